// Copyright (c) 2024, Jay Shah, Ganesh Bikshandi, Ying Zhang, Vijay Thakkar, Pradeep Ramani, Tri Dao.
// Splitting the different template instantiations to different files to speed up compilation.
// This file is auto-generated. See "generate_kernels.py"

#include "flash_fwd_launch_template.h"

#ifndef FLASHATTENTION_DISABLE_HDIM64
template void run_mha_fwd_<90, cutlass::bfloat16_t, 64, 512, true, true, false, true>(Flash_fwd_params &params, cudaStream_t stream);
#endif


// ===== COMPILED SASS (sm_90a) =====

	.target	sm_90a

	.elftype	@"ET_EXEC"


//--------------------- .note.nv.tkinfo           --------------------------
	.section	.note.nv.tkinfo,"",@"SHT_NOTE"
	.sectionflags	@"SHF_NOTE_NV_TKINFO"
	.tkinfo
        /*0018*/ 	.word	0x00000002
        /*0030*/ 	.string	""
        /*0030*/ 	.string	"ptxas"
        /*0030*/ 	.string	"Cuda compilation tools, release 13.0, V13.0.88"
        /*0030*/ 	.string	"Build cuda_13.0.r13.0/compiler.36424714_0"
        /*0030*/ 	.string	"-arch sm_90a -m 64 "



//--------------------- .note.nv.cuinfo           --------------------------
	.section	.note.nv.cuinfo,"",@"SHT_NOTE"
	.sectionflags	@"SHF_NOTE_NV_CUINFO"
        /*0018*/ 	.short	0x0002
        /*001a*/ 	.short	0x005a
        /*001c*/ 	.short	0x0082
	.zero		2


//--------------------- .nv.info                  --------------------------
	.section	.nv.info,"",@"SHT_CUDA_INFO"
	.align	4


	//----- nvinfo : EIATTR_REGCOUNT
	.align		4
        /*0000*/ 	.byte	0x04, 0x2f
        /*0002*/ 	.short	(.L_20 - .L_19)
	.align		4
.L_19:
        /*0004*/ 	.word	index@(_ZN7cutlass13device_kernelIN5flash11enable_sm90INS1_16FlashAttnFwdSm90INS1_25CollectiveMainloopFwdSm90ILi2EN4cute5tupleIJNS5_1CILi1EEES8_S8_EEENS6_IJNS7_ILi64EEESA_SA_EEELi512ENS_10bfloat16_tEfNS_4arch4Sm90ELb1ELb0ELb0ELb1ELb1ELb1ELb1ELb0ELb0ELb1ELb1ELb0EEENS1_21CollectiveEpilogueFwdINS6_IJSA_NS7_ILi512EEESA_EEES9_SC_SE_Li256ELb1ELb1ELb1ELb0EEENS1_36VarlenDynamicPersistentTileSchedulerILi64ELi64ELi256ELi128ELb1ELb1ELb1ELb1ELb1ELb1EEEEEEEEEvNT_6ParamsE)
        /*0008*/ 	.word	0x000000a8


	//----- nvinfo : EIATTR_FRAME_SIZE
	.align		4
.L_20:
        /*000c*/ 	.byte	0x04, 0x11
        /*000e*/ 	.short	(.L_22 - .L_21)
	.align		4
.L_21:
        /*0010*/ 	.word	index@(_ZN7cutlass13device_kernelIN5flash11enable_sm90INS1_16FlashAttnFwdSm90INS1_25CollectiveMainloopFwdSm90ILi2EN4cute5tupleIJNS5_1CILi1EEES8_S8_EEENS6_IJNS7_ILi64EEESA_SA_EEELi512ENS_10bfloat16_tEfNS_4arch4Sm90ELb1ELb0ELb0ELb1ELb1ELb1ELb1ELb0ELb0ELb1ELb1ELb0EEENS1_21CollectiveEpilogueFwdINS6_IJSA_NS7_ILi512EEESA_EEES9_SC_SE_Li256ELb1ELb1ELb1ELb0EEENS1_36VarlenDynamicPersistentTileSchedulerILi64ELi64ELi256ELi128ELb1ELb1ELb1ELb1ELb1ELb1EEEEEEEEEvNT_6ParamsE)
        /*0014*/ 	.word	0x00000088


	//----- nvinfo : EIATTR_REGCOUNT
	.align		4
.L_22:
        /*0018*/ 	.byte	0x04, 0x2f
        /*001a*/ 	.short	(.L_24 - .L_23)
	.align		4
.L_23:
        /*001c*/ 	.word	index@(_ZN7cutlass13device_kernelIN5flash11enable_sm90INS1_16FlashAttnFwdSm90INS1_25CollectiveMainloopFwdSm90ILi2EN4cute5tupleIJNS5_1CILi1EEES8_S8_EEENS6_IJNS7_ILi64EEESA_SA_EEELi512ENS_10bfloat16_tEfNS_4arch4Sm90ELb1ELb0ELb0ELb1ELb1ELb0ELb1ELb0ELb0ELb1ELb1ELb0EEENS1_21CollectiveEpilogueFwdINS6_IJSA_NS7_ILi512EEESA_EEES9_SC_SE_Li256ELb1ELb1ELb1ELb0EEENS1_36VarlenDynamicPersistentTileSchedulerILi64ELi64ELi256ELi128ELb1ELb1ELb1ELb1ELb1ELb1EEEEEEEEEvNT_6ParamsE)
        /*0020*/ 	.word	0x000000a8


	//----- nvinfo : EIATTR_FRAME_SIZE
	.align		4
.L_24:
        /*0024*/ 	.byte	0x04, 0x11
        /*0026*/ 	.short	(.L_26 - .L_25)
	.align		4
.L_25:
        /*0028*/ 	.word	index@(_ZN7cutlass13device_kernelIN5flash11enable_sm90INS1_16FlashAttnFwdSm90INS1_25CollectiveMainloopFwdSm90ILi2EN4cute5tupleIJNS5_1CILi1EEES8_S8_EEENS6_IJNS7_ILi64EEESA_SA_EEELi512ENS_10bfloat16_tEfNS_4arch4Sm90ELb1ELb0ELb0ELb1ELb1ELb0ELb1ELb0ELb0ELb1ELb1ELb0EEENS1_21CollectiveEpilogueFwdINS6_IJSA_NS7_ILi512EEESA_EEES9_SC_SE_Li256ELb1ELb1ELb1ELb0EEENS1_36VarlenDynamicPersistentTileSchedulerILi64ELi64ELi256ELi128ELb1ELb1ELb1ELb1ELb1ELb1EEEEEEEEEvNT_6ParamsE)
        /*002c*/ 	.word	0x00000030


	//----- nvinfo : EIATTR_REGCOUNT
	.align		4
.L_26:
        /*0030*/ 	.byte	0x04, 0x2f
        /*0032*/ 	.short	(.L_28 - .L_27)
	.align		4
.L_27:
        /*0034*/ 	.word	index@(_ZN7cutlass13device_kernelIN5flash11enable_sm90INS1_16FlashAttnFwdSm90INS1_25CollectiveMainloopFwdSm90ILi2EN4cute5tupleIJNS5_1CILi1EEES8_S8_EEENS6_IJNS7_ILi64EEESA_SA_EEELi512ENS_10bfloat16_tEfNS_4arch4Sm90ELb1ELb0ELb0ELb1ELb1ELb1ELb0ELb0ELb0ELb1ELb1ELb0EEENS1_21CollectiveEpilogueFwdINS6_IJSA_NS7_ILi512EEESA_EEES9_SC_SE_Li256ELb1ELb1ELb1ELb0EEENS1_36VarlenDynamicPersistentTileSchedulerILi64ELi64ELi256ELi128ELb1ELb1ELb1ELb1ELb1ELb1EEEEEEEEEvNT_6ParamsE)
        /*0038*/ 	.word	0x000000a8


	//----- nvinfo : EIATTR_FRAME_SIZE
	.align		4
.L_28:
        /*003c*/ 	.byte	0x04, 0x11
        /*003e*/ 	.short	(.L_30 - .L_29)
	.align		4
.L_29:
        /*0040*/ 	.word	index@(_ZN7cutlass13device_kernelIN5flash11enable_sm90INS1_16FlashAttnFwdSm90INS1_25CollectiveMainloopFwdSm90ILi2EN4cute5tupleIJNS5_1CILi1EEES8_S8_EEENS6_IJNS7_ILi64EEESA_SA_EEELi512ENS_10bfloat16_tEfNS_4arch4Sm90ELb1ELb0ELb0ELb1ELb1ELb1ELb0ELb0ELb0ELb1ELb1ELb0EEENS1_21CollectiveEpilogueFwdINS6_IJSA_NS7_ILi512EEESA_EEES9_SC_SE_Li256ELb1ELb1ELb1ELb0EEENS1_36VarlenDynamicPersistentTileSchedulerILi64ELi64ELi256ELi128ELb1ELb1ELb1ELb1ELb1ELb1EEEEEEEEEvNT_6ParamsE)
        /*0044*/ 	.word	0x00000068


	//----- nvinfo : EIATTR_REGCOUNT
	.align		4
.L_30:
        /*0048*/ 	.byte	0x04, 0x2f
        /*004a*/ 	.short	(.L_32 - .L_31)
	.align		4
.L_31:
        /*004c*/ 	.word	index@(_ZN7cutlass13device_kernelIN5flash11enable_sm90INS1_16FlashAttnFwdSm90INS1_25CollectiveMainloopFwdSm90ILi2EN4cute5tupleIJNS5_1CILi1EEES8_S8_EEENS6_IJNS7_ILi64EEESA_SA_EEELi512ENS_10bfloat16_tEfNS_4arch4Sm90ELb1ELb0ELb0ELb1ELb1ELb0ELb0ELb0ELb0ELb1ELb1ELb0EEENS1_21CollectiveEpilogueFwdINS6_IJSA_NS7_ILi512EEESA_EEES9_SC_SE_Li256ELb1ELb1ELb1ELb0EEENS1_36VarlenDynamicPersistentTileSchedulerILi64ELi64ELi256ELi128ELb1ELb1ELb1ELb1ELb1ELb1EEEEEEEEEvNT_6ParamsE)
        /*0050*/ 	.word	0x000000a8


	//----- nvinfo : EIATTR_FRAME_SIZE
	.align		4
.L_32:
        /*0054*/ 	.byte	0x04, 0x11
        /*0056*/ 	.short	(.L_34 - .L_33)
	.align		4
.L_33:
        /*0058*/ 	.word	index@(_ZN7cutlass13device_kernelIN5flash11enable_sm90INS1_16FlashAttnFwdSm90INS1_25CollectiveMainloopFwdSm90ILi2EN4cute5tupleIJNS5_1CILi1EEES8_S8_EEENS6_IJNS7_ILi64EEESA_SA_EEELi512ENS_10bfloat16_tEfNS_4arch4Sm90ELb1ELb0ELb0ELb1ELb1ELb0ELb0ELb0ELb0ELb1ELb1ELb0EEENS1_21CollectiveEpilogueFwdINS6_IJSA_NS7_ILi512EEESA_EEES9_SC_SE_Li256ELb1ELb1ELb1ELb0EEENS1_36VarlenDynamicPersistentTileSchedulerILi64ELi64ELi256ELi128ELb1ELb1ELb1ELb1ELb1ELb1EEEEEEEEEvNT_6ParamsE)
        /*005c*/ 	.word	0x00000038


	//----- nvinfo : EIATTR_REGCOUNT
	.align		4
.L_34:
        /*0060*/ 	.byte	0x04, 0x2f
        /*0062*/ 	.short	(.L_36 - .L_35)
	.align		4
.L_35:
        /*0064*/ 	.word	index@(_ZN7cutlass13device_kernelIN5flash11enable_sm90INS1_16FlashAttnFwdSm90INS1_25CollectiveMainloopFwdSm90ILi2EN4cute5tupleIJNS5_1CILi1EEES8_S8_EEENS6_IJNS7_ILi64EEESA_SA_EEELi512ENS_10bfloat16_tEfNS_4arch4Sm90ELb1ELb0ELb0ELb0ELb1ELb0ELb1ELb0ELb0ELb1ELb1ELb0EEENS1_21CollectiveEpilogueFwdINS6_IJSA_NS7_ILi512EEESA_EEES9_SC_SE_Li256ELb0ELb1ELb1ELb0EEENS1_19SingleTileSchedulerILb0ELb1ELb1ELi64EEEEEEEEEvNT_6ParamsE)
        /*0068*/ 	.word	0x000000a8


	//----- nvinfo : EIATTR_FRAME_SIZE
	.align		4
.L_36:
        /*006c*/ 	.byte	0x04, 0x11
        /*006e*/ 	.short	(.L_38 - .L_37)
	.align		4
.L_37:
        /*0070*/ 	.word	index@(_ZN7cutlass13device_kernelIN5flash11enable_sm90INS1_16FlashAttnFwdSm90INS1_25CollectiveMainloopFwdSm90ILi2EN4cute5tupleIJNS5_1CILi1EEES8_S8_EEENS6_IJNS7_ILi64EEESA_SA_EEELi512ENS_10bfloat16_tEfNS_4arch4Sm90ELb1ELb0ELb0ELb0ELb1ELb0ELb1ELb0ELb0ELb1ELb1ELb0EEENS1_21CollectiveEpilogueFwdINS6_IJSA_NS7_ILi512EEESA_EEES9_SC_SE_Li256ELb0ELb1ELb1ELb0EEENS1_19SingleTileSchedulerILb0ELb1ELb1ELi64EEEEEEEEEvNT_6ParamsE)
        /*0074*/ 	.word	0x00000008


	//----- nvinfo : EIATTR_REGCOUNT
	.align		4
.L_38:
        /*0078*/ 	.byte	0x04, 0x2f
        /*007a*/ 	.short	(.L_40 - .L_39)
	.align		4
.L_39:
        /*007c*/ 	.word	index@(_ZN7cutlass13device_kernelIN5flash11enable_sm90INS1_16FlashAttnFwdSm90INS1_25CollectiveMainloopFwdSm90ILi2EN4cute5tupleIJNS5_1CILi1EEES8_S8_EEENS6_IJNS7_ILi64EEESA_SA_EEELi512ENS_10bfloat16_tEfNS_4arch4Sm90ELb1ELb0ELb0ELb0ELb1ELb0ELb0ELb0ELb0ELb1ELb1ELb0EEENS1_21CollectiveEpilogueFwdINS6_IJSA_NS7_ILi512EEESA_EEES9_SC_SE_Li256ELb0ELb1ELb1ELb0EEENS1_19SingleTileSchedulerILb0ELb1ELb1ELi64EEEEEEEEEvNT_6ParamsE)
        /*0080*/ 	.word	0x000000a8


	//----- nvinfo : EIATTR_FRAME_SIZE
	.align		4
.L_40:
        /*0084*/ 	.byte	0x04, 0x11
        /*0086*/ 	.short	(.L_42 - .L_41)
	.align		4
.L_41:
        /*0088*/ 	.word	index@(_ZN7cutlass13device_kernelIN5flash11enable_sm90INS1_16FlashAttnFwdSm90INS1_25CollectiveMainloopFwdSm90ILi2EN4cute5tupleIJNS5_1CILi1EEES8_S8_EEENS6_IJNS7_ILi64EEESA_SA_EEELi512ENS_10bfloat16_tEfNS_4arch4Sm90ELb1ELb0ELb0ELb0ELb1ELb0ELb0ELb0ELb0ELb1ELb1ELb0EEENS1_21CollectiveEpilogueFwdINS6_IJSA_NS7_ILi512EEESA_EEES9_SC_SE_Li256ELb0ELb1ELb1ELb0EEENS1_19SingleTileSchedulerILb0ELb1ELb1ELi64EEEEEEEEEvNT_6ParamsE)
        /*008c*/ 	.word	0x00000000


	//----- nvinfo : EIATTR_REGCOUNT
	.align		4
.L_42:
        /*0090*/ 	.byte	0x04, 0x2f
        /*0092*/ 	.short	(.L_44 - .L_43)
	.align		4
.L_43:
        /*0094*/ 	.word	index@(_ZN7cutlass13device_kernelIN5flash11enable_sm90INS1_16FlashAttnFwdSm90INS1_25CollectiveMainloopFwdSm90ILi2EN4cute5tupleIJNS5_1CILi1EEES8_S8_EEENS6_IJNS7_ILi64EEESA_SA_EEELi512ENS_10bfloat16_tEfNS_4arch4Sm90ELb0ELb1ELb0ELb1ELb1ELb1ELb1ELb0ELb0ELb1ELb1ELb0EEENS1_21CollectiveEpilogueFwdINS6_IJSA_NS7_ILi512EEESA_EEES9_SC_SE_Li256ELb1ELb1ELb1ELb0EEENS1_36VarlenDynamicPersistentTileSchedulerILi64ELi64ELi256ELi128ELb1ELb1ELb1ELb1ELb0ELb1EEEEEEEEEvNT_6ParamsE)
        /*0098*/ 	.word	0x000000a8


	//----- nvinfo : EIATTR_FRAME_SIZE
	.align		4
.L_44:
        /*009c*/ 	.byte	0x04, 0x11
        /*009e*/ 	.short	(.L_46 - .L_45)
	.align		4
.L_45:
        /*00a0*/ 	.word	index@(_ZN7cutlass13device_kernelIN5flash11enable_sm90INS1_16FlashAttnFwdSm90INS1_25CollectiveMainloopFwdSm90ILi2EN4cute5tupleIJNS5_1CILi1EEES8_S8_EEENS6_IJNS7_ILi64EEESA_SA_EEELi512ENS_10bfloat16_tEfNS_4arch4Sm90ELb0ELb1ELb0ELb1ELb1ELb1ELb1ELb0ELb0ELb1ELb1ELb0EEENS1_21CollectiveEpilogueFwdINS6_IJSA_NS7_ILi512EEESA_EEES9_SC_SE_Li256ELb1ELb1ELb1ELb0EEENS1_36VarlenDynamicPersistentTileSchedulerILi64ELi64ELi256ELi128ELb1ELb1ELb1ELb1ELb0ELb1EEEEEEEEEvNT_6ParamsE)
        /*00a4*/ 	.word	0x00000080


	//----- nvinfo : EIATTR_REGCOUNT
	.align		4
.L_46:
        /*00a8*/ 	.byte	0x04, 0x2f
        /*00aa*/ 	.short	(.L_48 - .L_47)
	.align		4
.L_47:
        /*00ac*/ 	.word	index@(_ZN7cutlass13device_kernelIN5flash11enable_sm90INS1_16FlashAttnFwdSm90INS1_25CollectiveMainloopFwdSm90ILi2EN4cute5tupleIJNS5_1CILi1EEES8_S8_EEENS6_IJNS7_ILi64EEESA_SA_EEELi512ENS_10bfloat16_tEfNS_4arch4Sm90ELb0ELb1ELb0ELb1ELb1ELb0ELb1ELb0ELb0ELb1ELb1ELb0EEENS1_21CollectiveEpilogueFwdINS6_IJSA_NS7_ILi512EEESA_EEES9_SC_SE_Li256ELb1ELb1ELb1ELb0EEENS1_36VarlenDynamicPersistentTileSchedulerILi64ELi64ELi256ELi128ELb1ELb1ELb1ELb1ELb0ELb1EEEEEEEEEvNT_6ParamsE)
        /*00b0*/ 	.word	0x000000a8


	//----- nvinfo : EIATTR_FRAME_SIZE
	.align		4
.L_48:
        /*00b4*/ 	.byte	0x04, 0x11
        /*00b6*/ 	.short	(.L_50 - .L_49)
	.align		4
.L_49:
        /*00b8*/ 	.word	index@(_ZN7cutlass13device_kernelIN5flash11enable_sm90INS1_16FlashAttnFwdSm90INS1_25CollectiveMainloopFwdSm90ILi2EN4cute5tupleIJNS5_1CILi1EEES8_S8_EEENS6_IJNS7_ILi64EEESA_SA_EEELi512ENS_10bfloat16_tEfNS_4arch4Sm90ELb0ELb1ELb0ELb1ELb1ELb0ELb1ELb0ELb0ELb1ELb1ELb0EEENS1_21CollectiveEpilogueFwdINS6_IJSA_NS7_ILi512EEESA_EEES9_SC_SE_Li256ELb1ELb1ELb1ELb0EEENS1_36VarlenDynamicPersistentTileSchedulerILi64ELi64ELi256ELi128ELb1ELb1ELb1ELb1ELb0ELb1EEEEEEEEEvNT_6ParamsE)
        /*00bc*/ 	.word	0x00000040


	//----- nvinfo : EIATTR_REGCOUNT
	.align		4
.L_50:
        /*00c0*/ 	.byte	0x04, 0x2f
        /*00c2*/ 	.short	(.L_52 - .L_51)
	.align		4
.L_51:
        /*00c4*/ 	.word	index@(_ZN7cutlass13device_kernelIN5flash11enable_sm90INS1_16FlashAttnFwdSm90INS1_25CollectiveMainloopFwdSm90ILi2EN4cute5tupleIJNS5_1CILi1EEES8_S8_EEENS6_IJNS7_ILi64EEESA_SA_EEELi512ENS_10bfloat16_tEfNS_4arch4Sm90ELb0ELb1ELb0ELb1ELb1ELb1ELb0ELb0ELb0ELb1ELb1ELb0EEENS1_21CollectiveEpilogueFwdINS6_IJSA_NS7_ILi512EEESA_EEES9_SC_SE_Li256ELb1ELb1ELb1ELb0EEENS1_36VarlenDynamicPersistentTileSchedulerILi64ELi64ELi256ELi128ELb1ELb1ELb1ELb1ELb0ELb1EEEEEEEEEvNT_6ParamsE)
        /*00c8*/ 	.word	0x000000a8


	//----- nvinfo : EIATTR_FRAME_SIZE
	.align		4
.L_52:
        /*00cc*/ 	.byte	0x04, 0x11
        /*00ce*/ 	.short	(.L_54 - .L_53)
	.align		4
.L_53:
        /*00d0*/ 	.word	index@(_ZN7cutlass13device_kernelIN5flash11enable_sm90INS1_16FlashAttnFwdSm90INS1_25CollectiveMainloopFwdSm90ILi2EN4cute5tupleIJNS5_1CILi1EEES8_S8_EEENS6_IJNS7_ILi64EEESA_SA_EEELi512ENS_10bfloat16_tEfNS_4arch4Sm90ELb0ELb1ELb0ELb1ELb1ELb1ELb0ELb0ELb0ELb1ELb1ELb0EEENS1_21CollectiveEpilogueFwdINS6_IJSA_NS7_ILi512EEESA_EEES9_SC_SE_Li256ELb1ELb1ELb1ELb0EEENS1_36VarlenDynamicPersistentTileSchedulerILi64ELi64ELi256ELi128ELb1ELb1ELb1ELb1ELb0ELb1EEEEEEEEEvNT_6ParamsE)
        /*00d4*/ 	.word	0x00000070


	//----- nvinfo : EIATTR_REGCOUNT
	.align		4
.L_54:
        /*00d8*/ 	.byte	0x04, 0x2f
        /*00da*/ 	.short	(.L_56 - .L_55)
	.align		4
.L_55:
        /*00dc*/ 	.word	index@(_ZN7cutlass13device_kernelIN5flash11enable_sm90INS1_16FlashAttnFwdSm90INS1_25CollectiveMainloopFwdSm90ILi2EN4cute5tupleIJNS5_1CILi1EEES8_S8_EEENS6_IJNS7_ILi64EEESA_SA_EEELi512ENS_10bfloat16_tEfNS_4arch4Sm90ELb0ELb1ELb0ELb1ELb1ELb0ELb0ELb0ELb0ELb1ELb1ELb0EEENS1_21CollectiveEpilogueFwdINS6_IJSA_NS7_ILi512EEESA_EEES9_SC_SE_Li256ELb1ELb1ELb1ELb0EEENS1_36VarlenDynamicPersistentTileSchedulerILi64ELi64ELi256ELi128ELb1ELb1ELb1ELb1ELb0ELb1EEEEEEEEEvNT_6ParamsE)
        /*00e0*/ 	.word	0x000000a8


	//----- nvinfo : EIATTR_FRAME_SIZE
	.align		4
.L_56:
        /*00e4*/ 	.byte	0x04, 0x11
        /*00e6*/ 	.short	(.L_58 - .L_57)
	.align		4
.L_57:
        /*00e8*/ 	.word	index@(_ZN7cutlass13device_kernelIN5flash11enable_sm90INS1_16FlashAttnFwdSm90INS1_25CollectiveMainloopFwdSm90ILi2EN4cute5tupleIJNS5_1CILi1EEES8_S8_EEENS6_IJNS7_ILi64EEESA_SA_EEELi512ENS_10bfloat16_tEfNS_4arch4Sm90ELb0ELb1ELb0ELb1ELb1ELb0ELb0ELb0ELb0ELb1ELb1ELb0EEENS1_21CollectiveEpilogueFwdINS6_IJSA_NS7_ILi512EEESA_EEES9_SC_SE_Li256ELb1ELb1ELb1ELb0EEENS1_36VarlenDynamicPersistentTileSchedulerILi64ELi64ELi256ELi128ELb1ELb1ELb1ELb1ELb0ELb1EEEEEEEEEvNT_6ParamsE)
        /*00ec*/ 	.word	0x00000028


	//----- nvinfo : EIATTR_REGCOUNT
	.align		4
.L_58:
        /*00f0*/ 	.byte	0x04, 0x2f
        /*00f2*/ 	.short	(.L_60 - .L_59)
	.align		4
.L_59:
        /*00f4*/ 	.word	index@(_ZN7cutlass13device_kernelIN5flash11enable_sm90INS1_16FlashAttnFwdSm90INS1_25CollectiveMainloopFwdSm90ILi2EN4cute5tupleIJNS5_1CILi1EEES8_S8_EEENS6_IJNS7_ILi64EEESA_SA_EEELi512ENS_10bfloat16_tEfNS_4arch4Sm90ELb0ELb1ELb0ELb0ELb1ELb0ELb1ELb0ELb0ELb1ELb1ELb0EEENS1_21CollectiveEpilogueFwdINS6_IJSA_NS7_ILi512EEESA_EEES9_SC_SE_Li256ELb0ELb1ELb1ELb0EEENS1_19SingleTileSchedulerILb0ELb1ELb1ELi64EEEEEEEEEvNT_6ParamsE)
        /*00f8*/ 	.word	0x000000a8


	//----- nvinfo : EIATTR_FRAME_SIZE
	.align		4
.L_60:
        /*00fc*/ 	.byte	0x04, 0x11
        /*00fe*/ 	.short	(.L_62 - .L_61)
	.align		4
.L_61:
        /*0100*/ 	.word	index@(_ZN7cutlass13device_kernelIN5flash11enable_sm90INS1_16FlashAttnFwdSm90INS1_25CollectiveMainloopFwdSm90ILi2EN4cute5tupleIJNS5_1CILi1EEES8_S8_EEENS6_IJNS7_ILi64EEESA_SA_EEELi512ENS_10bfloat16_tEfNS_4arch4Sm90ELb0ELb1ELb0ELb0ELb1ELb0ELb1ELb0ELb0ELb1ELb1ELb0EEENS1_21CollectiveEpilogueFwdINS6_IJSA_NS7_ILi512EEESA_EEES9_SC_SE_Li256ELb0ELb1ELb1ELb0EEENS1_19SingleTileSchedulerILb0ELb1ELb1ELi64EEEEEEEEEvNT_6ParamsE)
        /*0104*/ 	.word	0x00000008


	//----- nvinfo : EIATTR_REGCOUNT
	.align		4
.L_62:
        /*0108*/ 	.byte	0x04, 0x2f
        /*010a*/ 	.short	(.L_64 - .L_63)
	.align		4
.L_63:
        /*010c*/ 	.word	index@(_ZN7cutlass13device_kernelIN5flash11enable_sm90INS1_16FlashAttnFwdSm90INS1_25CollectiveMainloopFwdSm90ILi2EN4cute5tupleIJNS5_1CILi1EEES8_S8_EEENS6_IJNS7_ILi64EEESA_SA_EEELi512ENS_10bfloat16_tEfNS_4arch4Sm90ELb0ELb1ELb0ELb0ELb1ELb0ELb0ELb0ELb0ELb1ELb1ELb0EEENS1_21CollectiveEpilogueFwdINS6_IJSA_NS7_ILi512EEESA_EEES9_SC_SE_Li256ELb0ELb1ELb1ELb0EEENS1_19SingleTileSchedulerILb0ELb1ELb1ELi64EEEEEEEEEvNT_6ParamsE)
        /*0110*/ 	.word	0x000000a8


	//----- nvinfo : EIATTR_FRAME_SIZE
	.align		4
.L_64:
        /*0114*/ 	.byte	0x04, 0x11
        /*0116*/ 	.short	(.L_66 - .L_65)
	.align		4
.L_65:
        /*0118*/ 	.word	index@(_ZN7cutlass13device_kernelIN5flash11enable_sm90INS1_16FlashAttnFwdSm90INS1_25CollectiveMainloopFwdSm90ILi2EN4cute5tupleIJNS5_1CILi1EEES8_S8_EEENS6_IJNS7_ILi64EEESA_SA_EEELi512ENS_10bfloat16_tEfNS_4arch4Sm90ELb0ELb1ELb0ELb0ELb1ELb0ELb0ELb0ELb0ELb1ELb1ELb0EEENS1_21CollectiveEpilogueFwdINS6_IJSA_NS7_ILi512EEESA_EEES9_SC_SE_Li256ELb0ELb1ELb1ELb0EEENS1_19SingleTileSchedulerILb0ELb1ELb1ELi64EEEEEEEEEvNT_6ParamsE)
        /*011c*/ 	.word	0x00000000


	//----- nvinfo : EIATTR_REGCOUNT
	.align		4
.L_66:
        /*0120*/ 	.byte	0x04, 0x2f
        /*0122*/ 	.short	(.L_68 - .L_67)
	.align		4
.L_67:
        /*0124*/ 	.word	index@(_ZN7cutlass13device_kernelIN5flash11enable_sm90INS1_16FlashAttnFwdSm90INS1_25CollectiveMainloopFwdSm90ILi2EN4cute5tupleIJNS5_1CILi1EEES8_S8_EEENS6_IJNS7_ILi64EEESA_SA_EEELi512ENS_10bfloat16_tEfNS_4arch4Sm90ELb0ELb0ELb0ELb1ELb1ELb1ELb1ELb0ELb0ELb1ELb1ELb0EEENS1_21CollectiveEpilogueFwdINS6_IJSA_NS7_ILi512EEESA_EEES9_SC_SE_Li256ELb1ELb1ELb1ELb0EEENS1_36VarlenDynamicPersistentTileSchedulerILi64ELi64ELi256ELi128ELb1ELb1ELb1ELb0ELb1ELb1EEEEEEEEEvNT_6ParamsE)
        /*0128*/ 	.word	0x000000a8


	//----- nvinfo : EIATTR_FRAME_SIZE
	.align		4
.L_68:
        /*012c*/ 	.byte	0x04, 0x11
        /*012e*/ 	.short	(.L_70 - .L_69)
	.align		4
.L_69:
        /*0130*/ 	.word	index@(_ZN7cutlass13device_kernelIN5flash11enable_sm90INS1_16FlashAttnFwdSm90INS1_25CollectiveMainloopFwdSm90ILi2EN4cute5tupleIJNS5_1CILi1EEES8_S8_EEENS6_IJNS7_ILi64EEESA_SA_EEELi512ENS_10bfloat16_tEfNS_4arch4Sm90ELb0ELb0ELb0ELb1ELb1ELb1ELb1ELb0ELb0ELb1ELb1ELb0EEENS1_21CollectiveEpilogueFwdINS6_IJSA_NS7_ILi512EEESA_EEES9_SC_SE_Li256ELb1ELb1ELb1ELb0EEENS1_36VarlenDynamicPersistentTileSchedulerILi64ELi64ELi256ELi128ELb1ELb1ELb1ELb0ELb1ELb1EEEEEEEEEvNT_6ParamsE)
        /*0134*/ 	.word	0x00000070


	//----- nvinfo : EIATTR_REGCOUNT
	.align		4
.L_70:
        /*0138*/ 	.byte	0x04, 0x2f
        /*013a*/ 	.short	(.L_72 - .L_71)
	.align		4
.L_71:
        /*013c*/ 	.word	index@(_ZN7cutlass13device_kernelIN5flash11enable_sm90INS1_16FlashAttnFwdSm90INS1_25CollectiveMainloopFwdSm90ILi2EN4cute5tupleIJNS5_1CILi1EEES8_S8_EEENS6_IJNS7_ILi64EEESA_SA_EEELi512ENS_10bfloat16_tEfNS_4arch4Sm90ELb0ELb0ELb0ELb1ELb1ELb0ELb1ELb0ELb0ELb1ELb1ELb0EEENS1_21CollectiveEpilogueFwdINS6_IJSA_NS7_ILi512EEESA_EEES9_SC_SE_Li256ELb1ELb1ELb1ELb0EEENS1_36VarlenDynamicPersistentTileSchedulerILi64ELi64ELi256ELi128ELb1ELb1ELb1ELb0ELb1ELb1EEEEEEEEEvNT_6ParamsE)
        /*0140*/ 	.word	0x000000a8


	//----- nvinfo : EIATTR_FRAME_SIZE
	.align		4
.L_72:
        /*0144*/ 	.byte	0x04, 0x11
        /*0146*/ 	.short	(.L_74 - .L_73)
	.align		4
.L_73:
        /*0148*/ 	.word	index@(_ZN7cutlass13device_kernelIN5flash11enable_sm90INS1_16FlashAttnFwdSm90INS1_25CollectiveMainloopFwdSm90ILi2EN4cute5tupleIJNS5_1CILi1EEES8_S8_EEENS6_IJNS7_ILi64EEESA_SA_EEELi512ENS_10bfloat16_tEfNS_4arch4Sm90ELb0ELb0ELb0ELb1ELb1ELb0ELb1ELb0ELb0ELb1ELb1ELb0EEENS1_21CollectiveEpilogueFwdINS6_IJSA_NS7_ILi512EEESA_EEES9_SC_SE_Li256ELb1ELb1ELb1ELb0EEENS1_36VarlenDynamicPersistentTileSchedulerILi64ELi64ELi256ELi128ELb1ELb1ELb1ELb0ELb1ELb1EEEEEEEEEvNT_6ParamsE)
        /*014c*/ 	.word	0x00000038


	//----- nvinfo : EIATTR_REGCOUNT
	.align		4
.L_74:
        /*0150*/ 	.byte	0x04, 0x2f
        /*0152*/ 	.short	(.L_76 - .L_75)
	.align		4
.L_75:
        /*0154*/ 	.word	index@(_ZN7cutlass13device_kernelIN5flash11enable_sm90INS1_16FlashAttnFwdSm90INS1_25CollectiveMainloopFwdSm90ILi2EN4cute5tupleIJNS5_1CILi1EEES8_S8_EEENS6_IJNS7_ILi64EEESA_SA_EEELi512ENS_10bfloat16_tEfNS_4arch4Sm90ELb0ELb0ELb0ELb1ELb1ELb1ELb0ELb0ELb0ELb1ELb1ELb0EEENS1_21CollectiveEpilogueFwdINS6_IJSA_NS7_ILi512EEESA_EEES9_SC_SE_Li256ELb1ELb1ELb1ELb0EEENS1_36VarlenDynamicPersistentTileSchedulerILi64ELi64ELi256ELi128ELb1ELb1ELb1ELb0ELb1ELb1EEEEEEEEEvNT_6ParamsE)
        /*0158*/ 	.word	0x000000a8


	//----- nvinfo : EIATTR_FRAME_SIZE
	.align		4
.L_76:
        /*015c*/ 	.byte	0x04, 0x11
        /*015e*/ 	.short	(.L_78 - .L_77)
	.align		4
.L_77:
        /*0160*/ 	.word	index@(_ZN7cutlass13device_kernelIN5flash11enable_sm90INS1_16FlashAttnFwdSm90INS1_25CollectiveMainloopFwdSm90ILi2EN4cute5tupleIJNS5_1CILi1EEES8_S8_EEENS6_IJNS7_ILi64EEESA_SA_EEELi512ENS_10bfloat16_tEfNS_4arch4Sm90ELb0ELb0ELb0ELb1ELb1ELb1ELb0ELb0ELb0ELb1ELb1ELb0EEENS1_21CollectiveEpilogueFwdINS6_IJSA_NS7_ILi512EEESA_EEES9_SC_SE_Li256ELb1ELb1ELb1ELb0EEENS1_36VarlenDynamicPersistentTileSchedulerILi64ELi64ELi256ELi128ELb1ELb1ELb1ELb0ELb1ELb1EEEEEEEEEvNT_6ParamsE)
        /*0164*/ 	.word	0x00000060


	//----- nvinfo : EIATTR_REGCOUNT
	.align		4
.L_78:
        /*0168*/ 	.byte	0x04, 0x2f
        /*016a*/ 	.short	(.L_80 - .L_79)
	.align		4
.L_79:
        /*016c*/ 	.word	index@(_ZN7cutlass13device_kernelIN5flash11enable_sm90INS1_16FlashAttnFwdSm90INS1_25CollectiveMainloopFwdSm90ILi2EN4cute5tupleIJNS5_1CILi1EEES8_S8_EEENS6_IJNS7_ILi64EEESA_SA_EEELi512ENS_10bfloat16_tEfNS_4arch4Sm90ELb0ELb0ELb0ELb1ELb1ELb0ELb0ELb0ELb0ELb1ELb1ELb0EEENS1_21CollectiveEpilogueFwdINS6_IJSA_NS7_ILi512EEESA_EEES9_SC_SE_Li256ELb1ELb1ELb1ELb0EEENS1_36VarlenDynamicPersistentTileSchedulerILi64ELi64ELi256ELi128ELb1ELb1ELb1ELb0ELb1ELb1EEEEEEEEEvNT_6ParamsE)
        /*0170*/ 	.word	0x000000a8


	//----- nvinfo : EIATTR_FRAME_SIZE
	.align		4
.L_80:
        /*0174*/ 	.byte	0x04, 0x11
        /*0176*/ 	.short	(.L_82 - .L_81)
	.align		4
.L_81:
        /*0178*/ 	.word	index@(_ZN7cutlass13device_kernelIN5flash11enable_sm90INS1_16FlashAttnFwdSm90INS1_25CollectiveMainloopFwdSm90ILi2EN4cute5tupleIJNS5_1CILi1EEES8_S8_EEENS6_IJNS7_ILi64EEESA_SA_EEELi512ENS_10bfloat16_tEfNS_4arch4Sm90ELb0ELb0ELb0ELb1ELb1ELb0ELb0ELb0ELb0ELb1ELb1ELb0EEENS1_21CollectiveEpilogueFwdINS6_IJSA_NS7_ILi512EEESA_EEES9_SC_SE_Li256ELb1ELb1ELb1ELb0EEENS1_36VarlenDynamicPersistentTileSchedulerILi64ELi64ELi256ELi128ELb1ELb1ELb1ELb0ELb1ELb1EEEEEEEEEvNT_6ParamsE)
        /*017c*/ 	.word	0x00000040


	//----- nvinfo : EIATTR_REGCOUNT
	.align		4
.L_82:
        /*0180*/ 	.byte	0x04, 0x2f
        /*0182*/ 	.short	(.L_84 - .L_83)
	.align		4
.L_83:
        /*0184*/ 	.word	index@(_ZN7cutlass13device_kernelIN5flash11enable_sm90INS1_16FlashAttnFwdSm90INS1_25CollectiveMainloopFwdSm90ILi2EN4cute5tupleIJNS5_1CILi1EEES8_S8_EEENS6_IJNS7_ILi64EEESA_SA_EEELi512ENS_10bfloat16_tEfNS_4arch4Sm90ELb0ELb0ELb0ELb0ELb1ELb0ELb1ELb0ELb0ELb1ELb1ELb0EEENS1_21CollectiveEpilogueFwdINS6_IJSA_NS7_ILi512EEESA_EEES9_SC_SE_Li256ELb0ELb1ELb1ELb0EEENS1_19SingleTileSchedulerILb0ELb1ELb1ELi64EEEEEEEEEvNT_6ParamsE)
        /*0188*/ 	.word	0x000000a8


	//----- nvinfo : EIATTR_FRAME_SIZE
	.align		4
.L_84:
        /*018c*/ 	.byte	0x04, 0x11
        /*018e*/ 	.short	(.L_86 - .L_85)
	.align		4
.L_85:
        /*0190*/ 	.word	index@(_ZN7cutlass13device_kernelIN5flash11enable_sm90INS1_16FlashAttnFwdSm90INS1_25CollectiveMainloopFwdSm90ILi2EN4cute5tupleIJNS5_1CILi1EEES8_S8_EEENS6_IJNS7_ILi64EEESA_SA_EEELi512ENS_10bfloat16_tEfNS_4arch4Sm90ELb0ELb0ELb0ELb0ELb1ELb0ELb1ELb0ELb0ELb1ELb1ELb0EEENS1_21CollectiveEpilogueFwdINS6_IJSA_NS7_ILi512EEESA_EEES9_SC_SE_Li256ELb0ELb1ELb1ELb0EEENS1_19SingleTileSchedulerILb0ELb1ELb1ELi64EEEEEEEEEvNT_6ParamsE)
        /*0194*/ 	.word	0x00000008


	//----- nvinfo : EIATTR_REGCOUNT
	.align		4
.L_86:
        /*0198*/ 	.byte	0x04, 0x2f
        /*019a*/ 	.short	(.L_88 - .L_87)
	.align		4
.L_87:
        /*019c*/ 	.word	index@(_ZN7cutlass13device_kernelIN5flash11enable_sm90INS1_16FlashAttnFwdSm90INS1_25CollectiveMainloopFwdSm90ILi2EN4cute5tupleIJNS5_1CILi1EEES8_S8_EEENS6_IJNS7_ILi64EEESA_SA_EEELi512ENS_10bfloat16_tEfNS_4arch4Sm90ELb0ELb0ELb0ELb0ELb1ELb0ELb0ELb0ELb0ELb1ELb1ELb0EEENS1_21CollectiveEpilogueFwdINS6_IJSA_NS7_ILi512EEESA_EEES9_SC_SE_Li256ELb0ELb1ELb1ELb0EEENS1_19SingleTileSchedulerILb0ELb1ELb1ELi64EEEEEEEEEvNT_6ParamsE)
        /*01a0*/ 	.word	0x000000a8


	//----- nvinfo : EIATTR_FRAME_SIZE
	.align		4
.L_88:
        /*01a4*/ 	.byte	0x04, 0x11
        /*01a6*/ 	.short	(.L_90 - .L_89)
	.align		4
.L_89:
        /*01a8*/ 	.word	index@(_ZN7cutlass13device_kernelIN5flash11enable_sm90INS1_16FlashAttnFwdSm90INS1_25CollectiveMainloopFwdSm90ILi2EN4cute5tupleIJNS5_1CILi1EEES8_S8_EEENS6_IJNS7_ILi64EEESA_SA_EEELi512ENS_10bfloat16_tEfNS_4arch4Sm90ELb0ELb0ELb0ELb0ELb1ELb0ELb0ELb0ELb0ELb1ELb1ELb0EEENS1_21CollectiveEpilogueFwdINS6_IJSA_NS7_ILi512EEESA_EEES9_SC_SE_Li256ELb0ELb1ELb1ELb0EEENS1_19SingleTileSchedulerILb0ELb1ELb1ELi64EEEEEEEEEvNT_6ParamsE)
        /*01ac*/ 	.word	0x00000000


	//----- nvinfo : EIATTR_MIN_STACK_SIZE
	.align		4
.L_90:
        /*01b0*/ 	.byte	0x04, 0x12
        /*01b2*/ 	.short	(.L_92 - .L_91)
	.align		4
.L_91:
        /*01b4*/ 	.word	index@(_ZN7cutlass13device_kernelIN5flash11enable_sm90INS1_16FlashAttnFwdSm90INS1_25CollectiveMainloopFwdSm90ILi2EN4cute5tupleIJNS5_1CILi1EEES8_S8_EEENS6_IJNS7_ILi64EEESA_SA_EEELi512ENS_10bfloat16_tEfNS_4arch4Sm90ELb0ELb0ELb0ELb0ELb1ELb0ELb0ELb0ELb0ELb1ELb1ELb0EEENS1_21CollectiveEpilogueFwdINS6_IJSA_NS7_ILi512EEESA_EEES9_SC_SE_Li256ELb0ELb1ELb1ELb0EEENS1_19SingleTileSchedulerILb0ELb1ELb1ELi64EEEEEEEEEvNT_6ParamsE)
        /*01b8*/ 	.word	0x00000000


	//----- nvinfo : EIATTR_MIN_STACK_SIZE
	.align		4
.L_92:
        /*01bc*/ 	.byte	0x04, 0x12
        /*01be*/ 	.short	(.L_94 - .L_93)
	.align		4
.L_93:
        /*01c0*/ 	.word	index@(_ZN7cutlass13device_kernelIN5flash11enable_sm90INS1_16FlashAttnFwdSm90INS1_25CollectiveMainloopFwdSm90ILi2EN4cute5tupleIJNS5_1CILi1EEES8_S8_EEENS6_IJNS7_ILi64EEESA_SA_EEELi512ENS_10bfloat16_tEfNS_4arch4Sm90ELb0ELb0ELb0ELb0ELb1ELb0ELb1ELb0ELb0ELb1ELb1ELb0EEENS1_21CollectiveEpilogueFwdINS6_IJSA_NS7_ILi512EEESA_EEES9_SC_SE_Li256ELb0ELb1ELb1ELb0EEENS1_19SingleTileSchedulerILb0ELb1ELb1ELi64EEEEEEEEEvNT_6ParamsE)
        /*01c4*/ 	.word	0x00000008


	//----- nvinfo : EIATTR_MIN_STACK_SIZE
	.align		4
.L_94:
        /*01c8*/ 	.byte	0x04, 0x12
        /*01ca*/ 	.short	(.L_96 - .L_95)
	.align		4
.L_95:
        /*01cc*/ 	.word	index@(_ZN7cutlass13device_kernelIN5flash11enable_sm90INS1_16FlashAttnFwdSm90INS1_25CollectiveMainloopFwdSm90ILi2EN4cute5tupleIJNS5_1CILi1EEES8_S8_EEENS6_IJNS7_ILi64EEESA_SA_EEELi512ENS_10bfloat16_tEfNS_4arch4Sm90ELb0ELb0ELb0ELb1ELb1ELb0ELb0ELb0ELb0ELb1ELb1ELb0EEENS1_21CollectiveEpilogueFwdINS6_IJSA_NS7_ILi512EEESA_EEES9_SC_SE_Li256ELb1ELb1ELb1ELb0EEENS1_36VarlenDynamicPersistentTileSchedulerILi64ELi64ELi256ELi128ELb1ELb1ELb1ELb0ELb1ELb1EEEEEEEEEvNT_6ParamsE)
        /*01d0*/ 	.word	0x00000040


	//----- nvinfo : EIATTR_MIN_STACK_SIZE
	.align		4
.L_96:
        /*01d4*/ 	.byte	0x04, 0x12
        /*01d6*/ 	.short	(.L_98 - .L_97)
	.align		4
.L_97:
        /*01d8*/ 	.word	index@(_ZN7cutlass13device_kernelIN5flash11enable_sm90INS1_16FlashAttnFwdSm90INS1_25CollectiveMainloopFwdSm90ILi2EN4cute5tupleIJNS5_1CILi1EEES8_S8_EEENS6_IJNS7_ILi64EEESA_SA_EEELi512ENS_10bfloat16_tEfNS_4arch4Sm90ELb0ELb0ELb0ELb1ELb1ELb1ELb0ELb0ELb0ELb1ELb1ELb0EEENS1_21CollectiveEpilogueFwdINS6_IJSA_NS7_ILi512EEESA_EEES9_SC_SE_Li256ELb1ELb1ELb1ELb0EEENS1_36VarlenDynamicPersistentTileSchedulerILi64ELi64ELi256ELi128ELb1ELb1ELb1ELb0ELb1ELb1EEEEEEEEEvNT_6ParamsE)
        /*01dc*/ 	.word	0x00000060


	//----- nvinfo : EIATTR_MIN_STACK_SIZE
	.align		4
.L_98:
        /*01e0*/ 	.byte	0x04, 0x12
        /*01e2*/ 	.short	(.L_100 - .L_99)
	.align		4
.L_99:
        /*01e4*/ 	.word	index@(_ZN7cutlass13device_kernelIN5flash11enable_sm90INS1_16FlashAttnFwdSm90INS1_25CollectiveMainloopFwdSm90ILi2EN4cute5tupleIJNS5_1CILi1EEES8_S8_EEENS6_IJNS7_ILi64EEESA_SA_EEELi512ENS_10bfloat16_tEfNS_4arch4Sm90ELb0ELb0ELb0ELb1ELb1ELb0ELb1ELb0ELb0ELb1ELb1ELb0EEENS1_21CollectiveEpilogueFwdINS6_IJSA_NS7_ILi512EEESA_EEES9_SC_SE_Li256ELb1ELb1ELb1ELb0EEENS1_36VarlenDynamicPersistentTileSchedulerILi64ELi64ELi256ELi128ELb1ELb1ELb1ELb0ELb1ELb1EEEEEEEEEvNT_6ParamsE)
        /*01e8*/ 	.word	0x00000038


	//----- nvinfo : EIATTR_MIN_STACK_SIZE
	.align		4
.L_100:
        /*01ec*/ 	.byte	0x04, 0x12
        /*01ee*/ 	.short	(.L_102 - .L_101)
	.align		4
.L_101:
        /*01f0*/ 	.word	index@(_ZN7cutlass13device_kernelIN5flash11enable_sm90INS1_16FlashAttnFwdSm90INS1_25CollectiveMainloopFwdSm90ILi2EN4cute5tupleIJNS5_1CILi1EEES8_S8_EEENS6_IJNS7_ILi64EEESA_SA_EEELi512ENS_10bfloat16_tEfNS_4arch4Sm90ELb0ELb0ELb0ELb1ELb1ELb1ELb1ELb0ELb0ELb1ELb1ELb0EEENS1_21CollectiveEpilogueFwdINS6_IJSA_NS7_ILi512EEESA_EEES9_SC_SE_Li256ELb1ELb1ELb1ELb0EEENS1_36VarlenDynamicPersistentTileSchedulerILi64ELi64ELi256ELi128ELb1ELb1ELb1ELb0ELb1ELb1EEEEEEEEEvNT_6ParamsE)
        /*01f4*/ 	.word	0x00000070


	//----- nvinfo : EIATTR_MIN_STACK_SIZE
	.align		4
.L_102:
        /*01f8*/ 	.byte	0x04, 0x12
        /*01fa*/ 	.short	(.L_104 - .L_103)
	.align		4
.L_103:
        /*01fc*/ 	.word	index@(_ZN7cutlass13device_kernelIN5flash11enable_sm90INS1_16FlashAttnFwdSm90INS1_25CollectiveMainloopFwdSm90ILi2EN4cute5tupleIJNS5_1CILi1EEES8_S8_EEENS6_IJNS7_ILi64EEESA_SA_EEELi512ENS_10bfloat16_tEfNS_4arch4Sm90ELb0ELb1ELb0ELb0ELb1ELb0ELb0ELb0ELb0ELb1ELb1ELb0EEENS1_21CollectiveEpilogueFwdINS6_IJSA_NS7_ILi512EEESA_EEES9_SC_SE_Li256ELb0ELb1ELb1ELb0EEENS1_19SingleTileSchedulerILb0ELb1ELb1ELi64EEEEEEEEEvNT_6ParamsE)
        /*0200*/ 	.word	0x00000000


	//----- nvinfo : EIATTR_MIN_STACK_SIZE
	.align		4
.L_104:
        /*0204*/ 	.byte	0x04, 0x12
        /*0206*/ 	.short	(.L_106 - .L_105)
	.align		4
.L_105:
        /*0208*/ 	.word	index@(_ZN7cutlass13device_kernelIN5flash11enable_sm90INS1_16FlashAttnFwdSm90INS1_25CollectiveMainloopFwdSm90ILi2EN4cute5tupleIJNS5_1CILi1EEES8_S8_EEENS6_IJNS7_ILi64EEESA_SA_EEELi512ENS_10bfloat16_tEfNS_4arch4Sm90ELb0ELb1ELb0ELb0ELb1ELb0ELb1ELb0ELb0ELb1ELb1ELb0EEENS1_21CollectiveEpilogueFwdINS6_IJSA_NS7_ILi512EEESA_EEES9_SC_SE_Li256ELb0ELb1ELb1ELb0EEENS1_19SingleTileSchedulerILb0ELb1ELb1ELi64EEEEEEEEEvNT_6ParamsE)
        /*020c*/ 	.word	0x00000008


	//----- nvinfo : EIATTR_MIN_STACK_SIZE
	.align		4
.L_106:
        /*0210*/ 	.byte	0x04, 0x12
        /*0212*/ 	.short	(.L_108 - .L_107)
	.align		4
.L_107:
        /*0214*/ 	.word	index@(_ZN7cutlass13device_kernelIN5flash11enable_sm90INS1_16FlashAttnFwdSm90INS1_25CollectiveMainloopFwdSm90ILi2EN4cute5tupleIJNS5_1CILi1EEES8_S8_EEENS6_IJNS7_ILi64EEESA_SA_EEELi512ENS_10bfloat16_tEfNS_4arch4Sm90ELb0ELb1ELb0ELb1ELb1ELb0ELb0ELb0ELb0ELb1ELb1ELb0EEENS1_21CollectiveEpilogueFwdINS6_IJSA_NS7_ILi512EEESA_EEES9_SC_SE_Li256ELb1ELb1ELb1ELb0EEENS1_36VarlenDynamicPersistentTileSchedulerILi64ELi64ELi256ELi128ELb1ELb1ELb1ELb1ELb0ELb1EEEEEEEEEvNT_6ParamsE)
        /*0218*/ 	.word	0x00000028


	//----- nvinfo : EIATTR_MIN_STACK_SIZE
	.align		4
.L_108:
        /*021c*/ 	.byte	0x04, 0x12
        /*021e*/ 	.short	(.L_110 - .L_109)
	.align		4
.L_109:
        /*0220*/ 	.word	index@(_ZN7cutlass13device_kernelIN5flash11enable_sm90INS1_16FlashAttnFwdSm90INS1_25CollectiveMainloopFwdSm90ILi2EN4cute5tupleIJNS5_1CILi1EEES8_S8_EEENS6_IJNS7_ILi64EEESA_SA_EEELi512ENS_10bfloat16_tEfNS_4arch4Sm90ELb0ELb1ELb0ELb1ELb1ELb1ELb0ELb0ELb0ELb1ELb1ELb0EEENS1_21CollectiveEpilogueFwdINS6_IJSA_NS7_ILi512EEESA_EEES9_SC_SE_Li256ELb1ELb1ELb1ELb0EEENS1_36VarlenDynamicPersistentTileSchedulerILi64ELi64ELi256ELi128ELb1ELb1ELb1ELb1ELb0ELb1EEEEEEEEEvNT_6ParamsE)
        /*0224*/ 	.word	0x00000070


	//----- nvinfo : EIATTR_MIN_STACK_SIZE
	.align		4
.L_110:
        /*0228*/ 	.byte	0x04, 0x12
        /*022a*/ 	.short	(.L_112 - .L_111)
	.align		4
.L_111:
        /*022c*/ 	.word	index@(_ZN7cutlass13device_kernelIN5flash11enable_sm90INS1_16FlashAttnFwdSm90INS1_25CollectiveMainloopFwdSm90ILi2EN4cute5tupleIJNS5_1CILi1EEES8_S8_EEENS6_IJNS7_ILi64EEESA_SA_EEELi512ENS_10bfloat16_tEfNS_4arch4Sm90ELb0ELb1ELb0ELb1ELb1ELb0ELb1ELb0ELb0ELb1ELb1ELb0EEENS1_21CollectiveEpilogueFwdINS6_IJSA_NS7_ILi512EEESA_EEES9_SC_SE_Li256ELb1ELb1ELb1ELb0EEENS1_36VarlenDynamicPersistentTileSchedulerILi64ELi64ELi256ELi128ELb1ELb1ELb1ELb1ELb0ELb1EEEEEEEEEvNT_6ParamsE)
        /*0230*/ 	.word	0x00000040


	//----- nvinfo : EIATTR_MIN_STACK_SIZE
	.align		4
.L_112:
        /*0234*/ 	.byte	0x04, 0x12
        /*0236*/ 	.short	(.L_114 - .L_113)
	.align		4
.L_113:
        /*0238*/ 	.word	index@(_ZN7cutlass13device_kernelIN5flash11enable_sm90INS1_16FlashAttnFwdSm90INS1_25CollectiveMainloopFwdSm90ILi2EN4cute5tupleIJNS5_1CILi1EEES8_S8_EEENS6_IJNS7_ILi64EEESA_SA_EEELi512ENS_10bfloat16_tEfNS_4arch4Sm90ELb0ELb1ELb0ELb1ELb1ELb1ELb1ELb0ELb0ELb1ELb1ELb0EEENS1_21CollectiveEpilogueFwdINS6_IJSA_NS7_ILi512EEESA_EEES9_SC_SE_Li256ELb1ELb1ELb1ELb0EEENS1_36VarlenDynamicPersistentTileSchedulerILi64ELi64ELi256ELi128ELb1ELb1ELb1ELb1ELb0ELb1EEEEEEEEEvNT_6ParamsE)
        /*023c*/ 	.word	0x00000080


	//----- nvinfo : EIATTR_MIN_STACK_SIZE
	.align		4
.L_114:
        /*0240*/ 	.byte	0x04, 0x12
        /*0242*/ 	.short	(.L_116 - .L_115)
	.align		4
.L_115:
        /*0244*/ 	.word	index@(_ZN7cutlass13device_kernelIN5flash11enable_sm90INS1_16FlashAttnFwdSm90INS1_25CollectiveMainloopFwdSm90ILi2EN4cute5tupleIJNS5_1CILi1EEES8_S8_EEENS6_IJNS7_ILi64EEESA_SA_EEELi512ENS_10bfloat16_tEfNS_4arch4Sm90ELb1ELb0ELb0ELb0ELb1ELb0ELb0ELb0ELb0ELb1ELb1ELb0EEENS1_21CollectiveEpilogueFwdINS6_IJSA_NS7_ILi512EEESA_EEES9_SC_SE_Li256ELb0ELb1ELb1ELb0EEENS1_19SingleTileSchedulerILb0ELb1ELb1ELi64EEEEEEEEEvNT_6ParamsE)
        /*0248*/ 	.word	0x00000000


	//----- nvinfo : EIATTR_MIN_STACK_SIZE
	.align		4
.L_116:
        /*024c*/ 	.byte	0x04, 0x12
        /*024e*/ 	.short	(.L_118 - .L_117)
	.align		4
.L_117:
        /*0250*/ 	.word	index@(_ZN7cutlass13device_kernelIN5flash11enable_sm90INS1_16FlashAttnFwdSm90INS1_25CollectiveMainloopFwdSm90ILi2EN4cute5tupleIJNS5_1CILi1EEES8_S8_EEENS6_IJNS7_ILi64EEESA_SA_EEELi512ENS_10bfloat16_tEfNS_4arch4Sm90ELb1ELb0ELb0ELb0ELb1ELb0ELb1ELb0ELb0ELb1ELb1ELb0EEENS1_21CollectiveEpilogueFwdINS6_IJSA_NS7_ILi512EEESA_EEES9_SC_SE_Li256ELb0ELb1ELb1ELb0EEENS1_19SingleTileSchedulerILb0ELb1ELb1ELi64EEEEEEEEEvNT_6ParamsE)
        /*0254*/ 	.word	0x00000008


	//----- nvinfo : EIATTR_MIN_STACK_SIZE
	.align		4
.L_118:
        /*0258*/ 	.byte	0x04, 0x12
        /*025a*/ 	.short	(.L_120 - .L_119)
	.align		4
.L_119:
        /*025c*/ 	.word	index@(_ZN7cutlass13device_kernelIN5flash11enable_sm90INS1_16FlashAttnFwdSm90INS1_25CollectiveMainloopFwdSm90ILi2EN4cute5tupleIJNS5_1CILi1EEES8_S8_EEENS6_IJNS7_ILi64EEESA_SA_EEELi512ENS_10bfloat16_tEfNS_4arch4Sm90ELb1ELb0ELb0ELb1ELb1ELb0ELb0ELb0ELb0ELb1ELb1ELb0EEENS1_21CollectiveEpilogueFwdINS6_IJSA_NS7_ILi512EEESA_EEES9_SC_SE_Li256ELb1ELb1ELb1ELb0EEENS1_36VarlenDynamicPersistentTileSchedulerILi64ELi64ELi256ELi128ELb1ELb1ELb1ELb1ELb1ELb1EEEEEEEEEvNT_6ParamsE)
        /*0260*/ 	.word	0x00000038


	//----- nvinfo : EIATTR_MIN_STACK_SIZE
	.align		4
.L_120:
        /*0264*/ 	.byte	0x04, 0x12
        /*0266*/ 	.short	(.L_122 - .L_121)
	.align		4
.L_121:
        /*0268*/ 	.word	index@(_ZN7cutlass13device_kernelIN5flash11enable_sm90INS1_16FlashAttnFwdSm90INS1_25CollectiveMainloopFwdSm90ILi2EN4cute5tupleIJNS5_1CILi1EEES8_S8_EEENS6_IJNS7_ILi64EEESA_SA_EEELi512ENS_10bfloat16_tEfNS_4arch4Sm90ELb1ELb0ELb0ELb1ELb1ELb1ELb0ELb0ELb0ELb1ELb1ELb0EEENS1_21CollectiveEpilogueFwdINS6_IJSA_NS7_ILi512EEESA_EEES9_SC_SE_Li256ELb1ELb1ELb1ELb0EEENS1_36VarlenDynamicPersistentTileSchedulerILi64ELi64ELi256ELi128ELb1ELb1ELb1ELb1ELb1ELb1EEEEEEEEEvNT_6ParamsE)
        /*026c*/ 	.word	0x00000068


	//----- nvinfo : EIATTR_MIN_STACK_SIZE
	.align		4
.L_122:
        /*0270*/ 	.byte	0x04, 0x12
        /*0272*/ 	.short	(.L_124 - .L_123)
	.align		4
.L_123:
        /*0274*/ 	.word	index@(_ZN7cutlass13device_kernelIN5flash11enable_sm90INS1_16FlashAttnFwdSm90INS1_25CollectiveMainloopFwdSm90ILi2EN4cute5tupleIJNS5_1CILi1EEES8_S8_EEENS6_IJNS7_ILi64EEESA_SA_EEELi512ENS_10bfloat16_tEfNS_4arch4Sm90ELb1ELb0ELb0ELb1ELb1ELb0ELb1ELb0ELb0ELb1ELb1ELb0EEENS1_21CollectiveEpilogueFwdINS6_IJSA_NS7_ILi512EEESA_EEES9_SC_SE_Li256ELb1ELb1ELb1ELb0EEENS1_36VarlenDynamicPersistentTileSchedulerILi64ELi64ELi256ELi128ELb1ELb1ELb1ELb1ELb1ELb1EEEEEEEEEvNT_6ParamsE)
        /*0278*/ 	.word	0x00000030


	//----- nvinfo : EIATTR_MIN_STACK_SIZE
	.align		4
.L_124:
        /*027c*/ 	.byte	0x04, 0x12
        /*027e*/ 	.short	(.L_126 - .L_125)
	.align		4
.L_125:
        /*0280*/ 	.word	index@(_ZN7cutlass13device_kernelIN5flash11enable_sm90INS1_16FlashAttnFwdSm90INS1_25CollectiveMainloopFwdSm90ILi2EN4cute5tupleIJNS5_1CILi1EEES8_S8_EEENS6_IJNS7_ILi64EEESA_SA_EEELi512ENS_10bfloat16_tEfNS_4arch4Sm90ELb1ELb0ELb0ELb1ELb1ELb1ELb1ELb0ELb0ELb1ELb1ELb0EEENS1_21CollectiveEpilogueFwdINS6_IJSA_NS7_ILi512EEESA_EEES9_SC_SE_Li256ELb1ELb1ELb1ELb0EEENS1_36VarlenDynamicPersistentTileSchedulerILi64ELi64ELi256ELi128ELb1ELb1ELb1ELb1ELb1ELb1EEEEEEEEEvNT_6ParamsE)
        /*0284*/ 	.word	0x00000088
.L_126:


//--------------------- .nv.compat                --------------------------
	.section	.nv.compat,"",@"SHT_CUDA_COMPAT_INFO"
	.align	4
        /*0000*/ 	.byte	0x02, 0x09, 0x01, 0x00, 0x02, 0x02, 0x04, 0x00, 0x02, 0x05, 0x05, 0x00, 0x03, 0x07, 0x01, 0x01
        /*0010*/ 	.byte	0x02, 0x03, 0x01, 0x00, 0x02, 0x06, 0x01, 0x00, 0x04, 0x0b, 0x08, 0x00, 0x00, 0x00, 0x00, 0x00
        /*0020*/ 	.byte	0x00, 0x00, 0x00, 0x00


//--------------------- .nv.info._ZN7cutlass13device_kernelIN5flash11enable_sm90INS1_16FlashAttnFwdSm90INS1_25CollectiveMainloopFwdSm90ILi2EN4cute5tupleIJNS5_1CILi1EEES8_S8_EEENS6_IJNS7_ILi64EEESA_SA_EEELi512ENS_10bfloat16_tEfNS_4arch4Sm90ELb0ELb0ELb0ELb0ELb1ELb0ELb0ELb0ELb0ELb1ELb1ELb0EEENS1_21CollectiveEpilogueFwdINS6_IJSA_NS7_ILi512EEESA_EEES9_SC_SE_Li256ELb0ELb1ELb1ELb0EEENS1_19SingleTileSchedulerILb0ELb1ELb1ELi64EEEEEEEEEvNT_6ParamsE --------------------------
	.section	.nv.info._ZN7cutlass13device_kernelIN5flash11enable_sm90INS1_16FlashAttnFwdSm90INS1_25CollectiveMainloopFwdSm90ILi2EN4cute5tupleIJNS5_1CILi1EEES8_S8_EEENS6_IJNS7_ILi64EEESA_SA_EEELi512ENS_10bfloat16_tEfNS_4arch4Sm90ELb0ELb0ELb0ELb0ELb1ELb0ELb0ELb0ELb0ELb1ELb1ELb0EEENS1_21CollectiveEpilogueFwdINS6_IJSA_NS7_ILi512EEESA_EEES9_SC_SE_Li256ELb0ELb1ELb1ELb0EEENS1_19SingleTileSchedulerILb0ELb1ELb1ELi64EEEEEEEEEvNT_6ParamsE,"",@"SHT_CUDA_INFO"
	.sectionflags	@""
	.align	4


	//----- nvinfo : EIATTR_CUDA_API_VERSION
	.align		4
        /*0000*/ 	.byte	0x04, 0x37
        /*0002*/ 	.short	(.L_128 - .L_127)
.L_127:
        /*0004*/ 	.word	0x00000082


	//----- nvinfo : EIATTR_KPARAM_INFO
	.align		4
.L_128:
        /*0008*/ 	.byte	0x04, 0x17
        /*000a*/ 	.short	(.L_130 - .L_129)
.L_129:
        /*000c*/ 	.word	0x00000000
        /*0010*/ 	.short	0x0000
        /*0012*/ 	.short	0x0070
        /*0014*/ 	.byte	0x00, 0xf0, 0x01, 0x28


	//----- nvinfo : EIATTR_SPARSE_MMA_MASK
	.align		4
.L_130:
        /*0018*/ 	.byte	0x03, 0x50
        /*001a*/ 	.short	0x0000


	//----- nvinfo : EIATTR_MAXREG_COUNT
	.align		4
        /*001c*/ 	.byte	0x03, 0x1b
        /*001e*/ 	.short	0x00a8


	//----- nvinfo : EIATTR_NUM_BARRIERS
	.align		4
        /*0020*/ 	.byte	0x02, 0x4c
        /*0022*/ 	.byte	0x10
	.zero		1


	//----- nvinfo : EIATTR_EXTERNS
	.align		4
        /*0024*/ 	.byte	0x04, 0x0f
        /*0026*/ 	.short	(.L_132 - .L_131)


	//   ....[0]....
	.align		4
.L_131:
        /*0028*/ 	.word	index@(__assertfail)


	//----- nvinfo : EIATTR_MERCURY_ISA_VERSION
	.align		4
.L_132:
        /*002c*/ 	.byte	0x03, 0x5f
        /*002e*/ 	.short	0x0101


	//----- nvinfo : EIATTR_INT_WARP_WIDE_INSTR_OFFSETS
	.align		4
        /*0030*/ 	.byte	0x04, 0x31
        /*0032*/ 	.short	(.L_134 - .L_133)


	//   ....[0]....
.L_133:
        /*0034*/ 	.word	0x000000b0


	//   ....[1]....
        /*0038*/ 	.word	0x000000c0


	//   ....[2]....
        /*003c*/ 	.word	0x00000160


	//----- nvinfo : EIATTR_COOP_GROUP_MASK_REGIDS
	.align		4
.L_134:
        /*0040*/ 	.byte	0x04, 0x29
        /*0042*/ 	.short	(.L_136 - .L_135)


	//   ....[0]....
.L_135:
        /*0044*/ 	.word	0xffffffff


	//   ....[1]....
        /*0048*/ 	.word	0xffffffff


	//   ....[2]....
        /*004c*/ 	.word	0xffffffff


	//   ....[3]....
        /*0050*/ 	.word	0xffffffff


	//   ....[4]....
        /*0054*/ 	.word	0xffffffff


	//   ....[5]....
        /*0058*/ 	.word	0xffffffff


	//   ....[6]....
        /*005c*/ 	.word	0xffffffff


	//   ....[7]....
        /*0060*/ 	.word	0xffffffff


	//   ....[8]....
        /*0064*/ 	.word	0xffffffff


	//   ....[9]....
        /*0068*/ 	.word	0xffffffff


	//   ....[10]....
        /*006c*/ 	.word	0xffffffff


	//   ....[11]....
        /*0070*/ 	.word	0xffffffff


	//   ....[12]....
        /*0074*/ 	.word	0xffffffff


	//   ....[13]....
        /*0078*/ 	.word	0xffffffff


	//   ....[14]....
        /*007c*/ 	.word	0xffffffff


	//   ....[15]....
        /*0080*/ 	.word	0xffffffff


	//   ....[16]....
        /*0084*/ 	.word	0xffffffff


	//   ....[17]....
        /*0088*/ 	.word	0xffffffff


	//   ....[18]....
        /*008c*/ 	.word	0xffffffff


	//   ....[19]....
        /*0090*/ 	.word	0xffffffff


	//   ....[20]....
        /*0094*/ 	.word	0xffffffff


	//   ....[21]....
        /*0098*/ 	.word	0xffffffff


	//   ....[22]....
        /*009c*/ 	.word	0xffffffff


	//   ....[23]....
        /*00a0*/ 	.word	0xffffffff


	//   ....[24]....
        /*00a4*/ 	.word	0xffffffff


	//   ....[25]....
        /*00a8*/ 	.word	0xffffffff


	//   ....[26]....
        /*00ac*/ 	.word	0xffffffff


	//   ....[27]....
        /*00b0*/ 	.word	0xffffffff


	//   ....[28]....
        /*00b4*/ 	.word	0xffffffff


	//   ....[29]....
        /*00b8*/ 	.word	0xffffffff


	//   ....[30]....
        /*00bc*/ 	.word	0xffffffff


	//   ....[31]....
        /*00c0*/ 	.word	0xffffffff


	//   ....[32]....
        /*00c4*/ 	.word	0xffffffff


	//   ....[33]....
        /*00c8*/ 	.word	0xffffffff


	//   ....[34]....
        /*00cc*/ 	.word	0xffffffff


	//   ....[35]....
        /*00d0*/ 	.word	0xffffffff


	//   ....[36]....
        /*00d4*/ 	.word	0xffffffff


	//   ....[37]....
        /*00d8*/ 	.word	0xffffffff


	//   ....[38]....
        /*00dc*/ 	.word	0xffffffff


	//   ....[39]....
        /*00e0*/ 	.word	0xffffffff


	//   ....[40]....
        /*00e4*/ 	.word	0xffffffff


	//   ....[41]....
        /*00e8*/ 	.word	0xffffffff


	//   ....[42]....
        /*00ec*/ 	.word	0xffffffff


	//   ....[43]....
        /*00f0*/ 	.word	0xffffffff


	//   ....[44]....
        /*00f4*/ 	.word	0xffffffff


	//   ....[45]....
        /*00f8*/ 	.word	0xffffffff


	//   ....[46]....
        /*00fc*/ 	.word	0xffffffff


	//   ....[47]....
        /*0100*/ 	.word	0xffffffff


	//   ....[48]....
        /*0104*/ 	.word	0xffffffff


	//   ....[49]....
        /*0108*/ 	.word	0xffffffff


	//   ....[50]....
        /*010c*/ 	.word	0xffffffff


	//   ....[51]....
        /*0110*/ 	.word	0xffffffff


	//   ....[52]....
        /*0114*/ 	.word	0xffffffff


	//   ....[53]....
        /*0118*/ 	.word	0xffffffff


	//   ....[54]....
        /*011c*/ 	.word	0xffffffff


	//   ....[55]....
        /*0120*/ 	.word	0xffffffff


	//   ....[56]....
        /*0124*/ 	.word	0xffffffff


	//   ....[57]....
        /*0128*/ 	.word	0xffffffff


	//   ....[58]....
        /*012c*/ 	.word	0xffffffff


	//   ....[59]....
        /*0130*/ 	.word	0xffffffff


	//   ....[60]....
        /*0134*/ 	.word	0xffffffff


	//   ....[61]....
        /*0138*/ 	.word	0xffffffff


	//   ....[62]....
        /*013c*/ 	.word	0xffffffff


	//   ....[63]....
        /*0140*/ 	.word	0xffffffff


	//   ....[64]....
        /*0144*/ 	.word	0xffffffff


	//   ....[65]....
        /*0148*/ 	.word	0xffffffff


	//   ....[66]....
        /*014c*/ 	.word	0xffffffff


	//   ....[67]....
        /*0150*/ 	.word	0xffffffff


	//   ....[68]....
        /*0154*/ 	.word	0xffffffff


	//   ....[69]....
        /*0158*/ 	.word	0xffffffff


	//   ....[70]....
        /*015c*/ 	.word	0xffffffff


	//   ....[71]....
        /*0160*/ 	.word	0xffffffff


	//   ....[72]....
        /*0164*/ 	.word	0xffffffff


	//   ....[73]....
        /*0168*/ 	.word	0x0500000f


	//   ....[74]....
        /*016c*/ 	.word	0x0500000f


	//   ....[75]....
        /*0170*/ 	.word	0x0500000f


	//   ....[76]....
        /*0174*/ 	.word	0x0500000f


	//   ....[77]....
        /*0178*/ 	.word	0x0500000f


	//   ....[78]....
        /*017c*/ 	.word	0x0500000f


	//   ....[79]....
        /*0180*/ 	.word	0x0500000f


	//   ....[80]....
        /*0184*/ 	.word	0x0500000f


	//   ....[81]....
        /*0188*/ 	.word	0x0500000f


	//   ....[82]....
        /*018c*/ 	.word	0x0500000f


	//   ....[83]....
        /*0190*/ 	.word	0x0500000f


	//   ....[84]....
        /*0194*/ 	.word	0x0500000f


	//   ....[85]....
        /*0198*/ 	.word	0x0500000f


	//   ....[86]....
        /*019c*/ 	.word	0x0500000f


	//   ....[87]....
        /*01a0*/ 	.word	0x0500000f


	//   ....[88]....
        /*01a4*/ 	.word	0x0500000f


	//   ....[89]....
        /*01a8*/ 	.word	0x0500000f


	//   ....[90]....
        /*01ac*/ 	.word	0x0500000f


	//   ....[91]....
        /*01b0*/ 	.word	0x0500000f


	//   ....[92]....
        /*01b4*/ 	.word	0x0500000f


	//   ....[93]....
        /*01b8*/ 	.word	0x0500000f


	//   ....[94]....
        /*01bc*/ 	.word	0x0500000f


	//   ....[95]....
        /*01c0*/ 	.word	0x0500000f


	//   ....[96]....
        /*01c4*/ 	.word	0x0500000f


	//   ....[97]....
        /*01c8*/ 	.word	0x0500000f


	//   ....[98]....
        /*01cc*/ 	.word	0x0500000f


	//   ....[99]....
        /*01d0*/ 	.word	0x0500000f


	//   ....[100]....
        /*01d4*/ 	.word	0x0500000f


	//   ....[101]....
        /*01d8*/ 	.word	0x0500000f


	//   ....[102]....
        /*01dc*/ 	.word	0x0500000f


	//   ....[103]....
        /*01e0*/ 	.word	0x0500000f


	//   ....[104]....
        /*01e4*/ 	.word	0x0500000f


	//   ....[105]....
        /*01e8*/ 	.word	0x0500000f


	//   ....[106]....
        /*01ec*/ 	.word	0x0500000f


	//   ....[107]....
        /*01f0*/ 	.word	0x0500000f


	//   ....[108]....
        /*01f4*/ 	.word	0x0500000f


	//   ....[109]....
        /*01f8*/ 	.word	0x0500000f


	//   ....[110]....
        /*01fc*/ 	.word	0x0500000f


	//   ....[111]....
        /*0200*/ 	.word	0x0500000f


	//   ....[112]....
        /*0204*/ 	.word	0x0500000f


	//   ....[113]....
        /*0208*/ 	.word	0x0500000f


	//   ....[114]....
        /*020c*/ 	.word	0x0500000f


	//----- nvinfo : EIATTR_COOP_GROUP_INSTR_OFFSETS
	.align		4
.L_136:
        /*0210*/ 	.byte	0x04, 0x28
        /*0212*/ 	.short	(.L_138 - .L_137)


	//   ....[0]....
.L_137:
        /*0214*/ 	.word	0x00000060


	//   ....[1]....
        /*0218*/ 	.word	0x000000a0


	//   ....[2]....
        /*021c*/ 	.word	0x00000280


	//   ....[3]....
        /*0220*/ 	.word	0x000003e0


	//   ....[4]....
        /*0224*/ 	.word	0x00000500


	//   ....[5]....
        /*0228*/ 	.word	0x00000660


	//   ....[6]....
        /*022c*/ 	.word	0x000011d0


	//   ....[7]....
        /*0230*/ 	.word	0x00003200


	//   ....[8]....
        /*0234*/ 	.word	0x00003c90


	//   ....[9]....
        /*0238*/ 	.word	0x00003cf0


	//   ....[10]....
        /*023c*/ 	.word	0x00003f00


	//   ....[11]....
        /*0240*/ 	.word	0x00003f80


	//   ....[12]....
        /*0244*/ 	.word	0x00004a30


	//   ....[13]....
        /*0248*/ 	.word	0x00004ef0


	//   ....[14]....
        /*024c*/ 	.word	0x00004f20


	//   ....[15]....
        /*0250*/ 	.word	0x00005150


	//   ....[16]....
        /*0254*/ 	.word	0x00005320


	//   ....[17]....
        /*0258*/ 	.word	0x00006300


	//   ....[18]....
        /*025c*/ 	.word	0x000063e0


	//   ....[19]....
        /*0260*/ 	.word	0x00006430


	//   ....[20]....
        /*0264*/ 	.word	0x00006450


	//   ....[21]....
        /*0268*/ 	.word	0x00006470


	//   ....[22]....
        /*026c*/ 	.word	0x00006f50


	//   ....[23]....
        /*0270*/ 	.word	0x00007410


	//   ....[24]....
        /*0274*/ 	.word	0x00007440


	//   ....[25]....
        /*0278*/ 	.word	0x00007470


	//   ....[26]....
        /*027c*/ 	.word	0x00007480


	//   ....[27]....
        /*0280*/ 	.word	0x00007930


	//   ....[28]....
        /*0284*/ 	.word	0x00007950


	//   ....[29]....
        /*0288*/ 	.word	0x000085a0


	//   ....[30]....
        /*028c*/ 	.word	0x000085c0


	//   ....[31]....
        /*0290*/ 	.word	0x00009610


	//   ....[32]....
        /*0294*/ 	.word	0x0000a820


	//   ....[33]....
        /*0298*/ 	.word	0x0000a840


	//   ....[34]....
        /*029c*/ 	.word	0x0000a850


	//   ....[35]....
        /*02a0*/ 	.word	0x0000a890


	//   ....[36]....
        /*02a4*/ 	.word	0x0000a8e0


	//   ....[37]....
        /*02a8*/ 	.word	0x0000a900


	//   ....[38]....
        /*02ac*/ 	.word	0x0000a950


	//   ....[39]....
        /*02b0*/ 	.word	0x0000a970


	//   ....[40]....
        /*02b4*/ 	.word	0x0000aed0


	//   ....[41]....
        /*02b8*/ 	.word	0x0000af10


	//   ....[42]....
        /*02bc*/ 	.word	0x0000af40


	//   ....[43]....
        /*02c0*/ 	.word	0x0000af90


	//   ....[44]....
        /*02c4*/ 	.word	0x0000aff0


	//   ....[45]....
        /*02c8*/ 	.word	0x0000b010


	//   ....[46]....
        /*02cc*/ 	.word	0x0000b060


	//   ....[47]....
        /*02d0*/ 	.word	0x0000b080


	//   ....[48]....
        /*02d4*/ 	.word	0x0000b370


	//   ....[49]....
        /*02d8*/ 	.word	0x0000b3a0


	//   ....[50]....
        /*02dc*/ 	.word	0x0000b3d0


	//   ....[51]....
        /*02e0*/ 	.word	0x0000b400


	//   ....[52]....
        /*02e4*/ 	.word	0x0000b430


	//   ....[53]....
        /*02e8*/ 	.word	0x0000b480


	//   ....[54]....
        /*02ec*/ 	.word	0x0000b600


	//   ....[55]....
        /*02f0*/ 	.word	0x0000b630


	//   ....[56]....
        /*02f4*/ 	.word	0x0000bfb0


	//   ....[57]....
        /*02f8*/ 	.word	0x0000bfd0


	//   ....[58]....
        /*02fc*/ 	.word	0x0000bfe0


	//   ....[59]....
        /*0300*/ 	.word	0x0000c000


	//   ....[60]....
        /*0304*/ 	.word	0x0000c020


	//   ....[61]....
        /*0308*/ 	.word	0x0000c050


	//   ....[62]....
        /*030c*/ 	.word	0x0000c070


	//   ....[63]....
        /*0310*/ 	.word	0x0000c0a0


	//   ....[64]....
        /*0314*/ 	.word	0x0000c400


	//   ....[65]....
        /*0318*/ 	.word	0x0000c430


	//   ....[66]....
        /*031c*/ 	.word	0x0000c460


	//   ....[67]....
        /*0320*/ 	.word	0x0000c480


	//   ....[68]....
        /*0324*/ 	.word	0x0000c490


	//   ....[69]....
        /*0328*/ 	.word	0x0000c4b0


	//   ....[70]....
        /*032c*/ 	.word	0x0000c560


	//   ....[71]....
        /*0330*/ 	.word	0x0000c590


	//   ....[72]....
        /*0334*/ 	.word	0x0000ca90


	//   ....[73]....
        /*0338*/ 	.word	0x0000cff0


	//   ....[74]....
        /*033c*/ 	.word	0x0000d0e0


	//   ....[75]....
        /*0340*/ 	.word	0x0000d180


	//   ....[76]....
        /*0344*/ 	.word	0x0000d200


	//   ....[77]....
        /*0348*/ 	.word	0x0000d2b0


	//   ....[78]....
        /*034c*/ 	.word	0x0000d310


	//   ....[79]....
        /*0350*/ 	.word	0x0000d3d0


	//   ....[80]....
        /*0354*/ 	.word	0x0000d430


	//   ....[81]....
        /*0358*/ 	.word	0x0000d4d0


	//   ....[82]....
        /*035c*/ 	.word	0x0000d560


	//   ....[83]....
        /*0360*/ 	.word	0x0000d5c0


	//   ....[84]....
        /*0364*/ 	.word	0x0000d680


	//   ....[85]....
        /*0368*/ 	.word	0x0000d740


	//   ....[86]....
        /*036c*/ 	.word	0x0000d7a0


	//   ....[87]....
        /*0370*/ 	.word	0x0000d860


	//   ....[88]....
        /*0374*/ 	.word	0x0000d8c0


	//   ....[89]....
        /*0378*/ 	.word	0x0000d960


	//   ....[90]....
        /*037c*/ 	.word	0x0000dab0


	//   ....[91]....
        /*0380*/ 	.word	0x0000db70


	//   ....[92]....
        /*0384*/ 	.word	0x0000ddf0


	//   ....[93]....
        /*0388*/ 	.word	0x0000de40


	//   ....[94]....
        /*038c*/ 	.word	0x0000e000


	//   ....[95]....
        /*0390*/ 	.word	0x0000e050


	//   ....[96]....
        /*0394*/ 	.word	0x0000e210


	//   ....[97]....
        /*0398*/ 	.word	0x0000e260


	//   ....[98]....
        /*039c*/ 	.word	0x0000e340


	//   ....[99]....
        /*03a0*/ 	.word	0x0000e3e0


	//   ....[100]....
        /*03a4*/ 	.word	0x0000e440


	//   ....[101]....
        /*03a8*/ 	.word	0x0000e4e0


	//   ....[102]....
        /*03ac*/ 	.word	0x0000e540


	//   ....[103]....
        /*03b0*/ 	.word	0x0000e5e0


	//   ....[104]....
        /*03b4*/ 	.word	0x0000e640


	//   ....[105]....
        /*03b8*/ 	.word	0x0000e6e0


	//   ....[106]....
        /*03bc*/ 	.word	0x0000e7c0


	//   ....[107]....
        /*03c0*/ 	.word	0x0000e870


	//   ....[108]....
        /*03c4*/ 	.word	0x0000e960


	//   ....[109]....
        /*03c8*/ 	.word	0x0000ea60


	//   ....[110]....
        /*03cc*/ 	.word	0x0000eb80


	//   ....[111]....
        /*03d0*/ 	.word	0x0000ec60


	//   ....[112]....
        /*03d4*/ 	.word	0x0000ed70


	//   ....[113]....
        /*03d8*/ 	.word	0x0000ee40


	//   ....[114]....
        /*03dc*/ 	.word	0x0000ef50


	//----- nvinfo : EIATTR_REG_RECONFIG
	.align		4
.L_138:
        /*03e0*/ 	.byte	0x01, 0x54
	.zero		2


	//----- nvinfo : EIATTR_SYSCALL_OFFSETS
	.align		4
        /*03e4*/ 	.byte	0x04, 0x46
        /*03e6*/ 	.short	(.L_140 - .L_139)


	//   ....[0]....
.L_139:
        /*03e8*/ 	.word	0x000033c0


	//   ....[1]....
        /*03ec*/ 	.word	0x00009d30


	//   ....[2]....
        /*03f0*/ 	.word	0x00009e70


	//   ....[3]....
        /*03f4*/ 	.word	0x00009f60


	//   ....[4]....
        /*03f8*/ 	.word	0x0000abe0


	//----- nvinfo : EIATTR_MBARRIER_INSTR_OFFSETS
	.align		4
.L_140:
        /*03fc*/ 	.byte	0x04, 0x39
        /*03fe*/ 	.short	(.L_142 - .L_141)


	//   ....[0]....
.L_141:
        /*0400*/ 	.word	0x00000170
        /*0404*/ 	.word	0x000000ff
        /*0408*/ 	.word	0x00028c00
        /*040c*/ 	.short	0x0100
        /*040e*/ 	.byte	0x08
	.zero		1


	//   ....[1]....
        /*0410*/ 	.word	0x00000180
        /*0414*/ 	.word	0x000000ff
        /*0418*/ 	.word	0x00028c20
        /*041c*/ 	.short	0x0100
        /*041e*/ 	.byte	0x08
	.zero		1


	//   ....[2]....
        /*0420*/ 	.word	0x00000230
        /*0424*/ 	.word	0x000000ff
        /*0428*/ 	.word	0x00028c30
        /*042c*/ 	.short	0x0100
        /*042e*/ 	.byte	0x06
	.zero		1


	//   ....[3]....
        /*0430*/ 	.word	0x00000240
        /*0434*/ 	.word	0x000000ff
        /*0438*/ 	.word	0x00028c40
        /*043c*/ 	.short	0x0100
        /*043e*/ 	.byte	0x06
	.zero		1


	//   ....[4]....
        /*0440*/ 	.word	0x00000250
        /*0444*/ 	.word	0x000000ff
        /*0448*/ 	.word	0x00028c38
        /*044c*/ 	.short	0x0100
        /*044e*/ 	.byte	0x06
	.zero		1


	//   ....[5]....
        /*0450*/ 	.word	0x00000260
        /*0454*/ 	.word	0x000000ff
        /*0458*/ 	.word	0x00028c48
        /*045c*/ 	.short	0x0100
        /*045e*/ 	.byte	0x06
	.zero		1


	//   ....[6]....
        /*0460*/ 	.word	0x00000390
        /*0464*/ 	.word	0x000000ff
        /*0468*/ 	.word	0x00028c50
        /*046c*/ 	.short	0x0100
        /*046e*/ 	.byte	0x08
	.zero		1


	//   ....[7]....
        /*0470*/ 	.word	0x000003a0
        /*0474*/ 	.word	0x000000ff
        /*0478*/ 	.word	0x00028c60
        /*047c*/ 	.short	0x0100
        /*047e*/ 	.byte	0x08
	.zero		1


	//   ....[8]....
        /*0480*/ 	.word	0x000003b0
        /*0484*/ 	.word	0x000000ff
        /*0488*/ 	.word	0x00028c58
        /*048c*/ 	.short	0x0100
        /*048e*/ 	.byte	0x08
	.zero		1


	//   ....[9]....
        /*0490*/ 	.word	0x000003c0
        /*0494*/ 	.word	0x000000ff
        /*0498*/ 	.word	0x00028c68
        /*049c*/ 	.short	0x0100
        /*049e*/ 	.byte	0x08
	.zero		1


	//   ....[10]....
        /*04a0*/ 	.word	0x000004b0
        /*04a4*/ 	.word	0x000000ff
        /*04a8*/ 	.word	0x00028c70
        /*04ac*/ 	.short	0x0100
        /*04ae*/ 	.byte	0x06
	.zero		1


	//   ....[11]....
        /*04b0*/ 	.word	0x000004c0
        /*04b4*/ 	.word	0x000000ff
        /*04b8*/ 	.word	0x00028c80
        /*04bc*/ 	.short	0x0100
        /*04be*/ 	.byte	0x06
	.zero		1


	//   ....[12]....
        /*04c0*/ 	.word	0x000004d0
        /*04c4*/ 	.word	0x000000ff
        /*04c8*/ 	.word	0x00028c78
        /*04cc*/ 	.short	0x0100
        /*04ce*/ 	.byte	0x06
	.zero		1


	//   ....[13]....
        /*04d0*/ 	.word	0x000004e0
        /*04d4*/ 	.word	0x000000ff
        /*04d8*/ 	.word	0x00028c88
        /*04dc*/ 	.short	0x0100
        /*04de*/ 	.byte	0x06
	.zero		1


	//   ....[14]....
        /*04e0*/ 	.word	0x00000610
        /*04e4*/ 	.word	0x000000ff
        /*04e8*/ 	.word	0x00028c90
        /*04ec*/ 	.short	0x0100
        /*04ee*/ 	.byte	0x08
	.zero		1


	//   ....[15]....
        /*04f0*/ 	.word	0x00000620
        /*04f4*/ 	.word	0x000000ff
        /*04f8*/ 	.word	0x00028ca0
        /*04fc*/ 	.short	0x0100
        /*04fe*/ 	.byte	0x08
	.zero		1


	//   ....[16]....
        /*0500*/ 	.word	0x00000630
        /*0504*/ 	.word	0x000000ff
        /*0508*/ 	.word	0x00028c98
        /*050c*/ 	.short	0x0100
        /*050e*/ 	.byte	0x08
	.zero		1


	//   ....[17]....
        /*0510*/ 	.word	0x00000640
        /*0514*/ 	.word	0x000000ff
        /*0518*/ 	.word	0x00028ca8
        /*051c*/ 	.short	0x0100
        /*051e*/ 	.byte	0x08
	.zero		1


	//   ....[18]....
        /*0520*/ 	.word	0x00000780
        /*0524*/ 	.word	0x000000ff
        /*0528*/ 	.word	0x00028cb0
        /*052c*/ 	.short	0x0100
        /*052e*/ 	.byte	0x08
	.zero		1


	//   ....[19]....
        /*0530*/ 	.word	0x00000790
        /*0534*/ 	.word	0x000000ff
        /*0538*/ 	.word	0x00028cc0
        /*053c*/ 	.short	0x0100
        /*053e*/ 	.byte	0x08
	.zero		1


	//   ....[20]....
        /*0540*/ 	.word	0x000007a0
        /*0544*/ 	.word	0x000000ff
        /*0548*/ 	.word	0x00028cb8
        /*054c*/ 	.short	0x0100
        /*054e*/ 	.byte	0x08
	.zero		1


	//   ....[21]....
        /*0550*/ 	.word	0x000007b0
        /*0554*/ 	.word	0x000000ff
        /*0558*/ 	.word	0x00028cc8
        /*055c*/ 	.short	0x0100
        /*055e*/ 	.byte	0x08
	.zero		1


	//   ....[22]....
        /*0560*/ 	.word	0x00001390
        /*0564*/ 	.word	0x000000ff
        /*0568*/ 	.word	0x00028c50
        /*056c*/ 	.short	0x010a
        /*056e*/ 	.byte	0x05
	.zero		1


	//   ....[23]....
        /*0570*/ 	.word	0x00001660
        /*0574*/ 	.word	0x000000ff
        /*0578*/ 	.word	0x00000000
        /*057c*/ 	.short	0x0101
        /*057e*/ 	.byte	0x04
	.zero		1


	//   ....[24]....
        /*0580*/ 	.word	0x00001fc0
        /*0584*/ 	.word	0x000000ff
        /*0588*/ 	.word	0x00028c50
        /*058c*/ 	.short	0x010a
        /*058e*/ 	.byte	0x07
	.zero		1


	//   ....[25]....
        /*0590*/ 	.word	0x00002000
        /*0594*/ 	.word	0x000000ff
        /*0598*/ 	.word	0x00028c50
        /*059c*/ 	.short	0x010a
        /*059e*/ 	.byte	0x07
	.zero		1


	//   ....[26]....
        /*05a0*/ 	.word	0x000021e0
        /*05a4*/ 	.word	0x000000ff
        /*05a8*/ 	.word	0x00000000
        /*05ac*/ 	.short	0x0101
        /*05ae*/ 	.byte	0x07
	.zero		1


	//   ....[27]....
        /*05b0*/ 	.word	0x000033f0
        /*05b4*/ 	.word	0x000000ff
        /*05b8*/ 	.word	0x00028c00
        /*05bc*/ 	.short	0x010a
        /*05be*/ 	.byte	0x29
	.zero		1


	//   ....[28]....
        /*05c0*/ 	.word	0x00003580
        /*05c4*/ 	.word	0x000000ff
        /*05c8*/ 	.word	0x00028c30
        /*05cc*/ 	.short	0x010a
        /*05ce*/ 	.byte	0x29
	.zero		1


	//   ....[29]....
        /*05d0*/ 	.word	0x000035c0
        /*05d4*/ 	.word	0x000000ff
        /*05d8*/ 	.word	0x00028c30
        /*05dc*/ 	.short	0x010a
        /*05de*/ 	.byte	0x29
	.zero		1


	//   ....[30]....
        /*05e0*/ 	.word	0x000038c0
        /*05e4*/ 	.word	0x000000ff
        /*05e8*/ 	.word	0x00000000
        /*05ec*/ 	.short	0x0101
        /*05ee*/ 	.byte	0x04
	.zero		1


	//   ....[31]....
        /*05f0*/ 	.word	0x000047b0
        /*05f4*/ 	.word	0x000000ff
        /*05f8*/ 	.word	0x00028c50
        /*05fc*/ 	.short	0x010a
        /*05fe*/ 	.byte	0x29
	.zero		1


	//   ....[32]....
        /*0600*/ 	.word	0x00004800
        /*0604*/ 	.word	0x000000ff
        /*0608*/ 	.word	0x00028c50
        /*060c*/ 	.short	0x010a
        /*060e*/ 	.byte	0x29
	.zero		1


	//   ....[33]....
        /*0610*/ 	.word	0x00004ac0
        /*0614*/ 	.word	0x000000ff
        /*0618*/ 	.word	0x00000000
        /*061c*/ 	.short	0x0101
        /*061e*/ 	.byte	0x05
	.zero		1


	//   ....[34]....
        /*0620*/ 	.word	0x00004be0
        /*0624*/ 	.word	0x000000ff
        /*0628*/ 	.word	0x00028c30
        /*062c*/ 	.short	0x010a
        /*062e*/ 	.byte	0x1a
	.zero		1


	//   ....[35]....
        /*0630*/ 	.word	0x00004c20
        /*0634*/ 	.word	0x000000ff
        /*0638*/ 	.word	0x00028c30
        /*063c*/ 	.short	0x010a
        /*063e*/ 	.byte	0x1a
	.zero		1


	//   ....[36]....
        /*0640*/ 	.word	0x00004e30
        /*0644*/ 	.word	0x000000ff
        /*0648*/ 	.word	0x00000000
        /*064c*/ 	.short	0x0101
        /*064e*/ 	.byte	0x07
	.zero		1


	//   ....[37]....
        /*0650*/ 	.word	0x000060b0
        /*0654*/ 	.word	0x000000ff
        /*0658*/ 	.word	0x00028c50
        /*065c*/ 	.short	0x010a
        /*065e*/ 	.byte	0x1a
	.zero		1


	//   ....[38]....
        /*0660*/ 	.word	0x000060f0
        /*0664*/ 	.word	0x000000ff
        /*0668*/ 	.word	0x00028c50
        /*066c*/ 	.short	0x010a
        /*066e*/ 	.byte	0x1a
	.zero		1


	//   ....[39]....
        /*0670*/ 	.word	0x00006380
        /*0674*/ 	.word	0x000000ff
        /*0678*/ 	.word	0x00000000
        /*067c*/ 	.short	0x0101
        /*067e*/ 	.byte	0x05
	.zero		1


	//   ....[40]....
        /*0680*/ 	.word	0x00006f20
        /*0684*/ 	.word	0x000000ff
        /*0688*/ 	.word	0x00000000
        /*068c*/ 	.short	0x0101
        /*068e*/ 	.byte	0x04
	.zero		1


	//   ....[41]....
        /*0690*/ 	.word	0x0000a5e0
        /*0694*/ 	.word	0x000000ff
        /*0698*/ 	.word	0x00028c40
        /*069c*/ 	.short	0x010a
        /*069e*/ 	.byte	0x2b
	.zero		1


	//   ....[42]....
        /*06a0*/ 	.word	0x0000aa10
        /*06a4*/ 	.word	0x000000ff
        /*06a8*/ 	.word	0x00028c30
        /*06ac*/ 	.short	0x0107
        /*06ae*/ 	.byte	0x2b
	.zero		1


	//   ....[43]....
        /*06b0*/ 	.word	0x0000aa80
        /*06b4*/ 	.word	0x000000ff
        /*06b8*/ 	.word	0x00028c30
        /*06bc*/ 	.short	0x0101
        /*06be*/ 	.byte	0x2b
	.zero		1


	//   ....[44]....
        /*06c0*/ 	.word	0x0000b150
        /*06c4*/ 	.word	0x000000ff
        /*06c8*/ 	.word	0x00028c00
        /*06cc*/ 	.short	0x0107
        /*06ce*/ 	.byte	0x2b
	.zero		1


	//   ....[45]....
        /*06d0*/ 	.word	0x0000b190
        /*06d4*/ 	.word	0x000000ff
        /*06d8*/ 	.word	0x00028c00
        /*06dc*/ 	.short	0x0101
        /*06de*/ 	.byte	0x2b
	.zero		1


	//   ....[46]....
        /*06e0*/ 	.word	0x0000b1a0
        /*06e4*/ 	.word	0x000000ff
        /*06e8*/ 	.word	0x00028c20
        /*06ec*/ 	.short	0x010a
        /*06ee*/ 	.byte	0x2b
	.zero		1


	//   ....[47]....
        /*06f0*/ 	.word	0x0000b1f0
        /*06f4*/ 	.word	0x000000ff
        /*06f8*/ 	.word	0x00028c60
        /*06fc*/ 	.short	0x010a
        /*06fe*/ 	.byte	0x2b
	.zero		1


	//   ....[48]....
        /*0700*/ 	.word	0x0000ba10
        /*0704*/ 	.word	0x000000ff
        /*0708*/ 	.word	0x00028c50
        /*070c*/ 	.short	0x0107
        /*070e*/ 	.byte	0x2b
	.zero		1


	//   ....[49]....
        /*0710*/ 	.word	0x0000ba90
        /*0714*/ 	.word	0x000000ff
        /*0718*/ 	.word	0x00028c50
        /*071c*/ 	.short	0x0101
        /*071e*/ 	.byte	0x2b
	.zero		1


	//   ....[50]....
        /*0720*/ 	.word	0x0000bdb0
        /*0724*/ 	.word	0x0000000a
        /*0728*/ 	.word	0x00028c40
        /*072c*/ 	.short	0x010a
        /*072e*/ 	.byte	0x3f
	.zero		1


	//   ....[51]....
        /*0730*/ 	.word	0x0000c140
        /*0734*/ 	.word	0x0000000a
        /*0738*/ 	.word	0x00028c30
        /*073c*/ 	.short	0x0107
        /*073e*/ 	.byte	0x3f
	.zero		1


	//   ....[52]....
        /*0740*/ 	.word	0x0000c1f0
        /*0744*/ 	.word	0x0000000a
        /*0748*/ 	.word	0x00028c30
        /*074c*/ 	.short	0x0101
        /*074e*/ 	.byte	0x3f
	.zero		1


	//   ....[53]....
        /*0750*/ 	.word	0x0000c220
        /*0754*/ 	.word	0x0000000a
        /*0758*/ 	.word	0x00028c60
        /*075c*/ 	.short	0x010a
        /*075e*/ 	.byte	0x3f
	.zero		1


	//   ....[54]....
        /*0760*/ 	.word	0x0000c860
        /*0764*/ 	.word	0x0000000a
        /*0768*/ 	.word	0x00028c50
        /*076c*/ 	.short	0x0107
        /*076e*/ 	.byte	0x3f
	.zero		1


	//   ....[55]....
        /*0770*/ 	.word	0x0000c920
        /*0774*/ 	.word	0x0000000a
        /*0778*/ 	.word	0x00028c50
        /*077c*/ 	.short	0x0101
        /*077e*/ 	.byte	0x3f
	.zero		1


	//   ....[56]....
        /*0780*/ 	.word	0x0000ca10
        /*0784*/ 	.word	0x00000005
        /*0788*/ 	.word	0x00028c20
        /*078c*/ 	.short	0x010a
        /*078e*/ 	.byte	0x3f
	.zero		1


	//   ....[57]....
        /*0790*/ 	.word	0x0000cb80
        /*0794*/ 	.word	0x00000004
        /*0798*/ 	.word	0x00028c40
        /*079c*/ 	.short	0x010a
        /*079e*/ 	.byte	0x3f
	.zero		1


	//   ....[58]....
        /*07a0*/ 	.word	0x0000cc20
        /*07a4*/ 	.word	0x00000005
        /*07a8*/ 	.word	0x00028c40
        /*07ac*/ 	.short	0x010a
        /*07ae*/ 	.byte	0x3f
	.zero		1


	//   ....[59]....
        /*07b0*/ 	.word	0x0000cc60
        /*07b4*/ 	.word	0x00000004
        /*07b8*/ 	.word	0x00028c60
        /*07bc*/ 	.short	0x010a
        /*07be*/ 	.byte	0x3f
	.zero		1


	//   ....[60]....
        /*07c0*/ 	.word	0x0000cca0
        /*07c4*/ 	.word	0x00000005
        /*07c8*/ 	.word	0x00028c60
        /*07cc*/ 	.short	0x010a
        /*07ce*/ 	.byte	0x3f
	.zero		1


	//   ....[61]....
        /*07d0*/ 	.word	0x0000cd10
        /*07d4*/ 	.word	0x00000005
        /*07d8*/ 	.word	0x00028c50
        /*07dc*/ 	.short	0x010a
        /*07de*/ 	.byte	0x3f
	.zero		1


	//   ....[62]....
        /*07e0*/ 	.word	0x0000cd70
        /*07e4*/ 	.word	0x00000005
        /*07e8*/ 	.word	0x00028c50
        /*07ec*/ 	.short	0x010a
        /*07ee*/ 	.byte	0x3f
	.zero		1


	//   ....[63]....
        /*07f0*/ 	.word	0x0000cdd0
        /*07f4*/ 	.word	0x00000000
        /*07f8*/ 	.word	0x00028c00
        /*07fc*/ 	.short	0x010a
        /*07fe*/ 	.byte	0x3f
	.zero		1


	//   ....[64]....
        /*0800*/ 	.word	0x0000ce30
        /*0804*/ 	.word	0x00000004
        /*0808*/ 	.word	0x00028c30
        /*080c*/ 	.short	0x010a
        /*080e*/ 	.byte	0x3f
	.zero		1


	//   ....[65]....
        /*0810*/ 	.word	0x0000ce90
        /*0814*/ 	.word	0x0000000c
        /*0818*/ 	.word	0x00028c50
        /*081c*/ 	.short	0x010a
        /*081e*/ 	.byte	0x3f
	.zero		1


	//   ....[66]....
        /*0820*/ 	.word	0x0000cef0
        /*0824*/ 	.word	0x0000000c
        /*0828*/ 	.word	0x00028c30
        /*082c*/ 	.short	0x010a
        /*082e*/ 	.byte	0x3f
	.zero		1


	//   ....[67]....
        /*0830*/ 	.word	0x0000cf50
        /*0834*/ 	.word	0x0000000e
        /*0838*/ 	.word	0x00028c50
        /*083c*/ 	.short	0x010a
        /*083e*/ 	.byte	0x3f
	.zero		1


	//   ....[68]....
        /*0840*/ 	.word	0x0000d030
        /*0844*/ 	.word	0x00000003
        /*0848*/ 	.word	0x00028c40
        /*084c*/ 	.short	0x010a
        /*084e*/ 	.byte	0x3f
	.zero		1


	//   ....[69]....
        /*0850*/ 	.word	0x0000d9a0
        /*0854*/ 	.word	0x00000003
        /*0858*/ 	.word	0x00028c20
        /*085c*/ 	.short	0x010a
        /*085e*/ 	.byte	0x3f
	.zero		1


	//   ....[70]....
        /*0860*/ 	.word	0x0000da00
        /*0864*/ 	.word	0x00000003
        /*0868*/ 	.word	0x00028c60
        /*086c*/ 	.short	0x010a
        /*086e*/ 	.byte	0x3f
	.zero		1


	//   ....[71]....
        /*0870*/ 	.word	0x0000e290
        /*0874*/ 	.word	0x0000000a
        /*0878*/ 	.word	0x00028c40
        /*087c*/ 	.short	0x010a
        /*087e*/ 	.byte	0x3f
	.zero		1


	//   ....[72]....
        /*0880*/ 	.word	0x0000e710
        /*0884*/ 	.word	0x0000000a
        /*0888*/ 	.word	0x00028c60
        /*088c*/ 	.short	0x010a
        /*088e*/ 	.byte	0x3f
	.zero		1


	//   ....[73]....
        /*0890*/ 	.word	0x0000ee70
        /*0894*/ 	.word	0x00000005
        /*0898*/ 	.word	0x00028c20
        /*089c*/ 	.short	0x010a
        /*089e*/ 	.byte	0x3f
	.zero		1


	//   ....[74]....
        /*08a0*/ 	.word	0x0000f010
        /*08a4*/ 	.word	0x00000004
        /*08a8*/ 	.word	0x00028c40
        /*08ac*/ 	.short	0x010a
        /*08ae*/ 	.byte	0x3f
	.zero		1


	//   ....[75]....
        /*08b0*/ 	.word	0x0000f060
        /*08b4*/ 	.word	0x00000005
        /*08b8*/ 	.word	0x00028c40
        /*08bc*/ 	.short	0x010a
        /*08be*/ 	.byte	0x3f
	.zero		1


	//   ....[76]....
        /*08c0*/ 	.word	0x0000f0b0
        /*08c4*/ 	.word	0x00000004
        /*08c8*/ 	.word	0x00028c60
        /*08cc*/ 	.short	0x010a
        /*08ce*/ 	.byte	0x3f
	.zero		1


	//----- nvinfo : EIATTR_NUM_MBARRIERS
	.align		4
.L_142:
        /*08d0*/ 	.byte	0x03, 0x38
        /*08d2*/ 	.short	0x0016


	//----- nvinfo : EIATTR_EXIT_INSTR_OFFSETS
	.align		4
        /*08d4*/ 	.byte	0x04, 0x1c
        /*08d6*/ 	.short	(.L_144 - .L_143)


	//   ....[0]....
.L_143:
        /*08d8*/ 	.word	0x0000ccf0


	//----- nvinfo : EIATTR_MAX_THREADS
	.align		4
.L_144:
        /*08dc*/ 	.byte	0x04, 0x05
        /*08de*/ 	.short	(.L_146 - .L_145)
.L_145:
        /*08e0*/ 	.word	0x00000180
        /*08e4*/ 	.word	0x00000001
        /*08e8*/ 	.word	0x00000001


	//----- nvinfo : EIATTR_CRS_STACK_SIZE
	.align		4
.L_146:
        /*08ec*/ 	.byte	0x04, 0x1e
        /*08ee*/ 	.short	(.L_148 - .L_147)
.L_147:
        /*08f0*/ 	.word	0x00000000


	//----- nvinfo : EIATTR_CBANK_PARAM_SIZE
	.align		4
.L_148:
        /*08f4*/ 	.byte	0x03, 0x19
        /*08f6*/ 	.short	0x0a70


	//----- nvinfo : EIATTR_PARAM_CBANK
	.align		4
        /*08f8*/ 	.byte	0x04, 0x0a
        /*08fa*/ 	.short	(.L_150 - .L_149)
	.align		4
.L_149:
        /*08fc*/ 	.word	index@(.nv.constant0._ZN7cutlass13device_kernelIN5flash11enable_sm90INS1_16FlashAttnFwdSm90INS1_25CollectiveMainloopFwdSm90ILi2EN4cute5tupleIJNS5_1CILi1EEES8_S8_EEENS6_IJNS7_ILi64EEESA_SA_EEELi512ENS_10bfloat16_tEfNS_4arch4Sm90ELb0ELb0ELb0ELb0ELb1ELb0ELb0ELb0ELb0ELb1ELb1ELb0EEENS1_21CollectiveEpilogueFwdINS6_IJSA_NS7_ILi512EEESA_EEES9_SC_SE_Li256ELb0ELb1ELb1ELb0EEENS1_19SingleTileSchedulerILb0ELb1ELb1ELi64EEEEEEEEEvNT_6ParamsE)
        /*0900*/ 	.short	0x0210
        /*0902*/ 	.short	0x0a70


	//----- nvinfo : EIATTR_SW_WAR
	.align		4
.L_150:
        /*0904*/ 	.byte	0x04, 0x36
        /*0906*/ 	.short	(.L_152 - .L_151)
.L_151:
        /*0908*/ 	.word	0x00000008
.L_152:


//--------------------- .nv.info._ZN7cutlass13device_kernelIN5flash11enable_sm90INS1_16FlashAttnFwdSm90INS1_25CollectiveMainloopFwdSm90ILi2EN4cute5tupleIJNS5_1CILi1EEES8_S8_EEENS6_IJNS7_ILi64EEESA_SA_EEELi512ENS_10bfloat16_tEfNS_4arch4Sm90ELb0ELb0ELb0ELb0ELb1ELb0ELb1ELb0ELb0ELb1ELb1ELb0EEENS1_21CollectiveEpilogueFwdINS6_IJSA_NS7_ILi512EEESA_EEES9_SC_SE_Li256ELb0ELb1ELb1ELb0EEENS1_19SingleTileSchedulerILb0ELb1ELb1ELi64EEEEEEEEEvNT_6ParamsE --------------------------
	.section	.nv.info._ZN7cutlass13device_kernelIN5flash11enable_sm90INS1_16FlashAttnFwdSm90INS1_25CollectiveMainloopFwdSm90ILi2EN4cute5tupleIJNS5_1CILi1EEES8_S8_EEENS6_IJNS7_ILi64EEESA_SA_EEELi512ENS_10bfloat16_tEfNS_4arch4Sm90ELb0ELb0ELb0ELb0ELb1ELb0ELb1ELb0ELb0ELb1ELb1ELb0EEENS1_21CollectiveEpilogueFwdINS6_IJSA_NS7_ILi512EEESA_EEES9_SC_SE_Li256ELb0ELb1ELb1ELb0EEENS1_19SingleTileSchedulerILb0ELb1ELb1ELi64EEEEEEEEEvNT_6ParamsE,"",@"SHT_CUDA_INFO"
	.sectionflags	@""
	.align	4


	//----- nvinfo : EIATTR_CUDA_API_VERSION
	.align		4
        /*0000*/ 	.byte	0x04, 0x37
        /*0002*/ 	.short	(.L_154 - .L_153)
.L_153:
        /*0004*/ 	.word	0x00000082


	//----- nvinfo : EIATTR_KPARAM_INFO
	.align		4
.L_154:
        /*0008*/ 	.byte	0x04, 0x17
        /*000a*/ 	.short	(.L_156 - .L_155)
.L_155:
        /*000c*/ 	.word	0x00000000
        /*0010*/ 	.short	0x0000
        /*0012*/ 	.short	0x0070
        /*0014*/ 	.byte	0x00, 0xf0, 0x01, 0x2c


	//----- nvinfo : EIATTR_SPARSE_MMA_MASK
	.align		4
.L_156:
        /*0018*/ 	.byte	0x03, 0x50
        /*001a*/ 	.short	0x0000


	//----- nvinfo : EIATTR_MAXREG_COUNT
	.align		4
        /*001c*/ 	.byte	0x03, 0x1b
        /*001e*/ 	.short	0x00a8


	//----- nvinfo : EIATTR_NUM_BARRIERS
	.align		4
        /*0020*/ 	.byte	0x02, 0x4c
        /*0022*/ 	.byte	0x10
	.zero		1


	//----- nvinfo : EIATTR_EXTERNS
	.align		4
        /*0024*/ 	.byte	0x04, 0x0f
        /*0026*/ 	.short	(.L_158 - .L_157)


	//   ....[0]....
	.align		4
.L_157:
        /*0028*/ 	.word	index@(__assertfail)


	//----- nvinfo : EIATTR_ANNOTATIONS
	.align		4
.L_158:
        /*002c*/ 	.byte	0x04, 0x55
        /*002e*/ 	.short	(.L_160 - .L_159)


	//   ....[0]....
.L_159:
        /*0030*/ 	.word	0x00000001
        /*0034*/ 	.byte	0x90, 0x08, 0x00, 0x00, 0x01, 0x00, 0x00, 0x00, 0xd0, 0x11, 0x00, 0x00, 0x01, 0x00, 0x00, 0x00
        /*0044*/ 	.byte	0xd0, 0x33, 0x00, 0x00, 0x01, 0x00, 0x00, 0x00, 0x30, 0xd1, 0x00, 0x00, 0x01, 0x00, 0x00, 0x00
        /*0054*/ 	.byte	0x70, 0x05, 0x01, 0x00


	//----- nvinfo : EIATTR_MERCURY_ISA_VERSION
	.align		4
.L_160:
        /*0058*/ 	.byte	0x03, 0x5f
        /*005a*/ 	.short	0x0101


	//----- nvinfo : EIATTR_INT_WARP_WIDE_INSTR_OFFSETS
	.align		4
        /*005c*/ 	.byte	0x04, 0x31
        /*005e*/ 	.short	(.L_162 - .L_161)


	//   ....[0]....
.L_161:
        /*0060*/ 	.word	0x000000c0


	//   ....[1]....
        /*0064*/ 	.word	0x000000d0


	//   ....[2]....
        /*0068*/ 	.word	0x000000e0


	//   ....[3]....
        /*006c*/ 	.word	0x00000180


	//----- nvinfo : EIATTR_COOP_GROUP_MASK_REGIDS
	.align		4
.L_162:
        /*0070*/ 	.byte	0x04, 0x29
        /*0072*/ 	.short	(.L_164 - .L_163)


	//   ....[0]....
.L_163:
        /*0074*/ 	.word	0xffffffff


	//   ....[1]....
        /*0078*/ 	.word	0xffffffff


	//   ....[2]....
        /*007c*/ 	.word	0xffffffff


	//   ....[3]....
        /*0080*/ 	.word	0xffffffff


	//   ....[4]....
        /*0084*/ 	.word	0xffffffff


	//   ....[5]....
        /*0088*/ 	.word	0xffffffff


	//   ....[6]....
        /*008c*/ 	.word	0xffffffff


	//   ....[7]....
        /*0090*/ 	.word	0xffffffff


	//   ....[8]....
        /*0094*/ 	.word	0xffffffff


	//   ....[9]....
        /*0098*/ 	.word	0xffffffff


	//   ....[10]....
        /*009c*/ 	.word	0xffffffff


	//   ....[11]....
        /*00a0*/ 	.word	0xffffffff


	//   ....[12]....
        /*00a4*/ 	.word	0xffffffff


	//   ....[13]....
        /*00a8*/ 	.word	0xffffffff


	//   ....[14]....
        /*00ac*/ 	.word	0xffffffff


	//   ....[15]....
        /*00b0*/ 	.word	0xffffffff


	//   ....[16]....
        /*00b4*/ 	.word	0xffffffff


	//   ....[17]....
        /*00b8*/ 	.word	0xffffffff


	//   ....[18]....
        /*00bc*/ 	.word	0xffffffff


	//   ....[19]....
        /*00c0*/ 	.word	0xffffffff


	//   ....[20]....
        /*00c4*/ 	.word	0xffffffff


	//   ....[21]....
        /*00c8*/ 	.word	0xffffffff


	//   ....[22]....
        /*00cc*/ 	.word	0xffffffff


	//   ....[23]....
        /*00d0*/ 	.word	0xffffffff


	//   ....[24]....
        /*00d4*/ 	.word	0xffffffff


	//   ....[25]....
        /*00d8*/ 	.word	0xffffffff


	//   ....[26]....
        /*00dc*/ 	.word	0xffffffff


	//   ....[27]....
        /*00e0*/ 	.word	0xffffffff


	//   ....[28]....
        /*00e4*/ 	.word	0xffffffff


	//   ....[29]....
        /*00e8*/ 	.word	0xffffffff


	//   ....[30]....
        /*00ec*/ 	.word	0xffffffff


	//   ....[31]....
        /*00f0*/ 	.word	0xffffffff


	//   ....[32]....
        /*00f4*/ 	.word	0xffffffff


	//   ....[33]....
        /*00f8*/ 	.word	0xffffffff


	//   ....[34]....
        /*00fc*/ 	.word	0xffffffff


	//   ....[35]....
        /*0100*/ 	.word	0xffffffff


	//   ....[36]....
        /*0104*/ 	.word	0xffffffff


	//   ....[37]....
        /*0108*/ 	.word	0xffffffff


	//   ....[38]....
        /*010c*/ 	.word	0xffffffff


	//   ....[39]....
        /*0110*/ 	.word	0xffffffff


	//   ....[40]....
        /*0114*/ 	.word	0xffffffff


	//   ....[41]....
        /*0118*/ 	.word	0xffffffff


	//   ....[42]....
        /*011c*/ 	.word	0xffffffff


	//   ....[43]....
        /*0120*/ 	.word	0xffffffff


	//   ....[44]....
        /*0124*/ 	.word	0xffffffff


	//   ....[45]....
        /*0128*/ 	.word	0xffffffff


	//   ....[46]....
        /*012c*/ 	.word	0xffffffff


	//   ....[47]....
        /*0130*/ 	.word	0xffffffff


	//   ....[48]....
        /*0134*/ 	.word	0xffffffff


	//   ....[49]....
        /*0138*/ 	.word	0xffffffff


	//   ....[50]....
        /*013c*/ 	.word	0xffffffff


	//   ....[51]....
        /*0140*/ 	.word	0xffffffff


	//   ....[52]....
        /*0144*/ 	.word	0xffffffff


	//   ....[53]....
        /*0148*/ 	.word	0xffffffff


	//   ....[54]....
        /*014c*/ 	.word	0xffffffff


	//   ....[55]....
        /*0150*/ 	.word	0xffffffff


	//   ....[56]....
        /*0154*/ 	.word	0xffffffff


	//   ....[57]....
        /*0158*/ 	.word	0xffffffff


	//   ....[58]....
        /*015c*/ 	.word	0xffffffff


	//   ....[59]....
        /*0160*/ 	.word	0xffffffff


	//   ....[60]....
        /*0164*/ 	.word	0xffffffff


	//   ....[61]....
        /*0168*/ 	.word	0xffffffff


	//   ....[62]....
        /*016c*/ 	.word	0xffffffff


	//   ....[63]....
        /*0170*/ 	.word	0xffffffff


	//   ....[64]....
        /*0174*/ 	.word	0xffffffff


	//   ....[65]....
        /*0178*/ 	.word	0xffffffff


	//   ....[66]....
        /*017c*/ 	.word	0xffffffff


	//   ....[67]....
        /*0180*/ 	.word	0xffffffff


	//   ....[68]....
        /*0184*/ 	.word	0xffffffff


	//   ....[69]....
        /*0188*/ 	.word	0xffffffff


	//   ....[70]....
        /*018c*/ 	.word	0xffffffff


	//   ....[71]....
        /*0190*/ 	.word	0xffffffff


	//   ....[72]....
        /*0194*/ 	.word	0xffffffff


	//   ....[73]....
        /*0198*/ 	.word	0xffffffff


	//   ....[74]....
        /*019c*/ 	.word	0xffffffff


	//   ....[75]....
        /*01a0*/ 	.word	0xffffffff


	//   ....[76]....
        /*01a4*/ 	.word	0xffffffff


	//   ....[77]....
        /*01a8*/ 	.word	0xffffffff


	//   ....[78]....
        /*01ac*/ 	.word	0xffffffff


	//   ....[79]....
        /*01b0*/ 	.word	0xffffffff


	//   ....[80]....
        /*01b4*/ 	.word	0xffffffff


	//   ....[81]....
        /*01b8*/ 	.word	0xffffffff


	//   ....[82]....
        /*01bc*/ 	.word	0xffffffff


	//   ....[83]....
        /*01c0*/ 	.word	0x0500000f


	//   ....[84]....
        /*01c4*/ 	.word	0x0500000f


	//   ....[85]....
        /*01c8*/ 	.word	0x0500000f


	//   ....[86]....
        /*01cc*/ 	.word	0x0500000f


	//   ....[87]....
        /*01d0*/ 	.word	0x0500000f


	//   ....[88]....
        /*01d4*/ 	.word	0x0500000f


	//   ....[89]....
        /*01d8*/ 	.word	0x0500000f


	//   ....[90]....
        /*01dc*/ 	.word	0x0500000f


	//   ....[91]....
        /*01e0*/ 	.word	0x0500000f


	//   ....[92]....
        /*01e4*/ 	.word	0x0500000f


	//   ....[93]....
        /*01e8*/ 	.word	0x0500000f


	//   ....[94]....
        /*01ec*/ 	.word	0x0500000f


	//   ....[95]....
        /*01f0*/ 	.word	0x0500000f


	//   ....[96]....
        /*01f4*/ 	.word	0x0500000f


	//   ....[97]....
        /*01f8*/ 	.word	0x0500000f


	//   ....[98]....
        /*01fc*/ 	.word	0x0500000f


	//   ....[99]....
        /*0200*/ 	.word	0x0500000f


	//   ....[100]....
        /*0204*/ 	.word	0x0500000f


	//   ....[101]....
        /*0208*/ 	.word	0x0500000f


	//   ....[102]....
        /*020c*/ 	.word	0x0500000f


	//   ....[103]....
        /*0210*/ 	.word	0x0500000f


	//   ....[104]....
        /*0214*/ 	.word	0x0500000f


	//   ....[105]....
        /*0218*/ 	.word	0x0500000f


	//   ....[106]....
        /*021c*/ 	.word	0x0500000f


	//   ....[107]....
        /*0220*/ 	.word	0x0500000f


	//   ....[108]....
        /*0224*/ 	.word	0x0500000f


	//   ....[109]....
        /*0228*/ 	.word	0x0500000f


	//   ....[110]....
        /*022c*/ 	.word	0x0500000f


	//   ....[111]....
        /*0230*/ 	.word	0x0500000f


	//   ....[112]....
        /*0234*/ 	.word	0x0500000f


	//   ....[113]....
        /*0238*/ 	.word	0x0500000f


	//   ....[114]....
        /*023c*/ 	.word	0x0500000f


	//   ....[115]....
        /*0240*/ 	.word	0x0500000f


	//   ....[116]....
        /*0244*/ 	.word	0x0500000f


	//   ....[117]....
        /*0248*/ 	.word	0x0500000f


	//   ....[118]....
        /*024c*/ 	.word	0x0500000f


	//   ....[119]....
        /*0250*/ 	.word	0x0500000f


	//   ....[120]....
        /*0254*/ 	.word	0x0500000f


	//   ....[121]....
        /*0258*/ 	.word	0x0500000f


	//   ....[122]....
        /*025c*/ 	.word	0x0500000f


	//   ....[123]....
        /*0260*/ 	.word	0x0500000f


	//   ....[124]....
        /*0264*/ 	.word	0x0500000f


	//   ....[125]....
        /*0268*/ 	.word	0x0500000f


	//   ....[126]....
        /*026c*/ 	.word	0x0500000f


	//   ....[127]....
        /*0270*/ 	.word	0x0500000f


	//   ....[128]....
        /*0274*/ 	.word	0x0500000f


	//   ....[129]....
        /*0278*/ 	.word	0x0500000f


	//   ....[130]....
        /*027c*/ 	.word	0x0500000f


	//   ....[131]....
        /*0280*/ 	.word	0x0500000f


	//   ....[132]....
        /*0284*/ 	.word	0x0500000f


	//----- nvinfo : EIATTR_COOP_GROUP_INSTR_OFFSETS
	.align		4
.L_164:
        /*0288*/ 	.byte	0x04, 0x28
        /*028a*/ 	.short	(.L_166 - .L_165)


	//   ....[0]....
.L_165:
        /*028c*/ 	.word	0x00000080


	//   ....[1]....
        /*0290*/ 	.word	0x00000090


	//   ....[2]....
        /*0294*/ 	.word	0x000002b0


	//   ....[3]....
        /*0298*/ 	.word	0x00000410


	//   ....[4]....
        /*029c*/ 	.word	0x00000530


	//   ....[5]....
        /*02a0*/ 	.word	0x00000690


	//   ....[6]....
        /*02a4*/ 	.word	0x000012d0


	//   ....[7]....
        /*02a8*/ 	.word	0x00003160


	//   ....[8]....
        /*02ac*/ 	.word	0x00004290


	//   ....[9]....
        /*02b0*/ 	.word	0x000054c0


	//   ....[10]....
        /*02b4*/ 	.word	0x00005520


	//   ....[11]....
        /*02b8*/ 	.word	0x00005730


	//   ....[12]....
        /*02bc*/ 	.word	0x000057b0


	//   ....[13]....
        /*02c0*/ 	.word	0x00006130


	//   ....[14]....
        /*02c4*/ 	.word	0x00006bc0


	//   ....[15]....
        /*02c8*/ 	.word	0x00007b90


	//   ....[16]....
        /*02cc*/ 	.word	0x00007bc0


	//   ....[17]....
        /*02d0*/ 	.word	0x00007e20


	//   ....[18]....
        /*02d4*/ 	.word	0x00007fe0


	//   ....[19]....
        /*02d8*/ 	.word	0x00008ef0


	//   ....[20]....
        /*02dc*/ 	.word	0x00008fe0


	//   ....[21]....
        /*02e0*/ 	.word	0x00009030


	//   ....[22]....
        /*02e4*/ 	.word	0x00009060


	//   ....[23]....
        /*02e8*/ 	.word	0x00009080


	//   ....[24]....
        /*02ec*/ 	.word	0x00009b50


	//   ....[25]....
        /*02f0*/ 	.word	0x0000a010


	//   ....[26]....
        /*02f4*/ 	.word	0x0000a040


	//   ....[27]....
        /*02f8*/ 	.word	0x0000a070


	//   ....[28]....
        /*02fc*/ 	.word	0x0000a080


	//   ....[29]....
        /*0300*/ 	.word	0x0000a510


	//   ....[30]....
        /*0304*/ 	.word	0x0000a540


	//   ....[31]....
        /*0308*/ 	.word	0x0000b1a0


	//   ....[32]....
        /*030c*/ 	.word	0x0000b1c0


	//   ....[33]....
        /*0310*/ 	.word	0x0000c200


	//   ....[34]....
        /*0314*/ 	.word	0x0000d4a0


	//   ....[35]....
        /*0318*/ 	.word	0x0000d4c0


	//   ....[36]....
        /*031c*/ 	.word	0x0000d4d0


	//   ....[37]....
        /*0320*/ 	.word	0x0000d510


	//   ....[38]....
        /*0324*/ 	.word	0x0000d560


	//   ....[39]....
        /*0328*/ 	.word	0x0000d580


	//   ....[40]....
        /*032c*/ 	.word	0x0000d5b0


	//   ....[41]....
        /*0330*/ 	.word	0x0000d5d0


	//   ....[42]....
        /*0334*/ 	.word	0x0000dbb0


	//   ....[43]....
        /*0338*/ 	.word	0x0000dbf0


	//   ....[44]....
        /*033c*/ 	.word	0x0000dc10


	//   ....[45]....
        /*0340*/ 	.word	0x0000dc20


	//   ....[46]....
        /*0344*/ 	.word	0x0000dc80


	//   ....[47]....
        /*0348*/ 	.word	0x0000dd50


	//   ....[48]....
        /*034c*/ 	.word	0x0000dd70


	//   ....[49]....
        /*0350*/ 	.word	0x0000dda0


	//   ....[50]....
        /*0354*/ 	.word	0x0000e4a0


	//   ....[51]....
        /*0358*/ 	.word	0x0000e4d0


	//   ....[52]....
        /*035c*/ 	.word	0x0000e560


	//   ....[53]....
        /*0360*/ 	.word	0x0000e610


	//   ....[54]....
        /*0364*/ 	.word	0x0000e700


	//   ....[55]....
        /*0368*/ 	.word	0x0000e7d0


	//   ....[56]....
        /*036c*/ 	.word	0x0000e830


	//   ....[57]....
        /*0370*/ 	.word	0x0000e8d0


	//   ....[58]....
        /*0374*/ 	.word	0x0000ed80


	//   ....[59]....
        /*0378*/ 	.word	0x0000edb0


	//   ....[60]....
        /*037c*/ 	.word	0x0000ede0


	//   ....[61]....
        /*0380*/ 	.word	0x0000ee10


	//   ....[62]....
        /*0384*/ 	.word	0x0000ee40


	//   ....[63]....
        /*0388*/ 	.word	0x0000ee90


	//   ....[64]....
        /*038c*/ 	.word	0x0000f010


	//   ....[65]....
        /*0390*/ 	.word	0x0000f040


	//   ....[66]....
        /*0394*/ 	.word	0x0000fa20


	//   ....[67]....
        /*0398*/ 	.word	0x0000fa40


	//   ....[68]....
        /*039c*/ 	.word	0x0000fa50


	//   ....[69]....
        /*03a0*/ 	.word	0x0000fa70


	//   ....[70]....
        /*03a4*/ 	.word	0x0000fa90


	//   ....[71]....
        /*03a8*/ 	.word	0x0000fac0


	//   ....[72]....
        /*03ac*/ 	.word	0x0000fae0


	//   ....[73]....
        /*03b0*/ 	.word	0x0000fb10


	//   ....[74]....
        /*03b4*/ 	.word	0x0000fe70


	//   ....[75]....
        /*03b8*/ 	.word	0x0000fea0


	//   ....[76]....
        /*03bc*/ 	.word	0x0000fed0


	//   ....[77]....
        /*03c0*/ 	.word	0x0000fef0


	//   ....[78]....
        /*03c4*/ 	.word	0x0000ff00


	//   ....[79]....
        /*03c8*/ 	.word	0x0000ff20


	//   ....[80]....
        /*03cc*/ 	.word	0x0000ffc0


	//   ....[81]....
        /*03d0*/ 	.word	0x00010000


	//   ....[82]....
        /*03d4*/ 	.word	0x00010500


	//   ....[83]....
        /*03d8*/ 	.word	0x000109c0


	//   ....[84]....
        /*03dc*/ 	.word	0x00010ab0


	//   ....[85]....
        /*03e0*/ 	.word	0x00010b50


	//   ....[86]....
        /*03e4*/ 	.word	0x00010bd0


	//   ....[87]....
        /*03e8*/ 	.word	0x00010c80


	//   ....[88]....
        /*03ec*/ 	.word	0x00010ce0


	//   ....[89]....
        /*03f0*/ 	.word	0x00010d90


	//   ....[90]....
        /*03f4*/ 	.word	0x00010df0


	//   ....[91]....
        /*03f8*/ 	.word	0x00010ea0


	//   ....[92]....
        /*03fc*/ 	.word	0x00010f40


	//   ....[93]....
        /*0400*/ 	.word	0x00010fa0


	//   ....[94]....
        /*0404*/ 	.word	0x00011050


	//   ....[95]....
        /*0408*/ 	.word	0x00011140


	//   ....[96]....
        /*040c*/ 	.word	0x000111e0


	//   ....[97]....
        /*0410*/ 	.word	0x000112c0


	//   ....[98]....
        /*0414*/ 	.word	0x000113d0


	//   ....[99]....
        /*0418*/ 	.word	0x00011420


	//   ....[100]....
        /*041c*/ 	.word	0x000114b0


	//   ....[101]....
        /*0420*/ 	.word	0x00011590


	//   ....[102]....
        /*0424*/ 	.word	0x000117f0


	//   ....[103]....
        /*0428*/ 	.word	0x00011860


	//   ....[104]....
        /*042c*/ 	.word	0x00011a90


	//   ....[105]....
        /*0430*/ 	.word	0x00011b00


	//   ....[106]....
        /*0434*/ 	.word	0x00011cd0


	//   ....[107]....
        /*0438*/ 	.word	0x00011d20


	//   ....[108]....
        /*043c*/ 	.word	0x00011e70


	//   ....[109]....
        /*0440*/ 	.word	0x00011f60


	//   ....[110]....
        /*0444*/ 	.word	0x000121b0


	//   ....[111]....
        /*0448*/ 	.word	0x00012200


	//   ....[112]....
        /*044c*/ 	.word	0x000123c0


	//   ....[113]....
        /*0450*/ 	.word	0x00012410


	//   ....[114]....
        /*0454*/ 	.word	0x000125d0


	//   ....[115]....
        /*0458*/ 	.word	0x00012620


	//   ....[116]....
        /*045c*/ 	.word	0x00012700


	//   ....[117]....
        /*0460*/ 	.word	0x000127a0


	//   ....[118]....
        /*0464*/ 	.word	0x00012800


	//   ....[119]....
        /*0468*/ 	.word	0x000128a0


	//   ....[120]....
        /*046c*/ 	.word	0x00012900


	//   ....[121]....
        /*0470*/ 	.word	0x000129a0


	//   ....[122]....
        /*0474*/ 	.word	0x00012a00


	//   ....[123]....
        /*0478*/ 	.word	0x00012aa0


	//   ....[124]....
        /*047c*/ 	.word	0x00012b80


	//   ....[125]....
        /*0480*/ 	.word	0x00012c50


	//   ....[126]....
        /*0484*/ 	.word	0x00012d20


	//   ....[127]....
        /*0488*/ 	.word	0x00012e20


	//   ....[128]....
        /*048c*/ 	.word	0x00012f40


	//   ....[129]....
        /*0490*/ 	.word	0x00013020


	//   ....[130]....
        /*0494*/ 	.word	0x00013130


	//   ....[131]....
        /*0498*/ 	.word	0x00013200


	//   ....[132]....
        /*049c*/ 	.word	0x00013310


	//----- nvinfo : EIATTR_REG_RECONFIG
	.align		4
.L_166:
        /*04a0*/ 	.byte	0x01, 0x54
	.zero		2


	//----- nvinfo : EIATTR_SYSCALL_OFFSETS
	.align		4
        /*04a4*/ 	.byte	0x04, 0x46
        /*04a6*/ 	.short	(.L_168 - .L_167)


	//   ....[0]....
.L_167:
        /*04a8*/ 	.word	0x00003310


	//   ....[1]....
        /*04ac*/ 	.word	0x0000c950


	//   ....[2]....
        /*04b0*/ 	.word	0x0000ca90


	//   ....[3]....
        /*04b4*/ 	.word	0x0000cb80


	//   ....[4]....
        /*04b8*/ 	.word	0x0000d870


	//   ....[5]....
        /*04bc*/ 	.word	0x0000e070


	//----- nvinfo : EIATTR_MBARRIER_INSTR_OFFSETS
	.align		4
.L_168:
        /*04c0*/ 	.byte	0x04, 0x39
        /*04c2*/ 	.short	(.L_170 - .L_169)


	//   ....[0]....
.L_169:
        /*04c4*/ 	.word	0x00000190
        /*04c8*/ 	.word	0x000000ff
        /*04cc*/ 	.word	0x00038800
        /*04d0*/ 	.short	0x0100
        /*04d2*/ 	.byte	0x08
	.zero		1


	//   ....[1]....
        /*04d4*/ 	.word	0x000001a0
        /*04d8*/ 	.word	0x000000ff
        /*04dc*/ 	.word	0x00038810
        /*04e0*/ 	.short	0x0100
        /*04e2*/ 	.byte	0x08
	.zero		1


	//   ....[2]....
        /*04e4*/ 	.word	0x000001b0
        /*04e8*/ 	.word	0x000000ff
        /*04ec*/ 	.word	0x00038820
        /*04f0*/ 	.short	0x0100
        /*04f2*/ 	.byte	0x08
	.zero		1


	//   ....[3]....
        /*04f4*/ 	.word	0x00000260
        /*04f8*/ 	.word	0x000000ff
        /*04fc*/ 	.word	0x00038830
        /*0500*/ 	.short	0x0100
        /*0502*/ 	.byte	0x06
	.zero		1


	//   ....[4]....
        /*0504*/ 	.word	0x00000270
        /*0508*/ 	.word	0x000000ff
        /*050c*/ 	.word	0x00038840
        /*0510*/ 	.short	0x0100
        /*0512*/ 	.byte	0x06
	.zero		1


	//   ....[5]....
        /*0514*/ 	.word	0x00000280
        /*0518*/ 	.word	0x000000ff
        /*051c*/ 	.word	0x00038838
        /*0520*/ 	.short	0x0100
        /*0522*/ 	.byte	0x06
	.zero		1


	//   ....[6]....
        /*0524*/ 	.word	0x00000290
        /*0528*/ 	.word	0x000000ff
        /*052c*/ 	.word	0x00038848
        /*0530*/ 	.short	0x0100
        /*0532*/ 	.byte	0x06
	.zero		1


	//   ....[7]....
        /*0534*/ 	.word	0x000003c0
        /*0538*/ 	.word	0x000000ff
        /*053c*/ 	.word	0x00038850
        /*0540*/ 	.short	0x0100
        /*0542*/ 	.byte	0x08
	.zero		1


	//   ....[8]....
        /*0544*/ 	.word	0x000003d0
        /*0548*/ 	.word	0x000000ff
        /*054c*/ 	.word	0x00038860
        /*0550*/ 	.short	0x0100
        /*0552*/ 	.byte	0x08
	.zero		1


	//   ....[9]....
        /*0554*/ 	.word	0x000003e0
        /*0558*/ 	.word	0x000000ff
        /*055c*/ 	.word	0x00038858
        /*0560*/ 	.short	0x0100
        /*0562*/ 	.byte	0x08
	.zero		1


	//   ....[10]....
        /*0564*/ 	.word	0x000003f0
        /*0568*/ 	.word	0x000000ff
        /*056c*/ 	.word	0x00038868
        /*0570*/ 	.short	0x0100
        /*0572*/ 	.byte	0x08
	.zero		1


	//   ....[11]....
        /*0574*/ 	.word	0x000004e0
        /*0578*/ 	.word	0x000000ff
        /*057c*/ 	.word	0x00038870
        /*0580*/ 	.short	0x0100
        /*0582*/ 	.byte	0x06
	.zero		1


	//   ....[12]....
        /*0584*/ 	.word	0x000004f0
        /*0588*/ 	.word	0x000000ff
        /*058c*/ 	.word	0x00038880
        /*0590*/ 	.short	0x0100
        /*0592*/ 	.byte	0x06
	.zero		1


	//   ....[13]....
        /*0594*/ 	.word	0x00000500
        /*0598*/ 	.word	0x000000ff
        /*059c*/ 	.word	0x00038878
        /*05a0*/ 	.short	0x0100
        /*05a2*/ 	.byte	0x06
	.zero		1


	//   ....[14]....
        /*05a4*/ 	.word	0x00000510
        /*05a8*/ 	.word	0x000000ff
        /*05ac*/ 	.word	0x00038888
        /*05b0*/ 	.short	0x0100
        /*05b2*/ 	.byte	0x06
	.zero		1


	//   ....[15]....
        /*05b4*/ 	.word	0x00000640
        /*05b8*/ 	.word	0x000000ff
        /*05bc*/ 	.word	0x00038890
        /*05c0*/ 	.short	0x0100
        /*05c2*/ 	.byte	0x08
	.zero		1


	//   ....[16]....
        /*05c4*/ 	.word	0x00000650
        /*05c8*/ 	.word	0x000000ff
        /*05cc*/ 	.word	0x000388a0
        /*05d0*/ 	.short	0x0100
        /*05d2*/ 	.byte	0x08
	.zero		1


	//   ....[17]....
        /*05d4*/ 	.word	0x00000660
        /*05d8*/ 	.word	0x000000ff
        /*05dc*/ 	.word	0x00038898
        /*05e0*/ 	.short	0x0100
        /*05e2*/ 	.byte	0x08
	.zero		1


	//   ....[18]....
        /*05e4*/ 	.word	0x00000670
        /*05e8*/ 	.word	0x000000ff
        /*05ec*/ 	.word	0x000388a8
        /*05f0*/ 	.short	0x0100
        /*05f2*/ 	.byte	0x08
	.zero		1


	//   ....[19]....
        /*05f4*/ 	.word	0x000007b0
        /*05f8*/ 	.word	0x000000ff
        /*05fc*/ 	.word	0x000388b0
        /*0600*/ 	.short	0x0100
        /*0602*/ 	.byte	0x08
	.zero		1


	//   ....[20]....
        /*0604*/ 	.word	0x000007c0
        /*0608*/ 	.word	0x000000ff
        /*060c*/ 	.word	0x000388c0
        /*0610*/ 	.short	0x0100
        /*0612*/ 	.byte	0x08
	.zero		1


	//   ....[21]....
        /*0614*/ 	.word	0x000007d0
        /*0618*/ 	.word	0x000000ff
        /*061c*/ 	.word	0x000388b8
        /*0620*/ 	.short	0x0100
        /*0622*/ 	.byte	0x08
	.zero		1


	//   ....[22]....
        /*0624*/ 	.word	0x000007e0
        /*0628*/ 	.word	0x000000ff
        /*062c*/ 	.word	0x000388c8
        /*0630*/ 	.short	0x0100
        /*0632*/ 	.byte	0x08
	.zero		1


	//   ....[23]....
        /*0634*/ 	.word	0x00001680
        /*0638*/ 	.word	0x000000ff
        /*063c*/ 	.word	0x00000000
        /*0640*/ 	.short	0x0101
        /*0642*/ 	.byte	0x07
	.zero		1


	//   ....[24]....
        /*0644*/ 	.word	0x00002130
        /*0648*/ 	.word	0x000000ff
        /*064c*/ 	.word	0x00000000
        /*0650*/ 	.short	0x0101
        /*0652*/ 	.byte	0x07
	.zero		1


	//   ....[25]....
        /*0654*/ 	.word	0x00003340
        /*0658*/ 	.word	0x00000002
        /*065c*/ 	.word	0x00038800
        /*0660*/ 	.short	0x010a
        /*0662*/ 	.byte	0x3f
	.zero		1


	//   ....[26]....
        /*0664*/ 	.word	0x000034f0
        /*0668*/ 	.word	0x00000002
        /*066c*/ 	.word	0x00038830
        /*0670*/ 	.short	0x010a
        /*0672*/ 	.byte	0x3f
	.zero		1


	//   ....[27]....
        /*0674*/ 	.word	0x00003530
        /*0678*/ 	.word	0x00000002
        /*067c*/ 	.word	0x00038830
        /*0680*/ 	.short	0x010a
        /*0682*/ 	.byte	0x3f
	.zero		1


	//   ....[28]....
        /*0684*/ 	.word	0x00003940
        /*0688*/ 	.word	0x00000002
        /*068c*/ 	.word	0x00038810
        /*0690*/ 	.short	0x010a
        /*0692*/ 	.byte	0x3f
	.zero		1


	//   ....[29]....
        /*0694*/ 	.word	0x00003980
        /*0698*/ 	.word	0x00000002
        /*069c*/ 	.word	0x00038850
        /*06a0*/ 	.short	0x010a
        /*06a2*/ 	.byte	0x3f
	.zero		1


	//   ....[30]....
        /*06a4*/ 	.word	0x00003a40
        /*06a8*/ 	.word	0x00000002
        /*06ac*/ 	.word	0x00038850
        /*06b0*/ 	.short	0x010a
        /*06b2*/ 	.byte	0x3f
	.zero		1


	//   ....[31]....
        /*06b4*/ 	.word	0x000050f0
        /*06b8*/ 	.word	0x000000ff
        /*06bc*/ 	.word	0x00000000
        /*06c0*/ 	.short	0x0101
        /*06c2*/ 	.byte	0x07
	.zero		1


	//   ....[32]....
        /*06c4*/ 	.word	0x000061f0
        /*06c8*/ 	.word	0x000000ff
        /*06cc*/ 	.word	0x00000000
        /*06d0*/ 	.short	0x0101
        /*06d2*/ 	.byte	0x07
	.zero		1


	//   ....[33]....
        /*06d4*/ 	.word	0x000062f0
        /*06d8*/ 	.word	0x000000c4
        /*06dc*/ 	.word	0x00038830
        /*06e0*/ 	.short	0x010a
        /*06e2*/ 	.byte	0x3f
	.zero		1


	//   ....[34]....
        /*06e4*/ 	.word	0x00006340
        /*06e8*/ 	.word	0x000000c4
        /*06ec*/ 	.word	0x00038830
        /*06f0*/ 	.short	0x010a
        /*06f2*/ 	.byte	0x3f
	.zero		1


	//   ....[35]....
        /*06f4*/ 	.word	0x00006670
        /*06f8*/ 	.word	0x000000c4
        /*06fc*/ 	.word	0x00038850
        /*0700*/ 	.short	0x010a
        /*0702*/ 	.byte	0x3f
	.zero		1


	//   ....[36]....
        /*0704*/ 	.word	0x000066c0
        /*0708*/ 	.word	0x000000c4
        /*070c*/ 	.word	0x00038850
        /*0710*/ 	.short	0x010a
        /*0712*/ 	.byte	0x3f
	.zero		1


	//   ....[37]....
        /*0714*/ 	.word	0x00007af0
        /*0718*/ 	.word	0x000000ff
        /*071c*/ 	.word	0x00000000
        /*0720*/ 	.short	0x0101
        /*0722*/ 	.byte	0x07
	.zero		1


	//   ....[38]....
        /*0724*/ 	.word	0x00008f90
        /*0728*/ 	.word	0x000000ff
        /*072c*/ 	.word	0x00000000
        /*0730*/ 	.short	0x0101
        /*0732*/ 	.byte	0x07
	.zero		1


	//   ....[39]....
        /*0734*/ 	.word	0x00009b20
        /*0738*/ 	.word	0x000000ff
        /*073c*/ 	.word	0x00000000
        /*0740*/ 	.short	0x0101
        /*0742*/ 	.byte	0x04
	.zero		1


	//   ....[40]....
        /*0744*/ 	.word	0x0000d250
        /*0748*/ 	.word	0x000000ff
        /*074c*/ 	.word	0x00038840
        /*0750*/ 	.short	0x010a
        /*0752*/ 	.byte	0x2a
	.zero		1


	//   ....[41]....
        /*0754*/ 	.word	0x0000d690
        /*0758*/ 	.word	0x000000ff
        /*075c*/ 	.word	0x00038830
        /*0760*/ 	.short	0x0107
        /*0762*/ 	.byte	0x2a
	.zero		1


	//   ....[42]....
        /*0764*/ 	.word	0x0000d700
        /*0768*/ 	.word	0x000000ff
        /*076c*/ 	.word	0x00038830
        /*0770*/ 	.short	0x0101
        /*0772*/ 	.byte	0x2a
	.zero		1


	//   ....[43]....
        /*0774*/ 	.word	0x0000def0
        /*0778*/ 	.word	0x000000ff
        /*077c*/ 	.word	0x00038800
        /*0780*/ 	.short	0x0107
        /*0782*/ 	.byte	0x2a
	.zero		1


	//   ....[44]....
        /*0784*/ 	.word	0x0000df40
        /*0788*/ 	.word	0x000000ff
        /*078c*/ 	.word	0x00038800
        /*0790*/ 	.short	0x0101
        /*0792*/ 	.byte	0x2a
	.zero		1


	//   ....[45]....
        /*0794*/ 	.word	0x0000eb40
        /*0798*/ 	.word	0x000000ff
        /*079c*/ 	.word	0x00038810
        /*07a0*/ 	.short	0x0107
        /*07a2*/ 	.byte	0x2a
	.zero		1


	//   ....[46]....
        /*07a4*/ 	.word	0x0000eba0
        /*07a8*/ 	.word	0x000000ff
        /*07ac*/ 	.word	0x00038810
        /*07b0*/ 	.short	0x0101
        /*07b2*/ 	.byte	0x2a
	.zero		1


	//   ....[47]....
        /*07b4*/ 	.word	0x0000ebb0
        /*07b8*/ 	.word	0x000000ff
        /*07bc*/ 	.word	0x00038820
        /*07c0*/ 	.short	0x010a
        /*07c2*/ 	.byte	0x2a
	.zero		1


	//   ....[48]....
        /*07c4*/ 	.word	0x0000ec00
        /*07c8*/ 	.word	0x000000ff
        /*07cc*/ 	.word	0x00038860
        /*07d0*/ 	.short	0x010a
        /*07d2*/ 	.byte	0x2a
	.zero		1


	//   ....[49]....
        /*07d4*/ 	.word	0x0000f420
        /*07d8*/ 	.word	0x000000ff
        /*07dc*/ 	.word	0x00038850
        /*07e0*/ 	.short	0x0107
        /*07e2*/ 	.byte	0x2a
	.zero		1


	//   ....[50]....
        /*07e4*/ 	.word	0x0000f4a0
        /*07e8*/ 	.word	0x000000ff
        /*07ec*/ 	.word	0x00038850
        /*07f0*/ 	.short	0x0101
        /*07f2*/ 	.byte	0x2a
	.zero		1


	//   ....[51]....
        /*07f4*/ 	.word	0x0000f820
        /*07f8*/ 	.word	0x0000000a
        /*07fc*/ 	.word	0x00038840
        /*0800*/ 	.short	0x010a
        /*0802*/ 	.byte	0x3f
	.zero		1


	//   ....[52]....
        /*0804*/ 	.word	0x0000fbb0
        /*0808*/ 	.word	0x0000000a
        /*080c*/ 	.word	0x00038830
        /*0810*/ 	.short	0x0107
        /*0812*/ 	.byte	0x3f
	.zero		1


	//   ....[53]....
        /*0814*/ 	.word	0x0000fc60
        /*0818*/ 	.word	0x0000000a
        /*081c*/ 	.word	0x00038830
        /*0820*/ 	.short	0x0101
        /*0822*/ 	.byte	0x3f
	.zero		1


	//   ....[54]....
        /*0824*/ 	.word	0x0000fc90
        /*0828*/ 	.word	0x0000000a
        /*082c*/ 	.word	0x00038860
        /*0830*/ 	.short	0x010a
        /*0832*/ 	.byte	0x3f
	.zero		1


	//   ....[55]....
        /*0834*/ 	.word	0x000102d0
        /*0838*/ 	.word	0x0000000a
        /*083c*/ 	.word	0x00038850
        /*0840*/ 	.short	0x0107
        /*0842*/ 	.byte	0x3f
	.zero		1


	//   ....[56]....
        /*0844*/ 	.word	0x00010390
        /*0848*/ 	.word	0x0000000a
        /*084c*/ 	.word	0x00038850
        /*0850*/ 	.short	0x0101
        /*0852*/ 	.byte	0x3f
	.zero		1


	//   ....[57]....
        /*0854*/ 	.word	0x00010480
        /*0858*/ 	.word	0x00000005
        /*085c*/ 	.word	0x00038820
        /*0860*/ 	.short	0x010a
        /*0862*/ 	.byte	0x3f
	.zero		1


	//   ....[58]....
        /*0864*/ 	.word	0x00010610
        /*0868*/ 	.word	0x00000003
        /*086c*/ 	.word	0x00038840
        /*0870*/ 	.short	0x010a
        /*0872*/ 	.byte	0x3f
	.zero		1


	//   ....[59]....
        /*0874*/ 	.word	0x000106b0
        /*0878*/ 	.word	0x00000005
        /*087c*/ 	.word	0x00038840
        /*0880*/ 	.short	0x010a
        /*0882*/ 	.byte	0x3f
	.zero		1


	//   ....[60]....
        /*0884*/ 	.word	0x000106f0
        /*0888*/ 	.word	0x00000003
        /*088c*/ 	.word	0x00038860
        /*0890*/ 	.short	0x010a
        /*0892*/ 	.byte	0x3f
	.zero		1


	//   ....[61]....
        /*0894*/ 	.word	0x00010730
        /*0898*/ 	.word	0x00000005
        /*089c*/ 	.word	0x00038860
        /*08a0*/ 	.short	0x010a
        /*08a2*/ 	.byte	0x3f
	.zero		1


	//   ....[62]....
        /*08a4*/ 	.word	0x00010790
        /*08a8*/ 	.word	0x00000002
        /*08ac*/ 	.word	0x00038800
        /*08b0*/ 	.short	0x010a
        /*08b2*/ 	.byte	0x3f
	.zero		1


	//   ....[63]....
        /*08b4*/ 	.word	0x000107e0
        /*08b8*/ 	.word	0x00000002
        /*08bc*/ 	.word	0x00038830
        /*08c0*/ 	.short	0x010a
        /*08c2*/ 	.byte	0x3f
	.zero		1


	//   ....[64]....
        /*08c4*/ 	.word	0x00010830
        /*08c8*/ 	.word	0x00000002
        /*08cc*/ 	.word	0x00038810
        /*08d0*/ 	.short	0x010a
        /*08d2*/ 	.byte	0x3f
	.zero		1


	//   ....[65]....
        /*08d4*/ 	.word	0x00010880
        /*08d8*/ 	.word	0x00000002
        /*08dc*/ 	.word	0x00038850
        /*08e0*/ 	.short	0x010a
        /*08e2*/ 	.byte	0x3f
	.zero		1


	//   ....[66]....
        /*08e4*/ 	.word	0x000108d0
        /*08e8*/ 	.word	0x000000c4
        /*08ec*/ 	.word	0x00038830
        /*08f0*/ 	.short	0x010a
        /*08f2*/ 	.byte	0x3f
	.zero		1


	//   ....[67]....
        /*08f4*/ 	.word	0x00010920
        /*08f8*/ 	.word	0x000000c4
        /*08fc*/ 	.word	0x00038850
        /*0900*/ 	.short	0x010a
        /*0902*/ 	.byte	0x3f
	.zero		1


	//   ....[68]....
        /*0904*/ 	.word	0x00010a00
        /*0908*/ 	.word	0x00000003
        /*090c*/ 	.word	0x00038840
        /*0910*/ 	.short	0x010a
        /*0912*/ 	.byte	0x3f
	.zero		1


	//   ....[69]....
        /*0914*/ 	.word	0x00011d60
        /*0918*/ 	.word	0x00000003
        /*091c*/ 	.word	0x00038820
        /*0920*/ 	.short	0x010a
        /*0922*/ 	.byte	0x3f
	.zero		1


	//   ....[70]....
        /*0924*/ 	.word	0x00011dc0
        /*0928*/ 	.word	0x00000003
        /*092c*/ 	.word	0x00038860
        /*0930*/ 	.short	0x010a
        /*0932*/ 	.byte	0x3f
	.zero		1


	//   ....[71]....
        /*0934*/ 	.word	0x00012650
        /*0938*/ 	.word	0x0000000a
        /*093c*/ 	.word	0x00038840
        /*0940*/ 	.short	0x010a
        /*0942*/ 	.byte	0x3f
	.zero		1


	//   ....[72]....
        /*0944*/ 	.word	0x00012ad0
        /*0948*/ 	.word	0x0000000a
        /*094c*/ 	.word	0x00038860
        /*0950*/ 	.short	0x010a
        /*0952*/ 	.byte	0x3f
	.zero		1


	//   ....[73]....
        /*0954*/ 	.word	0x00013230
        /*0958*/ 	.word	0x00000005
        /*095c*/ 	.word	0x00038820
        /*0960*/ 	.short	0x010a
        /*0962*/ 	.byte	0x3f
	.zero		1


	//   ....[74]....
        /*0964*/ 	.word	0x000133d0
        /*0968*/ 	.word	0x00000003
        /*096c*/ 	.word	0x00038840
        /*0970*/ 	.short	0x010a
        /*0972*/ 	.byte	0x3f
	.zero		1


	//   ....[75]....
        /*0974*/ 	.word	0x00013420
        /*0978*/ 	.word	0x00000005
        /*097c*/ 	.word	0x00038840
        /*0980*/ 	.short	0x010a
        /*0982*/ 	.byte	0x3f
	.zero		1


	//   ....[76]....
        /*0984*/ 	.word	0x00013470
        /*0988*/ 	.word	0x00000003
        /*098c*/ 	.word	0x00038860
        /*0990*/ 	.short	0x010a
        /*0992*/ 	.byte	0x3f
	.zero		1


	//----- nvinfo : EIATTR_NUM_MBARRIERS
	.align		4
.L_170:
        /*0994*/ 	.byte	0x03, 0x38
        /*0996*/ 	.short	0x0017


	//----- nvinfo : EIATTR_EXIT_INSTR_OFFSETS
	.align		4
        /*0998*/ 	.byte	0x04, 0x1c
        /*099a*/ 	.short	(.L_172 - .L_171)


	//   ....[0]....
.L_171:
        /*099c*/ 	.word	0x00010780


	//----- nvinfo : EIATTR_MAX_THREADS
	.align		4
.L_172:
        /*09a0*/ 	.byte	0x04, 0x05
        /*09a2*/ 	.short	(.L_174 - .L_173)
.L_173:
        /*09a4*/ 	.word	0x00000180
        /*09a8*/ 	.word	0x00000001
        /*09ac*/ 	.word	0x00000001


	//----- nvinfo : EIATTR_CRS_STACK_SIZE
	.align		4
.L_174:
        /*09b0*/ 	.byte	0x04, 0x1e
        /*09b2*/ 	.short	(.L_176 - .L_175)
.L_175:
        /*09b4*/ 	.word	0x00000000


	//----- nvinfo : EIATTR_CBANK_PARAM_SIZE
	.align		4
.L_176:
        /*09b8*/ 	.byte	0x03, 0x19
        /*09ba*/ 	.short	0x0b70


	//----- nvinfo : EIATTR_PARAM_CBANK
	.align		4
        /*09bc*/ 	.byte	0x04, 0x0a
        /*09be*/ 	.short	(.L_178 - .L_177)
	.align		4
.L_177:
        /*09c0*/ 	.word	index@(.nv.constant0._ZN7cutlass13device_kernelIN5flash11enable_sm90INS1_16FlashAttnFwdSm90INS1_25CollectiveMainloopFwdSm90ILi2EN4cute5tupleIJNS5_1CILi1EEES8_S8_EEENS6_IJNS7_ILi64EEESA_SA_EEELi512ENS_10bfloat16_tEfNS_4arch4Sm90ELb0ELb0ELb0ELb0ELb1ELb0ELb1ELb0ELb0ELb1ELb1ELb0EEENS1_21CollectiveEpilogueFwdINS6_IJSA_NS7_ILi512EEESA_EEES9_SC_SE_Li256ELb0ELb1ELb1ELb0EEENS1_19SingleTileSchedulerILb0ELb1ELb1ELi64EEEEEEEEEvNT_6ParamsE)
        /*09c4*/ 	.short	0x0210
        /*09c6*/ 	.short	0x0b70


	//----- nvinfo : EIATTR_SW_WAR
	.align		4
.L_178:
        /*09c8*/ 	.byte	0x04, 0x36
        /*09ca*/ 	.short	(.L_180 - .L_179)
.L_179:
        /*09cc*/ 	.word	0x00000008
.L_180:


//--------------------- .nv.info._ZN7cutlass13device_kernelIN5flash11enable_sm90INS1_16FlashAttnFwdSm90INS1_25CollectiveMainloopFwdSm90ILi2EN4cute5tupleIJNS5_1CILi1EEES8_S8_EEENS6_IJNS7_ILi64EEESA_SA_EEELi512ENS_10bfloat16_tEfNS_4arch4Sm90ELb0ELb0ELb0ELb1ELb1ELb0ELb0ELb0ELb0ELb1ELb1ELb0EEENS1_21CollectiveEpilogueFwdINS6_IJSA_NS7_ILi512EEESA_EEES9_SC_SE_Li256ELb1ELb1ELb1ELb0EEENS1_36VarlenDynamicPersistentTileSchedulerILi64ELi64ELi256ELi128ELb1ELb1ELb1ELb0ELb1ELb1EEEEEEEEEvNT_6ParamsE --------------------------
	.section	.nv.info._ZN7cutlass13device_kernelIN5flash11enable_sm90INS1_16FlashAttnFwdSm90INS1_25CollectiveMainloopFwdSm90ILi2EN4cute5tupleIJNS5_1CILi1EEES8_S8_EEENS6_IJNS7_ILi64EEESA_SA_EEELi512ENS_10bfloat16_tEfNS_4arch4Sm90ELb0ELb0ELb0ELb1ELb1ELb0ELb0ELb0ELb0ELb1ELb1ELb0EEENS1_21CollectiveEpilogueFwdINS6_IJSA_NS7_ILi512EEESA_EEES9_SC_SE_Li256ELb1ELb1ELb1ELb0EEENS1_36VarlenDynamicPersistentTileSchedulerILi64ELi64ELi256ELi128ELb1ELb1ELb1ELb0ELb1ELb1EEEEEEEEEvNT_6ParamsE,"",@"SHT_CUDA_INFO"
	.sectionflags	@""
	.align	4


	//----- nvinfo : EIATTR_CUDA_API_VERSION
	.align		4
        /*0000*/ 	.byte	0x04, 0x37
        /*0002*/ 	.short	(.L_182 - .L_181)
.L_181:
        /*0004*/ 	.word	0x00000082


	//----- nvinfo : EIATTR_KPARAM_INFO
	.align		4
.L_182:
        /*0008*/ 	.byte	0x04, 0x17
        /*000a*/ 	.short	(.L_184 - .L_183)
.L_183:
        /*000c*/ 	.word	0x00000000
        /*0010*/ 	.short	0x0000
        /*0012*/ 	.short	0x0070
        /*0014*/ 	.byte	0x00, 0xf0, 0x01, 0x2a


	//----- nvinfo : EIATTR_SPARSE_MMA_MASK
	.align		4
.L_184:
        /*0018*/ 	.byte	0x03, 0x50
        /*001a*/ 	.short	0x0000


	//----- nvinfo : EIATTR_MAXREG_COUNT
	.align		4
        /*001c*/ 	.byte	0x03, 0x1b
        /*001e*/ 	.short	0x00a8


	//----- nvinfo : EIATTR_NUM_BARRIERS
	.align		4
        /*0020*/ 	.byte	0x02, 0x4c
        /*0022*/ 	.byte	0x10
	.zero		1


	//----- nvinfo : EIATTR_EXTERNS
	.align		4
        /*0024*/ 	.byte	0x04, 0x0f
        /*0026*/ 	.short	(.L_186 - .L_185)


	//   ....[0]....
	.align		4
.L_185:
        /*0028*/ 	.word	index@(__assertfail)


	//----- nvinfo : EIATTR_ANNOTATIONS
	.align		4
.L_186:
        /*002c*/ 	.byte	0x04, 0x55
        /*002e*/ 	.short	(.L_188 - .L_187)


	//   ....[0]....
.L_187:
        /*0030*/ 	.word	0x00000001
        /*0034*/ 	.byte	0x30, 0x0d, 0x00, 0x00, 0x01, 0x00, 0x00, 0x00, 0x00, 0x0e, 0x00, 0x00, 0x01, 0x00, 0x00, 0x00
        /* <DEDUP_REMOVED lines=18> */
        /*0164*/ 	.byte	0xf0, 0x2c, 0x01, 0x00


	//----- nvinfo : EIATTR_MERCURY_ISA_VERSION
	.align		4
.L_188:
        /*0168*/ 	.byte	0x03, 0x5f
        /*016a*/ 	.short	0x0101


	//----- nvinfo : EIATTR_UNUSED_LOAD_BYTE_OFFSET
	.align		4
        /*016c*/ 	.byte	0x04, 0x44
        /*016e*/ 	.short	(.L_190 - .L_189)


	//   ....[0]....
.L_189:
        /*0170*/ 	.word	0x00000940
        /*0174*/ 	.word	0x0000fff0


	//   ....[1]....
        /*0178*/ 	.word	0x000078d0
        /*017c*/ 	.word	0x0000fff0


	//----- nvinfo : EIATTR_INT_WARP_WIDE_INSTR_OFFSETS
	.align		4
.L_190:
        /*0180*/ 	.byte	0x04, 0x31
        /*0182*/ 	.short	(.L_192 - .L_191)


	//   ....[0]....
.L_191:
        /*0184*/ 	.word	0x000000c0


	//   ....[1]....
        /*0188*/ 	.word	0x000000d0


	//   ....[2]....
        /*018c*/ 	.word	0x00000170


	//   ....[3]....
        /*0190*/ 	.word	0x0000d8a0


	//   ....[4]....
        /*0194*/ 	.word	0x0000d930


	//   ....[5]....
        /*0198*/ 	.word	0x00010d20


	//   ....[6]....
        /*019c*/ 	.word	0x00010db0


	//----- nvinfo : EIATTR_COOP_GROUP_MASK_REGIDS
	.align		4
.L_192:
        /*01a0*/ 	.byte	0x04, 0x29
        /*01a2*/ 	.short	(.L_194 - .L_193)


	//   ....[0]....
.L_193:
        /*01a4*/ 	.word	0xffffffff


	//   ....[1]....
        /*01a8*/ 	.word	0xffffffff


	//   ....[2]....
        /*01ac*/ 	.word	0xffffffff


	//   ....[3]....
        /*01b0*/ 	.word	0xffffffff


	//   ....[4]....
        /*01b4*/ 	.word	0xffffffff


	//   ....[5]....
        /*01b8*/ 	.word	0xffffffff


	//   ....[6]....
        /*01bc*/ 	.word	0xffffffff


	//   ....[7]....
        /*01c0*/ 	.word	0xffffffff


	//   ....[8]....
        /*01c4*/ 	.word	0xffffffff


	//   ....[9]....
        /*01c8*/ 	.word	0xffffffff


	//   ....[10]....
        /*01cc*/ 	.word	0xffffffff


	//   ....[11]....
        /*01d0*/ 	.word	0xffffffff


	//   ....[12]....
        /*01d4*/ 	.word	0xffffffff


	//   ....[13]....
        /*01d8*/ 	.word	0xffffffff


	//   ....[14]....
        /*01dc*/ 	.word	0xffffffff


	//   ....[15]....
        /*01e0*/ 	.word	0xffffffff


	//   ....[16]....
        /*01e4*/ 	.word	0xffffffff


	//   ....[17]....
        /*01e8*/ 	.word	0xffffffff


	//   ....[18]....
        /*01ec*/ 	.word	0xffffffff


	//   ....[19]....
        /*01f0*/ 	.word	0xffffffff


	//   ....[20]....
        /*01f4*/ 	.word	0xffffffff


	//   ....[21]....
        /*01f8*/ 	.word	0xffffffff


	//   ....[22]....
        /*01fc*/ 	.word	0xffffffff


	//   ....[23]....
        /*0200*/ 	.word	0xffffffff


	//   ....[24]....
        /*0204*/ 	.word	0xffffffff


	//   ....[25]....
        /*0208*/ 	.word	0xffffffff


	//   ....[26]....
        /*020c*/ 	.word	0xffffffff


	//   ....[27]....
        /*0210*/ 	.word	0xffffffff


	//   ....[28]....
        /*0214*/ 	.word	0xffffffff


	//   ....[29]....
        /*0218*/ 	.word	0xffffffff


	//   ....[30]....
        /*021c*/ 	.word	0xffffffff


	//   ....[31]....
        /*0220*/ 	.word	0xffffffff


	//   ....[32]....
        /*0224*/ 	.word	0xffffffff


	//   ....[33]....
        /*0228*/ 	.word	0xffffffff


	//   ....[34]....
        /*022c*/ 	.word	0xffffffff


	//   ....[35]....
        /*0230*/ 	.word	0xffffffff


	//   ....[36]....
        /*0234*/ 	.word	0xffffffff


	//   ....[37]....
        /*0238*/ 	.word	0xffffffff


	//   ....[38]....
        /*023c*/ 	.word	0xffffffff


	//   ....[39]....
        /*0240*/ 	.word	0xffffffff


	//   ....[40]....
        /*0244*/ 	.word	0xffffffff


	//   ....[41]....
        /*0248*/ 	.word	0xffffffff


	//   ....[42]....
        /*024c*/ 	.word	0xffffffff


	//   ....[43]....
        /*0250*/ 	.word	0xffffffff


	//   ....[44]....
        /*0254*/ 	.word	0xffffffff


	//   ....[45]....
        /*0258*/ 	.word	0xffffffff


	//   ....[46]....
        /*025c*/ 	.word	0xffffffff


	//   ....[47]....
        /*0260*/ 	.word	0xffffffff


	//   ....[48]....
        /*0264*/ 	.word	0xffffffff


	//   ....[49]....
        /*0268*/ 	.word	0xffffffff


	//   ....[50]....
        /*026c*/ 	.word	0xffffffff


	//   ....[51]....
        /*0270*/ 	.word	0xffffffff


	//   ....[52]....
        /*0274*/ 	.word	0xffffffff


	//   ....[53]....
        /*0278*/ 	.word	0xffffffff


	//   ....[54]....
        /*027c*/ 	.word	0xffffffff


	//   ....[55]....
        /*0280*/ 	.word	0xffffffff


	//   ....[56]....
        /*0284*/ 	.word	0xffffffff


	//   ....[57]....
        /*0288*/ 	.word	0xffffffff


	//   ....[58]....
        /*028c*/ 	.word	0xffffffff


	//   ....[59]....
        /*0290*/ 	.word	0xffffffff


	//   ....[60]....
        /*0294*/ 	.word	0xffffffff


	//   ....[61]....
        /*0298*/ 	.word	0xffffffff


	//   ....[62]....
        /*029c*/ 	.word	0xffffffff


	//   ....[63]....
        /*02a0*/ 	.word	0xffffffff


	//   ....[64]....
        /*02a4*/ 	.word	0xffffffff


	//   ....[65]....
        /*02a8*/ 	.word	0xffffffff


	//   ....[66]....
        /*02ac*/ 	.word	0xffffffff


	//   ....[67]....
        /*02b0*/ 	.word	0xffffffff


	//   ....[68]....
        /*02b4*/ 	.word	0xffffffff


	//   ....[69]....
        /*02b8*/ 	.word	0xffffffff


	//   ....[70]....
        /*02bc*/ 	.word	0xffffffff


	//   ....[71]....
        /*02c0*/ 	.word	0xffffffff


	//   ....[72]....
        /*02c4*/ 	.word	0xffffffff


	//   ....[73]....
        /*02c8*/ 	.word	0xffffffff


	//   ....[74]....
        /*02cc*/ 	.word	0xffffffff


	//   ....[75]....
        /*02d0*/ 	.word	0xffffffff


	//   ....[76]....
        /*02d4*/ 	.word	0xffffffff


	//   ....[77]....
        /*02d8*/ 	.word	0xffffffff


	//   ....[78]....
        /*02dc*/ 	.word	0xffffffff


	//   ....[79]....
        /*02e0*/ 	.word	0xffffffff


	//   ....[80]....
        /*02e4*/ 	.word	0xffffffff


	//   ....[81]....
        /*02e8*/ 	.word	0xffffffff


	//   ....[82]....
        /*02ec*/ 	.word	0xffffffff


	//   ....[83]....
        /*02f0*/ 	.word	0xffffffff


	//   ....[84]....
        /*02f4*/ 	.word	0xffffffff


	//   ....[85]....
        /*02f8*/ 	.word	0xffffffff


	//   ....[86]....
        /*02fc*/ 	.word	0xffffffff


	//   ....[87]....
        /*0300*/ 	.word	0xffffffff


	//   ....[88]....
        /*0304*/ 	.word	0xffffffff


	//   ....[89]....
        /*0308*/ 	.word	0xffffffff


	//   ....[90]....
        /*030c*/ 	.word	0xffffffff


	//   ....[91]....
        /*0310*/ 	.word	0xffffffff


	//   ....[92]....
        /*0314*/ 	.word	0xffffffff


	//   ....[93]....
        /*0318*/ 	.word	0xffffffff


	//   ....[94]....
        /*031c*/ 	.word	0xffffffff


	//   ....[95]....
        /*0320*/ 	.word	0xffffffff


	//   ....[96]....
        /*0324*/ 	.word	0xffffffff


	//   ....[97]....
        /*0328*/ 	.word	0xffffffff


	//   ....[98]....
        /*032c*/ 	.word	0xffffffff


	//   ....[99]....
        /*0330*/ 	.word	0xffffffff


	//   ....[100]....
        /*0334*/ 	.word	0xffffffff


	//   ....[101]....
        /*0338*/ 	.word	0xffffffff


	//   ....[102]....
        /*033c*/ 	.word	0xffffffff


	//   ....[103]....
        /*0340*/ 	.word	0xffffffff


	//   ....[104]....
        /*0344*/ 	.word	0xffffffff


	//   ....[105]....
        /*0348*/ 	.word	0xffffffff


	//   ....[106]....
        /*034c*/ 	.word	0xffffffff


	//   ....[107]....
        /*0350*/ 	.word	0xffffffff


	//   ....[108]....
        /*0354*/ 	.word	0xffffffff


	//   ....[109]....
        /*0358*/ 	.word	0xffffffff


	//   ....[110]....
        /*035c*/ 	.word	0xffffffff


	//   ....[111]....
        /*0360*/ 	.word	0xffffffff


	//   ....[112]....
        /*0364*/ 	.word	0xffffffff


	//   ....[113]....
        /*0368*/ 	.word	0xffffffff


	//   ....[114]....
        /*036c*/ 	.word	0xffffffff


	//   ....[115]....
        /*0370*/ 	.word	0x0500000f


	//   ....[116]....
        /*0374*/ 	.word	0x0500000f


	//   ....[117]....
        /*0378*/ 	.word	0x0500000f


	//   ....[118]....
        /*037c*/ 	.word	0x0500000f


	//   ....[119]....
        /*0380*/ 	.word	0x0500000f


	//   ....[120]....
        /*0384*/ 	.word	0x0500000f


	//   ....[121]....
        /*0388*/ 	.word	0x0500000f


	//   ....[122]....
        /*038c*/ 	.word	0x0500000f


	//   ....[123]....
        /*0390*/ 	.word	0x0500000f


	//   ....[124]....
        /*0394*/ 	.word	0x0500000f


	//   ....[125]....
        /*0398*/ 	.word	0x0500000f


	//   ....[126]....
        /*039c*/ 	.word	0x0500000f


	//   ....[127]....
        /*03a0*/ 	.word	0x0500000f


	//   ....[128]....
        /*03a4*/ 	.word	0x0500000f


	//   ....[129]....
        /*03a8*/ 	.word	0x0500000f


	//   ....[130]....
        /*03ac*/ 	.word	0x0500000f


	//   ....[131]....
        /*03b0*/ 	.word	0x0500000f


	//   ....[132]....
        /*03b4*/ 	.word	0x0500000f


	//   ....[133]....
        /*03b8*/ 	.word	0x0500000f


	//   ....[134]....
        /*03bc*/ 	.word	0x0500000f


	//   ....[135]....
        /*03c0*/ 	.word	0x0500000f


	//   ....[136]....
        /*03c4*/ 	.word	0x0500000f


	//   ....[137]....
        /*03c8*/ 	.word	0x0500000f


	//   ....[138]....
        /*03cc*/ 	.word	0x0500000f


	//   ....[139]....
        /*03d0*/ 	.word	0x0500000f


	//   ....[140]....
        /*03d4*/ 	.word	0x0500000f


	//   ....[141]....
        /*03d8*/ 	.word	0x0500000f


	//   ....[142]....
        /*03dc*/ 	.word	0x0500000f


	//   ....[143]....
        /*03e0*/ 	.word	0x0500000f


	//   ....[144]....
        /*03e4*/ 	.word	0x0500000f


	//   ....[145]....
        /*03e8*/ 	.word	0x0500000f


	//   ....[146]....
        /*03ec*/ 	.word	0x0500000f


	//   ....[147]....
        /*03f0*/ 	.word	0x0500000f


	//   ....[148]....
        /*03f4*/ 	.word	0x0500000f


	//   ....[149]....
        /*03f8*/ 	.word	0x0500000f


	//   ....[150]....
        /*03fc*/ 	.word	0x0500000f


	//   ....[151]....
        /*0400*/ 	.word	0x0500000f


	//   ....[152]....
        /*0404*/ 	.word	0x0500000f


	//   ....[153]....
        /*0408*/ 	.word	0x0500000f


	//   ....[154]....
        /*040c*/ 	.word	0x0500000f


	//   ....[155]....
        /*0410*/ 	.word	0x0500000f


	//   ....[156]....
        /*0414*/ 	.word	0x0500000f


	//   ....[157]....
        /*0418*/ 	.word	0x0500000f


	//   ....[158]....
        /*041c*/ 	.word	0x0500000f


	//   ....[159]....
        /*0420*/ 	.word	0x0500000f


	//   ....[160]....
        /*0424*/ 	.word	0x0500000f


	//   ....[161]....
        /*0428*/ 	.word	0x0500000f


	//   ....[162]....
        /*042c*/ 	.word	0x0500000f


	//   ....[163]....
        /*0430*/ 	.word	0x0500000f


	//   ....[164]....
        /*0434*/ 	.word	0x0500000f


	//   ....[165]....
        /*0438*/ 	.word	0x0500000f


	//   ....[166]....
        /*043c*/ 	.word	0x0500000f


	//   ....[167]....
        /*0440*/ 	.word	0x0500000f


	//   ....[168]....
        /*0444*/ 	.word	0x0500000f


	//   ....[169]....
        /*0448*/ 	.word	0x0500000f


	//   ....[170]....
        /*044c*/ 	.word	0x0500000f


	//   ....[171]....
        /*0450*/ 	.word	0x0500000f


	//   ....[172]....
        /*0454*/ 	.word	0x0500000f


	//   ....[173]....
        /*0458*/ 	.word	0x0500000f


	//   ....[174]....
        /*045c*/ 	.word	0x0500000f


	//----- nvinfo : EIATTR_COOP_GROUP_INSTR_OFFSETS
	.align		4
.L_194:
        /*0460*/ 	.byte	0x04, 0x28
        /*0462*/ 	.short	(.L_196 - .L_195)


	//   ....[0]....
.L_195:
        /*0464*/ 	.word	0x00000070


	//   ....[1]....
        /*0468*/ 	.word	0x000000b0


	//   ....[2]....
        /*046c*/ 	.word	0x00000290


	//   ....[3]....
        /*0470*/ 	.word	0x000003f0


	//   ....[4]....
        /*0474*/ 	.word	0x00000510


	//   ....[5]....
        /*0478*/ 	.word	0x00000670


	//   ....[6]....
        /*047c*/ 	.word	0x00001e00


	//   ....[7]....
        /*0480*/ 	.word	0x00003e10


	//   ....[8]....
        /*0484*/ 	.word	0x00004840


	//   ....[9]....
        /*0488*/ 	.word	0x000048a0


	//   ....[10]....
        /*048c*/ 	.word	0x00004ac0


	//   ....[11]....
        /*0490*/ 	.word	0x00004b80


	//   ....[12]....
        /*0494*/ 	.word	0x000053e0


	//   ....[13]....
        /*0498*/ 	.word	0x00005950


	//   ....[14]....
        /*049c*/ 	.word	0x00005970


	//   ....[15]....
        /*04a0*/ 	.word	0x000060a0


	//   ....[16]....
        /*04a4*/ 	.word	0x000061d0


	//   ....[17]....
        /*04a8*/ 	.word	0x00006d20


	//   ....[18]....
        /*04ac*/ 	.word	0x00006de0


	//   ....[19]....
        /*04b0*/ 	.word	0x00006e40


	//   ....[20]....
        /*04b4*/ 	.word	0x00006e80


	//   ....[21]....
        /*04b8*/ 	.word	0x00006f00


	//   ....[22]....
        /*04bc*/ 	.word	0x000086a0


	//   ....[23]....
        /*04c0*/ 	.word	0x00008ab0


	//   ....[24]....
        /*04c4*/ 	.word	0x00008ad0


	//   ....[25]....
        /*04c8*/ 	.word	0x00008b00


	//   ....[26]....
        /*04cc*/ 	.word	0x00008b10


	//   ....[27]....
        /*04d0*/ 	.word	0x000097a0


	//   ....[28]....
        /*04d4*/ 	.word	0x000097c0


	//   ....[29]....
        /*04d8*/ 	.word	0x00009a70


	//   ....[30]....
        /*04dc*/ 	.word	0x00009a90


	//   ....[31]....
        /*04e0*/ 	.word	0x0000a240


	//   ....[32]....
        /*04e4*/ 	.word	0x0000a250


	//   ....[33]....
        /*04e8*/ 	.word	0x0000aaa0


	//   ....[34]....
        /*04ec*/ 	.word	0x0000aac0


	//   ....[35]....
        /*04f0*/ 	.word	0x0000bec0


	//   ....[36]....
        /*04f4*/ 	.word	0x0000bef0


	//   ....[37]....
        /*04f8*/ 	.word	0x0000c120


	//   ....[38]....
        /*04fc*/ 	.word	0x0000c140


	//   ....[39]....
        /*0500*/ 	.word	0x0000c400


	//   ....[40]....
        /*0504*/ 	.word	0x0000c5f0


	//   ....[41]....
        /*0508*/ 	.word	0x0000c620


	//   ....[42]....
        /*050c*/ 	.word	0x0000c650


	//   ....[43]....
        /*0510*/ 	.word	0x0000c680


	//   ....[44]....
        /*0514*/ 	.word	0x0000c6b0


	//   ....[45]....
        /*0518*/ 	.word	0x0000c6e0


	//   ....[46]....
        /*051c*/ 	.word	0x0000c850


	//   ....[47]....
        /*0520*/ 	.word	0x0000c880


	//   ....[48]....
        /*0524*/ 	.word	0x0000c8b0


	//   ....[49]....
        /*0528*/ 	.word	0x0000c8e0


	//   ....[50]....
        /*052c*/ 	.word	0x0000c910


	//   ....[51]....
        /*0530*/ 	.word	0x0000c940


	//   ....[52]....
        /*0534*/ 	.word	0x0000c9d0


	//   ....[53]....
        /*0538*/ 	.word	0x0000ca00


	//   ....[54]....
        /*053c*/ 	.word	0x0000ca10


	//   ....[55]....
        /*0540*/ 	.word	0x0000caa0


	//   ....[56]....
        /*0544*/ 	.word	0x0000e640


	//   ....[57]....
        /*0548*/ 	.word	0x0000e660


	//   ....[58]....
        /*054c*/ 	.word	0x0000e6f0


	//   ....[59]....
        /*0550*/ 	.word	0x0000e710


	//   ....[60]....
        /*0554*/ 	.word	0x0000e790


	//   ....[61]....
        /*0558*/ 	.word	0x0000e7b0


	//   ....[62]....
        /*055c*/ 	.word	0x0000e7c0


	//   ....[63]....
        /*0560*/ 	.word	0x0000e7d0


	//   ....[64]....
        /*0564*/ 	.word	0x0000ef20


	//   ....[65]....
        /*0568*/ 	.word	0x0000ef50


	//   ....[66]....
        /*056c*/ 	.word	0x0000eff0


	//   ....[67]....
        /*0570*/ 	.word	0x0000f010


	//   ....[68]....
        /*0574*/ 	.word	0x0000f090


	//   ....[69]....
        /*0578*/ 	.word	0x0000f0b0


	//   ....[70]....
        /*057c*/ 	.word	0x0000f0c0


	//   ....[71]....
        /*0580*/ 	.word	0x0000f0d0


	//   ....[72]....
        /*0584*/ 	.word	0x0000f550


	//   ....[73]....
        /*0588*/ 	.word	0x0000f610


	//   ....[74]....
        /*058c*/ 	.word	0x0000f760


	//   ....[75]....
        /*0590*/ 	.word	0x0000f7a0


	//   ....[76]....
        /*0594*/ 	.word	0x0000f7b0


	//   ....[77]....
        /*0598*/ 	.word	0x0000f7c0


	//   ....[78]....
        /*059c*/ 	.word	0x0000f910


	//   ....[79]....
        /*05a0*/ 	.word	0x0000fa60


	//   ....[80]....
        /*05a4*/ 	.word	0x00010250


	//   ....[81]....
        /*05a8*/ 	.word	0x00010270


	//   ....[82]....
        /*05ac*/ 	.word	0x000102c0


	//   ....[83]....
        /*05b0*/ 	.word	0x000102d0


	//   ....[84]....
        /*05b4*/ 	.word	0x00010310


	//   ....[85]....
        /*05b8*/ 	.word	0x00010320


	//   ....[86]....
        /*05bc*/ 	.word	0x00010330


	//   ....[87]....
        /*05c0*/ 	.word	0x00010370


	//   ....[88]....
        /*05c4*/ 	.word	0x00010670


	//   ....[89]....
        /*05c8*/ 	.word	0x000106b0


	//   ....[90]....
        /*05cc*/ 	.word	0x000106d0


	//   ....[91]....
        /*05d0*/ 	.word	0x000106f0


	//   ....[92]....
        /*05d4*/ 	.word	0x00010720


	//   ....[93]....
        /*05d8*/ 	.word	0x00010740


	//   ....[94]....
        /*05dc*/ 	.word	0x00010840


	//   ....[95]....
        /*05e0*/ 	.word	0x00010990


	//   ....[96]....
        /*05e4*/ 	.word	0x00010fd0


	//   ....[97]....
        /*05e8*/ 	.word	0x00011000


	//   ....[98]....
        /*05ec*/ 	.word	0x00011060


	//   ....[99]....
        /*05f0*/ 	.word	0x00011090


	//   ....[100]....
        /*05f4*/ 	.word	0x000110c0


	//   ....[101]....
        /*05f8*/ 	.word	0x000110f0


	//   ....[102]....
        /*05fc*/ 	.word	0x00011120


	//   ....[103]....
        /*0600*/ 	.word	0x00011150


	//   ....[104]....
        /*0604*/ 	.word	0x000112f0


	//   ....[105]....
        /*0608*/ 	.word	0x00011320


	//   ....[106]....
        /*060c*/ 	.word	0x00011350


	//   ....[107]....
        /*0610*/ 	.word	0x00011380


	//   ....[108]....
        /*0614*/ 	.word	0x000113b0


	//   ....[109]....
        /*0618*/ 	.word	0x000113e0


	//   ....[110]....
        /*061c*/ 	.word	0x000114a0


	//   ....[111]....
        /*0620*/ 	.word	0x000114c0


	//   ....[112]....
        /*0624*/ 	.word	0x000114d0


	//   ....[113]....
        /*0628*/ 	.word	0x00011530


	//   ....[114]....
        /*062c*/ 	.word	0x00011b50


	//   ....[115]....
        /*0630*/ 	.word	0x000120e0


	//   ....[116]....
        /*0634*/ 	.word	0x000121d0


	//   ....[117]....
        /*0638*/ 	.word	0x00012270


	//   ....[118]....
        /*063c*/ 	.word	0x000122d0


	//   ....[119]....
        /*0640*/ 	.word	0x000123c0


	//   ....[120]....
        /*0644*/ 	.word	0x00012430


	//   ....[121]....
        /*0648*/ 	.word	0x00012520


	//   ....[122]....
        /*064c*/ 	.word	0x00012590


	//   ....[123]....
        /*0650*/ 	.word	0x00012630


	//   ....[124]....
        /*0654*/ 	.word	0x00012720


	//   ....[125]....
        /*0658*/ 	.word	0x00012790


	//   ....[126]....
        /*065c*/ 	.word	0x000127f0


	//   ....[127]....
        /*0660*/ 	.word	0x000128e0


	//   ....[128]....
        /*0664*/ 	.word	0x00012940


	//   ....[129]....
        /*0668*/ 	.word	0x00012a40


	//   ....[130]....
        /*066c*/ 	.word	0x00012aa0


	//   ....[131]....
        /*0670*/ 	.word	0x00012b40


	//   ....[132]....
        /*0674*/ 	.word	0x00012cc0


	//   ....[133]....
        /*0678*/ 	.word	0x00012dc0


	//   ....[134]....
        /*067c*/ 	.word	0x00013040


	//   ....[135]....
        /*0680*/ 	.word	0x00013090


	//   ....[136]....
        /*0684*/ 	.word	0x00013260


	//   ....[137]....
        /*0688*/ 	.word	0x000132b0


	//   ....[138]....
        /*068c*/ 	.word	0x00013480


	//   ....[139]....
        /*0690*/ 	.word	0x000134d0


	//   ....[140]....
        /*0694*/ 	.word	0x000135c0


	//   ....[141]....
        /*0698*/ 	.word	0x00013660


	//   ....[142]....
        /*069c*/ 	.word	0x000136c0


	//   ....[143]....
        /*06a0*/ 	.word	0x00013770


	//   ....[144]....
        /*06a4*/ 	.word	0x000137d0


	//   ....[145]....
        /*06a8*/ 	.word	0x00013880


	//   ....[146]....
        /*06ac*/ 	.word	0x000138e0


	//   ....[147]....
        /*06b0*/ 	.word	0x00013990


	//   ....[148]....
        /*06b4*/ 	.word	0x00013a80


	//   ....[149]....
        /*06b8*/ 	.word	0x00013b60


	//   ....[150]....
        /*06bc*/ 	.word	0x00013c70


	//   ....[151]....
        /*06c0*/ 	.word	0x00013d70


	//   ....[152]....
        /*06c4*/ 	.word	0x00013ea0


	//   ....[153]....
        /*06c8*/ 	.word	0x00013f80


	//   ....[154]....
        /*06cc*/ 	.word	0x00014080


	//   ....[155]....
        /*06d0*/ 	.word	0x00014160


	//   ....[156]....
        /*06d4*/ 	.word	0x000141f0


	//   ....[157]....
        /*06d8*/ 	.word	0x00014290


	//   ....[158]....
        /*06dc*/ 	.word	0x00014410


	//   ....[159]....
        /*06e0*/ 	.word	0x00014480


	//   ....[160]....
        /*06e4*/ 	.word	0x000144f0


	//   ....[161]....
        /*06e8*/ 	.word	0x00014560


	//   ....[162]....
        /*06ec*/ 	.word	0x000145d0


	//   ....[163]....
        /*06f0*/ 	.word	0x00014650


	//   ....[164]....
        /*06f4*/ 	.word	0x000146d0


	//   ....[165]....
        /*06f8*/ 	.word	0x00014760


	//   ....[166]....
        /*06fc*/ 	.word	0x000147d0


	//   ....[167]....
        /*0700*/ 	.word	0x00014840


	//   ....[168]....
        /*0704*/ 	.word	0x000148b0


	//   ....[169]....
        /*0708*/ 	.word	0x00014930


	//   ....[170]....
        /*070c*/ 	.word	0x000149a0


	//   ....[171]....
        /*0710*/ 	.word	0x00014a40


	//   ....[172]....
        /*0714*/ 	.word	0x00014a90


	//   ....[173]....
        /*0718*/ 	.word	0x00014b20


	//   ....[174]....
        /*071c*/ 	.word	0x00014c50


	//----- nvinfo : EIATTR_REG_RECONFIG
	.align		4
.L_196:
        /*0720*/ 	.byte	0x01, 0x54
	.zero		2


	//----- nvinfo : EIATTR_SYSCALL_OFFSETS
	.align		4
        /*0724*/ 	.byte	0x04, 0x46
        /*0726*/ 	.short	(.L_198 - .L_197)


	//   ....[0]....
.L_197:
        /*0728*/ 	.word	0x00003fd0


	//   ....[1]....
        /*072c*/ 	.word	0x0000da90


	//   ....[2]....
        /*0730*/ 	.word	0x0000dbe0


	//   ....[3]....
        /*0734*/ 	.word	0x0000dcd0


	//   ....[4]....
        /*0738*/ 	.word	0x0000ebf0


	//----- nvinfo : EIATTR_MBARRIER_INSTR_OFFSETS
	.align		4
.L_198:
        /*073c*/ 	.byte	0x04, 0x39
        /*073e*/ 	.short	(.L_200 - .L_199)


	//   ....[0]....
.L_199:
        /*0740*/ 	.word	0x00000180
        /*0744*/ 	.word	0x000000ff
        /*0748*/ 	.word	0x00028c00
        /*074c*/ 	.short	0x0100
        /*074e*/ 	.byte	0x08
	.zero		1


	//   ....[1]....
        /*0750*/ 	.word	0x00000190
        /*0754*/ 	.word	0x000000ff
        /*0758*/ 	.word	0x00028c20
        /*075c*/ 	.short	0x0100
        /*075e*/ 	.byte	0x08
	.zero		1


	//   ....[2]....
        /*0760*/ 	.word	0x00000240
        /*0764*/ 	.word	0x000000ff
        /*0768*/ 	.word	0x00028c30
        /*076c*/ 	.short	0x0100
        /*076e*/ 	.byte	0x06
	.zero		1


	//   ....[3]....
        /*0770*/ 	.word	0x00000250
        /*0774*/ 	.word	0x000000ff
        /*0778*/ 	.word	0x00028c40
        /*077c*/ 	.short	0x0100
        /*077e*/ 	.byte	0x06
	.zero		1


	//   ....[4]....
        /*0780*/ 	.word	0x00000260
        /*0784*/ 	.word	0x000000ff
        /*0788*/ 	.word	0x00028c38
        /*078c*/ 	.short	0x0100
        /*078e*/ 	.byte	0x06
	.zero		1


	//   ....[5]....
        /*0790*/ 	.word	0x00000270
        /*0794*/ 	.word	0x000000ff
        /*0798*/ 	.word	0x00028c48
        /*079c*/ 	.short	0x0100
        /*079e*/ 	.byte	0x06
	.zero		1


	//   ....[6]....
        /*07a0*/ 	.word	0x000003a0
        /*07a4*/ 	.word	0x000000ff
        /*07a8*/ 	.word	0x00028c50
        /*07ac*/ 	.short	0x0100
        /*07ae*/ 	.byte	0x08
	.zero		1


	//   ....[7]....
        /*07b0*/ 	.word	0x000003b0
        /*07b4*/ 	.word	0x000000ff
        /*07b8*/ 	.word	0x00028c60
        /*07bc*/ 	.short	0x0100
        /*07be*/ 	.byte	0x08
	.zero		1


	//   ....[8]....
        /*07c0*/ 	.word	0x000003c0
        /*07c4*/ 	.word	0x000000ff
        /*07c8*/ 	.word	0x00028c58
        /*07cc*/ 	.short	0x0100
        /*07ce*/ 	.byte	0x08
	.zero		1


	//   ....[9]....
        /*07d0*/ 	.word	0x000003d0
        /*07d4*/ 	.word	0x000000ff
        /*07d8*/ 	.word	0x00028c68
        /*07dc*/ 	.short	0x0100
        /*07de*/ 	.byte	0x08
	.zero		1


	//   ....[10]....
        /*07e0*/ 	.word	0x000004c0
        /*07e4*/ 	.word	0x000000ff
        /*07e8*/ 	.word	0x00028c70
        /*07ec*/ 	.short	0x0100
        /*07ee*/ 	.byte	0x06
	.zero		1


	//   ....[11]....
        /*07f0*/ 	.word	0x000004d0
        /*07f4*/ 	.word	0x000000ff
        /*07f8*/ 	.word	0x00028c80
        /*07fc*/ 	.short	0x0100
        /*07fe*/ 	.byte	0x06
	.zero		1


	//   ....[12]....
        /*0800*/ 	.word	0x000004e0
        /*0804*/ 	.word	0x000000ff
        /*0808*/ 	.word	0x00028c78
        /*080c*/ 	.short	0x0100
        /*080e*/ 	.byte	0x06
	.zero		1


	//   ....[13]....
        /*0810*/ 	.word	0x000004f0
        /*0814*/ 	.word	0x000000ff
        /*0818*/ 	.word	0x00028c88
        /*081c*/ 	.short	0x0100
        /*081e*/ 	.byte	0x06
	.zero		1


	//   ....[14]....
        /*0820*/ 	.word	0x00000620
        /*0824*/ 	.word	0x000000ff
        /*0828*/ 	.word	0x00028c90
        /*082c*/ 	.short	0x0100
        /*082e*/ 	.byte	0x08
	.zero		1


	//   ....[15]....
        /*0830*/ 	.word	0x00000630
        /*0834*/ 	.word	0x000000ff
        /*0838*/ 	.word	0x00028ca0
        /*083c*/ 	.short	0x0100
        /*083e*/ 	.byte	0x08
	.zero		1


	//   ....[16]....
        /*0840*/ 	.word	0x00000640
        /*0844*/ 	.word	0x000000ff
        /*0848*/ 	.word	0x00028c98
        /*084c*/ 	.short	0x0100
        /*084e*/ 	.byte	0x08
	.zero		1


	//   ....[17]....
        /*0850*/ 	.word	0x00000650
        /*0854*/ 	.word	0x000000ff
        /*0858*/ 	.word	0x00028ca8
        /*085c*/ 	.short	0x0100
        /*085e*/ 	.byte	0x08
	.zero		1


	//   ....[18]....
        /*0860*/ 	.word	0x00000790
        /*0864*/ 	.word	0x000000ff
        /*0868*/ 	.word	0x00028cb0
        /*086c*/ 	.short	0x0100
        /*086e*/ 	.byte	0x08
	.zero		1


	//   ....[19]....
        /*0870*/ 	.word	0x000007a0
        /*0874*/ 	.word	0x000000ff
        /*0878*/ 	.word	0x00028cc0
        /*087c*/ 	.short	0x0100
        /*087e*/ 	.byte	0x08
	.zero		1


	//   ....[20]....
        /*0880*/ 	.word	0x000007b0
        /*0884*/ 	.word	0x000000ff
        /*0888*/ 	.word	0x00028cb8
        /*088c*/ 	.short	0x0100
        /*088e*/ 	.byte	0x08
	.zero		1


	//   ....[21]....
        /*0890*/ 	.word	0x000007c0
        /*0894*/ 	.word	0x000000ff
        /*0898*/ 	.word	0x00028cc8
        /*089c*/ 	.short	0x0100
        /*089e*/ 	.byte	0x08
	.zero		1


	//   ....[22]....
        /*08a0*/ 	.word	0x00001f40
        /*08a4*/ 	.word	0x000000ff
        /*08a8*/ 	.word	0x00028c50
        /*08ac*/ 	.short	0x010a
        /*08ae*/ 	.byte	0x11
	.zero		1


	//   ....[23]....
        /*08b0*/ 	.word	0x00002200
        /*08b4*/ 	.word	0x000000ff
        /*08b8*/ 	.word	0x00000000
        /*08bc*/ 	.short	0x0101
        /*08be*/ 	.byte	0x06
	.zero		1


	//   ....[24]....
        /*08c0*/ 	.word	0x00002b60
        /*08c4*/ 	.word	0x000000ff
        /*08c8*/ 	.word	0x00028c50
        /*08cc*/ 	.short	0x010a
        /*08ce*/ 	.byte	0x06
	.zero		1


	//   ....[25]....
        /*08d0*/ 	.word	0x00002ba0
        /*08d4*/ 	.word	0x000000ff
        /*08d8*/ 	.word	0x00028c50
        /*08dc*/ 	.short	0x010a
        /*08de*/ 	.byte	0x06
	.zero		1


	//   ....[26]....
        /*08e0*/ 	.word	0x00002e10
        /*08e4*/ 	.word	0x000000ff
        /*08e8*/ 	.word	0x00000000
        /*08ec*/ 	.short	0x0101
        /*08ee*/ 	.byte	0x06
	.zero		1


	//   ....[27]....
        /*08f0*/ 	.word	0x00004080
        /*08f4*/ 	.word	0x000000ff
        /*08f8*/ 	.word	0x00028c00
        /*08fc*/ 	.short	0x010a
        /*08fe*/ 	.byte	0x27
	.zero		1


	//   ....[28]....
        /*0900*/ 	.word	0x00004100
        /*0904*/ 	.word	0x00000007
        /*0908*/ 	.word	0x00028c30
        /*090c*/ 	.short	0x010a
        /*090e*/ 	.byte	0x3f
	.zero		1


	//   ....[29]....
        /*0910*/ 	.word	0x00004140
        /*0914*/ 	.word	0x00000007
        /*0918*/ 	.word	0x00028c30
        /*091c*/ 	.short	0x010a
        /*091e*/ 	.byte	0x3f
	.zero		1


	//   ....[30]....
        /*0920*/ 	.word	0x000044e0
        /*0924*/ 	.word	0x000000ff
        /*0928*/ 	.word	0x00000000
        /*092c*/ 	.short	0x0101
        /*092e*/ 	.byte	0x06
	.zero		1


	//   ....[31]....
        /*0930*/ 	.word	0x00005190
        /*0934*/ 	.word	0x00000007
        /*0938*/ 	.word	0x00028c50
        /*093c*/ 	.short	0x010a
        /*093e*/ 	.byte	0x3f
	.zero		1


	//   ....[32]....
        /*0940*/ 	.word	0x000051e0
        /*0944*/ 	.word	0x00000007
        /*0948*/ 	.word	0x00028c50
        /*094c*/ 	.short	0x010a
        /*094e*/ 	.byte	0x3f
	.zero		1


	//   ....[33]....
        /*0950*/ 	.word	0x00005480
        /*0954*/ 	.word	0x000000ff
        /*0958*/ 	.word	0x00000000
        /*095c*/ 	.short	0x0101
        /*095e*/ 	.byte	0x06
	.zero		1


	//   ....[34]....
        /*0960*/ 	.word	0x000055b0
        /*0964*/ 	.word	0x000000ff
        /*0968*/ 	.word	0x00028c30
        /*096c*/ 	.short	0x010a
        /*096e*/ 	.byte	0x16
	.zero		1


	//   ....[35]....
        /*0970*/ 	.word	0x000055f0
        /*0974*/ 	.word	0x000000ff
        /*0978*/ 	.word	0x00028c30
        /*097c*/ 	.short	0x010a
        /*097e*/ 	.byte	0x16
	.zero		1


	//   ....[36]....
        /*0980*/ 	.word	0x00005880
        /*0984*/ 	.word	0x000000ff
        /*0988*/ 	.word	0x00000000
        /*098c*/ 	.short	0x0101
        /*098e*/ 	.byte	0x06
	.zero		1


	//   ....[37]....
        /*0990*/ 	.word	0x00006ae0
        /*0994*/ 	.word	0x000000ff
        /*0998*/ 	.word	0x00028c50
        /*099c*/ 	.short	0x010a
        /*099e*/ 	.byte	0x16
	.zero		1


	//   ....[38]....
        /*09a0*/ 	.word	0x00006b20
        /*09a4*/ 	.word	0x000000ff
        /*09a8*/ 	.word	0x00028c50
        /*09ac*/ 	.short	0x010a
        /*09ae*/ 	.byte	0x16
	.zero		1


	//   ....[39]....
        /*09b0*/ 	.word	0x00006dc0
        /*09b4*/ 	.word	0x000000ff
        /*09b8*/ 	.word	0x00000000
        /*09bc*/ 	.short	0x0101
        /*09be*/ 	.byte	0x16
	.zero		1


	//   ....[40]....
        /*09c0*/ 	.word	0x000097b0
        /*09c4*/ 	.word	0x000000ff
        /*09c8*/ 	.word	0x00000000
        /*09cc*/ 	.short	0x0101
        /*09ce*/ 	.byte	0x04
	.zero		1


	//   ....[41]....
        /*09d0*/ 	.word	0x0000a180
        /*09d4*/ 	.word	0x000000ff
        /*09d8*/ 	.word	0x00000000
        /*09dc*/ 	.short	0x0101
        /*09de*/ 	.byte	0x04
	.zero		1


	//   ....[42]....
        /*09e0*/ 	.word	0x0000e420
        /*09e4*/ 	.word	0x00000013
        /*09e8*/ 	.word	0x00028c40
        /*09ec*/ 	.short	0x010a
        /*09ee*/ 	.byte	0x3f
	.zero		1


	//   ....[43]....
        /*09f0*/ 	.word	0x0000e8d0
        /*09f4*/ 	.word	0x00000013
        /*09f8*/ 	.word	0x00028c30
        /*09fc*/ 	.short	0x0107
        /*09fe*/ 	.byte	0x3f
	.zero		1


	//   ....[44]....
        /*0a00*/ 	.word	0x0000e9b0
        /*0a04*/ 	.word	0x00000013
        /*0a08*/ 	.word	0x00028c30
        /*0a0c*/ 	.short	0x0101
        /*0a0e*/ 	.byte	0x3f
	.zero		1


	//   ....[45]....
        /*0a10*/ 	.word	0x0000f1d0
        /*0a14*/ 	.word	0x00000011
        /*0a18*/ 	.word	0x00028c00
        /*0a1c*/ 	.short	0x0107
        /*0a1e*/ 	.byte	0x3f
	.zero		1


	//   ....[46]....
        /*0a20*/ 	.word	0x0000f2c0
        /*0a24*/ 	.word	0x00000011
        /*0a28*/ 	.word	0x00028c00
        /*0a2c*/ 	.short	0x0101
        /*0a2e*/ 	.byte	0x3f
	.zero		1


	//   ....[47]....
        /*0a30*/ 	.word	0x0000f2e0
        /*0a34*/ 	.word	0x00000011
        /*0a38*/ 	.word	0x00028c20
        /*0a3c*/ 	.short	0x010a
        /*0a3e*/ 	.byte	0x3f
	.zero		1


	//   ....[48]....
        /*0a40*/ 	.word	0x0000f370
        /*0a44*/ 	.word	0x00000013
        /*0a48*/ 	.word	0x00028c60
        /*0a4c*/ 	.short	0x010a
        /*0a4e*/ 	.byte	0x3f
	.zero		1


	//   ....[49]....
        /*0a50*/ 	.word	0x0000fc80
        /*0a54*/ 	.word	0x00000013
        /*0a58*/ 	.word	0x00028c50
        /*0a5c*/ 	.short	0x0107
        /*0a5e*/ 	.byte	0x3f
	.zero		1


	//   ....[50]....
        /*0a60*/ 	.word	0x0000fd50
        /*0a64*/ 	.word	0x00000013
        /*0a68*/ 	.word	0x00028c50
        /*0a6c*/ 	.short	0x0101
        /*0a6e*/ 	.byte	0x3f
	.zero		1


	//   ....[51]....
        /*0a70*/ 	.word	0x000100d0
        /*0a74*/ 	.word	0x00000006
        /*0a78*/ 	.word	0x00028c40
        /*0a7c*/ 	.short	0x010a
        /*0a7e*/ 	.byte	0x3f
	.zero		1


	//   ....[52]....
        /*0a80*/ 	.word	0x000103f0
        /*0a84*/ 	.word	0x00000006
        /*0a88*/ 	.word	0x00028c30
        /*0a8c*/ 	.short	0x0107
        /*0a8e*/ 	.byte	0x3f
	.zero		1


	//   ....[53]....
        /*0a90*/ 	.word	0x000104b0
        /*0a94*/ 	.word	0x00000006
        /*0a98*/ 	.word	0x00028c30
        /*0a9c*/ 	.short	0x0101
        /*0a9e*/ 	.byte	0x3f
	.zero		1


	//   ....[54]....
        /*0aa0*/ 	.word	0x000104e0
        /*0aa4*/ 	.word	0x00000006
        /*0aa8*/ 	.word	0x00028c60
        /*0aac*/ 	.short	0x010a
        /*0aae*/ 	.byte	0x3f
	.zero		1


	//   ....[55]....
        /*0ab0*/ 	.word	0x00010b90
        /*0ab4*/ 	.word	0x00000006
        /*0ab8*/ 	.word	0x00028c50
        /*0abc*/ 	.short	0x0107
        /*0abe*/ 	.byte	0x3f
	.zero		1


	//   ....[56]....
        /*0ac0*/ 	.word	0x00010c50
        /*0ac4*/ 	.word	0x00000006
        /*0ac8*/ 	.word	0x00028c50
        /*0acc*/ 	.short	0x0101
        /*0ace*/ 	.byte	0x3f
	.zero		1


	//   ....[57]....
        /*0ad0*/ 	.word	0x00011ad0
        /*0ad4*/ 	.word	0x00000007
        /*0ad8*/ 	.word	0x00028c20
        /*0adc*/ 	.short	0x010a
        /*0ade*/ 	.byte	0x3f
	.zero		1


	//   ....[58]....
        /*0ae0*/ 	.word	0x00011c50
        /*0ae4*/ 	.word	0x00000005
        /*0ae8*/ 	.word	0x00028c40
        /*0aec*/ 	.short	0x010a
        /*0aee*/ 	.byte	0x3f
	.zero		1


	//   ....[59]....
        /*0af0*/ 	.word	0x00011cf0
        /*0af4*/ 	.word	0x00000003
        /*0af8*/ 	.word	0x00028c40
        /*0afc*/ 	.short	0x010a
        /*0afe*/ 	.byte	0x3f
	.zero		1


	//   ....[60]....
        /*0b00*/ 	.word	0x00011d30
        /*0b04*/ 	.word	0x00000005
        /*0b08*/ 	.word	0x00028c60
        /*0b0c*/ 	.short	0x010a
        /*0b0e*/ 	.byte	0x3f
	.zero		1


	//   ....[61]....
        /*0b10*/ 	.word	0x00011d70
        /*0b14*/ 	.word	0x00000003
        /*0b18*/ 	.word	0x00028c60
        /*0b1c*/ 	.short	0x010a
        /*0b1e*/ 	.byte	0x3f
	.zero		1


	//   ....[62]....
        /*0b20*/ 	.word	0x00011de0
        /*0b24*/ 	.word	0x00000003
        /*0b28*/ 	.word	0x00028c50
        /*0b2c*/ 	.short	0x010a
        /*0b2e*/ 	.byte	0x3f
	.zero		1


	//   ....[63]....
        /*0b30*/ 	.word	0x00011e40
        /*0b34*/ 	.word	0x00000003
        /*0b38*/ 	.word	0x00028c50
        /*0b3c*/ 	.short	0x010a
        /*0b3e*/ 	.byte	0x3f
	.zero		1


	//   ....[64]....
        /*0b40*/ 	.word	0x00011ea0
        /*0b44*/ 	.word	0x00000003
        /*0b48*/ 	.word	0x00028c00
        /*0b4c*/ 	.short	0x010a
        /*0b4e*/ 	.byte	0x3f
	.zero		1


	//   ....[65]....
        /*0b50*/ 	.word	0x00011ef0
        /*0b54*/ 	.word	0x00000007
        /*0b58*/ 	.word	0x00028c30
        /*0b5c*/ 	.short	0x010a
        /*0b5e*/ 	.byte	0x3f
	.zero		1


	//   ....[66]....
        /*0b60*/ 	.word	0x00011f40
        /*0b64*/ 	.word	0x00000007
        /*0b68*/ 	.word	0x00028c50
        /*0b6c*/ 	.short	0x010a
        /*0b6e*/ 	.byte	0x3f
	.zero		1


	//   ....[67]....
        /*0b70*/ 	.word	0x00011fa0
        /*0b74*/ 	.word	0x00000000
        /*0b78*/ 	.word	0x00028c30
        /*0b7c*/ 	.short	0x010a
        /*0b7e*/ 	.byte	0x3f
	.zero		1


	//   ....[68]....
        /*0b80*/ 	.word	0x00012000
        /*0b84*/ 	.word	0x00000008
        /*0b88*/ 	.word	0x00028c50
        /*0b8c*/ 	.short	0x010a
        /*0b8e*/ 	.byte	0x3f
	.zero		1


	//   ....[69]....
        /*0b90*/ 	.word	0x00012120
        /*0b94*/ 	.word	0x00000013
        /*0b98*/ 	.word	0x00028c40
        /*0b9c*/ 	.short	0x010a
        /*0b9e*/ 	.byte	0x3f
	.zero		1


	//   ....[70]....
        /*0ba0*/ 	.word	0x00012bc0
        /*0ba4*/ 	.word	0x00000011
        /*0ba8*/ 	.word	0x00028c20
        /*0bac*/ 	.short	0x010a
        /*0bae*/ 	.byte	0x3f
	.zero		1


	//   ....[71]....
        /*0bb0*/ 	.word	0x00012c10
        /*0bb4*/ 	.word	0x00000013
        /*0bb8*/ 	.word	0x00028c60
        /*0bbc*/ 	.short	0x010a
        /*0bbe*/ 	.byte	0x3f
	.zero		1


	//   ....[72]....
        /*0bc0*/ 	.word	0x00013510
        /*0bc4*/ 	.word	0x00000006
        /*0bc8*/ 	.word	0x00028c40
        /*0bcc*/ 	.short	0x010a
        /*0bce*/ 	.byte	0x3f
	.zero		1


	//   ....[73]....
        /*0bd0*/ 	.word	0x000139d0
        /*0bd4*/ 	.word	0x00000006
        /*0bd8*/ 	.word	0x00028c60
        /*0bdc*/ 	.short	0x010a
        /*0bde*/ 	.byte	0x3f
	.zero		1


	//   ....[74]....
        /*0be0*/ 	.word	0x00014b70
        /*0be4*/ 	.word	0x00000007
        /*0be8*/ 	.word	0x00028c20
        /*0bec*/ 	.short	0x010a
        /*0bee*/ 	.byte	0x3f
	.zero		1


	//   ....[75]....
        /*0bf0*/ 	.word	0x00014d10
        /*0bf4*/ 	.word	0x00000005
        /*0bf8*/ 	.word	0x00028c40
        /*0bfc*/ 	.short	0x010a
        /*0bfe*/ 	.byte	0x3f
	.zero		1


	//   ....[76]....
        /*0c00*/ 	.word	0x00014d60
        /*0c04*/ 	.word	0x00000003
        /*0c08*/ 	.word	0x00028c40
        /*0c0c*/ 	.short	0x010a
        /*0c0e*/ 	.byte	0x3f
	.zero		1


	//   ....[77]....
        /*0c10*/ 	.word	0x00014db0
        /*0c14*/ 	.word	0x00000005
        /*0c18*/ 	.word	0x00028c60
        /*0c1c*/ 	.short	0x010a
        /*0c1e*/ 	.byte	0x3f
	.zero		1


	//----- nvinfo : EIATTR_NUM_MBARRIERS
	.align		4
.L_200:
        /*0c20*/ 	.byte	0x03, 0x38
        /*0c22*/ 	.short	0x0016


	//----- nvinfo : EIATTR_EXIT_INSTR_OFFSETS
	.align		4
        /*0c24*/ 	.byte	0x04, 0x1c
        /*0c26*/ 	.short	(.L_202 - .L_201)


	//   ....[0]....
.L_201:
        /*0c28*/ 	.word	0x00000970


	//   ....[1]....
        /*0c2c*/ 	.word	0x0000c3a0


	//   ....[2]....
        /*0c30*/ 	.word	0x00011dc0


	//----- nvinfo : EIATTR_MAX_THREADS
	.align		4
.L_202:
        /*0c34*/ 	.byte	0x04, 0x05
        /*0c36*/ 	.short	(.L_204 - .L_203)
.L_203:
        /*0c38*/ 	.word	0x00000180
        /*0c3c*/ 	.word	0x00000001
        /*0c40*/ 	.word	0x00000001


	//----- nvinfo : EIATTR_CRS_STACK_SIZE
	.align		4
.L_204:
        /*0c44*/ 	.byte	0x04, 0x1e
        /*0c46*/ 	.short	(.L_206 - .L_205)
.L_205:
        /*0c48*/ 	.word	0x00000000


	//----- nvinfo : EIATTR_CBANK_PARAM_SIZE
	.align		4
.L_206:
        /*0c4c*/ 	.byte	0x03, 0x19
        /*0c4e*/ 	.short	0x0af0


	//----- nvinfo : EIATTR_PARAM_CBANK
	.align		4
        /*0c50*/ 	.byte	0x04, 0x0a
        /*0c52*/ 	.short	(.L_208 - .L_207)
	.align		4
.L_207:
        /*0c54*/ 	.word	index@(.nv.constant0._ZN7cutlass13device_kernelIN5flash11enable_sm90INS1_16FlashAttnFwdSm90INS1_25CollectiveMainloopFwdSm90ILi2EN4cute5tupleIJNS5_1CILi1EEES8_S8_EEENS6_IJNS7_ILi64EEESA_SA_EEELi512ENS_10bfloat16_tEfNS_4arch4Sm90ELb0ELb0ELb0ELb1ELb1ELb0ELb0ELb0ELb0ELb1ELb1ELb0EEENS1_21CollectiveEpilogueFwdINS6_IJSA_NS7_ILi512EEESA_EEES9_SC_SE_Li256ELb1ELb1ELb1ELb0EEENS1_36VarlenDynamicPersistentTileSchedulerILi64ELi64ELi256ELi128ELb1ELb1ELb1ELb0ELb1ELb1EEEEEEEEEvNT_6ParamsE)
        /*0c58*/ 	.short	0x0210
        /*0c5a*/ 	.short	0x0af0


	//----- nvinfo : EIATTR_SW_WAR
	.align		4
.L_208:
        /*0c5c*/ 	.byte	0x04, 0x36
        /*0c5e*/ 	.short	(.L_210 - .L_209)
.L_209:
        /*0c60*/ 	.word	0x00000008
.L_210:


//--------------------- .nv.info._ZN7cutlass13device_kernelIN5flash11enable_sm90INS1_16FlashAttnFwdSm90INS1_25CollectiveMainloopFwdSm90ILi2EN4cute5tupleIJNS5_1CILi1EEES8_S8_EEENS6_IJNS7_ILi64EEESA_SA_EEELi512ENS_10bfloat16_tEfNS_4arch4Sm90ELb0ELb0ELb0ELb1ELb1ELb1ELb0ELb0ELb0ELb1ELb1ELb0EEENS1_21CollectiveEpilogueFwdINS6_IJSA_NS7_ILi512EEESA_EEES9_SC_SE_Li256ELb1ELb1ELb1ELb0EEENS1_36VarlenDynamicPersistentTileSchedulerILi64ELi64ELi256ELi128ELb1ELb1ELb1ELb0ELb1ELb1EEEEEEEEEvNT_6ParamsE --------------------------
	.section	.nv.info._ZN7cutlass13device_kernelIN5flash11enable_sm90INS1_16FlashAttnFwdSm90INS1_25CollectiveMainloopFwdSm90ILi2EN4cute5tupleIJNS5_1CILi1EEES8_S8_EEENS6_IJNS7_ILi64EEESA_SA_EEELi512ENS_10bfloat16_tEfNS_4arch4Sm90ELb0ELb0ELb0ELb1ELb1ELb1ELb0ELb0ELb0ELb1ELb1ELb0EEENS1_21CollectiveEpilogueFwdINS6_IJSA_NS7_ILi512EEESA_EEES9_SC_SE_Li256ELb1ELb1ELb1ELb0EEENS1_36VarlenDynamicPersistentTileSchedulerILi64ELi64ELi256ELi128ELb1ELb1ELb1ELb0ELb1ELb1EEEEEEEEEvNT_6ParamsE,"",@"SHT_CUDA_INFO"
	.sectionflags	@""
	.align	4


	//----- nvinfo : EIATTR_CUDA_API_VERSION
	.align		4
        /*0000*/ 	.byte	0x04, 0x37
        /*0002*/ 	.short	(.L_212 - .L_211)
.L_211:
        /*0004*/ 	.word	0x00000082


	//----- nvinfo : EIATTR_KPARAM_INFO
	.align		4
.L_212:
        /*0008*/ 	.byte	0x04, 0x17
        /*000a*/ 	.short	(.L_214 - .L_213)
.L_213:
        /*000c*/ 	.word	0x00000000
        /*0010*/ 	.short	0x0000
        /*0012*/ 	.short	0x0070
        /*0014*/ 	.byte	0x00, 0xf0, 0x01, 0x2a


	//----- nvinfo : EIATTR_SPARSE_MMA_MASK
	.align		4
.L_214:
        /*0018*/ 	.byte	0x03, 0x50
        /*001a*/ 	.short	0x0000


	//----- nvinfo : EIATTR_MAXREG_COUNT
	.align		4
        /*001c*/ 	.byte	0x03, 0x1b
        /*001e*/ 	.short	0x00a8


	//----- nvinfo : EIATTR_NUM_BARRIERS
	.align		4
        /*0020*/ 	.byte	0x02, 0x4c
        /*0022*/ 	.byte	0x10
	.zero		1


	//----- nvinfo : EIATTR_EXTERNS
	.align		4
        /*0024*/ 	.byte	0x04, 0x0f
        /*0026*/ 	.short	(.L_216 - .L_215)


	//   ....[0]....
	.align		4
.L_215:
        /*0028*/ 	.word	index@(__assertfail)


	//----- nvinfo : EIATTR_ANNOTATIONS
	.align		4
.L_216:
        /*002c*/ 	.byte	0x04, 0x55
        /*002e*/ 	.short	(.L_218 - .L_217)


	//   ....[0]....
.L_217:
        /* <DEDUP_REMOVED lines=51> */


	//----- nvinfo : EIATTR_MERCURY_ISA_VERSION
	.align		4
.L_218:
        /*0348*/ 	.byte	0x03, 0x5f
        /*034a*/ 	.short	0x0101


	//----- nvinfo : EIATTR_UNUSED_LOAD_BYTE_OFFSET
	.align		4
        /*034c*/ 	.byte	0x04, 0x44
        /*034e*/ 	.short	(.L_220 - .L_219)


	//   ....[0]....
.L_219:
        /*0350*/ 	.word	0x00000a20
        /*0354*/ 	.word	0x0000fff0


	//   ....[1]....
        /*0358*/ 	.word	0x0000dac0
        /*035c*/ 	.word	0x0000fff0


	//----- nvinfo : EIATTR_INT_WARP_WIDE_INSTR_OFFSETS
	.align		4
.L_220:
        /*0360*/ 	.byte	0x04, 0x31
        /*0362*/ 	.short	(.L_222 - .L_221)


	//   ....[0]....
.L_221:
        /*0364*/ 	.word	0x00000130


	//   ....[1]....
        /*0368*/ 	.word	0x00000170


	//   ....[2]....
        /*036c*/ 	.word	0x000001e0


	//   ....[3]....
        /*0370*/ 	.word	0x00015e30


	//   ....[4]....
        /*0374*/ 	.word	0x00015ec0


	//   ....[5]....
        /*0378*/ 	.word	0x000193a0


	//   ....[6]....
        /*037c*/ 	.word	0x00019430


	//----- nvinfo : EIATTR_COOP_GROUP_MASK_REGIDS
	.align		4
.L_222:
        /*0380*/ 	.byte	0x04, 0x29
        /*0382*/ 	.short	(.L_224 - .L_223)


	//   ....[0]....
.L_223:
        /*0384*/ 	.word	0xffffffff


	//   ....[1]....
        /*0388*/ 	.word	0xffffffff


	//   ....[2]....
        /*038c*/ 	.word	0xffffffff


	//   ....[3]....
        /*0390*/ 	.word	0xffffffff


	//   ....[4]....
        /*0394*/ 	.word	0xffffffff


	//   ....[5]....
        /*0398*/ 	.word	0xffffffff


	//   ....[6]....
        /*039c*/ 	.word	0xffffffff


	//   ....[7]....
        /*03a0*/ 	.word	0xffffffff


	//   ....[8]....
        /*03a4*/ 	.word	0xffffffff


	//   ....[9]....
        /*03a8*/ 	.word	0xffffffff


	//   ....[10]....
        /*03ac*/ 	.word	0xffffffff


	//   ....[11]....
        /*03b0*/ 	.word	0xffffffff


	//   ....[12]....
        /*03b4*/ 	.word	0xffffffff


	//   ....[13]....
        /*03b8*/ 	.word	0xffffffff


	//   ....[14]....
        /*03bc*/ 	.word	0xffffffff


	//   ....[15]....
        /*03c0*/ 	.word	0xffffffff


	//   ....[16]....
        /*03c4*/ 	.word	0xffffffff


	//   ....[17]....
        /*03c8*/ 	.word	0xffffffff


	//   ....[18]....
        /*03cc*/ 	.word	0xffffffff


	//   ....[19]....
        /*03d0*/ 	.word	0xffffffff


	//   ....[20]....
        /*03d4*/ 	.word	0xffffffff


	//   ....[21]....
        /*03d8*/ 	.word	0xffffffff


	//   ....[22]....
        /*03dc*/ 	.word	0xffffffff


	//   ....[23]....
        /*03e0*/ 	.word	0xffffffff


	//   ....[24]....
        /*03e4*/ 	.word	0xffffffff


	//   ....[25]....
        /*03e8*/ 	.word	0xffffffff


	//   ....[26]....
        /*03ec*/ 	.word	0xffffffff


	//   ....[27]....
        /*03f0*/ 	.word	0xffffffff


	//   ....[28]....
        /*03f4*/ 	.word	0xffffffff


	//   ....[29]....
        /*03f8*/ 	.word	0xffffffff


	//   ....[30]....
        /*03fc*/ 	.word	0xffffffff


	//   ....[31]....
        /*0400*/ 	.word	0xffffffff


	//   ....[32]....
        /*0404*/ 	.word	0xffffffff


	//   ....[33]....
        /*0408*/ 	.word	0xffffffff


	//   ....[34]....
        /*040c*/ 	.word	0xffffffff


	//   ....[35]....
        /*0410*/ 	.word	0xffffffff


	//   ....[36]....
        /*0414*/ 	.word	0xffffffff


	//   ....[37]....
        /*0418*/ 	.word	0xffffffff


	//   ....[38]....
        /*041c*/ 	.word	0xffffffff


	//   ....[39]....
        /*0420*/ 	.word	0xffffffff


	//   ....[40]....
        /*0424*/ 	.word	0xffffffff


	//   ....[41]....
        /*0428*/ 	.word	0xffffffff


	//   ....[42]....
        /*042c*/ 	.word	0xffffffff


	//   ....[43]....
        /*0430*/ 	.word	0xffffffff


	//   ....[44]....
        /*0434*/ 	.word	0xffffffff


	//   ....[45]....
        /*0438*/ 	.word	0xffffffff


	//   ....[46]....
        /*043c*/ 	.word	0xffffffff


	//   ....[47]....
        /*0440*/ 	.word	0xffffffff


	//   ....[48]....
        /*0444*/ 	.word	0xffffffff


	//   ....[49]....
        /*0448*/ 	.word	0xffffffff


	//   ....[50]....
        /*044c*/ 	.word	0xffffffff


	//   ....[51]....
        /*0450*/ 	.word	0xffffffff


	//   ....[52]....
        /*0454*/ 	.word	0xffffffff


	//   ....[53]....
        /*0458*/ 	.word	0xffffffff


	//   ....[54]....
        /*045c*/ 	.word	0xffffffff


	//   ....[55]....
        /*0460*/ 	.word	0xffffffff


	//   ....[56]....
        /*0464*/ 	.word	0xffffffff


	//   ....[57]....
        /*0468*/ 	.word	0xffffffff


	//   ....[58]....
        /*046c*/ 	.word	0xffffffff


	//   ....[59]....
        /*0470*/ 	.word	0xffffffff


	//   ....[60]....
        /*0474*/ 	.word	0xffffffff


	//   ....[61]....
        /*0478*/ 	.word	0xffffffff


	//   ....[62]....
        /*047c*/ 	.word	0xffffffff


	//   ....[63]....
        /*0480*/ 	.word	0xffffffff


	//   ....[64]....
        /*0484*/ 	.word	0xffffffff


	//   ....[65]....
        /*0488*/ 	.word	0xffffffff


	//   ....[66]....
        /*048c*/ 	.word	0xffffffff


	//   ....[67]....
        /*0490*/ 	.word	0xffffffff


	//   ....[68]....
        /*0494*/ 	.word	0xffffffff


	//   ....[69]....
        /*0498*/ 	.word	0xffffffff


	//   ....[70]....
        /*049c*/ 	.word	0xffffffff


	//   ....[71]....
        /*04a0*/ 	.word	0xffffffff


	//   ....[72]....
        /*04a4*/ 	.word	0xffffffff


	//   ....[73]....
        /*04a8*/ 	.word	0xffffffff


	//   ....[74]....
        /*04ac*/ 	.word	0xffffffff


	//   ....[75]....
        /*04b0*/ 	.word	0xffffffff


	//   ....[76]....
        /*04b4*/ 	.word	0xffffffff


	//   ....[77]....
        /*04b8*/ 	.word	0xffffffff


	//   ....[78]....
        /*04bc*/ 	.word	0xffffffff


	//   ....[79]....
        /*04c0*/ 	.word	0xffffffff


	//   ....[80]....
        /*04c4*/ 	.word	0xffffffff


	//   ....[81]....
        /*04c8*/ 	.word	0xffffffff


	//   ....[82]....
        /*04cc*/ 	.word	0xffffffff


	//   ....[83]....
        /*04d0*/ 	.word	0xffffffff


	//   ....[84]....
        /*04d4*/ 	.word	0xffffffff


	//   ....[85]....
        /*04d8*/ 	.word	0xffffffff


	//   ....[86]....
        /*04dc*/ 	.word	0xffffffff


	//   ....[87]....
        /*04e0*/ 	.word	0xffffffff


	//   ....[88]....
        /*04e4*/ 	.word	0xffffffff


	//   ....[89]....
        /*04e8*/ 	.word	0xffffffff


	//   ....[90]....
        /*04ec*/ 	.word	0xffffffff


	//   ....[91]....
        /*04f0*/ 	.word	0xffffffff


	//   ....[92]....
        /*04f4*/ 	.word	0xffffffff


	//   ....[93]....
        /*04f8*/ 	.word	0xffffffff


	//   ....[94]....
        /*04fc*/ 	.word	0xffffffff


	//   ....[95]....
        /*0500*/ 	.word	0xffffffff


	//   ....[96]....
        /*0504*/ 	.word	0xffffffff


	//   ....[97]....
        /*0508*/ 	.word	0xffffffff


	//   ....[98]....
        /*050c*/ 	.word	0xffffffff


	//   ....[99]....
        /*0510*/ 	.word	0xffffffff


	//   ....[100]....
        /*0514*/ 	.word	0xffffffff


	//   ....[101]....
        /*0518*/ 	.word	0xffffffff


	//   ....[102]....
        /*051c*/ 	.word	0xffffffff


	//   ....[103]....
        /*0520*/ 	.word	0xffffffff


	//   ....[104]....
        /*0524*/ 	.word	0xffffffff


	//   ....[105]....
        /*0528*/ 	.word	0xffffffff


	//   ....[106]....
        /*052c*/ 	.word	0xffffffff


	//   ....[107]....
        /*0530*/ 	.word	0xffffffff


	//   ....[108]....
        /*0534*/ 	.word	0xffffffff


	//   ....[109]....
        /*0538*/ 	.word	0xffffffff


	//   ....[110]....
        /*053c*/ 	.word	0xffffffff


	//   ....[111]....
        /*0540*/ 	.word	0xffffffff


	//   ....[112]....
        /*0544*/ 	.word	0xffffffff


	//   ....[113]....
        /*0548*/ 	.word	0xffffffff


	//   ....[114]....
        /*054c*/ 	.word	0xffffffff


	//   ....[115]....
        /*0550*/ 	.word	0xffffffff


	//   ....[116]....
        /*0554*/ 	.word	0xffffffff


	//   ....[117]....
        /*0558*/ 	.word	0xffffffff


	//   ....[118]....
        /*055c*/ 	.word	0xffffffff


	//   ....[119]....
        /*0560*/ 	.word	0xffffffff


	//   ....[120]....
        /*0564*/ 	.word	0xffffffff


	//   ....[121]....
        /*0568*/ 	.word	0xffffffff


	//   ....[122]....
        /*056c*/ 	.word	0xffffffff


	//   ....[123]....
        /*0570*/ 	.word	0xffffffff


	//   ....[124]....
        /*0574*/ 	.word	0xffffffff


	//   ....[125]....
        /*0578*/ 	.word	0xffffffff


	//   ....[126]....
        /*057c*/ 	.word	0xffffffff


	//   ....[127]....
        /*0580*/ 	.word	0xffffffff


	//   ....[128]....
        /*0584*/ 	.word	0xffffffff


	//   ....[129]....
        /*0588*/ 	.word	0xffffffff


	//   ....[130]....
        /*058c*/ 	.word	0xffffffff


	//   ....[131]....
        /*0590*/ 	.word	0xffffffff


	//   ....[132]....
        /*0594*/ 	.word	0xffffffff


	//   ....[133]....
        /*0598*/ 	.word	0x0500000f


	//   ....[134]....
        /*059c*/ 	.word	0x0500000f


	//   ....[135]....
        /*05a0*/ 	.word	0x0500000f


	//   ....[136]....
        /*05a4*/ 	.word	0x0500000f


	//   ....[137]....
        /*05a8*/ 	.word	0x0500000f


	//   ....[138]....
        /*05ac*/ 	.word	0x0500000f


	//   ....[139]....
        /*05b0*/ 	.word	0x0500000f


	//   ....[140]....
        /*05b4*/ 	.word	0x0500000f


	//   ....[141]....
        /*05b8*/ 	.word	0x0500000f


	//   ....[142]....
        /*05bc*/ 	.word	0x0500000f


	//   ....[143]....
        /*05c0*/ 	.word	0x0500000f


	//   ....[144]....
        /*05c4*/ 	.word	0x0500000f


	//   ....[145]....
        /*05c8*/ 	.word	0x0500000f


	//   ....[146]....
        /*05cc*/ 	.word	0x0500000f


	//   ....[147]....
        /*05d0*/ 	.word	0x0500000f


	//   ....[148]....
        /*05d4*/ 	.word	0x0500000f


	//   ....[149]....
        /*05d8*/ 	.word	0x0500000f


	//   ....[150]....
        /*05dc*/ 	.word	0x0500000f


	//   ....[151]....
        /*05e0*/ 	.word	0x0500000f


	//   ....[152]....
        /*05e4*/ 	.word	0x0500000f


	//   ....[153]....
        /*05e8*/ 	.word	0x0500000f


	//   ....[154]....
        /*05ec*/ 	.word	0x0500000f


	//   ....[155]....
        /*05f0*/ 	.word	0x0500000f


	//   ....[156]....
        /*05f4*/ 	.word	0x0500000f


	//   ....[157]....
        /*05f8*/ 	.word	0x0500000f


	//   ....[158]....
        /*05fc*/ 	.word	0x0500000f


	//   ....[159]....
        /*0600*/ 	.word	0x0500000f


	//   ....[160]....
        /*0604*/ 	.word	0x0500000f


	//   ....[161]....
        /*0608*/ 	.word	0x0500000f


	//   ....[162]....
        /*060c*/ 	.word	0x0500000f


	//   ....[163]....
        /*0610*/ 	.word	0x0500000f


	//   ....[164]....
        /*0614*/ 	.word	0x0500000f


	//   ....[165]....
        /*0618*/ 	.word	0x0500000f


	//   ....[166]....
        /*061c*/ 	.word	0x0500000f


	//   ....[167]....
        /*0620*/ 	.word	0x0500000f


	//   ....[168]....
        /*0624*/ 	.word	0x0500000f


	//   ....[169]....
        /*0628*/ 	.word	0x0500000f


	//   ....[170]....
        /*062c*/ 	.word	0x0500000f


	//   ....[171]....
        /*0630*/ 	.word	0x0500000f


	//   ....[172]....
        /*0634*/ 	.word	0x0500000f


	//   ....[173]....
        /*0638*/ 	.word	0x0500000f


	//   ....[174]....
        /*063c*/ 	.word	0x0500000f


	//   ....[175]....
        /*0640*/ 	.word	0x0500000f


	//   ....[176]....
        /*0644*/ 	.word	0x0500000f


	//   ....[177]....
        /*0648*/ 	.word	0x0500000f


	//   ....[178]....
        /*064c*/ 	.word	0x0500000f


	//   ....[179]....
        /*0650*/ 	.word	0x0500000f


	//   ....[180]....
        /*0654*/ 	.word	0x0500000f


	//   ....[181]....
        /*0658*/ 	.word	0x0500000f


	//   ....[182]....
        /*065c*/ 	.word	0x0500000f


	//   ....[183]....
        /*0660*/ 	.word	0x0500000f


	//   ....[184]....
        /*0664*/ 	.word	0x0500000f


	//   ....[185]....
        /*0668*/ 	.word	0x0500000f


	//   ....[186]....
        /*066c*/ 	.word	0x0500000f


	//   ....[187]....
        /*0670*/ 	.word	0x0500000f


	//   ....[188]....
        /*0674*/ 	.word	0x0500000f


	//   ....[189]....
        /*0678*/ 	.word	0x0500000f


	//   ....[190]....
        /*067c*/ 	.word	0x0500000f


	//   ....[191]....
        /*0680*/ 	.word	0x0500000f


	//   ....[192]....
        /*0684*/ 	.word	0x0500000f


	//   ....[193]....
        /*0688*/ 	.word	0x0500000f


	//   ....[194]....
        /*068c*/ 	.word	0x0500000f


	//   ....[195]....
        /*0690*/ 	.word	0x0500000f


	//   ....[196]....
        /*0694*/ 	.word	0x0500000f


	//   ....[197]....
        /*0698*/ 	.word	0x0500000f


	//   ....[198]....
        /*069c*/ 	.word	0x0500000f


	//   ....[199]....
        /*06a0*/ 	.word	0x0500000f


	//   ....[200]....
        /*06a4*/ 	.word	0x0500000f


	//   ....[201]....
        /*06a8*/ 	.word	0x0500000f


	//   ....[202]....
        /*06ac*/ 	.word	0x0500000f


	//   ....[203]....
        /*06b0*/ 	.word	0x0500000f


	//   ....[204]....
        /*06b4*/ 	.word	0x0500000f


	//   ....[205]....
        /*06b8*/ 	.word	0x0500000f


	//   ....[206]....
        /*06bc*/ 	.word	0x0500000f


	//   ....[207]....
        /*06c0*/ 	.word	0x0500000f


	//----- nvinfo : EIATTR_COOP_GROUP_INSTR_OFFSETS
	.align		4
.L_224:
        /*06c4*/ 	.byte	0x04, 0x28
        /*06c6*/ 	.short	(.L_226 - .L_225)


	//   ....[0]....
.L_225:
        /*06c8*/ 	.word	0x00000060


	//   ....[1]....
        /*06cc*/ 	.word	0x00000140


	//   ....[2]....
        /*06d0*/ 	.word	0x00000190


	//   ....[3]....
        /*06d4*/ 	.word	0x00000380


	//   ....[4]....
        /*06d8*/ 	.word	0x000004e0


	//   ....[5]....
        /*06dc*/ 	.word	0x00000600


	//   ....[6]....
        /*06e0*/ 	.word	0x00000760


	//   ....[7]....
        /*06e4*/ 	.word	0x000030c0


	//   ....[8]....
        /*06e8*/ 	.word	0x000030d0


	//   ....[9]....
        /*06ec*/ 	.word	0x00003b70


	//   ....[10]....
        /*06f0*/ 	.word	0x00003b80


	//   ....[11]....
        /*06f4*/ 	.word	0x00004590


	//   ....[12]....
        /*06f8*/ 	.word	0x000045a0


	//   ....[13]....
        /*06fc*/ 	.word	0x00004960


	//   ....[14]....
        /*0700*/ 	.word	0x00004970


	//   ....[15]....
        /*0704*/ 	.word	0x000058a0


	//   ....[16]....
        /*0708*/ 	.word	0x000079d0


	//   ....[17]....
        /*070c*/ 	.word	0x00007f90


	//   ....[18]....
        /*0710*/ 	.word	0x00007fa0


	//   ....[19]....
        /*0714*/ 	.word	0x00007fb0


	//   ....[20]....
        /*0718*/ 	.word	0x00007fc0


	//   ....[21]....
        /*071c*/ 	.word	0x00008fd0


	//   ....[22]....
        /*0720*/ 	.word	0x00008fe0


	//   ....[23]....
        /*0724*/ 	.word	0x00008ff0


	//   ....[24]....
        /*0728*/ 	.word	0x00009000


	//   ....[25]....
        /*072c*/ 	.word	0x0000a7f0


	//   ....[26]....
        /*0730*/ 	.word	0x0000a8c0


	//   ....[27]....
        /*0734*/ 	.word	0x0000aa10


	//   ....[28]....
        /*0738*/ 	.word	0x0000aad0


	//   ....[29]....
        /*073c*/ 	.word	0x0000b470


	//   ....[30]....
        /*0740*/ 	.word	0x0000ba70


	//   ....[31]....
        /*0744*/ 	.word	0x0000ba90


	//   ....[32]....
        /*0748*/ 	.word	0x0000c060


	//   ....[33]....
        /*074c*/ 	.word	0x0000c230


	//   ....[34]....
        /*0750*/ 	.word	0x0000cf00


	//   ....[35]....
        /*0754*/ 	.word	0x0000cff0


	//   ....[36]....
        /*0758*/ 	.word	0x0000d010


	//   ....[37]....
        /*075c*/ 	.word	0x0000d180


	//   ....[38]....
        /*0760*/ 	.word	0x0000d350


	//   ....[39]....
        /*0764*/ 	.word	0x0000e800


	//   ....[40]....
        /*0768*/ 	.word	0x0000ebd0


	//   ....[41]....
        /*076c*/ 	.word	0x0000ebf0


	//   ....[42]....
        /*0770*/ 	.word	0x0000ec00


	//   ....[43]....
        /*0774*/ 	.word	0x0000ec10


	//   ....[44]....
        /*0778*/ 	.word	0x0000f930


	//   ....[45]....
        /*077c*/ 	.word	0x0000f950


	//   ....[46]....
        /*0780*/ 	.word	0x0000fbf0


	//   ....[47]....
        /*0784*/ 	.word	0x0000fc10


	//   ....[48]....
        /*0788*/ 	.word	0x000104a0


	//   ....[49]....
        /*078c*/ 	.word	0x000104e0


	//   ....[50]....
        /*0790*/ 	.word	0x00010fc0


	//   ....[51]....
        /*0794*/ 	.word	0x00010fe0


	//   ....[52]....
        /*0798*/ 	.word	0x00012660


	//   ....[53]....
        /*079c*/ 	.word	0x00012690


	//   ....[54]....
        /*07a0*/ 	.word	0x000128d0


	//   ....[55]....
        /*07a4*/ 	.word	0x000128f0


	//   ....[56]....
        /*07a8*/ 	.word	0x00012ba0


	//   ....[57]....
        /*07ac*/ 	.word	0x00012d90


	//   ....[58]....
        /*07b0*/ 	.word	0x00012dc0


	//   ....[59]....
        /*07b4*/ 	.word	0x00012df0


	//   ....[60]....
        /*07b8*/ 	.word	0x00012e20


	//   ....[61]....
        /*07bc*/ 	.word	0x00012e50


	//   ....[62]....
        /*07c0*/ 	.word	0x00012e80


	//   ....[63]....
        /*07c4*/ 	.word	0x00013010


	//   ....[64]....
        /*07c8*/ 	.word	0x00013040


	//   ....[65]....
        /*07cc*/ 	.word	0x00013070


	//   ....[66]....
        /*07d0*/ 	.word	0x000130a0


	//   ....[67]....
        /*07d4*/ 	.word	0x000130d0


	//   ....[68]....
        /*07d8*/ 	.word	0x00013100


	//   ....[69]....
        /*07dc*/ 	.word	0x00013190


	//   ....[70]....
        /*07e0*/ 	.word	0x000131c0


	//   ....[71]....
        /*07e4*/ 	.word	0x000131d0


	//   ....[72]....
        /*07e8*/ 	.word	0x00013260


	//   ....[73]....
        /*07ec*/ 	.word	0x00014230


	//   ....[74]....
        /*07f0*/ 	.word	0x00016c00


	//   ....[75]....
        /*07f4*/ 	.word	0x00016c20


	//   ....[76]....
        /*07f8*/ 	.word	0x00016cb0


	//   ....[77]....
        /*07fc*/ 	.word	0x00016cd0


	//   ....[78]....
        /*0800*/ 	.word	0x00016d50


	//   ....[79]....
        /*0804*/ 	.word	0x00016d70


	//   ....[80]....
        /*0808*/ 	.word	0x00016d80


	//   ....[81]....
        /*080c*/ 	.word	0x00016d90


	//   ....[82]....
        /*0810*/ 	.word	0x00017590


	//   ....[83]....
        /*0814*/ 	.word	0x000175c0


	//   ....[84]....
        /*0818*/ 	.word	0x00017660


	//   ....[85]....
        /*081c*/ 	.word	0x00017680


	//   ....[86]....
        /*0820*/ 	.word	0x00017700


	//   ....[87]....
        /*0824*/ 	.word	0x00017720


	//   ....[88]....
        /*0828*/ 	.word	0x00017730


	//   ....[89]....
        /*082c*/ 	.word	0x000177a0


	//   ....[90]....
        /*0830*/ 	.word	0x00017bc0


	//   ....[91]....
        /*0834*/ 	.word	0x00017c80


	//   ....[92]....
        /*0838*/ 	.word	0x00017dd0


	//   ....[93]....
        /*083c*/ 	.word	0x00017e10


	//   ....[94]....
        /*0840*/ 	.word	0x00017e20


	//   ....[95]....
        /*0844*/ 	.word	0x00017e30


	//   ....[96]....
        /*0848*/ 	.word	0x00017f80


	//   ....[97]....
        /*084c*/ 	.word	0x000180d0


	//   ....[98]....
        /*0850*/ 	.word	0x000188d0


	//   ....[99]....
        /*0854*/ 	.word	0x000188f0


	//   ....[100]....
        /*0858*/ 	.word	0x00018940


	//   ....[101]....
        /*085c*/ 	.word	0x00018950


	//   ....[102]....
        /*0860*/ 	.word	0x00018990


	//   ....[103]....
        /*0864*/ 	.word	0x000189a0


	//   ....[104]....
        /*0868*/ 	.word	0x000189b0


	//   ....[105]....
        /*086c*/ 	.word	0x000189f0


	//   ....[106]....
        /*0870*/ 	.word	0x00018cf0


	//   ....[107]....
        /*0874*/ 	.word	0x00018d30


	//   ....[108]....
        /*0878*/ 	.word	0x00018d50


	//   ....[109]....
        /*087c*/ 	.word	0x00018d70


	//   ....[110]....
        /*0880*/ 	.word	0x00018da0


	//   ....[111]....
        /*0884*/ 	.word	0x00018dc0


	//   ....[112]....
        /*0888*/ 	.word	0x00018ec0


	//   ....[113]....
        /*088c*/ 	.word	0x00019010


	//   ....[114]....
        /*0890*/ 	.word	0x00019650


	//   ....[115]....
        /*0894*/ 	.word	0x00019680


	//   ....[116]....
        /*0898*/ 	.word	0x000196e0


	//   ....[117]....
        /*089c*/ 	.word	0x00019710


	//   ....[118]....
        /*08a0*/ 	.word	0x00019740


	//   ....[119]....
        /*08a4*/ 	.word	0x00019770


	//   ....[120]....
        /*08a8*/ 	.word	0x000197a0


	//   ....[121]....
        /*08ac*/ 	.word	0x000197d0


	//   ....[122]....
        /*08b0*/ 	.word	0x00019970


	//   ....[123]....
        /*08b4*/ 	.word	0x000199a0


	//   ....[124]....
        /*08b8*/ 	.word	0x000199d0


	//   ....[125]....
        /*08bc*/ 	.word	0x00019a00


	//   ....[126]....
        /*08c0*/ 	.word	0x00019a30


	//   ....[127]....
        /*08c4*/ 	.word	0x00019a60


	//   ....[128]....
        /*08c8*/ 	.word	0x00019b20


	//   ....[129]....
        /*08cc*/ 	.word	0x00019b40


	//   ....[130]....
        /*08d0*/ 	.word	0x00019b50


	//   ....[131]....
        /*08d4*/ 	.word	0x00019bb0


	//   ....[132]....
        /*08d8*/ 	.word	0x0001a1d0


	//   ....[133]....
        /*08dc*/ 	.word	0x0001a4e0


	//   ....[134]....
        /*08e0*/ 	.word	0x0001a570


	//   ....[135]....
        /*08e4*/ 	.word	0x0001a640


	//   ....[136]....
        /*08e8*/ 	.word	0x0001a6d0


	//   ....[137]....
        /*08ec*/ 	.word	0x0001a7b0


	//   ....[138]....
        /*08f0*/ 	.word	0x0001a840


	//   ....[139]....
        /*08f4*/ 	.word	0x0001a9c0


	//   ....[140]....
        /*08f8*/ 	.word	0x0001aa50


	//   ....[141]....
        /*08fc*/ 	.word	0x0001aaa0


	//   ....[142]....
        /*0900*/ 	.word	0x0001aaf0


	//   ....[143]....
        /*0904*/ 	.word	0x0001abe0


	//   ....[144]....
        /*0908*/ 	.word	0x0001ac70


	//   ....[145]....
        /*090c*/ 	.word	0x0001acc0


	//   ....[146]....
        /*0910*/ 	.word	0x0001ad10


	//   ....[147]....
        /*0914*/ 	.word	0x0001af60


	//   ....[148]....
        /*0918*/ 	.word	0x0001b240


	//   ....[149]....
        /*091c*/ 	.word	0x0001b330


	//   ....[150]....
        /*0920*/ 	.word	0x0001b3d0


	//   ....[151]....
        /*0924*/ 	.word	0x0001b430


	//   ....[152]....
        /*0928*/ 	.word	0x0001b520


	//   ....[153]....
        /*092c*/ 	.word	0x0001b590


	//   ....[154]....
        /*0930*/ 	.word	0x0001b680


	//   ....[155]....
        /*0934*/ 	.word	0x0001b6f0


	//   ....[156]....
        /*0938*/ 	.word	0x0001b790


	//   ....[157]....
        /*093c*/ 	.word	0x0001b880


	//   ....[158]....
        /*0940*/ 	.word	0x0001b8f0


	//   ....[159]....
        /*0944*/ 	.word	0x0001b950


	//   ....[160]....
        /*0948*/ 	.word	0x0001ba40


	//   ....[161]....
        /*094c*/ 	.word	0x0001baa0


	//   ....[162]....
        /*0950*/ 	.word	0x0001bba0


	//   ....[163]....
        /*0954*/ 	.word	0x0001bc00


	//   ....[164]....
        /*0958*/ 	.word	0x0001bce0


	//   ....[165]....
        /*095c*/ 	.word	0x0001be20


	//   ....[166]....
        /*0960*/ 	.word	0x0001bf20


	//   ....[167]....
        /*0964*/ 	.word	0x0001c1a0


	//   ....[168]....
        /*0968*/ 	.word	0x0001c1f0


	//   ....[169]....
        /*096c*/ 	.word	0x0001c3c0


	//   ....[170]....
        /*0970*/ 	.word	0x0001c410


	//   ....[171]....
        /*0974*/ 	.word	0x0001c5e0


	//   ....[172]....
        /*0978*/ 	.word	0x0001c630


	//   ....[173]....
        /*097c*/ 	.word	0x0001c720


	//   ....[174]....
        /*0980*/ 	.word	0x0001c7c0


	//   ....[175]....
        /*0984*/ 	.word	0x0001c820


	//   ....[176]....
        /*0988*/ 	.word	0x0001c8d0


	//   ....[177]....
        /*098c*/ 	.word	0x0001c930


	//   ....[178]....
        /*0990*/ 	.word	0x0001c9e0


	//   ....[179]....
        /*0994*/ 	.word	0x0001ca40


	//   ....[180]....
        /*0998*/ 	.word	0x0001caf0


	//   ....[181]....
        /*099c*/ 	.word	0x0001cbe0


	//   ....[182]....
        /*09a0*/ 	.word	0x0001ccc0


	//   ....[183]....
        /*09a4*/ 	.word	0x0001cdd0


	//   ....[184]....
        /*09a8*/ 	.word	0x0001ced0


	//   ....[185]....
        /*09ac*/ 	.word	0x0001d000


	//   ....[186]....
        /*09b0*/ 	.word	0x0001d0e0


	//   ....[187]....
        /*09b4*/ 	.word	0x0001d1e0


	//   ....[188]....
        /*09b8*/ 	.word	0x0001d2c0


	//   ....[189]....
        /*09bc*/ 	.word	0x0001d350


	//   ....[190]....
        /*09c0*/ 	.word	0x0001d3f0


	//   ....[191]....
        /*09c4*/ 	.word	0x0001d570


	//   ....[192]....
        /*09c8*/ 	.word	0x0001d5e0


	//   ....[193]....
        /*09cc*/ 	.word	0x0001d650


	//   ....[194]....
        /*09d0*/ 	.word	0x0001d6c0


	//   ....[195]....
        /*09d4*/ 	.word	0x0001d730


	//   ....[196]....
        /*09d8*/ 	.word	0x0001d7b0


	//   ....[197]....
        /*09dc*/ 	.word	0x0001d830


	//   ....[198]....
        /*09e0*/ 	.word	0x0001d8c0


	//   ....[199]....
        /*09e4*/ 	.word	0x0001d930


	//   ....[200]....
        /*09e8*/ 	.word	0x0001d9a0


	//   ....[201]....
        /*09ec*/ 	.word	0x0001da10


	//   ....[202]....
        /*09f0*/ 	.word	0x0001da90


	//   ....[203]....
        /*09f4*/ 	.word	0x0001db00


	//   ....[204]....
        /*09f8*/ 	.word	0x0001dba0


	//   ....[205]....
        /*09fc*/ 	.word	0x0001dbf0


	//   ....[206]....
        /*0a00*/ 	.word	0x0001dc80


	//   ....[207]....
        /*0a04*/ 	.word	0x0001ddb0


	//----- nvinfo : EIATTR_REG_RECONFIG
	.align		4
.L_226:
        /*0a08*/ 	.byte	0x01, 0x54
	.zero		2


	//----- nvinfo : EIATTR_SYSCALL_OFFSETS
	.align		4
        /*0a0c*/ 	.byte	0x04, 0x46
        /*0a0e*/ 	.short	(.L_228 - .L_227)


	//   ....[0]....
.L_227:
        /*0a10*/ 	.word	0x00002340


	//   ....[1]....
        /*0a14*/ 	.word	0x00002490


	//   ....[2]....
        /*0a18*/ 	.word	0x00007b70


	//   ....[3]....
        /*0a1c*/ 	.word	0x00007f00


	//   ....[4]....
        /*0a20*/ 	.word	0x00016020


	//   ....[5]....
        /*0a24*/ 	.word	0x00016170


	//   ....[6]....
        /*0a28*/ 	.word	0x00016260


	//   ....[7]....
        /*0a2c*/ 	.word	0x000171f0


	//----- nvinfo : EIATTR_MBARRIER_INSTR_OFFSETS
	.align		4
.L_228:
        /*0a30*/ 	.byte	0x04, 0x39
        /*0a32*/ 	.short	(.L_230 - .L_229)


	//   ....[0]....
.L_229:
        /*0a34*/ 	.word	0x00000270
        /*0a38*/ 	.word	0x000000ff
        /*0a3c*/ 	.word	0x00028c00
        /*0a40*/ 	.short	0x0100
        /*0a42*/ 	.byte	0x08
	.zero		1


	//   ....[1]....
        /*0a44*/ 	.word	0x00000280
        /*0a48*/ 	.word	0x000000ff
        /*0a4c*/ 	.word	0x00028c20
        /*0a50*/ 	.short	0x0100
        /*0a52*/ 	.byte	0x08
	.zero		1


	//   ....[2]....
        /*0a54*/ 	.word	0x00000330
        /*0a58*/ 	.word	0x000000ff
        /*0a5c*/ 	.word	0x00028c30
        /*0a60*/ 	.short	0x0100
        /*0a62*/ 	.byte	0x06
	.zero		1


	//   ....[3]....
        /*0a64*/ 	.word	0x00000340
        /*0a68*/ 	.word	0x000000ff
        /*0a6c*/ 	.word	0x00028c40
        /*0a70*/ 	.short	0x0100
        /*0a72*/ 	.byte	0x06
	.zero		1


	//   ....[4]....
        /*0a74*/ 	.word	0x00000350
        /*0a78*/ 	.word	0x000000ff
        /*0a7c*/ 	.word	0x00028c38
        /*0a80*/ 	.short	0x0100
        /*0a82*/ 	.byte	0x06
	.zero		1


	//   ....[5]....
        /*0a84*/ 	.word	0x00000360
        /*0a88*/ 	.word	0x000000ff
        /*0a8c*/ 	.word	0x00028c48
        /*0a90*/ 	.short	0x0100
        /*0a92*/ 	.byte	0x06
	.zero		1


	//   ....[6]....
        /*0a94*/ 	.word	0x00000490
        /*0a98*/ 	.word	0x000000ff
        /*0a9c*/ 	.word	0x00028c50
        /*0aa0*/ 	.short	0x0100
        /*0aa2*/ 	.byte	0x08
	.zero		1


	//   ....[7]....
        /*0aa4*/ 	.word	0x000004a0
        /*0aa8*/ 	.word	0x000000ff
        /*0aac*/ 	.word	0x00028c60
        /*0ab0*/ 	.short	0x0100
        /*0ab2*/ 	.byte	0x08
	.zero		1


	//   ....[8]....
        /*0ab4*/ 	.word	0x000004b0
        /*0ab8*/ 	.word	0x000000ff
        /*0abc*/ 	.word	0x00028c58
        /*0ac0*/ 	.short	0x0100
        /*0ac2*/ 	.byte	0x08
	.zero		1


	//   ....[9]....
        /*0ac4*/ 	.word	0x000004c0
        /*0ac8*/ 	.word	0x000000ff
        /*0acc*/ 	.word	0x00028c68
        /*0ad0*/ 	.short	0x0100
        /*0ad2*/ 	.byte	0x08
	.zero		1


	//   ....[10]....
        /*0ad4*/ 	.word	0x000005b0
        /*0ad8*/ 	.word	0x000000ff
        /*0adc*/ 	.word	0x00028c70
        /*0ae0*/ 	.short	0x0100
        /*0ae2*/ 	.byte	0x06
	.zero		1


	//   ....[11]....
        /*0ae4*/ 	.word	0x000005c0
        /*0ae8*/ 	.word	0x000000ff
        /*0aec*/ 	.word	0x00028c80
        /*0af0*/ 	.short	0x0100
        /*0af2*/ 	.byte	0x06
	.zero		1


	//   ....[12]....
        /*0af4*/ 	.word	0x000005d0
        /*0af8*/ 	.word	0x000000ff
        /*0afc*/ 	.word	0x00028c78
        /*0b00*/ 	.short	0x0100
        /*0b02*/ 	.byte	0x06
	.zero		1


	//   ....[13]....
        /*0b04*/ 	.word	0x000005e0
        /*0b08*/ 	.word	0x000000ff
        /*0b0c*/ 	.word	0x00028c88
        /*0b10*/ 	.short	0x0100
        /*0b12*/ 	.byte	0x06
	.zero		1


	//   ....[14]....
        /*0b14*/ 	.word	0x00000710
        /*0b18*/ 	.word	0x000000ff
        /*0b1c*/ 	.word	0x00028c90
        /*0b20*/ 	.short	0x0100
        /*0b22*/ 	.byte	0x08
	.zero		1


	//   ....[15]....
        /*0b24*/ 	.word	0x00000720
        /*0b28*/ 	.word	0x000000ff
        /*0b2c*/ 	.word	0x00028ca0
        /*0b30*/ 	.short	0x0100
        /*0b32*/ 	.byte	0x08
	.zero		1


	//   ....[16]....
        /*0b34*/ 	.word	0x00000730
        /*0b38*/ 	.word	0x000000ff
        /*0b3c*/ 	.word	0x00028c98
        /*0b40*/ 	.short	0x0100
        /*0b42*/ 	.byte	0x08
	.zero		1


	//   ....[17]....
        /*0b44*/ 	.word	0x00000740
        /*0b48*/ 	.word	0x000000ff
        /*0b4c*/ 	.word	0x00028ca8
        /*0b50*/ 	.short	0x0100
        /*0b52*/ 	.byte	0x08
	.zero		1


	//   ....[18]....
        /*0b54*/ 	.word	0x00000870
        /*0b58*/ 	.word	0x000000ff
        /*0b5c*/ 	.word	0x00028cb0
        /*0b60*/ 	.short	0x0100
        /*0b62*/ 	.byte	0x08
	.zero		1


	//   ....[19]....
        /*0b64*/ 	.word	0x00000880
        /*0b68*/ 	.word	0x000000ff
        /*0b6c*/ 	.word	0x00028cc0
        /*0b70*/ 	.short	0x0100
        /*0b72*/ 	.byte	0x08
	.zero		1


	//   ....[20]....
        /*0b74*/ 	.word	0x00000890
        /*0b78*/ 	.word	0x000000ff
        /*0b7c*/ 	.word	0x00028cb8
        /*0b80*/ 	.short	0x0100
        /*0b82*/ 	.byte	0x08
	.zero		1


	//   ....[21]....
        /*0b84*/ 	.word	0x000008a0
        /*0b88*/ 	.word	0x000000ff
        /*0b8c*/ 	.word	0x00028cc8
        /*0b90*/ 	.short	0x0100
        /*0b92*/ 	.byte	0x08
	.zero		1


	//   ....[22]....
        /*0b94*/ 	.word	0x00003070
        /*0b98*/ 	.word	0x0000003a
        /*0b9c*/ 	.word	0x00028c90
        /*0ba0*/ 	.short	0x010a
        /*0ba2*/ 	.byte	0x3f
	.zero		1


	//   ....[23]....
        /*0ba4*/ 	.word	0x00003b20
        /*0ba8*/ 	.word	0x0000003a
        /*0bac*/ 	.word	0x00028c90
        /*0bb0*/ 	.short	0x010a
        /*0bb2*/ 	.byte	0x3f
	.zero		1


	//   ....[24]....
        /*0bb4*/ 	.word	0x00004400
        /*0bb8*/ 	.word	0x0000003a
        /*0bbc*/ 	.word	0x00028c90
        /*0bc0*/ 	.short	0x010a
        /*0bc2*/ 	.byte	0x3f
	.zero		1


	//   ....[25]....
        /*0bc4*/ 	.word	0x000047c0
        /*0bc8*/ 	.word	0x00000004
        /*0bcc*/ 	.word	0x00000000
        /*0bd0*/ 	.short	0x0101
        /*0bd2*/ 	.byte	0x3f
	.zero		1


	//   ....[26]....
        /*0bd4*/ 	.word	0x00004800
        /*0bd8*/ 	.word	0x0000003a
        /*0bdc*/ 	.word	0x00028cb0
        /*0be0*/ 	.short	0x010a
        /*0be2*/ 	.byte	0x3f
	.zero		1


	//   ....[27]....
        /*0be4*/ 	.word	0x00005120
        /*0be8*/ 	.word	0x0000003a
        /*0bec*/ 	.word	0x00000000
        /*0bf0*/ 	.short	0x0101
        /*0bf2*/ 	.byte	0x3f
	.zero		1


	//   ....[28]....
        /*0bf4*/ 	.word	0x000059b0
        /*0bf8*/ 	.word	0x0000000a
        /*0bfc*/ 	.word	0x00028c50
        /*0c00*/ 	.short	0x010a
        /*0c02*/ 	.byte	0x3f
	.zero		1


	//   ....[29]....
        /*0c04*/ 	.word	0x00005d80
        /*0c08*/ 	.word	0x0000000a
        /*0c0c*/ 	.word	0x00000000
        /*0c10*/ 	.short	0x0101
        /*0c12*/ 	.byte	0x3f
	.zero		1


	//   ....[30]....
        /*0c14*/ 	.word	0x00006680
        /*0c18*/ 	.word	0x0000000a
        /*0c1c*/ 	.word	0x00028c50
        /*0c20*/ 	.short	0x010a
        /*0c22*/ 	.byte	0x3f
	.zero		1


	//   ....[31]....
        /*0c24*/ 	.word	0x000066d0
        /*0c28*/ 	.word	0x0000000a
        /*0c2c*/ 	.word	0x00028c50
        /*0c30*/ 	.short	0x010a
        /*0c32*/ 	.byte	0x3f
	.zero		1


	//   ....[32]....
        /*0c34*/ 	.word	0x00006a10
        /*0c38*/ 	.word	0x0000000a
        /*0c3c*/ 	.word	0x00000000
        /*0c40*/ 	.short	0x0101
        /*0c42*/ 	.byte	0x3f
	.zero		1


	//   ....[33]....
        /*0c44*/ 	.word	0x00007c10
        /*0c48*/ 	.word	0x00000002
        /*0c4c*/ 	.word	0x00028c00
        /*0c50*/ 	.short	0x010a
        /*0c52*/ 	.byte	0x3f
	.zero		1


	//   ....[34]....
        /*0c54*/ 	.word	0x00007c60
        /*0c58*/ 	.word	0x00000002
        /*0c5c*/ 	.word	0x00028c00
        /*0c60*/ 	.short	0x010a
        /*0c62*/ 	.byte	0x3f
	.zero		1


	//   ....[35]....
        /*0c64*/ 	.word	0x00008260
        /*0c68*/ 	.word	0x00000002
        /*0c6c*/ 	.word	0x00028c00
        /*0c70*/ 	.short	0x010a
        /*0c72*/ 	.byte	0x3f
	.zero		1


	//   ....[36]....
        /*0c74*/ 	.word	0x000091d0
        /*0c78*/ 	.word	0x00000002
        /*0c7c*/ 	.word	0x00028c00
        /*0c80*/ 	.short	0x010a
        /*0c82*/ 	.byte	0x3f
	.zero		1


	//   ....[37]....
        /*0c84*/ 	.word	0x0000a030
        /*0c88*/ 	.word	0x0000000e
        /*0c8c*/ 	.word	0x00028c30
        /*0c90*/ 	.short	0x010a
        /*0c92*/ 	.byte	0x3f
	.zero		1


	//   ....[38]....
        /*0c94*/ 	.word	0x0000a0e0
        /*0c98*/ 	.word	0x0000000e
        /*0c9c*/ 	.word	0x00028c30
        /*0ca0*/ 	.short	0x010a
        /*0ca2*/ 	.byte	0x3f
	.zero		1


	//   ....[39]....
        /*0ca4*/ 	.word	0x0000ad20
        /*0ca8*/ 	.word	0x00000027
        /*0cac*/ 	.word	0x00000000
        /*0cb0*/ 	.short	0x0101
        /*0cb2*/ 	.byte	0x3f
	.zero		1


	//   ....[40]....
        /*0cb4*/ 	.word	0x0000b180
        /*0cb8*/ 	.word	0x0000000e
        /*0cbc*/ 	.word	0x00028c50
        /*0cc0*/ 	.short	0x010a
        /*0cc2*/ 	.byte	0x3f
	.zero		1


	//   ....[41]....
        /*0cc4*/ 	.word	0x0000b210
        /*0cc8*/ 	.word	0x0000000e
        /*0ccc*/ 	.word	0x00028c50
        /*0cd0*/ 	.short	0x010a
        /*0cd2*/ 	.byte	0x3f
	.zero		1


	//   ....[42]....
        /*0cd4*/ 	.word	0x0000b500
        /*0cd8*/ 	.word	0x0000000e
        /*0cdc*/ 	.word	0x00000000
        /*0ce0*/ 	.short	0x0101
        /*0ce2*/ 	.byte	0x3f
	.zero		1


	//   ....[43]....
        /*0ce4*/ 	.word	0x0000b620
        /*0ce8*/ 	.word	0x00000015
        /*0cec*/ 	.word	0x00028c30
        /*0cf0*/ 	.short	0x010a
        /*0cf2*/ 	.byte	0x3f
	.zero		1


	//   ....[44]....
        /*0cf4*/ 	.word	0x0000b6d0
        /*0cf8*/ 	.word	0x00000015
        /*0cfc*/ 	.word	0x00028c30
        /*0d00*/ 	.short	0x010a
        /*0d02*/ 	.byte	0x3f
	.zero		1


	//   ....[45]....
        /*0d04*/ 	.word	0x0000bc20
        /*0d08*/ 	.word	0x00000014
        /*0d0c*/ 	.word	0x00000000
        /*0d10*/ 	.short	0x0101
        /*0d12*/ 	.byte	0x3f
	.zero		1


	//   ....[46]....
        /*0d14*/ 	.word	0x0000cc40
        /*0d18*/ 	.word	0x00000015
        /*0d1c*/ 	.word	0x00028c50
        /*0d20*/ 	.short	0x010a
        /*0d22*/ 	.byte	0x3f
	.zero		1


	//   ....[47]....
        /*0d24*/ 	.word	0x0000cc90
        /*0d28*/ 	.word	0x00000015
        /*0d2c*/ 	.word	0x00028c50
        /*0d30*/ 	.short	0x010a
        /*0d32*/ 	.byte	0x3f
	.zero		1


	//   ....[48]....
        /*0d34*/ 	.word	0x0000cf90
        /*0d38*/ 	.word	0x00000015
        /*0d3c*/ 	.word	0x00000000
        /*0d40*/ 	.short	0x0101
        /*0d42*/ 	.byte	0x3f
	.zero		1


	//   ....[49]....
        /*0d44*/ 	.word	0x0000f8b0
        /*0d48*/ 	.word	0x00000000
        /*0d4c*/ 	.word	0x00000000
        /*0d50*/ 	.short	0x0101
        /*0d52*/ 	.byte	0x3f
	.zero		1


	//   ....[50]....
        /*0d54*/ 	.word	0x00010500
        /*0d58*/ 	.word	0x00000004
        /*0d5c*/ 	.word	0x00000000
        /*0d60*/ 	.short	0x0101
        /*0d62*/ 	.byte	0x3f
	.zero		1


	//   ....[51]....
        /*0d64*/ 	.word	0x00014310
        /*0d68*/ 	.word	0x00000011
        /*0d6c*/ 	.word	0x00028c20
        /*0d70*/ 	.short	0x010a
        /*0d72*/ 	.byte	0x3f
	.zero		1


	//   ....[52]....
        /*0d74*/ 	.word	0x000143a0
        /*0d78*/ 	.word	0x00000003
        /*0d7c*/ 	.word	0x00028ca0
        /*0d80*/ 	.short	0x010a
        /*0d82*/ 	.byte	0x3f
	.zero		1


	//   ....[53]....
        /*0d84*/ 	.word	0x000145f0
        /*0d88*/ 	.word	0x00000003
        /*0d8c*/ 	.word	0x00028cc0
        /*0d90*/ 	.short	0x010a
        /*0d92*/ 	.byte	0x3f
	.zero		1


	//   ....[54]....
        /*0d94*/ 	.word	0x00014fc0
        /*0d98*/ 	.word	0x00000008
        /*0d9c*/ 	.word	0x00028ca0
        /*0da0*/ 	.short	0x010a
        /*0da2*/ 	.byte	0x3f
	.zero		1


	//   ....[55]....
        /*0da4*/ 	.word	0x00015200
        /*0da8*/ 	.word	0x00000008
        /*0dac*/ 	.word	0x00028cc0
        /*0db0*/ 	.short	0x010a
        /*0db2*/ 	.byte	0x3f
	.zero		1


	//   ....[56]....
        /*0db4*/ 	.word	0x000169e0
        /*0db8*/ 	.word	0x0000001e
        /*0dbc*/ 	.word	0x00028c40
        /*0dc0*/ 	.short	0x010a
        /*0dc2*/ 	.byte	0x3f
	.zero		1


	//   ....[57]....
        /*0dc4*/ 	.word	0x00016e90
        /*0dc8*/ 	.word	0x0000001e
        /*0dcc*/ 	.word	0x00028c30
        /*0dd0*/ 	.short	0x0107
        /*0dd2*/ 	.byte	0x3f
	.zero		1


	//   ....[58]....
        /*0dd4*/ 	.word	0x00016f60
        /*0dd8*/ 	.word	0x0000001e
        /*0ddc*/ 	.word	0x00028c30
        /*0de0*/ 	.short	0x0101
        /*0de2*/ 	.byte	0x3f
	.zero		1


	//   ....[59]....
        /*0de4*/ 	.word	0x00017840
        /*0de8*/ 	.word	0x00000011
        /*0dec*/ 	.word	0x00028c00
        /*0df0*/ 	.short	0x0107
        /*0df2*/ 	.byte	0x3f
	.zero		1


	//   ....[60]....
        /*0df4*/ 	.word	0x00017930
        /*0df8*/ 	.word	0x00000011
        /*0dfc*/ 	.word	0x00028c00
        /*0e00*/ 	.short	0x0101
        /*0e02*/ 	.byte	0x3f
	.zero		1


	//   ....[61]....
        /*0e04*/ 	.word	0x00017950
        /*0e08*/ 	.word	0x00000011
        /*0e0c*/ 	.word	0x00028c20
        /*0e10*/ 	.short	0x010a
        /*0e12*/ 	.byte	0x3f
	.zero		1


	//   ....[62]....
        /*0e14*/ 	.word	0x000179e0
        /*0e18*/ 	.word	0x0000001e
        /*0e1c*/ 	.word	0x00028c60
        /*0e20*/ 	.short	0x010a
        /*0e22*/ 	.byte	0x3f
	.zero		1


	//   ....[63]....
        /*0e24*/ 	.word	0x000182f0
        /*0e28*/ 	.word	0x0000001e
        /*0e2c*/ 	.word	0x00028c50
        /*0e30*/ 	.short	0x0107
        /*0e32*/ 	.byte	0x3f
	.zero		1


	//   ....[64]....
        /*0e34*/ 	.word	0x000183c0
        /*0e38*/ 	.word	0x0000001e
        /*0e3c*/ 	.word	0x00028c50
        /*0e40*/ 	.short	0x0101
        /*0e42*/ 	.byte	0x3f
	.zero		1


	//   ....[65]....
        /*0e44*/ 	.word	0x00018750
        /*0e48*/ 	.word	0x00000006
        /*0e4c*/ 	.word	0x00028c40
        /*0e50*/ 	.short	0x010a
        /*0e52*/ 	.byte	0x3f
	.zero		1


	//   ....[66]....
        /*0e54*/ 	.word	0x00018a70
        /*0e58*/ 	.word	0x00000006
        /*0e5c*/ 	.word	0x00028c30
        /*0e60*/ 	.short	0x0107
        /*0e62*/ 	.byte	0x3f
	.zero		1


	//   ....[67]....
        /*0e64*/ 	.word	0x00018b30
        /*0e68*/ 	.word	0x00000006
        /*0e6c*/ 	.word	0x00028c30
        /*0e70*/ 	.short	0x0101
        /*0e72*/ 	.byte	0x3f
	.zero		1


	//   ....[68]....
        /*0e74*/ 	.word	0x00018b60
        /*0e78*/ 	.word	0x00000006
        /*0e7c*/ 	.word	0x00028c60
        /*0e80*/ 	.short	0x010a
        /*0e82*/ 	.byte	0x3f
	.zero		1


	//   ....[69]....
        /*0e84*/ 	.word	0x00019210
        /*0e88*/ 	.word	0x00000006
        /*0e8c*/ 	.word	0x00028c50
        /*0e90*/ 	.short	0x0107
        /*0e92*/ 	.byte	0x3f
	.zero		1


	//   ....[70]....
        /*0e94*/ 	.word	0x000192d0
        /*0e98*/ 	.word	0x00000006
        /*0e9c*/ 	.word	0x00028c50
        /*0ea0*/ 	.short	0x0101
        /*0ea2*/ 	.byte	0x3f
	.zero		1


	//   ....[71]....
        /*0ea4*/ 	.word	0x0001a150
        /*0ea8*/ 	.word	0x00000007
        /*0eac*/ 	.word	0x00028c20
        /*0eb0*/ 	.short	0x010a
        /*0eb2*/ 	.byte	0x3f
	.zero		1


	//   ....[72]....
        /*0eb4*/ 	.word	0x0001a2c0
        /*0eb8*/ 	.word	0x00000005
        /*0ebc*/ 	.word	0x00028c40
        /*0ec0*/ 	.short	0x010a
        /*0ec2*/ 	.byte	0x3f
	.zero		1


	//   ....[73]....
        /*0ec4*/ 	.word	0x0001a360
        /*0ec8*/ 	.word	0x00000003
        /*0ecc*/ 	.word	0x00028c40
        /*0ed0*/ 	.short	0x010a
        /*0ed2*/ 	.byte	0x3f
	.zero		1


	//   ....[74]....
        /*0ed4*/ 	.word	0x0001a3a0
        /*0ed8*/ 	.word	0x00000005
        /*0edc*/ 	.word	0x00028c60
        /*0ee0*/ 	.short	0x010a
        /*0ee2*/ 	.byte	0x3f
	.zero		1


	//   ....[75]....
        /*0ee4*/ 	.word	0x0001a3e0
        /*0ee8*/ 	.word	0x00000003
        /*0eec*/ 	.word	0x00028c60
        /*0ef0*/ 	.short	0x010a
        /*0ef2*/ 	.byte	0x3f
	.zero		1


	//   ....[76]....
        /*0ef4*/ 	.word	0x0001a440
        /*0ef8*/ 	.word	0x0000003a
        /*0efc*/ 	.word	0x00028c90
        /*0f00*/ 	.short	0x010a
        /*0f02*/ 	.byte	0x3f
	.zero		1


	//   ....[77]....
        /*0f04*/ 	.word	0x0001a5a0
        /*0f08*/ 	.word	0x0000003a
        /*0f0c*/ 	.word	0x00028c90
        /*0f10*/ 	.short	0x010a
        /*0f12*/ 	.byte	0x3f
	.zero		1


	//   ....[78]....
        /*0f14*/ 	.word	0x0001a710
        /*0f18*/ 	.word	0x0000003a
        /*0f1c*/ 	.word	0x00028c90
        /*0f20*/ 	.short	0x010a
        /*0f22*/ 	.byte	0x3f
	.zero		1


	//   ....[79]....
        /*0f24*/ 	.word	0x0001a870
        /*0f28*/ 	.word	0x0000003a
        /*0f2c*/ 	.word	0x00028cb0
        /*0f30*/ 	.short	0x010a
        /*0f32*/ 	.byte	0x3f
	.zero		1


	//   ....[80]....
        /*0f34*/ 	.word	0x0001a8c0
        /*0f38*/ 	.word	0x0000000a
        /*0f3c*/ 	.word	0x00028c50
        /*0f40*/ 	.short	0x010a
        /*0f42*/ 	.byte	0x3f
	.zero		1


	//   ....[81]....
        /*0f44*/ 	.word	0x0001a910
        /*0f48*/ 	.word	0x0000000a
        /*0f4c*/ 	.word	0x00028c50
        /*0f50*/ 	.short	0x010a
        /*0f52*/ 	.byte	0x3f
	.zero		1


	//   ....[82]....
        /*0f54*/ 	.word	0x0001ab30
        /*0f58*/ 	.word	0x00000002
        /*0f5c*/ 	.word	0x00028c00
        /*0f60*/ 	.short	0x010a
        /*0f62*/ 	.byte	0x3f
	.zero		1


	//   ....[83]....
        /*0f64*/ 	.word	0x0001ad40
        /*0f68*/ 	.word	0x00000002
        /*0f6c*/ 	.word	0x00028c00
        /*0f70*/ 	.short	0x010a
        /*0f72*/ 	.byte	0x3f
	.zero		1


	//   ....[84]....
        /*0f74*/ 	.word	0x0001ad90
        /*0f78*/ 	.word	0x0000000e
        /*0f7c*/ 	.word	0x00028c30
        /*0f80*/ 	.short	0x010a
        /*0f82*/ 	.byte	0x3f
	.zero		1


	//   ....[85]....
        /*0f84*/ 	.word	0x0001ade0
        /*0f88*/ 	.word	0x0000000e
        /*0f8c*/ 	.word	0x00028c50
        /*0f90*/ 	.short	0x010a
        /*0f92*/ 	.byte	0x3f
	.zero		1


	//   ....[86]....
        /*0f94*/ 	.word	0x0001ae30
        /*0f98*/ 	.word	0x00000015
        /*0f9c*/ 	.word	0x00028c30
        /*0fa0*/ 	.short	0x010a
        /*0fa2*/ 	.byte	0x3f
	.zero		1


	//   ....[87]....
        /*0fa4*/ 	.word	0x0001ae80
        /*0fa8*/ 	.word	0x00000015
        /*0fac*/ 	.word	0x00028c50
        /*0fb0*/ 	.short	0x010a
        /*0fb2*/ 	.byte	0x3f
	.zero		1


	//   ....[88]....
        /*0fb4*/ 	.word	0x0001b020
        /*0fb8*/ 	.word	0x00000011
        /*0fbc*/ 	.word	0x00028c20
        /*0fc0*/ 	.short	0x010a
        /*0fc2*/ 	.byte	0x3f
	.zero		1


	//   ....[89]....
        /*0fc4*/ 	.word	0x0001b070
        /*0fc8*/ 	.word	0x00000003
        /*0fcc*/ 	.word	0x00028ca0
        /*0fd0*/ 	.short	0x010a
        /*0fd2*/ 	.byte	0x3f
	.zero		1


	//   ....[90]....
        /*0fd4*/ 	.word	0x0001b0c0
        /*0fd8*/ 	.word	0x00000003
        /*0fdc*/ 	.word	0x00028cc0
        /*0fe0*/ 	.short	0x010a
        /*0fe2*/ 	.byte	0x3f
	.zero		1


	//   ....[91]....
        /*0fe4*/ 	.word	0x0001b110
        /*0fe8*/ 	.word	0x00000008
        /*0fec*/ 	.word	0x00028ca0
        /*0ff0*/ 	.short	0x010a
        /*0ff2*/ 	.byte	0x3f
	.zero		1


	//   ....[92]....
        /*0ff4*/ 	.word	0x0001b160
        /*0ff8*/ 	.word	0x00000008
        /*0ffc*/ 	.word	0x00028cc0
        /*1000*/ 	.short	0x010a
        /*1002*/ 	.byte	0x3f
	.zero		1


	//   ....[93]....
        /*1004*/ 	.word	0x0001b280
        /*1008*/ 	.word	0x0000001e
        /*100c*/ 	.word	0x00028c40
        /*1010*/ 	.short	0x010a
        /*1012*/ 	.byte	0x3f
	.zero		1


	//   ....[94]....
        /*1014*/ 	.word	0x0001bd20
        /*1018*/ 	.word	0x00000011
        /*101c*/ 	.word	0x00028c20
        /*1020*/ 	.short	0x010a
        /*1022*/ 	.byte	0x3f
	.zero		1


	//   ....[95]....
        /*1024*/ 	.word	0x0001bd70
        /*1028*/ 	.word	0x0000001e
        /*102c*/ 	.word	0x00028c60
        /*1030*/ 	.short	0x010a
        /*1032*/ 	.byte	0x3f
	.zero		1


	//   ....[96]....
        /*1034*/ 	.word	0x0001c670
        /*1038*/ 	.word	0x00000006
        /*103c*/ 	.word	0x00028c40
        /*1040*/ 	.short	0x010a
        /*1042*/ 	.byte	0x3f
	.zero		1


	//   ....[97]....
        /*1044*/ 	.word	0x0001cb30
        /*1048*/ 	.word	0x00000006
        /*104c*/ 	.word	0x00028c60
        /*1050*/ 	.short	0x010a
        /*1052*/ 	.byte	0x3f
	.zero		1


	//   ....[98]....
        /*1054*/ 	.word	0x0001dcd0
        /*1058*/ 	.word	0x00000007
        /*105c*/ 	.word	0x00028c20
        /*1060*/ 	.short	0x010a
        /*1062*/ 	.byte	0x3f
	.zero		1


	//   ....[99]....
        /*1064*/ 	.word	0x0001de70
        /*1068*/ 	.word	0x00000005
        /*106c*/ 	.word	0x00028c40
        /*1070*/ 	.short	0x010a
        /*1072*/ 	.byte	0x3f
	.zero		1


	//   ....[100]....
        /*1074*/ 	.word	0x0001dec0
        /*1078*/ 	.word	0x00000003
        /*107c*/ 	.word	0x00028c40
        /*1080*/ 	.short	0x010a
        /*1082*/ 	.byte	0x3f
	.zero		1


	//   ....[101]....
        /*1084*/ 	.word	0x0001df10
        /*1088*/ 	.word	0x00000005
        /*108c*/ 	.word	0x00028c60
        /*1090*/ 	.short	0x010a
        /*1092*/ 	.byte	0x3f
	.zero		1


	//----- nvinfo : EIATTR_NUM_MBARRIERS
	.align		4
.L_230:
        /*1094*/ 	.byte	0x03, 0x38
        /*1096*/ 	.short	0x0016


	//----- nvinfo : EIATTR_EXIT_INSTR_OFFSETS
	.align		4
        /*1098*/ 	.byte	0x04, 0x1c
        /*109a*/ 	.short	(.L_232 - .L_231)


	//   ....[0]....
.L_231:
        /*109c*/ 	.word	0x0001a430


	//----- nvinfo : EIATTR_MAX_THREADS
	.align		4
.L_232:
        /*10a0*/ 	.byte	0x04, 0x05
        /*10a2*/ 	.short	(.L_234 - .L_233)
.L_233:
        /*10a4*/ 	.word	0x00000180
        /*10a8*/ 	.word	0x00000001
        /*10ac*/ 	.word	0x00000001


	//----- nvinfo : EIATTR_CRS_STACK_SIZE
	.align		4
.L_234:
        /*10b0*/ 	.byte	0x04, 0x1e
        /*10b2*/ 	.short	(.L_236 - .L_235)
.L_235:
        /*10b4*/ 	.word	0x00000000


	//----- nvinfo : EIATTR_CBANK_PARAM_SIZE
	.align		4
.L_236:
        /*10b8*/ 	.byte	0x03, 0x19
        /*10ba*/ 	.short	0x0af0


	//----- nvinfo : EIATTR_PARAM_CBANK
	.align		4
        /*10bc*/ 	.byte	0x04, 0x0a
        /*10be*/ 	.short	(.L_238 - .L_237)
	.align		4
.L_237:
        /*10c0*/ 	.word	index@(.nv.constant0._ZN7cutlass13device_kernelIN5flash11enable_sm90INS1_16FlashAttnFwdSm90INS1_25CollectiveMainloopFwdSm90ILi2EN4cute5tupleIJNS5_1CILi1EEES8_S8_EEENS6_IJNS7_ILi64EEESA_SA_EEELi512ENS_10bfloat16_tEfNS_4arch4Sm90ELb0ELb0ELb0ELb1ELb1ELb1ELb0ELb0ELb0ELb1ELb1ELb0EEENS1_21CollectiveEpilogueFwdINS6_IJSA_NS7_ILi512EEESA_EEES9_SC_SE_Li256ELb1ELb1ELb1ELb0EEENS1_36VarlenDynamicPersistentTileSchedulerILi64ELi64ELi256ELi128ELb1ELb1ELb1ELb0ELb1ELb1EEEEEEEEEvNT_6ParamsE)
        /*10c4*/ 	.short	0x0210
        /*10c6*/ 	.short	0x0af0


	//----- nvinfo : EIATTR_SW_WAR
	.align		4
.L_238:
        /*10c8*/ 	.byte	0x04, 0x36
        /*10ca*/ 	.short	(.L_240 - .L_239)
.L_239:
        /*10cc*/ 	.word	0x00000008
.L_240:


//--------------------- .nv.info._ZN7cutlass13device_kernelIN5flash11enable_sm90INS1_16FlashAttnFwdSm90INS1_25CollectiveMainloopFwdSm90ILi2EN4cute5tupleIJNS5_1CILi1EEES8_S8_EEENS6_IJNS7_ILi64EEESA_SA_EEELi512ENS_10bfloat16_tEfNS_4arch4Sm90ELb0ELb0ELb0ELb1ELb1ELb0ELb1ELb0ELb0ELb1ELb1ELb0EEENS1_21CollectiveEpilogueFwdINS6_IJSA_NS7_ILi512EEESA_EEES9_SC_SE_Li256ELb1ELb1ELb1ELb0EEENS1_36VarlenDynamicPersistentTileSchedulerILi64ELi64ELi256ELi128ELb1ELb1ELb1ELb0ELb1ELb1EEEEEEEEEvNT_6ParamsE --------------------------
	.section	.nv.info._ZN7cutlass13device_kernelIN5flash11enable_sm90INS1_16FlashAttnFwdSm90INS1_25CollectiveMainloopFwdSm90ILi2EN4cute5tupleIJNS5_1CILi1EEES8_S8_EEENS6_IJNS7_ILi64EEESA_SA_EEELi512ENS_10bfloat16_tEfNS_4arch4Sm90ELb0ELb0ELb0ELb1ELb1ELb0ELb1ELb0ELb0ELb1ELb1ELb0EEENS1_21CollectiveEpilogueFwdINS6_IJSA_NS7_ILi512EEESA_EEES9_SC_SE_Li256ELb1ELb1ELb1ELb0EEENS1_36VarlenDynamicPersistentTileSchedulerILi64ELi64ELi256ELi128ELb1ELb1ELb1ELb0ELb1ELb1EEEEEEEEEvNT_6ParamsE,"",@"SHT_CUDA_INFO"
	.sectionflags	@""
	.align	4


	//----- nvinfo : EIATTR_CUDA_API_VERSION
	.align		4
        /*0000*/ 	.byte	0x04, 0x37
        /*0002*/ 	.short	(.L_242 - .L_241)
.L_241:
        /*0004*/ 	.word	0x00000082


	//----- nvinfo : EIATTR_KPARAM_INFO
	.align		4
.L_242:
        /*0008*/ 	.byte	0x04, 0x17
        /*000a*/ 	.short	(.L_244 - .L_243)
.L_243:
        /*000c*/ 	.word	0x00000000
        /*0010*/ 	.short	0x0000
        /*0012*/ 	.short	0x0070
        /*0014*/ 	.byte	0x00, 0xf0, 0x01, 0x2e


	//----- nvinfo : EIATTR_SPARSE_MMA_MASK
	.align		4
.L_244:
        /*0018*/ 	.byte	0x03, 0x50
        /*001a*/ 	.short	0x0000


	//----- nvinfo : EIATTR_MAXREG_COUNT
	.align		4
        /*001c*/ 	.byte	0x03, 0x1b
        /*001e*/ 	.short	0x00a8


	//----- nvinfo : EIATTR_NUM_BARRIERS
	.align		4
        /*0020*/ 	.byte	0x02, 0x4c
        /*0022*/ 	.byte	0x10
	.zero		1


	//----- nvinfo : EIATTR_EXTERNS
	.align		4
        /*0024*/ 	.byte	0x04, 0x0f
        /*0026*/ 	.short	(.L_246 - .L_245)


	//   ....[0]....
	.align		4
.L_245:
        /*0028*/ 	.word	index@(__assertfail)


	//----- nvinfo : EIATTR_ANNOTATIONS
	.align		4
.L_246:
        /*002c*/ 	.byte	0x04, 0x55
        /*002e*/ 	.short	(.L_248 - .L_247)


	//   ....[0]....
.L_247:
        /* <DEDUP_REMOVED lines=24> */


	//----- nvinfo : EIATTR_MERCURY_ISA_VERSION
	.align		4
.L_248:
        /*0198*/ 	.byte	0x03, 0x5f
        /*019a*/ 	.short	0x0101


	//----- nvinfo : EIATTR_UNUSED_LOAD_BYTE_OFFSET
	.align		4
        /*019c*/ 	.byte	0x04, 0x44
        /*019e*/ 	.short	(.L_250 - .L_249)


	//   ....[0]....
.L_249:
        /*01a0*/ 	.word	0x00000960
        /*01a4*/ 	.word	0x0000fff0


	//   ....[1]....
        /*01a8*/ 	.word	0x00009740
        /*01ac*/ 	.word	0x0000fff0


	//----- nvinfo : EIATTR_INT_WARP_WIDE_INSTR_OFFSETS
	.align		4
.L_250:
        /*01b0*/ 	.byte	0x04, 0x31
        /*01b2*/ 	.short	(.L_252 - .L_251)


	//   ....[0]....
.L_251:
        /*01b4*/ 	.word	0x000000c0


	//   ....[1]....
        /*01b8*/ 	.word	0x000000d0


	//   ....[2]....
        /*01bc*/ 	.word	0x000000e0


	//   ....[3]....
        /*01c0*/ 	.word	0x00000180


	//   ....[4]....
        /*01c4*/ 	.word	0x0000f570


	//   ....[5]....
        /*01c8*/ 	.word	0x0000f600


	//   ....[6]....
        /*01cc*/ 	.word	0x000138d0


	//   ....[7]....
        /*01d0*/ 	.word	0x00013960


	//----- nvinfo : EIATTR_COOP_GROUP_MASK_REGIDS
	.align		4
.L_252:
        /*01d4*/ 	.byte	0x04, 0x29
        /*01d6*/ 	.short	(.L_254 - .L_253)


	//   ....[0]....
.L_253:
        /*01d8*/ 	.word	0xffffffff


	//   ....[1]....
        /*01dc*/ 	.word	0xffffffff


	//   ....[2]....
        /*01e0*/ 	.word	0xffffffff


	//   ....[3]....
        /*01e4*/ 	.word	0xffffffff


	//   ....[4]....
        /*01e8*/ 	.word	0xffffffff


	//   ....[5]....
        /*01ec*/ 	.word	0xffffffff


	//   ....[6]....
        /*01f0*/ 	.word	0xffffffff


	//   ....[7]....
        /*01f4*/ 	.word	0xffffffff


	//   ....[8]....
        /*01f8*/ 	.word	0xffffffff


	//   ....[9]....
        /*01fc*/ 	.word	0xffffffff


	//   ....[10]....
        /*0200*/ 	.word	0xffffffff


	//   ....[11]....
        /*0204*/ 	.word	0xffffffff


	//   ....[12]....
        /*0208*/ 	.word	0xffffffff


	//   ....[13]....
        /*020c*/ 	.word	0xffffffff


	//   ....[14]....
        /*0210*/ 	.word	0xffffffff


	//   ....[15]....
        /*0214*/ 	.word	0xffffffff


	//   ....[16]....
        /*0218*/ 	.word	0xffffffff


	//   ....[17]....
        /*021c*/ 	.word	0xffffffff


	//   ....[18]....
        /*0220*/ 	.word	0xffffffff


	//   ....[19]....
        /*0224*/ 	.word	0xffffffff


	//   ....[20]....
        /*0228*/ 	.word	0xffffffff


	//   ....[21]....
        /*022c*/ 	.word	0xffffffff


	//   ....[22]....
        /*0230*/ 	.word	0xffffffff


	//   ....[23]....
        /*0234*/ 	.word	0xffffffff


	//   ....[24]....
        /*0238*/ 	.word	0xffffffff


	//   ....[25]....
        /*023c*/ 	.word	0xffffffff


	//   ....[26]....
        /*0240*/ 	.word	0xffffffff


	//   ....[27]....
        /*0244*/ 	.word	0xffffffff


	//   ....[28]....
        /*0248*/ 	.word	0xffffffff


	//   ....[29]....
        /*024c*/ 	.word	0xffffffff


	//   ....[30]....
        /*0250*/ 	.word	0xffffffff


	//   ....[31]....
        /*0254*/ 	.word	0xffffffff


	//   ....[32]....
        /*0258*/ 	.word	0xffffffff


	//   ....[33]....
        /*025c*/ 	.word	0xffffffff


	//   ....[34]....
        /*0260*/ 	.word	0xffffffff


	//   ....[35]....
        /*0264*/ 	.word	0xffffffff


	//   ....[36]....
        /*0268*/ 	.word	0xffffffff


	//   ....[37]....
        /*026c*/ 	.word	0xffffffff


	//   ....[38]....
        /*0270*/ 	.word	0xffffffff


	//   ....[39]....
        /*0274*/ 	.word	0xffffffff


	//   ....[40]....
        /*0278*/ 	.word	0xffffffff


	//   ....[41]....
        /*027c*/ 	.word	0xffffffff


	//   ....[42]....
        /*0280*/ 	.word	0xffffffff


	//   ....[43]....
        /*0284*/ 	.word	0xffffffff


	//   ....[44]....
        /*0288*/ 	.word	0xffffffff


	//   ....[45]....
        /*028c*/ 	.word	0xffffffff


	//   ....[46]....
        /*0290*/ 	.word	0xffffffff


	//   ....[47]....
        /*0294*/ 	.word	0xffffffff


	//   ....[48]....
        /*0298*/ 	.word	0xffffffff


	//   ....[49]....
        /*029c*/ 	.word	0xffffffff


	//   ....[50]....
        /*02a0*/ 	.word	0xffffffff


	//   ....[51]....
        /*02a4*/ 	.word	0xffffffff


	//   ....[52]....
        /*02a8*/ 	.word	0xffffffff


	//   ....[53]....
        /*02ac*/ 	.word	0xffffffff


	//   ....[54]....
        /*02b0*/ 	.word	0xffffffff


	//   ....[55]....
        /*02b4*/ 	.word	0xffffffff


	//   ....[56]....
        /*02b8*/ 	.word	0xffffffff


	//   ....[57]....
        /*02bc*/ 	.word	0xffffffff


	//   ....[58]....
        /*02c0*/ 	.word	0xffffffff


	//   ....[59]....
        /*02c4*/ 	.word	0xffffffff


	//   ....[60]....
        /*02c8*/ 	.word	0xffffffff


	//   ....[61]....
        /*02cc*/ 	.word	0xffffffff


	//   ....[62]....
        /*02d0*/ 	.word	0xffffffff


	//   ....[63]....
        /*02d4*/ 	.word	0xffffffff


	//   ....[64]....
        /*02d8*/ 	.word	0xffffffff


	//   ....[65]....
        /*02dc*/ 	.word	0xffffffff


	//   ....[66]....
        /*02e0*/ 	.word	0xffffffff


	//   ....[67]....
        /*02e4*/ 	.word	0xffffffff


	//   ....[68]....
        /*02e8*/ 	.word	0xffffffff


	//   ....[69]....
        /*02ec*/ 	.word	0xffffffff


	//   ....[70]....
        /*02f0*/ 	.word	0xffffffff


	//   ....[71]....
        /*02f4*/ 	.word	0xffffffff


	//   ....[72]....
        /*02f8*/ 	.word	0xffffffff


	//   ....[73]....
        /*02fc*/ 	.word	0xffffffff


	//   ....[74]....
        /*0300*/ 	.word	0xffffffff


	//   ....[75]....
        /*0304*/ 	.word	0xffffffff


	//   ....[76]....
        /*0308*/ 	.word	0xffffffff


	//   ....[77]....
        /*030c*/ 	.word	0xffffffff


	//   ....[78]....
        /*0310*/ 	.word	0xffffffff


	//   ....[79]....
        /*0314*/ 	.word	0xffffffff


	//   ....[80]....
        /*0318*/ 	.word	0xffffffff


	//   ....[81]....
        /*031c*/ 	.word	0xffffffff


	//   ....[82]....
        /*0320*/ 	.word	0xffffffff


	//   ....[83]....
        /*0324*/ 	.word	0xffffffff


	//   ....[84]....
        /*0328*/ 	.word	0xffffffff


	//   ....[85]....
        /*032c*/ 	.word	0xffffffff


	//   ....[86]....
        /*0330*/ 	.word	0xffffffff


	//   ....[87]....
        /*0334*/ 	.word	0xffffffff


	//   ....[88]....
        /*0338*/ 	.word	0xffffffff


	//   ....[89]....
        /*033c*/ 	.word	0xffffffff


	//   ....[90]....
        /*0340*/ 	.word	0xffffffff


	//   ....[91]....
        /*0344*/ 	.word	0xffffffff


	//   ....[92]....
        /*0348*/ 	.word	0xffffffff


	//   ....[93]....
        /*034c*/ 	.word	0xffffffff


	//   ....[94]....
        /*0350*/ 	.word	0xffffffff


	//   ....[95]....
        /*0354*/ 	.word	0xffffffff


	//   ....[96]....
        /*0358*/ 	.word	0xffffffff


	//   ....[97]....
        /*035c*/ 	.word	0xffffffff


	//   ....[98]....
        /*0360*/ 	.word	0xffffffff


	//   ....[99]....
        /*0364*/ 	.word	0xffffffff


	//   ....[100]....
        /*0368*/ 	.word	0xffffffff


	//   ....[101]....
        /*036c*/ 	.word	0xffffffff


	//   ....[102]....
        /*0370*/ 	.word	0xffffffff


	//   ....[103]....
        /*0374*/ 	.word	0xffffffff


	//   ....[104]....
        /*0378*/ 	.word	0xffffffff


	//   ....[105]....
        /*037c*/ 	.word	0xffffffff


	//   ....[106]....
        /*0380*/ 	.word	0xffffffff


	//   ....[107]....
        /*0384*/ 	.word	0xffffffff


	//   ....[108]....
        /*0388*/ 	.word	0xffffffff


	//   ....[109]....
        /*038c*/ 	.word	0xffffffff


	//   ....[110]....
        /*0390*/ 	.word	0xffffffff


	//   ....[111]....
        /*0394*/ 	.word	0xffffffff


	//   ....[112]....
        /*0398*/ 	.word	0xffffffff


	//   ....[113]....
        /*039c*/ 	.word	0xffffffff


	//   ....[114]....
        /*03a0*/ 	.word	0xffffffff


	//   ....[115]....
        /*03a4*/ 	.word	0xffffffff


	//   ....[116]....
        /*03a8*/ 	.word	0xffffffff


	//   ....[117]....
        /*03ac*/ 	.word	0xffffffff


	//   ....[118]....
        /*03b0*/ 	.word	0xffffffff


	//   ....[119]....
        /*03b4*/ 	.word	0xffffffff


	//   ....[120]....
        /*03b8*/ 	.word	0xffffffff


	//   ....[121]....
        /*03bc*/ 	.word	0xffffffff


	//   ....[122]....
        /*03c0*/ 	.word	0xffffffff


	//   ....[123]....
        /*03c4*/ 	.word	0xffffffff


	//   ....[124]....
        /*03c8*/ 	.word	0xffffffff


	//   ....[125]....
        /*03cc*/ 	.word	0x0500000f


	//   ....[126]....
        /*03d0*/ 	.word	0x0500000f


	//   ....[127]....
        /*03d4*/ 	.word	0x0500000f


	//   ....[128]....
        /*03d8*/ 	.word	0x0500000f


	//   ....[129]....
        /*03dc*/ 	.word	0x0500000f


	//   ....[130]....
        /*03e0*/ 	.word	0x0500000f


	//   ....[131]....
        /*03e4*/ 	.word	0x0500000f


	//   ....[132]....
        /*03e8*/ 	.word	0x0500000f


	//   ....[133]....
        /*03ec*/ 	.word	0x0500000f


	//   ....[134]....
        /*03f0*/ 	.word	0x0500000f


	//   ....[135]....
        /*03f4*/ 	.word	0x0500000f


	//   ....[136]....
        /*03f8*/ 	.word	0x0500000f


	//   ....[137]....
        /*03fc*/ 	.word	0x0500000f


	//   ....[138]....
        /*0400*/ 	.word	0x0500000f


	//   ....[139]....
        /*0404*/ 	.word	0x0500000f


	//   ....[140]....
        /*0408*/ 	.word	0x0500000f


	//   ....[141]....
        /*040c*/ 	.word	0x0500000f


	//   ....[142]....
        /*0410*/ 	.word	0x0500000f


	//   ....[143]....
        /*0414*/ 	.word	0x0500000f


	//   ....[144]....
        /*0418*/ 	.word	0x0500000f


	//   ....[145]....
        /*041c*/ 	.word	0x0500000f


	//   ....[146]....
        /*0420*/ 	.word	0x0500000f


	//   ....[147]....
        /*0424*/ 	.word	0x0500000f


	//   ....[148]....
        /*0428*/ 	.word	0x0500000f


	//   ....[149]....
        /*042c*/ 	.word	0x0500000f


	//   ....[150]....
        /*0430*/ 	.word	0x0500000f


	//   ....[151]....
        /*0434*/ 	.word	0x0500000f


	//   ....[152]....
        /*0438*/ 	.word	0x0500000f


	//   ....[153]....
        /*043c*/ 	.word	0x0500000f


	//   ....[154]....
        /*0440*/ 	.word	0x0500000f


	//   ....[155]....
        /*0444*/ 	.word	0x0500000f


	//   ....[156]....
        /*0448*/ 	.word	0x0500000f


	//   ....[157]....
        /*044c*/ 	.word	0x0500000f


	//   ....[158]....
        /*0450*/ 	.word	0x0500000f


	//   ....[159]....
        /*0454*/ 	.word	0x0500000f


	//   ....[160]....
        /*0458*/ 	.word	0x0500000f


	//   ....[161]....
        /*045c*/ 	.word	0x0500000f


	//   ....[162]....
        /*0460*/ 	.word	0x0500000f


	//   ....[163]....
        /*0464*/ 	.word	0x0500000f


	//   ....[164]....
        /*0468*/ 	.word	0x0500000f


	//   ....[165]....
        /*046c*/ 	.word	0x0500000f


	//   ....[166]....
        /*0470*/ 	.word	0x0500000f


	//   ....[167]....
        /*0474*/ 	.word	0x0500000f


	//   ....[168]....
        /*0478*/ 	.word	0x0500000f


	//   ....[169]....
        /*047c*/ 	.word	0x0500000f


	//   ....[170]....
        /*0480*/ 	.word	0x0500000f


	//   ....[171]....
        /*0484*/ 	.word	0x0500000f


	//   ....[172]....
        /*0488*/ 	.word	0x0500000f


	//   ....[173]....
        /*048c*/ 	.word	0x0500000f


	//   ....[174]....
        /*0490*/ 	.word	0x0500000f


	//   ....[175]....
        /*0494*/ 	.word	0x0500000f


	//   ....[176]....
        /*0498*/ 	.word	0x0500000f


	//   ....[177]....
        /*049c*/ 	.word	0x0500000f


	//   ....[178]....
        /*04a0*/ 	.word	0x0500000f


	//   ....[179]....
        /*04a4*/ 	.word	0x0500000f


	//   ....[180]....
        /*04a8*/ 	.word	0x0500000f


	//   ....[181]....
        /*04ac*/ 	.word	0x0500000f


	//   ....[182]....
        /*04b0*/ 	.word	0x0500000f


	//   ....[183]....
        /*04b4*/ 	.word	0x0500000f


	//   ....[184]....
        /*04b8*/ 	.word	0x0500000f


	//   ....[185]....
        /*04bc*/ 	.word	0x0500000f


	//   ....[186]....
        /*04c0*/ 	.word	0x0500000f


	//   ....[187]....
        /*04c4*/ 	.word	0x0500000f


	//   ....[188]....
        /*04c8*/ 	.word	0x0500000f


	//   ....[189]....
        /*04cc*/ 	.word	0x0500000f


	//   ....[190]....
        /*04d0*/ 	.word	0x0500000f


	//   ....[191]....
        /*04d4*/ 	.word	0x0500000f


	//   ....[192]....
        /*04d8*/ 	.word	0x0500000f


	//----- nvinfo : EIATTR_COOP_GROUP_INSTR_OFFSETS
	.align		4
.L_254:
        /*04dc*/ 	.byte	0x04, 0x28
        /*04de*/ 	.short	(.L_256 - .L_255)


	//   ....[0]....
.L_255:
        /*04e0*/ 	.word	0x00000080


	//   ....[1]....
        /*04e4*/ 	.word	0x00000090


	//   ....[2]....
        /*04e8*/ 	.word	0x000002b0


	//   ....[3]....
        /*04ec*/ 	.word	0x00000410


	//   ....[4]....
        /*04f0*/ 	.word	0x00000530


	//   ....[5]....
        /*04f4*/ 	.word	0x00000690


	//   ....[6]....
        /*04f8*/ 	.word	0x00001dd0


	//   ....[7]....
        /*04fc*/ 	.word	0x00003b10


	//   ....[8]....
        /*0500*/ 	.word	0x000042c0


	//   ....[9]....
        /*0504*/ 	.word	0x00005730


	//   ....[10]....
        /*0508*/ 	.word	0x000057a0


	//   ....[11]....
        /*050c*/ 	.word	0x00005970


	//   ....[12]....
        /*0510*/ 	.word	0x00005a50


	//   ....[13]....
        /*0514*/ 	.word	0x000061a0


	//   ....[14]....
        /*0518*/ 	.word	0x00006710


	//   ....[15]....
        /*051c*/ 	.word	0x000078a0


	//   ....[16]....
        /*0520*/ 	.word	0x000078c0


	//   ....[17]....
        /*0524*/ 	.word	0x00007d40


	//   ....[18]....
        /*0528*/ 	.word	0x00007f10


	//   ....[19]....
        /*052c*/ 	.word	0x00008ba0


	//   ....[20]....
        /*0530*/ 	.word	0x00008c50


	//   ....[21]....
        /*0534*/ 	.word	0x00008c80


	//   ....[22]....
        /*0538*/ 	.word	0x00008ce0


	//   ....[23]....
        /*053c*/ 	.word	0x00008d10


	//   ....[24]....
        /*0540*/ 	.word	0x0000a4d0


	//   ....[25]....
        /*0544*/ 	.word	0x0000a880


	//   ....[26]....
        /*0548*/ 	.word	0x0000a890


	//   ....[27]....
        /*054c*/ 	.word	0x0000a8a0


	//   ....[28]....
        /*0550*/ 	.word	0x0000a8b0


	//   ....[29]....
        /*0554*/ 	.word	0x0000b510


	//   ....[30]....
        /*0558*/ 	.word	0x0000b540


	//   ....[31]....
        /*055c*/ 	.word	0x0000b7f0


	//   ....[32]....
        /*0560*/ 	.word	0x0000b810


	//   ....[33]....
        /*0564*/ 	.word	0x0000c010


	//   ....[34]....
        /*0568*/ 	.word	0x0000c040


	//   ....[35]....
        /*056c*/ 	.word	0x0000c890


	//   ....[36]....
        /*0570*/ 	.word	0x0000c8b0


	//   ....[37]....
        /*0574*/ 	.word	0x0000db90


	//   ....[38]....
        /*0578*/ 	.word	0x0000dbc0


	//   ....[39]....
        /*057c*/ 	.word	0x0000de00


	//   ....[40]....
        /*0580*/ 	.word	0x0000de20


	//   ....[41]....
        /*0584*/ 	.word	0x0000e0e0


	//   ....[42]....
        /*0588*/ 	.word	0x0000e2d0


	//   ....[43]....
        /*058c*/ 	.word	0x0000e300


	//   ....[44]....
        /*0590*/ 	.word	0x0000e330


	//   ....[45]....
        /*0594*/ 	.word	0x0000e360


	//   ....[46]....
        /*0598*/ 	.word	0x0000e390


	//   ....[47]....
        /*059c*/ 	.word	0x0000e3c0


	//   ....[48]....
        /*05a0*/ 	.word	0x0000e530


	//   ....[49]....
        /*05a4*/ 	.word	0x0000e560


	//   ....[50]....
        /*05a8*/ 	.word	0x0000e590


	//   ....[51]....
        /*05ac*/ 	.word	0x0000e5c0


	//   ....[52]....
        /*05b0*/ 	.word	0x0000e5f0


	//   ....[53]....
        /*05b4*/ 	.word	0x0000e620


	//   ....[54]....
        /*05b8*/ 	.word	0x0000e6b0


	//   ....[55]....
        /*05bc*/ 	.word	0x0000e6e0


	//   ....[56]....
        /*05c0*/ 	.word	0x0000e6f0


	//   ....[57]....
        /*05c4*/ 	.word	0x0000e780


	//   ....[58]....
        /*05c8*/ 	.word	0x00010390


	//   ....[59]....
        /*05cc*/ 	.word	0x000103b0


	//   ....[60]....
        /*05d0*/ 	.word	0x00010440


	//   ....[61]....
        /*05d4*/ 	.word	0x00010460


	//   ....[62]....
        /*05d8*/ 	.word	0x000104e0


	//   ....[63]....
        /*05dc*/ 	.word	0x00010500


	//   ....[64]....
        /*05e0*/ 	.word	0x00010510


	//   ....[65]....
        /*05e4*/ 	.word	0x00010520


	//   ....[66]....
        /*05e8*/ 	.word	0x00010ca0


	//   ....[67]....
        /*05ec*/ 	.word	0x00010ce0


	//   ....[68]....
        /*05f0*/ 	.word	0x00010da0


	//   ....[69]....
        /*05f4*/ 	.word	0x00010dc0


	//   ....[70]....
        /*05f8*/ 	.word	0x00010e60


	//   ....[71]....
        /*05fc*/ 	.word	0x00010e80


	//   ....[72]....
        /*0600*/ 	.word	0x00010e90


	//   ....[73]....
        /*0604*/ 	.word	0x00010f10


	//   ....[74]....
        /*0608*/ 	.word	0x00011770


	//   ....[75]....
        /*060c*/ 	.word	0x00011790


	//   ....[76]....
        /*0610*/ 	.word	0x00011930


	//   ....[77]....
        /*0614*/ 	.word	0x00011960


	//   ....[78]....
        /*0618*/ 	.word	0x00011a70


	//   ....[79]....
        /*061c*/ 	.word	0x00011a80


	//   ....[80]....
        /*0620*/ 	.word	0x00011ab0


	//   ....[81]....
        /*0624*/ 	.word	0x00011ac0


	//   ....[82]....
        /*0628*/ 	.word	0x000120d0


	//   ....[83]....
        /*062c*/ 	.word	0x00012100


	//   ....[84]....
        /*0630*/ 	.word	0x000122f0


	//   ....[85]....
        /*0634*/ 	.word	0x00012330


	//   ....[86]....
        /*0638*/ 	.word	0x00012340


	//   ....[87]....
        /*063c*/ 	.word	0x00012350


	//   ....[88]....
        /*0640*/ 	.word	0x000124a0


	//   ....[89]....
        /*0644*/ 	.word	0x000125f0


	//   ....[90]....
        /*0648*/ 	.word	0x00012e00


	//   ....[91]....
        /*064c*/ 	.word	0x00012e20


	//   ....[92]....
        /*0650*/ 	.word	0x00012e70


	//   ....[93]....
        /*0654*/ 	.word	0x00012e80


	//   ....[94]....
        /*0658*/ 	.word	0x00012ec0


	//   ....[95]....
        /*065c*/ 	.word	0x00012ed0


	//   ....[96]....
        /*0660*/ 	.word	0x00012ee0


	//   ....[97]....
        /*0664*/ 	.word	0x00012f20


	//   ....[98]....
        /*0668*/ 	.word	0x00013220


	//   ....[99]....
        /*066c*/ 	.word	0x00013260


	//   ....[100]....
        /*0670*/ 	.word	0x00013280


	//   ....[101]....
        /*0674*/ 	.word	0x000132a0


	//   ....[102]....
        /*0678*/ 	.word	0x000132d0


	//   ....[103]....
        /*067c*/ 	.word	0x000132f0


	//   ....[104]....
        /*0680*/ 	.word	0x000133f0


	//   ....[105]....
        /*0684*/ 	.word	0x00013540


	//   ....[106]....
        /*0688*/ 	.word	0x00013b80


	//   ....[107]....
        /*068c*/ 	.word	0x00013bb0


	//   ....[108]....
        /*0690*/ 	.word	0x00013c10


	//   ....[109]....
        /*0694*/ 	.word	0x00013c40


	//   ....[110]....
        /*0698*/ 	.word	0x00013c70


	//   ....[111]....
        /*069c*/ 	.word	0x00013ca0


	//   ....[112]....
        /*06a0*/ 	.word	0x00013cd0


	//   ....[113]....
        /*06a4*/ 	.word	0x00013d00


	//   ....[114]....
        /*06a8*/ 	.word	0x00013ea0


	//   ....[115]....
        /*06ac*/ 	.word	0x00013ed0


	//   ....[116]....
        /*06b0*/ 	.word	0x00013f00


	//   ....[117]....
        /*06b4*/ 	.word	0x00013f30


	//   ....[118]....
        /*06b8*/ 	.word	0x00013f60


	//   ....[119]....
        /*06bc*/ 	.word	0x00013f90


	//   ....[120]....
        /*06c0*/ 	.word	0x00014050


	//   ....[121]....
        /*06c4*/ 	.word	0x00014070


	//   ....[122]....
        /*06c8*/ 	.word	0x00014080


	//   ....[123]....
        /*06cc*/ 	.word	0x000140e0


	//   ....[124]....
        /*06d0*/ 	.word	0x00014700


	//   ....[125]....
        /*06d4*/ 	.word	0x00014c30


	//   ....[126]....
        /*06d8*/ 	.word	0x00014d20


	//   ....[127]....
        /*06dc*/ 	.word	0x00014dc0


	//   ....[128]....
        /*06e0*/ 	.word	0x00014e20


	//   ....[129]....
        /*06e4*/ 	.word	0x00014f10


	//   ....[130]....
        /*06e8*/ 	.word	0x00014f80


	//   ....[131]....
        /*06ec*/ 	.word	0x00015070


	//   ....[132]....
        /*06f0*/ 	.word	0x000150e0


	//   ....[133]....
        /*06f4*/ 	.word	0x00015180


	//   ....[134]....
        /*06f8*/ 	.word	0x00015280


	//   ....[135]....
        /*06fc*/ 	.word	0x00015310


	//   ....[136]....
        /*0700*/ 	.word	0x00015370


	//   ....[137]....
        /*0704*/ 	.word	0x00015460


	//   ....[138]....
        /*0708*/ 	.word	0x000154e0


	//   ....[139]....
        /*070c*/ 	.word	0x000155e0


	//   ....[140]....
        /*0710*/ 	.word	0x00015650


	//   ....[141]....
        /*0714*/ 	.word	0x00015730


	//   ....[142]....
        /*0718*/ 	.word	0x00015a40


	//   ....[143]....
        /*071c*/ 	.word	0x00015b00


	//   ....[144]....
        /*0720*/ 	.word	0x00015d70


	//   ....[145]....
        /*0724*/ 	.word	0x00015dc0


	//   ....[146]....
        /*0728*/ 	.word	0x00015fd0


	//   ....[147]....
        /*072c*/ 	.word	0x00016020


	//   ....[148]....
        /*0730*/ 	.word	0x000161d0


	//   ....[149]....
        /*0734*/ 	.word	0x00016220


	//   ....[150]....
        /*0738*/ 	.word	0x00016360


	//   ....[151]....
        /*073c*/ 	.word	0x00016460


	//   ....[152]....
        /*0740*/ 	.word	0x000166d0


	//   ....[153]....
        /*0744*/ 	.word	0x00016720


	//   ....[154]....
        /*0748*/ 	.word	0x000168f0


	//   ....[155]....
        /*074c*/ 	.word	0x00016940


	//   ....[156]....
        /*0750*/ 	.word	0x00016b10


	//   ....[157]....
        /*0754*/ 	.word	0x00016b60


	//   ....[158]....
        /*0758*/ 	.word	0x00016c50


	//   ....[159]....
        /*075c*/ 	.word	0x00016cf0


	//   ....[160]....
        /*0760*/ 	.word	0x00016d50


	//   ....[161]....
        /*0764*/ 	.word	0x00016e00


	//   ....[162]....
        /*0768*/ 	.word	0x00016e60


	//   ....[163]....
        /*076c*/ 	.word	0x00016f10


	//   ....[164]....
        /*0770*/ 	.word	0x00016f70


	//   ....[165]....
        /*0774*/ 	.word	0x00017020


	//   ....[166]....
        /*0778*/ 	.word	0x00017110


	//   ....[167]....
        /*077c*/ 	.word	0x000171f0


	//   ....[168]....
        /*0780*/ 	.word	0x00017300


	//   ....[169]....
        /*0784*/ 	.word	0x00017400


	//   ....[170]....
        /*0788*/ 	.word	0x00017530


	//   ....[171]....
        /*078c*/ 	.word	0x00017610


	//   ....[172]....
        /*0790*/ 	.word	0x00017710


	//   ....[173]....
        /*0794*/ 	.word	0x000177f0


	//   ....[174]....
        /*0798*/ 	.word	0x00017880


	//   ....[175]....
        /*079c*/ 	.word	0x00017920


	//   ....[176]....
        /*07a0*/ 	.word	0x00017aa0


	//   ....[177]....
        /*07a4*/ 	.word	0x00017b10


	//   ....[178]....
        /*07a8*/ 	.word	0x00017b80


	//   ....[179]....
        /*07ac*/ 	.word	0x00017bf0


	//   ....[180]....
        /*07b0*/ 	.word	0x00017c60


	//   ....[181]....
        /*07b4*/ 	.word	0x00017ce0


	//   ....[182]....
        /*07b8*/ 	.word	0x00017d60


	//   ....[183]....
        /*07bc*/ 	.word	0x00017df0


	//   ....[184]....
        /*07c0*/ 	.word	0x00017e60


	//   ....[185]....
        /*07c4*/ 	.word	0x00017ed0


	//   ....[186]....
        /*07c8*/ 	.word	0x00017f40


	//   ....[187]....
        /*07cc*/ 	.word	0x00017fc0


	//   ....[188]....
        /*07d0*/ 	.word	0x00018030


	//   ....[189]....
        /*07d4*/ 	.word	0x000180d0


	//   ....[190]....
        /*07d8*/ 	.word	0x00018120


	//   ....[191]....
        /*07dc*/ 	.word	0x000181b0


	//   ....[192]....
        /*07e0*/ 	.word	0x000182e0


	//----- nvinfo : EIATTR_REG_RECONFIG
	.align		4
.L_256:
        /*07e4*/ 	.byte	0x01, 0x54
	.zero		2


	//----- nvinfo : EIATTR_SYSCALL_OFFSETS
	.align		4
        /*07e8*/ 	.byte	0x04, 0x46
        /*07ea*/ 	.short	(.L_258 - .L_257)


	//   ....[0]....
.L_257:
        /*07ec*/ 	.word	0x00003cd0


	//   ....[1]....
        /*07f0*/ 	.word	0x0000f760


	//   ....[2]....
        /*07f4*/ 	.word	0x0000f8b0


	//   ....[3]....
        /*07f8*/ 	.word	0x0000f9a0


	//   ....[4]....
        /*07fc*/ 	.word	0x000108c0


	//   ....[5]....
        /*0800*/ 	.word	0x00011190


	//----- nvinfo : EIATTR_MBARRIER_INSTR_OFFSETS
	.align		4
.L_258:
        /*0804*/ 	.byte	0x04, 0x39
        /*0806*/ 	.short	(.L_260 - .L_259)


	//   ....[0]....
.L_259:
        /*0808*/ 	.word	0x00000190
        /*080c*/ 	.word	0x000000ff
        /*0810*/ 	.word	0x00038800
        /*0814*/ 	.short	0x0100
        /*0816*/ 	.byte	0x08
	.zero		1


	//   ....[1]....
        /*0818*/ 	.word	0x000001a0
        /*081c*/ 	.word	0x000000ff
        /*0820*/ 	.word	0x00038810
        /*0824*/ 	.short	0x0100
        /*0826*/ 	.byte	0x08
	.zero		1


	//   ....[2]....
        /*0828*/ 	.word	0x000001b0
        /*082c*/ 	.word	0x000000ff
        /*0830*/ 	.word	0x00038820
        /*0834*/ 	.short	0x0100
        /*0836*/ 	.byte	0x08
	.zero		1


	//   ....[3]....
        /*0838*/ 	.word	0x00000260
        /*083c*/ 	.word	0x000000ff
        /*0840*/ 	.word	0x00038830
        /*0844*/ 	.short	0x0100
        /*0846*/ 	.byte	0x06
	.zero		1


	//   ....[4]....
        /*0848*/ 	.word	0x00000270
        /*084c*/ 	.word	0x000000ff
        /*0850*/ 	.word	0x00038840
        /*0854*/ 	.short	0x0100
        /*0856*/ 	.byte	0x06
	.zero		1


	//   ....[5]....
        /*0858*/ 	.word	0x00000280
        /*085c*/ 	.word	0x000000ff
        /*0860*/ 	.word	0x00038838
        /*0864*/ 	.short	0x0100
        /*0866*/ 	.byte	0x06
	.zero		1


	//   ....[6]....
        /*0868*/ 	.word	0x00000290
        /*086c*/ 	.word	0x000000ff
        /*0870*/ 	.word	0x00038848
        /*0874*/ 	.short	0x0100
        /*0876*/ 	.byte	0x06
	.zero		1


	//   ....[7]....
        /*0878*/ 	.word	0x000003c0
        /*087c*/ 	.word	0x000000ff
        /*0880*/ 	.word	0x00038850
        /*0884*/ 	.short	0x0100
        /*0886*/ 	.byte	0x08
	.zero		1


	//   ....[8]....
        /*0888*/ 	.word	0x000003d0
        /*088c*/ 	.word	0x000000ff
        /*0890*/ 	.word	0x00038860
        /*0894*/ 	.short	0x0100
        /*0896*/ 	.byte	0x08
	.zero		1


	//   ....[9]....
        /*0898*/ 	.word	0x000003e0
        /*089c*/ 	.word	0x000000ff
        /*08a0*/ 	.word	0x00038858
        /*08a4*/ 	.short	0x0100
        /*08a6*/ 	.byte	0x08
	.zero		1


	//   ....[10]....
        /*08a8*/ 	.word	0x000003f0
        /*08ac*/ 	.word	0x000000ff
        /*08b0*/ 	.word	0x00038868
        /*08b4*/ 	.short	0x0100
        /*08b6*/ 	.byte	0x08
	.zero		1


	//   ....[11]....
        /*08b8*/ 	.word	0x000004e0
        /*08bc*/ 	.word	0x000000ff
        /*08c0*/ 	.word	0x00038870
        /*08c4*/ 	.short	0x0100
        /*08c6*/ 	.byte	0x06
	.zero		1


	//   ....[12]....
        /*08c8*/ 	.word	0x000004f0
        /*08cc*/ 	.word	0x000000ff
        /*08d0*/ 	.word	0x00038880
        /*08d4*/ 	.short	0x0100
        /*08d6*/ 	.byte	0x06
	.zero		1


	//   ....[13]....
        /*08d8*/ 	.word	0x00000500
        /*08dc*/ 	.word	0x000000ff
        /*08e0*/ 	.word	0x00038878
        /*08e4*/ 	.short	0x0100
        /*08e6*/ 	.byte	0x06
	.zero		1


	//   ....[14]....
        /*08e8*/ 	.word	0x00000510
        /*08ec*/ 	.word	0x000000ff
        /*08f0*/ 	.word	0x00038888
        /*08f4*/ 	.short	0x0100
        /*08f6*/ 	.byte	0x06
	.zero		1


	//   ....[15]....
        /*08f8*/ 	.word	0x00000640
        /*08fc*/ 	.word	0x000000ff
        /*0900*/ 	.word	0x00038890
        /*0904*/ 	.short	0x0100
        /*0906*/ 	.byte	0x08
	.zero		1


	//   ....[16]....
        /*0908*/ 	.word	0x00000650
        /*090c*/ 	.word	0x000000ff
        /*0910*/ 	.word	0x000388a0
        /*0914*/ 	.short	0x0100
        /*0916*/ 	.byte	0x08
	.zero		1


	//   ....[17]....
        /*0918*/ 	.word	0x00000660
        /*091c*/ 	.word	0x000000ff
        /*0920*/ 	.word	0x00038898
        /*0924*/ 	.short	0x0100
        /*0926*/ 	.byte	0x08
	.zero		1


	//   ....[18]....
        /*0928*/ 	.word	0x00000670
        /*092c*/ 	.word	0x000000ff
        /*0930*/ 	.word	0x000388a8
        /*0934*/ 	.short	0x0100
        /*0936*/ 	.byte	0x08
	.zero		1


	//   ....[19]....
        /*0938*/ 	.word	0x000007b0
        /*093c*/ 	.word	0x000000ff
        /*0940*/ 	.word	0x000388b0
        /*0944*/ 	.short	0x0100
        /*0946*/ 	.byte	0x08
	.zero		1


	//   ....[20]....
        /*0948*/ 	.word	0x000007c0
        /*094c*/ 	.word	0x000000ff
        /*0950*/ 	.word	0x000388c0
        /*0954*/ 	.short	0x0100
        /*0956*/ 	.byte	0x08
	.zero		1


	//   ....[21]....
        /*0958*/ 	.word	0x000007d0
        /*095c*/ 	.word	0x000000ff
        /*0960*/ 	.word	0x000388b8
        /*0964*/ 	.short	0x0100
        /*0966*/ 	.byte	0x08
	.zero		1


	//   ....[22]....
        /*0968*/ 	.word	0x000007e0
        /*096c*/ 	.word	0x000000ff
        /*0970*/ 	.word	0x000388c8
        /*0974*/ 	.short	0x0100
        /*0976*/ 	.byte	0x08
	.zero		1


	//   ....[23]....
        /*0978*/ 	.word	0x000020b0
        /*097c*/ 	.word	0x000000ff
        /*0980*/ 	.word	0x00000000
        /*0984*/ 	.short	0x0101
        /*0986*/ 	.byte	0x06
	.zero		1


	//   ....[24]....
        /*0988*/ 	.word	0x00002ba0
        /*098c*/ 	.word	0x000000ff
        /*0990*/ 	.word	0x00000000
        /*0994*/ 	.short	0x0101
        /*0996*/ 	.byte	0x06
	.zero		1


	//   ....[25]....
        /*0998*/ 	.word	0x00003d80
        /*099c*/ 	.word	0x000000ff
        /*09a0*/ 	.word	0x00038800
        /*09a4*/ 	.short	0x010a
        /*09a6*/ 	.byte	0x29
	.zero		1


	//   ....[26]....
        /*09a8*/ 	.word	0x00003df0
        /*09ac*/ 	.word	0x00000007
        /*09b0*/ 	.word	0x00038830
        /*09b4*/ 	.short	0x010a
        /*09b6*/ 	.byte	0x3f
	.zero		1


	//   ....[27]....
        /*09b8*/ 	.word	0x00003e30
        /*09bc*/ 	.word	0x00000007
        /*09c0*/ 	.word	0x00038830
        /*09c4*/ 	.short	0x010a
        /*09c6*/ 	.byte	0x3f
	.zero		1


	//   ....[28]....
        /*09c8*/ 	.word	0x000040b0
        /*09cc*/ 	.word	0x000000ff
        /*09d0*/ 	.word	0x00038810
        /*09d4*/ 	.short	0x010a
        /*09d6*/ 	.byte	0x29
	.zero		1


	//   ....[29]....
        /*09d8*/ 	.word	0x000040f0
        /*09dc*/ 	.word	0x00000007
        /*09e0*/ 	.word	0x00038850
        /*09e4*/ 	.short	0x010a
        /*09e6*/ 	.byte	0x3f
	.zero		1


	//   ....[30]....
        /*09e8*/ 	.word	0x00004130
        /*09ec*/ 	.word	0x00000007
        /*09f0*/ 	.word	0x00038850
        /*09f4*/ 	.short	0x010a
        /*09f6*/ 	.byte	0x3f
	.zero		1


	//   ....[31]....
        /*09f8*/ 	.word	0x00005340
        /*09fc*/ 	.word	0x000000ff
        /*0a00*/ 	.word	0x00000000
        /*0a04*/ 	.short	0x0101
        /*0a06*/ 	.byte	0x05
	.zero		1


	//   ....[32]....
        /*0a08*/ 	.word	0x00006230
        /*0a0c*/ 	.word	0x000000ff
        /*0a10*/ 	.word	0x00000000
        /*0a14*/ 	.short	0x0101
        /*0a16*/ 	.byte	0x05
	.zero		1


	//   ....[33]....
        /*0a18*/ 	.word	0x00006330
        /*0a1c*/ 	.word	0x000000ff
        /*0a20*/ 	.word	0x00038830
        /*0a24*/ 	.short	0x010a
        /*0a26*/ 	.byte	0x05
	.zero		1


	//   ....[34]....
        /*0a28*/ 	.word	0x00006370
        /*0a2c*/ 	.word	0x000000ff
        /*0a30*/ 	.word	0x00038830
        /*0a34*/ 	.short	0x010a
        /*0a36*/ 	.byte	0x05
	.zero		1


	//   ....[35]....
        /*0a38*/ 	.word	0x00006550
        /*0a3c*/ 	.word	0x000000ff
        /*0a40*/ 	.word	0x00038850
        /*0a44*/ 	.short	0x010a
        /*0a46*/ 	.byte	0x05
	.zero		1


	//   ....[36]....
        /*0a48*/ 	.word	0x00006590
        /*0a4c*/ 	.word	0x000000ff
        /*0a50*/ 	.word	0x00038850
        /*0a54*/ 	.short	0x010a
        /*0a56*/ 	.byte	0x05
	.zero		1


	//   ....[37]....
        /*0a58*/ 	.word	0x000077b0
        /*0a5c*/ 	.word	0x000000ff
        /*0a60*/ 	.word	0x00000000
        /*0a64*/ 	.short	0x0101
        /*0a66*/ 	.byte	0x0a
	.zero		1


	//   ....[38]....
        /*0a68*/ 	.word	0x00008c30
        /*0a6c*/ 	.word	0x000000ff
        /*0a70*/ 	.word	0x00000000
        /*0a74*/ 	.short	0x0101
        /*0a76*/ 	.byte	0x05
	.zero		1


	//   ....[39]....
        /*0a78*/ 	.word	0x0000b530
        /*0a7c*/ 	.word	0x000000ff
        /*0a80*/ 	.word	0x00000000
        /*0a84*/ 	.short	0x0101
        /*0a86*/ 	.byte	0x07
	.zero		1


	//   ....[40]....
        /*0a88*/ 	.word	0x0000bf60
        /*0a8c*/ 	.word	0x000000ff
        /*0a90*/ 	.word	0x00000000
        /*0a94*/ 	.short	0x0101
        /*0a96*/ 	.byte	0x07
	.zero		1


	//   ....[41]....
        /*0a98*/ 	.word	0x00010160
        /*0a9c*/ 	.word	0x00000016
        /*0aa0*/ 	.word	0x00038840
        /*0aa4*/ 	.short	0x010a
        /*0aa6*/ 	.byte	0x3f
	.zero		1


	//   ....[42]....
        /*0aa8*/ 	.word	0x00010620
        /*0aac*/ 	.word	0x00000016
        /*0ab0*/ 	.word	0x00038830
        /*0ab4*/ 	.short	0x0107
        /*0ab6*/ 	.byte	0x3f
	.zero		1


	//   ....[43]....
        /*0ab8*/ 	.word	0x00010700
        /*0abc*/ 	.word	0x00000016
        /*0ac0*/ 	.word	0x00038830
        /*0ac4*/ 	.short	0x0101
        /*0ac6*/ 	.byte	0x3f
	.zero		1


	//   ....[44]....
        /*0ac8*/ 	.word	0x00010fd0
        /*0acc*/ 	.word	0x00000011
        /*0ad0*/ 	.word	0x00038800
        /*0ad4*/ 	.short	0x0107
        /*0ad6*/ 	.byte	0x3f
	.zero		1


	//   ....[45]....
        /*0ad8*/ 	.word	0x00011060
        /*0adc*/ 	.word	0x00000011
        /*0ae0*/ 	.word	0x00038800
        /*0ae4*/ 	.short	0x0101
        /*0ae6*/ 	.byte	0x3f
	.zero		1


	//   ....[46]....
        /*0ae8*/ 	.word	0x00011d60
        /*0aec*/ 	.word	0x00000011
        /*0af0*/ 	.word	0x00038810
        /*0af4*/ 	.short	0x0107
        /*0af6*/ 	.byte	0x3f
	.zero		1


	//   ....[47]....
        /*0af8*/ 	.word	0x00011e60
        /*0afc*/ 	.word	0x00000011
        /*0b00*/ 	.word	0x00038810
        /*0b04*/ 	.short	0x0101
        /*0b06*/ 	.byte	0x3f
	.zero		1


	//   ....[48]....
        /*0b08*/ 	.word	0x00011e80
        /*0b0c*/ 	.word	0x00000011
        /*0b10*/ 	.word	0x00038820
        /*0b14*/ 	.short	0x010a
        /*0b16*/ 	.byte	0x3f
	.zero		1


	//   ....[49]....
        /*0b18*/ 	.word	0x00011f10
        /*0b1c*/ 	.word	0x00000016
        /*0b20*/ 	.word	0x00038860
        /*0b24*/ 	.short	0x010a
        /*0b26*/ 	.byte	0x3f
	.zero		1


	//   ....[50]....
        /*0b28*/ 	.word	0x00012810
        /*0b2c*/ 	.word	0x00000016
        /*0b30*/ 	.word	0x00038850
        /*0b34*/ 	.short	0x0107
        /*0b36*/ 	.byte	0x3f
	.zero		1


	//   ....[51]....
        /*0b38*/ 	.word	0x000128e0
        /*0b3c*/ 	.word	0x00000016
        /*0b40*/ 	.word	0x00038850
        /*0b44*/ 	.short	0x0101
        /*0b46*/ 	.byte	0x3f
	.zero		1


	//   ....[52]....
        /*0b48*/ 	.word	0x00012c80
        /*0b4c*/ 	.word	0x00000006
        /*0b50*/ 	.word	0x00038840
        /*0b54*/ 	.short	0x010a
        /*0b56*/ 	.byte	0x3f
	.zero		1


	//   ....[53]....
        /*0b58*/ 	.word	0x00012fa0
        /*0b5c*/ 	.word	0x00000006
        /*0b60*/ 	.word	0x00038830
        /*0b64*/ 	.short	0x0107
        /*0b66*/ 	.byte	0x3f
	.zero		1


	//   ....[54]....
        /*0b68*/ 	.word	0x00013060
        /*0b6c*/ 	.word	0x00000006
        /*0b70*/ 	.word	0x00038830
        /*0b74*/ 	.short	0x0101
        /*0b76*/ 	.byte	0x3f
	.zero		1


	//   ....[55]....
        /*0b78*/ 	.word	0x00013090
        /*0b7c*/ 	.word	0x00000006
        /*0b80*/ 	.word	0x00038860
        /*0b84*/ 	.short	0x010a
        /*0b86*/ 	.byte	0x3f
	.zero		1


	//   ....[56]....
        /*0b88*/ 	.word	0x00013740
        /*0b8c*/ 	.word	0x00000006
        /*0b90*/ 	.word	0x00038850
        /*0b94*/ 	.short	0x0107
        /*0b96*/ 	.byte	0x3f
	.zero		1


	//   ....[57]....
        /*0b98*/ 	.word	0x00013800
        /*0b9c*/ 	.word	0x00000006
        /*0ba0*/ 	.word	0x00038850
        /*0ba4*/ 	.short	0x0101
        /*0ba6*/ 	.byte	0x3f
	.zero		1


	//   ....[58]....
        /*0ba8*/ 	.word	0x00014680
        /*0bac*/ 	.word	0x00000005
        /*0bb0*/ 	.word	0x00038820
        /*0bb4*/ 	.short	0x010a
        /*0bb6*/ 	.byte	0x3f
	.zero		1


	//   ....[59]....
        /*0bb8*/ 	.word	0x00014800
        /*0bbc*/ 	.word	0x00000003
        /*0bc0*/ 	.word	0x00038840
        /*0bc4*/ 	.short	0x010a
        /*0bc6*/ 	.byte	0x3f
	.zero		1


	//   ....[60]....
        /*0bc8*/ 	.word	0x000148a0
        /*0bcc*/ 	.word	0x00000005
        /*0bd0*/ 	.word	0x00038840
        /*0bd4*/ 	.short	0x010a
        /*0bd6*/ 	.byte	0x3f
	.zero		1


	//   ....[61]....
        /*0bd8*/ 	.word	0x000148e0
        /*0bdc*/ 	.word	0x00000003
        /*0be0*/ 	.word	0x00038860
        /*0be4*/ 	.short	0x010a
        /*0be6*/ 	.byte	0x3f
	.zero		1


	//   ....[62]....
        /*0be8*/ 	.word	0x00014920
        /*0bec*/ 	.word	0x00000005
        /*0bf0*/ 	.word	0x00038860
        /*0bf4*/ 	.short	0x010a
        /*0bf6*/ 	.byte	0x3f
	.zero		1


	//   ....[63]....
        /*0bf8*/ 	.word	0x00014990
        /*0bfc*/ 	.word	0x00000000
        /*0c00*/ 	.word	0x00038800
        /*0c04*/ 	.short	0x010a
        /*0c06*/ 	.byte	0x3f
	.zero		1


	//   ....[64]....
        /*0c08*/ 	.word	0x000149e0
        /*0c0c*/ 	.word	0x00000007
        /*0c10*/ 	.word	0x00038830
        /*0c14*/ 	.short	0x010a
        /*0c16*/ 	.byte	0x3f
	.zero		1


	//   ....[65]....
        /*0c18*/ 	.word	0x00014a40
        /*0c1c*/ 	.word	0x00000006
        /*0c20*/ 	.word	0x00038810
        /*0c24*/ 	.short	0x010a
        /*0c26*/ 	.byte	0x3f
	.zero		1


	//   ....[66]....
        /*0c28*/ 	.word	0x00014a90
        /*0c2c*/ 	.word	0x00000007
        /*0c30*/ 	.word	0x00038850
        /*0c34*/ 	.short	0x010a
        /*0c36*/ 	.byte	0x3f
	.zero		1


	//   ....[67]....
        /*0c38*/ 	.word	0x00014af0
        /*0c3c*/ 	.word	0x00000005
        /*0c40*/ 	.word	0x00038830
        /*0c44*/ 	.short	0x010a
        /*0c46*/ 	.byte	0x3f
	.zero		1


	//   ....[68]....
        /*0c48*/ 	.word	0x00014b50
        /*0c4c*/ 	.word	0x00000005
        /*0c50*/ 	.word	0x00038850
        /*0c54*/ 	.short	0x010a
        /*0c56*/ 	.byte	0x3f
	.zero		1


	//   ....[69]....
        /*0c58*/ 	.word	0x00014c70
        /*0c5c*/ 	.word	0x00000016
        /*0c60*/ 	.word	0x00038840
        /*0c64*/ 	.short	0x010a
        /*0c66*/ 	.byte	0x3f
	.zero		1


	//   ....[70]....
        /*0c68*/ 	.word	0x00016260
        /*0c6c*/ 	.word	0x00000011
        /*0c70*/ 	.word	0x00038820
        /*0c74*/ 	.short	0x010a
        /*0c76*/ 	.byte	0x3f
	.zero		1


	//   ....[71]....
        /*0c78*/ 	.word	0x000162b0
        /*0c7c*/ 	.word	0x00000016
        /*0c80*/ 	.word	0x00038860
        /*0c84*/ 	.short	0x010a
        /*0c86*/ 	.byte	0x3f
	.zero		1


	//   ....[72]....
        /*0c88*/ 	.word	0x00016ba0
        /*0c8c*/ 	.word	0x00000006
        /*0c90*/ 	.word	0x00038840
        /*0c94*/ 	.short	0x010a
        /*0c96*/ 	.byte	0x3f
	.zero		1


	//   ....[73]....
        /*0c98*/ 	.word	0x00017060
        /*0c9c*/ 	.word	0x00000006
        /*0ca0*/ 	.word	0x00038860
        /*0ca4*/ 	.short	0x010a
        /*0ca6*/ 	.byte	0x3f
	.zero		1


	//   ....[74]....
        /*0ca8*/ 	.word	0x00018200
        /*0cac*/ 	.word	0x00000005
        /*0cb0*/ 	.word	0x00038820
        /*0cb4*/ 	.short	0x010a
        /*0cb6*/ 	.byte	0x3f
	.zero		1


	//   ....[75]....
        /*0cb8*/ 	.word	0x000183a0
        /*0cbc*/ 	.word	0x00000003
        /*0cc0*/ 	.word	0x00038840
        /*0cc4*/ 	.short	0x010a
        /*0cc6*/ 	.byte	0x3f
	.zero		1


	//   ....[76]....
        /*0cc8*/ 	.word	0x000183f0
        /*0ccc*/ 	.word	0x00000005
        /*0cd0*/ 	.word	0x00038840
        /*0cd4*/ 	.short	0x010a
        /*0cd6*/ 	.byte	0x3f
	.zero		1


	//   ....[77]....
        /*0cd8*/ 	.word	0x00018440
        /*0cdc*/ 	.word	0x00000003
        /*0ce0*/ 	.word	0x00038860
        /*0ce4*/ 	.short	0x010a
        /*0ce6*/ 	.byte	0x3f
	.zero		1


	//----- nvinfo : EIATTR_NUM_MBARRIERS
	.align		4
.L_260:
        /*0ce8*/ 	.byte	0x03, 0x38
        /*0cea*/ 	.short	0x0017


	//----- nvinfo : EIATTR_EXIT_INSTR_OFFSETS
	.align		4
        /*0cec*/ 	.byte	0x04, 0x1c
        /*0cee*/ 	.short	(.L_262 - .L_261)


	//   ....[0]....
.L_261:
        /*0cf0*/ 	.word	0x00000990


	//   ....[1]....
        /*0cf4*/ 	.word	0x0000e080


	//   ....[2]....
        /*0cf8*/ 	.word	0x00014970


	//----- nvinfo : EIATTR_MAX_THREADS
	.align		4
.L_262:
        /*0cfc*/ 	.byte	0x04, 0x05
        /*0cfe*/ 	.short	(.L_264 - .L_263)
.L_263:
        /*0d00*/ 	.word	0x00000180
        /*0d04*/ 	.word	0x00000001
        /*0d08*/ 	.word	0x00000001


	//----- nvinfo : EIATTR_CRS_STACK_SIZE
	.align		4
.L_264:
        /*0d0c*/ 	.byte	0x04, 0x1e
        /*0d0e*/ 	.short	(.L_266 - .L_265)
.L_265:
        /*0d10*/ 	.word	0x00000000


	//----- nvinfo : EIATTR_CBANK_PARAM_SIZE
	.align		4
.L_266:
        /*0d14*/ 	.byte	0x03, 0x19
        /*0d16*/ 	.short	0x0bf0


	//----- nvinfo : EIATTR_PARAM_CBANK
	.align		4
        /*0d18*/ 	.byte	0x04, 0x0a
        /*0d1a*/ 	.short	(.L_268 - .L_267)
	.align		4
.L_267:
        /*0d1c*/ 	.word	index@(.nv.constant0._ZN7cutlass13device_kernelIN5flash11enable_sm90INS1_16FlashAttnFwdSm90INS1_25CollectiveMainloopFwdSm90ILi2EN4cute5tupleIJNS5_1CILi1EEES8_S8_EEENS6_IJNS7_ILi64EEESA_SA_EEELi512ENS_10bfloat16_tEfNS_4arch4Sm90ELb0ELb0ELb0ELb1ELb1ELb0ELb1ELb0ELb0ELb1ELb1ELb0EEENS1_21CollectiveEpilogueFwdINS6_IJSA_NS7_ILi512EEESA_EEES9_SC_SE_Li256ELb1ELb1ELb1ELb0EEENS1_36VarlenDynamicPersistentTileSchedulerILi64ELi64ELi256ELi128ELb1ELb1ELb1ELb0ELb1ELb1EEEEEEEEEvNT_6ParamsE)
        /*0d20*/ 	.short	0x0210
        /*0d22*/ 	.short	0x0bf0


	//----- nvinfo : EIATTR_SW_WAR
	.align		4
.L_268:
        /*0d24*/ 	.byte	0x04, 0x36
        /*0d26*/ 	.short	(.L_270 - .L_269)
.L_269:
        /*0d28*/ 	.word	0x00000008
.L_270:


//--------------------- .nv.info._ZN7cutlass13device_kernelIN5flash11enable_sm90INS1_16FlashAttnFwdSm90INS1_25CollectiveMainloopFwdSm90ILi2EN4cute5tupleIJNS5_1CILi1EEES8_S8_EEENS6_IJNS7_ILi64EEESA_SA_EEELi512ENS_10bfloat16_tEfNS_4arch4Sm90ELb0ELb0ELb0ELb1ELb1ELb1ELb1ELb0ELb0ELb1ELb1ELb0EEENS1_21CollectiveEpilogueFwdINS6_IJSA_NS7_ILi512EEESA_EEES9_SC_SE_Li256ELb1ELb1ELb1ELb0EEENS1_36VarlenDynamicPersistentTileSchedulerILi64ELi64ELi256ELi128ELb1ELb1ELb1ELb0ELb1ELb1EEEEEEEEEvNT_6ParamsE --------------------------
	.section	.nv.info._ZN7cutlass13device_kernelIN5flash11enable_sm90INS1_16FlashAttnFwdSm90INS1_25CollectiveMainloopFwdSm90ILi2EN4cute5tupleIJNS5_1CILi1EEES8_S8_EEENS6_IJNS7_ILi64EEESA_SA_EEELi512ENS_10bfloat16_tEfNS_4arch4Sm90ELb0ELb0ELb0ELb1ELb1ELb1ELb1ELb0ELb0ELb1ELb1ELb0EEENS1_21CollectiveEpilogueFwdINS6_IJSA_NS7_ILi512EEESA_EEES9_SC_SE_Li256ELb1ELb1ELb1ELb0EEENS1_36VarlenDynamicPersistentTileSchedulerILi64ELi64ELi256ELi128ELb1ELb1ELb1ELb0ELb1ELb1EEEEEEEEEvNT_6ParamsE,"",@"SHT_CUDA_INFO"
	.sectionflags	@""
	.align	4


	//----- nvinfo : EIATTR_CUDA_API_VERSION
	.align		4
        /*0000*/ 	.byte	0x04, 0x37
        /*0002*/ 	.short	(.L_272 - .L_271)
.L_271:
        /*0004*/ 	.word	0x00000082


	//----- nvinfo : EIATTR_KPARAM_INFO
	.align		4
.L_272:
        /*0008*/ 	.byte	0x04, 0x17
        /*000a*/ 	.short	(.L_274 - .L_273)
.L_273:
        /*000c*/ 	.word	0x00000000
        /*0010*/ 	.short	0x0000
        /*0012*/ 	.short	0x0070
        /*0014*/ 	.byte	0x00, 0xf0, 0x01, 0x2e


	//----- nvinfo : EIATTR_SPARSE_MMA_MASK
	.align		4
.L_274:
        /*0018*/ 	.byte	0x03, 0x50
        /*001a*/ 	.short	0x0000


	//----- nvinfo : EIATTR_MAXREG_COUNT
	.align		4
        /*001c*/ 	.byte	0x03, 0x1b
        /*001e*/ 	.short	0x00a8


	//----- nvinfo : EIATTR_NUM_BARRIERS
	.align		4
        /*0020*/ 	.byte	0x02, 0x4c
        /*0022*/ 	.byte	0x10
	.zero		1


	//----- nvinfo : EIATTR_EXTERNS
	.align		4
        /*0024*/ 	.byte	0x04, 0x0f
        /*0026*/ 	.short	(.L_276 - .L_275)


	//   ....[0]....
	.align		4
.L_275:
        /*0028*/ 	.word	index@(__assertfail)


	//----- nvinfo : EIATTR_ANNOTATIONS
	.align		4
.L_276:
        /*002c*/ 	.byte	0x04, 0x55
        /*002e*/ 	.short	(.L_278 - .L_277)


	//   ....[0]....
.L_277:
        /* <DEDUP_REMOVED lines=64> */


	//----- nvinfo : EIATTR_MERCURY_ISA_VERSION
	.align		4
.L_278:
        /*0418*/ 	.byte	0x03, 0x5f
        /*041a*/ 	.short	0x0101


	//----- nvinfo : EIATTR_UNUSED_LOAD_BYTE_OFFSET
	.align		4
        /*041c*/ 	.byte	0x04, 0x44
        /*041e*/ 	.short	(.L_280 - .L_279)


	//   ....[0]....
.L_279:
        /*0420*/ 	.word	0x00000a50
        /*0424*/ 	.word	0x0000fff0


	//   ....[1]....
        /*0428*/ 	.word	0x00010b50
        /*042c*/ 	.word	0x0000fff0


	//----- nvinfo : EIATTR_INT_WARP_WIDE_INSTR_OFFSETS
	.align		4
.L_280:
        /*0430*/ 	.byte	0x04, 0x31
        /*0432*/ 	.short	(.L_282 - .L_281)


	//   ....[0]....
.L_281:
        /*0434*/ 	.word	0x00000130


	//   ....[1]....
        /*0438*/ 	.word	0x00000170


	//   ....[2]....
        /*043c*/ 	.word	0x000001e0


	//   ....[3]....
        /*0440*/ 	.word	0x000001f0


	//   ....[4]....
        /*0444*/ 	.word	0x00018db0


	//   ....[5]....
        /*0448*/ 	.word	0x00018e40


	//   ....[6]....
        /*044c*/ 	.word	0x0001d270


	//   ....[7]....
        /*0450*/ 	.word	0x0001d300


	//----- nvinfo : EIATTR_COOP_GROUP_MASK_REGIDS
	.align		4
.L_282:
        /*0454*/ 	.byte	0x04, 0x29
        /*0456*/ 	.short	(.L_284 - .L_283)


	//   ....[0]....
.L_283:
        /*0458*/ 	.word	0xffffffff


	//   ....[1]....
        /*045c*/ 	.word	0xffffffff


	//   ....[2]....
        /*0460*/ 	.word	0xffffffff


	//   ....[3]....
        /*0464*/ 	.word	0xffffffff


	//   ....[4]....
        /*0468*/ 	.word	0xffffffff


	//   ....[5]....
        /*046c*/ 	.word	0xffffffff


	//   ....[6]....
        /*0470*/ 	.word	0xffffffff


	//   ....[7]....
        /*0474*/ 	.word	0xffffffff


	//   ....[8]....
        /*0478*/ 	.word	0xffffffff


	//   ....[9]....
        /*047c*/ 	.word	0xffffffff


	//   ....[10]....
        /*0480*/ 	.word	0xffffffff


	//   ....[11]....
        /*0484*/ 	.word	0xffffffff


	//   ....[12]....
        /*0488*/ 	.word	0xffffffff


	//   ....[13]....
        /*048c*/ 	.word	0xffffffff


	//   ....[14]....
        /*0490*/ 	.word	0xffffffff


	//   ....[15]....
        /*0494*/ 	.word	0xffffffff


	//   ....[16]....
        /*0498*/ 	.word	0xffffffff


	//   ....[17]....
        /*049c*/ 	.word	0xffffffff


	//   ....[18]....
        /*04a0*/ 	.word	0xffffffff


	//   ....[19]....
        /*04a4*/ 	.word	0xffffffff


	//   ....[20]....
        /*04a8*/ 	.word	0xffffffff


	//   ....[21]....
        /*04ac*/ 	.word	0xffffffff


	//   ....[22]....
        /*04b0*/ 	.word	0xffffffff


	//   ....[23]....
        /*04b4*/ 	.word	0xffffffff


	//   ....[24]....
        /*04b8*/ 	.word	0xffffffff


	//   ....[25]....
        /*04bc*/ 	.word	0xffffffff


	//   ....[26]....
        /*04c0*/ 	.word	0xffffffff


	//   ....[27]....
        /*04c4*/ 	.word	0xffffffff


	//   ....[28]....
        /*04c8*/ 	.word	0xffffffff


	//   ....[29]....
        /*04cc*/ 	.word	0xffffffff


	//   ....[30]....
        /*04d0*/ 	.word	0xffffffff


	//   ....[31]....
        /*04d4*/ 	.word	0xffffffff


	//   ....[32]....
        /*04d8*/ 	.word	0xffffffff


	//   ....[33]....
        /*04dc*/ 	.word	0xffffffff


	//   ....[34]....
        /*04e0*/ 	.word	0xffffffff


	//   ....[35]....
        /*04e4*/ 	.word	0xffffffff


	//   ....[36]....
        /*04e8*/ 	.word	0xffffffff


	//   ....[37]....
        /*04ec*/ 	.word	0xffffffff


	//   ....[38]....
        /*04f0*/ 	.word	0xffffffff


	//   ....[39]....
        /*04f4*/ 	.word	0xffffffff


	//   ....[40]....
        /*04f8*/ 	.word	0xffffffff


	//   ....[41]....
        /*04fc*/ 	.word	0xffffffff


	//   ....[42]....
        /*0500*/ 	.word	0xffffffff


	//   ....[43]....
        /*0504*/ 	.word	0xffffffff


	//   ....[44]....
        /*0508*/ 	.word	0xffffffff


	//   ....[45]....
        /*050c*/ 	.word	0xffffffff


	//   ....[46]....
        /*0510*/ 	.word	0xffffffff


	//   ....[47]....
        /*0514*/ 	.word	0xffffffff


	//   ....[48]....
        /*0518*/ 	.word	0xffffffff


	//   ....[49]....
        /*051c*/ 	.word	0xffffffff


	//   ....[50]....
        /*0520*/ 	.word	0xffffffff


	//   ....[51]....
        /*0524*/ 	.word	0xffffffff


	//   ....[52]....
        /*0528*/ 	.word	0xffffffff


	//   ....[53]....
        /*052c*/ 	.word	0xffffffff


	//   ....[54]....
        /*0530*/ 	.word	0xffffffff


	//   ....[55]....
        /*0534*/ 	.word	0xffffffff


	//   ....[56]....
        /*0538*/ 	.word	0xffffffff


	//   ....[57]....
        /*053c*/ 	.word	0xffffffff


	//   ....[58]....
        /*0540*/ 	.word	0xffffffff


	//   ....[59]....
        /*0544*/ 	.word	0xffffffff


	//   ....[60]....
        /*0548*/ 	.word	0xffffffff


	//   ....[61]....
        /*054c*/ 	.word	0xffffffff


	//   ....[62]....
        /*0550*/ 	.word	0xffffffff


	//   ....[63]....
        /*0554*/ 	.word	0xffffffff


	//   ....[64]....
        /*0558*/ 	.word	0xffffffff


	//   ....[65]....
        /*055c*/ 	.word	0xffffffff


	//   ....[66]....
        /*0560*/ 	.word	0xffffffff


	//   ....[67]....
        /*0564*/ 	.word	0xffffffff


	//   ....[68]....
        /*0568*/ 	.word	0xffffffff


	//   ....[69]....
        /*056c*/ 	.word	0xffffffff


	//   ....[70]....
        /*0570*/ 	.word	0xffffffff


	//   ....[71]....
        /*0574*/ 	.word	0xffffffff


	//   ....[72]....
        /*0578*/ 	.word	0xffffffff


	//   ....[73]....
        /*057c*/ 	.word	0xffffffff


	//   ....[74]....
        /*0580*/ 	.word	0xffffffff


	//   ....[75]....
        /*0584*/ 	.word	0xffffffff


	//   ....[76]....
        /*0588*/ 	.word	0xffffffff


	//   ....[77]....
        /*058c*/ 	.word	0xffffffff


	//   ....[78]....
        /*0590*/ 	.word	0xffffffff


	//   ....[79]....
        /*0594*/ 	.word	0xffffffff


	//   ....[80]....
        /*0598*/ 	.word	0xffffffff


	//   ....[81]....
        /*059c*/ 	.word	0xffffffff


	//   ....[82]....
        /*05a0*/ 	.word	0xffffffff


	//   ....[83]....
        /*05a4*/ 	.word	0xffffffff


	//   ....[84]....
        /*05a8*/ 	.word	0xffffffff


	//   ....[85]....
        /*05ac*/ 	.word	0xffffffff


	//   ....[86]....
        /*05b0*/ 	.word	0xffffffff


	//   ....[87]....
        /*05b4*/ 	.word	0xffffffff


	//   ....[88]....
        /*05b8*/ 	.word	0xffffffff


	//   ....[89]....
        /*05bc*/ 	.word	0xffffffff


	//   ....[90]....
        /*05c0*/ 	.word	0xffffffff


	//   ....[91]....
        /*05c4*/ 	.word	0xffffffff


	//   ....[92]....
        /*05c8*/ 	.word	0xffffffff


	//   ....[93]....
        /*05cc*/ 	.word	0xffffffff


	//   ....[94]....
        /*05d0*/ 	.word	0xffffffff


	//   ....[95]....
        /*05d4*/ 	.word	0xffffffff


	//   ....[96]....
        /*05d8*/ 	.word	0xffffffff


	//   ....[97]....
        /*05dc*/ 	.word	0xffffffff


	//   ....[98]....
        /*05e0*/ 	.word	0xffffffff


	//   ....[99]....
        /*05e4*/ 	.word	0xffffffff


	//   ....[100]....
        /*05e8*/ 	.word	0xffffffff


	//   ....[101]....
        /*05ec*/ 	.word	0xffffffff


	//   ....[102]....
        /*05f0*/ 	.word	0xffffffff


	//   ....[103]....
        /*05f4*/ 	.word	0xffffffff


	//   ....[104]....
        /*05f8*/ 	.word	0xffffffff


	//   ....[105]....
        /*05fc*/ 	.word	0xffffffff


	//   ....[106]....
        /*0600*/ 	.word	0xffffffff


	//   ....[107]....
        /*0604*/ 	.word	0xffffffff


	//   ....[108]....
        /*0608*/ 	.word	0xffffffff


	//   ....[109]....
        /*060c*/ 	.word	0xffffffff


	//   ....[110]....
        /*0610*/ 	.word	0xffffffff


	//   ....[111]....
        /*0614*/ 	.word	0xffffffff


	//   ....[112]....
        /*0618*/ 	.word	0xffffffff


	//   ....[113]....
        /*061c*/ 	.word	0xffffffff


	//   ....[114]....
        /*0620*/ 	.word	0xffffffff


	//   ....[115]....
        /*0624*/ 	.word	0xffffffff


	//   ....[116]....
        /*0628*/ 	.word	0xffffffff


	//   ....[117]....
        /*062c*/ 	.word	0xffffffff


	//   ....[118]....
        /*0630*/ 	.word	0xffffffff


	//   ....[119]....
        /*0634*/ 	.word	0xffffffff


	//   ....[120]....
        /*0638*/ 	.word	0xffffffff


	//   ....[121]....
        /*063c*/ 	.word	0xffffffff


	//   ....[122]....
        /*0640*/ 	.word	0xffffffff


	//   ....[123]....
        /*0644*/ 	.word	0xffffffff


	//   ....[124]....
        /*0648*/ 	.word	0xffffffff


	//   ....[125]....
        /*064c*/ 	.word	0xffffffff


	//   ....[126]....
        /*0650*/ 	.word	0xffffffff


	//   ....[127]....
        /*0654*/ 	.word	0xffffffff


	//   ....[128]....
        /*0658*/ 	.word	0xffffffff


	//   ....[129]....
        /*065c*/ 	.word	0xffffffff


	//   ....[130]....
        /*0660*/ 	.word	0xffffffff


	//   ....[131]....
        /*0664*/ 	.word	0xffffffff


	//   ....[132]....
        /*0668*/ 	.word	0xffffffff


	//   ....[133]....
        /*066c*/ 	.word	0xffffffff


	//   ....[134]....
        /*0670*/ 	.word	0xffffffff


	//   ....[135]....
        /*0674*/ 	.word	0xffffffff


	//   ....[136]....
        /*0678*/ 	.word	0xffffffff


	//   ....[137]....
        /*067c*/ 	.word	0xffffffff


	//   ....[138]....
        /*0680*/ 	.word	0xffffffff


	//   ....[139]....
        /*0684*/ 	.word	0xffffffff


	//   ....[140]....
        /*0688*/ 	.word	0xffffffff


	//   ....[141]....
        /*068c*/ 	.word	0xffffffff


	//   ....[142]....
        /*0690*/ 	.word	0xffffffff


	//   ....[143]....
        /*0694*/ 	.word	0x0500000f


	//   ....[144]....
        /*0698*/ 	.word	0x0500000f


	//   ....[145]....
        /*069c*/ 	.word	0x0500000f


	//   ....[146]....
        /*06a0*/ 	.word	0x0500000f


	//   ....[147]....
        /*06a4*/ 	.word	0x0500000f


	//   ....[148]....
        /*06a8*/ 	.word	0x0500000f


	//   ....[149]....
        /*06ac*/ 	.word	0x0500000f


	//   ....[150]....
        /*06b0*/ 	.word	0x0500000f


	//   ....[151]....
        /*06b4*/ 	.word	0x0500000f


	//   ....[152]....
        /*06b8*/ 	.word	0x0500000f


	//   ....[153]....
        /*06bc*/ 	.word	0x0500000f


	//   ....[154]....
        /*06c0*/ 	.word	0x0500000f


	//   ....[155]....
        /*06c4*/ 	.word	0x0500000f


	//   ....[156]....
        /*06c8*/ 	.word	0x0500000f


	//   ....[157]....
        /*06cc*/ 	.word	0x0500000f


	//   ....[158]....
        /*06d0*/ 	.word	0x0500000f


	//   ....[159]....
        /*06d4*/ 	.word	0x0500000f


	//   ....[160]....
        /*06d8*/ 	.word	0x0500000f


	//   ....[161]....
        /*06dc*/ 	.word	0x0500000f


	//   ....[162]....
        /*06e0*/ 	.word	0x0500000f


	//   ....[163]....
        /*06e4*/ 	.word	0x0500000f


	//   ....[164]....
        /*06e8*/ 	.word	0x0500000f


	//   ....[165]....
        /*06ec*/ 	.word	0x0500000f


	//   ....[166]....
        /*06f0*/ 	.word	0x0500000f


	//   ....[167]....
        /*06f4*/ 	.word	0x0500000f


	//   ....[168]....
        /*06f8*/ 	.word	0x0500000f


	//   ....[169]....
        /*06fc*/ 	.word	0x0500000f


	//   ....[170]....
        /*0700*/ 	.word	0x0500000f


	//   ....[171]....
        /*0704*/ 	.word	0x0500000f


	//   ....[172]....
        /*0708*/ 	.word	0x0500000f


	//   ....[173]....
        /*070c*/ 	.word	0x0500000f


	//   ....[174]....
        /*0710*/ 	.word	0x0500000f


	//   ....[175]....
        /*0714*/ 	.word	0x0500000f


	//   ....[176]....
        /*0718*/ 	.word	0x0500000f


	//   ....[177]....
        /*071c*/ 	.word	0x0500000f


	//   ....[178]....
        /*0720*/ 	.word	0x0500000f


	//   ....[179]....
        /*0724*/ 	.word	0x0500000f


	//   ....[180]....
        /*0728*/ 	.word	0x0500000f


	//   ....[181]....
        /*072c*/ 	.word	0x0500000f


	//   ....[182]....
        /*0730*/ 	.word	0x0500000f


	//   ....[183]....
        /*0734*/ 	.word	0x0500000f


	//   ....[184]....
        /*0738*/ 	.word	0x0500000f


	//   ....[185]....
        /*073c*/ 	.word	0x0500000f


	//   ....[186]....
        /*0740*/ 	.word	0x0500000f


	//   ....[187]....
        /*0744*/ 	.word	0x0500000f


	//   ....[188]....
        /*0748*/ 	.word	0x0500000f


	//   ....[189]....
        /*074c*/ 	.word	0x0500000f


	//   ....[190]....
        /*0750*/ 	.word	0x0500000f


	//   ....[191]....
        /*0754*/ 	.word	0x0500000f


	//   ....[192]....
        /*0758*/ 	.word	0x0500000f


	//   ....[193]....
        /*075c*/ 	.word	0x0500000f


	//   ....[194]....
        /*0760*/ 	.word	0x0500000f


	//   ....[195]....
        /*0764*/ 	.word	0x0500000f


	//   ....[196]....
        /*0768*/ 	.word	0x0500000f


	//   ....[197]....
        /*076c*/ 	.word	0x0500000f


	//   ....[198]....
        /*0770*/ 	.word	0x0500000f


	//   ....[199]....
        /*0774*/ 	.word	0x0500000f


	//   ....[200]....
        /*0778*/ 	.word	0x0500000f


	//   ....[201]....
        /*077c*/ 	.word	0x0500000f


	//   ....[202]....
        /*0780*/ 	.word	0x0500000f


	//   ....[203]....
        /*0784*/ 	.word	0x0500000f


	//   ....[204]....
        /*0788*/ 	.word	0x0500000f


	//   ....[205]....
        /*078c*/ 	.word	0x0500000f


	//   ....[206]....
        /*0790*/ 	.word	0x0500000f


	//   ....[207]....
        /*0794*/ 	.word	0x0500000f


	//   ....[208]....
        /*0798*/ 	.word	0x0500000f


	//   ....[209]....
        /*079c*/ 	.word	0x0500000f


	//   ....[210]....
        /*07a0*/ 	.word	0x0500000f


	//   ....[211]....
        /*07a4*/ 	.word	0x0500000f


	//   ....[212]....
        /*07a8*/ 	.word	0x0500000f


	//   ....[213]....
        /*07ac*/ 	.word	0x0500000f


	//   ....[214]....
        /*07b0*/ 	.word	0x0500000f


	//   ....[215]....
        /*07b4*/ 	.word	0x0500000f


	//   ....[216]....
        /*07b8*/ 	.word	0x0500000f


	//   ....[217]....
        /*07bc*/ 	.word	0x0500000f


	//   ....[218]....
        /*07c0*/ 	.word	0x0500000f


	//   ....[219]....
        /*07c4*/ 	.word	0x0500000f


	//   ....[220]....
        /*07c8*/ 	.word	0x0500000f


	//   ....[221]....
        /*07cc*/ 	.word	0x0500000f


	//   ....[222]....
        /*07d0*/ 	.word	0x0500000f


	//   ....[223]....
        /*07d4*/ 	.word	0x0500000f


	//   ....[224]....
        /*07d8*/ 	.word	0x0500000f


	//   ....[225]....
        /*07dc*/ 	.word	0x0500000f


	//----- nvinfo : EIATTR_COOP_GROUP_INSTR_OFFSETS
	.align		4
.L_284:
        /*07e0*/ 	.byte	0x04, 0x28
        /*07e2*/ 	.short	(.L_286 - .L_285)


	//   ....[0]....
.L_285:
        /*07e4*/ 	.word	0x00000070


	//   ....[1]....
        /*07e8*/ 	.word	0x00000140


	//   ....[2]....
        /*07ec*/ 	.word	0x00000190


	//   ....[3]....
        /*07f0*/ 	.word	0x000003a0


	//   ....[4]....
        /*07f4*/ 	.word	0x00000500


	//   ....[5]....
        /*07f8*/ 	.word	0x00000620


	//   ....[6]....
        /*07fc*/ 	.word	0x00000780


	//   ....[7]....
        /*0800*/ 	.word	0x00003170


	//   ....[8]....
        /*0804*/ 	.word	0x00003180


	//   ....[9]....
        /*0808*/ 	.word	0x00003c10


	//   ....[10]....
        /*080c*/ 	.word	0x00003c20


	//   ....[11]....
        /*0810*/ 	.word	0x00004630


	//   ....[12]....
        /*0814*/ 	.word	0x00004640


	//   ....[13]....
        /*0818*/ 	.word	0x00004a00


	//   ....[14]....
        /*081c*/ 	.word	0x00004a10


	//   ....[15]....
        /*0820*/ 	.word	0x00005990


	//   ....[16]....
        /*0824*/ 	.word	0x00007860


	//   ....[17]....
        /*0828*/ 	.word	0x00007e20


	//   ....[18]....
        /*082c*/ 	.word	0x00007e30


	//   ....[19]....
        /*0830*/ 	.word	0x00007e40


	//   ....[20]....
        /*0834*/ 	.word	0x00007e50


	//   ....[21]....
        /*0838*/ 	.word	0x00008e60


	//   ....[22]....
        /*083c*/ 	.word	0x00008e70


	//   ....[23]....
        /*0840*/ 	.word	0x00008e80


	//   ....[24]....
        /*0844*/ 	.word	0x00008e90


	//   ....[25]....
        /*0848*/ 	.word	0x0000a570


	//   ....[26]....
        /*084c*/ 	.word	0x0000c080


	//   ....[27]....
        /*0850*/ 	.word	0x0000c150


	//   ....[28]....
        /*0854*/ 	.word	0x0000c2a0


	//   ....[29]....
        /*0858*/ 	.word	0x0000c3c0


	//   ....[30]....
        /*085c*/ 	.word	0x0000cc40


	//   ....[31]....
        /*0860*/ 	.word	0x0000d350


	//   ....[32]....
        /*0864*/ 	.word	0x0000eba0


	//   ....[33]....
        /*0868*/ 	.word	0x0000ebc0


	//   ....[34]....
        /*086c*/ 	.word	0x0000f290


	//   ....[35]....
        /*0870*/ 	.word	0x0000f390


	//   ....[36]....
        /*0874*/ 	.word	0x0000ff90


	//   ....[37]....
        /*0878*/ 	.word	0x00010080


	//   ....[38]....
        /*087c*/ 	.word	0x000100a0


	//   ....[39]....
        /*0880*/ 	.word	0x00010210


	//   ....[40]....
        /*0884*/ 	.word	0x000103e0


	//   ....[41]....
        /*0888*/ 	.word	0x00011890


	//   ....[42]....
        /*088c*/ 	.word	0x00011c60


	//   ....[43]....
        /*0890*/ 	.word	0x00011c70


	//   ....[44]....
        /*0894*/ 	.word	0x00011c80


	//   ....[45]....
        /*0898*/ 	.word	0x00011c90


	//   ....[46]....
        /*089c*/ 	.word	0x000129c0


	//   ....[47]....
        /*08a0*/ 	.word	0x000129e0


	//   ....[48]....
        /*08a4*/ 	.word	0x00012c80


	//   ....[49]....
        /*08a8*/ 	.word	0x00012ca0


	//   ....[50]....
        /*08ac*/ 	.word	0x00013610


	//   ....[51]....
        /*08b0*/ 	.word	0x00013650


	//   ....[52]....
        /*08b4*/ 	.word	0x00014050


	//   ....[53]....
        /*08b8*/ 	.word	0x00014070


	//   ....[54]....
        /*08bc*/ 	.word	0x00015620


	//   ....[55]....
        /*08c0*/ 	.word	0x00015640


	//   ....[56]....
        /*08c4*/ 	.word	0x00015870


	//   ....[57]....
        /*08c8*/ 	.word	0x00015890


	//   ....[58]....
        /*08cc*/ 	.word	0x00015b40


	//   ....[59]....
        /*08d0*/ 	.word	0x00015d30


	//   ....[60]....
        /*08d4*/ 	.word	0x00015d60


	//   ....[61]....
        /*08d8*/ 	.word	0x00015d90


	//   ....[62]....
        /*08dc*/ 	.word	0x00015dc0


	//   ....[63]....
        /*08e0*/ 	.word	0x00015df0


	//   ....[64]....
        /*08e4*/ 	.word	0x00015e20


	//   ....[65]....
        /*08e8*/ 	.word	0x00015fb0


	//   ....[66]....
        /*08ec*/ 	.word	0x00015fe0


	//   ....[67]....
        /*08f0*/ 	.word	0x00016010


	//   ....[68]....
        /*08f4*/ 	.word	0x00016040


	//   ....[69]....
        /*08f8*/ 	.word	0x00016070


	//   ....[70]....
        /*08fc*/ 	.word	0x000160a0


	//   ....[71]....
        /*0900*/ 	.word	0x00016130


	//   ....[72]....
        /*0904*/ 	.word	0x00016160


	//   ....[73]....
        /*0908*/ 	.word	0x00016170


	//   ....[74]....
        /*090c*/ 	.word	0x00016200


	//   ....[75]....
        /*0910*/ 	.word	0x000171b0


	//   ....[76]....
        /*0914*/ 	.word	0x00019ba0


	//   ....[77]....
        /*0918*/ 	.word	0x00019bc0


	//   ....[78]....
        /*091c*/ 	.word	0x00019c50


	//   ....[79]....
        /*0920*/ 	.word	0x00019c70


	//   ....[80]....
        /*0924*/ 	.word	0x00019cf0


	//   ....[81]....
        /*0928*/ 	.word	0x00019d10


	//   ....[82]....
        /*092c*/ 	.word	0x00019d20


	//   ....[83]....
        /*0930*/ 	.word	0x00019d30


	//   ....[84]....
        /*0934*/ 	.word	0x0001a4e0


	//   ....[85]....
        /*0938*/ 	.word	0x0001a510


	//   ....[86]....
        /*093c*/ 	.word	0x0001a5c0


	//   ....[87]....
        /*0940*/ 	.word	0x0001a5d0


	//   ....[88]....
        /*0944*/ 	.word	0x0001a5e0


	//   ....[89]....
        /*0948*/ 	.word	0x0001a660


	//   ....[90]....
        /*094c*/ 	.word	0x0001a670


	//   ....[91]....
        /*0950*/ 	.word	0x0001a6e0


	//   ....[92]....
        /*0954*/ 	.word	0x0001afd0


	//   ....[93]....
        /*0958*/ 	.word	0x0001b040


	//   ....[94]....
        /*095c*/ 	.word	0x0001b0e0


	//   ....[95]....
        /*0960*/ 	.word	0x0001b230


	//   ....[96]....
        /*0964*/ 	.word	0x0001b290


	//   ....[97]....
        /*0968*/ 	.word	0x0001b2b0


	//   ....[98]....
        /*096c*/ 	.word	0x0001b2c0


	//   ....[99]....
        /*0970*/ 	.word	0x0001b2e0


	//   ....[100]....
        /*0974*/ 	.word	0x0001ba90


	//   ....[101]....
        /*0978*/ 	.word	0x0001bac0


	//   ....[102]....
        /*097c*/ 	.word	0x0001bcb0


	//   ....[103]....
        /*0980*/ 	.word	0x0001bcf0


	//   ....[104]....
        /*0984*/ 	.word	0x0001bd00


	//   ....[105]....
        /*0988*/ 	.word	0x0001bd10


	//   ....[106]....
        /*098c*/ 	.word	0x0001be60


	//   ....[107]....
        /*0990*/ 	.word	0x0001bfb0


	//   ....[108]....
        /*0994*/ 	.word	0x0001c7a0


	//   ....[109]....
        /*0998*/ 	.word	0x0001c7c0


	//   ....[110]....
        /*099c*/ 	.word	0x0001c810


	//   ....[111]....
        /*09a0*/ 	.word	0x0001c820


	//   ....[112]....
        /*09a4*/ 	.word	0x0001c860


	//   ....[113]....
        /*09a8*/ 	.word	0x0001c870


	//   ....[114]....
        /*09ac*/ 	.word	0x0001c880


	//   ....[115]....
        /*09b0*/ 	.word	0x0001c8c0


	//   ....[116]....
        /*09b4*/ 	.word	0x0001cbc0


	//   ....[117]....
        /*09b8*/ 	.word	0x0001cc00


	//   ....[118]....
        /*09bc*/ 	.word	0x0001cc20


	//   ....[119]....
        /*09c0*/ 	.word	0x0001cc40


	//   ....[120]....
        /*09c4*/ 	.word	0x0001cc70


	//   ....[121]....
        /*09c8*/ 	.word	0x0001cc90


	//   ....[122]....
        /*09cc*/ 	.word	0x0001cd90


	//   ....[123]....
        /*09d0*/ 	.word	0x0001cee0


	//   ....[124]....
        /*09d4*/ 	.word	0x0001d520


	//   ....[125]....
        /*09d8*/ 	.word	0x0001d550


	//   ....[126]....
        /*09dc*/ 	.word	0x0001d5b0


	//   ....[127]....
        /*09e0*/ 	.word	0x0001d5e0


	//   ....[128]....
        /*09e4*/ 	.word	0x0001d610


	//   ....[129]....
        /*09e8*/ 	.word	0x0001d640


	//   ....[130]....
        /*09ec*/ 	.word	0x0001d670


	//   ....[131]....
        /*09f0*/ 	.word	0x0001d6a0


	//   ....[132]....
        /*09f4*/ 	.word	0x0001d840


	//   ....[133]....
        /*09f8*/ 	.word	0x0001d870


	//   ....[134]....
        /*09fc*/ 	.word	0x0001d8a0


	//   ....[135]....
        /*0a00*/ 	.word	0x0001d8d0


	//   ....[136]....
        /*0a04*/ 	.word	0x0001d900


	//   ....[137]....
        /*0a08*/ 	.word	0x0001d930


	//   ....[138]....
        /*0a0c*/ 	.word	0x0001d9f0


	//   ....[139]....
        /*0a10*/ 	.word	0x0001da10


	//   ....[140]....
        /*0a14*/ 	.word	0x0001da20


	//   ....[141]....
        /*0a18*/ 	.word	0x0001da80


	//   ....[142]....
        /*0a1c*/ 	.word	0x0001e0a0


	//   ....[143]....
        /*0a20*/ 	.word	0x0001e3b0


	//   ....[144]....
        /*0a24*/ 	.word	0x0001e440


	//   ....[145]....
        /*0a28*/ 	.word	0x0001e510


	//   ....[146]....
        /*0a2c*/ 	.word	0x0001e5a0


	//   ....[147]....
        /*0a30*/ 	.word	0x0001e680


	//   ....[148]....
        /*0a34*/ 	.word	0x0001e710


	//   ....[149]....
        /*0a38*/ 	.word	0x0001e7f0


	//   ....[150]....
        /*0a3c*/ 	.word	0x0001e880


	//   ....[151]....
        /*0a40*/ 	.word	0x0001e8d0


	//   ....[152]....
        /*0a44*/ 	.word	0x0001e920


	//   ....[153]....
        /*0a48*/ 	.word	0x0001ea10


	//   ....[154]....
        /*0a4c*/ 	.word	0x0001eaa0


	//   ....[155]....
        /*0a50*/ 	.word	0x0001eaf0


	//   ....[156]....
        /*0a54*/ 	.word	0x0001eb40


	//   ....[157]....
        /*0a58*/ 	.word	0x0001ede0


	//   ....[158]....
        /*0a5c*/ 	.word	0x0001f0c0


	//   ....[159]....
        /*0a60*/ 	.word	0x0001f1b0


	//   ....[160]....
        /*0a64*/ 	.word	0x0001f250


	//   ....[161]....
        /*0a68*/ 	.word	0x0001f2b0


	//   ....[162]....
        /*0a6c*/ 	.word	0x0001f3a0


	//   ....[163]....
        /*0a70*/ 	.word	0x0001f410


	//   ....[164]....
        /*0a74*/ 	.word	0x0001f500


	//   ....[165]....
        /*0a78*/ 	.word	0x0001f570


	//   ....[166]....
        /*0a7c*/ 	.word	0x0001f610


	//   ....[167]....
        /*0a80*/ 	.word	0x0001f700


	//   ....[168]....
        /*0a84*/ 	.word	0x0001f7a0


	//   ....[169]....
        /*0a88*/ 	.word	0x0001f800


	//   ....[170]....
        /*0a8c*/ 	.word	0x0001f8c0


	//   ....[171]....
        /*0a90*/ 	.word	0x0001f920


	//   ....[172]....
        /*0a94*/ 	.word	0x0001f9c0


	//   ....[173]....
        /*0a98*/ 	.word	0x0001fa70


	//   ....[174]....
        /*0a9c*/ 	.word	0x0001fb50


	//   ....[175]....
        /*0aa0*/ 	.word	0x0001fe40


	//   ....[176]....
        /*0aa4*/ 	.word	0x0001ff00


	//   ....[177]....
        /*0aa8*/ 	.word	0x00020170


	//   ....[178]....
        /*0aac*/ 	.word	0x000201f0


	//   ....[179]....
        /*0ab0*/ 	.word	0x00020400


	//   ....[180]....
        /*0ab4*/ 	.word	0x00020450


	//   ....[181]....
        /*0ab8*/ 	.word	0x000205c0


	//   ....[182]....
        /*0abc*/ 	.word	0x00020650


	//   ....[183]....
        /*0ac0*/ 	.word	0x00020790


	//   ....[184]....
        /*0ac4*/ 	.word	0x00020890


	//   ....[185]....
        /*0ac8*/ 	.word	0x00020b00


	//   ....[186]....
        /*0acc*/ 	.word	0x00020b50


	//   ....[187]....
        /*0ad0*/ 	.word	0x00020d20


	//   ....[188]....
        /*0ad4*/ 	.word	0x00020d70


	//   ....[189]....
        /*0ad8*/ 	.word	0x00020f40


	//   ....[190]....
        /*0adc*/ 	.word	0x00020f90


	//   ....[191]....
        /*0ae0*/ 	.word	0x00021080


	//   ....[192]....
        /*0ae4*/ 	.word	0x00021120


	//   ....[193]....
        /*0ae8*/ 	.word	0x00021180


	//   ....[194]....
        /*0aec*/ 	.word	0x00021230


	//   ....[195]....
        /*0af0*/ 	.word	0x00021290


	//   ....[196]....
        /*0af4*/ 	.word	0x00021340


	//   ....[197]....
        /*0af8*/ 	.word	0x000213a0


	//   ....[198]....
        /*0afc*/ 	.word	0x00021450


	//   ....[199]....
        /*0b00*/ 	.word	0x00021540


	//   ....[200]....
        /*0b04*/ 	.word	0x00021620


	//   ....[201]....
        /*0b08*/ 	.word	0x00021730


	//   ....[202]....
        /*0b0c*/ 	.word	0x00021830


	//   ....[203]....
        /*0b10*/ 	.word	0x00021960


	//   ....[204]....
        /*0b14*/ 	.word	0x00021a40


	//   ....[205]....
        /*0b18*/ 	.word	0x00021b40


	//   ....[206]....
        /*0b1c*/ 	.word	0x00021c20


	//   ....[207]....
        /*0b20*/ 	.word	0x00021cb0


	//   ....[208]....
        /*0b24*/ 	.word	0x00021d50


	//   ....[209]....
        /*0b28*/ 	.word	0x00021ed0


	//   ....[210]....
        /*0b2c*/ 	.word	0x00021f40


	//   ....[211]....
        /*0b30*/ 	.word	0x00021fb0


	//   ....[212]....
        /*0b34*/ 	.word	0x00022020


	//   ....[213]....
        /*0b38*/ 	.word	0x00022090


	//   ....[214]....
        /*0b3c*/ 	.word	0x00022110


	//   ....[215]....
        /*0b40*/ 	.word	0x00022190


	//   ....[216]....
        /*0b44*/ 	.word	0x00022220


	//   ....[217]....
        /*0b48*/ 	.word	0x00022290


	//   ....[218]....
        /*0b4c*/ 	.word	0x00022300


	//   ....[219]....
        /*0b50*/ 	.word	0x00022370


	//   ....[220]....
        /*0b54*/ 	.word	0x000223f0


	//   ....[221]....
        /*0b58*/ 	.word	0x00022460


	//   ....[222]....
        /*0b5c*/ 	.word	0x00022500


	//   ....[223]....
        /*0b60*/ 	.word	0x00022550


	//   ....[224]....
        /*0b64*/ 	.word	0x000225e0


	//   ....[225]....
        /*0b68*/ 	.word	0x00022710


	//----- nvinfo : EIATTR_REG_RECONFIG
	.align		4
.L_286:
        /*0b6c*/ 	.byte	0x01, 0x54
	.zero		2


	//----- nvinfo : EIATTR_SYSCALL_OFFSETS
	.align		4
        /*0b70*/ 	.byte	0x04, 0x46
        /*0b72*/ 	.short	(.L_288 - .L_287)


	//   ....[0]....
.L_287:
        /*0b74*/ 	.word	0x000023d0


	//   ....[1]....
        /*0b78*/ 	.word	0x00002520


	//   ....[2]....
        /*0b7c*/ 	.word	0x00007a00


	//   ....[3]....
        /*0b80*/ 	.word	0x00007d90


	//   ....[4]....
        /*0b84*/ 	.word	0x00018fa0


	//   ....[5]....
        /*0b88*/ 	.word	0x000190f0


	//   ....[6]....
        /*0b8c*/ 	.word	0x000191e0


	//   ....[7]....
        /*0b90*/ 	.word	0x0001a100


	//   ....[8]....
        /*0b94*/ 	.word	0x0001a950


	//----- nvinfo : EIATTR_MBARRIER_INSTR_OFFSETS
	.align		4
.L_288:
        /*0b98*/ 	.byte	0x04, 0x39
        /*0b9a*/ 	.short	(.L_290 - .L_289)


	//   ....[0]....
.L_289:
        /*0b9c*/ 	.word	0x00000280
        /*0ba0*/ 	.word	0x000000ff
        /*0ba4*/ 	.word	0x00038800
        /*0ba8*/ 	.short	0x0100
        /*0baa*/ 	.byte	0x08
	.zero		1


	//   ....[1]....
        /*0bac*/ 	.word	0x00000290
        /*0bb0*/ 	.word	0x000000ff
        /*0bb4*/ 	.word	0x00038810
        /*0bb8*/ 	.short	0x0100
        /*0bba*/ 	.byte	0x08
	.zero		1


	//   ....[2]....
        /*0bbc*/ 	.word	0x000002a0
        /*0bc0*/ 	.word	0x000000ff
        /*0bc4*/ 	.word	0x00038820
        /*0bc8*/ 	.short	0x0100
        /*0bca*/ 	.byte	0x08
	.zero		1


	//   ....[3]....
        /*0bcc*/ 	.word	0x00000350
        /*0bd0*/ 	.word	0x000000ff
        /*0bd4*/ 	.word	0x00038830
        /*0bd8*/ 	.short	0x0100
        /*0bda*/ 	.byte	0x06
	.zero		1


	//   ....[4]....
        /*0bdc*/ 	.word	0x00000360
        /*0be0*/ 	.word	0x000000ff
        /*0be4*/ 	.word	0x00038840
        /*0be8*/ 	.short	0x0100
        /*0bea*/ 	.byte	0x06
	.zero		1


	//   ....[5]....
        /*0bec*/ 	.word	0x00000370
        /*0bf0*/ 	.word	0x000000ff
        /*0bf4*/ 	.word	0x00038838
        /*0bf8*/ 	.short	0x0100
        /*0bfa*/ 	.byte	0x06
	.zero		1


	//   ....[6]....
        /*0bfc*/ 	.word	0x00000380
        /*0c00*/ 	.word	0x000000ff
        /*0c04*/ 	.word	0x00038848
        /*0c08*/ 	.short	0x0100
        /*0c0a*/ 	.byte	0x06
	.zero		1


	//   ....[7]....
        /*0c0c*/ 	.word	0x000004b0
        /*0c10*/ 	.word	0x000000ff
        /*0c14*/ 	.word	0x00038850
        /*0c18*/ 	.short	0x0100
        /*0c1a*/ 	.byte	0x08
	.zero		1


	//   ....[8]....
        /*0c1c*/ 	.word	0x000004c0
        /*0c20*/ 	.word	0x000000ff
        /*0c24*/ 	.word	0x00038860
        /*0c28*/ 	.short	0x0100
        /*0c2a*/ 	.byte	0x08
	.zero		1


	//   ....[9]....
        /*0c2c*/ 	.word	0x000004d0
        /*0c30*/ 	.word	0x000000ff
        /*0c34*/ 	.word	0x00038858
        /*0c38*/ 	.short	0x0100
        /*0c3a*/ 	.byte	0x08
	.zero		1


	//   ....[10]....
        /*0c3c*/ 	.word	0x000004e0
        /*0c40*/ 	.word	0x000000ff
        /*0c44*/ 	.word	0x00038868
        /*0c48*/ 	.short	0x0100
        /*0c4a*/ 	.byte	0x08
	.zero		1


	//   ....[11]....
        /*0c4c*/ 	.word	0x000005d0
        /*0c50*/ 	.word	0x000000ff
        /*0c54*/ 	.word	0x00038870
        /*0c58*/ 	.short	0x0100
        /*0c5a*/ 	.byte	0x06
	.zero		1


	//   ....[12]....
        /*0c5c*/ 	.word	0x000005e0
        /*0c60*/ 	.word	0x000000ff
        /*0c64*/ 	.word	0x00038880
        /*0c68*/ 	.short	0x0100
        /*0c6a*/ 	.byte	0x06
	.zero		1


	//   ....[13]....
        /*0c6c*/ 	.word	0x000005f0
        /*0c70*/ 	.word	0x000000ff
        /*0c74*/ 	.word	0x00038878
        /*0c78*/ 	.short	0x0100
        /*0c7a*/ 	.byte	0x06
	.zero		1


	//   ....[14]....
        /*0c7c*/ 	.word	0x00000600
        /*0c80*/ 	.word	0x000000ff
        /*0c84*/ 	.word	0x00038888
        /*0c88*/ 	.short	0x0100
        /*0c8a*/ 	.byte	0x06
	.zero		1


	//   ....[15]....
        /*0c8c*/ 	.word	0x00000730
        /*0c90*/ 	.word	0x000000ff
        /*0c94*/ 	.word	0x00038890
        /*0c98*/ 	.short	0x0100
        /*0c9a*/ 	.byte	0x08
	.zero		1


	//   ....[16]....
        /*0c9c*/ 	.word	0x00000740
        /*0ca0*/ 	.word	0x000000ff
        /*0ca4*/ 	.word	0x000388a0
        /*0ca8*/ 	.short	0x0100
        /*0caa*/ 	.byte	0x08
	.zero		1


	//   ....[17]....
        /*0cac*/ 	.word	0x00000750
        /*0cb0*/ 	.word	0x000000ff
        /*0cb4*/ 	.word	0x00038898
        /*0cb8*/ 	.short	0x0100
        /*0cba*/ 	.byte	0x08
	.zero		1


	//   ....[18]....
        /*0cbc*/ 	.word	0x00000760
        /*0cc0*/ 	.word	0x000000ff
        /*0cc4*/ 	.word	0x000388a8
        /*0cc8*/ 	.short	0x0100
        /*0cca*/ 	.byte	0x08
	.zero		1


	//   ....[19]....
        /*0ccc*/ 	.word	0x00000890
        /*0cd0*/ 	.word	0x000000ff
        /*0cd4*/ 	.word	0x000388b0
        /*0cd8*/ 	.short	0x0100
        /*0cda*/ 	.byte	0x08
	.zero		1


	//   ....[20]....
        /*0cdc*/ 	.word	0x000008a0
        /*0ce0*/ 	.word	0x000000ff
        /*0ce4*/ 	.word	0x000388c0
        /*0ce8*/ 	.short	0x0100
        /*0cea*/ 	.byte	0x08
	.zero		1


	//   ....[21]....
        /*0cec*/ 	.word	0x000008b0
        /*0cf0*/ 	.word	0x000000ff
        /*0cf4*/ 	.word	0x000388b8
        /*0cf8*/ 	.short	0x0100
        /*0cfa*/ 	.byte	0x08
	.zero		1


	//   ....[22]....
        /*0cfc*/ 	.word	0x000008c0
        /*0d00*/ 	.word	0x000000ff
        /*0d04*/ 	.word	0x000388c8
        /*0d08*/ 	.short	0x0100
        /*0d0a*/ 	.byte	0x08
	.zero		1


	//   ....[23]....
        /*0d0c*/ 	.word	0x00003120
        /*0d10*/ 	.word	0x0000003a
        /*0d14*/ 	.word	0x00038890
        /*0d18*/ 	.short	0x010a
        /*0d1a*/ 	.byte	0x3f
	.zero		1


	//   ....[24]....
        /*0d1c*/ 	.word	0x00003bc0
        /*0d20*/ 	.word	0x0000003a
        /*0d24*/ 	.word	0x00038890
        /*0d28*/ 	.short	0x010a
        /*0d2a*/ 	.byte	0x3f
	.zero		1


	//   ....[25]....
        /*0d2c*/ 	.word	0x000044a0
        /*0d30*/ 	.word	0x0000003a
        /*0d34*/ 	.word	0x00038890
        /*0d38*/ 	.short	0x010a
        /*0d3a*/ 	.byte	0x3f
	.zero		1


	//   ....[26]....
        /*0d3c*/ 	.word	0x00004860
        /*0d40*/ 	.word	0x00000004
        /*0d44*/ 	.word	0x00000000
        /*0d48*/ 	.short	0x0101
        /*0d4a*/ 	.byte	0x3f
	.zero		1


	//   ....[27]....
        /*0d4c*/ 	.word	0x000048a0
        /*0d50*/ 	.word	0x0000003a
        /*0d54*/ 	.word	0x000388b0
        /*0d58*/ 	.short	0x010a
        /*0d5a*/ 	.byte	0x3f
	.zero		1


	//   ....[28]....
        /*0d5c*/ 	.word	0x00005150
        /*0d60*/ 	.word	0x0000003a
        /*0d64*/ 	.word	0x00000000
        /*0d68*/ 	.short	0x0101
        /*0d6a*/ 	.byte	0x3f
	.zero		1


	//   ....[29]....
        /*0d6c*/ 	.word	0x00005d20
        /*0d70*/ 	.word	0x0000000c
        /*0d74*/ 	.word	0x00000000
        /*0d78*/ 	.short	0x0101
        /*0d7a*/ 	.byte	0x3f
	.zero		1


	//   ....[30]....
        /*0d7c*/ 	.word	0x000068c0
        /*0d80*/ 	.word	0x0000000c
        /*0d84*/ 	.word	0x00000000
        /*0d88*/ 	.short	0x0101
        /*0d8a*/ 	.byte	0x3f
	.zero		1


	//   ....[31]....
        /*0d8c*/ 	.word	0x00007aa0
        /*0d90*/ 	.word	0x00000002
        /*0d94*/ 	.word	0x00038800
        /*0d98*/ 	.short	0x010a
        /*0d9a*/ 	.byte	0x3f
	.zero		1


	//   ....[32]....
        /*0d9c*/ 	.word	0x00007af0
        /*0da0*/ 	.word	0x00000002
        /*0da4*/ 	.word	0x00038800
        /*0da8*/ 	.short	0x010a
        /*0daa*/ 	.byte	0x3f
	.zero		1


	//   ....[33]....
        /*0dac*/ 	.word	0x000080f0
        /*0db0*/ 	.word	0x00000002
        /*0db4*/ 	.word	0x00038800
        /*0db8*/ 	.short	0x010a
        /*0dba*/ 	.byte	0x3f
	.zero		1


	//   ....[34]....
        /*0dbc*/ 	.word	0x00009060
        /*0dc0*/ 	.word	0x00000002
        /*0dc4*/ 	.word	0x00038800
        /*0dc8*/ 	.short	0x010a
        /*0dca*/ 	.byte	0x3f
	.zero		1


	//   ....[35]....
        /*0dcc*/ 	.word	0x00009ed0
        /*0dd0*/ 	.word	0x0000000d
        /*0dd4*/ 	.word	0x00038830
        /*0dd8*/ 	.short	0x010a
        /*0dda*/ 	.byte	0x3f
	.zero		1


	//   ....[36]....
        /*0ddc*/ 	.word	0x00009f80
        /*0de0*/ 	.word	0x0000000d
        /*0de4*/ 	.word	0x00038830
        /*0de8*/ 	.short	0x010a
        /*0dea*/ 	.byte	0x3f
	.zero		1


	//   ....[37]....
        /*0dec*/ 	.word	0x0000a290
        /*0df0*/ 	.word	0x00000002
        /*0df4*/ 	.word	0x00038810
        /*0df8*/ 	.short	0x010a
        /*0dfa*/ 	.byte	0x3f
	.zero		1


	//   ....[38]....
        /*0dfc*/ 	.word	0x0000a2e0
        /*0e00*/ 	.word	0x0000000d
        /*0e04*/ 	.word	0x00038850
        /*0e08*/ 	.short	0x010a
        /*0e0a*/ 	.byte	0x3f
	.zero		1


	//   ....[39]....
        /*0e0c*/ 	.word	0x0000a390
        /*0e10*/ 	.word	0x0000000d
        /*0e14*/ 	.word	0x00038850
        /*0e18*/ 	.short	0x010a
        /*0e1a*/ 	.byte	0x3f
	.zero		1


	//   ....[40]....
        /*0e1c*/ 	.word	0x0000c390
        /*0e20*/ 	.word	0x0000000f
        /*0e24*/ 	.word	0x00000000
        /*0e28*/ 	.short	0x0101
        /*0e2a*/ 	.byte	0x3f
	.zero		1


	//   ....[41]....
        /*0e2c*/ 	.word	0x0000ccc0
        /*0e30*/ 	.word	0x0000000d
        /*0e34*/ 	.word	0x00000000
        /*0e38*/ 	.short	0x0101
        /*0e3a*/ 	.byte	0x3f
	.zero		1


	//   ....[42]....
        /*0e3c*/ 	.word	0x0000cdf0
        /*0e40*/ 	.word	0x0000000e
        /*0e44*/ 	.word	0x00038830
        /*0e48*/ 	.short	0x010a
        /*0e4a*/ 	.byte	0x3f
	.zero		1


	//   ....[43]....
        /*0e4c*/ 	.word	0x0000cea0
        /*0e50*/ 	.word	0x0000000e
        /*0e54*/ 	.word	0x00038830
        /*0e58*/ 	.short	0x010a
        /*0e5a*/ 	.byte	0x3f
	.zero		1


	//   ....[44]....
        /*0e5c*/ 	.word	0x0000d110
        /*0e60*/ 	.word	0x0000000e
        /*0e64*/ 	.word	0x00038850
        /*0e68*/ 	.short	0x010a
        /*0e6a*/ 	.byte	0x3f
	.zero		1


	//   ....[45]....
        /*0e6c*/ 	.word	0x0000d180
        /*0e70*/ 	.word	0x0000000e
        /*0e74*/ 	.word	0x00038850
        /*0e78*/ 	.short	0x010a
        /*0e7a*/ 	.byte	0x3f
	.zero		1


	//   ....[46]....
        /*0e7c*/ 	.word	0x0000ee00
        /*0e80*/ 	.word	0x0000000b
        /*0e84*/ 	.word	0x00000000
        /*0e88*/ 	.short	0x0101
        /*0e8a*/ 	.byte	0x3f
	.zero		1


	//   ....[47]....
        /*0e8c*/ 	.word	0x00010020
        /*0e90*/ 	.word	0x0000000e
        /*0e94*/ 	.word	0x00000000
        /*0e98*/ 	.short	0x0101
        /*0e9a*/ 	.byte	0x3f
	.zero		1


	//   ....[48]....
        /*0e9c*/ 	.word	0x00012940
        /*0ea0*/ 	.word	0x00000000
        /*0ea4*/ 	.word	0x00000000
        /*0ea8*/ 	.short	0x0101
        /*0eaa*/ 	.byte	0x3f
	.zero		1


	//   ....[49]....
        /*0eac*/ 	.word	0x00013670
        /*0eb0*/ 	.word	0x00000008
        /*0eb4*/ 	.word	0x00000000
        /*0eb8*/ 	.short	0x0101
        /*0eba*/ 	.byte	0x3f
	.zero		1


	//   ....[50]....
        /*0ebc*/ 	.word	0x00017290
        /*0ec0*/ 	.word	0x00000012
        /*0ec4*/ 	.word	0x00038820
        /*0ec8*/ 	.short	0x010a
        /*0eca*/ 	.byte	0x3f
	.zero		1


	//   ....[51]....
        /*0ecc*/ 	.word	0x00017320
        /*0ed0*/ 	.word	0x00000003
        /*0ed4*/ 	.word	0x000388a0
        /*0ed8*/ 	.short	0x010a
        /*0eda*/ 	.byte	0x3f
	.zero		1


	//   ....[52]....
        /*0edc*/ 	.word	0x00017570
        /*0ee0*/ 	.word	0x00000003
        /*0ee4*/ 	.word	0x000388c0
        /*0ee8*/ 	.short	0x010a
        /*0eea*/ 	.byte	0x3f
	.zero		1


	//   ....[53]....
        /*0eec*/ 	.word	0x00017f40
        /*0ef0*/ 	.word	0x00000008
        /*0ef4*/ 	.word	0x000388a0
        /*0ef8*/ 	.short	0x010a
        /*0efa*/ 	.byte	0x3f
	.zero		1


	//   ....[54]....
        /*0efc*/ 	.word	0x00018180
        /*0f00*/ 	.word	0x00000008
        /*0f04*/ 	.word	0x000388c0
        /*0f08*/ 	.short	0x010a
        /*0f0a*/ 	.byte	0x3f
	.zero		1


	//   ....[55]....
        /*0f0c*/ 	.word	0x00019960
        /*0f10*/ 	.word	0x0000001a
        /*0f14*/ 	.word	0x00038840
        /*0f18*/ 	.short	0x010a
        /*0f1a*/ 	.byte	0x3f
	.zero		1


	//   ....[56]....
        /*0f1c*/ 	.word	0x00019e30
        /*0f20*/ 	.word	0x0000001a
        /*0f24*/ 	.word	0x00038830
        /*0f28*/ 	.short	0x0107
        /*0f2a*/ 	.byte	0x3f
	.zero		1


	//   ....[57]....
        /*0f2c*/ 	.word	0x00019f00
        /*0f30*/ 	.word	0x0000001a
        /*0f34*/ 	.word	0x00038830
        /*0f38*/ 	.short	0x0101
        /*0f3a*/ 	.byte	0x3f
	.zero		1


	//   ....[58]....
        /*0f3c*/ 	.word	0x0001a790
        /*0f40*/ 	.word	0x00000012
        /*0f44*/ 	.word	0x00038800
        /*0f48*/ 	.short	0x0107
        /*0f4a*/ 	.byte	0x3f
	.zero		1


	//   ....[59]....
        /*0f4c*/ 	.word	0x0001a820
        /*0f50*/ 	.word	0x00000012
        /*0f54*/ 	.word	0x00038800
        /*0f58*/ 	.short	0x0101
        /*0f5a*/ 	.byte	0x3f
	.zero		1


	//   ....[60]....
        /*0f5c*/ 	.word	0x0001b710
        /*0f60*/ 	.word	0x00000012
        /*0f64*/ 	.word	0x00038810
        /*0f68*/ 	.short	0x0107
        /*0f6a*/ 	.byte	0x3f
	.zero		1


	//   ....[61]....
        /*0f6c*/ 	.word	0x0001b810
        /*0f70*/ 	.word	0x00000012
        /*0f74*/ 	.word	0x00038810
        /*0f78*/ 	.short	0x0101
        /*0f7a*/ 	.byte	0x3f
	.zero		1


	//   ....[62]....
        /*0f7c*/ 	.word	0x0001b830
        /*0f80*/ 	.word	0x00000012
        /*0f84*/ 	.word	0x00038820
        /*0f88*/ 	.short	0x010a
        /*0f8a*/ 	.byte	0x3f
	.zero		1


	//   ....[63]....
        /*0f8c*/ 	.word	0x0001b8c0
        /*0f90*/ 	.word	0x0000001a
        /*0f94*/ 	.word	0x00038860
        /*0f98*/ 	.short	0x010a
        /*0f9a*/ 	.byte	0x3f
	.zero		1


	//   ....[64]....
        /*0f9c*/ 	.word	0x0001c1d0
        /*0fa0*/ 	.word	0x0000001a
        /*0fa4*/ 	.word	0x00038850
        /*0fa8*/ 	.short	0x0107
        /*0faa*/ 	.byte	0x3f
	.zero		1


	//   ....[65]....
        /*0fac*/ 	.word	0x0001c2a0
        /*0fb0*/ 	.word	0x0000001a
        /*0fb4*/ 	.word	0x00038850
        /*0fb8*/ 	.short	0x0101
        /*0fba*/ 	.byte	0x3f
	.zero		1


	//   ....[66]....
        /*0fbc*/ 	.word	0x0001c620
        /*0fc0*/ 	.word	0x00000006
        /*0fc4*/ 	.word	0x00038840
        /*0fc8*/ 	.short	0x010a
        /*0fca*/ 	.byte	0x3f
	.zero		1


	//   ....[67]....
        /*0fcc*/ 	.word	0x0001c940
        /*0fd0*/ 	.word	0x00000006
        /*0fd4*/ 	.word	0x00038830
        /*0fd8*/ 	.short	0x0107
        /*0fda*/ 	.byte	0x3f
	.zero		1


	//   ....[68]....
        /*0fdc*/ 	.word	0x0001ca00
        /*0fe0*/ 	.word	0x00000006
        /*0fe4*/ 	.word	0x00038830
        /*0fe8*/ 	.short	0x0101
        /*0fea*/ 	.byte	0x3f
	.zero		1


	//   ....[69]....
        /*0fec*/ 	.word	0x0001ca30
        /*0ff0*/ 	.word	0x00000006
        /*0ff4*/ 	.word	0x00038860
        /*0ff8*/ 	.short	0x010a
        /*0ffa*/ 	.byte	0x3f
	.zero		1


	//   ....[70]....
        /*0ffc*/ 	.word	0x0001d0e0
        /*1000*/ 	.word	0x00000006
        /*1004*/ 	.word	0x00038850
        /*1008*/ 	.short	0x0107
        /*100a*/ 	.byte	0x3f
	.zero		1


	//   ....[71]....
        /*100c*/ 	.word	0x0001d1a0
        /*1010*/ 	.word	0x00000006
        /*1014*/ 	.word	0x00038850
        /*1018*/ 	.short	0x0101
        /*101a*/ 	.byte	0x3f
	.zero		1


	//   ....[72]....
        /*101c*/ 	.word	0x0001e020
        /*1020*/ 	.word	0x00000007
        /*1024*/ 	.word	0x00038820
        /*1028*/ 	.short	0x010a
        /*102a*/ 	.byte	0x3f
	.zero		1


	//   ....[73]....
        /*102c*/ 	.word	0x0001e190
        /*1030*/ 	.word	0x00000005
        /*1034*/ 	.word	0x00038840
        /*1038*/ 	.short	0x010a
        /*103a*/ 	.byte	0x3f
	.zero		1


	//   ....[74]....
        /*103c*/ 	.word	0x0001e230
        /*1040*/ 	.word	0x00000003
        /*1044*/ 	.word	0x00038840
        /*1048*/ 	.short	0x010a
        /*104a*/ 	.byte	0x3f
	.zero		1


	//   ....[75]....
        /*104c*/ 	.word	0x0001e270
        /*1050*/ 	.word	0x00000005
        /*1054*/ 	.word	0x00038860
        /*1058*/ 	.short	0x010a
        /*105a*/ 	.byte	0x3f
	.zero		1


	//   ....[76]....
        /*105c*/ 	.word	0x0001e2b0
        /*1060*/ 	.word	0x00000003
        /*1064*/ 	.word	0x00038860
        /*1068*/ 	.short	0x010a
        /*106a*/ 	.byte	0x3f
	.zero		1


	//   ....[77]....
        /*106c*/ 	.word	0x0001e310
        /*1070*/ 	.word	0x0000003a
        /*1074*/ 	.word	0x00038890
        /*1078*/ 	.short	0x010a
        /*107a*/ 	.byte	0x3f
	.zero		1


	//   ....[78]....
        /*107c*/ 	.word	0x0001e470
        /*1080*/ 	.word	0x0000003a
        /*1084*/ 	.word	0x00038890
        /*1088*/ 	.short	0x010a
        /*108a*/ 	.byte	0x3f
	.zero		1


	//   ....[79]....
        /*108c*/ 	.word	0x0001e5e0
        /*1090*/ 	.word	0x0000003a
        /*1094*/ 	.word	0x00038890
        /*1098*/ 	.short	0x010a
        /*109a*/ 	.byte	0x3f
	.zero		1


	//   ....[80]....
        /*109c*/ 	.word	0x0001e740
        /*10a0*/ 	.word	0x0000003a
        /*10a4*/ 	.word	0x000388b0
        /*10a8*/ 	.short	0x010a
        /*10aa*/ 	.byte	0x3f
	.zero		1


	//   ....[81]....
        /*10ac*/ 	.word	0x0001e960
        /*10b0*/ 	.word	0x00000002
        /*10b4*/ 	.word	0x00038800
        /*10b8*/ 	.short	0x010a
        /*10ba*/ 	.byte	0x3f
	.zero		1


	//   ....[82]....
        /*10bc*/ 	.word	0x0001eb70
        /*10c0*/ 	.word	0x00000002
        /*10c4*/ 	.word	0x00038800
        /*10c8*/ 	.short	0x010a
        /*10ca*/ 	.byte	0x3f
	.zero		1


	//   ....[83]....
        /*10cc*/ 	.word	0x0001ebc0
        /*10d0*/ 	.word	0x0000000d
        /*10d4*/ 	.word	0x00038830
        /*10d8*/ 	.short	0x010a
        /*10da*/ 	.byte	0x3f
	.zero		1


	//   ....[84]....
        /*10dc*/ 	.word	0x0001ec10
        /*10e0*/ 	.word	0x00000002
        /*10e4*/ 	.word	0x00038810
        /*10e8*/ 	.short	0x010a
        /*10ea*/ 	.byte	0x3f
	.zero		1


	//   ....[85]....
        /*10ec*/ 	.word	0x0001ec60
        /*10f0*/ 	.word	0x0000000d
        /*10f4*/ 	.word	0x00038850
        /*10f8*/ 	.short	0x010a
        /*10fa*/ 	.byte	0x3f
	.zero		1


	//   ....[86]....
        /*10fc*/ 	.word	0x0001ecb0
        /*1100*/ 	.word	0x0000000e
        /*1104*/ 	.word	0x00038830
        /*1108*/ 	.short	0x010a
        /*110a*/ 	.byte	0x3f
	.zero		1


	//   ....[87]....
        /*110c*/ 	.word	0x0001ed00
        /*1110*/ 	.word	0x0000000e
        /*1114*/ 	.word	0x00038850
        /*1118*/ 	.short	0x010a
        /*111a*/ 	.byte	0x3f
	.zero		1


	//   ....[88]....
        /*111c*/ 	.word	0x0001eea0
        /*1120*/ 	.word	0x00000012
        /*1124*/ 	.word	0x00038820
        /*1128*/ 	.short	0x010a
        /*112a*/ 	.byte	0x3f
	.zero		1


	//   ....[89]....
        /*112c*/ 	.word	0x0001eef0
        /*1130*/ 	.word	0x00000003
        /*1134*/ 	.word	0x000388a0
        /*1138*/ 	.short	0x010a
        /*113a*/ 	.byte	0x3f
	.zero		1


	//   ....[90]....
        /*113c*/ 	.word	0x0001ef40
        /*1140*/ 	.word	0x00000003
        /*1144*/ 	.word	0x000388c0
        /*1148*/ 	.short	0x010a
        /*114a*/ 	.byte	0x3f
	.zero		1


	//   ....[91]....
        /*114c*/ 	.word	0x0001ef90
        /*1150*/ 	.word	0x00000008
        /*1154*/ 	.word	0x000388a0
        /*1158*/ 	.short	0x010a
        /*115a*/ 	.byte	0x3f
	.zero		1


	//   ....[92]....
        /*115c*/ 	.word	0x0001efe0
        /*1160*/ 	.word	0x00000008
        /*1164*/ 	.word	0x000388c0
        /*1168*/ 	.short	0x010a
        /*116a*/ 	.byte	0x3f
	.zero		1


	//   ....[93]....
        /*116c*/ 	.word	0x0001f100
        /*1170*/ 	.word	0x0000001a
        /*1174*/ 	.word	0x00038840
        /*1178*/ 	.short	0x010a
        /*117a*/ 	.byte	0x3f
	.zero		1


	//   ....[94]....
        /*117c*/ 	.word	0x00020690
        /*1180*/ 	.word	0x00000012
        /*1184*/ 	.word	0x00038820
        /*1188*/ 	.short	0x010a
        /*118a*/ 	.byte	0x3f
	.zero		1


	//   ....[95]....
        /*118c*/ 	.word	0x000206e0
        /*1190*/ 	.word	0x0000001a
        /*1194*/ 	.word	0x00038860
        /*1198*/ 	.short	0x010a
        /*119a*/ 	.byte	0x3f
	.zero		1


	//   ....[96]....
        /*119c*/ 	.word	0x00020fd0
        /*11a0*/ 	.word	0x00000006
        /*11a4*/ 	.word	0x00038840
        /*11a8*/ 	.short	0x010a
        /*11aa*/ 	.byte	0x3f
	.zero		1


	//   ....[97]....
        /*11ac*/ 	.word	0x00021490
        /*11b0*/ 	.word	0x00000006
        /*11b4*/ 	.word	0x00038860
        /*11b8*/ 	.short	0x010a
        /*11ba*/ 	.byte	0x3f
	.zero		1


	//   ....[98]....
        /*11bc*/ 	.word	0x00022630
        /*11c0*/ 	.word	0x00000007
        /*11c4*/ 	.word	0x00038820
        /*11c8*/ 	.short	0x010a
        /*11ca*/ 	.byte	0x3f
	.zero		1


	//   ....[99]....
        /*11cc*/ 	.word	0x000227d0
        /*11d0*/ 	.word	0x00000005
        /*11d4*/ 	.word	0x00038840
        /*11d8*/ 	.short	0x010a
        /*11da*/ 	.byte	0x3f
	.zero		1


	//   ....[100]....
        /*11dc*/ 	.word	0x00022820
        /*11e0*/ 	.word	0x00000003
        /*11e4*/ 	.word	0x00038840
        /*11e8*/ 	.short	0x010a
        /*11ea*/ 	.byte	0x3f
	.zero		1


	//   ....[101]....
        /*11ec*/ 	.word	0x00022870
        /*11f0*/ 	.word	0x00000005
        /*11f4*/ 	.word	0x00038860
        /*11f8*/ 	.short	0x010a
        /*11fa*/ 	.byte	0x3f
	.zero		1


	//----- nvinfo : EIATTR_NUM_MBARRIERS
	.align		4
.L_290:
        /*11fc*/ 	.byte	0x03, 0x38
        /*11fe*/ 	.short	0x0017


	//----- nvinfo : EIATTR_EXIT_INSTR_OFFSETS
	.align		4
        /*1200*/ 	.byte	0x04, 0x1c
        /*1202*/ 	.short	(.L_292 - .L_291)


	//   ....[0]....
.L_291:
        /*1204*/ 	.word	0x0001e300


	//----- nvinfo : EIATTR_MAX_THREADS
	.align		4
.L_292:
        /*1208*/ 	.byte	0x04, 0x05
        /*120a*/ 	.short	(.L_294 - .L_293)
.L_293:
        /*120c*/ 	.word	0x00000180
        /*1210*/ 	.word	0x00000001
        /*1214*/ 	.word	0x00000001


	//----- nvinfo : EIATTR_CRS_STACK_SIZE
	.align		4
.L_294:
        /*1218*/ 	.byte	0x04, 0x1e
        /*121a*/ 	.short	(.L_296 - .L_295)
.L_295:
        /*121c*/ 	.word	0x00000000


	//----- nvinfo : EIATTR_CBANK_PARAM_SIZE
	.align		4
.L_296:
        /*1220*/ 	.byte	0x03, 0x19
        /*1222*/ 	.short	0x0bf0


	//----- nvinfo : EIATTR_PARAM_CBANK
	.align		4
        /*1224*/ 	.byte	0x04, 0x0a
        /*1226*/ 	.short	(.L_298 - .L_297)
	.align		4
.L_297:
        /*1228*/ 	.word	index@(.nv.constant0._ZN7cutlass13device_kernelIN5flash11enable_sm90INS1_16FlashAttnFwdSm90INS1_25CollectiveMainloopFwdSm90ILi2EN4cute5tupleIJNS5_1CILi1EEES8_S8_EEENS6_IJNS7_ILi64EEESA_SA_EEELi512ENS_10bfloat16_tEfNS_4arch4Sm90ELb0ELb0ELb0ELb1ELb1ELb1ELb1ELb0ELb0ELb1ELb1ELb0EEENS1_21CollectiveEpilogueFwdINS6_IJSA_NS7_ILi512EEESA_EEES9_SC_SE_Li256ELb1ELb1ELb1ELb0EEENS1_36VarlenDynamicPersistentTileSchedulerILi64ELi64ELi256ELi128ELb1ELb1ELb1ELb0ELb1ELb1EEEEEEEEEvNT_6ParamsE)
        /*122c*/ 	.short	0x0210
        /*122e*/ 	.short	0x0bf0


	//----- nvinfo : EIATTR_SW_WAR
	.align		4
.L_298:
        /*1230*/ 	.byte	0x04, 0x36
        /*1232*/ 	.short	(.L_300 - .L_299)
.L_299:
        /*1234*/ 	.word	0x00000008
.L_300:


//--------------------- .nv.info._ZN7cutlass13device_kernelIN5flash11enable_sm90INS1_16FlashAttnFwdSm90INS1_25CollectiveMainloopFwdSm90ILi2EN4cute5tupleIJNS5_1CILi1EEES8_S8_EEENS6_IJNS7_ILi64EEESA_SA_EEELi512ENS_10bfloat16_tEfNS_4arch4Sm90ELb0ELb1ELb0ELb0ELb1ELb0ELb0ELb0ELb0ELb1ELb1ELb0EEENS1_21CollectiveEpilogueFwdINS6_IJSA_NS7_ILi512EEESA_EEES9_SC_SE_Li256ELb0ELb1ELb1ELb0EEENS1_19SingleTileSchedulerILb0ELb1ELb1ELi64EEEEEEEEEvNT_6ParamsE --------------------------
	.section	.nv.info._ZN7cutlass13device_kernelIN5flash11enable_sm90INS1_16FlashAttnFwdSm90INS1_25CollectiveMainloopFwdSm90ILi2EN4cute5tupleIJNS5_1CILi1EEES8_S8_EEENS6_IJNS7_ILi64EEESA_SA_EEELi512ENS_10bfloat16_tEfNS_4arch4Sm90ELb0ELb1ELb0ELb0ELb1ELb0ELb0ELb0ELb0ELb1ELb1ELb0EEENS1_21CollectiveEpilogueFwdINS6_IJSA_NS7_ILi512EEESA_EEES9_SC_SE_Li256ELb0ELb1ELb1ELb0EEENS1_19SingleTileSchedulerILb0ELb1ELb1ELi64EEEEEEEEEvNT_6ParamsE,"",@"SHT_CUDA_INFO"
	.sectionflags	@""
	.align	4


	//----- nvinfo : EIATTR_CUDA_API_VERSION
	.align		4
        /*0000*/ 	.byte	0x04, 0x37
        /*0002*/ 	.short	(.L_302 - .L_301)
.L_301:
        /*0004*/ 	.word	0x00000082


	//----- nvinfo : EIATTR_KPARAM_INFO
	.align		4
.L_302:
        /*0008*/ 	.byte	0x04, 0x17
        /*000a*/ 	.short	(.L_304 - .L_303)
.L_303:
        /*000c*/ 	.word	0x00000000
        /*0010*/ 	.short	0x0000
        /*0012*/ 	.short	0x0070
        /*0014*/ 	.byte	0x00, 0xf0, 0x01, 0x28


	//----- nvinfo : EIATTR_SPARSE_MMA_MASK
	.align		4
.L_304:
        /*0018*/ 	.byte	0x03, 0x50
        /*001a*/ 	.short	0x0000


	//----- nvinfo : EIATTR_MAXREG_COUNT
	.align		4
        /*001c*/ 	.byte	0x03, 0x1b
        /*001e*/ 	.short	0x00a8


	//----- nvinfo : EIATTR_NUM_BARRIERS
	.align		4
        /*0020*/ 	.byte	0x02, 0x4c
        /*0022*/ 	.byte	0x10
	.zero		1


	//----- nvinfo : EIATTR_EXTERNS
	.align		4
        /*0024*/ 	.byte	0x04, 0x0f
        /*0026*/ 	.short	(.L_306 - .L_305)


	//   ....[0]....
	.align		4
.L_305:
        /*0028*/ 	.word	index@(__assertfail)


	//----- nvinfo : EIATTR_MERCURY_ISA_VERSION
	.align		4
.L_306:
        /*002c*/ 	.byte	0x03, 0x5f
        /*002e*/ 	.short	0x0101


	//----- nvinfo : EIATTR_INT_WARP_WIDE_INSTR_OFFSETS
	.align		4
        /*0030*/ 	.byte	0x04, 0x31
        /*0032*/ 	.short	(.L_308 - .L_307)


	//   ....[0]....
.L_307:
        /*0034*/ 	.word	0x000000b0


	//   ....[1]....
        /*0038*/ 	.word	0x000000c0


	//   ....[2]....
        /*003c*/ 	.word	0x00000160


	//----- nvinfo : EIATTR_COOP_GROUP_MASK_REGIDS
	.align		4
.L_308:
        /*0040*/ 	.byte	0x04, 0x29
        /*0042*/ 	.short	(.L_310 - .L_309)


	//   ....[0]....
.L_309:
        /*0044*/ 	.word	0xffffffff


	//   ....[1]....
        /*0048*/ 	.word	0xffffffff


	//   ....[2]....
        /*004c*/ 	.word	0xffffffff


	//   ....[3]....
        /*0050*/ 	.word	0xffffffff


	//   ....[4]....
        /*0054*/ 	.word	0xffffffff


	//   ....[5]....
        /*0058*/ 	.word	0xffffffff


	//   ....[6]....
        /*005c*/ 	.word	0xffffffff


	//   ....[7]....
        /*0060*/ 	.word	0xffffffff


	//   ....[8]....
        /*0064*/ 	.word	0xffffffff


	//   ....[9]....
        /*0068*/ 	.word	0xffffffff


	//   ....[10]....
        /*006c*/ 	.word	0xffffffff


	//   ....[11]....
        /*0070*/ 	.word	0xffffffff


	//   ....[12]....
        /*0074*/ 	.word	0xffffffff


	//   ....[13]....
        /*0078*/ 	.word	0xffffffff


	//   ....[14]....
        /*007c*/ 	.word	0xffffffff


	//   ....[15]....
        /*0080*/ 	.word	0xffffffff


	//   ....[16]....
        /*0084*/ 	.word	0xffffffff


	//   ....[17]....
        /*0088*/ 	.word	0xffffffff


	//   ....[18]....
        /*008c*/ 	.word	0xffffffff


	//   ....[19]....
        /*0090*/ 	.word	0xffffffff


	//   ....[20]....
        /*0094*/ 	.word	0xffffffff


	//   ....[21]....
        /*0098*/ 	.word	0xffffffff


	//   ....[22]....
        /*009c*/ 	.word	0xffffffff


	//   ....[23]....
        /*00a0*/ 	.word	0xffffffff


	//   ....[24]....
        /*00a4*/ 	.word	0xffffffff


	//   ....[25]....
        /*00a8*/ 	.word	0xffffffff


	//   ....[26]....
        /*00ac*/ 	.word	0xffffffff


	//   ....[27]....
        /*00b0*/ 	.word	0xffffffff


	//   ....[28]....
        /*00b4*/ 	.word	0xffffffff


	//   ....[29]....
        /*00b8*/ 	.word	0xffffffff


	//   ....[30]....
        /*00bc*/ 	.word	0xffffffff


	//   ....[31]....
        /*00c0*/ 	.word	0xffffffff


	//   ....[32]....
        /*00c4*/ 	.word	0xffffffff


	//   ....[33]....
        /*00c8*/ 	.word	0xffffffff


	//   ....[34]....
        /*00cc*/ 	.word	0xffffffff


	//   ....[35]....
        /*00d0*/ 	.word	0xffffffff


	//   ....[36]....
        /*00d4*/ 	.word	0xffffffff


	//   ....[37]....
        /*00d8*/ 	.word	0xffffffff


	//   ....[38]....
        /*00dc*/ 	.word	0xffffffff


	//   ....[39]....
        /*00e0*/ 	.word	0xffffffff


	//   ....[40]....
        /*00e4*/ 	.word	0xffffffff


	//   ....[41]....
        /*00e8*/ 	.word	0xffffffff


	//   ....[42]....
        /*00ec*/ 	.word	0xffffffff


	//   ....[43]....
        /*00f0*/ 	.word	0xffffffff


	//   ....[44]....
        /*00f4*/ 	.word	0xffffffff


	//   ....[45]....
        /*00f8*/ 	.word	0xffffffff


	//   ....[46]....
        /*00fc*/ 	.word	0xffffffff


	//   ....[47]....
        /*0100*/ 	.word	0xffffffff


	//   ....[48]....
        /*0104*/ 	.word	0xffffffff


	//   ....[49]....
        /*0108*/ 	.word	0xffffffff


	//   ....[50]....
        /*010c*/ 	.word	0xffffffff


	//   ....[51]....
        /*0110*/ 	.word	0xffffffff


	//   ....[52]....
        /*0114*/ 	.word	0xffffffff


	//   ....[53]....
        /*0118*/ 	.word	0xffffffff


	//   ....[54]....
        /*011c*/ 	.word	0xffffffff


	//   ....[55]....
        /*0120*/ 	.word	0xffffffff


	//   ....[56]....
        /*0124*/ 	.word	0xffffffff


	//   ....[57]....
        /*0128*/ 	.word	0xffffffff


	//   ....[58]....
        /*012c*/ 	.word	0xffffffff


	//   ....[59]....
        /*0130*/ 	.word	0xffffffff


	//   ....[60]....
        /*0134*/ 	.word	0xffffffff


	//   ....[61]....
        /*0138*/ 	.word	0xffffffff


	//   ....[62]....
        /*013c*/ 	.word	0xffffffff


	//   ....[63]....
        /*0140*/ 	.word	0xffffffff


	//   ....[64]....
        /*0144*/ 	.word	0xffffffff


	//   ....[65]....
        /*0148*/ 	.word	0xffffffff


	//   ....[66]....
        /*014c*/ 	.word	0xffffffff


	//   ....[67]....
        /*0150*/ 	.word	0xffffffff


	//   ....[68]....
        /*0154*/ 	.word	0xffffffff


	//   ....[69]....
        /*0158*/ 	.word	0xffffffff


	//   ....[70]....
        /*015c*/ 	.word	0xffffffff


	//   ....[71]....
        /*0160*/ 	.word	0xffffffff


	//   ....[72]....
        /*0164*/ 	.word	0xffffffff


	//   ....[73]....
        /*0168*/ 	.word	0xffffffff


	//   ....[74]....
        /*016c*/ 	.word	0xffffffff


	//   ....[75]....
        /*0170*/ 	.word	0xffffffff


	//   ....[76]....
        /*0174*/ 	.word	0xffffffff


	//   ....[77]....
        /*0178*/ 	.word	0xffffffff


	//   ....[78]....
        /*017c*/ 	.word	0xffffffff


	//   ....[79]....
        /*0180*/ 	.word	0xffffffff


	//   ....[80]....
        /*0184*/ 	.word	0xffffffff


	//   ....[81]....
        /*0188*/ 	.word	0xffffffff


	//   ....[82]....
        /*018c*/ 	.word	0xffffffff


	//   ....[83]....
        /*0190*/ 	.word	0xffffffff


	//   ....[84]....
        /*0194*/ 	.word	0xffffffff


	//   ....[85]....
        /*0198*/ 	.word	0xffffffff


	//   ....[86]....
        /*019c*/ 	.word	0xffffffff


	//   ....[87]....
        /*01a0*/ 	.word	0xffffffff


	//   ....[88]....
        /*01a4*/ 	.word	0xffffffff


	//   ....[89]....
        /*01a8*/ 	.word	0x0500000f


	//   ....[90]....
        /*01ac*/ 	.word	0x0500000f


	//   ....[91]....
        /*01b0*/ 	.word	0x0500000f


	//   ....[92]....
        /*01b4*/ 	.word	0x0500000f


	//   ....[93]....
        /*01b8*/ 	.word	0x0500000f


	//   ....[94]....
        /*01bc*/ 	.word	0x0500000f


	//   ....[95]....
        /*01c0*/ 	.word	0x0500000f


	//   ....[96]....
        /*01c4*/ 	.word	0x0500000f


	//   ....[97]....
        /*01c8*/ 	.word	0x0500000f


	//   ....[98]....
        /*01cc*/ 	.word	0x0500000f


	//   ....[99]....
        /*01d0*/ 	.word	0x0500000f


	//   ....[100]....
        /*01d4*/ 	.word	0x0500000f


	//   ....[101]....
        /*01d8*/ 	.word	0x0500000f


	//   ....[102]....
        /*01dc*/ 	.word	0x0500000f


	//   ....[103]....
        /*01e0*/ 	.word	0x0500000f


	//   ....[104]....
        /*01e4*/ 	.word	0x0500000f


	//   ....[105]....
        /*01e8*/ 	.word	0x0500000f


	//   ....[106]....
        /*01ec*/ 	.word	0x0500000f


	//   ....[107]....
        /*01f0*/ 	.word	0x0500000f


	//   ....[108]....
        /*01f4*/ 	.word	0x0500000f


	//   ....[109]....
        /*01f8*/ 	.word	0x0500000f


	//   ....[110]....
        /*01fc*/ 	.word	0x0500000f


	//   ....[111]....
        /*0200*/ 	.word	0x0500000f


	//   ....[112]....
        /*0204*/ 	.word	0x0500000f


	//   ....[113]....
        /*0208*/ 	.word	0x0500000f


	//   ....[114]....
        /*020c*/ 	.word	0x0500000f


	//   ....[115]....
        /*0210*/ 	.word	0x0500000f


	//   ....[116]....
        /*0214*/ 	.word	0x0500000f


	//   ....[117]....
        /*0218*/ 	.word	0x0500000f


	//   ....[118]....
        /*021c*/ 	.word	0x0500000f


	//   ....[119]....
        /*0220*/ 	.word	0x0500000f


	//   ....[120]....
        /*0224*/ 	.word	0x0500000f


	//   ....[121]....
        /*0228*/ 	.word	0x0500000f


	//   ....[122]....
        /*022c*/ 	.word	0x0500000f


	//   ....[123]....
        /*0230*/ 	.word	0x0500000f


	//   ....[124]....
        /*0234*/ 	.word	0x0500000f


	//   ....[125]....
        /*0238*/ 	.word	0x0500000f


	//   ....[126]....
        /*023c*/ 	.word	0x0500000f


	//   ....[127]....
        /*0240*/ 	.word	0x0500000f


	//   ....[128]....
        /*0244*/ 	.word	0x0500000f


	//   ....[129]....
        /*0248*/ 	.word	0x0500000f


	//   ....[130]....
        /*024c*/ 	.word	0x0500000f


	//----- nvinfo : EIATTR_COOP_GROUP_INSTR_OFFSETS
	.align		4
.L_310:
        /*0250*/ 	.byte	0x04, 0x28
        /*0252*/ 	.short	(.L_312 - .L_311)


	//   ....[0]....
.L_311:
        /*0254*/ 	.word	0x00000060


	//   ....[1]....
        /*0258*/ 	.word	0x000000a0


	//   ....[2]....
        /*025c*/ 	.word	0x00000280


	//   ....[3]....
        /*0260*/ 	.word	0x000003e0


	//   ....[4]....
        /*0264*/ 	.word	0x00000500


	//   ....[5]....
        /*0268*/ 	.word	0x00000660


	//   ....[6]....
        /*026c*/ 	.word	0x000015c0


	//   ....[7]....
        /*0270*/ 	.word	0x000039f0


	//   ....[8]....
        /*0274*/ 	.word	0x00004240


	//   ....[9]....
        /*0278*/ 	.word	0x00004440


	//   ....[10]....
        /*027c*/ 	.word	0x00004f10


	//   ....[11]....
        /*0280*/ 	.word	0x00005010


	//   ....[12]....
        /*0284*/ 	.word	0x00005300


	//   ....[13]....
        /*0288*/ 	.word	0x00005380


	//   ....[14]....
        /*028c*/ 	.word	0x00005dc0


	//   ....[15]....
        /*0290*/ 	.word	0x00006500


	//   ....[16]....
        /*0294*/ 	.word	0x00006710


	//   ....[17]....
        /*0298*/ 	.word	0x00006e00


	//   ....[18]....
        /*029c*/ 	.word	0x00006ec0


	//   ....[19]....
        /*02a0*/ 	.word	0x00007290


	//   ....[20]....
        /*02a4*/ 	.word	0x00007350


	//   ....[21]....
        /*02a8*/ 	.word	0x00008460


	//   ....[22]....
        /*02ac*/ 	.word	0x00008be0


	//   ....[23]....
        /*02b0*/ 	.word	0x00008c10


	//   ....[24]....
        /*02b4*/ 	.word	0x00008e60


	//   ....[25]....
        /*02b8*/ 	.word	0x00009000


	//   ....[26]....
        /*02bc*/ 	.word	0x00009fd0


	//   ....[27]....
        /*02c0*/ 	.word	0x0000a470


	//   ....[28]....
        /*02c4*/ 	.word	0x0000a670


	//   ....[29]....
        /*02c8*/ 	.word	0x0000ad50


	//   ....[30]....
        /*02cc*/ 	.word	0x0000ae10


	//   ....[31]....
        /*02d0*/ 	.word	0x0000b1e0


	//   ....[32]....
        /*02d4*/ 	.word	0x0000b2a0


	//   ....[33]....
        /*02d8*/ 	.word	0x0000c3b0


	//   ....[34]....
        /*02dc*/ 	.word	0x0000c480


	//   ....[35]....
        /*02e0*/ 	.word	0x0000c4c0


	//   ....[36]....
        /*02e4*/ 	.word	0x0000c4e0


	//   ....[37]....
        /*02e8*/ 	.word	0x0000c510


	//   ....[38]....
        /*02ec*/ 	.word	0x0000d000


	//   ....[39]....
        /*02f0*/ 	.word	0x0000d460


	//   ....[40]....
        /*02f4*/ 	.word	0x0000d490


	//   ....[41]....
        /*02f8*/ 	.word	0x0000d4b0


	//   ....[42]....
        /*02fc*/ 	.word	0x0000d4e0


	//   ....[43]....
        /*0300*/ 	.word	0x0000d980


	//   ....[44]....
        /*0304*/ 	.word	0x0000d9a0


	//   ....[45]....
        /*0308*/ 	.word	0x0000e5f0


	//   ....[46]....
        /*030c*/ 	.word	0x0000e610


	//   ....[47]....
        /*0310*/ 	.word	0x0000f630


	//   ....[48]....
        /*0314*/ 	.word	0x00010ce0


	//   ....[49]....
        /*0318*/ 	.word	0x00010d00


	//   ....[50]....
        /*031c*/ 	.word	0x00010d10


	//   ....[51]....
        /*0320*/ 	.word	0x00010d50


	//   ....[52]....
        /*0324*/ 	.word	0x00010da0


	//   ....[53]....
        /*0328*/ 	.word	0x00010dc0


	//   ....[54]....
        /*032c*/ 	.word	0x00010e10


	//   ....[55]....
        /*0330*/ 	.word	0x00010e30


	//   ....[56]....
        /*0334*/ 	.word	0x000113b0


	//   ....[57]....
        /*0338*/ 	.word	0x000113e0


	//   ....[58]....
        /*033c*/ 	.word	0x00011410


	//   ....[59]....
        /*0340*/ 	.word	0x00011470


	//   ....[60]....
        /*0344*/ 	.word	0x000114d0


	//   ....[61]....
        /*0348*/ 	.word	0x000114f0


	//   ....[62]....
        /*034c*/ 	.word	0x00011540


	//   ....[63]....
        /*0350*/ 	.word	0x00011560


	//   ....[64]....
        /*0354*/ 	.word	0x00011850


	//   ....[65]....
        /*0358*/ 	.word	0x00011880


	//   ....[66]....
        /*035c*/ 	.word	0x000118b0


	//   ....[67]....
        /*0360*/ 	.word	0x000118e0


	//   ....[68]....
        /*0364*/ 	.word	0x00011910


	//   ....[69]....
        /*0368*/ 	.word	0x00011960


	//   ....[70]....
        /*036c*/ 	.word	0x00011ae0


	//   ....[71]....
        /*0370*/ 	.word	0x00011b10


	//   ....[72]....
        /*0374*/ 	.word	0x000124a0


	//   ....[73]....
        /*0378*/ 	.word	0x000124c0


	//   ....[74]....
        /*037c*/ 	.word	0x000124d0


	//   ....[75]....
        /*0380*/ 	.word	0x000124f0


	//   ....[76]....
        /*0384*/ 	.word	0x00012510


	//   ....[77]....
        /*0388*/ 	.word	0x00012540


	//   ....[78]....
        /*038c*/ 	.word	0x00012560


	//   ....[79]....
        /*0390*/ 	.word	0x00012590


	//   ....[80]....
        /*0394*/ 	.word	0x000128f0


	//   ....[81]....
        /*0398*/ 	.word	0x00012920


	//   ....[82]....
        /*039c*/ 	.word	0x00012950


	//   ....[83]....
        /*03a0*/ 	.word	0x00012970


	//   ....[84]....
        /*03a4*/ 	.word	0x00012980


	//   ....[85]....
        /*03a8*/ 	.word	0x000129a0


	//   ....[86]....
        /*03ac*/ 	.word	0x00012a40


	//   ....[87]....
        /*03b0*/ 	.word	0x00012a80


	//   ....[88]....
        /*03b4*/ 	.word	0x00012f80


	//   ....[89]....
        /*03b8*/ 	.word	0x00013660


	//   ....[90]....
        /*03bc*/ 	.word	0x00013750


	//   ....[91]....
        /*03c0*/ 	.word	0x000137f0


	//   ....[92]....
        /*03c4*/ 	.word	0x00013870


	//   ....[93]....
        /*03c8*/ 	.word	0x00013920


	//   ....[94]....
        /*03cc*/ 	.word	0x00013980


	//   ....[95]....
        /*03d0*/ 	.word	0x00013a40


	//   ....[96]....
        /*03d4*/ 	.word	0x00013aa0


	//   ....[97]....
        /*03d8*/ 	.word	0x00013b40


	//   ....[98]....
        /*03dc*/ 	.word	0x00013bd0


	//   ....[99]....
        /*03e0*/ 	.word	0x00013c20


	//   ....[100]....
        /*03e4*/ 	.word	0x00013d50


	//   ....[101]....
        /*03e8*/ 	.word	0x00013dc0


	//   ....[102]....
        /*03ec*/ 	.word	0x00013e20


	//   ....[103]....
        /*03f0*/ 	.word	0x00013ee0


	//   ....[104]....
        /*03f4*/ 	.word	0x00013f40


	//   ....[105]....
        /*03f8*/ 	.word	0x00013fe0


	//   ....[106]....
        /*03fc*/ 	.word	0x00014130


	//   ....[107]....
        /*0400*/ 	.word	0x00014200


	//   ....[108]....
        /*0404*/ 	.word	0x00014470


	//   ....[109]....
        /*0408*/ 	.word	0x000144c0


	//   ....[110]....
        /*040c*/ 	.word	0x00014680


	//   ....[111]....
        /*0410*/ 	.word	0x000146d0


	//   ....[112]....
        /*0414*/ 	.word	0x00014890


	//   ....[113]....
        /*0418*/ 	.word	0x000148e0


	//   ....[114]....
        /*041c*/ 	.word	0x000149c0


	//   ....[115]....
        /*0420*/ 	.word	0x00014a60


	//   ....[116]....
        /*0424*/ 	.word	0x00014ac0


	//   ....[117]....
        /*0428*/ 	.word	0x00014b60


	//   ....[118]....
        /*042c*/ 	.word	0x00014bc0


	//   ....[119]....
        /*0430*/ 	.word	0x00014c60


	//   ....[120]....
        /*0434*/ 	.word	0x00014cc0


	//   ....[121]....
        /*0438*/ 	.word	0x00014d60


	//   ....[122]....
        /*043c*/ 	.word	0x00014e40


	//   ....[123]....
        /*0440*/ 	.word	0x00014f00


	//   ....[124]....
        /*0444*/ 	.word	0x00014fe0


	//   ....[125]....
        /*0448*/ 	.word	0x000150e0


	//   ....[126]....
        /*044c*/ 	.word	0x00015200


	//   ....[127]....
        /*0450*/ 	.word	0x000152e0


	//   ....[128]....
        /*0454*/ 	.word	0x000153f0


	//   ....[129]....
        /*0458*/ 	.word	0x000154c0


	//   ....[130]....
        /*045c*/ 	.word	0x000155d0


	//----- nvinfo : EIATTR_REG_RECONFIG
	.align		4
.L_312:
        /*0460*/ 	.byte	0x01, 0x54
	.zero		2


	//----- nvinfo : EIATTR_SYSCALL_OFFSETS
	.align		4
        /*0464*/ 	.byte	0x04, 0x46
        /*0466*/ 	.short	(.L_314 - .L_313)


	//   ....[0]....
.L_313:
        /*0468*/ 	.word	0x00003bc0


	//   ....[1]....
        /*046c*/ 	.word	0x000101f0


	//   ....[2]....
        /*0470*/ 	.word	0x00010330


	//   ....[3]....
        /*0474*/ 	.word	0x00010420


	//   ....[4]....
        /*0478*/ 	.word	0x000110a0


	//----- nvinfo : EIATTR_MBARRIER_INSTR_OFFSETS
	.align		4
.L_314:
        /*047c*/ 	.byte	0x04, 0x39
        /*047e*/ 	.short	(.L_316 - .L_315)


	//   ....[0]....
.L_315:
        /*0480*/ 	.word	0x00000170
        /*0484*/ 	.word	0x000000ff
        /*0488*/ 	.word	0x00028c00
        /*048c*/ 	.short	0x0100
        /*048e*/ 	.byte	0x08
	.zero		1


	//   ....[1]....
        /*0490*/ 	.word	0x00000180
        /*0494*/ 	.word	0x000000ff
        /*0498*/ 	.word	0x00028c20
        /*049c*/ 	.short	0x0100
        /*049e*/ 	.byte	0x08
	.zero		1


	//   ....[2]....
        /*04a0*/ 	.word	0x00000230
        /*04a4*/ 	.word	0x000000ff
        /*04a8*/ 	.word	0x00028c30
        /*04ac*/ 	.short	0x0100
        /*04ae*/ 	.byte	0x06
	.zero		1


	//   ....[3]....
        /*04b0*/ 	.word	0x00000240
        /*04b4*/ 	.word	0x000000ff
        /*04b8*/ 	.word	0x00028c40
        /*04bc*/ 	.short	0x0100
        /*04be*/ 	.byte	0x06
	.zero		1


	//   ....[4]....
        /*04c0*/ 	.word	0x00000250
        /*04c4*/ 	.word	0x000000ff
        /*04c8*/ 	.word	0x00028c38
        /*04cc*/ 	.short	0x0100
        /*04ce*/ 	.byte	0x06
	.zero		1


	//   ....[5]....
        /*04d0*/ 	.word	0x00000260
        /*04d4*/ 	.word	0x000000ff
        /*04d8*/ 	.word	0x00028c48
        /*04dc*/ 	.short	0x0100
        /*04de*/ 	.byte	0x06
	.zero		1


	//   ....[6]....
        /*04e0*/ 	.word	0x00000390
        /*04e4*/ 	.word	0x000000ff
        /*04e8*/ 	.word	0x00028c50
        /*04ec*/ 	.short	0x0100
        /*04ee*/ 	.byte	0x08
	.zero		1


	//   ....[7]....
        /*04f0*/ 	.word	0x000003a0
        /*04f4*/ 	.word	0x000000ff
        /*04f8*/ 	.word	0x00028c60
        /*04fc*/ 	.short	0x0100
        /*04fe*/ 	.byte	0x08
	.zero		1


	//   ....[8]....
        /*0500*/ 	.word	0x000003b0
        /*0504*/ 	.word	0x000000ff
        /*0508*/ 	.word	0x00028c58
        /*050c*/ 	.short	0x0100
        /*050e*/ 	.byte	0x08
	.zero		1


	//   ....[9]....
        /*0510*/ 	.word	0x000003c0
        /*0514*/ 	.word	0x000000ff
        /*0518*/ 	.word	0x00028c68
        /*051c*/ 	.short	0x0100
        /*051e*/ 	.byte	0x08
	.zero		1


	//   ....[10]....
        /*0520*/ 	.word	0x000004b0
        /*0524*/ 	.word	0x000000ff
        /*0528*/ 	.word	0x00028c70
        /*052c*/ 	.short	0x0100
        /*052e*/ 	.byte	0x06
	.zero		1


	//   ....[11]....
        /*0530*/ 	.word	0x000004c0
        /*0534*/ 	.word	0x000000ff
        /*0538*/ 	.word	0x00028c80
        /*053c*/ 	.short	0x0100
        /*053e*/ 	.byte	0x06
	.zero		1


	//   ....[12]....
        /*0540*/ 	.word	0x000004d0
        /*0544*/ 	.word	0x000000ff
        /*0548*/ 	.word	0x00028c78
        /*054c*/ 	.short	0x0100
        /*054e*/ 	.byte	0x06
	.zero		1


	//   ....[13]....
        /*0550*/ 	.word	0x000004e0
        /*0554*/ 	.word	0x000000ff
        /*0558*/ 	.word	0x00028c88
        /*055c*/ 	.short	0x0100
        /*055e*/ 	.byte	0x06
	.zero		1


	//   ....[14]....
        /*0560*/ 	.word	0x00000610
        /*0564*/ 	.word	0x000000ff
        /*0568*/ 	.word	0x00028c90
        /*056c*/ 	.short	0x0100
        /*056e*/ 	.byte	0x08
	.zero		1


	//   ....[15]....
        /*0570*/ 	.word	0x00000620
        /*0574*/ 	.word	0x000000ff
        /*0578*/ 	.word	0x00028ca0
        /*057c*/ 	.short	0x0100
        /*057e*/ 	.byte	0x08
	.zero		1


	//   ....[16]....
        /*0580*/ 	.word	0x00000630
        /*0584*/ 	.word	0x000000ff
        /*0588*/ 	.word	0x00028c98
        /*058c*/ 	.short	0x0100
        /*058e*/ 	.byte	0x08
	.zero		1


	//   ....[17]....
        /*0590*/ 	.word	0x00000640
        /*0594*/ 	.word	0x000000ff
        /*0598*/ 	.word	0x00028ca8
        /*059c*/ 	.short	0x0100
        /*059e*/ 	.byte	0x08
	.zero		1


	//   ....[18]....
        /*05a0*/ 	.word	0x00000780
        /*05a4*/ 	.word	0x000000ff
        /*05a8*/ 	.word	0x00028cb0
        /*05ac*/ 	.short	0x0100
        /*05ae*/ 	.byte	0x08
	.zero		1


	//   ....[19]....
        /*05b0*/ 	.word	0x00000790
        /*05b4*/ 	.word	0x000000ff
        /*05b8*/ 	.word	0x00028cc0
        /*05bc*/ 	.short	0x0100
        /*05be*/ 	.byte	0x08
	.zero		1


	//   ....[20]....
        /*05c0*/ 	.word	0x000007a0
        /*05c4*/ 	.word	0x000000ff
        /*05c8*/ 	.word	0x00028cb8
        /*05cc*/ 	.short	0x0100
        /*05ce*/ 	.byte	0x08
	.zero		1


	//   ....[21]....
        /*05d0*/ 	.word	0x000007b0
        /*05d4*/ 	.word	0x000000ff
        /*05d8*/ 	.word	0x00028cc8
        /*05dc*/ 	.short	0x0100
        /*05de*/ 	.byte	0x08
	.zero		1


	//   ....[22]....
        /*05e0*/ 	.word	0x00001780
        /*05e4*/ 	.word	0x000000ff
        /*05e8*/ 	.word	0x00028c50
        /*05ec*/ 	.short	0x010a
        /*05ee*/ 	.byte	0x05
	.zero		1


	//   ....[23]....
        /*05f0*/ 	.word	0x00001a50
        /*05f4*/ 	.word	0x000000ff
        /*05f8*/ 	.word	0x00000000
        /*05fc*/ 	.short	0x0101
        /*05fe*/ 	.byte	0x04
	.zero		1


	//   ....[24]....
        /*0600*/ 	.word	0x000023b0
        /*0604*/ 	.word	0x000000ff
        /*0608*/ 	.word	0x00028c50
        /*060c*/ 	.short	0x010a
        /*060e*/ 	.byte	0x07
	.zero		1


	//   ....[25]....
        /*0610*/ 	.word	0x000023f0
        /*0614*/ 	.word	0x000000ff
        /*0618*/ 	.word	0x00028c50
        /*061c*/ 	.short	0x010a
        /*061e*/ 	.byte	0x07
	.zero		1


	//   ....[26]....
        /*0620*/ 	.word	0x000025d0
        /*0624*/ 	.word	0x000000ff
        /*0628*/ 	.word	0x00000000
        /*062c*/ 	.short	0x0101
        /*062e*/ 	.byte	0x07
	.zero		1


	//   ....[27]....
        /*0630*/ 	.word	0x00003bf0
        /*0634*/ 	.word	0x000000ff
        /*0638*/ 	.word	0x00028c00
        /*063c*/ 	.short	0x010a
        /*063e*/ 	.byte	0x28
	.zero		1


	//   ....[28]....
        /*0640*/ 	.word	0x00003d80
        /*0644*/ 	.word	0x000000ff
        /*0648*/ 	.word	0x00028c30
        /*064c*/ 	.short	0x010a
        /*064e*/ 	.byte	0x28
	.zero		1


	//   ....[29]....
        /*0650*/ 	.word	0x00003dc0
        /*0654*/ 	.word	0x000000ff
        /*0658*/ 	.word	0x00028c30
        /*065c*/ 	.short	0x010a
        /*065e*/ 	.byte	0x28
	.zero		1


	//   ....[30]....
        /*0660*/ 	.word	0x000041b0
        /*0664*/ 	.word	0x000000ff
        /*0668*/ 	.word	0x00000000
        /*066c*/ 	.short	0x0101
        /*066e*/ 	.byte	0x04
	.zero		1


	//   ....[31]....
        /*0670*/ 	.word	0x00005b60
        /*0674*/ 	.word	0x000000ff
        /*0678*/ 	.word	0x00028c50
        /*067c*/ 	.short	0x010a
        /*067e*/ 	.byte	0x28
	.zero		1


	//   ....[32]....
        /*0680*/ 	.word	0x00005ba0
        /*0684*/ 	.word	0x000000ff
        /*0688*/ 	.word	0x00028c50
        /*068c*/ 	.short	0x010a
        /*068e*/ 	.byte	0x28
	.zero		1


	//   ....[33]....
        /*0690*/ 	.word	0x00005e90
        /*0694*/ 	.word	0x000000ff
        /*0698*/ 	.word	0x00000000
        /*069c*/ 	.short	0x0101
        /*069e*/ 	.byte	0x04
	.zero		1


	//   ....[34]....
        /*06a0*/ 	.word	0x00006240
        /*06a4*/ 	.word	0x000000ff
        /*06a8*/ 	.word	0x00028c30
        /*06ac*/ 	.short	0x010a
        /*06ae*/ 	.byte	0x1f
	.zero		1


	//   ....[35]....
        /*06b0*/ 	.word	0x00006280
        /*06b4*/ 	.word	0x000000ff
        /*06b8*/ 	.word	0x00028c30
        /*06bc*/ 	.short	0x010a
        /*06be*/ 	.byte	0x1f
	.zero		1


	//   ....[36]....
        /*06c0*/ 	.word	0x000064a0
        /*06c4*/ 	.word	0x000000ff
        /*06c8*/ 	.word	0x00000000
        /*06cc*/ 	.short	0x0101
        /*06ce*/ 	.byte	0x0a
	.zero		1


	//   ....[37]....
        /*06d0*/ 	.word	0x00008220
        /*06d4*/ 	.word	0x000000ff
        /*06d8*/ 	.word	0x00028c50
        /*06dc*/ 	.short	0x010a
        /*06de*/ 	.byte	0x1f
	.zero		1


	//   ....[38]....
        /*06e0*/ 	.word	0x00008260
        /*06e4*/ 	.word	0x000000ff
        /*06e8*/ 	.word	0x00028c50
        /*06ec*/ 	.short	0x010a
        /*06ee*/ 	.byte	0x1f
	.zero		1


	//   ....[39]....
        /*06f0*/ 	.word	0x00008510
        /*06f4*/ 	.word	0x000000ff
        /*06f8*/ 	.word	0x00000000
        /*06fc*/ 	.short	0x0101
        /*06fe*/ 	.byte	0x06
	.zero		1


	//   ....[40]....
        /*0700*/ 	.word	0x000088c0
        /*0704*/ 	.word	0x000000ff
        /*0708*/ 	.word	0x00028c30
        /*070c*/ 	.short	0x010a
        /*070e*/ 	.byte	0x1a
	.zero		1


	//   ....[41]....
        /*0710*/ 	.word	0x00008900
        /*0714*/ 	.word	0x000000ff
        /*0718*/ 	.word	0x00028c30
        /*071c*/ 	.short	0x010a
        /*071e*/ 	.byte	0x1a
	.zero		1


	//   ....[42]....
        /*0720*/ 	.word	0x00008b10
        /*0724*/ 	.word	0x000000ff
        /*0728*/ 	.word	0x00000000
        /*072c*/ 	.short	0x0101
        /*072e*/ 	.byte	0x0b
	.zero		1


	//   ....[43]....
        /*0730*/ 	.word	0x00009d90
        /*0734*/ 	.word	0x000000ff
        /*0738*/ 	.word	0x00028c50
        /*073c*/ 	.short	0x010a
        /*073e*/ 	.byte	0x1a
	.zero		1


	//   ....[44]....
        /*0740*/ 	.word	0x00009dd0
        /*0744*/ 	.word	0x000000ff
        /*0748*/ 	.word	0x00028c50
        /*074c*/ 	.short	0x010a
        /*074e*/ 	.byte	0x1a
	.zero		1


	//   ....[45]....
        /*0750*/ 	.word	0x0000a060
        /*0754*/ 	.word	0x000000ff
        /*0758*/ 	.word	0x00000000
        /*075c*/ 	.short	0x0101
        /*075e*/ 	.byte	0x1a
	.zero		1


	//   ....[46]....
        /*0760*/ 	.word	0x0000a1d0
        /*0764*/ 	.word	0x000000ff
        /*0768*/ 	.word	0x00028c30
        /*076c*/ 	.short	0x010a
        /*076e*/ 	.byte	0x19
	.zero		1


	//   ....[47]....
        /*0770*/ 	.word	0x0000a210
        /*0774*/ 	.word	0x000000ff
        /*0778*/ 	.word	0x00028c30
        /*077c*/ 	.short	0x010a
        /*077e*/ 	.byte	0x19
	.zero		1


	//   ....[48]....
        /*0780*/ 	.word	0x0000a420
        /*0784*/ 	.word	0x000000ff
        /*0788*/ 	.word	0x00000000
        /*078c*/ 	.short	0x0101
        /*078e*/ 	.byte	0x0a
	.zero		1


	//   ....[49]....
        /*0790*/ 	.word	0x0000c170
        /*0794*/ 	.word	0x000000ff
        /*0798*/ 	.word	0x00028c50
        /*079c*/ 	.short	0x010a
        /*079e*/ 	.byte	0x19
	.zero		1


	//   ....[50]....
        /*07a0*/ 	.word	0x0000c1b0
        /*07a4*/ 	.word	0x000000ff
        /*07a8*/ 	.word	0x00028c50
        /*07ac*/ 	.short	0x010a
        /*07ae*/ 	.byte	0x19
	.zero		1


	//   ....[51]....
        /*07b0*/ 	.word	0x0000c460
        /*07b4*/ 	.word	0x000000ff
        /*07b8*/ 	.word	0x00000000
        /*07bc*/ 	.short	0x0101
        /*07be*/ 	.byte	0x19
	.zero		1


	//   ....[52]....
        /*07c0*/ 	.word	0x0000cfd0
        /*07c4*/ 	.word	0x000000ff
        /*07c8*/ 	.word	0x00000000
        /*07cc*/ 	.short	0x0101
        /*07ce*/ 	.byte	0x04
	.zero		1


	//   ....[53]....
        /*07d0*/ 	.word	0x00010aa0
        /*07d4*/ 	.word	0x000000ff
        /*07d8*/ 	.word	0x00028c40
        /*07dc*/ 	.short	0x010a
        /*07de*/ 	.byte	0x2e
	.zero		1


	//   ....[54]....
        /*07e0*/ 	.word	0x00010ed0
        /*07e4*/ 	.word	0x000000ff
        /*07e8*/ 	.word	0x00028c30
        /*07ec*/ 	.short	0x0107
        /*07ee*/ 	.byte	0x2e
	.zero		1


	//   ....[55]....
        /*07f0*/ 	.word	0x00010f40
        /*07f4*/ 	.word	0x000000ff
        /*07f8*/ 	.word	0x00028c30
        /*07fc*/ 	.short	0x0101
        /*07fe*/ 	.byte	0x2e
	.zero		1


	//   ....[56]....
        /*0800*/ 	.word	0x00011630
        /*0804*/ 	.word	0x000000ff
        /*0808*/ 	.word	0x00028c00
        /*080c*/ 	.short	0x0107
        /*080e*/ 	.byte	0x2e
	.zero		1


	//   ....[57]....
        /*0810*/ 	.word	0x00011670
        /*0814*/ 	.word	0x000000ff
        /*0818*/ 	.word	0x00028c00
        /*081c*/ 	.short	0x0101
        /*081e*/ 	.byte	0x2e
	.zero		1


	//   ....[58]....
        /*0820*/ 	.word	0x00011680
        /*0824*/ 	.word	0x000000ff
        /*0828*/ 	.word	0x00028c20
        /*082c*/ 	.short	0x010a
        /*082e*/ 	.byte	0x2e
	.zero		1


	//   ....[59]....
        /*0830*/ 	.word	0x000116d0
        /*0834*/ 	.word	0x000000ff
        /*0838*/ 	.word	0x00028c60
        /*083c*/ 	.short	0x010a
        /*083e*/ 	.byte	0x2e
	.zero		1


	//   ....[60]....
        /*0840*/ 	.word	0x00011ef0
        /*0844*/ 	.word	0x000000ff
        /*0848*/ 	.word	0x00028c50
        /*084c*/ 	.short	0x0107
        /*084e*/ 	.byte	0x2e
	.zero		1


	//   ....[61]....
        /*0850*/ 	.word	0x00011f70
        /*0854*/ 	.word	0x000000ff
        /*0858*/ 	.word	0x00028c50
        /*085c*/ 	.short	0x0101
        /*085e*/ 	.byte	0x2e
	.zero		1


	//   ....[62]....
        /*0860*/ 	.word	0x000122a0
        /*0864*/ 	.word	0x0000000a
        /*0868*/ 	.word	0x00028c40
        /*086c*/ 	.short	0x010a
        /*086e*/ 	.byte	0x3f
	.zero		1


	//   ....[63]....
        /*0870*/ 	.word	0x00012630
        /*0874*/ 	.word	0x0000000a
        /*0878*/ 	.word	0x00028c30
        /*087c*/ 	.short	0x0107
        /*087e*/ 	.byte	0x3f
	.zero		1


	//   ....[64]....
        /*0880*/ 	.word	0x000126e0
        /*0884*/ 	.word	0x0000000a
        /*0888*/ 	.word	0x00028c30
        /*088c*/ 	.short	0x0101
        /*088e*/ 	.byte	0x3f
	.zero		1


	//   ....[65]....
        /*0890*/ 	.word	0x00012710
        /*0894*/ 	.word	0x0000000a
        /*0898*/ 	.word	0x00028c60
        /*089c*/ 	.short	0x010a
        /*089e*/ 	.byte	0x3f
	.zero		1


	//   ....[66]....
        /*08a0*/ 	.word	0x00012d50
        /*08a4*/ 	.word	0x0000000a
        /*08a8*/ 	.word	0x00028c50
        /*08ac*/ 	.short	0x0107
        /*08ae*/ 	.byte	0x3f
	.zero		1


	//   ....[67]....
        /*08b0*/ 	.word	0x00012e20
        /*08b4*/ 	.word	0x0000000a
        /*08b8*/ 	.word	0x00028c50
        /*08bc*/ 	.short	0x0101
        /*08be*/ 	.byte	0x3f
	.zero		1


	//   ....[68]....
        /*08c0*/ 	.word	0x00012f00
        /*08c4*/ 	.word	0x00000005
        /*08c8*/ 	.word	0x00028c20
        /*08cc*/ 	.short	0x010a
        /*08ce*/ 	.byte	0x3f
	.zero		1


	//   ....[69]....
        /*08d0*/ 	.word	0x00013070
        /*08d4*/ 	.word	0x00000004
        /*08d8*/ 	.word	0x00028c40
        /*08dc*/ 	.short	0x010a
        /*08de*/ 	.byte	0x3f
	.zero		1


	//   ....[70]....
        /*08e0*/ 	.word	0x00013110
        /*08e4*/ 	.word	0x00000005
        /*08e8*/ 	.word	0x00028c40
        /*08ec*/ 	.short	0x010a
        /*08ee*/ 	.byte	0x3f
	.zero		1


	//   ....[71]....
        /*08f0*/ 	.word	0x00013150
        /*08f4*/ 	.word	0x00000004
        /*08f8*/ 	.word	0x00028c60
        /*08fc*/ 	.short	0x010a
        /*08fe*/ 	.byte	0x3f
	.zero		1


	//   ....[72]....
        /*0900*/ 	.word	0x00013190
        /*0904*/ 	.word	0x00000005
        /*0908*/ 	.word	0x00028c60
        /*090c*/ 	.short	0x010a
        /*090e*/ 	.byte	0x3f
	.zero		1


	//   ....[73]....
        /*0910*/ 	.word	0x00013200
        /*0914*/ 	.word	0x00000005
        /*0918*/ 	.word	0x00028c50
        /*091c*/ 	.short	0x010a
        /*091e*/ 	.byte	0x3f
	.zero		1


	//   ....[74]....
        /*0920*/ 	.word	0x00013260
        /*0924*/ 	.word	0x00000005
        /*0928*/ 	.word	0x00028c50
        /*092c*/ 	.short	0x010a
        /*092e*/ 	.byte	0x3f
	.zero		1


	//   ....[75]....
        /*0930*/ 	.word	0x000132c0
        /*0934*/ 	.word	0x00000000
        /*0938*/ 	.word	0x00028c00
        /*093c*/ 	.short	0x010a
        /*093e*/ 	.byte	0x3f
	.zero		1


	//   ....[76]....
        /*0940*/ 	.word	0x00013320
        /*0944*/ 	.word	0x00000002
        /*0948*/ 	.word	0x00028c30
        /*094c*/ 	.short	0x010a
        /*094e*/ 	.byte	0x3f
	.zero		1


	//   ....[77]....
        /*0950*/ 	.word	0x00013380
        /*0954*/ 	.word	0x0000000e
        /*0958*/ 	.word	0x00028c50
        /*095c*/ 	.short	0x010a
        /*095e*/ 	.byte	0x3f
	.zero		1


	//   ....[78]....
        /*0960*/ 	.word	0x000133e0
        /*0964*/ 	.word	0x0000000c
        /*0968*/ 	.word	0x00028c30
        /*096c*/ 	.short	0x010a
        /*096e*/ 	.byte	0x3f
	.zero		1


	//   ....[79]....
        /*0970*/ 	.word	0x00013440
        /*0974*/ 	.word	0x0000000e
        /*0978*/ 	.word	0x00028c50
        /*097c*/ 	.short	0x010a
        /*097e*/ 	.byte	0x3f
	.zero		1


	//   ....[80]....
        /*0980*/ 	.word	0x000134a0
        /*0984*/ 	.word	0x0000000b
        /*0988*/ 	.word	0x00028c30
        /*098c*/ 	.short	0x010a
        /*098e*/ 	.byte	0x3f
	.zero		1


	//   ....[81]....
        /*0990*/ 	.word	0x00013500
        /*0994*/ 	.word	0x0000000f
        /*0998*/ 	.word	0x00028c50
        /*099c*/ 	.short	0x010a
        /*099e*/ 	.byte	0x3f
	.zero		1


	//   ....[82]....
        /*09a0*/ 	.word	0x00013560
        /*09a4*/ 	.word	0x0000000c
        /*09a8*/ 	.word	0x00028c30
        /*09ac*/ 	.short	0x010a
        /*09ae*/ 	.byte	0x3f
	.zero		1


	//   ....[83]....
        /*09b0*/ 	.word	0x000135c0
        /*09b4*/ 	.word	0x0000000e
        /*09b8*/ 	.word	0x00028c50
        /*09bc*/ 	.short	0x010a
        /*09be*/ 	.byte	0x3f
	.zero		1


	//   ....[84]....
        /*09c0*/ 	.word	0x000136a0
        /*09c4*/ 	.word	0x00000003
        /*09c8*/ 	.word	0x00028c40
        /*09cc*/ 	.short	0x010a
        /*09ce*/ 	.byte	0x3f
	.zero		1


	//   ....[85]....
        /*09d0*/ 	.word	0x00014020
        /*09d4*/ 	.word	0x00000003
        /*09d8*/ 	.word	0x00028c20
        /*09dc*/ 	.short	0x010a
        /*09de*/ 	.byte	0x3f
	.zero		1


	//   ....[86]....
        /*09e0*/ 	.word	0x00014080
        /*09e4*/ 	.word	0x00000003
        /*09e8*/ 	.word	0x00028c60
        /*09ec*/ 	.short	0x010a
        /*09ee*/ 	.byte	0x3f
	.zero		1


	//   ....[87]....
        /*09f0*/ 	.word	0x00014910
        /*09f4*/ 	.word	0x0000000a
        /*09f8*/ 	.word	0x00028c40
        /*09fc*/ 	.short	0x010a
        /*09fe*/ 	.byte	0x3f
	.zero		1


	//   ....[88]....
        /*0a00*/ 	.word	0x00014d90
        /*0a04*/ 	.word	0x0000000a
        /*0a08*/ 	.word	0x00028c60
        /*0a0c*/ 	.short	0x010a
        /*0a0e*/ 	.byte	0x3f
	.zero		1


	//   ....[89]....
        /*0a10*/ 	.word	0x000154f0
        /*0a14*/ 	.word	0x00000005
        /*0a18*/ 	.word	0x00028c20
        /*0a1c*/ 	.short	0x010a
        /*0a1e*/ 	.byte	0x3f
	.zero		1


	//   ....[90]....
        /*0a20*/ 	.word	0x00015690
        /*0a24*/ 	.word	0x00000004
        /*0a28*/ 	.word	0x00028c40
        /*0a2c*/ 	.short	0x010a
        /*0a2e*/ 	.byte	0x3f
	.zero		1


	//   ....[91]....
        /*0a30*/ 	.word	0x000156e0
        /*0a34*/ 	.word	0x00000005
        /*0a38*/ 	.word	0x00028c40
        /*0a3c*/ 	.short	0x010a
        /*0a3e*/ 	.byte	0x3f
	.zero		1


	//   ....[92]....
        /*0a40*/ 	.word	0x00015730
        /*0a44*/ 	.word	0x00000004
        /*0a48*/ 	.word	0x00028c60
        /*0a4c*/ 	.short	0x010a
        /*0a4e*/ 	.byte	0x3f
	.zero		1


	//----- nvinfo : EIATTR_NUM_MBARRIERS
	.align		4
.L_316:
        /*0a50*/ 	.byte	0x03, 0x38
        /*0a52*/ 	.short	0x0016


	//----- nvinfo : EIATTR_EXIT_INSTR_OFFSETS
	.align		4
        /*0a54*/ 	.byte	0x04, 0x1c
        /*0a56*/ 	.short	(.L_318 - .L_317)


	//   ....[0]....
.L_317:
        /*0a58*/ 	.word	0x000131e0


	//----- nvinfo : EIATTR_MAX_THREADS
	.align		4
.L_318:
        /*0a5c*/ 	.byte	0x04, 0x05
        /*0a5e*/ 	.short	(.L_320 - .L_319)
.L_319:
        /*0a60*/ 	.word	0x00000180
        /*0a64*/ 	.word	0x00000001
        /*0a68*/ 	.word	0x00000001


	//----- nvinfo : EIATTR_CRS_STACK_SIZE
	.align		4
.L_320:
        /*0a6c*/ 	.byte	0x04, 0x1e
        /*0a6e*/ 	.short	(.L_322 - .L_321)
.L_321:
        /*0a70*/ 	.word	0x00000000


	//----- nvinfo : EIATTR_CBANK_PARAM_SIZE
	.align		4
.L_322:
        /*0a74*/ 	.byte	0x03, 0x19
        /*0a76*/ 	.short	0x0a70


	//----- nvinfo : EIATTR_PARAM_CBANK
	.align		4
        /*0a78*/ 	.byte	0x04, 0x0a
        /*0a7a*/ 	.short	(.L_324 - .L_323)
	.align		4
.L_323:
        /*0a7c*/ 	.word	index@(.nv.constant0._ZN7cutlass13device_kernelIN5flash11enable_sm90INS1_16FlashAttnFwdSm90INS1_25CollectiveMainloopFwdSm90ILi2EN4cute5tupleIJNS5_1CILi1EEES8_S8_EEENS6_IJNS7_ILi64EEESA_SA_EEELi512ENS_10bfloat16_tEfNS_4arch4Sm90ELb0ELb1ELb0ELb0ELb1ELb0ELb0ELb0ELb0ELb1ELb1ELb0EEENS1_21CollectiveEpilogueFwdINS6_IJSA_NS7_ILi512EEESA_EEES9_SC_SE_Li256ELb0ELb1ELb1ELb0EEENS1_19SingleTileSchedulerILb0ELb1ELb1ELi64EEEEEEEEEvNT_6ParamsE)
        /*0a80*/ 	.short	0x0210
        /*0a82*/ 	.short	0x0a70


	//----- nvinfo : EIATTR_SW_WAR
	.align		4
.L_324:
        /*0a84*/ 	.byte	0x04, 0x36
        /*0a86*/ 	.short	(.L_326 - .L_325)
.L_325:
        /*0a88*/ 	.word	0x00000008
.L_326:


//--------------------- .nv.info._ZN7cutlass13device_kernelIN5flash11enable_sm90INS1_16FlashAttnFwdSm90INS1_25CollectiveMainloopFwdSm90ILi2EN4cute5tupleIJNS5_1CILi1EEES8_S8_EEENS6_IJNS7_ILi64EEESA_SA_EEELi512ENS_10bfloat16_tEfNS_4arch4Sm90ELb0ELb1ELb0ELb0ELb1ELb0ELb1ELb0ELb0ELb1ELb1ELb0EEENS1_21CollectiveEpilogueFwdINS6_IJSA_NS7_ILi512EEESA_EEES9_SC_SE_Li256ELb0ELb1ELb1ELb0EEENS1_19SingleTileSchedulerILb0ELb1ELb1ELi64EEEEEEEEEvNT_6ParamsE --------------------------
	.section	.nv.info._ZN7cutlass13device_kernelIN5flash11enable_sm90INS1_16FlashAttnFwdSm90INS1_25CollectiveMainloopFwdSm90ILi2EN4cute5tupleIJNS5_1CILi1EEES8_S8_EEENS6_IJNS7_ILi64EEESA_SA_EEELi512ENS_10bfloat16_tEfNS_4arch4Sm90ELb0ELb1ELb0ELb0ELb1ELb0ELb1ELb0ELb0ELb1ELb1ELb0EEENS1_21CollectiveEpilogueFwdINS6_IJSA_NS7_ILi512EEESA_EEES9_SC_SE_Li256ELb0ELb1ELb1ELb0EEENS1_19SingleTileSchedulerILb0ELb1ELb1ELi64EEEEEEEEEvNT_6ParamsE,"",@"SHT_CUDA_INFO"
	.sectionflags	@""
	.align	4


	//----- nvinfo : EIATTR_CUDA_API_VERSION
	.align		4
        /*0000*/ 	.byte	0x04, 0x37
        /*0002*/ 	.short	(.L_328 - .L_327)
.L_327:
        /*0004*/ 	.word	0x00000082


	//----- nvinfo : EIATTR_KPARAM_INFO
	.align		4
.L_328:
        /*0008*/ 	.byte	0x04, 0x17
        /*000a*/ 	.short	(.L_330 - .L_329)
.L_329:
        /*000c*/ 	.word	0x00000000
        /*0010*/ 	.short	0x0000
        /*0012*/ 	.short	0x0070
        /*0014*/ 	.byte	0x00, 0xf0, 0x01, 0x2c


	//----- nvinfo : EIATTR_SPARSE_MMA_MASK
	.align		4
.L_330:
        /*0018*/ 	.byte	0x03, 0x50
        /*001a*/ 	.short	0x0000


	//----- nvinfo : EIATTR_MAXREG_COUNT
	.align		4
        /*001c*/ 	.byte	0x03, 0x1b
        /*001e*/ 	.short	0x00a8


	//----- nvinfo : EIATTR_NUM_BARRIERS
	.align		4
        /*0020*/ 	.byte	0x02, 0x4c
        /*0022*/ 	.byte	0x10
	.zero		1


	//----- nvinfo : EIATTR_EXTERNS
	.align		4
        /*0024*/ 	.byte	0x04, 0x0f
        /*0026*/ 	.short	(.L_332 - .L_331)


	//   ....[0]....
	.align		4
.L_331:
        /*0028*/ 	.word	index@(__assertfail)


	//----- nvinfo : EIATTR_ANNOTATIONS
	.align		4
.L_332:
        /*002c*/ 	.byte	0x04, 0x55
        /*002e*/ 	.short	(.L_334 - .L_333)


	//   ....[0]....
.L_333:
        /*0030*/ 	.word	0x00000001
        /*0034*/ 	.byte	0x90, 0x08, 0x00, 0x00, 0x01, 0x00, 0x00, 0x00, 0xb0, 0x15, 0x00, 0x00, 0x01, 0x00, 0x00, 0x00
        /*0044*/ 	.byte	0xc0, 0x3c, 0x00, 0x00, 0x01, 0x00, 0x00, 0x00, 0x80, 0x58, 0x01, 0x00, 0x01, 0x00, 0x00, 0x00
        /*0054*/ 	.byte	0xd0, 0x8c, 0x01, 0x00


	//----- nvinfo : EIATTR_MERCURY_ISA_VERSION
	.align		4
.L_334:
        /*0058*/ 	.byte	0x03, 0x5f
        /*005a*/ 	.short	0x0101


	//----- nvinfo : EIATTR_INT_WARP_WIDE_INSTR_OFFSETS
	.align		4
        /*005c*/ 	.byte	0x04, 0x31
        /*005e*/ 	.short	(.L_336 - .L_335)


	//   ....[0]....
.L_335:
        /*0060*/ 	.word	0x000000c0


	//   ....[1]....
        /*0064*/ 	.word	0x000000d0


	//   ....[2]....
        /*0068*/ 	.word	0x000000e0


	//   ....[3]....
        /*006c*/ 	.word	0x00000180


	//----- nvinfo : EIATTR_COOP_GROUP_MASK_REGIDS
	.align		4
.L_336:
        /*0070*/ 	.byte	0x04, 0x29
        /*0072*/ 	.short	(.L_338 - .L_337)


	//   ....[0]....
.L_337:
        /*0074*/ 	.word	0xffffffff


	//   ....[1]....
        /*0078*/ 	.word	0xffffffff


	//   ....[2]....
        /*007c*/ 	.word	0xffffffff


	//   ....[3]....
        /*0080*/ 	.word	0xffffffff


	//   ....[4]....
        /*0084*/ 	.word	0xffffffff


	//   ....[5]....
        /*0088*/ 	.word	0xffffffff


	//   ....[6]....
        /*008c*/ 	.word	0xffffffff


	//   ....[7]....
        /*0090*/ 	.word	0xffffffff


	//   ....[8]....
        /*0094*/ 	.word	0xffffffff


	//   ....[9]....
        /*0098*/ 	.word	0xffffffff


	//   ....[10]....
        /*009c*/ 	.word	0xffffffff


	//   ....[11]....
        /*00a0*/ 	.word	0xffffffff


	//   ....[12]....
        /*00a4*/ 	.word	0xffffffff


	//   ....[13]....
        /*00a8*/ 	.word	0xffffffff


	//   ....[14]....
        /*00ac*/ 	.word	0xffffffff


	//   ....[15]....
        /*00b0*/ 	.word	0xffffffff


	//   ....[16]....
        /*00b4*/ 	.word	0xffffffff


	//   ....[17]....
        /*00b8*/ 	.word	0xffffffff


	//   ....[18]....
        /*00bc*/ 	.word	0xffffffff


	//   ....[19]....
        /*00c0*/ 	.word	0xffffffff


	//   ....[20]....
        /*00c4*/ 	.word	0xffffffff


	//   ....[21]....
        /*00c8*/ 	.word	0xffffffff


	//   ....[22]....
        /*00cc*/ 	.word	0xffffffff


	//   ....[23]....
        /*00d0*/ 	.word	0xffffffff


	//   ....[24]....
        /*00d4*/ 	.word	0xffffffff


	//   ....[25]....
        /*00d8*/ 	.word	0xffffffff


	//   ....[26]....
        /*00dc*/ 	.word	0xffffffff


	//   ....[27]....
        /*00e0*/ 	.word	0xffffffff


	//   ....[28]....
        /*00e4*/ 	.word	0xffffffff


	//   ....[29]....
        /*00e8*/ 	.word	0xffffffff


	//   ....[30]....
        /*00ec*/ 	.word	0xffffffff


	//   ....[31]....
        /*00f0*/ 	.word	0xffffffff


	//   ....[32]....
        /*00f4*/ 	.word	0xffffffff


	//   ....[33]....
        /*00f8*/ 	.word	0xffffffff


	//   ....[34]....
        /*00fc*/ 	.word	0xffffffff


	//   ....[35]....
        /*0100*/ 	.word	0xffffffff


	//   ....[36]....
        /*0104*/ 	.word	0xffffffff


	//   ....[37]....
        /*0108*/ 	.word	0xffffffff


	//   ....[38]....
        /*010c*/ 	.word	0xffffffff


	//   ....[39]....
        /*0110*/ 	.word	0xffffffff


	//   ....[40]....
        /*0114*/ 	.word	0xffffffff


	//   ....[41]....
        /*0118*/ 	.word	0xffffffff


	//   ....[42]....
        /*011c*/ 	.word	0xffffffff


	//   ....[43]....
        /*0120*/ 	.word	0xffffffff


	//   ....[44]....
        /*0124*/ 	.word	0xffffffff


	//   ....[45]....
        /*0128*/ 	.word	0xffffffff


	//   ....[46]....
        /*012c*/ 	.word	0xffffffff


	//   ....[47]....
        /*0130*/ 	.word	0xffffffff


	//   ....[48]....
        /*0134*/ 	.word	0xffffffff


	//   ....[49]....
        /*0138*/ 	.word	0xffffffff


	//   ....[50]....
        /*013c*/ 	.word	0xffffffff


	//   ....[51]....
        /*0140*/ 	.word	0xffffffff


	//   ....[52]....
        /*0144*/ 	.word	0xffffffff


	//   ....[53]....
        /*0148*/ 	.word	0xffffffff


	//   ....[54]....
        /*014c*/ 	.word	0xffffffff


	//   ....[55]....
        /*0150*/ 	.word	0xffffffff


	//   ....[56]....
        /*0154*/ 	.word	0xffffffff


	//   ....[57]....
        /*0158*/ 	.word	0xffffffff


	//   ....[58]....
        /*015c*/ 	.word	0xffffffff


	//   ....[59]....
        /*0160*/ 	.word	0xffffffff


	//   ....[60]....
        /*0164*/ 	.word	0xffffffff


	//   ....[61]....
        /*0168*/ 	.word	0xffffffff


	//   ....[62]....
        /*016c*/ 	.word	0xffffffff


	//   ....[63]....
        /*0170*/ 	.word	0xffffffff


	//   ....[64]....
        /*0174*/ 	.word	0xffffffff


	//   ....[65]....
        /*0178*/ 	.word	0xffffffff


	//   ....[66]....
        /*017c*/ 	.word	0xffffffff


	//   ....[67]....
        /*0180*/ 	.word	0xffffffff


	//   ....[68]....
        /*0184*/ 	.word	0xffffffff


	//   ....[69]....
        /*0188*/ 	.word	0xffffffff


	//   ....[70]....
        /*018c*/ 	.word	0xffffffff


	//   ....[71]....
        /*0190*/ 	.word	0xffffffff


	//   ....[72]....
        /*0194*/ 	.word	0xffffffff


	//   ....[73]....
        /*0198*/ 	.word	0xffffffff


	//   ....[74]....
        /*019c*/ 	.word	0xffffffff


	//   ....[75]....
        /*01a0*/ 	.word	0xffffffff


	//   ....[76]....
        /*01a4*/ 	.word	0xffffffff


	//   ....[77]....
        /*01a8*/ 	.word	0xffffffff


	//   ....[78]....
        /*01ac*/ 	.word	0xffffffff


	//   ....[79]....
        /*01b0*/ 	.word	0xffffffff


	//   ....[80]....
        /*01b4*/ 	.word	0xffffffff


	//   ....[81]....
        /*01b8*/ 	.word	0xffffffff


	//   ....[82]....
        /*01bc*/ 	.word	0xffffffff


	//   ....[83]....
        /*01c0*/ 	.word	0xffffffff


	//   ....[84]....
        /*01c4*/ 	.word	0xffffffff


	//   ....[85]....
        /*01c8*/ 	.word	0xffffffff


	//   ....[86]....
        /*01cc*/ 	.word	0xffffffff


	//   ....[87]....
        /*01d0*/ 	.word	0xffffffff


	//   ....[88]....
        /*01d4*/ 	.word	0xffffffff


	//   ....[89]....
        /*01d8*/ 	.word	0xffffffff


	//   ....[90]....
        /*01dc*/ 	.word	0xffffffff


	//   ....[91]....
        /*01e0*/ 	.word	0xffffffff


	//   ....[92]....
        /*01e4*/ 	.word	0xffffffff


	//   ....[93]....
        /*01e8*/ 	.word	0xffffffff


	//   ....[94]....
        /*01ec*/ 	.word	0xffffffff


	//   ....[95]....
        /*01f0*/ 	.word	0xffffffff


	//   ....[96]....
        /*01f4*/ 	.word	0xffffffff


	//   ....[97]....
        /*01f8*/ 	.word	0xffffffff


	//   ....[98]....
        /*01fc*/ 	.word	0xffffffff


	//   ....[99]....
        /*0200*/ 	.word	0xffffffff


	//   ....[100]....
        /*0204*/ 	.word	0xffffffff


	//   ....[101]....
        /*0208*/ 	.word	0x0500000f


	//   ....[102]....
        /*020c*/ 	.word	0x0500000f


	//   ....[103]....
        /*0210*/ 	.word	0x0500000f


	//   ....[104]....
        /*0214*/ 	.word	0x0500000f


	//   ....[105]....
        /*0218*/ 	.word	0x0500000f


	//   ....[106]....
        /*021c*/ 	.word	0x0500000f


	//   ....[107]....
        /*0220*/ 	.word	0x0500000f


	//   ....[108]....
        /*0224*/ 	.word	0x0500000f


	//   ....[109]....
        /*0228*/ 	.word	0x0500000f


	//   ....[110]....
        /*022c*/ 	.word	0x0500000f


	//   ....[111]....
        /*0230*/ 	.word	0x0500000f


	//   ....[112]....
        /*0234*/ 	.word	0x0500000f


	//   ....[113]....
        /*0238*/ 	.word	0x0500000f


	//   ....[114]....
        /*023c*/ 	.word	0x0500000f


	//   ....[115]....
        /*0240*/ 	.word	0x0500000f


	//   ....[116]....
        /*0244*/ 	.word	0x0500000f


	//   ....[117]....
        /*0248*/ 	.word	0x0500000f


	//   ....[118]....
        /*024c*/ 	.word	0x0500000f


	//   ....[119]....
        /*0250*/ 	.word	0x0500000f


	//   ....[120]....
        /*0254*/ 	.word	0x0500000f


	//   ....[121]....
        /*0258*/ 	.word	0x0500000f


	//   ....[122]....
        /*025c*/ 	.word	0x0500000f


	//   ....[123]....
        /*0260*/ 	.word	0x0500000f


	//   ....[124]....
        /*0264*/ 	.word	0x0500000f


	//   ....[125]....
        /*0268*/ 	.word	0x0500000f


	//   ....[126]....
        /*026c*/ 	.word	0x0500000f


	//   ....[127]....
        /*0270*/ 	.word	0x0500000f


	//   ....[128]....
        /*0274*/ 	.word	0x0500000f


	//   ....[129]....
        /*0278*/ 	.word	0x0500000f


	//   ....[130]....
        /*027c*/ 	.word	0x0500000f


	//   ....[131]....
        /*0280*/ 	.word	0x0500000f


	//   ....[132]....
        /*0284*/ 	.word	0x0500000f


	//   ....[133]....
        /*0288*/ 	.word	0x0500000f


	//   ....[134]....
        /*028c*/ 	.word	0x0500000f


	//   ....[135]....
        /*0290*/ 	.word	0x0500000f


	//   ....[136]....
        /*0294*/ 	.word	0x0500000f


	//   ....[137]....
        /*0298*/ 	.word	0x0500000f


	//   ....[138]....
        /*029c*/ 	.word	0x0500000f


	//   ....[139]....
        /*02a0*/ 	.word	0x0500000f


	//   ....[140]....
        /*02a4*/ 	.word	0x0500000f


	//   ....[141]....
        /*02a8*/ 	.word	0x0500000f


	//   ....[142]....
        /*02ac*/ 	.word	0x0500000f


	//   ....[143]....
        /*02b0*/ 	.word	0x0500000f


	//   ....[144]....
        /*02b4*/ 	.word	0x0500000f


	//   ....[145]....
        /*02b8*/ 	.word	0x0500000f


	//   ....[146]....
        /*02bc*/ 	.word	0x0500000f


	//   ....[147]....
        /*02c0*/ 	.word	0x0500000f


	//   ....[148]....
        /*02c4*/ 	.word	0x0500000f


	//   ....[149]....
        /*02c8*/ 	.word	0x0500000f


	//   ....[150]....
        /*02cc*/ 	.word	0x0500000f


	//----- nvinfo : EIATTR_COOP_GROUP_INSTR_OFFSETS
	.align		4
.L_338:
        /*02d0*/ 	.byte	0x04, 0x28
        /*02d2*/ 	.short	(.L_340 - .L_339)


	//   ....[0]....
.L_339:
        /*02d4*/ 	.word	0x00000080


	//   ....[1]....
        /*02d8*/ 	.word	0x00000090


	//   ....[2]....
        /*02dc*/ 	.word	0x000002b0


	//   ....[3]....
        /*02e0*/ 	.word	0x00000410


	//   ....[4]....
        /*02e4*/ 	.word	0x00000530


	//   ....[5]....
        /*02e8*/ 	.word	0x00000690


	//   ....[6]....
        /*02ec*/ 	.word	0x00001680


	//   ....[7]....
        /*02f0*/ 	.word	0x00003a50


	//   ....[8]....
        /*02f4*/ 	.word	0x00004ba0


	//   ....[9]....
        /*02f8*/ 	.word	0x00005ac0


	//   ....[10]....
        /*02fc*/ 	.word	0x00005d00


	//   ....[11]....
        /*0300*/ 	.word	0x00006730


	//   ....[12]....
        /*0304*/ 	.word	0x00006760


	//   ....[13]....
        /*0308*/ 	.word	0x00006960


	//   ....[14]....
        /*030c*/ 	.word	0x00006a40


	//   ....[15]....
        /*0310*/ 	.word	0x00007360


	//   ....[16]....
        /*0314*/ 	.word	0x00007ff0


	//   ....[17]....
        /*0318*/ 	.word	0x00008ef0


	//   ....[18]....
        /*031c*/ 	.word	0x00009180


	//   ....[19]....
        /*0320*/ 	.word	0x00009820


	//   ....[20]....
        /*0324*/ 	.word	0x00009920


	//   ....[21]....
        /*0328*/ 	.word	0x00009cc0


	//   ....[22]....
        /*032c*/ 	.word	0x00009d20


	//   ....[23]....
        /*0330*/ 	.word	0x0000ade0


	//   ....[24]....
        /*0334*/ 	.word	0x0000b980


	//   ....[25]....
        /*0338*/ 	.word	0x0000c870


	//   ....[26]....
        /*033c*/ 	.word	0x0000c8a0


	//   ....[27]....
        /*0340*/ 	.word	0x0000cba0


	//   ....[28]....
        /*0344*/ 	.word	0x0000cd70


	//   ....[29]....
        /*0348*/ 	.word	0x0000dc10


	//   ....[30]....
        /*034c*/ 	.word	0x0000e500


	//   ....[31]....
        /*0350*/ 	.word	0x0000f350


	//   ....[32]....
        /*0354*/ 	.word	0x0000f5e0


	//   ....[33]....
        /*0358*/ 	.word	0x0000fc60


	//   ....[34]....
        /*035c*/ 	.word	0x0000fcf0


	//   ....[35]....
        /*0360*/ 	.word	0x00010100


	//   ....[36]....
        /*0364*/ 	.word	0x000101a0


	//   ....[37]....
        /*0368*/ 	.word	0x00011240


	//   ....[38]....
        /*036c*/ 	.word	0x00011310


	//   ....[39]....
        /*0370*/ 	.word	0x00011360


	//   ....[40]....
        /*0374*/ 	.word	0x00011390


	//   ....[41]....
        /*0378*/ 	.word	0x000113d0


	//   ....[42]....
        /*037c*/ 	.word	0x00011e80


	//   ....[43]....
        /*0380*/ 	.word	0x000122e0


	//   ....[44]....
        /*0384*/ 	.word	0x00012310


	//   ....[45]....
        /*0388*/ 	.word	0x00012340


	//   ....[46]....
        /*038c*/ 	.word	0x00012360


	//   ....[47]....
        /*0390*/ 	.word	0x000127e0


	//   ....[48]....
        /*0394*/ 	.word	0x00012810


	//   ....[49]....
        /*0398*/ 	.word	0x00013470


	//   ....[50]....
        /*039c*/ 	.word	0x00013490


	//   ....[51]....
        /*03a0*/ 	.word	0x000144a0


	//   ....[52]....
        /*03a4*/ 	.word	0x00015bf0


	//   ....[53]....
        /*03a8*/ 	.word	0x00015c10


	//   ....[54]....
        /*03ac*/ 	.word	0x00015c20


	//   ....[55]....
        /*03b0*/ 	.word	0x00015c60


	//   ....[56]....
        /*03b4*/ 	.word	0x00015cb0


	//   ....[57]....
        /*03b8*/ 	.word	0x00015cd0


	//   ....[58]....
        /*03bc*/ 	.word	0x00015d20


	//   ....[59]....
        /*03c0*/ 	.word	0x00015d40


	//   ....[60]....
        /*03c4*/ 	.word	0x000162e0


	//   ....[61]....
        /*03c8*/ 	.word	0x00016320


	//   ....[62]....
        /*03cc*/ 	.word	0x00016350


	//   ....[63]....
        /*03d0*/ 	.word	0x00016380


	//   ....[64]....
        /*03d4*/ 	.word	0x000163c0


	//   ....[65]....
        /*03d8*/ 	.word	0x00016480


	//   ....[66]....
        /*03dc*/ 	.word	0x000164a0


	//   ....[67]....
        /*03e0*/ 	.word	0x000164d0


	//   ....[68]....
        /*03e4*/ 	.word	0x00016be0


	//   ....[69]....
        /*03e8*/ 	.word	0x00016c10


	//   ....[70]....
        /*03ec*/ 	.word	0x00016ca0


	//   ....[71]....
        /*03f0*/ 	.word	0x00016d50


	//   ....[72]....
        /*03f4*/ 	.word	0x00016e40


	//   ....[73]....
        /*03f8*/ 	.word	0x00016f10


	//   ....[74]....
        /*03fc*/ 	.word	0x00016f70


	//   ....[75]....
        /*0400*/ 	.word	0x00017010


	//   ....[76]....
        /*0404*/ 	.word	0x000174c0


	//   ....[77]....
        /*0408*/ 	.word	0x000174f0


	//   ....[78]....
        /*040c*/ 	.word	0x00017520


	//   ....[79]....
        /*0410*/ 	.word	0x00017550


	//   ....[80]....
        /*0414*/ 	.word	0x00017580


	//   ....[81]....
        /*0418*/ 	.word	0x000175d0


	//   ....[82]....
        /*041c*/ 	.word	0x00017750


	//   ....[83]....
        /*0420*/ 	.word	0x00017780


	//   ....[84]....
        /*0424*/ 	.word	0x00018180


	//   ....[85]....
        /*0428*/ 	.word	0x000181a0


	//   ....[86]....
        /*042c*/ 	.word	0x000181b0


	//   ....[87]....
        /*0430*/ 	.word	0x000181d0


	//   ....[88]....
        /*0434*/ 	.word	0x000181f0


	//   ....[89]....
        /*0438*/ 	.word	0x00018220


	//   ....[90]....
        /*043c*/ 	.word	0x00018240


	//   ....[91]....
        /*0440*/ 	.word	0x00018270


	//   ....[92]....
        /*0444*/ 	.word	0x000185d0


	//   ....[93]....
        /*0448*/ 	.word	0x00018600


	//   ....[94]....
        /*044c*/ 	.word	0x00018630


	//   ....[95]....
        /*0450*/ 	.word	0x00018650


	//   ....[96]....
        /*0454*/ 	.word	0x00018660


	//   ....[97]....
        /*0458*/ 	.word	0x00018680


	//   ....[98]....
        /*045c*/ 	.word	0x00018720


	//   ....[99]....
        /*0460*/ 	.word	0x00018760


	//   ....[100]....
        /*0464*/ 	.word	0x00018c60


	//   ....[101]....
        /*0468*/ 	.word	0x00019260


	//   ....[102]....
        /*046c*/ 	.word	0x00019350


	//   ....[103]....
        /*0470*/ 	.word	0x000193f0


	//   ....[104]....
        /*0474*/ 	.word	0x00019470


	//   ....[105]....
        /*0478*/ 	.word	0x00019520


	//   ....[106]....
        /*047c*/ 	.word	0x00019580


	//   ....[107]....
        /*0480*/ 	.word	0x00019640


	//   ....[108]....
        /*0484*/ 	.word	0x000196a0


	//   ....[109]....
        /*0488*/ 	.word	0x00019740


	//   ....[110]....
        /*048c*/ 	.word	0x000197e0


	//   ....[111]....
        /*0490*/ 	.word	0x00019840


	//   ....[112]....
        /*0494*/ 	.word	0x000198f0


	//   ....[113]....
        /*0498*/ 	.word	0x000199e0


	//   ....[114]....
        /*049c*/ 	.word	0x00019a80


	//   ....[115]....
        /*04a0*/ 	.word	0x00019b60


	//   ....[116]....
        /*04a4*/ 	.word	0x00019c70


	//   ....[117]....
        /*04a8*/ 	.word	0x00019cc0


	//   ....[118]....
        /*04ac*/ 	.word	0x00019d50


	//   ....[119]....
        /*04b0*/ 	.word	0x00019e30


	//   ....[120]....
        /*04b4*/ 	.word	0x0001a090


	//   ....[121]....
        /*04b8*/ 	.word	0x0001a100


	//   ....[122]....
        /*04bc*/ 	.word	0x0001a330


	//   ....[123]....
        /*04c0*/ 	.word	0x0001a3a0


	//   ....[124]....
        /*04c4*/ 	.word	0x0001a570


	//   ....[125]....
        /*04c8*/ 	.word	0x0001a5c0


	//   ....[126]....
        /*04cc*/ 	.word	0x0001a710


	//   ....[127]....
        /*04d0*/ 	.word	0x0001a800


	//   ....[128]....
        /*04d4*/ 	.word	0x0001aa50


	//   ....[129]....
        /*04d8*/ 	.word	0x0001aaa0


	//   ....[130]....
        /*04dc*/ 	.word	0x0001ac60


	//   ....[131]....
        /*04e0*/ 	.word	0x0001acb0


	//   ....[132]....
        /*04e4*/ 	.word	0x0001ae70


	//   ....[133]....
        /*04e8*/ 	.word	0x0001aec0


	//   ....[134]....
        /*04ec*/ 	.word	0x0001afa0


	//   ....[135]....
        /*04f0*/ 	.word	0x0001b040


	//   ....[136]....
        /*04f4*/ 	.word	0x0001b0a0


	//   ....[137]....
        /*04f8*/ 	.word	0x0001b140


	//   ....[138]....
        /*04fc*/ 	.word	0x0001b1a0


	//   ....[139]....
        /*0500*/ 	.word	0x0001b240


	//   ....[140]....
        /*0504*/ 	.word	0x0001b2a0


	//   ....[141]....
        /*0508*/ 	.word	0x0001b340


	//   ....[142]....
        /*050c*/ 	.word	0x0001b420


	//   ....[143]....
        /*0510*/ 	.word	0x0001b4f0


	//   ....[144]....
        /*0514*/ 	.word	0x0001b5c0


	//   ....[145]....
        /*0518*/ 	.word	0x0001b6c0


	//   ....[146]....
        /*051c*/ 	.word	0x0001b7e0


	//   ....[147]....
        /*0520*/ 	.word	0x0001b8c0


	//   ....[148]....
        /*0524*/ 	.word	0x0001b9d0


	//   ....[149]....
        /*0528*/ 	.word	0x0001baa0


	//   ....[150]....
        /*052c*/ 	.word	0x0001bbb0


	//----- nvinfo : EIATTR_REG_RECONFIG
	.align		4
.L_340:
        /*0530*/ 	.byte	0x01, 0x54
	.zero		2


	//----- nvinfo : EIATTR_SYSCALL_OFFSETS
	.align		4
        /*0534*/ 	.byte	0x04, 0x46
        /*0536*/ 	.short	(.L_342 - .L_341)


	//   ....[0]....
.L_341:
        /*0538*/ 	.word	0x00003c00


	//   ....[1]....
        /*053c*/ 	.word	0x000150a0


	//   ....[2]....
        /*0540*/ 	.word	0x000151e0


	//   ....[3]....
        /*0544*/ 	.word	0x000152d0


	//   ....[4]....
        /*0548*/ 	.word	0x00015fc0


	//   ....[5]....
        /*054c*/ 	.word	0x000167a0


	//----- nvinfo : EIATTR_MBARRIER_INSTR_OFFSETS
	.align		4
.L_342:
        /*0550*/ 	.byte	0x04, 0x39
        /*0552*/ 	.short	(.L_344 - .L_343)


	//   ....[0]....
.L_343:
        /*0554*/ 	.word	0x00000190
        /*0558*/ 	.word	0x000000ff
        /*055c*/ 	.word	0x00038800
        /*0560*/ 	.short	0x0100
        /*0562*/ 	.byte	0x08
	.zero		1


	//   ....[1]....
        /*0564*/ 	.word	0x000001a0
        /*0568*/ 	.word	0x000000ff
        /*056c*/ 	.word	0x00038810
        /*0570*/ 	.short	0x0100
        /*0572*/ 	.byte	0x08
	.zero		1


	//   ....[2]....
        /*0574*/ 	.word	0x000001b0
        /*0578*/ 	.word	0x000000ff
        /*057c*/ 	.word	0x00038820
        /*0580*/ 	.short	0x0100
        /*0582*/ 	.byte	0x08
	.zero		1


	//   ....[3]....
        /*0584*/ 	.word	0x00000260
        /*0588*/ 	.word	0x000000ff
        /*058c*/ 	.word	0x00038830
        /*0590*/ 	.short	0x0100
        /*0592*/ 	.byte	0x06
	.zero		1


	//   ....[4]....
        /*0594*/ 	.word	0x00000270
        /*0598*/ 	.word	0x000000ff
        /*059c*/ 	.word	0x00038840
        /*05a0*/ 	.short	0x0100
        /*05a2*/ 	.byte	0x06
	.zero		1


	//   ....[5]....
        /*05a4*/ 	.word	0x00000280
        /*05a8*/ 	.word	0x000000ff
        /*05ac*/ 	.word	0x00038838
        /*05b0*/ 	.short	0x0100
        /*05b2*/ 	.byte	0x06
	.zero		1


	//   ....[6]....
        /*05b4*/ 	.word	0x00000290
        /*05b8*/ 	.word	0x000000ff
        /*05bc*/ 	.word	0x00038848
        /*05c0*/ 	.short	0x0100
        /*05c2*/ 	.byte	0x06
	.zero		1


	//   ....[7]....
        /*05c4*/ 	.word	0x000003c0
        /*05c8*/ 	.word	0x000000ff
        /*05cc*/ 	.word	0x00038850
        /*05d0*/ 	.short	0x0100
        /*05d2*/ 	.byte	0x08
	.zero		1


	//   ....[8]....
        /*05d4*/ 	.word	0x000003d0
        /*05d8*/ 	.word	0x000000ff
        /*05dc*/ 	.word	0x00038860
        /*05e0*/ 	.short	0x0100
        /*05e2*/ 	.byte	0x08
	.zero		1


	//   ....[9]....
        /*05e4*/ 	.word	0x000003e0
        /*05e8*/ 	.word	0x000000ff
        /*05ec*/ 	.word	0x00038858
        /*05f0*/ 	.short	0x0100
        /*05f2*/ 	.byte	0x08
	.zero		1


	//   ....[10]....
        /*05f4*/ 	.word	0x000003f0
        /*05f8*/ 	.word	0x000000ff
        /*05fc*/ 	.word	0x00038868
        /*0600*/ 	.short	0x0100
        /*0602*/ 	.byte	0x08
	.zero		1


	//   ....[11]....
        /*0604*/ 	.word	0x000004e0
        /*0608*/ 	.word	0x000000ff
        /*060c*/ 	.word	0x00038870
        /*0610*/ 	.short	0x0100
        /*0612*/ 	.byte	0x06
	.zero		1


	//   ....[12]....
        /*0614*/ 	.word	0x000004f0
        /*0618*/ 	.word	0x000000ff
        /*061c*/ 	.word	0x00038880
        /*0620*/ 	.short	0x0100
        /*0622*/ 	.byte	0x06
	.zero		1


	//   ....[13]....
        /*0624*/ 	.word	0x00000500
        /*0628*/ 	.word	0x000000ff
        /*062c*/ 	.word	0x00038878
        /*0630*/ 	.short	0x0100
        /*0632*/ 	.byte	0x06
	.zero		1


	//   ....[14]....
        /*0634*/ 	.word	0x00000510
        /*0638*/ 	.word	0x000000ff
        /*063c*/ 	.word	0x00038888
        /*0640*/ 	.short	0x0100
        /*0642*/ 	.byte	0x06
	.zero		1


	//   ....[15]....
        /*0644*/ 	.word	0x00000640
        /*0648*/ 	.word	0x000000ff
        /*064c*/ 	.word	0x00038890
        /*0650*/ 	.short	0x0100
        /*0652*/ 	.byte	0x08
	.zero		1


	//   ....[16]....
        /*0654*/ 	.word	0x00000650
        /*0658*/ 	.word	0x000000ff
        /*065c*/ 	.word	0x000388a0
        /*0660*/ 	.short	0x0100
        /*0662*/ 	.byte	0x08
	.zero		1


	//   ....[17]....
        /*0664*/ 	.word	0x00000660
        /*0668*/ 	.word	0x000000ff
        /*066c*/ 	.word	0x00038898
        /*0670*/ 	.short	0x0100
        /*0672*/ 	.byte	0x08
	.zero		1


	//   ....[18]....
        /*0674*/ 	.word	0x00000670
        /*0678*/ 	.word	0x000000ff
        /*067c*/ 	.word	0x000388a8
        /*0680*/ 	.short	0x0100
        /*0682*/ 	.byte	0x08
	.zero		1


	//   ....[19]....
        /*0684*/ 	.word	0x000007b0
        /*0688*/ 	.word	0x000000ff
        /*068c*/ 	.word	0x000388b0
        /*0690*/ 	.short	0x0100
        /*0692*/ 	.byte	0x08
	.zero		1


	//   ....[20]....
        /*0694*/ 	.word	0x000007c0
        /*0698*/ 	.word	0x000000ff
        /*069c*/ 	.word	0x000388c0
        /*06a0*/ 	.short	0x0100
        /*06a2*/ 	.byte	0x08
	.zero		1


	//   ....[21]....
        /*06a4*/ 	.word	0x000007d0
        /*06a8*/ 	.word	0x000000ff
        /*06ac*/ 	.word	0x000388b8
        /*06b0*/ 	.short	0x0100
        /*06b2*/ 	.byte	0x08
	.zero		1


	//   ....[22]....
        /*06b4*/ 	.word	0x000007e0
        /*06b8*/ 	.word	0x000000ff
        /*06bc*/ 	.word	0x000388c8
        /*06c0*/ 	.short	0x0100
        /*06c2*/ 	.byte	0x08
	.zero		1


	//   ....[23]....
        /*06c4*/ 	.word	0x00001ab0
        /*06c8*/ 	.word	0x00000004
        /*06cc*/ 	.word	0x00000000
        /*06d0*/ 	.short	0x0101
        /*06d2*/ 	.byte	0x3f
	.zero		1


	//   ....[24]....
        /*06d4*/ 	.word	0x00002590
        /*06d8*/ 	.word	0x00000004
        /*06dc*/ 	.word	0x00000000
        /*06e0*/ 	.short	0x0101
        /*06e2*/ 	.byte	0x3f
	.zero		1


	//   ....[25]....
        /*06e4*/ 	.word	0x00003c30
        /*06e8*/ 	.word	0x000000ca
        /*06ec*/ 	.word	0x00038800
        /*06f0*/ 	.short	0x010a
        /*06f2*/ 	.byte	0x3f
	.zero		1


	//   ....[26]....
        /*06f4*/ 	.word	0x00003de0
        /*06f8*/ 	.word	0x000000ca
        /*06fc*/ 	.word	0x00038830
        /*0700*/ 	.short	0x010a
        /*0702*/ 	.byte	0x3f
	.zero		1


	//   ....[27]....
        /*0704*/ 	.word	0x00003e20
        /*0708*/ 	.word	0x000000ca
        /*070c*/ 	.word	0x00038830
        /*0710*/ 	.short	0x010a
        /*0712*/ 	.byte	0x3f
	.zero		1


	//   ....[28]....
        /*0714*/ 	.word	0x00004230
        /*0718*/ 	.word	0x000000ca
        /*071c*/ 	.word	0x00038810
        /*0720*/ 	.short	0x010a
        /*0722*/ 	.byte	0x3f
	.zero		1


	//   ....[29]....
        /*0724*/ 	.word	0x00004270
        /*0728*/ 	.word	0x000000ca
        /*072c*/ 	.word	0x00038850
        /*0730*/ 	.short	0x010a
        /*0732*/ 	.byte	0x3f
	.zero		1


	//   ....[30]....
        /*0734*/ 	.word	0x00004330
        /*0738*/ 	.word	0x000000ca
        /*073c*/ 	.word	0x00038850
        /*0740*/ 	.short	0x010a
        /*0742*/ 	.byte	0x3f
	.zero		1


	//   ....[31]....
        /*0744*/ 	.word	0x00005a60
        /*0748*/ 	.word	0x00000004
        /*074c*/ 	.word	0x00000000
        /*0750*/ 	.short	0x0101
        /*0752*/ 	.byte	0x3f
	.zero		1


	//   ....[32]....
        /*0754*/ 	.word	0x00007440
        /*0758*/ 	.word	0x00000004
        /*075c*/ 	.word	0x00000000
        /*0760*/ 	.short	0x0101
        /*0762*/ 	.byte	0x3f
	.zero		1


	//   ....[33]....
        /*0764*/ 	.word	0x00007720
        /*0768*/ 	.word	0x000000d0
        /*076c*/ 	.word	0x00038830
        /*0770*/ 	.short	0x010a
        /*0772*/ 	.byte	0x3f
	.zero		1


	//   ....[34]....
        /*0774*/ 	.word	0x00007770
        /*0778*/ 	.word	0x000000d0
        /*077c*/ 	.word	0x00038830
        /*0780*/ 	.short	0x010a
        /*0782*/ 	.byte	0x3f
	.zero		1


	//   ....[35]....
        /*0784*/ 	.word	0x00007aa0
        /*0788*/ 	.word	0x000000d0
        /*078c*/ 	.word	0x00038850
        /*0790*/ 	.short	0x010a
        /*0792*/ 	.byte	0x3f
	.zero		1


	//   ....[36]....
        /*0794*/ 	.word	0x00007af0
        /*0798*/ 	.word	0x000000d0
        /*079c*/ 	.word	0x00038850
        /*07a0*/ 	.short	0x010a
        /*07a2*/ 	.byte	0x3f
	.zero		1


	//   ....[37]....
        /*07a4*/ 	.word	0x00008f30
        /*07a8*/ 	.word	0x000000cc
        /*07ac*/ 	.word	0x00000000
        /*07b0*/ 	.short	0x0101
        /*07b2*/ 	.byte	0x3f
	.zero		1


	//   ....[38]....
        /*07b4*/ 	.word	0x0000ae90
        /*07b8*/ 	.word	0x000000d0
        /*07bc*/ 	.word	0x00000000
        /*07c0*/ 	.short	0x0101
        /*07c2*/ 	.byte	0x3f
	.zero		1


	//   ....[39]....
        /*07c4*/ 	.word	0x0000b260
        /*07c8*/ 	.word	0x000000cc
        /*07cc*/ 	.word	0x00038830
        /*07d0*/ 	.short	0x010a
        /*07d2*/ 	.byte	0x3f
	.zero		1


	//   ....[40]....
        /*07d4*/ 	.word	0x0000b2b0
        /*07d8*/ 	.word	0x000000cc
        /*07dc*/ 	.word	0x00038830
        /*07e0*/ 	.short	0x010a
        /*07e2*/ 	.byte	0x3f
	.zero		1


	//   ....[41]....
        /*07e4*/ 	.word	0x0000b4e0
        /*07e8*/ 	.word	0x000000cc
        /*07ec*/ 	.word	0x00038850
        /*07f0*/ 	.short	0x010a
        /*07f2*/ 	.byte	0x3f
	.zero		1


	//   ....[42]....
        /*07f4*/ 	.word	0x0000b530
        /*07f8*/ 	.word	0x000000cc
        /*07fc*/ 	.word	0x00038850
        /*0800*/ 	.short	0x010a
        /*0802*/ 	.byte	0x3f
	.zero		1


	//   ....[43]....
        /*0804*/ 	.word	0x0000d0e0
        /*0808*/ 	.word	0x0000009a
        /*080c*/ 	.word	0x00000000
        /*0810*/ 	.short	0x0101
        /*0812*/ 	.byte	0x3f
	.zero		1


	//   ....[44]....
        /*0814*/ 	.word	0x0000dca0
        /*0818*/ 	.word	0x000000cc
        /*081c*/ 	.word	0x00000000
        /*0820*/ 	.short	0x0101
        /*0822*/ 	.byte	0x3f
	.zero		1


	//   ....[45]....
        /*0824*/ 	.word	0x0000dde0
        /*0828*/ 	.word	0x00000014
        /*082c*/ 	.word	0x00038830
        /*0830*/ 	.short	0x010a
        /*0832*/ 	.byte	0x3f
	.zero		1


	//   ....[46]....
        /*0834*/ 	.word	0x0000de30
        /*0838*/ 	.word	0x00000014
        /*083c*/ 	.word	0x00038830
        /*0840*/ 	.short	0x010a
        /*0842*/ 	.byte	0x3f
	.zero		1


	//   ....[47]....
        /*0844*/ 	.word	0x0000e060
        /*0848*/ 	.word	0x00000014
        /*084c*/ 	.word	0x00038850
        /*0850*/ 	.short	0x010a
        /*0852*/ 	.byte	0x3f
	.zero		1


	//   ....[48]....
        /*0854*/ 	.word	0x0000e0b0
        /*0858*/ 	.word	0x00000014
        /*085c*/ 	.word	0x00038850
        /*0860*/ 	.short	0x010a
        /*0862*/ 	.byte	0x3f
	.zero		1


	//   ....[49]....
        /*0864*/ 	.word	0x0000f390
        /*0868*/ 	.word	0x000000cc
        /*086c*/ 	.word	0x00000000
        /*0870*/ 	.short	0x0101
        /*0872*/ 	.byte	0x3f
	.zero		1


	//   ....[50]....
        /*0874*/ 	.word	0x000112f0
        /*0878*/ 	.word	0x00000014
        /*087c*/ 	.word	0x00000000
        /*0880*/ 	.short	0x0101
        /*0882*/ 	.byte	0x3f
	.zero		1


	//   ....[51]....
        /*0884*/ 	.word	0x00011e40
        /*0888*/ 	.word	0x000000ff
        /*088c*/ 	.word	0x00000000
        /*0890*/ 	.short	0x0101
        /*0892*/ 	.byte	0x04
	.zero		1


	//   ....[52]....
        /*0894*/ 	.word	0x000159a0
        /*0898*/ 	.word	0x000000ff
        /*089c*/ 	.word	0x00038840
        /*08a0*/ 	.short	0x010a
        /*08a2*/ 	.byte	0x2d
	.zero		1


	//   ....[53]....
        /*08a4*/ 	.word	0x00015de0
        /*08a8*/ 	.word	0x000000ff
        /*08ac*/ 	.word	0x00038830
        /*08b0*/ 	.short	0x0107
        /*08b2*/ 	.byte	0x2d
	.zero		1


	//   ....[54]....
        /*08b4*/ 	.word	0x00015e50
        /*08b8*/ 	.word	0x000000ff
        /*08bc*/ 	.word	0x00038830
        /*08c0*/ 	.short	0x0101
        /*08c2*/ 	.byte	0x2d
	.zero		1


	//   ....[55]....
        /*08c4*/ 	.word	0x00016620
        /*08c8*/ 	.word	0x000000ff
        /*08cc*/ 	.word	0x00038800
        /*08d0*/ 	.short	0x0107
        /*08d2*/ 	.byte	0x2d
	.zero		1


	//   ....[56]....
        /*08d4*/ 	.word	0x00016670
        /*08d8*/ 	.word	0x000000ff
        /*08dc*/ 	.word	0x00038800
        /*08e0*/ 	.short	0x0101
        /*08e2*/ 	.byte	0x2d
	.zero		1


	//   ....[57]....
        /*08e4*/ 	.word	0x00017280
        /*08e8*/ 	.word	0x000000ff
        /*08ec*/ 	.word	0x00038810
        /*08f0*/ 	.short	0x0107
        /*08f2*/ 	.byte	0x2d
	.zero		1


	//   ....[58]....
        /*08f4*/ 	.word	0x000172e0
        /*08f8*/ 	.word	0x000000ff
        /*08fc*/ 	.word	0x00038810
        /*0900*/ 	.short	0x0101
        /*0902*/ 	.byte	0x2d
	.zero		1


	//   ....[59]....
        /*0904*/ 	.word	0x000172f0
        /*0908*/ 	.word	0x000000ff
        /*090c*/ 	.word	0x00038820
        /*0910*/ 	.short	0x010a
        /*0912*/ 	.byte	0x2d
	.zero		1


	//   ....[60]....
        /*0914*/ 	.word	0x00017340
        /*0918*/ 	.word	0x000000ff
        /*091c*/ 	.word	0x00038860
        /*0920*/ 	.short	0x010a
        /*0922*/ 	.byte	0x2d
	.zero		1


	//   ....[61]....
        /*0924*/ 	.word	0x00017b60
        /*0928*/ 	.word	0x000000ff
        /*092c*/ 	.word	0x00038850
        /*0930*/ 	.short	0x0107
        /*0932*/ 	.byte	0x2d
	.zero		1


	//   ....[62]....
        /*0934*/ 	.word	0x00017be0
        /*0938*/ 	.word	0x000000ff
        /*093c*/ 	.word	0x00038850
        /*0940*/ 	.short	0x0101
        /*0942*/ 	.byte	0x2d
	.zero		1


	//   ....[63]....
        /*0944*/ 	.word	0x00017f80
        /*0948*/ 	.word	0x0000000a
        /*094c*/ 	.word	0x00038840
        /*0950*/ 	.short	0x010a
        /*0952*/ 	.byte	0x3f
	.zero		1


	//   ....[64]....
        /*0954*/ 	.word	0x00018310
        /*0958*/ 	.word	0x0000000a
        /*095c*/ 	.word	0x00038830
        /*0960*/ 	.short	0x0107
        /*0962*/ 	.byte	0x3f
	.zero		1


	//   ....[65]....
        /*0964*/ 	.word	0x000183c0
        /*0968*/ 	.word	0x0000000a
        /*096c*/ 	.word	0x00038830
        /*0970*/ 	.short	0x0101
        /*0972*/ 	.byte	0x3f
	.zero		1


	//   ....[66]....
        /*0974*/ 	.word	0x000183f0
        /*0978*/ 	.word	0x0000000a
        /*097c*/ 	.word	0x00038860
        /*0980*/ 	.short	0x010a
        /*0982*/ 	.byte	0x3f
	.zero		1


	//   ....[67]....
        /*0984*/ 	.word	0x00018a30
        /*0988*/ 	.word	0x0000000a
        /*098c*/ 	.word	0x00038850
        /*0990*/ 	.short	0x0107
        /*0992*/ 	.byte	0x3f
	.zero		1


	//   ....[68]....
        /*0994*/ 	.word	0x00018af0
        /*0998*/ 	.word	0x0000000a
        /*099c*/ 	.word	0x00038850
        /*09a0*/ 	.short	0x0101
        /*09a2*/ 	.byte	0x3f
	.zero		1


	//   ....[69]....
        /*09a4*/ 	.word	0x00018be0
        /*09a8*/ 	.word	0x00000005
        /*09ac*/ 	.word	0x00038820
        /*09b0*/ 	.short	0x010a
        /*09b2*/ 	.byte	0x3f
	.zero		1


	//   ....[70]....
        /*09b4*/ 	.word	0x00018d70
        /*09b8*/ 	.word	0x00000003
        /*09bc*/ 	.word	0x00038840
        /*09c0*/ 	.short	0x010a
        /*09c2*/ 	.byte	0x3f
	.zero		1


	//   ....[71]....
        /*09c4*/ 	.word	0x00018e10
        /*09c8*/ 	.word	0x00000005
        /*09cc*/ 	.word	0x00038840
        /*09d0*/ 	.short	0x010a
        /*09d2*/ 	.byte	0x3f
	.zero		1


	//   ....[72]....
        /*09d4*/ 	.word	0x00018e50
        /*09d8*/ 	.word	0x00000003
        /*09dc*/ 	.word	0x00038860
        /*09e0*/ 	.short	0x010a
        /*09e2*/ 	.byte	0x3f
	.zero		1


	//   ....[73]....
        /*09e4*/ 	.word	0x00018e90
        /*09e8*/ 	.word	0x00000005
        /*09ec*/ 	.word	0x00038860
        /*09f0*/ 	.short	0x010a
        /*09f2*/ 	.byte	0x3f
	.zero		1


	//   ....[74]....
        /*09f4*/ 	.word	0x00018ef0
        /*09f8*/ 	.word	0x000000ca
        /*09fc*/ 	.word	0x00038800
        /*0a00*/ 	.short	0x010a
        /*0a02*/ 	.byte	0x3f
	.zero		1


	//   ....[75]....
        /*0a04*/ 	.word	0x00018f40
        /*0a08*/ 	.word	0x000000ca
        /*0a0c*/ 	.word	0x00038830
        /*0a10*/ 	.short	0x010a
        /*0a12*/ 	.byte	0x3f
	.zero		1


	//   ....[76]....
        /*0a14*/ 	.word	0x00018f90
        /*0a18*/ 	.word	0x000000ca
        /*0a1c*/ 	.word	0x00038810
        /*0a20*/ 	.short	0x010a
        /*0a22*/ 	.byte	0x3f
	.zero		1


	//   ....[77]....
        /*0a24*/ 	.word	0x00018fe0
        /*0a28*/ 	.word	0x000000ca
        /*0a2c*/ 	.word	0x00038850
        /*0a30*/ 	.short	0x010a
        /*0a32*/ 	.byte	0x3f
	.zero		1


	//   ....[78]....
        /*0a34*/ 	.word	0x00019030
        /*0a38*/ 	.word	0x000000d0
        /*0a3c*/ 	.word	0x00038830
        /*0a40*/ 	.short	0x010a
        /*0a42*/ 	.byte	0x3f
	.zero		1


	//   ....[79]....
        /*0a44*/ 	.word	0x00019080
        /*0a48*/ 	.word	0x000000d0
        /*0a4c*/ 	.word	0x00038850
        /*0a50*/ 	.short	0x010a
        /*0a52*/ 	.byte	0x3f
	.zero		1


	//   ....[80]....
        /*0a54*/ 	.word	0x000190d0
        /*0a58*/ 	.word	0x000000cc
        /*0a5c*/ 	.word	0x00038830
        /*0a60*/ 	.short	0x010a
        /*0a62*/ 	.byte	0x3f
	.zero		1


	//   ....[81]....
        /*0a64*/ 	.word	0x00019120
        /*0a68*/ 	.word	0x000000cc
        /*0a6c*/ 	.word	0x00038850
        /*0a70*/ 	.short	0x010a
        /*0a72*/ 	.byte	0x3f
	.zero		1


	//   ....[82]....
        /*0a74*/ 	.word	0x00019170
        /*0a78*/ 	.word	0x00000014
        /*0a7c*/ 	.word	0x00038830
        /*0a80*/ 	.short	0x010a
        /*0a82*/ 	.byte	0x3f
	.zero		1


	//   ....[83]....
        /*0a84*/ 	.word	0x000191c0
        /*0a88*/ 	.word	0x00000014
        /*0a8c*/ 	.word	0x00038850
        /*0a90*/ 	.short	0x010a
        /*0a92*/ 	.byte	0x3f
	.zero		1


	//   ....[84]....
        /*0a94*/ 	.word	0x000192a0
        /*0a98*/ 	.word	0x00000003
        /*0a9c*/ 	.word	0x00038840
        /*0aa0*/ 	.short	0x010a
        /*0aa2*/ 	.byte	0x3f
	.zero		1


	//   ....[85]....
        /*0aa4*/ 	.word	0x0001a600
        /*0aa8*/ 	.word	0x00000003
        /*0aac*/ 	.word	0x00038820
        /*0ab0*/ 	.short	0x010a
        /*0ab2*/ 	.byte	0x3f
	.zero		1


	//   ....[86]....
        /*0ab4*/ 	.word	0x0001a660
        /*0ab8*/ 	.word	0x00000003
        /*0abc*/ 	.word	0x00038860
        /*0ac0*/ 	.short	0x010a
        /*0ac2*/ 	.byte	0x3f
	.zero		1


	//   ....[87]....
        /*0ac4*/ 	.word	0x0001aef0
        /*0ac8*/ 	.word	0x0000000a
        /*0acc*/ 	.word	0x00038840
        /*0ad0*/ 	.short	0x010a
        /*0ad2*/ 	.byte	0x3f
	.zero		1


	//   ....[88]....
        /*0ad4*/ 	.word	0x0001b370
        /*0ad8*/ 	.word	0x0000000a
        /*0adc*/ 	.word	0x00038860
        /*0ae0*/ 	.short	0x010a
        /*0ae2*/ 	.byte	0x3f
	.zero		1


	//   ....[89]....
        /*0ae4*/ 	.word	0x0001bad0
        /*0ae8*/ 	.word	0x00000005
        /*0aec*/ 	.word	0x00038820
        /*0af0*/ 	.short	0x010a
        /*0af2*/ 	.byte	0x3f
	.zero		1


	//   ....[90]....
        /*0af4*/ 	.word	0x0001bc70
        /*0af8*/ 	.word	0x00000003
        /*0afc*/ 	.word	0x00038840
        /*0b00*/ 	.short	0x010a
        /*0b02*/ 	.byte	0x3f
	.zero		1


	//   ....[91]....
        /*0b04*/ 	.word	0x0001bcc0
        /*0b08*/ 	.word	0x00000005
        /*0b0c*/ 	.word	0x00038840
        /*0b10*/ 	.short	0x010a
        /*0b12*/ 	.byte	0x3f
	.zero		1


	//   ....[92]....
        /*0b14*/ 	.word	0x0001bd10
        /*0b18*/ 	.word	0x00000003
        /*0b1c*/ 	.word	0x00038860
        /*0b20*/ 	.short	0x010a
        /*0b22*/ 	.byte	0x3f
	.zero		1


	//----- nvinfo : EIATTR_NUM_MBARRIERS
	.align		4
.L_344:
        /*0b24*/ 	.byte	0x03, 0x38
        /*0b26*/ 	.short	0x0017


	//----- nvinfo : EIATTR_EXIT_INSTR_OFFSETS
	.align		4
        /*0b28*/ 	.byte	0x04, 0x1c
        /*0b2a*/ 	.short	(.L_346 - .L_345)


	//   ....[0]....
.L_345:
        /*0b2c*/ 	.word	0x00018ee0


	//----- nvinfo : EIATTR_MAX_THREADS
	.align		4
.L_346:
        /*0b30*/ 	.byte	0x04, 0x05
        /*0b32*/ 	.short	(.L_348 - .L_347)
.L_347:
        /*0b34*/ 	.word	0x00000180
        /*0b38*/ 	.word	0x00000001
        /*0b3c*/ 	.word	0x00000001


	//----- nvinfo : EIATTR_CRS_STACK_SIZE
	.align		4
.L_348:
        /*0b40*/ 	.byte	0x04, 0x1e
        /*0b42*/ 	.short	(.L_350 - .L_349)
.L_349:
        /*0b44*/ 	.word	0x00000000


	//----- nvinfo : EIATTR_CBANK_PARAM_SIZE
	.align		4
.L_350:
        /*0b48*/ 	.byte	0x03, 0x19
        /*0b4a*/ 	.short	0x0b70


	//----- nvinfo : EIATTR_PARAM_CBANK
	.align		4
        /*0b4c*/ 	.byte	0x04, 0x0a
        /*0b4e*/ 	.short	(.L_352 - .L_351)
	.align		4
.L_351:
        /*0b50*/ 	.word	index@(.nv.constant0._ZN7cutlass13device_kernelIN5flash11enable_sm90INS1_16FlashAttnFwdSm90INS1_25CollectiveMainloopFwdSm90ILi2EN4cute5tupleIJNS5_1CILi1EEES8_S8_EEENS6_IJNS7_ILi64EEESA_SA_EEELi512ENS_10bfloat16_tEfNS_4arch4Sm90ELb0ELb1ELb0ELb0ELb1ELb0ELb1ELb0ELb0ELb1ELb1ELb0EEENS1_21CollectiveEpilogueFwdINS6_IJSA_NS7_ILi512EEESA_EEES9_SC_SE_Li256ELb0ELb1ELb1ELb0EEENS1_19SingleTileSchedulerILb0ELb1ELb1ELi64EEEEEEEEEvNT_6ParamsE)
        /*0b54*/ 	.short	0x0210
        /*0b56*/ 	.short	0x0b70


	//----- nvinfo : EIATTR_SW_WAR
	.align		4
.L_352:
        /*0b58*/ 	.byte	0x04, 0x36
        /*0b5a*/ 	.short	(.L_354 - .L_353)
.L_353:
        /*0b5c*/ 	.word	0x00000008
.L_354:


//--------------------- .nv.info._ZN7cutlass13device_kernelIN5flash11enable_sm90INS1_16FlashAttnFwdSm90INS1_25CollectiveMainloopFwdSm90ILi2EN4cute5tupleIJNS5_1CILi1EEES8_S8_EEENS6_IJNS7_ILi64EEESA_SA_EEELi512ENS_10bfloat16_tEfNS_4arch4Sm90ELb0ELb1ELb0ELb1ELb1ELb0ELb0ELb0ELb0ELb1ELb1ELb0EEENS1_21CollectiveEpilogueFwdINS6_IJSA_NS7_ILi512EEESA_EEES9_SC_SE_Li256ELb1ELb1ELb1ELb0EEENS1_36VarlenDynamicPersistentTileSchedulerILi64ELi64ELi256ELi128ELb1ELb1ELb1ELb1ELb0ELb1EEEEEEEEEvNT_6ParamsE --------------------------
	.section	.nv.info._ZN7cutlass13device_kernelIN5flash11enable_sm90INS1_16FlashAttnFwdSm90INS1_25CollectiveMainloopFwdSm90ILi2EN4cute5tupleIJNS5_1CILi1EEES8_S8_EEENS6_IJNS7_ILi64EEESA_SA_EEELi512ENS_10bfloat16_tEfNS_4arch4Sm90ELb0ELb1ELb0ELb1ELb1ELb0ELb0ELb0ELb0ELb1ELb1ELb0EEENS1_21CollectiveEpilogueFwdINS6_IJSA_NS7_ILi512EEESA_EEES9_SC_SE_Li256ELb1ELb1ELb1ELb0EEENS1_36VarlenDynamicPersistentTileSchedulerILi64ELi64ELi256ELi128ELb1ELb1ELb1ELb1ELb0ELb1EEEEEEEEEvNT_6ParamsE,"",@"SHT_CUDA_INFO"
	.sectionflags	@""
	.align	4


	//----- nvinfo : EIATTR_CUDA_API_VERSION
	.align		4
        /*0000*/ 	.byte	0x04, 0x37
        /*0002*/ 	.short	(.L_356 - .L_355)
.L_355:
        /*0004*/ 	.word	0x00000082


	//----- nvinfo : EIATTR_KPARAM_INFO
	.align		4
.L_356:
        /*0008*/ 	.byte	0x04, 0x17
        /*000a*/ 	.short	(.L_358 - .L_357)
.L_357:
        /*000c*/ 	.word	0x00000000
        /*0010*/ 	.short	0x0000
        /*0012*/ 	.short	0x0070
        /*0014*/ 	.byte	0x00, 0xf0, 0x01, 0x2a


	//----- nvinfo : EIATTR_SPARSE_MMA_MASK
	.align		4
.L_358:
        /*0018*/ 	.byte	0x03, 0x50
        /*001a*/ 	.short	0x0000


	//----- nvinfo : EIATTR_MAXREG_COUNT
	.align		4
        /*001c*/ 	.byte	0x03, 0x1b
        /*001e*/ 	.short	0x00a8


	//----- nvinfo : EIATTR_NUM_BARRIERS
	.align		4
        /*0020*/ 	.byte	0x02, 0x4c
        /*0022*/ 	.byte	0x10
	.zero		1


	//----- nvinfo : EIATTR_EXTERNS
	.align		4
        /*0024*/ 	.byte	0x04, 0x0f
        /*0026*/ 	.short	(.L_360 - .L_359)


	//   ....[0]....
	.align		4
.L_359:
        /*0028*/ 	.word	index@(__assertfail)


	//----- nvinfo : EIATTR_ANNOTATIONS
	.align		4
.L_360:
        /*002c*/ 	.byte	0x04, 0x55
        /*002e*/ 	.short	(.L_362 - .L_361)


	//   ....[0]....
.L_361:
        /* <DEDUP_REMOVED lines=12> */


	//----- nvinfo : EIATTR_MERCURY_ISA_VERSION
	.align		4
.L_362:
        /*00d8*/ 	.byte	0x03, 0x5f
        /*00da*/ 	.short	0x0101


	//----- nvinfo : EIATTR_UNUSED_LOAD_BYTE_OFFSET
	.align		4
        /*00dc*/ 	.byte	0x04, 0x44
        /*00de*/ 	.short	(.L_364 - .L_363)


	//   ....[0]....
.L_363:
        /*00e0*/ 	.word	0x00000940
        /*00e4*/ 	.word	0x0000fff0


	//   ....[1]....
        /*00e8*/ 	.word	0x0000deb0
        /*00ec*/ 	.word	0x0000fff0


	//----- nvinfo : EIATTR_INT_WARP_WIDE_INSTR_OFFSETS
	.align		4
.L_364:
        /*00f0*/ 	.byte	0x04, 0x31
        /*00f2*/ 	.short	(.L_366 - .L_365)


	//   ....[0]....
.L_365:
        /*00f4*/ 	.word	0x000000c0


	//   ....[1]....
        /*00f8*/ 	.word	0x000000d0


	//   ....[2]....
        /*00fc*/ 	.word	0x00000170


	//   ....[3]....
        /*0100*/ 	.word	0x00014560


	//   ....[4]....
        /*0104*/ 	.word	0x000145f0


	//   ....[5]....
        /*0108*/ 	.word	0x000178f0


	//   ....[6]....
        /*010c*/ 	.word	0x00017980


	//----- nvinfo : EIATTR_COOP_GROUP_MASK_REGIDS
	.align		4
.L_366:
        /*0110*/ 	.byte	0x04, 0x29
        /*0112*/ 	.short	(.L_368 - .L_367)


	//   ....[0]....
.L_367:
        /*0114*/ 	.word	0xffffffff


	//   ....[1]....
        /*0118*/ 	.word	0xffffffff


	//   ....[2]....
        /*011c*/ 	.word	0xffffffff


	//   ....[3]....
        /*0120*/ 	.word	0xffffffff


	//   ....[4]....
        /*0124*/ 	.word	0xffffffff


	//   ....[5]....
        /*0128*/ 	.word	0xffffffff


	//   ....[6]....
        /*012c*/ 	.word	0xffffffff


	//   ....[7]....
        /*0130*/ 	.word	0xffffffff


	//   ....[8]....
        /*0134*/ 	.word	0xffffffff


	//   ....[9]....
        /*0138*/ 	.word	0xffffffff


	//   ....[10]....
        /*013c*/ 	.word	0xffffffff


	//   ....[11]....
        /*0140*/ 	.word	0xffffffff


	//   ....[12]....
        /*0144*/ 	.word	0xffffffff


	//   ....[13]....
        /*0148*/ 	.word	0xffffffff


	//   ....[14]....
        /*014c*/ 	.word	0xffffffff


	//   ....[15]....
        /*0150*/ 	.word	0xffffffff


	//   ....[16]....
        /*0154*/ 	.word	0xffffffff


	//   ....[17]....
        /*0158*/ 	.word	0xffffffff


	//   ....[18]....
        /*015c*/ 	.word	0xffffffff


	//   ....[19]....
        /*0160*/ 	.word	0xffffffff


	//   ....[20]....
        /*0164*/ 	.word	0xffffffff


	//   ....[21]....
        /*0168*/ 	.word	0xffffffff


	//   ....[22]....
        /*016c*/ 	.word	0xffffffff


	//   ....[23]....
        /*0170*/ 	.word	0xffffffff


	//   ....[24]....
        /*0174*/ 	.word	0xffffffff


	//   ....[25]....
        /*0178*/ 	.word	0xffffffff


	//   ....[26]....
        /*017c*/ 	.word	0xffffffff


	//   ....[27]....
        /*0180*/ 	.word	0xffffffff


	//   ....[28]....
        /*0184*/ 	.word	0xffffffff


	//   ....[29]....
        /*0188*/ 	.word	0xffffffff


	//   ....[30]....
        /*018c*/ 	.word	0xffffffff


	//   ....[31]....
        /*0190*/ 	.word	0xffffffff


	//   ....[32]....
        /*0194*/ 	.word	0xffffffff


	//   ....[33]....
        /*0198*/ 	.word	0xffffffff


	//   ....[34]....
        /*019c*/ 	.word	0xffffffff


	//   ....[35]....
        /*01a0*/ 	.word	0xffffffff


	//   ....[36]....
        /*01a4*/ 	.word	0xffffffff


	//   ....[37]....
        /*01a8*/ 	.word	0xffffffff


	//   ....[38]....
        /*01ac*/ 	.word	0xffffffff


	//   ....[39]....
        /*01b0*/ 	.word	0xffffffff


	//   ....[40]....
        /*01b4*/ 	.word	0xffffffff


	//   ....[41]....
        /*01b8*/ 	.word	0xffffffff


	//   ....[42]....
        /*01bc*/ 	.word	0xffffffff


	//   ....[43]....
        /*01c0*/ 	.word	0xffffffff


	//   ....[44]....
        /*01c4*/ 	.word	0xffffffff


	//   ....[45]....
        /*01c8*/ 	.word	0xffffffff


	//   ....[46]....
        /*01cc*/ 	.word	0xffffffff


	//   ....[47]....
        /*01d0*/ 	.word	0xffffffff


	//   ....[48]....
        /*01d4*/ 	.word	0xffffffff


	//   ....[49]....
        /*01d8*/ 	.word	0xffffffff


	//   ....[50]....
        /*01dc*/ 	.word	0xffffffff


	//   ....[51]....
        /*01e0*/ 	.word	0xffffffff


	//   ....[52]....
        /*01e4*/ 	.word	0xffffffff


	//   ....[53]....
        /*01e8*/ 	.word	0xffffffff


	//   ....[54]....
        /*01ec*/ 	.word	0xffffffff


	//   ....[55]....
        /*01f0*/ 	.word	0xffffffff


	//   ....[56]....
        /*01f4*/ 	.word	0xffffffff


	//   ....[57]....
        /*01f8*/ 	.word	0xffffffff


	//   ....[58]....
        /*01fc*/ 	.word	0xffffffff


	//   ....[59]....
        /*0200*/ 	.word	0xffffffff


	//   ....[60]....
        /*0204*/ 	.word	0xffffffff


	//   ....[61]....
        /*0208*/ 	.word	0xffffffff


	//   ....[62]....
        /*020c*/ 	.word	0xffffffff


	//   ....[63]....
        /*0210*/ 	.word	0xffffffff


	//   ....[64]....
        /*0214*/ 	.word	0xffffffff


	//   ....[65]....
        /*0218*/ 	.word	0xffffffff


	//   ....[66]....
        /*021c*/ 	.word	0xffffffff


	//   ....[67]....
        /*0220*/ 	.word	0xffffffff


	//   ....[68]....
        /*0224*/ 	.word	0xffffffff


	//   ....[69]....
        /*0228*/ 	.word	0xffffffff


	//   ....[70]....
        /*022c*/ 	.word	0xffffffff


	//   ....[71]....
        /*0230*/ 	.word	0xffffffff


	//   ....[72]....
        /*0234*/ 	.word	0xffffffff


	//   ....[73]....
        /*0238*/ 	.word	0xffffffff


	//   ....[74]....
        /*023c*/ 	.word	0xffffffff


	//   ....[75]....
        /*0240*/ 	.word	0xffffffff


	//   ....[76]....
        /*0244*/ 	.word	0xffffffff


	//   ....[77]....
        /*0248*/ 	.word	0xffffffff


	//   ....[78]....
        /*024c*/ 	.word	0xffffffff


	//   ....[79]....
        /*0250*/ 	.word	0xffffffff


	//   ....[80]....
        /*0254*/ 	.word	0xffffffff


	//   ....[81]....
        /*0258*/ 	.word	0xffffffff


	//   ....[82]....
        /*025c*/ 	.word	0xffffffff


	//   ....[83]....
        /*0260*/ 	.word	0xffffffff


	//   ....[84]....
        /*0264*/ 	.word	0xffffffff


	//   ....[85]....
        /*0268*/ 	.word	0xffffffff


	//   ....[86]....
        /*026c*/ 	.word	0xffffffff


	//   ....[87]....
        /*0270*/ 	.word	0xffffffff


	//   ....[88]....
        /*0274*/ 	.word	0xffffffff


	//   ....[89]....
        /*0278*/ 	.word	0xffffffff


	//   ....[90]....
        /*027c*/ 	.word	0xffffffff


	//   ....[91]....
        /*0280*/ 	.word	0xffffffff


	//   ....[92]....
        /*0284*/ 	.word	0xffffffff


	//   ....[93]....
        /*0288*/ 	.word	0xffffffff


	//   ....[94]....
        /*028c*/ 	.word	0xffffffff


	//   ....[95]....
        /*0290*/ 	.word	0xffffffff


	//   ....[96]....
        /*0294*/ 	.word	0xffffffff


	//   ....[97]....
        /*0298*/ 	.word	0xffffffff


	//   ....[98]....
        /*029c*/ 	.word	0xffffffff


	//   ....[99]....
        /*02a0*/ 	.word	0xffffffff


	//   ....[100]....
        /*02a4*/ 	.word	0xffffffff


	//   ....[101]....
        /*02a8*/ 	.word	0xffffffff


	//   ....[102]....
        /*02ac*/ 	.word	0xffffffff


	//   ....[103]....
        /*02b0*/ 	.word	0xffffffff


	//   ....[104]....
        /*02b4*/ 	.word	0xffffffff


	//   ....[105]....
        /*02b8*/ 	.word	0xffffffff


	//   ....[106]....
        /*02bc*/ 	.word	0xffffffff


	//   ....[107]....
        /*02c0*/ 	.word	0xffffffff


	//   ....[108]....
        /*02c4*/ 	.word	0xffffffff


	//   ....[109]....
        /*02c8*/ 	.word	0xffffffff


	//   ....[110]....
        /*02cc*/ 	.word	0xffffffff


	//   ....[111]....
        /*02d0*/ 	.word	0xffffffff


	//   ....[112]....
        /*02d4*/ 	.word	0xffffffff


	//   ....[113]....
        /*02d8*/ 	.word	0xffffffff


	//   ....[114]....
        /*02dc*/ 	.word	0xffffffff


	//   ....[115]....
        /*02e0*/ 	.word	0xffffffff


	//   ....[116]....
        /*02e4*/ 	.word	0xffffffff


	//   ....[117]....
        /*02e8*/ 	.word	0xffffffff


	//   ....[118]....
        /*02ec*/ 	.word	0xffffffff


	//   ....[119]....
        /*02f0*/ 	.word	0xffffffff


	//   ....[120]....
        /*02f4*/ 	.word	0xffffffff


	//   ....[121]....
        /*02f8*/ 	.word	0xffffffff


	//   ....[122]....
        /*02fc*/ 	.word	0xffffffff


	//   ....[123]....
        /*0300*/ 	.word	0xffffffff


	//   ....[124]....
        /*0304*/ 	.word	0xffffffff


	//   ....[125]....
        /*0308*/ 	.word	0xffffffff


	//   ....[126]....
        /*030c*/ 	.word	0xffffffff


	//   ....[127]....
        /*0310*/ 	.word	0xffffffff


	//   ....[128]....
        /*0314*/ 	.word	0xffffffff


	//   ....[129]....
        /*0318*/ 	.word	0xffffffff


	//   ....[130]....
        /*031c*/ 	.word	0xffffffff


	//   ....[131]....
        /*0320*/ 	.word	0x0500000f


	//   ....[132]....
        /*0324*/ 	.word	0x0500000f


	//   ....[133]....
        /*0328*/ 	.word	0x0500000f


	//   ....[134]....
        /*032c*/ 	.word	0x0500000f


	//   ....[135]....
        /*0330*/ 	.word	0x0500000f


	//   ....[136]....
        /*0334*/ 	.word	0x0500000f


	//   ....[137]....
        /*0338*/ 	.word	0x0500000f


	//   ....[138]....
        /*033c*/ 	.word	0x0500000f


	//   ....[139]....
        /*0340*/ 	.word	0x0500000f


	//   ....[140]....
        /*0344*/ 	.word	0x0500000f


	//   ....[141]....
        /*0348*/ 	.word	0x0500000f


	//   ....[142]....
        /*034c*/ 	.word	0x0500000f


	//   ....[143]....
        /*0350*/ 	.word	0x0500000f


	//   ....[144]....
        /*0354*/ 	.word	0x0500000f


	//   ....[145]....
        /*0358*/ 	.word	0x0500000f


	//   ....[146]....
        /*035c*/ 	.word	0x0500000f


	//   ....[147]....
        /*0360*/ 	.word	0x0500000f


	//   ....[148]....
        /*0364*/ 	.word	0x0500000f


	//   ....[149]....
        /*0368*/ 	.word	0x0500000f


	//   ....[150]....
        /*036c*/ 	.word	0x0500000f


	//   ....[151]....
        /*0370*/ 	.word	0x0500000f


	//   ....[152]....
        /*0374*/ 	.word	0x0500000f


	//   ....[153]....
        /*0378*/ 	.word	0x0500000f


	//   ....[154]....
        /*037c*/ 	.word	0x0500000f


	//   ....[155]....
        /*0380*/ 	.word	0x0500000f


	//   ....[156]....
        /*0384*/ 	.word	0x0500000f


	//   ....[157]....
        /*0388*/ 	.word	0x0500000f


	//   ....[158]....
        /*038c*/ 	.word	0x0500000f


	//   ....[159]....
        /*0390*/ 	.word	0x0500000f


	//   ....[160]....
        /*0394*/ 	.word	0x0500000f


	//   ....[161]....
        /*0398*/ 	.word	0x0500000f


	//   ....[162]....
        /*039c*/ 	.word	0x0500000f


	//   ....[163]....
        /*03a0*/ 	.word	0x0500000f


	//   ....[164]....
        /*03a4*/ 	.word	0x0500000f


	//   ....[165]....
        /*03a8*/ 	.word	0x0500000f


	//   ....[166]....
        /*03ac*/ 	.word	0x0500000f


	//   ....[167]....
        /*03b0*/ 	.word	0x0500000f


	//   ....[168]....
        /*03b4*/ 	.word	0x0500000f


	//   ....[169]....
        /*03b8*/ 	.word	0x0500000f


	//   ....[170]....
        /*03bc*/ 	.word	0x0500000f


	//   ....[171]....
        /*03c0*/ 	.word	0x0500000f


	//   ....[172]....
        /*03c4*/ 	.word	0x0500000f


	//   ....[173]....
        /*03c8*/ 	.word	0x0500000f


	//   ....[174]....
        /*03cc*/ 	.word	0x0500000f


	//   ....[175]....
        /*03d0*/ 	.word	0x0500000f


	//   ....[176]....
        /*03d4*/ 	.word	0x0500000f


	//   ....[177]....
        /*03d8*/ 	.word	0x0500000f


	//   ....[178]....
        /*03dc*/ 	.word	0x0500000f


	//   ....[179]....
        /*03e0*/ 	.word	0x0500000f


	//   ....[180]....
        /*03e4*/ 	.word	0x0500000f


	//   ....[181]....
        /*03e8*/ 	.word	0x0500000f


	//   ....[182]....
        /*03ec*/ 	.word	0x0500000f


	//   ....[183]....
        /*03f0*/ 	.word	0x0500000f


	//   ....[184]....
        /*03f4*/ 	.word	0x0500000f


	//   ....[185]....
        /*03f8*/ 	.word	0x0500000f


	//   ....[186]....
        /*03fc*/ 	.word	0x0500000f


	//   ....[187]....
        /*0400*/ 	.word	0x0500000f


	//   ....[188]....
        /*0404*/ 	.word	0x0500000f


	//   ....[189]....
        /*0408*/ 	.word	0x0500000f


	//   ....[190]....
        /*040c*/ 	.word	0x0500000f


	//----- nvinfo : EIATTR_COOP_GROUP_INSTR_OFFSETS
	.align		4
.L_368:
        /*0410*/ 	.byte	0x04, 0x28
        /*0412*/ 	.short	(.L_370 - .L_369)


	//   ....[0]....
.L_369:
        /*0414*/ 	.word	0x00000070


	//   ....[1]....
        /*0418*/ 	.word	0x000000b0


	//   ....[2]....
        /*041c*/ 	.word	0x00000290


	//   ....[3]....
        /*0420*/ 	.word	0x000003f0


	//   ....[4]....
        /*0424*/ 	.word	0x00000510


	//   ....[5]....
        /*0428*/ 	.word	0x00000670


	//   ....[6]....
        /*042c*/ 	.word	0x00002350


	//   ....[7]....
        /*0430*/ 	.word	0x000047d0


	//   ....[8]....
        /*0434*/ 	.word	0x00004f20


	//   ....[9]....
        /*0438*/ 	.word	0x000055d0


	//   ....[10]....
        /*043c*/ 	.word	0x00005a70


	//   ....[11]....
        /*0440*/ 	.word	0x00005b70


	//   ....[12]....
        /*0444*/ 	.word	0x00005ec0


	//   ....[13]....
        /*0448*/ 	.word	0x00005f80


	//   ....[14]....
        /*044c*/ 	.word	0x000067d0


	//   ....[15]....
        /*0450*/ 	.word	0x00006ea0


	//   ....[16]....
        /*0454*/ 	.word	0x000070c0


	//   ....[17]....
        /*0458*/ 	.word	0x00007930


	//   ....[18]....
        /*045c*/ 	.word	0x00007a20


	//   ....[19]....
        /*0460*/ 	.word	0x00007f70


	//   ....[20]....
        /*0464*/ 	.word	0x00007fd0


	//   ....[21]....
        /*0468*/ 	.word	0x00009090


	//   ....[22]....
        /*046c*/ 	.word	0x00009850


	//   ....[23]....
        /*0470*/ 	.word	0x00009870


	//   ....[24]....
        /*0474*/ 	.word	0x00009cd0


	//   ....[25]....
        /*0478*/ 	.word	0x00009ea0


	//   ....[26]....
        /*047c*/ 	.word	0x0000ac20


	//   ....[27]....
        /*0480*/ 	.word	0x0000b0e0


	//   ....[28]....
        /*0484*/ 	.word	0x0000b300


	//   ....[29]....
        /*0488*/ 	.word	0x0000bb70


	//   ....[30]....
        /*048c*/ 	.word	0x0000bc60


	//   ....[31]....
        /*0490*/ 	.word	0x0000c1b0


	//   ....[32]....
        /*0494*/ 	.word	0x0000c210


	//   ....[33]....
        /*0498*/ 	.word	0x0000d2d0


	//   ....[34]....
        /*049c*/ 	.word	0x0000d3b0


	//   ....[35]....
        /*04a0*/ 	.word	0x0000d420


	//   ....[36]....
        /*04a4*/ 	.word	0x0000d450


	//   ....[37]....
        /*04a8*/ 	.word	0x0000d490


	//   ....[38]....
        /*04ac*/ 	.word	0x0000ec90


	//   ....[39]....
        /*04b0*/ 	.word	0x0000f090


	//   ....[40]....
        /*04b4*/ 	.word	0x0000f0a0


	//   ....[41]....
        /*04b8*/ 	.word	0x0000f0b0


	//   ....[42]....
        /*04bc*/ 	.word	0x0000f0e0


	//   ....[43]....
        /*04c0*/ 	.word	0x0000fd20


	//   ....[44]....
        /*04c4*/ 	.word	0x0000fd30


	//   ....[45]....
        /*04c8*/ 	.word	0x0000ffd0


	//   ....[46]....
        /*04cc*/ 	.word	0x0000fff0


	//   ....[47]....
        /*04d0*/ 	.word	0x00010720


	//   ....[48]....
        /*04d4*/ 	.word	0x00010750


	//   ....[49]....
        /*04d8*/ 	.word	0x00010ff0


	//   ....[50]....
        /*04dc*/ 	.word	0x00011010


	//   ....[51]....
        /*04e0*/ 	.word	0x000123a0


	//   ....[52]....
        /*04e4*/ 	.word	0x000123e0


	//   ....[53]....
        /*04e8*/ 	.word	0x00012620


	//   ....[54]....
        /*04ec*/ 	.word	0x00012640


	//   ....[55]....
        /*04f0*/ 	.word	0x00012900


	//   ....[56]....
        /*04f4*/ 	.word	0x00012af0


	//   ....[57]....
        /*04f8*/ 	.word	0x00012b20


	//   ....[58]....
        /*04fc*/ 	.word	0x00012b50


	//   ....[59]....
        /*0500*/ 	.word	0x00012b80


	//   ....[60]....
        /*0504*/ 	.word	0x00012bb0


	//   ....[61]....
        /*0508*/ 	.word	0x00012be0


	//   ....[62]....
        /*050c*/ 	.word	0x00012d50


	//   ....[63]....
        /*0510*/ 	.word	0x00012d80


	//   ....[64]....
        /*0514*/ 	.word	0x00012db0


	//   ....[65]....
        /*0518*/ 	.word	0x00012de0


	//   ....[66]....
        /*051c*/ 	.word	0x00012e10


	//   ....[67]....
        /*0520*/ 	.word	0x00012e40


	//   ....[68]....
        /*0524*/ 	.word	0x00012ed0


	//   ....[69]....
        /*0528*/ 	.word	0x00012f00


	//   ....[70]....
        /*052c*/ 	.word	0x00012f10


	//   ....[71]....
        /*0530*/ 	.word	0x00012f50


	//   ....[72]....
        /*0534*/ 	.word	0x000152d0


	//   ....[73]....
        /*0538*/ 	.word	0x000152f0


	//   ....[74]....
        /*053c*/ 	.word	0x00015380


	//   ....[75]....
        /*0540*/ 	.word	0x000153a0


	//   ....[76]....
        /*0544*/ 	.word	0x00015420


	//   ....[77]....
        /*0548*/ 	.word	0x00015440


	//   ....[78]....
        /*054c*/ 	.word	0x00015450


	//   ....[79]....
        /*0550*/ 	.word	0x00015460


	//   ....[80]....
        /*0554*/ 	.word	0x00015b20


	//   ....[81]....
        /*0558*/ 	.word	0x00015b50


	//   ....[82]....
        /*055c*/ 	.word	0x00015bf0


	//   ....[83]....
        /*0560*/ 	.word	0x00015c10


	//   ....[84]....
        /*0564*/ 	.word	0x00015c90


	//   ....[85]....
        /*0568*/ 	.word	0x00015cb0


	//   ....[86]....
        /*056c*/ 	.word	0x00015cc0


	//   ....[87]....
        /*0570*/ 	.word	0x00015cd0


	//   ....[88]....
        /*0574*/ 	.word	0x00016120


	//   ....[89]....
        /*0578*/ 	.word	0x00016150


	//   ....[90]....
        /*057c*/ 	.word	0x00016340


	//   ....[91]....
        /*0580*/ 	.word	0x00016380


	//   ....[92]....
        /*0584*/ 	.word	0x00016390


	//   ....[93]....
        /*0588*/ 	.word	0x000163a0


	//   ....[94]....
        /*058c*/ 	.word	0x000164f0


	//   ....[95]....
        /*0590*/ 	.word	0x00016640


	//   ....[96]....
        /*0594*/ 	.word	0x00016e20


	//   ....[97]....
        /*0598*/ 	.word	0x00016e40


	//   ....[98]....
        /*059c*/ 	.word	0x00016e90


	//   ....[99]....
        /*05a0*/ 	.word	0x00016ea0


	//   ....[100]....
        /*05a4*/ 	.word	0x00016ee0


	//   ....[101]....
        /*05a8*/ 	.word	0x00016ef0


	//   ....[102]....
        /*05ac*/ 	.word	0x00016f00


	//   ....[103]....
        /*05b0*/ 	.word	0x00016f40


	//   ....[104]....
        /*05b4*/ 	.word	0x00017240


	//   ....[105]....
        /*05b8*/ 	.word	0x00017280


	//   ....[106]....
        /*05bc*/ 	.word	0x000172a0


	//   ....[107]....
        /*05c0*/ 	.word	0x000172c0


	//   ....[108]....
        /*05c4*/ 	.word	0x000172f0


	//   ....[109]....
        /*05c8*/ 	.word	0x00017310


	//   ....[110]....
        /*05cc*/ 	.word	0x00017410


	//   ....[111]....
        /*05d0*/ 	.word	0x00017560


	//   ....[112]....
        /*05d4*/ 	.word	0x00017ba0


	//   ....[113]....
        /*05d8*/ 	.word	0x00017bd0


	//   ....[114]....
        /*05dc*/ 	.word	0x00017c30


	//   ....[115]....
        /*05e0*/ 	.word	0x00017c60


	//   ....[116]....
        /*05e4*/ 	.word	0x00017c90


	//   ....[117]....
        /*05e8*/ 	.word	0x00017cc0


	//   ....[118]....
        /*05ec*/ 	.word	0x00017cf0


	//   ....[119]....
        /*05f0*/ 	.word	0x00017d20


	//   ....[120]....
        /*05f4*/ 	.word	0x00017ec0


	//   ....[121]....
        /*05f8*/ 	.word	0x00017ef0


	//   ....[122]....
        /*05fc*/ 	.word	0x00017f20


	//   ....[123]....
        /*0600*/ 	.word	0x00017f50


	//   ....[124]....
        /*0604*/ 	.word	0x00017f80


	//   ....[125]....
        /*0608*/ 	.word	0x00017fb0


	//   ....[126]....
        /*060c*/ 	.word	0x00018070


	//   ....[127]....
        /*0610*/ 	.word	0x00018090


	//   ....[128]....
        /*0614*/ 	.word	0x000180b0


	//   ....[129]....
        /*0618*/ 	.word	0x00018110


	//   ....[130]....
        /*061c*/ 	.word	0x00018b30


	//   ....[131]....
        /*0620*/ 	.word	0x00019240


	//   ....[132]....
        /*0624*/ 	.word	0x00019330


	//   ....[133]....
        /*0628*/ 	.word	0x000193d0


	//   ....[134]....
        /*062c*/ 	.word	0x00019430


	//   ....[135]....
        /*0630*/ 	.word	0x00019520


	//   ....[136]....
        /*0634*/ 	.word	0x00019590


	//   ....[137]....
        /*0638*/ 	.word	0x00019680


	//   ....[138]....
        /*063c*/ 	.word	0x000196f0


	//   ....[139]....
        /*0640*/ 	.word	0x00019790


	//   ....[140]....
        /*0644*/ 	.word	0x00019880


	//   ....[141]....
        /*0648*/ 	.word	0x000198f0


	//   ....[142]....
        /*064c*/ 	.word	0x00019950


	//   ....[143]....
        /*0650*/ 	.word	0x00019a40


	//   ....[144]....
        /*0654*/ 	.word	0x00019aa0


	//   ....[145]....
        /*0658*/ 	.word	0x00019ba0


	//   ....[146]....
        /*065c*/ 	.word	0x00019c00


	//   ....[147]....
        /*0660*/ 	.word	0x00019ca0


	//   ....[148]....
        /*0664*/ 	.word	0x00019e20


	//   ....[149]....
        /*0668*/ 	.word	0x00019f20


	//   ....[150]....
        /*066c*/ 	.word	0x0001a190


	//   ....[151]....
        /*0670*/ 	.word	0x0001a1e0


	//   ....[152]....
        /*0674*/ 	.word	0x0001a3b0


	//   ....[153]....
        /*0678*/ 	.word	0x0001a400


	//   ....[154]....
        /*067c*/ 	.word	0x0001a5d0


	//   ....[155]....
        /*0680*/ 	.word	0x0001a620


	//   ....[156]....
        /*0684*/ 	.word	0x0001a710


	//   ....[157]....
        /*0688*/ 	.word	0x0001a7b0


	//   ....[158]....
        /*068c*/ 	.word	0x0001a810


	//   ....[159]....
        /*0690*/ 	.word	0x0001a8c0


	//   ....[160]....
        /*0694*/ 	.word	0x0001a920


	//   ....[161]....
        /*0698*/ 	.word	0x0001a9d0


	//   ....[162]....
        /*069c*/ 	.word	0x0001aa30


	//   ....[163]....
        /*06a0*/ 	.word	0x0001aae0


	//   ....[164]....
        /*06a4*/ 	.word	0x0001abd0


	//   ....[165]....
        /*06a8*/ 	.word	0x0001acb0


	//   ....[166]....
        /*06ac*/ 	.word	0x0001adc0


	//   ....[167]....
        /*06b0*/ 	.word	0x0001aec0


	//   ....[168]....
        /*06b4*/ 	.word	0x0001aff0


	//   ....[169]....
        /*06b8*/ 	.word	0x0001b0d0


	//   ....[170]....
        /*06bc*/ 	.word	0x0001b1d0


	//   ....[171]....
        /*06c0*/ 	.word	0x0001b2b0


	//   ....[172]....
        /*06c4*/ 	.word	0x0001b340


	//   ....[173]....
        /*06c8*/ 	.word	0x0001b3e0


	//   ....[174]....
        /*06cc*/ 	.word	0x0001b550


	//   ....[175]....
        /*06d0*/ 	.word	0x0001b5c0


	//   ....[176]....
        /*06d4*/ 	.word	0x0001b630


	//   ....[177]....
        /*06d8*/ 	.word	0x0001b6a0


	//   ....[178]....
        /*06dc*/ 	.word	0x0001b710


	//   ....[179]....
        /*06e0*/ 	.word	0x0001b790


	//   ....[180]....
        /*06e4*/ 	.word	0x0001b810


	//   ....[181]....
        /*06e8*/ 	.word	0x0001b8a0


	//   ....[182]....
        /*06ec*/ 	.word	0x0001b910


	//   ....[183]....
        /*06f0*/ 	.word	0x0001b980


	//   ....[184]....
        /*06f4*/ 	.word	0x0001b9f0


	//   ....[185]....
        /*06f8*/ 	.word	0x0001ba70


	//   ....[186]....
        /*06fc*/ 	.word	0x0001bae0


	//   ....[187]....
        /*0700*/ 	.word	0x0001bb70


	//   ....[188]....
        /*0704*/ 	.word	0x0001bbd0


	//   ....[189]....
        /*0708*/ 	.word	0x0001bc60


	//   ....[190]....
        /*070c*/ 	.word	0x0001bd90


	//----- nvinfo : EIATTR_REG_RECONFIG
	.align		4
.L_370:
        /*0710*/ 	.byte	0x01, 0x54
	.zero		2


	//----- nvinfo : EIATTR_SYSCALL_OFFSETS
	.align		4
        /*0714*/ 	.byte	0x04, 0x46
        /*0716*/ 	.short	(.L_372 - .L_371)


	//   ....[0]....
.L_371:
        /*0718*/ 	.word	0x000049a0


	//   ....[1]....
        /*071c*/ 	.word	0x00014750


	//   ....[2]....
        /*0720*/ 	.word	0x000148a0


	//   ....[3]....
        /*0724*/ 	.word	0x00014990


	//   ....[4]....
        /*0728*/ 	.word	0x00015780


	//----- nvinfo : EIATTR_MBARRIER_INSTR_OFFSETS
	.align		4
.L_372:
        /*072c*/ 	.byte	0x04, 0x39
        /*072e*/ 	.short	(.L_374 - .L_373)


	//   ....[0]....
.L_373:
        /*0730*/ 	.word	0x00000180
        /*0734*/ 	.word	0x000000ff
        /*0738*/ 	.word	0x00028c00
        /*073c*/ 	.short	0x0100
        /*073e*/ 	.byte	0x08
	.zero		1


	//   ....[1]....
        /*0740*/ 	.word	0x00000190
        /*0744*/ 	.word	0x000000ff
        /*0748*/ 	.word	0x00028c20
        /*074c*/ 	.short	0x0100
        /*074e*/ 	.byte	0x08
	.zero		1


	//   ....[2]....
        /*0750*/ 	.word	0x00000240
        /*0754*/ 	.word	0x000000ff
        /*0758*/ 	.word	0x00028c30
        /*075c*/ 	.short	0x0100
        /*075e*/ 	.byte	0x06
	.zero		1


	//   ....[3]....
        /*0760*/ 	.word	0x00000250
        /*0764*/ 	.word	0x000000ff
        /*0768*/ 	.word	0x00028c40
        /*076c*/ 	.short	0x0100
        /*076e*/ 	.byte	0x06
	.zero		1


	//   ....[4]....
        /*0770*/ 	.word	0x00000260
        /*0774*/ 	.word	0x000000ff
        /*0778*/ 	.word	0x00028c38
        /*077c*/ 	.short	0x0100
        /*077e*/ 	.byte	0x06
	.zero		1


	//   ....[5]....
        /*0780*/ 	.word	0x00000270
        /*0784*/ 	.word	0x000000ff
        /*0788*/ 	.word	0x00028c48
        /*078c*/ 	.short	0x0100
        /*078e*/ 	.byte	0x06
	.zero		1


	//   ....[6]....
        /*0790*/ 	.word	0x000003a0
        /*0794*/ 	.word	0x000000ff
        /*0798*/ 	.word	0x00028c50
        /*079c*/ 	.short	0x0100
        /*079e*/ 	.byte	0x08
	.zero		1


	//   ....[7]....
        /*07a0*/ 	.word	0x000003b0
        /*07a4*/ 	.word	0x000000ff
        /*07a8*/ 	.word	0x00028c60
        /*07ac*/ 	.short	0x0100
        /*07ae*/ 	.byte	0x08
	.zero		1


	//   ....[8]....
        /*07b0*/ 	.word	0x000003c0
        /*07b4*/ 	.word	0x000000ff
        /*07b8*/ 	.word	0x00028c58
        /*07bc*/ 	.short	0x0100
        /*07be*/ 	.byte	0x08
	.zero		1


	//   ....[9]....
        /*07c0*/ 	.word	0x000003d0
        /*07c4*/ 	.word	0x000000ff
        /*07c8*/ 	.word	0x00028c68
        /*07cc*/ 	.short	0x0100
        /*07ce*/ 	.byte	0x08
	.zero		1


	//   ....[10]....
        /*07d0*/ 	.word	0x000004c0
        /*07d4*/ 	.word	0x000000ff
        /*07d8*/ 	.word	0x00028c70
        /*07dc*/ 	.short	0x0100
        /*07de*/ 	.byte	0x06
	.zero		1


	//   ....[11]....
        /*07e0*/ 	.word	0x000004d0
        /*07e4*/ 	.word	0x000000ff
        /*07e8*/ 	.word	0x00028c80
        /*07ec*/ 	.short	0x0100
        /*07ee*/ 	.byte	0x06
	.zero		1


	//   ....[12]....
        /*07f0*/ 	.word	0x000004e0
        /*07f4*/ 	.word	0x000000ff
        /*07f8*/ 	.word	0x00028c78
        /*07fc*/ 	.short	0x0100
        /*07fe*/ 	.byte	0x06
	.zero		1


	//   ....[13]....
        /*0800*/ 	.word	0x000004f0
        /*0804*/ 	.word	0x000000ff
        /*0808*/ 	.word	0x00028c88
        /*080c*/ 	.short	0x0100
        /*080e*/ 	.byte	0x06
	.zero		1


	//   ....[14]....
        /*0810*/ 	.word	0x00000620
        /*0814*/ 	.word	0x000000ff
        /*0818*/ 	.word	0x00028c90
        /*081c*/ 	.short	0x0100
        /*081e*/ 	.byte	0x08
	.zero		1


	//   ....[15]....
        /*0820*/ 	.word	0x00000630
        /*0824*/ 	.word	0x000000ff
        /*0828*/ 	.word	0x00028ca0
        /*082c*/ 	.short	0x0100
        /*082e*/ 	.byte	0x08
	.zero		1


	//   ....[16]....
        /*0830*/ 	.word	0x00000640
        /*0834*/ 	.word	0x000000ff
        /*0838*/ 	.word	0x00028c98
        /*083c*/ 	.short	0x0100
        /*083e*/ 	.byte	0x08
	.zero		1


	//   ....[17]....
        /*0840*/ 	.word	0x00000650
        /*0844*/ 	.word	0x000000ff
        /*0848*/ 	.word	0x00028ca8
        /*084c*/ 	.short	0x0100
        /*084e*/ 	.byte	0x08
	.zero		1


	//   ....[18]....
        /*0850*/ 	.word	0x00000790
        /*0854*/ 	.word	0x000000ff
        /*0858*/ 	.word	0x00028cb0
        /*085c*/ 	.short	0x0100
        /*085e*/ 	.byte	0x08
	.zero		1


	//   ....[19]....
        /*0860*/ 	.word	0x000007a0
        /*0864*/ 	.word	0x000000ff
        /*0868*/ 	.word	0x00028cc0
        /*086c*/ 	.short	0x0100
        /*086e*/ 	.byte	0x08
	.zero		1


	//   ....[20]....
        /*0870*/ 	.word	0x000007b0
        /*0874*/ 	.word	0x000000ff
        /*0878*/ 	.word	0x00028cb8
        /*087c*/ 	.short	0x0100
        /*087e*/ 	.byte	0x08
	.zero		1


	//   ....[21]....
        /*0880*/ 	.word	0x000007c0
        /*0884*/ 	.word	0x000000ff
        /*0888*/ 	.word	0x00028cc8
        /*088c*/ 	.short	0x0100
        /*088e*/ 	.byte	0x08
	.zero		1


	//   ....[22]....
        /*0890*/ 	.word	0x00002490
        /*0894*/ 	.word	0x000000ff
        /*0898*/ 	.word	0x00028c50
        /*089c*/ 	.short	0x010a
        /*089e*/ 	.byte	0x17
	.zero		1


	//   ....[23]....
        /*08a0*/ 	.word	0x00002730
        /*08a4*/ 	.word	0x000000ff
        /*08a8*/ 	.word	0x00000000
        /*08ac*/ 	.short	0x0101
        /*08ae*/ 	.byte	0x06
	.zero		1


	//   ....[24]....
        /*08b0*/ 	.word	0x000030c0
        /*08b4*/ 	.word	0x000000ff
        /*08b8*/ 	.word	0x00028c50
        /*08bc*/ 	.short	0x010a
        /*08be*/ 	.byte	0x17
	.zero		1


	//   ....[25]....
        /*08c0*/ 	.word	0x00003100
        /*08c4*/ 	.word	0x000000ff
        /*08c8*/ 	.word	0x00028c50
        /*08cc*/ 	.short	0x010a
        /*08ce*/ 	.byte	0x17
	.zero		1


	//   ....[26]....
        /*08d0*/ 	.word	0x000032f0
        /*08d4*/ 	.word	0x000000ff
        /*08d8*/ 	.word	0x00000000
        /*08dc*/ 	.short	0x0101
        /*08de*/ 	.byte	0x06
	.zero		1


	//   ....[27]....
        /*08e0*/ 	.word	0x00004a50
        /*08e4*/ 	.word	0x000000ff
        /*08e8*/ 	.word	0x00028c00
        /*08ec*/ 	.short	0x010a
        /*08ee*/ 	.byte	0x29
	.zero		1


	//   ....[28]....
        /*08f0*/ 	.word	0x00004ad0
        /*08f4*/ 	.word	0x00000007
        /*08f8*/ 	.word	0x00028c30
        /*08fc*/ 	.short	0x010a
        /*08fe*/ 	.byte	0x3f
	.zero		1


	//   ....[29]....
        /*0900*/ 	.word	0x00004b10
        /*0904*/ 	.word	0x00000007
        /*0908*/ 	.word	0x00028c30
        /*090c*/ 	.short	0x010a
        /*090e*/ 	.byte	0x3f
	.zero		1


	//   ....[30]....
        /*0910*/ 	.word	0x00004f00
        /*0914*/ 	.word	0x000000ff
        /*0918*/ 	.word	0x00000000
        /*091c*/ 	.short	0x0101
        /*091e*/ 	.byte	0x06
	.zero		1


	//   ....[31]....
        /*0920*/ 	.word	0x00006590
        /*0924*/ 	.word	0x00000007
        /*0928*/ 	.word	0x00028c50
        /*092c*/ 	.short	0x010a
        /*092e*/ 	.byte	0x3f
	.zero		1


	//   ....[32]....
        /*0930*/ 	.word	0x000065d0
        /*0934*/ 	.word	0x00000007
        /*0938*/ 	.word	0x00028c50
        /*093c*/ 	.short	0x010a
        /*093e*/ 	.byte	0x3f
	.zero		1


	//   ....[33]....
        /*0940*/ 	.word	0x000068c0
        /*0944*/ 	.word	0x000000ff
        /*0948*/ 	.word	0x00000000
        /*094c*/ 	.short	0x0101
        /*094e*/ 	.byte	0x0e
	.zero		1


	//   ....[34]....
        /*0950*/ 	.word	0x00006be0
        /*0954*/ 	.word	0x000000ff
        /*0958*/ 	.word	0x00028c30
        /*095c*/ 	.short	0x010a
        /*095e*/ 	.byte	0x17
	.zero		1


	//   ....[35]....
        /*0960*/ 	.word	0x00006c20
        /*0964*/ 	.word	0x000000ff
        /*0968*/ 	.word	0x00028c30
        /*096c*/ 	.short	0x010a
        /*096e*/ 	.byte	0x17
	.zero		1


	//   ....[36]....
        /*0970*/ 	.word	0x00006ee0
        /*0974*/ 	.word	0x000000ff
        /*0978*/ 	.word	0x00000000
        /*097c*/ 	.short	0x0101
        /*097e*/ 	.byte	0x06
	.zero		1


	//   ....[37]....
        /*0980*/ 	.word	0x00008e50
        /*0984*/ 	.word	0x000000ff
        /*0988*/ 	.word	0x00028c50
        /*098c*/ 	.short	0x010a
        /*098e*/ 	.byte	0x17
	.zero		1


	//   ....[38]....
        /*0990*/ 	.word	0x00008e90
        /*0994*/ 	.word	0x000000ff
        /*0998*/ 	.word	0x00028c50
        /*099c*/ 	.short	0x010a
        /*099e*/ 	.byte	0x17
	.zero		1


	//   ....[39]....
        /*09a0*/ 	.word	0x00009150
        /*09a4*/ 	.word	0x000000ff
        /*09a8*/ 	.word	0x00000000
        /*09ac*/ 	.short	0x0101
        /*09ae*/ 	.byte	0x17
	.zero		1


	//   ....[40]....
        /*09b0*/ 	.word	0x00009500
        /*09b4*/ 	.word	0x000000ff
        /*09b8*/ 	.word	0x00028c30
        /*09bc*/ 	.short	0x010a
        /*09be*/ 	.byte	0x17
	.zero		1


	//   ....[41]....
        /*09c0*/ 	.word	0x00009540
        /*09c4*/ 	.word	0x000000ff
        /*09c8*/ 	.word	0x00028c30
        /*09cc*/ 	.short	0x010a
        /*09ce*/ 	.byte	0x17
	.zero		1


	//   ....[42]....
        /*09d0*/ 	.word	0x00009780
        /*09d4*/ 	.word	0x000000ff
        /*09d8*/ 	.word	0x00000000
        /*09dc*/ 	.short	0x0101
        /*09de*/ 	.byte	0x06
	.zero		1


	//   ....[43]....
        /*09e0*/ 	.word	0x0000a9e0
        /*09e4*/ 	.word	0x000000ff
        /*09e8*/ 	.word	0x00028c50
        /*09ec*/ 	.short	0x010a
        /*09ee*/ 	.byte	0x17
	.zero		1


	//   ....[44]....
        /*09f0*/ 	.word	0x0000aa20
        /*09f4*/ 	.word	0x000000ff
        /*09f8*/ 	.word	0x00028c50
        /*09fc*/ 	.short	0x010a
        /*09fe*/ 	.byte	0x17
	.zero		1


	//   ....[45]....
        /*0a00*/ 	.word	0x0000acc0
        /*0a04*/ 	.word	0x000000ff
        /*0a08*/ 	.word	0x00000000
        /*0a0c*/ 	.short	0x0101
        /*0a0e*/ 	.byte	0x17
	.zero		1


	//   ....[46]....
        /*0a10*/ 	.word	0x0000ae20
        /*0a14*/ 	.word	0x000000ff
        /*0a18*/ 	.word	0x00028c30
        /*0a1c*/ 	.short	0x010a
        /*0a1e*/ 	.byte	0x14
	.zero		1


	//   ....[47]....
        /*0a20*/ 	.word	0x0000ae60
        /*0a24*/ 	.word	0x000000ff
        /*0a28*/ 	.word	0x00028c30
        /*0a2c*/ 	.short	0x010a
        /*0a2e*/ 	.byte	0x14
	.zero		1


	//   ....[48]....
        /*0a30*/ 	.word	0x0000b120
        /*0a34*/ 	.word	0x000000ff
        /*0a38*/ 	.word	0x00000000
        /*0a3c*/ 	.short	0x0101
        /*0a3e*/ 	.byte	0x06
	.zero		1


	//   ....[49]....
        /*0a40*/ 	.word	0x0000d090
        /*0a44*/ 	.word	0x000000ff
        /*0a48*/ 	.word	0x00028c50
        /*0a4c*/ 	.short	0x010a
        /*0a4e*/ 	.byte	0x14
	.zero		1


	//   ....[50]....
        /*0a50*/ 	.word	0x0000d0d0
        /*0a54*/ 	.word	0x000000ff
        /*0a58*/ 	.word	0x00028c50
        /*0a5c*/ 	.short	0x010a
        /*0a5e*/ 	.byte	0x14
	.zero		1


	//   ....[51]....
        /*0a60*/ 	.word	0x0000d390
        /*0a64*/ 	.word	0x000000ff
        /*0a68*/ 	.word	0x00000000
        /*0a6c*/ 	.short	0x0101
        /*0a6e*/ 	.byte	0x14
	.zero		1


	//   ....[52]....
        /*0a70*/ 	.word	0x0000fd10
        /*0a74*/ 	.word	0x000000ff
        /*0a78*/ 	.word	0x00000000
        /*0a7c*/ 	.short	0x0101
        /*0a7e*/ 	.byte	0x04
	.zero		1


	//   ....[53]....
        /*0a80*/ 	.word	0x00010630
        /*0a84*/ 	.word	0x000000ff
        /*0a88*/ 	.word	0x00000000
        /*0a8c*/ 	.short	0x0101
        /*0a8e*/ 	.byte	0x04
	.zero		1


	//   ....[54]....
        /*0a90*/ 	.word	0x000150b0
        /*0a94*/ 	.word	0x00000019
        /*0a98*/ 	.word	0x00028c40
        /*0a9c*/ 	.short	0x010a
        /*0a9e*/ 	.byte	0x3f
	.zero		1


	//   ....[55]....
        /*0aa0*/ 	.word	0x00015560
        /*0aa4*/ 	.word	0x00000019
        /*0aa8*/ 	.word	0x00028c30
        /*0aac*/ 	.short	0x0107
        /*0aae*/ 	.byte	0x3f
	.zero		1


	//   ....[56]....
        /*0ab0*/ 	.word	0x00015630
        /*0ab4*/ 	.word	0x00000019
        /*0ab8*/ 	.word	0x00028c30
        /*0abc*/ 	.short	0x0101
        /*0abe*/ 	.byte	0x3f
	.zero		1


	//   ....[57]....
        /*0ac0*/ 	.word	0x00015dd0
        /*0ac4*/ 	.word	0x00000011
        /*0ac8*/ 	.word	0x00028c00
        /*0acc*/ 	.short	0x0107
        /*0ace*/ 	.byte	0x3f
	.zero		1


	//   ....[58]....
        /*0ad0*/ 	.word	0x00015ec0
        /*0ad4*/ 	.word	0x00000011
        /*0ad8*/ 	.word	0x00028c00
        /*0adc*/ 	.short	0x0101
        /*0ade*/ 	.byte	0x3f
	.zero		1


	//   ....[59]....
        /*0ae0*/ 	.word	0x00015ee0
        /*0ae4*/ 	.word	0x00000011
        /*0ae8*/ 	.word	0x00028c20
        /*0aec*/ 	.short	0x010a
        /*0aee*/ 	.byte	0x3f
	.zero		1


	//   ....[60]....
        /*0af0*/ 	.word	0x00015f70
        /*0af4*/ 	.word	0x00000019
        /*0af8*/ 	.word	0x00028c60
        /*0afc*/ 	.short	0x010a
        /*0afe*/ 	.byte	0x3f
	.zero		1


	//   ....[61]....
        /*0b00*/ 	.word	0x00016860
        /*0b04*/ 	.word	0x00000019
        /*0b08*/ 	.word	0x00028c50
        /*0b0c*/ 	.short	0x0107
        /*0b0e*/ 	.byte	0x3f
	.zero		1


	//   ....[62]....
        /*0b10*/ 	.word	0x00016930
        /*0b14*/ 	.word	0x00000019
        /*0b18*/ 	.word	0x00028c50
        /*0b1c*/ 	.short	0x0101
        /*0b1e*/ 	.byte	0x3f
	.zero		1


	//   ....[63]....
        /*0b20*/ 	.word	0x00016ca0
        /*0b24*/ 	.word	0x00000006
        /*0b28*/ 	.word	0x00028c40
        /*0b2c*/ 	.short	0x010a
        /*0b2e*/ 	.byte	0x3f
	.zero		1


	//   ....[64]....
        /*0b30*/ 	.word	0x00016fc0
        /*0b34*/ 	.word	0x00000006
        /*0b38*/ 	.word	0x00028c30
        /*0b3c*/ 	.short	0x0107
        /*0b3e*/ 	.byte	0x3f
	.zero		1


	//   ....[65]....
        /*0b40*/ 	.word	0x00017080
        /*0b44*/ 	.word	0x00000006
        /*0b48*/ 	.word	0x00028c30
        /*0b4c*/ 	.short	0x0101
        /*0b4e*/ 	.byte	0x3f
	.zero		1


	//   ....[66]....
        /*0b50*/ 	.word	0x000170b0
        /*0b54*/ 	.word	0x00000006
        /*0b58*/ 	.word	0x00028c60
        /*0b5c*/ 	.short	0x010a
        /*0b5e*/ 	.byte	0x3f
	.zero		1


	//   ....[67]....
        /*0b60*/ 	.word	0x00017760
        /*0b64*/ 	.word	0x00000006
        /*0b68*/ 	.word	0x00028c50
        /*0b6c*/ 	.short	0x0107
        /*0b6e*/ 	.byte	0x3f
	.zero		1


	//   ....[68]....
        /*0b70*/ 	.word	0x00017820
        /*0b74*/ 	.word	0x00000006
        /*0b78*/ 	.word	0x00028c50
        /*0b7c*/ 	.short	0x0101
        /*0b7e*/ 	.byte	0x3f
	.zero		1


	//   ....[69]....
        /*0b80*/ 	.word	0x00018ab0
        /*0b84*/ 	.word	0x00000007
        /*0b88*/ 	.word	0x00028c20
        /*0b8c*/ 	.short	0x010a
        /*0b8e*/ 	.byte	0x3f
	.zero		1


	//   ....[70]....
        /*0b90*/ 	.word	0x00018c30
        /*0b94*/ 	.word	0x00000005
        /*0b98*/ 	.word	0x00028c40
        /*0b9c*/ 	.short	0x010a
        /*0b9e*/ 	.byte	0x3f
	.zero		1


	//   ....[71]....
        /*0ba0*/ 	.word	0x00018cd0
        /*0ba4*/ 	.word	0x00000003
        /*0ba8*/ 	.word	0x00028c40
        /*0bac*/ 	.short	0x010a
        /*0bae*/ 	.byte	0x3f
	.zero		1


	//   ....[72]....
        /*0bb0*/ 	.word	0x00018d10
        /*0bb4*/ 	.word	0x00000005
        /*0bb8*/ 	.word	0x00028c60
        /*0bbc*/ 	.short	0x010a
        /*0bbe*/ 	.byte	0x3f
	.zero		1


	//   ....[73]....
        /*0bc0*/ 	.word	0x00018d50
        /*0bc4*/ 	.word	0x00000003
        /*0bc8*/ 	.word	0x00028c60
        /*0bcc*/ 	.short	0x010a
        /*0bce*/ 	.byte	0x3f
	.zero		1


	//   ....[74]....
        /*0bd0*/ 	.word	0x00018dc0
        /*0bd4*/ 	.word	0x00000003
        /*0bd8*/ 	.word	0x00028c50
        /*0bdc*/ 	.short	0x010a
        /*0bde*/ 	.byte	0x3f
	.zero		1


	//   ....[75]....
        /*0be0*/ 	.word	0x00018e20
        /*0be4*/ 	.word	0x00000003
        /*0be8*/ 	.word	0x00028c50
        /*0bec*/ 	.short	0x010a
        /*0bee*/ 	.byte	0x3f
	.zero		1


	//   ....[76]....
        /*0bf0*/ 	.word	0x00018e80
        /*0bf4*/ 	.word	0x00000003
        /*0bf8*/ 	.word	0x00028c00
        /*0bfc*/ 	.short	0x010a
        /*0bfe*/ 	.byte	0x3f
	.zero		1


	//   ....[77]....
        /*0c00*/ 	.word	0x00018ed0
        /*0c04*/ 	.word	0x00000007
        /*0c08*/ 	.word	0x00028c30
        /*0c0c*/ 	.short	0x010a
        /*0c0e*/ 	.byte	0x3f
	.zero		1


	//   ....[78]....
        /*0c10*/ 	.word	0x00018f20
        /*0c14*/ 	.word	0x00000007
        /*0c18*/ 	.word	0x00028c50
        /*0c1c*/ 	.short	0x010a
        /*0c1e*/ 	.byte	0x3f
	.zero		1


	//   ....[79]....
        /*0c20*/ 	.word	0x00018f80
        /*0c24*/ 	.word	0x00000005
        /*0c28*/ 	.word	0x00028c30
        /*0c2c*/ 	.short	0x010a
        /*0c2e*/ 	.byte	0x3f
	.zero		1


	//   ....[80]....
        /*0c30*/ 	.word	0x00018fe0
        /*0c34*/ 	.word	0x00000007
        /*0c38*/ 	.word	0x00028c50
        /*0c3c*/ 	.short	0x010a
        /*0c3e*/ 	.byte	0x3f
	.zero		1


	//   ....[81]....
        /*0c40*/ 	.word	0x00019040
        /*0c44*/ 	.word	0x00000006
        /*0c48*/ 	.word	0x00028c30
        /*0c4c*/ 	.short	0x010a
        /*0c4e*/ 	.byte	0x3f
	.zero		1


	//   ....[82]....
        /*0c50*/ 	.word	0x000190a0
        /*0c54*/ 	.word	0x00000008
        /*0c58*/ 	.word	0x00028c50
        /*0c5c*/ 	.short	0x010a
        /*0c5e*/ 	.byte	0x3f
	.zero		1


	//   ....[83]....
        /*0c60*/ 	.word	0x00019100
        /*0c64*/ 	.word	0x00000005
        /*0c68*/ 	.word	0x00028c30
        /*0c6c*/ 	.short	0x010a
        /*0c6e*/ 	.byte	0x3f
	.zero		1


	//   ....[84]....
        /*0c70*/ 	.word	0x00019160
        /*0c74*/ 	.word	0x00000007
        /*0c78*/ 	.word	0x00028c50
        /*0c7c*/ 	.short	0x010a
        /*0c7e*/ 	.byte	0x3f
	.zero		1


	//   ....[85]....
        /*0c80*/ 	.word	0x00019280
        /*0c84*/ 	.word	0x00000019
        /*0c88*/ 	.word	0x00028c40
        /*0c8c*/ 	.short	0x010a
        /*0c8e*/ 	.byte	0x3f
	.zero		1


	//   ....[86]....
        /*0c90*/ 	.word	0x00019d20
        /*0c94*/ 	.word	0x00000011
        /*0c98*/ 	.word	0x00028c20
        /*0c9c*/ 	.short	0x010a
        /*0c9e*/ 	.byte	0x3f
	.zero		1


	//   ....[87]....
        /*0ca0*/ 	.word	0x00019d70
        /*0ca4*/ 	.word	0x00000019
        /*0ca8*/ 	.word	0x00028c60
        /*0cac*/ 	.short	0x010a
        /*0cae*/ 	.byte	0x3f
	.zero		1


	//   ....[88]....
        /*0cb0*/ 	.word	0x0001a660
        /*0cb4*/ 	.word	0x00000006
        /*0cb8*/ 	.word	0x00028c40
        /*0cbc*/ 	.short	0x010a
        /*0cbe*/ 	.byte	0x3f
	.zero		1


	//   ....[89]....
        /*0cc0*/ 	.word	0x0001ab20
        /*0cc4*/ 	.word	0x00000006
        /*0cc8*/ 	.word	0x00028c60
        /*0ccc*/ 	.short	0x010a
        /*0cce*/ 	.byte	0x3f
	.zero		1


	//   ....[90]....
        /*0cd0*/ 	.word	0x0001bcb0
        /*0cd4*/ 	.word	0x00000007
        /*0cd8*/ 	.word	0x00028c20
        /*0cdc*/ 	.short	0x010a
        /*0cde*/ 	.byte	0x3f
	.zero		1


	//   ....[91]....
        /*0ce0*/ 	.word	0x0001be50
        /*0ce4*/ 	.word	0x00000005
        /*0ce8*/ 	.word	0x00028c40
        /*0cec*/ 	.short	0x010a
        /*0cee*/ 	.byte	0x3f
	.zero		1


	//   ....[92]....
        /*0cf0*/ 	.word	0x0001bea0
        /*0cf4*/ 	.word	0x00000003
        /*0cf8*/ 	.word	0x00028c40
        /*0cfc*/ 	.short	0x010a
        /*0cfe*/ 	.byte	0x3f
	.zero		1


	//   ....[93]....
        /*0d00*/ 	.word	0x0001bef0
        /*0d04*/ 	.word	0x00000005
        /*0d08*/ 	.word	0x00028c60
        /*0d0c*/ 	.short	0x010a
        /*0d0e*/ 	.byte	0x3f
	.zero		1


	//----- nvinfo : EIATTR_NUM_MBARRIERS
	.align		4
.L_374:
        /*0d10*/ 	.byte	0x03, 0x38
        /*0d12*/ 	.short	0x0016


	//----- nvinfo : EIATTR_EXIT_INSTR_OFFSETS
	.align		4
        /*0d14*/ 	.byte	0x04, 0x1c
        /*0d16*/ 	.short	(.L_376 - .L_375)


	//   ....[0]....
.L_375:
        /*0d18*/ 	.word	0x00000970


	//   ....[1]....
        /*0d1c*/ 	.word	0x000128a0


	//   ....[2]....
        /*0d20*/ 	.word	0x00018da0


	//----- nvinfo : EIATTR_MAX_THREADS
	.align		4
.L_376:
        /*0d24*/ 	.byte	0x04, 0x05
        /*0d26*/ 	.short	(.L_378 - .L_377)
.L_377:
        /*0d28*/ 	.word	0x00000180
        /*0d2c*/ 	.word	0x00000001
        /*0d30*/ 	.word	0x00000001


	//----- nvinfo : EIATTR_CRS_STACK_SIZE
	.align		4
.L_378:
        /*0d34*/ 	.byte	0x04, 0x1e
        /*0d36*/ 	.short	(.L_380 - .L_379)
.L_379:
        /*0d38*/ 	.word	0x00000000


	//----- nvinfo : EIATTR_CBANK_PARAM_SIZE
	.align		4
.L_380:
        /*0d3c*/ 	.byte	0x03, 0x19
        /*0d3e*/ 	.short	0x0af0


	//----- nvinfo : EIATTR_PARAM_CBANK
	.align		4
        /*0d40*/ 	.byte	0x04, 0x0a
        /*0d42*/ 	.short	(.L_382 - .L_381)
	.align		4
.L_381:
        /*0d44*/ 	.word	index@(.nv.constant0._ZN7cutlass13device_kernelIN5flash11enable_sm90INS1_16FlashAttnFwdSm90INS1_25CollectiveMainloopFwdSm90ILi2EN4cute5tupleIJNS5_1CILi1EEES8_S8_EEENS6_IJNS7_ILi64EEESA_SA_EEELi512ENS_10bfloat16_tEfNS_4arch4Sm90ELb0ELb1ELb0ELb1ELb1ELb0ELb0ELb0ELb0ELb1ELb1ELb0EEENS1_21CollectiveEpilogueFwdINS6_IJSA_NS7_ILi512EEESA_EEES9_SC_SE_Li256ELb1ELb1ELb1ELb0EEENS1_36VarlenDynamicPersistentTileSchedulerILi64ELi64ELi256ELi128ELb1ELb1ELb1ELb1ELb0ELb1EEEEEEEEEvNT_6ParamsE)
        /*0d48*/ 	.short	0x0210
        /*0d4a*/ 	.short	0x0af0


	//----- nvinfo : EIATTR_SW_WAR
	.align		4
.L_382:
        /*0d4c*/ 	.byte	0x04, 0x36
        /*0d4e*/ 	.short	(.L_384 - .L_383)
.L_383:
        /*0d50*/ 	.word	0x00000008
.L_384:


//--------------------- .nv.info._ZN7cutlass13device_kernelIN5flash11enable_sm90INS1_16FlashAttnFwdSm90INS1_25CollectiveMainloopFwdSm90ILi2EN4cute5tupleIJNS5_1CILi1EEES8_S8_EEENS6_IJNS7_ILi64EEESA_SA_EEELi512ENS_10bfloat16_tEfNS_4arch4Sm90ELb0ELb1ELb0ELb1ELb1ELb1ELb0ELb0ELb0ELb1ELb1ELb0EEENS1_21CollectiveEpilogueFwdINS6_IJSA_NS7_ILi512EEESA_EEES9_SC_SE_Li256ELb1ELb1ELb1ELb0EEENS1_36VarlenDynamicPersistentTileSchedulerILi64ELi64ELi256ELi128ELb1ELb1ELb1ELb1ELb0ELb1EEEEEEEEEvNT_6ParamsE --------------------------
	.section	.nv.info._ZN7cutlass13device_kernelIN5flash11enable_sm90INS1_16FlashAttnFwdSm90INS1_25CollectiveMainloopFwdSm90ILi2EN4cute5tupleIJNS5_1CILi1EEES8_S8_EEENS6_IJNS7_ILi64EEESA_SA_EEELi512ENS_10bfloat16_tEfNS_4arch4Sm90ELb0ELb1ELb0ELb1ELb1ELb1ELb0ELb0ELb0ELb1ELb1ELb0EEENS1_21CollectiveEpilogueFwdINS6_IJSA_NS7_ILi512EEESA_EEES9_SC_SE_Li256ELb1ELb1ELb1ELb0EEENS1_36VarlenDynamicPersistentTileSchedulerILi64ELi64ELi256ELi128ELb1ELb1ELb1ELb1ELb0ELb1EEEEEEEEEvNT_6ParamsE,"",@"SHT_CUDA_INFO"
	.sectionflags	@""
	.align	4


	//----- nvinfo : EIATTR_CUDA_API_VERSION
	.align		4
        /*0000*/ 	.byte	0x04, 0x37
        /*0002*/ 	.short	(.L_386 - .L_385)
.L_385:
        /*0004*/ 	.word	0x00000082


	//----- nvinfo : EIATTR_KPARAM_INFO
	.align		4
.L_386:
        /*0008*/ 	.byte	0x04, 0x17
        /*000a*/ 	.short	(.L_388 - .L_387)
.L_387:
        /*000c*/ 	.word	0x00000000
        /*0010*/ 	.short	0x0000
        /*0012*/ 	.short	0x0070
        /*0014*/ 	.byte	0x00, 0xf0, 0x01, 0x2a


	//----- nvinfo : EIATTR_SPARSE_MMA_MASK
	.align		4
.L_388:
        /*0018*/ 	.byte	0x03, 0x50
        /*001a*/ 	.short	0x0000


	//----- nvinfo : EIATTR_MAXREG_COUNT
	.align		4
        /*001c*/ 	.byte	0x03, 0x1b
        /*001e*/ 	.short	0x00a8


	//----- nvinfo : EIATTR_NUM_BARRIERS
	.align		4
        /*0020*/ 	.byte	0x02, 0x4c
        /*0022*/ 	.byte	0x10
	.zero		1


	//----- nvinfo : EIATTR_EXTERNS
	.align		4
        /*0024*/ 	.byte	0x04, 0x0f
        /*0026*/ 	.short	(.L_390 - .L_389)


	//   ....[0]....
	.align		4
.L_389:
        /*0028*/ 	.word	index@(__assertfail)


	//----- nvinfo : EIATTR_ANNOTATIONS
	.align		4
.L_390:
        /*002c*/ 	.byte	0x04, 0x55
        /*002e*/ 	.short	(.L_392 - .L_391)


	//   ....[0]....
.L_391:
        /* <DEDUP_REMOVED lines=53> */


	//----- nvinfo : EIATTR_MERCURY_ISA_VERSION
	.align		4
.L_392:
        /*0368*/ 	.byte	0x03, 0x5f
        /*036a*/ 	.short	0x0101


	//----- nvinfo : EIATTR_UNUSED_LOAD_BYTE_OFFSET
	.align		4
        /*036c*/ 	.byte	0x04, 0x44
        /*036e*/ 	.short	(.L_394 - .L_393)


	//   ....[0]....
.L_393:
        /*0370*/ 	.word	0x00000a20
        /*0374*/ 	.word	0x0000fff0


	//   ....[1]....
        /*0378*/ 	.word	0x00014f80
        /*037c*/ 	.word	0x0000fff0


	//----- nvinfo : EIATTR_INT_WARP_WIDE_INSTR_OFFSETS
	.align		4
.L_394:
        /*0380*/ 	.byte	0x04, 0x31
        /*0382*/ 	.short	(.L_396 - .L_395)


	//   ....[0]....
.L_395:
        /*0384*/ 	.word	0x00000130


	//   ....[1]....
        /*0388*/ 	.word	0x00000170


	//   ....[2]....
        /*038c*/ 	.word	0x000001e0


	//   ....[3]....
        /*0390*/ 	.word	0x0001dcb0


	//   ....[4]....
        /*0394*/ 	.word	0x0001dd40


	//   ....[5]....
        /*0398*/ 	.word	0x00021200


	//   ....[6]....
        /*039c*/ 	.word	0x00021290


	//----- nvinfo : EIATTR_COOP_GROUP_MASK_REGIDS
	.align		4
.L_396:
        /*03a0*/ 	.byte	0x04, 0x29
        /*03a2*/ 	.short	(.L_398 - .L_397)


	//   ....[0]....
.L_397:
        /*03a4*/ 	.word	0xffffffff


	//   ....[1]....
        /*03a8*/ 	.word	0xffffffff


	//   ....[2]....
        /*03ac*/ 	.word	0xffffffff


	//   ....[3]....
        /*03b0*/ 	.word	0xffffffff


	//   ....[4]....
        /*03b4*/ 	.word	0xffffffff


	//   ....[5]....
        /*03b8*/ 	.word	0xffffffff


	//   ....[6]....
        /*03bc*/ 	.word	0xffffffff


	//   ....[7]....
        /*03c0*/ 	.word	0xffffffff


	//   ....[8]....
        /*03c4*/ 	.word	0xffffffff


	//   ....[9]....
        /*03c8*/ 	.word	0xffffffff


	//   ....[10]....
        /*03cc*/ 	.word	0xffffffff


	//   ....[11]....
        /*03d0*/ 	.word	0xffffffff


	//   ....[12]....
        /*03d4*/ 	.word	0xffffffff


	//   ....[13]....
        /*03d8*/ 	.word	0xffffffff


	//   ....[14]....
        /*03dc*/ 	.word	0xffffffff


	//   ....[15]....
        /*03e0*/ 	.word	0xffffffff


	//   ....[16]....
        /*03e4*/ 	.word	0xffffffff


	//   ....[17]....
        /*03e8*/ 	.word	0xffffffff


	//   ....[18]....
        /*03ec*/ 	.word	0xffffffff


	//   ....[19]....
        /*03f0*/ 	.word	0xffffffff


	//   ....[20]....
        /*03f4*/ 	.word	0xffffffff


	//   ....[21]....
        /*03f8*/ 	.word	0xffffffff


	//   ....[22]....
        /*03fc*/ 	.word	0xffffffff


	//   ....[23]....
        /*0400*/ 	.word	0xffffffff


	//   ....[24]....
        /*0404*/ 	.word	0xffffffff


	//   ....[25]....
        /*0408*/ 	.word	0xffffffff


	//   ....[26]....
        /*040c*/ 	.word	0xffffffff


	//   ....[27]....
        /*0410*/ 	.word	0xffffffff


	//   ....[28]....
        /*0414*/ 	.word	0xffffffff


	//   ....[29]....
        /*0418*/ 	.word	0xffffffff


	//   ....[30]....
        /*041c*/ 	.word	0xffffffff


	//   ....[31]....
        /*0420*/ 	.word	0xffffffff


	//   ....[32]....
        /*0424*/ 	.word	0xffffffff


	//   ....[33]....
        /*0428*/ 	.word	0xffffffff


	//   ....[34]....
        /*042c*/ 	.word	0xffffffff


	//   ....[35]....
        /*0430*/ 	.word	0xffffffff


	//   ....[36]....
        /*0434*/ 	.word	0xffffffff


	//   ....[37]....
        /*0438*/ 	.word	0xffffffff


	//   ....[38]....
        /*043c*/ 	.word	0xffffffff


	//   ....[39]....
        /*0440*/ 	.word	0xffffffff


	//   ....[40]....
        /*0444*/ 	.word	0xffffffff


	//   ....[41]....
        /*0448*/ 	.word	0xffffffff


	//   ....[42]....
        /*044c*/ 	.word	0xffffffff


	//   ....[43]....
        /*0450*/ 	.word	0xffffffff


	//   ....[44]....
        /*0454*/ 	.word	0xffffffff


	//   ....[45]....
        /*0458*/ 	.word	0xffffffff


	//   ....[46]....
        /*045c*/ 	.word	0xffffffff


	//   ....[47]....
        /*0460*/ 	.word	0xffffffff


	//   ....[48]....
        /*0464*/ 	.word	0xffffffff


	//   ....[49]....
        /*0468*/ 	.word	0xffffffff


	//   ....[50]....
        /*046c*/ 	.word	0xffffffff


	//   ....[51]....
        /*0470*/ 	.word	0xffffffff


	//   ....[52]....
        /*0474*/ 	.word	0xffffffff


	//   ....[53]....
        /*0478*/ 	.word	0xffffffff


	//   ....[54]....
        /*047c*/ 	.word	0xffffffff


	//   ....[55]....
        /*0480*/ 	.word	0xffffffff


	//   ....[56]....
        /*0484*/ 	.word	0xffffffff


	//   ....[57]....
        /*0488*/ 	.word	0xffffffff


	//   ....[58]....
        /*048c*/ 	.word	0xffffffff


	//   ....[59]....
        /*0490*/ 	.word	0xffffffff


	//   ....[60]....
        /*0494*/ 	.word	0xffffffff


	//   ....[61]....
        /*0498*/ 	.word	0xffffffff


	//   ....[62]....
        /*049c*/ 	.word	0xffffffff


	//   ....[63]....
        /*04a0*/ 	.word	0xffffffff


	//   ....[64]....
        /*04a4*/ 	.word	0xffffffff


	//   ....[65]....
        /*04a8*/ 	.word	0xffffffff


	//   ....[66]....
        /*04ac*/ 	.word	0xffffffff


	//   ....[67]....
        /*04b0*/ 	.word	0xffffffff


	//   ....[68]....
        /*04b4*/ 	.word	0xffffffff


	//   ....[69]....
        /*04b8*/ 	.word	0xffffffff


	//   ....[70]....
        /*04bc*/ 	.word	0xffffffff


	//   ....[71]....
        /*04c0*/ 	.word	0xffffffff


	//   ....[72]....
        /*04c4*/ 	.word	0xffffffff


	//   ....[73]....
        /*04c8*/ 	.word	0xffffffff


	//   ....[74]....
        /*04cc*/ 	.word	0xffffffff


	//   ....[75]....
        /*04d0*/ 	.word	0xffffffff


	//   ....[76]....
        /*04d4*/ 	.word	0xffffffff


	//   ....[77]....
        /*04d8*/ 	.word	0xffffffff


	//   ....[78]....
        /*04dc*/ 	.word	0xffffffff


	//   ....[79]....
        /*04e0*/ 	.word	0xffffffff


	//   ....[80]....
        /*04e4*/ 	.word	0xffffffff


	//   ....[81]....
        /*04e8*/ 	.word	0xffffffff


	//   ....[82]....
        /*04ec*/ 	.word	0xffffffff


	//   ....[83]....
        /*04f0*/ 	.word	0xffffffff


	//   ....[84]....
        /*04f4*/ 	.word	0xffffffff


	//   ....[85]....
        /*04f8*/ 	.word	0xffffffff


	//   ....[86]....
        /*04fc*/ 	.word	0xffffffff


	//   ....[87]....
        /*0500*/ 	.word	0xffffffff


	//   ....[88]....
        /*0504*/ 	.word	0xffffffff


	//   ....[89]....
        /*0508*/ 	.word	0xffffffff


	//   ....[90]....
        /*050c*/ 	.word	0xffffffff


	//   ....[91]....
        /*0510*/ 	.word	0xffffffff


	//   ....[92]....
        /*0514*/ 	.word	0xffffffff


	//   ....[93]....
        /*0518*/ 	.word	0xffffffff


	//   ....[94]....
        /*051c*/ 	.word	0xffffffff


	//   ....[95]....
        /*0520*/ 	.word	0xffffffff


	//   ....[96]....
        /*0524*/ 	.word	0xffffffff


	//   ....[97]....
        /*0528*/ 	.word	0xffffffff


	//   ....[98]....
        /*052c*/ 	.word	0xffffffff


	//   ....[99]....
        /*0530*/ 	.word	0xffffffff


	//   ....[100]....
        /*0534*/ 	.word	0xffffffff


	//   ....[101]....
        /*0538*/ 	.word	0xffffffff


	//   ....[102]....
        /*053c*/ 	.word	0xffffffff


	//   ....[103]....
        /*0540*/ 	.word	0xffffffff


	//   ....[104]....
        /*0544*/ 	.word	0xffffffff


	//   ....[105]....
        /*0548*/ 	.word	0xffffffff


	//   ....[106]....
        /*054c*/ 	.word	0xffffffff


	//   ....[107]....
        /*0550*/ 	.word	0xffffffff


	//   ....[108]....
        /*0554*/ 	.word	0xffffffff


	//   ....[109]....
        /*0558*/ 	.word	0xffffffff


	//   ....[110]....
        /*055c*/ 	.word	0xffffffff


	//   ....[111]....
        /*0560*/ 	.word	0xffffffff


	//   ....[112]....
        /*0564*/ 	.word	0xffffffff


	//   ....[113]....
        /*0568*/ 	.word	0xffffffff


	//   ....[114]....
        /*056c*/ 	.word	0xffffffff


	//   ....[115]....
        /*0570*/ 	.word	0xffffffff


	//   ....[116]....
        /*0574*/ 	.word	0xffffffff


	//   ....[117]....
        /*0578*/ 	.word	0xffffffff


	//   ....[118]....
        /*057c*/ 	.word	0xffffffff


	//   ....[119]....
        /*0580*/ 	.word	0xffffffff


	//   ....[120]....
        /*0584*/ 	.word	0xffffffff


	//   ....[121]....
        /*0588*/ 	.word	0xffffffff


	//   ....[122]....
        /*058c*/ 	.word	0xffffffff


	//   ....[123]....
        /*0590*/ 	.word	0xffffffff


	//   ....[124]....
        /*0594*/ 	.word	0xffffffff


	//   ....[125]....
        /*0598*/ 	.word	0xffffffff


	//   ....[126]....
        /*059c*/ 	.word	0xffffffff


	//   ....[127]....
        /*05a0*/ 	.word	0xffffffff


	//   ....[128]....
        /*05a4*/ 	.word	0xffffffff


	//   ....[129]....
        /*05a8*/ 	.word	0xffffffff


	//   ....[130]....
        /*05ac*/ 	.word	0xffffffff


	//   ....[131]....
        /*05b0*/ 	.word	0xffffffff


	//   ....[132]....
        /*05b4*/ 	.word	0xffffffff


	//   ....[133]....
        /*05b8*/ 	.word	0xffffffff


	//   ....[134]....
        /*05bc*/ 	.word	0xffffffff


	//   ....[135]....
        /*05c0*/ 	.word	0xffffffff


	//   ....[136]....
        /*05c4*/ 	.word	0xffffffff


	//   ....[137]....
        /*05c8*/ 	.word	0xffffffff


	//   ....[138]....
        /*05cc*/ 	.word	0xffffffff


	//   ....[139]....
        /*05d0*/ 	.word	0xffffffff


	//   ....[140]....
        /*05d4*/ 	.word	0xffffffff


	//   ....[141]....
        /*05d8*/ 	.word	0xffffffff


	//   ....[142]....
        /*05dc*/ 	.word	0xffffffff


	//   ....[143]....
        /*05e0*/ 	.word	0xffffffff


	//   ....[144]....
        /*05e4*/ 	.word	0xffffffff


	//   ....[145]....
        /*05e8*/ 	.word	0xffffffff


	//   ....[146]....
        /*05ec*/ 	.word	0xffffffff


	//   ....[147]....
        /*05f0*/ 	.word	0xffffffff


	//   ....[148]....
        /*05f4*/ 	.word	0xffffffff


	//   ....[149]....
        /*05f8*/ 	.word	0xffffffff


	//   ....[150]....
        /*05fc*/ 	.word	0xffffffff


	//   ....[151]....
        /*0600*/ 	.word	0xffffffff


	//   ....[152]....
        /*0604*/ 	.word	0xffffffff


	//   ....[153]....
        /*0608*/ 	.word	0xffffffff


	//   ....[154]....
        /*060c*/ 	.word	0xffffffff


	//   ....[155]....
        /*0610*/ 	.word	0xffffffff


	//   ....[156]....
        /*0614*/ 	.word	0xffffffff


	//   ....[157]....
        /*0618*/ 	.word	0x0500000f


	//   ....[158]....
        /*061c*/ 	.word	0x0500000f


	//   ....[159]....
        /*0620*/ 	.word	0x0500000f


	//   ....[160]....
        /*0624*/ 	.word	0x0500000f


	//   ....[161]....
        /*0628*/ 	.word	0x0500000f


	//   ....[162]....
        /*062c*/ 	.word	0x0500000f


	//   ....[163]....
        /*0630*/ 	.word	0x0500000f


	//   ....[164]....
        /*0634*/ 	.word	0x0500000f


	//   ....[165]....
        /*0638*/ 	.word	0x0500000f


	//   ....[166]....
        /*063c*/ 	.word	0x0500000f


	//   ....[167]....
        /*0640*/ 	.word	0x0500000f


	//   ....[168]....
        /*0644*/ 	.word	0x0500000f


	//   ....[169]....
        /*0648*/ 	.word	0x0500000f


	//   ....[170]....
        /*064c*/ 	.word	0x0500000f


	//   ....[171]....
        /*0650*/ 	.word	0x0500000f


	//   ....[172]....
        /*0654*/ 	.word	0x0500000f


	//   ....[173]....
        /*0658*/ 	.word	0x0500000f


	//   ....[174]....
        /*065c*/ 	.word	0x0500000f


	//   ....[175]....
        /*0660*/ 	.word	0x0500000f


	//   ....[176]....
        /*0664*/ 	.word	0x0500000f


	//   ....[177]....
        /*0668*/ 	.word	0x0500000f


	//   ....[178]....
        /*066c*/ 	.word	0x0500000f


	//   ....[179]....
        /*0670*/ 	.word	0x0500000f


	//   ....[180]....
        /*0674*/ 	.word	0x0500000f


	//   ....[181]....
        /*0678*/ 	.word	0x0500000f


	//   ....[182]....
        /*067c*/ 	.word	0x0500000f


	//   ....[183]....
        /*0680*/ 	.word	0x0500000f


	//   ....[184]....
        /*0684*/ 	.word	0x0500000f


	//   ....[185]....
        /*0688*/ 	.word	0x0500000f


	//   ....[186]....
        /*068c*/ 	.word	0x0500000f


	//   ....[187]....
        /*0690*/ 	.word	0x0500000f


	//   ....[188]....
        /*0694*/ 	.word	0x0500000f


	//   ....[189]....
        /*0698*/ 	.word	0x0500000f


	//   ....[190]....
        /*069c*/ 	.word	0x0500000f


	//   ....[191]....
        /*06a0*/ 	.word	0x0500000f


	//   ....[192]....
        /*06a4*/ 	.word	0x0500000f


	//   ....[193]....
        /*06a8*/ 	.word	0x0500000f


	//   ....[194]....
        /*06ac*/ 	.word	0x0500000f


	//   ....[195]....
        /*06b0*/ 	.word	0x0500000f


	//   ....[196]....
        /*06b4*/ 	.word	0x0500000f


	//   ....[197]....
        /*06b8*/ 	.word	0x0500000f


	//   ....[198]....
        /*06bc*/ 	.word	0x0500000f


	//   ....[199]....
        /*06c0*/ 	.word	0x0500000f


	//   ....[200]....
        /*06c4*/ 	.word	0x0500000f


	//   ....[201]....
        /*06c8*/ 	.word	0x0500000f


	//   ....[202]....
        /*06cc*/ 	.word	0x0500000f


	//   ....[203]....
        /*06d0*/ 	.word	0x0500000f


	//   ....[204]....
        /*06d4*/ 	.word	0x0500000f


	//   ....[205]....
        /*06d8*/ 	.word	0x0500000f


	//   ....[206]....
        /*06dc*/ 	.word	0x0500000f


	//   ....[207]....
        /*06e0*/ 	.word	0x0500000f


	//   ....[208]....
        /*06e4*/ 	.word	0x0500000f


	//   ....[209]....
        /*06e8*/ 	.word	0x0500000f


	//   ....[210]....
        /*06ec*/ 	.word	0x0500000f


	//   ....[211]....
        /*06f0*/ 	.word	0x0500000f


	//   ....[212]....
        /*06f4*/ 	.word	0x0500000f


	//   ....[213]....
        /*06f8*/ 	.word	0x0500000f


	//   ....[214]....
        /*06fc*/ 	.word	0x0500000f


	//   ....[215]....
        /*0700*/ 	.word	0x0500000f


	//   ....[216]....
        /*0704*/ 	.word	0x0500000f


	//   ....[217]....
        /*0708*/ 	.word	0x0500000f


	//   ....[218]....
        /*070c*/ 	.word	0x0500000f


	//   ....[219]....
        /*0710*/ 	.word	0x0500000f


	//   ....[220]....
        /*0714*/ 	.word	0x0500000f


	//   ....[221]....
        /*0718*/ 	.word	0x0500000f


	//   ....[222]....
        /*071c*/ 	.word	0x0500000f


	//   ....[223]....
        /*0720*/ 	.word	0x0500000f


	//   ....[224]....
        /*0724*/ 	.word	0x0500000f


	//   ....[225]....
        /*0728*/ 	.word	0x0500000f


	//   ....[226]....
        /*072c*/ 	.word	0x0500000f


	//   ....[227]....
        /*0730*/ 	.word	0x0500000f


	//   ....[228]....
        /*0734*/ 	.word	0x0500000f


	//   ....[229]....
        /*0738*/ 	.word	0x0500000f


	//   ....[230]....
        /*073c*/ 	.word	0x0500000f


	//   ....[231]....
        /*0740*/ 	.word	0x0500000f


	//   ....[232]....
        /*0744*/ 	.word	0x0500000f


	//   ....[233]....
        /*0748*/ 	.word	0x0500000f


	//   ....[234]....
        /*074c*/ 	.word	0x0500000f


	//   ....[235]....
        /*0750*/ 	.word	0x0500000f


	//   ....[236]....
        /*0754*/ 	.word	0x0500000f


	//   ....[237]....
        /*0758*/ 	.word	0x0500000f


	//   ....[238]....
        /*075c*/ 	.word	0x0500000f


	//   ....[239]....
        /*0760*/ 	.word	0x0500000f


	//----- nvinfo : EIATTR_COOP_GROUP_INSTR_OFFSETS
	.align		4
.L_398:
        /*0764*/ 	.byte	0x04, 0x28
        /*0766*/ 	.short	(.L_400 - .L_399)


	//   ....[0]....
.L_399:
        /*0768*/ 	.word	0x00000060


	//   ....[1]....
        /*076c*/ 	.word	0x00000140


	//   ....[2]....
        /*0770*/ 	.word	0x00000190


	//   ....[3]....
        /*0774*/ 	.word	0x00000380


	//   ....[4]....
        /*0778*/ 	.word	0x000004e0


	//   ....[5]....
        /*077c*/ 	.word	0x00000600


	//   ....[6]....
        /*0780*/ 	.word	0x00000760


	//   ....[7]....
        /*0784*/ 	.word	0x00003530


	//   ....[8]....
        /*0788*/ 	.word	0x00003540


	//   ....[9]....
        /*078c*/ 	.word	0x00003fd0


	//   ....[10]....
        /*0790*/ 	.word	0x00003fe0


	//   ....[11]....
        /*0794*/ 	.word	0x000049a0


	//   ....[12]....
        /*0798*/ 	.word	0x000049b0


	//   ....[13]....
        /*079c*/ 	.word	0x00004d70


	//   ....[14]....
        /*07a0*/ 	.word	0x00004d80


	//   ....[15]....
        /*07a4*/ 	.word	0x000061d0


	//   ....[16]....
        /*07a8*/ 	.word	0x00008720


	//   ....[17]....
        /*07ac*/ 	.word	0x00008e90


	//   ....[18]....
        /*07b0*/ 	.word	0x00008ea0


	//   ....[19]....
        /*07b4*/ 	.word	0x00008eb0


	//   ....[20]....
        /*07b8*/ 	.word	0x00008ec0


	//   ....[21]....
        /*07bc*/ 	.word	0x000091e0


	//   ....[22]....
        /*07c0*/ 	.word	0x000091f0


	//   ....[23]....
        /*07c4*/ 	.word	0x00009200


	//   ....[24]....
        /*07c8*/ 	.word	0x00009210


	//   ....[25]....
        /*07cc*/ 	.word	0x0000a560


	//   ....[26]....
        /*07d0*/ 	.word	0x0000a580


	//   ....[27]....
        /*07d4*/ 	.word	0x0000a590


	//   ....[28]....
        /*07d8*/ 	.word	0x0000a5a0


	//   ....[29]....
        /*07dc*/ 	.word	0x0000a680


	//   ....[30]....
        /*07e0*/ 	.word	0x0000a6a0


	//   ....[31]....
        /*07e4*/ 	.word	0x0000a6b0


	//   ....[32]....
        /*07e8*/ 	.word	0x0000a730


	//   ....[33]....
        /*07ec*/ 	.word	0x0000bed0


	//   ....[34]....
        /*07f0*/ 	.word	0x0000c0b0


	//   ....[35]....
        /*07f4*/ 	.word	0x0000cb80


	//   ....[36]....
        /*07f8*/ 	.word	0x0000cc10


	//   ....[37]....
        /*07fc*/ 	.word	0x0000ce30


	//   ....[38]....
        /*0800*/ 	.word	0x0000ceb0


	//   ....[39]....
        /*0804*/ 	.word	0x0000d820


	//   ....[40]....
        /*0808*/ 	.word	0x0000df50


	//   ....[41]....
        /*080c*/ 	.word	0x0000e180


	//   ....[42]....
        /*0810*/ 	.word	0x0000e8c0


	//   ....[43]....
        /*0814*/ 	.word	0x0000e9e0


	//   ....[44]....
        /*0818*/ 	.word	0x0000ef80


	//   ....[45]....
        /*081c*/ 	.word	0x0000efe0


	//   ....[46]....
        /*0820*/ 	.word	0x00010110


	//   ....[47]....
        /*0824*/ 	.word	0x000109b0


	//   ....[48]....
        /*0828*/ 	.word	0x000109d0


	//   ....[49]....
        /*082c*/ 	.word	0x00010fa0


	//   ....[50]....
        /*0830*/ 	.word	0x00011170


	//   ....[51]....
        /*0834*/ 	.word	0x00011e60


	//   ....[52]....
        /*0838*/ 	.word	0x000123f0


	//   ....[53]....
        /*083c*/ 	.word	0x000125e0


	//   ....[54]....
        /*0840*/ 	.word	0x00012cc0


	//   ....[55]....
        /*0844*/ 	.word	0x00012d90


	//   ....[56]....
        /*0848*/ 	.word	0x000131f0


	//   ....[57]....
        /*084c*/ 	.word	0x00013270


	//   ....[58]....
        /*0850*/ 	.word	0x000143a0


	//   ....[59]....
        /*0854*/ 	.word	0x000144b0


	//   ....[60]....
        /*0858*/ 	.word	0x000144d0


	//   ....[61]....
        /*085c*/ 	.word	0x00014640


	//   ....[62]....
        /*0860*/ 	.word	0x00014810


	//   ....[63]....
        /*0864*/ 	.word	0x00015c90


	//   ....[64]....
        /*0868*/ 	.word	0x00016040


	//   ....[65]....
        /*086c*/ 	.word	0x00016050


	//   ....[66]....
        /*0870*/ 	.word	0x00016060


	//   ....[67]....
        /*0874*/ 	.word	0x00016070


	//   ....[68]....
        /*0878*/ 	.word	0x00016da0


	//   ....[69]....
        /*087c*/ 	.word	0x00016dc0


	//   ....[70]....
        /*0880*/ 	.word	0x00017060


	//   ....[71]....
        /*0884*/ 	.word	0x00017080


	//   ....[72]....
        /*0888*/ 	.word	0x00017a40


	//   ....[73]....
        /*088c*/ 	.word	0x00017a80


	//   ....[74]....
        /*0890*/ 	.word	0x00018410


	//   ....[75]....
        /*0894*/ 	.word	0x00018430


	//   ....[76]....
        /*0898*/ 	.word	0x000198f0


	//   ....[77]....
        /*089c*/ 	.word	0x00019920


	//   ....[78]....
        /*08a0*/ 	.word	0x00019b80


	//   ....[79]....
        /*08a4*/ 	.word	0x00019ba0


	//   ....[80]....
        /*08a8*/ 	.word	0x00019e50


	//   ....[81]....
        /*08ac*/ 	.word	0x0001a040


	//   ....[82]....
        /*08b0*/ 	.word	0x0001a070


	//   ....[83]....
        /*08b4*/ 	.word	0x0001a0a0


	//   ....[84]....
        /*08b8*/ 	.word	0x0001a0d0


	//   ....[85]....
        /*08bc*/ 	.word	0x0001a100


	//   ....[86]....
        /*08c0*/ 	.word	0x0001a130


	//   ....[87]....
        /*08c4*/ 	.word	0x0001a2c0


	//   ....[88]....
        /*08c8*/ 	.word	0x0001a2f0


	//   ....[89]....
        /*08cc*/ 	.word	0x0001a320


	//   ....[90]....
        /*08d0*/ 	.word	0x0001a350


	//   ....[91]....
        /*08d4*/ 	.word	0x0001a380


	//   ....[92]....
        /*08d8*/ 	.word	0x0001a3b0


	//   ....[93]....
        /*08dc*/ 	.word	0x0001a440


	//   ....[94]....
        /*08e0*/ 	.word	0x0001a470


	//   ....[95]....
        /*08e4*/ 	.word	0x0001a480


	//   ....[96]....
        /*08e8*/ 	.word	0x0001a4c0


	//   ....[97]....
        /*08ec*/ 	.word	0x0001bc80


	//   ....[98]....
        /*08f0*/ 	.word	0x0001ea70


	//   ....[99]....
        /*08f4*/ 	.word	0x0001ea90


	//   ....[100]....
        /*08f8*/ 	.word	0x0001eb20


	//   ....[101]....
        /*08fc*/ 	.word	0x0001eb40


	//   ....[102]....
        /*0900*/ 	.word	0x0001ebc0


	//   ....[103]....
        /*0904*/ 	.word	0x0001ebe0


	//   ....[104]....
        /*0908*/ 	.word	0x0001ebf0


	//   ....[105]....
        /*090c*/ 	.word	0x0001ec00


	//   ....[106]....
        /*0910*/ 	.word	0x0001f3f0


	//   ....[107]....
        /*0914*/ 	.word	0x0001f420


	//   ....[108]....
        /*0918*/ 	.word	0x0001f4c0


	//   ....[109]....
        /*091c*/ 	.word	0x0001f4e0


	//   ....[110]....
        /*0920*/ 	.word	0x0001f560


	//   ....[111]....
        /*0924*/ 	.word	0x0001f580


	//   ....[112]....
        /*0928*/ 	.word	0x0001f590


	//   ....[113]....
        /*092c*/ 	.word	0x0001f5a0


	//   ....[114]....
        /*0930*/ 	.word	0x0001fa20


	//   ....[115]....
        /*0934*/ 	.word	0x0001fae0


	//   ....[116]....
        /*0938*/ 	.word	0x0001fc30


	//   ....[117]....
        /*093c*/ 	.word	0x0001fc70


	//   ....[118]....
        /*0940*/ 	.word	0x0001fc80


	//   ....[119]....
        /*0944*/ 	.word	0x0001fc90


	//   ....[120]....
        /*0948*/ 	.word	0x0001fde0


	//   ....[121]....
        /*094c*/ 	.word	0x0001ff30


	//   ....[122]....
        /*0950*/ 	.word	0x00020730


	//   ....[123]....
        /*0954*/ 	.word	0x00020750


	//   ....[124]....
        /*0958*/ 	.word	0x000207a0


	//   ....[125]....
        /*095c*/ 	.word	0x000207b0


	//   ....[126]....
        /*0960*/ 	.word	0x000207f0


	//   ....[127]....
        /*0964*/ 	.word	0x00020800


	//   ....[128]....
        /*0968*/ 	.word	0x00020810


	//   ....[129]....
        /*096c*/ 	.word	0x00020850


	//   ....[130]....
        /*0970*/ 	.word	0x00020b50


	//   ....[131]....
        /*0974*/ 	.word	0x00020b90


	//   ....[132]....
        /*0978*/ 	.word	0x00020bb0


	//   ....[133]....
        /*097c*/ 	.word	0x00020bd0


	//   ....[134]....
        /*0980*/ 	.word	0x00020c00


	//   ....[135]....
        /*0984*/ 	.word	0x00020c20


	//   ....[136]....
        /*0988*/ 	.word	0x00020d20


	//   ....[137]....
        /*098c*/ 	.word	0x00020e70


	//   ....[138]....
        /*0990*/ 	.word	0x000214b0


	//   ....[139]....
        /*0994*/ 	.word	0x000214e0


	//   ....[140]....
        /*0998*/ 	.word	0x00021540


	//   ....[141]....
        /*099c*/ 	.word	0x00021570


	//   ....[142]....
        /*09a0*/ 	.word	0x000215a0


	//   ....[143]....
        /*09a4*/ 	.word	0x000215d0


	//   ....[144]....
        /*09a8*/ 	.word	0x00021600


	//   ....[145]....
        /*09ac*/ 	.word	0x00021630


	//   ....[146]....
        /*09b0*/ 	.word	0x000217d0


	//   ....[147]....
        /*09b4*/ 	.word	0x00021800


	//   ....[148]....
        /*09b8*/ 	.word	0x00021830


	//   ....[149]....
        /*09bc*/ 	.word	0x00021860


	//   ....[150]....
        /*09c0*/ 	.word	0x00021890


	//   ....[151]....
        /*09c4*/ 	.word	0x000218c0


	//   ....[152]....
        /*09c8*/ 	.word	0x00021980


	//   ....[153]....
        /*09cc*/ 	.word	0x000219a0


	//   ....[154]....
        /*09d0*/ 	.word	0x000219c0


	//   ....[155]....
        /*09d4*/ 	.word	0x00021a20


	//   ....[156]....
        /*09d8*/ 	.word	0x00022440


	//   ....[157]....
        /*09dc*/ 	.word	0x00022760


	//   ....[158]....
        /*09e0*/ 	.word	0x000227f0


	//   ....[159]....
        /*09e4*/ 	.word	0x000228e0


	//   ....[160]....
        /*09e8*/ 	.word	0x00022970


	//   ....[161]....
        /*09ec*/ 	.word	0x00022a50


	//   ....[162]....
        /*09f0*/ 	.word	0x00022ae0


	//   ....[163]....
        /*09f4*/ 	.word	0x00022c60


	//   ....[164]....
        /*09f8*/ 	.word	0x00022cf0


	//   ....[165]....
        /*09fc*/ 	.word	0x00022d40


	//   ....[166]....
        /*0a00*/ 	.word	0x00022d90


	//   ....[167]....
        /*0a04*/ 	.word	0x00022e30


	//   ....[168]....
        /*0a08*/ 	.word	0x00022ec0


	//   ....[169]....
        /*0a0c*/ 	.word	0x00022f10


	//   ....[170]....
        /*0a10*/ 	.word	0x00022f60


	//   ....[171]....
        /*0a14*/ 	.word	0x00023060


	//   ....[172]....
        /*0a18*/ 	.word	0x00023110


	//   ....[173]....
        /*0a1c*/ 	.word	0x00023190


	//   ....[174]....
        /*0a20*/ 	.word	0x00023200


	//   ....[175]....
        /*0a24*/ 	.word	0x00023350


	//   ....[176]....
        /*0a28*/ 	.word	0x00023490


	//   ....[177]....
        /*0a2c*/ 	.word	0x00023500


	//   ....[178]....
        /*0a30*/ 	.word	0x00023550


	//   ....[179]....
        /*0a34*/ 	.word	0x000238d0


	//   ....[180]....
        /*0a38*/ 	.word	0x00023bb0


	//   ....[181]....
        /*0a3c*/ 	.word	0x00023ca0


	//   ....[182]....
        /*0a40*/ 	.word	0x00023d40


	//   ....[183]....
        /*0a44*/ 	.word	0x00023da0


	//   ....[184]....
        /*0a48*/ 	.word	0x00023e90


	//   ....[185]....
        /*0a4c*/ 	.word	0x00023f00


	//   ....[186]....
        /*0a50*/ 	.word	0x00023ff0


	//   ....[187]....
        /*0a54*/ 	.word	0x00024060


	//   ....[188]....
        /*0a58*/ 	.word	0x00024100


	//   ....[189]....
        /*0a5c*/ 	.word	0x000241f0


	//   ....[190]....
        /*0a60*/ 	.word	0x00024260


	//   ....[191]....
        /*0a64*/ 	.word	0x000242c0


	//   ....[192]....
        /*0a68*/ 	.word	0x000243b0


	//   ....[193]....
        /*0a6c*/ 	.word	0x00024410


	//   ....[194]....
        /*0a70*/ 	.word	0x00024510


	//   ....[195]....
        /*0a74*/ 	.word	0x00024570


	//   ....[196]....
        /*0a78*/ 	.word	0x00024610


	//   ....[197]....
        /*0a7c*/ 	.word	0x00024790


	//   ....[198]....
        /*0a80*/ 	.word	0x00024890


	//   ....[199]....
        /*0a84*/ 	.word	0x00024b10


	//   ....[200]....
        /*0a88*/ 	.word	0x00024b60


	//   ....[201]....
        /*0a8c*/ 	.word	0x00024d30


	//   ....[202]....
        /*0a90*/ 	.word	0x00024d80


	//   ....[203]....
        /*0a94*/ 	.word	0x00024f50


	//   ....[204]....
        /*0a98*/ 	.word	0x00024fa0


	//   ....[205]....
        /*0a9c*/ 	.word	0x00025090


	//   ....[206]....
        /*0aa0*/ 	.word	0x00025130


	//   ....[207]....
        /*0aa4*/ 	.word	0x00025190


	//   ....[208]....
        /*0aa8*/ 	.word	0x00025240


	//   ....[209]....
        /*0aac*/ 	.word	0x000252a0


	//   ....[210]....
        /*0ab0*/ 	.word	0x00025350


	//   ....[211]....
        /*0ab4*/ 	.word	0x000253b0


	//   ....[212]....
        /*0ab8*/ 	.word	0x00025460


	//   ....[213]....
        /*0abc*/ 	.word	0x00025550


	//   ....[214]....
        /*0ac0*/ 	.word	0x00025630


	//   ....[215]....
        /*0ac4*/ 	.word	0x00025740


	//   ....[216]....
        /*0ac8*/ 	.word	0x00025840


	//   ....[217]....
        /*0acc*/ 	.word	0x00025970


	//   ....[218]....
        /*0ad0*/ 	.word	0x00025a50


	//   ....[219]....
        /*0ad4*/ 	.word	0x00025b50


	//   ....[220]....
        /*0ad8*/ 	.word	0x00025c30


	//   ....[221]....
        /*0adc*/ 	.word	0x00025cc0


	//   ....[222]....
        /*0ae0*/ 	.word	0x00025d60


	//   ....[223]....
        /*0ae4*/ 	.word	0x00025ed0


	//   ....[224]....
        /*0ae8*/ 	.word	0x00025f40


	//   ....[225]....
        /*0aec*/ 	.word	0x00025fb0


	//   ....[226]....
        /*0af0*/ 	.word	0x00026020


	//   ....[227]....
        /*0af4*/ 	.word	0x00026090


	//   ....[228]....
        /*0af8*/ 	.word	0x00026110


	//   ....[229]....
        /*0afc*/ 	.word	0x00026190


	//   ....[230]....
        /*0b00*/ 	.word	0x00026220


	//   ....[231]....
        /*0b04*/ 	.word	0x00026290


	//   ....[232]....
        /*0b08*/ 	.word	0x00026300


	//   ....[233]....
        /*0b0c*/ 	.word	0x00026370


	//   ....[234]....
        /*0b10*/ 	.word	0x000263f0


	//   ....[235]....
        /*0b14*/ 	.word	0x00026460


	//   ....[236]....
        /*0b18*/ 	.word	0x00026510


	//   ....[237]....
        /*0b1c*/ 	.word	0x00026560


	//   ....[238]....
        /*0b20*/ 	.word	0x000265f0


	//   ....[239]....
        /*0b24*/ 	.word	0x00026720


	//----- nvinfo : EIATTR_REG_RECONFIG
	.align		4
.L_400:
        /*0b28*/ 	.byte	0x01, 0x54
	.zero		2


	//----- nvinfo : EIATTR_SYSCALL_OFFSETS
	.align		4
        /*0b2c*/ 	.byte	0x04, 0x46
        /*0b2e*/ 	.short	(.L_402 - .L_401)


	//   ....[0]....
.L_401:
        /*0b30*/ 	.word	0x000027c0


	//   ....[1]....
        /*0b34*/ 	.word	0x00002910


	//   ....[2]....
        /*0b38*/ 	.word	0x000088d0


	//   ....[3]....
        /*0b3c*/ 	.word	0x00008c00


	//   ....[4]....
        /*0b40*/ 	.word	0x0001dea0


	//   ....[5]....
        /*0b44*/ 	.word	0x0001dff0


	//   ....[6]....
        /*0b48*/ 	.word	0x0001e0e0


	//   ....[7]....
        /*0b4c*/ 	.word	0x0001f050


	//----- nvinfo : EIATTR_MBARRIER_INSTR_OFFSETS
	.align		4
.L_402:
        /*0b50*/ 	.byte	0x04, 0x39
        /*0b52*/ 	.short	(.L_404 - .L_403)


	//   ....[0]....
.L_403:
        /*0b54*/ 	.word	0x00000270
        /*0b58*/ 	.word	0x000000ff
        /*0b5c*/ 	.word	0x00028c00
        /*0b60*/ 	.short	0x0100
        /*0b62*/ 	.byte	0x08
	.zero		1


	//   ....[1]....
        /*0b64*/ 	.word	0x00000280
        /*0b68*/ 	.word	0x000000ff
        /*0b6c*/ 	.word	0x00028c20
        /*0b70*/ 	.short	0x0100
        /*0b72*/ 	.byte	0x08
	.zero		1


	//   ....[2]....
        /*0b74*/ 	.word	0x00000330
        /*0b78*/ 	.word	0x000000ff
        /*0b7c*/ 	.word	0x00028c30
        /*0b80*/ 	.short	0x0100
        /*0b82*/ 	.byte	0x06
	.zero		1


	//   ....[3]....
        /*0b84*/ 	.word	0x00000340
        /*0b88*/ 	.word	0x000000ff
        /*0b8c*/ 	.word	0x00028c40
        /*0b90*/ 	.short	0x0100
        /*0b92*/ 	.byte	0x06
	.zero		1


	//   ....[4]....
        /*0b94*/ 	.word	0x00000350
        /*0b98*/ 	.word	0x000000ff
        /*0b9c*/ 	.word	0x00028c38
        /*0ba0*/ 	.short	0x0100
        /*0ba2*/ 	.byte	0x06
	.zero		1


	//   ....[5]....
        /*0ba4*/ 	.word	0x00000360
        /*0ba8*/ 	.word	0x000000ff
        /*0bac*/ 	.word	0x00028c48
        /*0bb0*/ 	.short	0x0100
        /*0bb2*/ 	.byte	0x06
	.zero		1


	//   ....[6]....
        /*0bb4*/ 	.word	0x00000490
        /*0bb8*/ 	.word	0x000000ff
        /*0bbc*/ 	.word	0x00028c50
        /*0bc0*/ 	.short	0x0100
        /*0bc2*/ 	.byte	0x08
	.zero		1


	//   ....[7]....
        /*0bc4*/ 	.word	0x000004a0
        /*0bc8*/ 	.word	0x000000ff
        /*0bcc*/ 	.word	0x00028c60
        /*0bd0*/ 	.short	0x0100
        /*0bd2*/ 	.byte	0x08
	.zero		1


	//   ....[8]....
        /*0bd4*/ 	.word	0x000004b0
        /*0bd8*/ 	.word	0x000000ff
        /*0bdc*/ 	.word	0x00028c58
        /*0be0*/ 	.short	0x0100
        /*0be2*/ 	.byte	0x08
	.zero		1


	//   ....[9]....
        /*0be4*/ 	.word	0x000004c0
        /*0be8*/ 	.word	0x000000ff
        /*0bec*/ 	.word	0x00028c68
        /*0bf0*/ 	.short	0x0100
        /*0bf2*/ 	.byte	0x08
	.zero		1


	//   ....[10]....
        /*0bf4*/ 	.word	0x000005b0
        /*0bf8*/ 	.word	0x000000ff
        /*0bfc*/ 	.word	0x00028c70
        /*0c00*/ 	.short	0x0100
        /*0c02*/ 	.byte	0x06
	.zero		1


	//   ....[11]....
        /*0c04*/ 	.word	0x000005c0
        /*0c08*/ 	.word	0x000000ff
        /*0c0c*/ 	.word	0x00028c80
        /*0c10*/ 	.short	0x0100
        /*0c12*/ 	.byte	0x06
	.zero		1


	//   ....[12]....
        /*0c14*/ 	.word	0x000005d0
        /*0c18*/ 	.word	0x000000ff
        /*0c1c*/ 	.word	0x00028c78
        /*0c20*/ 	.short	0x0100
        /*0c22*/ 	.byte	0x06
	.zero		1


	//   ....[13]....
        /*0c24*/ 	.word	0x000005e0
        /*0c28*/ 	.word	0x000000ff
        /*0c2c*/ 	.word	0x00028c88
        /*0c30*/ 	.short	0x0100
        /*0c32*/ 	.byte	0x06
	.zero		1


	//   ....[14]....
        /*0c34*/ 	.word	0x00000710
        /*0c38*/ 	.word	0x000000ff
        /*0c3c*/ 	.word	0x00028c90
        /*0c40*/ 	.short	0x0100
        /*0c42*/ 	.byte	0x08
	.zero		1


	//   ....[15]....
        /*0c44*/ 	.word	0x00000720
        /*0c48*/ 	.word	0x000000ff
        /*0c4c*/ 	.word	0x00028ca0
        /*0c50*/ 	.short	0x0100
        /*0c52*/ 	.byte	0x08
	.zero		1


	//   ....[16]....
        /*0c54*/ 	.word	0x00000730
        /*0c58*/ 	.word	0x000000ff
        /*0c5c*/ 	.word	0x00028c98
        /*0c60*/ 	.short	0x0100
        /*0c62*/ 	.byte	0x08
	.zero		1


	//   ....[17]....
        /*0c64*/ 	.word	0x00000740
        /*0c68*/ 	.word	0x000000ff
        /*0c6c*/ 	.word	0x00028ca8
        /*0c70*/ 	.short	0x0100
        /*0c72*/ 	.byte	0x08
	.zero		1


	//   ....[18]....
        /*0c74*/ 	.word	0x00000870
        /*0c78*/ 	.word	0x000000ff
        /*0c7c*/ 	.word	0x00028cb0
        /*0c80*/ 	.short	0x0100
        /*0c82*/ 	.byte	0x08
	.zero		1


	//   ....[19]....
        /*0c84*/ 	.word	0x00000880
        /*0c88*/ 	.word	0x000000ff
        /*0c8c*/ 	.word	0x00028cc0
        /*0c90*/ 	.short	0x0100
        /*0c92*/ 	.byte	0x08
	.zero		1


	//   ....[20]....
        /*0c94*/ 	.word	0x00000890
        /*0c98*/ 	.word	0x000000ff
        /*0c9c*/ 	.word	0x00028cb8
        /*0ca0*/ 	.short	0x0100
        /*0ca2*/ 	.byte	0x08
	.zero		1


	//   ....[21]....
        /*0ca4*/ 	.word	0x000008a0
        /*0ca8*/ 	.word	0x000000ff
        /*0cac*/ 	.word	0x00028cc8
        /*0cb0*/ 	.short	0x0100
        /*0cb2*/ 	.byte	0x08
	.zero		1


	//   ....[22]....
        /*0cb4*/ 	.word	0x000034e0
        /*0cb8*/ 	.word	0x0000003c
        /*0cbc*/ 	.word	0x00028c90
        /*0cc0*/ 	.short	0x010a
        /*0cc2*/ 	.byte	0x3f
	.zero		1


	//   ....[23]....
        /*0cc4*/ 	.word	0x00003f80
        /*0cc8*/ 	.word	0x0000003c
        /*0ccc*/ 	.word	0x00028c90
        /*0cd0*/ 	.short	0x010a
        /*0cd2*/ 	.byte	0x3f
	.zero		1


	//   ....[24]....
        /*0cd4*/ 	.word	0x00004810
        /*0cd8*/ 	.word	0x0000003c
        /*0cdc*/ 	.word	0x00028c90
        /*0ce0*/ 	.short	0x010a
        /*0ce2*/ 	.byte	0x3f
	.zero		1


	//   ....[25]....
        /*0ce4*/ 	.word	0x00004bd0
        /*0ce8*/ 	.word	0x00000004
        /*0cec*/ 	.word	0x00000000
        /*0cf0*/ 	.short	0x0101
        /*0cf2*/ 	.byte	0x3f
	.zero		1


	//   ....[26]....
        /*0cf4*/ 	.word	0x00004c10
        /*0cf8*/ 	.word	0x0000003c
        /*0cfc*/ 	.word	0x00028cb0
        /*0d00*/ 	.short	0x010a
        /*0d02*/ 	.byte	0x3f
	.zero		1


	//   ....[27]....
        /*0d04*/ 	.word	0x00005620
        /*0d08*/ 	.word	0x0000003c
        /*0d0c*/ 	.word	0x00000000
        /*0d10*/ 	.short	0x0101
        /*0d12*/ 	.byte	0x3f
	.zero		1


	//   ....[28]....
        /*0d14*/ 	.word	0x000062f0
        /*0d18*/ 	.word	0x0000000c
        /*0d1c*/ 	.word	0x00028c50
        /*0d20*/ 	.short	0x010a
        /*0d22*/ 	.byte	0x3f
	.zero		1


	//   ....[29]....
        /*0d24*/ 	.word	0x000066b0
        /*0d28*/ 	.word	0x0000000c
        /*0d2c*/ 	.word	0x00000000
        /*0d30*/ 	.short	0x0101
        /*0d32*/ 	.byte	0x3f
	.zero		1


	//   ....[30]....
        /*0d34*/ 	.word	0x00006fd0
        /*0d38*/ 	.word	0x00000015
        /*0d3c*/ 	.word	0x00028c50
        /*0d40*/ 	.short	0x010a
        /*0d42*/ 	.byte	0x3f
	.zero		1


	//   ....[31]....
        /*0d44*/ 	.word	0x00007020
        /*0d48*/ 	.word	0x00000015
        /*0d4c*/ 	.word	0x00028c50
        /*0d50*/ 	.short	0x010a
        /*0d52*/ 	.byte	0x3f
	.zero		1


	//   ....[32]....
        /*0d54*/ 	.word	0x00007310
        /*0d58*/ 	.word	0x00000015
        /*0d5c*/ 	.word	0x00000000
        /*0d60*/ 	.short	0x0101
        /*0d62*/ 	.byte	0x3f
	.zero		1


	//   ....[33]....
        /*0d64*/ 	.word	0x00008970
        /*0d68*/ 	.word	0x00000002
        /*0d6c*/ 	.word	0x00028c00
        /*0d70*/ 	.short	0x010a
        /*0d72*/ 	.byte	0x3f
	.zero		1


	//   ....[34]....
        /*0d74*/ 	.word	0x000089c0
        /*0d78*/ 	.word	0x00000002
        /*0d7c*/ 	.word	0x00028c00
        /*0d80*/ 	.short	0x010a
        /*0d82*/ 	.byte	0x3f
	.zero		1


	//   ....[35]....
        /*0d84*/ 	.word	0x00009480
        /*0d88*/ 	.word	0x00000002
        /*0d8c*/ 	.word	0x00028c00
        /*0d90*/ 	.short	0x010a
        /*0d92*/ 	.byte	0x3f
	.zero		1


	//   ....[36]....
        /*0d94*/ 	.word	0x0000a9e0
        /*0d98*/ 	.word	0x00000002
        /*0d9c*/ 	.word	0x00028c00
        /*0da0*/ 	.short	0x010a
        /*0da2*/ 	.byte	0x3f
	.zero		1


	//   ....[37]....
        /*0da4*/ 	.word	0x0000b980
        /*0da8*/ 	.word	0x0000000f
        /*0dac*/ 	.word	0x00028c30
        /*0db0*/ 	.short	0x010a
        /*0db2*/ 	.byte	0x3f
	.zero		1


	//   ....[38]....
        /*0db4*/ 	.word	0x0000ba30
        /*0db8*/ 	.word	0x0000000f
        /*0dbc*/ 	.word	0x00028c30
        /*0dc0*/ 	.short	0x010a
        /*0dc2*/ 	.byte	0x3f
	.zero		1


	//   ....[39]....
        /*0dc4*/ 	.word	0x0000bf00
        /*0dc8*/ 	.word	0x00000003
        /*0dcc*/ 	.word	0x00000000
        /*0dd0*/ 	.short	0x0101
        /*0dd2*/ 	.byte	0x3f
	.zero		1


	//   ....[40]....
        /*0dd4*/ 	.word	0x0000d510
        /*0dd8*/ 	.word	0x0000000f
        /*0ddc*/ 	.word	0x00028c50
        /*0de0*/ 	.short	0x010a
        /*0de2*/ 	.byte	0x3f
	.zero		1


	//   ....[41]....
        /*0de4*/ 	.word	0x0000d5c0
        /*0de8*/ 	.word	0x0000000f
        /*0dec*/ 	.word	0x00028c50
        /*0df0*/ 	.short	0x010a
        /*0df2*/ 	.byte	0x3f
	.zero		1


	//   ....[42]....
        /*0df4*/ 	.word	0x0000d8b0
        /*0df8*/ 	.word	0x0000000f
        /*0dfc*/ 	.word	0x00000000
        /*0e00*/ 	.short	0x0101
        /*0e02*/ 	.byte	0x3f
	.zero		1


	//   ....[43]....
        /*0e04*/ 	.word	0x0000dbc0
        /*0e08*/ 	.word	0x000000d1
        /*0e0c*/ 	.word	0x00028c30
        /*0e10*/ 	.short	0x010a
        /*0e12*/ 	.byte	0x3f
	.zero		1


	//   ....[44]....
        /*0e14*/ 	.word	0x0000dc30
        /*0e18*/ 	.word	0x000000d1
        /*0e1c*/ 	.word	0x00028c30
        /*0e20*/ 	.short	0x010a
        /*0e22*/ 	.byte	0x3f
	.zero		1


	//   ....[45]....
        /*0e24*/ 	.word	0x0000df80
        /*0e28*/ 	.word	0x0000000b
        /*0e2c*/ 	.word	0x00000000
        /*0e30*/ 	.short	0x0101
        /*0e32*/ 	.byte	0x3f
	.zero		1


	//   ....[46]....
        /*0e34*/ 	.word	0x0000fe50
        /*0e38*/ 	.word	0x000000d1
        /*0e3c*/ 	.word	0x00028c50
        /*0e40*/ 	.short	0x010a
        /*0e42*/ 	.byte	0x3f
	.zero		1


	//   ....[47]....
        /*0e44*/ 	.word	0x0000fea0
        /*0e48*/ 	.word	0x000000d1
        /*0e4c*/ 	.word	0x00028c50
        /*0e50*/ 	.short	0x010a
        /*0e52*/ 	.byte	0x3f
	.zero		1


	//   ....[48]....
        /*0e54*/ 	.word	0x000101c0
        /*0e58*/ 	.word	0x000000d1
        /*0e5c*/ 	.word	0x00000000
        /*0e60*/ 	.short	0x0101
        /*0e62*/ 	.byte	0x3f
	.zero		1


	//   ....[49]....
        /*0e64*/ 	.word	0x000105b0
        /*0e68*/ 	.word	0x0000000f
        /*0e6c*/ 	.word	0x00028c30
        /*0e70*/ 	.short	0x010a
        /*0e72*/ 	.byte	0x3f
	.zero		1


	//   ....[50]....
        /*0e74*/ 	.word	0x00010620
        /*0e78*/ 	.word	0x0000000f
        /*0e7c*/ 	.word	0x00028c30
        /*0e80*/ 	.short	0x010a
        /*0e82*/ 	.byte	0x3f
	.zero		1


	//   ....[51]....
        /*0e84*/ 	.word	0x00010b60
        /*0e88*/ 	.word	0x0000000e
        /*0e8c*/ 	.word	0x00000000
        /*0e90*/ 	.short	0x0101
        /*0e92*/ 	.byte	0x3f
	.zero		1


	//   ....[52]....
        /*0e94*/ 	.word	0x00011ba0
        /*0e98*/ 	.word	0x0000000f
        /*0e9c*/ 	.word	0x00028c50
        /*0ea0*/ 	.short	0x010a
        /*0ea2*/ 	.byte	0x3f
	.zero		1


	//   ....[53]....
        /*0ea4*/ 	.word	0x00011bf0
        /*0ea8*/ 	.word	0x0000000f
        /*0eac*/ 	.word	0x00028c50
        /*0eb0*/ 	.short	0x010a
        /*0eb2*/ 	.byte	0x3f
	.zero		1


	//   ....[54]....
        /*0eb4*/ 	.word	0x00011ef0
        /*0eb8*/ 	.word	0x0000000f
        /*0ebc*/ 	.word	0x00000000
        /*0ec0*/ 	.short	0x0101
        /*0ec2*/ 	.byte	0x3f
	.zero		1


	//   ....[55]....
        /*0ec4*/ 	.word	0x00012030
        /*0ec8*/ 	.word	0x00000014
        /*0ecc*/ 	.word	0x00028c30
        /*0ed0*/ 	.short	0x010a
        /*0ed2*/ 	.byte	0x3f
	.zero		1


	//   ....[56]....
        /*0ed4*/ 	.word	0x000120a0
        /*0ed8*/ 	.word	0x00000014
        /*0edc*/ 	.word	0x00028c30
        /*0ee0*/ 	.short	0x010a
        /*0ee2*/ 	.byte	0x3f
	.zero		1


	//   ....[57]....
        /*0ee4*/ 	.word	0x00012410
        /*0ee8*/ 	.word	0x0000000a
        /*0eec*/ 	.word	0x00000000
        /*0ef0*/ 	.short	0x0101
        /*0ef2*/ 	.byte	0x3f
	.zero		1


	//   ....[58]....
        /*0ef4*/ 	.word	0x000140e0
        /*0ef8*/ 	.word	0x00000014
        /*0efc*/ 	.word	0x00028c50
        /*0f00*/ 	.short	0x010a
        /*0f02*/ 	.byte	0x3f
	.zero		1


	//   ....[59]....
        /*0f04*/ 	.word	0x00014130
        /*0f08*/ 	.word	0x00000014
        /*0f0c*/ 	.word	0x00028c50
        /*0f10*/ 	.short	0x010a
        /*0f12*/ 	.byte	0x3f
	.zero		1


	//   ....[60]....
        /*0f14*/ 	.word	0x00014450
        /*0f18*/ 	.word	0x00000014
        /*0f1c*/ 	.word	0x00000000
        /*0f20*/ 	.short	0x0101
        /*0f22*/ 	.byte	0x3f
	.zero		1


	//   ....[61]....
        /*0f24*/ 	.word	0x00016d20
        /*0f28*/ 	.word	0x00000003
        /*0f2c*/ 	.word	0x00000000
        /*0f30*/ 	.short	0x0101
        /*0f32*/ 	.byte	0x3f
	.zero		1


	//   ....[62]....
        /*0f34*/ 	.word	0x00017aa0
        /*0f38*/ 	.word	0x00000008
        /*0f3c*/ 	.word	0x00000000
        /*0f40*/ 	.short	0x0101
        /*0f42*/ 	.byte	0x3f
	.zero		1


	//   ....[63]....
        /*0f44*/ 	.word	0x0001bd60
        /*0f48*/ 	.word	0x00000012
        /*0f4c*/ 	.word	0x00028c20
        /*0f50*/ 	.short	0x010a
        /*0f52*/ 	.byte	0x3f
	.zero		1


	//   ....[64]....
        /*0f54*/ 	.word	0x0001bdf0
        /*0f58*/ 	.word	0x0000000b
        /*0f5c*/ 	.word	0x00028ca0
        /*0f60*/ 	.short	0x010a
        /*0f62*/ 	.byte	0x3f
	.zero		1


	//   ....[65]....
        /*0f64*/ 	.word	0x0001c040
        /*0f68*/ 	.word	0x0000000b
        /*0f6c*/ 	.word	0x00028cc0
        /*0f70*/ 	.short	0x010a
        /*0f72*/ 	.byte	0x3f
	.zero		1


	//   ....[66]....
        /*0f74*/ 	.word	0x0001ca10
        /*0f78*/ 	.word	0x0000000b
        /*0f7c*/ 	.word	0x00028ca0
        /*0f80*/ 	.short	0x010a
        /*0f82*/ 	.byte	0x3f
	.zero		1


	//   ....[67]....
        /*0f84*/ 	.word	0x0001cc50
        /*0f88*/ 	.word	0x0000000b
        /*0f8c*/ 	.word	0x00028cc0
        /*0f90*/ 	.short	0x010a
        /*0f92*/ 	.byte	0x3f
	.zero		1


	//   ....[68]....
        /*0f94*/ 	.word	0x0001e850
        /*0f98*/ 	.word	0x00000019
        /*0f9c*/ 	.word	0x00028c40
        /*0fa0*/ 	.short	0x010a
        /*0fa2*/ 	.byte	0x3f
	.zero		1


	//   ....[69]....
        /*0fa4*/ 	.word	0x0001ed00
        /*0fa8*/ 	.word	0x00000019
        /*0fac*/ 	.word	0x00028c30
        /*0fb0*/ 	.short	0x0107
        /*0fb2*/ 	.byte	0x3f
	.zero		1


	//   ....[70]....
        /*0fb4*/ 	.word	0x0001edd0
        /*0fb8*/ 	.word	0x00000019
        /*0fbc*/ 	.word	0x00028c30
        /*0fc0*/ 	.short	0x0101
        /*0fc2*/ 	.byte	0x3f
	.zero		1


	//   ....[71]....
        /*0fc4*/ 	.word	0x0001f6a0
        /*0fc8*/ 	.word	0x00000012
        /*0fcc*/ 	.word	0x00028c00
        /*0fd0*/ 	.short	0x0107
        /*0fd2*/ 	.byte	0x3f
	.zero		1


	//   ....[72]....
        /*0fd4*/ 	.word	0x0001f790
        /*0fd8*/ 	.word	0x00000012
        /*0fdc*/ 	.word	0x00028c00
        /*0fe0*/ 	.short	0x0101
        /*0fe2*/ 	.byte	0x3f
	.zero		1


	//   ....[73]....
        /*0fe4*/ 	.word	0x0001f7b0
        /*0fe8*/ 	.word	0x00000012
        /*0fec*/ 	.word	0x00028c20
        /*0ff0*/ 	.short	0x010a
        /*0ff2*/ 	.byte	0x3f
	.zero		1


	//   ....[74]....
        /*0ff4*/ 	.word	0x0001f840
        /*0ff8*/ 	.word	0x00000019
        /*0ffc*/ 	.word	0x00028c60
        /*1000*/ 	.short	0x010a
        /*1002*/ 	.byte	0x3f
	.zero		1


	//   ....[75]....
        /*1004*/ 	.word	0x00020150
        /*1008*/ 	.word	0x00000019
        /*100c*/ 	.word	0x00028c50
        /*1010*/ 	.short	0x0107
        /*1012*/ 	.byte	0x3f
	.zero		1


	//   ....[76]....
        /*1014*/ 	.word	0x00020220
        /*1018*/ 	.word	0x00000019
        /*101c*/ 	.word	0x00028c50
        /*1020*/ 	.short	0x0101
        /*1022*/ 	.byte	0x3f
	.zero		1


	//   ....[77]....
        /*1024*/ 	.word	0x000205b0
        /*1028*/ 	.word	0x00000006
        /*102c*/ 	.word	0x00028c40
        /*1030*/ 	.short	0x010a
        /*1032*/ 	.byte	0x3f
	.zero		1


	//   ....[78]....
        /*1034*/ 	.word	0x000208d0
        /*1038*/ 	.word	0x00000006
        /*103c*/ 	.word	0x00028c30
        /*1040*/ 	.short	0x0107
        /*1042*/ 	.byte	0x3f
	.zero		1


	//   ....[79]....
        /*1044*/ 	.word	0x00020990
        /*1048*/ 	.word	0x00000006
        /*104c*/ 	.word	0x00028c30
        /*1050*/ 	.short	0x0101
        /*1052*/ 	.byte	0x3f
	.zero		1


	//   ....[80]....
        /*1054*/ 	.word	0x000209c0
        /*1058*/ 	.word	0x00000006
        /*105c*/ 	.word	0x00028c60
        /*1060*/ 	.short	0x010a
        /*1062*/ 	.byte	0x3f
	.zero		1


	//   ....[81]....
        /*1064*/ 	.word	0x00021070
        /*1068*/ 	.word	0x00000006
        /*106c*/ 	.word	0x00028c50
        /*1070*/ 	.short	0x0107
        /*1072*/ 	.byte	0x3f
	.zero		1


	//   ....[82]....
        /*1074*/ 	.word	0x00021130
        /*1078*/ 	.word	0x00000006
        /*107c*/ 	.word	0x00028c50
        /*1080*/ 	.short	0x0101
        /*1082*/ 	.byte	0x3f
	.zero		1


	//   ....[83]....
        /*1084*/ 	.word	0x000223c0
        /*1088*/ 	.word	0x00000007
        /*108c*/ 	.word	0x00028c20
        /*1090*/ 	.short	0x010a
        /*1092*/ 	.byte	0x3f
	.zero		1


	//   ....[84]....
        /*1094*/ 	.word	0x00022530
        /*1098*/ 	.word	0x00000005
        /*109c*/ 	.word	0x00028c40
        /*10a0*/ 	.short	0x010a
        /*10a2*/ 	.byte	0x3f
	.zero		1


	//   ....[85]....
        /*10a4*/ 	.word	0x000225d0
        /*10a8*/ 	.word	0x00000003
        /*10ac*/ 	.word	0x00028c40
        /*10b0*/ 	.short	0x010a
        /*10b2*/ 	.byte	0x3f
	.zero		1


	//   ....[86]....
        /*10b4*/ 	.word	0x00022610
        /*10b8*/ 	.word	0x00000005
        /*10bc*/ 	.word	0x00028c60
        /*10c0*/ 	.short	0x010a
        /*10c2*/ 	.byte	0x3f
	.zero		1


	//   ....[87]....
        /*10c4*/ 	.word	0x00022650
        /*10c8*/ 	.word	0x00000003
        /*10cc*/ 	.word	0x00028c60
        /*10d0*/ 	.short	0x010a
        /*10d2*/ 	.byte	0x3f
	.zero		1


	//   ....[88]....
        /*10d4*/ 	.word	0x000226b0
        /*10d8*/ 	.word	0x0000003c
        /*10dc*/ 	.word	0x00028c90
        /*10e0*/ 	.short	0x010a
        /*10e2*/ 	.byte	0x3f
	.zero		1


	//   ....[89]....
        /*10e4*/ 	.word	0x00022830
        /*10e8*/ 	.word	0x0000003c
        /*10ec*/ 	.word	0x00028c90
        /*10f0*/ 	.short	0x010a
        /*10f2*/ 	.byte	0x3f
	.zero		1


	//   ....[90]....
        /*10f4*/ 	.word	0x000229b0
        /*10f8*/ 	.word	0x0000003c
        /*10fc*/ 	.word	0x00028c90
        /*1100*/ 	.short	0x010a
        /*1102*/ 	.byte	0x3f
	.zero		1


	//   ....[91]....
        /*1104*/ 	.word	0x00022b10
        /*1108*/ 	.word	0x0000003c
        /*110c*/ 	.word	0x00028cb0
        /*1110*/ 	.short	0x010a
        /*1112*/ 	.byte	0x3f
	.zero		1


	//   ....[92]....
        /*1114*/ 	.word	0x00022b60
        /*1118*/ 	.word	0x0000000c
        /*111c*/ 	.word	0x00028c50
        /*1120*/ 	.short	0x010a
        /*1122*/ 	.byte	0x3f
	.zero		1


	//   ....[93]....
        /*1124*/ 	.word	0x00022bb0
        /*1128*/ 	.word	0x00000015
        /*112c*/ 	.word	0x00028c50
        /*1130*/ 	.short	0x010a
        /*1132*/ 	.byte	0x3f
	.zero		1


	//   ....[94]....
        /*1134*/ 	.word	0x00022fa0
        /*1138*/ 	.word	0x00000002
        /*113c*/ 	.word	0x00028c00
        /*1140*/ 	.short	0x010a
        /*1142*/ 	.byte	0x3f
	.zero		1


	//   ....[95]....
        /*1144*/ 	.word	0x00023580
        /*1148*/ 	.word	0x00000002
        /*114c*/ 	.word	0x00028c00
        /*1150*/ 	.short	0x010a
        /*1152*/ 	.byte	0x3f
	.zero		1


	//   ....[96]....
        /*1154*/ 	.word	0x000235d0
        /*1158*/ 	.word	0x0000000f
        /*115c*/ 	.word	0x00028c30
        /*1160*/ 	.short	0x010a
        /*1162*/ 	.byte	0x3f
	.zero		1


	//   ....[97]....
        /*1164*/ 	.word	0x00023620
        /*1168*/ 	.word	0x0000000f
        /*116c*/ 	.word	0x00028c50
        /*1170*/ 	.short	0x010a
        /*1172*/ 	.byte	0x3f
	.zero		1


	//   ....[98]....
        /*1174*/ 	.word	0x00023670
        /*1178*/ 	.word	0x000000d1
        /*117c*/ 	.word	0x00028c30
        /*1180*/ 	.short	0x010a
        /*1182*/ 	.byte	0x3f
	.zero		1


	//   ....[99]....
        /*1184*/ 	.word	0x000236c0
        /*1188*/ 	.word	0x000000d1
        /*118c*/ 	.word	0x00028c50
        /*1190*/ 	.short	0x010a
        /*1192*/ 	.byte	0x3f
	.zero		1


	//   ....[100]....
        /*1194*/ 	.word	0x00023710
        /*1198*/ 	.word	0x0000000f
        /*119c*/ 	.word	0x00028c30
        /*11a0*/ 	.short	0x010a
        /*11a2*/ 	.byte	0x3f
	.zero		1


	//   ....[101]....
        /*11a4*/ 	.word	0x00023760
        /*11a8*/ 	.word	0x0000000f
        /*11ac*/ 	.word	0x00028c50
        /*11b0*/ 	.short	0x010a
        /*11b2*/ 	.byte	0x3f
	.zero		1


	//   ....[102]....
        /*11b4*/ 	.word	0x000237b0
        /*11b8*/ 	.word	0x00000014
        /*11bc*/ 	.word	0x00028c30
        /*11c0*/ 	.short	0x010a
        /*11c2*/ 	.byte	0x3f
	.zero		1


	//   ....[103]....
        /*11c4*/ 	.word	0x00023800
        /*11c8*/ 	.word	0x00000014
        /*11cc*/ 	.word	0x00028c50
        /*11d0*/ 	.short	0x010a
        /*11d2*/ 	.byte	0x3f
	.zero		1


	//   ....[104]....
        /*11d4*/ 	.word	0x00023990
        /*11d8*/ 	.word	0x00000012
        /*11dc*/ 	.word	0x00028c20
        /*11e0*/ 	.short	0x010a
        /*11e2*/ 	.byte	0x3f
	.zero		1


	//   ....[105]....
        /*11e4*/ 	.word	0x000239e0
        /*11e8*/ 	.word	0x0000000b
        /*11ec*/ 	.word	0x00028ca0
        /*11f0*/ 	.short	0x010a
        /*11f2*/ 	.byte	0x3f
	.zero		1


	//   ....[106]....
        /*11f4*/ 	.word	0x00023a30
        /*11f8*/ 	.word	0x0000000b
        /*11fc*/ 	.word	0x00028cc0
        /*1200*/ 	.short	0x010a
        /*1202*/ 	.byte	0x3f
	.zero		1


	//   ....[107]....
        /*1204*/ 	.word	0x00023a80
        /*1208*/ 	.word	0x0000000b
        /*120c*/ 	.word	0x00028ca0
        /*1210*/ 	.short	0x010a
        /*1212*/ 	.byte	0x3f
	.zero		1


	//   ....[108]....
        /*1214*/ 	.word	0x00023ad0
        /*1218*/ 	.word	0x0000000b
        /*121c*/ 	.word	0x00028cc0
        /*1220*/ 	.short	0x010a
        /*1222*/ 	.byte	0x3f
	.zero		1


	//   ....[109]....
        /*1224*/ 	.word	0x00023bf0
        /*1228*/ 	.word	0x00000019
        /*122c*/ 	.word	0x00028c40
        /*1230*/ 	.short	0x010a
        /*1232*/ 	.byte	0x3f
	.zero		1


	//   ....[110]....
        /*1234*/ 	.word	0x00024690
        /*1238*/ 	.word	0x00000012
        /*123c*/ 	.word	0x00028c20
        /*1240*/ 	.short	0x010a
        /*1242*/ 	.byte	0x3f
	.zero		1


	//   ....[111]....
        /*1244*/ 	.word	0x000246e0
        /*1248*/ 	.word	0x00000019
        /*124c*/ 	.word	0x00028c60
        /*1250*/ 	.short	0x010a
        /*1252*/ 	.byte	0x3f
	.zero		1


	//   ....[112]....
        /*1254*/ 	.word	0x00024fe0
        /*1258*/ 	.word	0x00000006
        /*125c*/ 	.word	0x00028c40
        /*1260*/ 	.short	0x010a
        /*1262*/ 	.byte	0x3f
	.zero		1


	//   ....[113]....
        /*1264*/ 	.word	0x000254a0
        /*1268*/ 	.word	0x00000006
        /*126c*/ 	.word	0x00028c60
        /*1270*/ 	.short	0x010a
        /*1272*/ 	.byte	0x3f
	.zero		1


	//   ....[114]....
        /*1274*/ 	.word	0x00026640
        /*1278*/ 	.word	0x00000007
        /*127c*/ 	.word	0x00028c20
        /*1280*/ 	.short	0x010a
        /*1282*/ 	.byte	0x3f
	.zero		1


	//   ....[115]....
        /*1284*/ 	.word	0x000267e0
        /*1288*/ 	.word	0x00000005
        /*128c*/ 	.word	0x00028c40
        /*1290*/ 	.short	0x010a
        /*1292*/ 	.byte	0x3f
	.zero		1


	//   ....[116]....
        /*1294*/ 	.word	0x00026830
        /*1298*/ 	.word	0x00000003
        /*129c*/ 	.word	0x00028c40
        /*12a0*/ 	.short	0x010a
        /*12a2*/ 	.byte	0x3f
	.zero		1


	//   ....[117]....
        /*12a4*/ 	.word	0x00026880
        /*12a8*/ 	.word	0x00000005
        /*12ac*/ 	.word	0x00028c60
        /*12b0*/ 	.short	0x010a
        /*12b2*/ 	.byte	0x3f
	.zero		1


	//----- nvinfo : EIATTR_NUM_MBARRIERS
	.align		4
.L_404:
        /*12b4*/ 	.byte	0x03, 0x38
        /*12b6*/ 	.short	0x0016


	//----- nvinfo : EIATTR_EXIT_INSTR_OFFSETS
	.align		4
        /*12b8*/ 	.byte	0x04, 0x1c
        /*12ba*/ 	.short	(.L_406 - .L_405)


	//   ....[0]....
.L_405:
        /*12bc*/ 	.word	0x000226a0


	//----- nvinfo : EIATTR_MAX_THREADS
	.align		4
.L_406:
        /*12c0*/ 	.byte	0x04, 0x05
        /*12c2*/ 	.short	(.L_408 - .L_407)
.L_407:
        /*12c4*/ 	.word	0x00000180
        /*12c8*/ 	.word	0x00000001
        /*12cc*/ 	.word	0x00000001


	//----- nvinfo : EIATTR_CRS_STACK_SIZE
	.align		4
.L_408:
        /*12d0*/ 	.byte	0x04, 0x1e
        /*12d2*/ 	.short	(.L_410 - .L_409)
.L_409:
        /*12d4*/ 	.word	0x00000000


	//----- nvinfo : EIATTR_CBANK_PARAM_SIZE
	.align		4
.L_410:
        /*12d8*/ 	.byte	0x03, 0x19
        /*12da*/ 	.short	0x0af0


	//----- nvinfo : EIATTR_PARAM_CBANK
	.align		4
        /*12dc*/ 	.byte	0x04, 0x0a
        /*12de*/ 	.short	(.L_412 - .L_411)
	.align		4
.L_411:
        /*12e0*/ 	.word	index@(.nv.constant0._ZN7cutlass13device_kernelIN5flash11enable_sm90INS1_16FlashAttnFwdSm90INS1_25CollectiveMainloopFwdSm90ILi2EN4cute5tupleIJNS5_1CILi1EEES8_S8_EEENS6_IJNS7_ILi64EEESA_SA_EEELi512ENS_10bfloat16_tEfNS_4arch4Sm90ELb0ELb1ELb0ELb1ELb1ELb1ELb0ELb0ELb0ELb1ELb1ELb0EEENS1_21CollectiveEpilogueFwdINS6_IJSA_NS7_ILi512EEESA_EEES9_SC_SE_Li256ELb1ELb1ELb1ELb0EEENS1_36VarlenDynamicPersistentTileSchedulerILi64ELi64ELi256ELi128ELb1ELb1ELb1ELb1ELb0ELb1EEEEEEEEEvNT_6ParamsE)
        /*12e4*/ 	.short	0x0210
        /*12e6*/ 	.short	0x0af0


	//----- nvinfo : EIATTR_SW_WAR
	.align		4
.L_412:
        /*12e8*/ 	.byte	0x04, 0x36
        /*12ea*/ 	.short	(.L_414 - .L_413)
.L_413:
        /*12ec*/ 	.word	0x00000008
.L_414:


//--------------------- .nv.info._ZN7cutlass13device_kernelIN5flash11enable_sm90INS1_16FlashAttnFwdSm90INS1_25CollectiveMainloopFwdSm90ILi2EN4cute5tupleIJNS5_1CILi1EEES8_S8_EEENS6_IJNS7_ILi64EEESA_SA_EEELi512ENS_10bfloat16_tEfNS_4arch4Sm90ELb0ELb1ELb0ELb1ELb1ELb0ELb1ELb0ELb0ELb1ELb1ELb0EEENS1_21CollectiveEpilogueFwdINS6_IJSA_NS7_ILi512EEESA_EEES9_SC_SE_Li256ELb1ELb1ELb1ELb0EEENS1_36VarlenDynamicPersistentTileSchedulerILi64ELi64ELi256ELi128ELb1ELb1ELb1ELb1ELb0ELb1EEEEEEEEEvNT_6ParamsE --------------------------
	.section	.nv.info._ZN7cutlass13device_kernelIN5flash11enable_sm90INS1_16FlashAttnFwdSm90INS1_25CollectiveMainloopFwdSm90ILi2EN4cute5tupleIJNS5_1CILi1EEES8_S8_EEENS6_IJNS7_ILi64EEESA_SA_EEELi512ENS_10bfloat16_tEfNS_4arch4Sm90ELb0ELb1ELb0ELb1ELb1ELb0ELb1ELb0ELb0ELb1ELb1ELb0EEENS1_21CollectiveEpilogueFwdINS6_IJSA_NS7_ILi512EEESA_EEES9_SC_SE_Li256ELb1ELb1ELb1ELb0EEENS1_36VarlenDynamicPersistentTileSchedulerILi64ELi64ELi256ELi128ELb1ELb1ELb1ELb1ELb0ELb1EEEEEEEEEvNT_6ParamsE,"",@"SHT_CUDA_INFO"
	.sectionflags	@""
	.align	4


	//----- nvinfo : EIATTR_CUDA_API_VERSION
	.align		4
        /*0000*/ 	.byte	0x04, 0x37
        /*0002*/ 	.short	(.L_416 - .L_415)
.L_415:
        /*0004*/ 	.word	0x00000082


	//----- nvinfo : EIATTR_KPARAM_INFO
	.align		4
.L_416:
        /*0008*/ 	.byte	0x04, 0x17
        /*000a*/ 	.short	(.L_418 - .L_417)
.L_417:
        /*000c*/ 	.word	0x00000000
        /*0010*/ 	.short	0x0000
        /*0012*/ 	.short	0x0070
        /*0014*/ 	.byte	0x00, 0xf0, 0x01, 0x2e


	//----- nvinfo : EIATTR_SPARSE_MMA_MASK
	.align		4
.L_418:
        /*0018*/ 	.byte	0x03, 0x50
        /*001a*/ 	.short	0x0000


	//----- nvinfo : EIATTR_MAXREG_COUNT
	.align		4
        /*001c*/ 	.byte	0x03, 0x1b
        /*001e*/ 	.short	0x00a8


	//----- nvinfo : EIATTR_NUM_BARRIERS
	.align		4
        /*0020*/ 	.byte	0x02, 0x4c
        /*0022*/ 	.byte	0x10
	.zero		1


	//----- nvinfo : EIATTR_EXTERNS
	.align		4
        /*0024*/ 	.byte	0x04, 0x0f
        /*0026*/ 	.short	(.L_420 - .L_419)


	//   ....[0]....
	.align		4
.L_419:
        /*0028*/ 	.word	index@(__assertfail)


	//----- nvinfo : EIATTR_ANNOTATIONS
	.align		4
.L_420:
        /*002c*/ 	.byte	0x04, 0x55
        /*002e*/ 	.short	(.L_422 - .L_421)


	//   ....[0]....
.L_421:
        /* <DEDUP_REMOVED lines=29> */
        /*01f4*/ 	.byte	0xc0, 0xce, 0x01, 0x00, 0x01, 0x00, 0x00, 0x00, 0x60, 0xd0, 0x01, 0x00


	//----- nvinfo : EIATTR_MERCURY_ISA_VERSION
	.align		4
.L_422:
        /*0200*/ 	.byte	0x03, 0x5f
        /*0202*/ 	.short	0x0101


	//----- nvinfo : EIATTR_UNUSED_LOAD_BYTE_OFFSET
	.align		4
        /*0204*/ 	.byte	0x04, 0x44
        /*0206*/ 	.short	(.L_424 - .L_423)


	//   ....[0]....
.L_423:
        /*0208*/ 	.word	0x00000960
        /*020c*/ 	.word	0x0000fff0


	//   ....[1]....
        /*0210*/ 	.word	0x00011570
        /*0214*/ 	.word	0x0000fff0


	//----- nvinfo : EIATTR_INT_WARP_WIDE_INSTR_OFFSETS
	.align		4
.L_424:
        /*0218*/ 	.byte	0x04, 0x31
        /*021a*/ 	.short	(.L_426 - .L_425)


	//   ....[0]....
.L_425:
        /*021c*/ 	.word	0x000000d0


	//   ....[1]....
        /*0220*/ 	.word	0x000000e0


	//   ....[2]....
        /*0224*/ 	.word	0x000000f0


	//   ....[3]....
        /*0228*/ 	.word	0x00000190


	//   ....[4]....
        /*022c*/ 	.word	0x00017a70


	//   ....[5]....
        /*0230*/ 	.word	0x00017b00


	//   ....[6]....
        /*0234*/ 	.word	0x0001bda0


	//   ....[7]....
        /*0238*/ 	.word	0x0001be30


	//----- nvinfo : EIATTR_COOP_GROUP_MASK_REGIDS
	.align		4
.L_426:
        /*023c*/ 	.byte	0x04, 0x29
        /*023e*/ 	.short	(.L_428 - .L_427)


	//   ....[0]....
.L_427:
        /*0240*/ 	.word	0xffffffff


	//   ....[1]....
        /*0244*/ 	.word	0xffffffff


	//   ....[2]....
        /*0248*/ 	.word	0xffffffff


	//   ....[3]....
        /*024c*/ 	.word	0xffffffff


	//   ....[4]....
        /*0250*/ 	.word	0xffffffff


	//   ....[5]....
        /*0254*/ 	.word	0xffffffff


	//   ....[6]....
        /*0258*/ 	.word	0xffffffff


	//   ....[7]....
        /*025c*/ 	.word	0xffffffff


	//   ....[8]....
        /*0260*/ 	.word	0xffffffff


	//   ....[9]....
        /*0264*/ 	.word	0xffffffff


	//   ....[10]....
        /*0268*/ 	.word	0xffffffff


	//   ....[11]....
        /*026c*/ 	.word	0xffffffff


	//   ....[12]....
        /*0270*/ 	.word	0xffffffff


	//   ....[13]....
        /*0274*/ 	.word	0xffffffff


	//   ....[14]....
        /*0278*/ 	.word	0xffffffff


	//   ....[15]....
        /*027c*/ 	.word	0xffffffff


	//   ....[16]....
        /*0280*/ 	.word	0xffffffff


	//   ....[17]....
        /*0284*/ 	.word	0xffffffff


	//   ....[18]....
        /*0288*/ 	.word	0xffffffff


	//   ....[19]....
        /*028c*/ 	.word	0xffffffff


	//   ....[20]....
        /*0290*/ 	.word	0xffffffff


	//   ....[21]....
        /*0294*/ 	.word	0xffffffff


	//   ....[22]....
        /*0298*/ 	.word	0xffffffff


	//   ....[23]....
        /*029c*/ 	.word	0xffffffff


	//   ....[24]....
        /*02a0*/ 	.word	0xffffffff


	//   ....[25]....
        /*02a4*/ 	.word	0xffffffff


	//   ....[26]....
        /*02a8*/ 	.word	0xffffffff


	//   ....[27]....
        /*02ac*/ 	.word	0xffffffff


	//   ....[28]....
        /*02b0*/ 	.word	0xffffffff


	//   ....[29]....
        /*02b4*/ 	.word	0xffffffff


	//   ....[30]....
        /*02b8*/ 	.word	0xffffffff


	//   ....[31]....
        /*02bc*/ 	.word	0xffffffff


	//   ....[32]....
        /*02c0*/ 	.word	0xffffffff


	//   ....[33]....
        /*02c4*/ 	.word	0xffffffff


	//   ....[34]....
        /*02c8*/ 	.word	0xffffffff


	//   ....[35]....
        /*02cc*/ 	.word	0xffffffff


	//   ....[36]....
        /*02d0*/ 	.word	0xffffffff


	//   ....[37]....
        /*02d4*/ 	.word	0xffffffff


	//   ....[38]....
        /*02d8*/ 	.word	0xffffffff


	//   ....[39]....
        /*02dc*/ 	.word	0xffffffff


	//   ....[40]....
        /*02e0*/ 	.word	0xffffffff


	//   ....[41]....
        /*02e4*/ 	.word	0xffffffff


	//   ....[42]....
        /*02e8*/ 	.word	0xffffffff


	//   ....[43]....
        /*02ec*/ 	.word	0xffffffff


	//   ....[44]....
        /*02f0*/ 	.word	0xffffffff


	//   ....[45]....
        /*02f4*/ 	.word	0xffffffff


	//   ....[46]....
        /*02f8*/ 	.word	0xffffffff


	//   ....[47]....
        /*02fc*/ 	.word	0xffffffff


	//   ....[48]....
        /*0300*/ 	.word	0xffffffff


	//   ....[49]....
        /*0304*/ 	.word	0xffffffff


	//   ....[50]....
        /*0308*/ 	.word	0xffffffff


	//   ....[51]....
        /*030c*/ 	.word	0xffffffff


	//   ....[52]....
        /*0310*/ 	.word	0xffffffff


	//   ....[53]....
        /*0314*/ 	.word	0xffffffff


	//   ....[54]....
        /*0318*/ 	.word	0xffffffff


	//   ....[55]....
        /*031c*/ 	.word	0xffffffff


	//   ....[56]....
        /*0320*/ 	.word	0xffffffff


	//   ....[57]....
        /*0324*/ 	.word	0xffffffff


	//   ....[58]....
        /*0328*/ 	.word	0xffffffff


	//   ....[59]....
        /*032c*/ 	.word	0xffffffff


	//   ....[60]....
        /*0330*/ 	.word	0xffffffff


	//   ....[61]....
        /*0334*/ 	.word	0xffffffff


	//   ....[62]....
        /*0338*/ 	.word	0xffffffff


	//   ....[63]....
        /*033c*/ 	.word	0xffffffff


	//   ....[64]....
        /*0340*/ 	.word	0xffffffff


	//   ....[65]....
        /*0344*/ 	.word	0xffffffff


	//   ....[66]....
        /*0348*/ 	.word	0xffffffff


	//   ....[67]....
        /*034c*/ 	.word	0xffffffff


	//   ....[68]....
        /*0350*/ 	.word	0xffffffff


	//   ....[69]....
        /*0354*/ 	.word	0xffffffff


	//   ....[70]....
        /*0358*/ 	.word	0xffffffff


	//   ....[71]....
        /*035c*/ 	.word	0xffffffff


	//   ....[72]....
        /*0360*/ 	.word	0xffffffff


	//   ....[73]....
        /*0364*/ 	.word	0xffffffff


	//   ....[74]....
        /*0368*/ 	.word	0xffffffff


	//   ....[75]....
        /*036c*/ 	.word	0xffffffff


	//   ....[76]....
        /*0370*/ 	.word	0xffffffff


	//   ....[77]....
        /*0374*/ 	.word	0xffffffff


	//   ....[78]....
        /*0378*/ 	.word	0xffffffff


	//   ....[79]....
        /*037c*/ 	.word	0xffffffff


	//   ....[80]....
        /*0380*/ 	.word	0xffffffff


	//   ....[81]....
        /*0384*/ 	.word	0xffffffff


	//   ....[82]....
        /*0388*/ 	.word	0xffffffff


	//   ....[83]....
        /*038c*/ 	.word	0xffffffff


	//   ....[84]....
        /*0390*/ 	.word	0xffffffff


	//   ....[85]....
        /*0394*/ 	.word	0xffffffff


	//   ....[86]....
        /*0398*/ 	.word	0xffffffff


	//   ....[87]....
        /*039c*/ 	.word	0xffffffff


	//   ....[88]....
        /*03a0*/ 	.word	0xffffffff


	//   ....[89]....
        /*03a4*/ 	.word	0xffffffff


	//   ....[90]....
        /*03a8*/ 	.word	0xffffffff


	//   ....[91]....
        /*03ac*/ 	.word	0xffffffff


	//   ....[92]....
        /*03b0*/ 	.word	0xffffffff


	//   ....[93]....
        /*03b4*/ 	.word	0xffffffff


	//   ....[94]....
        /*03b8*/ 	.word	0xffffffff


	//   ....[95]....
        /*03bc*/ 	.word	0xffffffff


	//   ....[96]....
        /*03c0*/ 	.word	0xffffffff


	//   ....[97]....
        /*03c4*/ 	.word	0xffffffff


	//   ....[98]....
        /*03c8*/ 	.word	0xffffffff


	//   ....[99]....
        /*03cc*/ 	.word	0xffffffff


	//   ....[100]....
        /*03d0*/ 	.word	0xffffffff


	//   ....[101]....
        /*03d4*/ 	.word	0xffffffff


	//   ....[102]....
        /*03d8*/ 	.word	0xffffffff


	//   ....[103]....
        /*03dc*/ 	.word	0xffffffff


	//   ....[104]....
        /*03e0*/ 	.word	0xffffffff


	//   ....[105]....
        /*03e4*/ 	.word	0xffffffff


	//   ....[106]....
        /*03e8*/ 	.word	0xffffffff


	//   ....[107]....
        /*03ec*/ 	.word	0xffffffff


	//   ....[108]....
        /*03f0*/ 	.word	0xffffffff


	//   ....[109]....
        /*03f4*/ 	.word	0xffffffff


	//   ....[110]....
        /*03f8*/ 	.word	0xffffffff


	//   ....[111]....
        /*03fc*/ 	.word	0xffffffff


	//   ....[112]....
        /*0400*/ 	.word	0xffffffff


	//   ....[113]....
        /*0404*/ 	.word	0xffffffff


	//   ....[114]....
        /*0408*/ 	.word	0xffffffff


	//   ....[115]....
        /*040c*/ 	.word	0xffffffff


	//   ....[116]....
        /*0410*/ 	.word	0xffffffff


	//   ....[117]....
        /*0414*/ 	.word	0xffffffff


	//   ....[118]....
        /*0418*/ 	.word	0xffffffff


	//   ....[119]....
        /*041c*/ 	.word	0xffffffff


	//   ....[120]....
        /*0420*/ 	.word	0xffffffff


	//   ....[121]....
        /*0424*/ 	.word	0xffffffff


	//   ....[122]....
        /*0428*/ 	.word	0xffffffff


	//   ....[123]....
        /*042c*/ 	.word	0xffffffff


	//   ....[124]....
        /*0430*/ 	.word	0xffffffff


	//   ....[125]....
        /*0434*/ 	.word	0xffffffff


	//   ....[126]....
        /*0438*/ 	.word	0xffffffff


	//   ....[127]....
        /*043c*/ 	.word	0xffffffff


	//   ....[128]....
        /*0440*/ 	.word	0xffffffff


	//   ....[129]....
        /*0444*/ 	.word	0xffffffff


	//   ....[130]....
        /*0448*/ 	.word	0xffffffff


	//   ....[131]....
        /*044c*/ 	.word	0xffffffff


	//   ....[132]....
        /*0450*/ 	.word	0xffffffff


	//   ....[133]....
        /*0454*/ 	.word	0xffffffff


	//   ....[134]....
        /*0458*/ 	.word	0xffffffff


	//   ....[135]....
        /*045c*/ 	.word	0xffffffff


	//   ....[136]....
        /*0460*/ 	.word	0xffffffff


	//   ....[137]....
        /*0464*/ 	.word	0xffffffff


	//   ....[138]....
        /*0468*/ 	.word	0xffffffff


	//   ....[139]....
        /*046c*/ 	.word	0xffffffff


	//   ....[140]....
        /*0470*/ 	.word	0xffffffff


	//   ....[141]....
        /*0474*/ 	.word	0xffffffff


	//   ....[142]....
        /*0478*/ 	.word	0xffffffff


	//   ....[143]....
        /*047c*/ 	.word	0x0500000f


	//   ....[144]....
        /*0480*/ 	.word	0x0500000f


	//   ....[145]....
        /*0484*/ 	.word	0x0500000f


	//   ....[146]....
        /*0488*/ 	.word	0x0500000f


	//   ....[147]....
        /*048c*/ 	.word	0x0500000f


	//   ....[148]....
        /*0490*/ 	.word	0x0500000f


	//   ....[149]....
        /*0494*/ 	.word	0x0500000f


	//   ....[150]....
        /*0498*/ 	.word	0x0500000f


	//   ....[151]....
        /*049c*/ 	.word	0x0500000f


	//   ....[152]....
        /*04a0*/ 	.word	0x0500000f


	//   ....[153]....
        /*04a4*/ 	.word	0x0500000f


	//   ....[154]....
        /*04a8*/ 	.word	0x0500000f


	//   ....[155]....
        /*04ac*/ 	.word	0x0500000f


	//   ....[156]....
        /*04b0*/ 	.word	0x0500000f


	//   ....[157]....
        /*04b4*/ 	.word	0x0500000f


	//   ....[158]....
        /*04b8*/ 	.word	0x0500000f


	//   ....[159]....
        /*04bc*/ 	.word	0x0500000f


	//   ....[160]....
        /*04c0*/ 	.word	0x0500000f


	//   ....[161]....
        /*04c4*/ 	.word	0x0500000f


	//   ....[162]....
        /*04c8*/ 	.word	0x0500000f


	//   ....[163]....
        /*04cc*/ 	.word	0x0500000f


	//   ....[164]....
        /*04d0*/ 	.word	0x0500000f


	//   ....[165]....
        /*04d4*/ 	.word	0x0500000f


	//   ....[166]....
        /*04d8*/ 	.word	0x0500000f


	//   ....[167]....
        /*04dc*/ 	.word	0x0500000f


	//   ....[168]....
        /*04e0*/ 	.word	0x0500000f


	//   ....[169]....
        /*04e4*/ 	.word	0x0500000f


	//   ....[170]....
        /*04e8*/ 	.word	0x0500000f


	//   ....[171]....
        /*04ec*/ 	.word	0x0500000f


	//   ....[172]....
        /*04f0*/ 	.word	0x0500000f


	//   ....[173]....
        /*04f4*/ 	.word	0x0500000f


	//   ....[174]....
        /*04f8*/ 	.word	0x0500000f


	//   ....[175]....
        /*04fc*/ 	.word	0x0500000f


	//   ....[176]....
        /*0500*/ 	.word	0x0500000f


	//   ....[177]....
        /*0504*/ 	.word	0x0500000f


	//   ....[178]....
        /*0508*/ 	.word	0x0500000f


	//   ....[179]....
        /*050c*/ 	.word	0x0500000f


	//   ....[180]....
        /*0510*/ 	.word	0x0500000f


	//   ....[181]....
        /*0514*/ 	.word	0x0500000f


	//   ....[182]....
        /*0518*/ 	.word	0x0500000f


	//   ....[183]....
        /*051c*/ 	.word	0x0500000f


	//   ....[184]....
        /*0520*/ 	.word	0x0500000f


	//   ....[185]....
        /*0524*/ 	.word	0x0500000f


	//   ....[186]....
        /*0528*/ 	.word	0x0500000f


	//   ....[187]....
        /*052c*/ 	.word	0x0500000f


	//   ....[188]....
        /*0530*/ 	.word	0x0500000f


	//   ....[189]....
        /*0534*/ 	.word	0x0500000f


	//   ....[190]....
        /*0538*/ 	.word	0x0500000f


	//   ....[191]....
        /*053c*/ 	.word	0x0500000f


	//   ....[192]....
        /*0540*/ 	.word	0x0500000f


	//   ....[193]....
        /*0544*/ 	.word	0x0500000f


	//   ....[194]....
        /*0548*/ 	.word	0x0500000f


	//   ....[195]....
        /*054c*/ 	.word	0x0500000f


	//   ....[196]....
        /*0550*/ 	.word	0x0500000f


	//   ....[197]....
        /*0554*/ 	.word	0x0500000f


	//   ....[198]....
        /*0558*/ 	.word	0x0500000f


	//   ....[199]....
        /*055c*/ 	.word	0x0500000f


	//   ....[200]....
        /*0560*/ 	.word	0x0500000f


	//   ....[201]....
        /*0564*/ 	.word	0x0500000f


	//   ....[202]....
        /*0568*/ 	.word	0x0500000f


	//   ....[203]....
        /*056c*/ 	.word	0x0500000f


	//   ....[204]....
        /*0570*/ 	.word	0x0500000f


	//   ....[205]....
        /*0574*/ 	.word	0x0500000f


	//   ....[206]....
        /*0578*/ 	.word	0x0500000f


	//   ....[207]....
        /*057c*/ 	.word	0x0500000f


	//   ....[208]....
        /*0580*/ 	.word	0x0500000f


	//   ....[209]....
        /*0584*/ 	.word	0x0500000f


	//   ....[210]....
        /*0588*/ 	.word	0x0500000f


	//----- nvinfo : EIATTR_COOP_GROUP_INSTR_OFFSETS
	.align		4
.L_428:
        /*058c*/ 	.byte	0x04, 0x28
        /*058e*/ 	.short	(.L_430 - .L_429)


	//   ....[0]....
.L_429:
        /*0590*/ 	.word	0x00000080


	//   ....[1]....
        /*0594*/ 	.word	0x00000090


	//   ....[2]....
        /*0598*/ 	.word	0x000002c0


	//   ....[3]....
        /*059c*/ 	.word	0x00000420


	//   ....[4]....
        /*05a0*/ 	.word	0x00000540


	//   ....[5]....
        /*05a4*/ 	.word	0x000006a0


	//   ....[6]....
        /*05a8*/ 	.word	0x00002210


	//   ....[7]....
        /*05ac*/ 	.word	0x000043d0


	//   ....[8]....
        /*05b0*/ 	.word	0x00004b90


	//   ....[9]....
        /*05b4*/ 	.word	0x00005c80


	//   ....[10]....
        /*05b8*/ 	.word	0x00006340


	//   ....[11]....
        /*05bc*/ 	.word	0x000067a0


	//   ....[12]....
        /*05c0*/ 	.word	0x000068b0


	//   ....[13]....
        /*05c4*/ 	.word	0x00006d10


	//   ....[14]....
        /*05c8*/ 	.word	0x00006d70


	//   ....[15]....
        /*05cc*/ 	.word	0x00007490


	//   ....[16]....
        /*05d0*/ 	.word	0x00007af0


	//   ....[17]....
        /*05d4*/ 	.word	0x00008bb0


	//   ....[18]....
        /*05d8*/ 	.word	0x00008db0


	//   ....[19]....
        /*05dc*/ 	.word	0x00009490


	//   ....[20]....
        /*05e0*/ 	.word	0x00009560


	//   ....[21]....
        /*05e4*/ 	.word	0x00009ba0


	//   ....[22]....
        /*05e8*/ 	.word	0x00009d70


	//   ....[23]....
        /*05ec*/ 	.word	0x0000aa60


	//   ....[24]....
        /*05f0*/ 	.word	0x0000b140


	//   ....[25]....
        /*05f4*/ 	.word	0x0000c2c0


	//   ....[26]....
        /*05f8*/ 	.word	0x0000c2e0


	//   ....[27]....
        /*05fc*/ 	.word	0x0000c7c0


	//   ....[28]....
        /*0600*/ 	.word	0x0000c990


	//   ....[29]....
        /*0604*/ 	.word	0x0000d5d0


	//   ....[30]....
        /*0608*/ 	.word	0x0000da50


	//   ....[31]....
        /*060c*/ 	.word	0x0000eb10


	//   ....[32]....
        /*0610*/ 	.word	0x0000ed10


	//   ....[33]....
        /*0614*/ 	.word	0x0000f400


	//   ....[34]....
        /*0618*/ 	.word	0x0000f4d0


	//   ....[35]....
        /*061c*/ 	.word	0x0000fb10


	//   ....[36]....
        /*0620*/ 	.word	0x0000fce0


	//   ....[37]....
        /*0624*/ 	.word	0x000109a0


	//   ....[38]....
        /*0628*/ 	.word	0x00010a90


	//   ....[39]....
        /*062c*/ 	.word	0x00010aa0


	//   ....[40]....
        /*0630*/ 	.word	0x00010ad0


	//   ....[41]....
        /*0634*/ 	.word	0x00010af0


	//   ....[42]....
        /*0638*/ 	.word	0x000122b0


	//   ....[43]....
        /*063c*/ 	.word	0x00012610


	//   ....[44]....
        /*0640*/ 	.word	0x00012620


	//   ....[45]....
        /*0644*/ 	.word	0x00012650


	//   ....[46]....
        /*0648*/ 	.word	0x00012660


	//   ....[47]....
        /*064c*/ 	.word	0x000132b0


	//   ....[48]....
        /*0650*/ 	.word	0x000132d0


	//   ....[49]....
        /*0654*/ 	.word	0x00013560


	//   ....[50]....
        /*0658*/ 	.word	0x00013580


	//   ....[51]....
        /*065c*/ 	.word	0x00013d20


	//   ....[52]....
        /*0660*/ 	.word	0x00013d60


	//   ....[53]....
        /*0664*/ 	.word	0x000145c0


	//   ....[54]....
        /*0668*/ 	.word	0x000145e0


	//   ....[55]....
        /*066c*/ 	.word	0x00015880


	//   ....[56]....
        /*0670*/ 	.word	0x000158c0


	//   ....[57]....
        /*0674*/ 	.word	0x00015b00


	//   ....[58]....
        /*0678*/ 	.word	0x00015b20


	//   ....[59]....
        /*067c*/ 	.word	0x00015dd0


	//   ....[60]....
        /*0680*/ 	.word	0x00015fc0


	//   ....[61]....
        /*0684*/ 	.word	0x00015ff0


	//   ....[62]....
        /*0688*/ 	.word	0x00016020


	//   ....[63]....
        /*068c*/ 	.word	0x00016050


	//   ....[64]....
        /*0690*/ 	.word	0x00016080


	//   ....[65]....
        /*0694*/ 	.word	0x000160b0


	//   ....[66]....
        /*0698*/ 	.word	0x00016220


	//   ....[67]....
        /*069c*/ 	.word	0x00016250


	//   ....[68]....
        /*06a0*/ 	.word	0x00016280


	//   ....[69]....
        /*06a4*/ 	.word	0x000162b0


	//   ....[70]....
        /*06a8*/ 	.word	0x000162e0


	//   ....[71]....
        /*06ac*/ 	.word	0x00016310


	//   ....[72]....
        /*06b0*/ 	.word	0x000163a0


	//   ....[73]....
        /*06b4*/ 	.word	0x000163d0


	//   ....[74]....
        /*06b8*/ 	.word	0x000163e0


	//   ....[75]....
        /*06bc*/ 	.word	0x00016420


	//   ....[76]....
        /*06c0*/ 	.word	0x00018860


	//   ....[77]....
        /*06c4*/ 	.word	0x00018880


	//   ....[78]....
        /*06c8*/ 	.word	0x00018910


	//   ....[79]....
        /*06cc*/ 	.word	0x00018930


	//   ....[80]....
        /*06d0*/ 	.word	0x000189b0


	//   ....[81]....
        /*06d4*/ 	.word	0x000189d0


	//   ....[82]....
        /*06d8*/ 	.word	0x000189e0


	//   ....[83]....
        /*06dc*/ 	.word	0x000189f0


	//   ....[84]....
        /*06e0*/ 	.word	0x00019180


	//   ....[85]....
        /*06e4*/ 	.word	0x000191b0


	//   ....[86]....
        /*06e8*/ 	.word	0x00019270


	//   ....[87]....
        /*06ec*/ 	.word	0x00019290


	//   ....[88]....
        /*06f0*/ 	.word	0x00019330


	//   ....[89]....
        /*06f4*/ 	.word	0x00019350


	//   ....[90]....
        /*06f8*/ 	.word	0x00019360


	//   ....[91]....
        /*06fc*/ 	.word	0x000193e0


	//   ....[92]....
        /*0700*/ 	.word	0x00019c40


	//   ....[93]....
        /*0704*/ 	.word	0x00019c60


	//   ....[94]....
        /*0708*/ 	.word	0x00019e00


	//   ....[95]....
        /*070c*/ 	.word	0x00019e30


	//   ....[96]....
        /*0710*/ 	.word	0x00019f40


	//   ....[97]....
        /*0714*/ 	.word	0x00019f50


	//   ....[98]....
        /*0718*/ 	.word	0x00019f80


	//   ....[99]....
        /*071c*/ 	.word	0x00019f90


	//   ....[100]....
        /*0720*/ 	.word	0x0001a5a0


	//   ....[101]....
        /*0724*/ 	.word	0x0001a5d0


	//   ....[102]....
        /*0728*/ 	.word	0x0001a7c0


	//   ....[103]....
        /*072c*/ 	.word	0x0001a800


	//   ....[104]....
        /*0730*/ 	.word	0x0001a810


	//   ....[105]....
        /*0734*/ 	.word	0x0001a820


	//   ....[106]....
        /*0738*/ 	.word	0x0001a970


	//   ....[107]....
        /*073c*/ 	.word	0x0001aac0


	//   ....[108]....
        /*0740*/ 	.word	0x0001b2d0


	//   ....[109]....
        /*0744*/ 	.word	0x0001b2f0


	//   ....[110]....
        /*0748*/ 	.word	0x0001b340


	//   ....[111]....
        /*074c*/ 	.word	0x0001b350


	//   ....[112]....
        /*0750*/ 	.word	0x0001b390


	//   ....[113]....
        /*0754*/ 	.word	0x0001b3a0


	//   ....[114]....
        /*0758*/ 	.word	0x0001b3b0


	//   ....[115]....
        /*075c*/ 	.word	0x0001b3f0


	//   ....[116]....
        /*0760*/ 	.word	0x0001b6f0


	//   ....[117]....
        /*0764*/ 	.word	0x0001b730


	//   ....[118]....
        /*0768*/ 	.word	0x0001b750


	//   ....[119]....
        /*076c*/ 	.word	0x0001b770


	//   ....[120]....
        /*0770*/ 	.word	0x0001b7a0


	//   ....[121]....
        /*0774*/ 	.word	0x0001b7c0


	//   ....[122]....
        /*0778*/ 	.word	0x0001b8c0


	//   ....[123]....
        /*077c*/ 	.word	0x0001ba10


	//   ....[124]....
        /*0780*/ 	.word	0x0001c050


	//   ....[125]....
        /*0784*/ 	.word	0x0001c080


	//   ....[126]....
        /*0788*/ 	.word	0x0001c0e0


	//   ....[127]....
        /*078c*/ 	.word	0x0001c110


	//   ....[128]....
        /*0790*/ 	.word	0x0001c140


	//   ....[129]....
        /*0794*/ 	.word	0x0001c170


	//   ....[130]....
        /*0798*/ 	.word	0x0001c1a0


	//   ....[131]....
        /*079c*/ 	.word	0x0001c1d0


	//   ....[132]....
        /*07a0*/ 	.word	0x0001c370


	//   ....[133]....
        /*07a4*/ 	.word	0x0001c3a0


	//   ....[134]....
        /*07a8*/ 	.word	0x0001c3d0


	//   ....[135]....
        /*07ac*/ 	.word	0x0001c400


	//   ....[136]....
        /*07b0*/ 	.word	0x0001c430


	//   ....[137]....
        /*07b4*/ 	.word	0x0001c460


	//   ....[138]....
        /*07b8*/ 	.word	0x0001c520


	//   ....[139]....
        /*07bc*/ 	.word	0x0001c540


	//   ....[140]....
        /*07c0*/ 	.word	0x0001c560


	//   ....[141]....
        /*07c4*/ 	.word	0x0001c5c0


	//   ....[142]....
        /*07c8*/ 	.word	0x0001cfe0


	//   ....[143]....
        /*07cc*/ 	.word	0x0001d690


	//   ....[144]....
        /*07d0*/ 	.word	0x0001d780


	//   ....[145]....
        /*07d4*/ 	.word	0x0001d820


	//   ....[146]....
        /*07d8*/ 	.word	0x0001d880


	//   ....[147]....
        /*07dc*/ 	.word	0x0001d970


	//   ....[148]....
        /*07e0*/ 	.word	0x0001d9e0


	//   ....[149]....
        /*07e4*/ 	.word	0x0001dad0


	//   ....[150]....
        /*07e8*/ 	.word	0x0001db40


	//   ....[151]....
        /*07ec*/ 	.word	0x0001dbe0


	//   ....[152]....
        /*07f0*/ 	.word	0x0001dce0


	//   ....[153]....
        /*07f4*/ 	.word	0x0001dd70


	//   ....[154]....
        /*07f8*/ 	.word	0x0001ddd0


	//   ....[155]....
        /*07fc*/ 	.word	0x0001dec0


	//   ....[156]....
        /*0800*/ 	.word	0x0001df40


	//   ....[157]....
        /*0804*/ 	.word	0x0001e040


	//   ....[158]....
        /*0808*/ 	.word	0x0001e0b0


	//   ....[159]....
        /*080c*/ 	.word	0x0001e190


	//   ....[160]....
        /*0810*/ 	.word	0x0001e4a0


	//   ....[161]....
        /*0814*/ 	.word	0x0001e560


	//   ....[162]....
        /*0818*/ 	.word	0x0001e7d0


	//   ....[163]....
        /*081c*/ 	.word	0x0001e820


	//   ....[164]....
        /*0820*/ 	.word	0x0001ea30


	//   ....[165]....
        /*0824*/ 	.word	0x0001ea80


	//   ....[166]....
        /*0828*/ 	.word	0x0001ec30


	//   ....[167]....
        /*082c*/ 	.word	0x0001ec80


	//   ....[168]....
        /*0830*/ 	.word	0x0001edc0


	//   ....[169]....
        /*0834*/ 	.word	0x0001eec0


	//   ....[170]....
        /*0838*/ 	.word	0x0001f130


	//   ....[171]....
        /*083c*/ 	.word	0x0001f180


	//   ....[172]....
        /*0840*/ 	.word	0x0001f350


	//   ....[173]....
        /*0844*/ 	.word	0x0001f3a0


	//   ....[174]....
        /*0848*/ 	.word	0x0001f570


	//   ....[175]....
        /*084c*/ 	.word	0x0001f5c0


	//   ....[176]....
        /*0850*/ 	.word	0x0001f6b0


	//   ....[177]....
        /*0854*/ 	.word	0x0001f750


	//   ....[178]....
        /*0858*/ 	.word	0x0001f7b0


	//   ....[179]....
        /*085c*/ 	.word	0x0001f860


	//   ....[180]....
        /*0860*/ 	.word	0x0001f8c0


	//   ....[181]....
        /*0864*/ 	.word	0x0001f970


	//   ....[182]....
        /*0868*/ 	.word	0x0001f9d0


	//   ....[183]....
        /*086c*/ 	.word	0x0001fa80


	//   ....[184]....
        /*0870*/ 	.word	0x0001fb70


	//   ....[185]....
        /*0874*/ 	.word	0x0001fc50


	//   ....[186]....
        /*0878*/ 	.word	0x0001fd60


	//   ....[187]....
        /*087c*/ 	.word	0x0001fe60


	//   ....[188]....
        /*0880*/ 	.word	0x0001ff90


	//   ....[189]....
        /*0884*/ 	.word	0x00020070


	//   ....[190]....
        /*0888*/ 	.word	0x00020170


	//   ....[191]....
        /*088c*/ 	.word	0x00020250


	//   ....[192]....
        /*0890*/ 	.word	0x000202e0


	//   ....[193]....
        /*0894*/ 	.word	0x00020380


	//   ....[194]....
        /*0898*/ 	.word	0x000204f0


	//   ....[195]....
        /*089c*/ 	.word	0x00020560


	//   ....[196]....
        /*08a0*/ 	.word	0x000205d0


	//   ....[197]....
        /*08a4*/ 	.word	0x00020640


	//   ....[198]....
        /*08a8*/ 	.word	0x000206b0


	//   ....[199]....
        /*08ac*/ 	.word	0x00020730


	//   ....[200]....
        /*08b0*/ 	.word	0x000207b0


	//   ....[201]....
        /*08b4*/ 	.word	0x00020840


	//   ....[202]....
        /*08b8*/ 	.word	0x000208b0


	//   ....[203]....
        /*08bc*/ 	.word	0x00020920


	//   ....[204]....
        /*08c0*/ 	.word	0x00020990


	//   ....[205]....
        /*08c4*/ 	.word	0x00020a10


	//   ....[206]....
        /*08c8*/ 	.word	0x00020a80


	//   ....[207]....
        /*08cc*/ 	.word	0x00020b30


	//   ....[208]....
        /*08d0*/ 	.word	0x00020b80


	//   ....[209]....
        /*08d4*/ 	.word	0x00020c10


	//   ....[210]....
        /*08d8*/ 	.word	0x00020d40


	//----- nvinfo : EIATTR_REG_RECONFIG
	.align		4
.L_430:
        /*08dc*/ 	.byte	0x01, 0x54
	.zero		2


	//----- nvinfo : EIATTR_SYSCALL_OFFSETS
	.align		4
        /*08e0*/ 	.byte	0x04, 0x46
        /*08e2*/ 	.short	(.L_432 - .L_431)


	//   ....[0]....
.L_431:
        /*08e4*/ 	.word	0x000045a0


	//   ....[1]....
        /*08e8*/ 	.word	0x00017c60


	//   ....[2]....
        /*08ec*/ 	.word	0x00017db0


	//   ....[3]....
        /*08f0*/ 	.word	0x00017ea0


	//   ....[4]....
        /*08f4*/ 	.word	0x00018d90


	//   ....[5]....
        /*08f8*/ 	.word	0x00019660


	//----- nvinfo : EIATTR_MBARRIER_INSTR_OFFSETS
	.align		4
.L_432:
        /*08fc*/ 	.byte	0x04, 0x39
        /*08fe*/ 	.short	(.L_434 - .L_433)


	//   ....[0]....
.L_433:
        /*0900*/ 	.word	0x000001a0
        /*0904*/ 	.word	0x000000ff
        /*0908*/ 	.word	0x00038800
        /*090c*/ 	.short	0x0100
        /*090e*/ 	.byte	0x08
	.zero		1


	//   ....[1]....
        /*0910*/ 	.word	0x000001b0
        /*0914*/ 	.word	0x000000ff
        /*0918*/ 	.word	0x00038810
        /*091c*/ 	.short	0x0100
        /*091e*/ 	.byte	0x08
	.zero		1


	//   ....[2]....
        /*0920*/ 	.word	0x000001c0
        /*0924*/ 	.word	0x000000ff
        /*0928*/ 	.word	0x00038820
        /*092c*/ 	.short	0x0100
        /*092e*/ 	.byte	0x08
	.zero		1


	//   ....[3]....
        /*0930*/ 	.word	0x00000270
        /*0934*/ 	.word	0x000000ff
        /*0938*/ 	.word	0x00038830
        /*093c*/ 	.short	0x0100
        /*093e*/ 	.byte	0x06
	.zero		1


	//   ....[4]....
        /*0940*/ 	.word	0x00000280
        /*0944*/ 	.word	0x000000ff
        /*0948*/ 	.word	0x00038840
        /*094c*/ 	.short	0x0100
        /*094e*/ 	.byte	0x06
	.zero		1


	//   ....[5]....
        /*0950*/ 	.word	0x00000290
        /*0954*/ 	.word	0x000000ff
        /*0958*/ 	.word	0x00038838
        /*095c*/ 	.short	0x0100
        /*095e*/ 	.byte	0x06
	.zero		1


	//   ....[6]....
        /*0960*/ 	.word	0x000002a0
        /*0964*/ 	.word	0x000000ff
        /*0968*/ 	.word	0x00038848
        /*096c*/ 	.short	0x0100
        /*096e*/ 	.byte	0x06
	.zero		1


	//   ....[7]....
        /*0970*/ 	.word	0x000003d0
        /*0974*/ 	.word	0x000000ff
        /*0978*/ 	.word	0x00038850
        /*097c*/ 	.short	0x0100
        /*097e*/ 	.byte	0x08
	.zero		1


	//   ....[8]....
        /*0980*/ 	.word	0x000003e0
        /*0984*/ 	.word	0x000000ff
        /*0988*/ 	.word	0x00038860
        /*098c*/ 	.short	0x0100
        /*098e*/ 	.byte	0x08
	.zero		1


	//   ....[9]....
        /*0990*/ 	.word	0x000003f0
        /*0994*/ 	.word	0x000000ff
        /*0998*/ 	.word	0x00038858
        /*099c*/ 	.short	0x0100
        /*099e*/ 	.byte	0x08
	.zero		1


	//   ....[10]....
        /*09a0*/ 	.word	0x00000400
        /*09a4*/ 	.word	0x000000ff
        /*09a8*/ 	.word	0x00038868
        /*09ac*/ 	.short	0x0100
        /*09ae*/ 	.byte	0x08
	.zero		1


	//   ....[11]....
        /*09b0*/ 	.word	0x000004f0
        /*09b4*/ 	.word	0x000000ff
        /*09b8*/ 	.word	0x00038870
        /*09bc*/ 	.short	0x0100
        /*09be*/ 	.byte	0x06
	.zero		1


	//   ....[12]....
        /*09c0*/ 	.word	0x00000500
        /*09c4*/ 	.word	0x000000ff
        /*09c8*/ 	.word	0x00038880
        /*09cc*/ 	.short	0x0100
        /*09ce*/ 	.byte	0x06
	.zero		1


	//   ....[13]....
        /*09d0*/ 	.word	0x00000510
        /*09d4*/ 	.word	0x000000ff
        /*09d8*/ 	.word	0x00038878
        /*09dc*/ 	.short	0x0100
        /*09de*/ 	.byte	0x06
	.zero		1


	//   ....[14]....
        /*09e0*/ 	.word	0x00000520
        /*09e4*/ 	.word	0x000000ff
        /*09e8*/ 	.word	0x00038888
        /*09ec*/ 	.short	0x0100
        /*09ee*/ 	.byte	0x06
	.zero		1


	//   ....[15]....
        /*09f0*/ 	.word	0x00000650
        /*09f4*/ 	.word	0x000000ff
        /*09f8*/ 	.word	0x00038890
        /*09fc*/ 	.short	0x0100
        /*09fe*/ 	.byte	0x08
	.zero		1


	//   ....[16]....
        /*0a00*/ 	.word	0x00000660
        /*0a04*/ 	.word	0x000000ff
        /*0a08*/ 	.word	0x000388a0
        /*0a0c*/ 	.short	0x0100
        /*0a0e*/ 	.byte	0x08
	.zero		1


	//   ....[17]....
        /*0a10*/ 	.word	0x00000670
        /*0a14*/ 	.word	0x000000ff
        /*0a18*/ 	.word	0x00038898
        /*0a1c*/ 	.short	0x0100
        /*0a1e*/ 	.byte	0x08
	.zero		1


	//   ....[18]....
        /*0a20*/ 	.word	0x00000680
        /*0a24*/ 	.word	0x000000ff
        /*0a28*/ 	.word	0x000388a8
        /*0a2c*/ 	.short	0x0100
        /*0a2e*/ 	.byte	0x08
	.zero		1


	//   ....[19]....
        /*0a30*/ 	.word	0x000007b0
        /*0a34*/ 	.word	0x000000ff
        /*0a38*/ 	.word	0x000388b0
        /*0a3c*/ 	.short	0x0100
        /*0a3e*/ 	.byte	0x08
	.zero		1


	//   ....[20]....
        /*0a40*/ 	.word	0x000007c0
        /*0a44*/ 	.word	0x000000ff
        /*0a48*/ 	.word	0x000388c0
        /*0a4c*/ 	.short	0x0100
        /*0a4e*/ 	.byte	0x08
	.zero		1


	//   ....[21]....
        /*0a50*/ 	.word	0x000007d0
        /*0a54*/ 	.word	0x000000ff
        /*0a58*/ 	.word	0x000388b8
        /*0a5c*/ 	.short	0x0100
        /*0a5e*/ 	.byte	0x08
	.zero		1


	//   ....[22]....
        /*0a60*/ 	.word	0x000007e0
        /*0a64*/ 	.word	0x000000ff
        /*0a68*/ 	.word	0x000388c8
        /*0a6c*/ 	.short	0x0100
        /*0a6e*/ 	.byte	0x08
	.zero		1


	//   ....[23]....
        /*0a70*/ 	.word	0x00002510
        /*0a74*/ 	.word	0x000000ff
        /*0a78*/ 	.word	0x00000000
        /*0a7c*/ 	.short	0x0101
        /*0a7e*/ 	.byte	0x06
	.zero		1


	//   ....[24]....
        /*0a80*/ 	.word	0x00002fd0
        /*0a84*/ 	.word	0x000000ff
        /*0a88*/ 	.word	0x00000000
        /*0a8c*/ 	.short	0x0101
        /*0a8e*/ 	.byte	0x06
	.zero		1


	//   ....[25]....
        /*0a90*/ 	.word	0x00004650
        /*0a94*/ 	.word	0x000000ff
        /*0a98*/ 	.word	0x00038800
        /*0a9c*/ 	.short	0x010a
        /*0a9e*/ 	.byte	0x26
	.zero		1


	//   ....[26]....
        /*0aa0*/ 	.word	0x000046d0
        /*0aa4*/ 	.word	0x00000008
        /*0aa8*/ 	.word	0x00038830
        /*0aac*/ 	.short	0x010a
        /*0aae*/ 	.byte	0x3f
	.zero		1


	//   ....[27]....
        /*0ab0*/ 	.word	0x00004710
        /*0ab4*/ 	.word	0x00000008
        /*0ab8*/ 	.word	0x00038830
        /*0abc*/ 	.short	0x010a
        /*0abe*/ 	.byte	0x3f
	.zero		1


	//   ....[28]....
        /*0ac0*/ 	.word	0x00004990
        /*0ac4*/ 	.word	0x000000ff
        /*0ac8*/ 	.word	0x00038810
        /*0acc*/ 	.short	0x010a
        /*0ace*/ 	.byte	0x26
	.zero		1


	//   ....[29]....
        /*0ad0*/ 	.word	0x000049d0
        /*0ad4*/ 	.word	0x00000008
        /*0ad8*/ 	.word	0x00038850
        /*0adc*/ 	.short	0x010a
        /*0ade*/ 	.byte	0x3f
	.zero		1


	//   ....[30]....
        /*0ae0*/ 	.word	0x00004a10
        /*0ae4*/ 	.word	0x00000008
        /*0ae8*/ 	.word	0x00038850
        /*0aec*/ 	.short	0x010a
        /*0aee*/ 	.byte	0x3f
	.zero		1


	//   ....[31]....
        /*0af0*/ 	.word	0x00005c10
        /*0af4*/ 	.word	0x000000ff
        /*0af8*/ 	.word	0x00000000
        /*0afc*/ 	.short	0x0101
        /*0afe*/ 	.byte	0x05
	.zero		1


	//   ....[32]....
        /*0b00*/ 	.word	0x00007550
        /*0b04*/ 	.word	0x000000ff
        /*0b08*/ 	.word	0x00000000
        /*0b0c*/ 	.short	0x0101
        /*0b0e*/ 	.byte	0x05
	.zero		1


	//   ....[33]....
        /*0b10*/ 	.word	0x00007800
        /*0b14*/ 	.word	0x000000ff
        /*0b18*/ 	.word	0x00038830
        /*0b1c*/ 	.short	0x010a
        /*0b1e*/ 	.byte	0x05
	.zero		1


	//   ....[34]....
        /*0b20*/ 	.word	0x00007840
        /*0b24*/ 	.word	0x000000ff
        /*0b28*/ 	.word	0x00038830
        /*0b2c*/ 	.short	0x010a
        /*0b2e*/ 	.byte	0x05
	.zero		1


	//   ....[35]....
        /*0b30*/ 	.word	0x000079d0
        /*0b34*/ 	.word	0x000000ff
        /*0b38*/ 	.word	0x00038850
        /*0b3c*/ 	.short	0x010a
        /*0b3e*/ 	.byte	0x05
	.zero		1


	//   ....[36]....
        /*0b40*/ 	.word	0x00007a10
        /*0b44*/ 	.word	0x000000ff
        /*0b48*/ 	.word	0x00038850
        /*0b4c*/ 	.short	0x010a
        /*0b4e*/ 	.byte	0x05
	.zero		1


	//   ....[37]....
        /*0b50*/ 	.word	0x00008b30
        /*0b54*/ 	.word	0x000000ff
        /*0b58*/ 	.word	0x00000000
        /*0b5c*/ 	.short	0x0101
        /*0b5e*/ 	.byte	0x0a
	.zero		1


	//   ....[38]....
        /*0b60*/ 	.word	0x0000ab10
        /*0b64*/ 	.word	0x000000ff
        /*0b68*/ 	.word	0x00000000
        /*0b6c*/ 	.short	0x0101
        /*0b6e*/ 	.byte	0x05
	.zero		1


	//   ....[39]....
        /*0b70*/ 	.word	0x0000ae50
        /*0b74*/ 	.word	0x000000ff
        /*0b78*/ 	.word	0x00038830
        /*0b7c*/ 	.short	0x010a
        /*0b7e*/ 	.byte	0x05
	.zero		1


	//   ....[40]....
        /*0b80*/ 	.word	0x0000ae90
        /*0b84*/ 	.word	0x000000ff
        /*0b88*/ 	.word	0x00038830
        /*0b8c*/ 	.short	0x010a
        /*0b8e*/ 	.byte	0x05
	.zero		1


	//   ....[41]....
        /*0b90*/ 	.word	0x0000b020
        /*0b94*/ 	.word	0x000000ff
        /*0b98*/ 	.word	0x00038850
        /*0b9c*/ 	.short	0x010a
        /*0b9e*/ 	.byte	0x05
	.zero		1


	//   ....[42]....
        /*0ba0*/ 	.word	0x0000b060
        /*0ba4*/ 	.word	0x000000ff
        /*0ba8*/ 	.word	0x00038850
        /*0bac*/ 	.short	0x010a
        /*0bae*/ 	.byte	0x05
	.zero		1


	//   ....[43]....
        /*0bb0*/ 	.word	0x0000c1b0
        /*0bb4*/ 	.word	0x000000ff
        /*0bb8*/ 	.word	0x00000000
        /*0bbc*/ 	.short	0x0101
        /*0bbe*/ 	.byte	0x0a
	.zero		1


	//   ....[44]....
        /*0bc0*/ 	.word	0x0000d660
        /*0bc4*/ 	.word	0x000000ff
        /*0bc8*/ 	.word	0x00000000
        /*0bcc*/ 	.short	0x0101
        /*0bce*/ 	.byte	0x05
	.zero		1


	//   ....[45]....
        /*0bd0*/ 	.word	0x0000d760
        /*0bd4*/ 	.word	0x000000ff
        /*0bd8*/ 	.word	0x00038830
        /*0bdc*/ 	.short	0x010a
        /*0bde*/ 	.byte	0x07
	.zero		1


	//   ....[46]....
        /*0be0*/ 	.word	0x0000d7a0
        /*0be4*/ 	.word	0x000000ff
        /*0be8*/ 	.word	0x00038830
        /*0bec*/ 	.short	0x010a
        /*0bee*/ 	.byte	0x07
	.zero		1


	//   ....[47]....
        /*0bf0*/ 	.word	0x0000d930
        /*0bf4*/ 	.word	0x000000ff
        /*0bf8*/ 	.word	0x00038850
        /*0bfc*/ 	.short	0x010a
        /*0bfe*/ 	.byte	0x07
	.zero		1


	//   ....[48]....
        /*0c00*/ 	.word	0x0000d970
        /*0c04*/ 	.word	0x000000ff
        /*0c08*/ 	.word	0x00038850
        /*0c0c*/ 	.short	0x010a
        /*0c0e*/ 	.byte	0x07
	.zero		1


	//   ....[49]....
        /*0c10*/ 	.word	0x0000ea80
        /*0c14*/ 	.word	0x000000ff
        /*0c18*/ 	.word	0x00000000
        /*0c1c*/ 	.short	0x0101
        /*0c1e*/ 	.byte	0x0a
	.zero		1


	//   ....[50]....
        /*0c20*/ 	.word	0x00010a50
        /*0c24*/ 	.word	0x000000ff
        /*0c28*/ 	.word	0x00000000
        /*0c2c*/ 	.short	0x0101
        /*0c2e*/ 	.byte	0x07
	.zero		1


	//   ....[51]....
        /*0c30*/ 	.word	0x000132a0
        /*0c34*/ 	.word	0x000000ff
        /*0c38*/ 	.word	0x00000000
        /*0c3c*/ 	.short	0x0101
        /*0c3e*/ 	.byte	0x04
	.zero		1


	//   ....[52]....
        /*0c40*/ 	.word	0x00013d70
        /*0c44*/ 	.word	0x000000ff
        /*0c48*/ 	.word	0x00000000
        /*0c4c*/ 	.short	0x0101
        /*0c4e*/ 	.byte	0x04
	.zero		1


	//   ....[53]....
        /*0c50*/ 	.word	0x00018630
        /*0c54*/ 	.word	0x00000016
        /*0c58*/ 	.word	0x00038840
        /*0c5c*/ 	.short	0x010a
        /*0c5e*/ 	.byte	0x3f
	.zero		1


	//   ....[54]....
        /*0c60*/ 	.word	0x00018af0
        /*0c64*/ 	.word	0x00000016
        /*0c68*/ 	.word	0x00038830
        /*0c6c*/ 	.short	0x0107
        /*0c6e*/ 	.byte	0x3f
	.zero		1


	//   ....[55]....
        /*0c70*/ 	.word	0x00018bd0
        /*0c74*/ 	.word	0x00000016
        /*0c78*/ 	.word	0x00038830
        /*0c7c*/ 	.short	0x0101
        /*0c7e*/ 	.byte	0x3f
	.zero		1


	//   ....[56]....
        /*0c80*/ 	.word	0x000194a0
        /*0c84*/ 	.word	0x00000011
        /*0c88*/ 	.word	0x00038800
        /*0c8c*/ 	.short	0x0107
        /*0c8e*/ 	.byte	0x3f
	.zero		1


	//   ....[57]....
        /*0c90*/ 	.word	0x00019530
        /*0c94*/ 	.word	0x00000011
        /*0c98*/ 	.word	0x00038800
        /*0c9c*/ 	.short	0x0101
        /*0c9e*/ 	.byte	0x3f
	.zero		1


	//   ....[58]....
        /*0ca0*/ 	.word	0x0001a230
        /*0ca4*/ 	.word	0x00000011
        /*0ca8*/ 	.word	0x00038810
        /*0cac*/ 	.short	0x0107
        /*0cae*/ 	.byte	0x3f
	.zero		1


	//   ....[59]....
        /*0cb0*/ 	.word	0x0001a330
        /*0cb4*/ 	.word	0x00000011
        /*0cb8*/ 	.word	0x00038810
        /*0cbc*/ 	.short	0x0101
        /*0cbe*/ 	.byte	0x3f
	.zero		1


	//   ....[60]....
        /*0cc0*/ 	.word	0x0001a350
        /*0cc4*/ 	.word	0x00000011
        /*0cc8*/ 	.word	0x00038820
        /*0ccc*/ 	.short	0x010a
        /*0cce*/ 	.byte	0x3f
	.zero		1


	//   ....[61]....
        /*0cd0*/ 	.word	0x0001a3e0
        /*0cd4*/ 	.word	0x00000016
        /*0cd8*/ 	.word	0x00038860
        /*0cdc*/ 	.short	0x010a
        /*0cde*/ 	.byte	0x3f
	.zero		1


	//   ....[62]....
        /*0ce0*/ 	.word	0x0001ace0
        /*0ce4*/ 	.word	0x00000016
        /*0ce8*/ 	.word	0x00038850
        /*0cec*/ 	.short	0x0107
        /*0cee*/ 	.byte	0x3f
	.zero		1


	//   ....[63]....
        /*0cf0*/ 	.word	0x0001adb0
        /*0cf4*/ 	.word	0x00000016
        /*0cf8*/ 	.word	0x00038850
        /*0cfc*/ 	.short	0x0101
        /*0cfe*/ 	.byte	0x3f
	.zero		1


	//   ....[64]....
        /*0d00*/ 	.word	0x0001b150
        /*0d04*/ 	.word	0x00000006
        /*0d08*/ 	.word	0x00038840
        /*0d0c*/ 	.short	0x010a
        /*0d0e*/ 	.byte	0x3f
	.zero		1


	//   ....[65]....
        /*0d10*/ 	.word	0x0001b470
        /*0d14*/ 	.word	0x00000006
        /*0d18*/ 	.word	0x00038830
        /*0d1c*/ 	.short	0x0107
        /*0d1e*/ 	.byte	0x3f
	.zero		1


	//   ....[66]....
        /*0d20*/ 	.word	0x0001b530
        /*0d24*/ 	.word	0x00000006
        /*0d28*/ 	.word	0x00038830
        /*0d2c*/ 	.short	0x0101
        /*0d2e*/ 	.byte	0x3f
	.zero		1


	//   ....[67]....
        /*0d30*/ 	.word	0x0001b560
        /*0d34*/ 	.word	0x00000006
        /*0d38*/ 	.word	0x00038860
        /*0d3c*/ 	.short	0x010a
        /*0d3e*/ 	.byte	0x3f
	.zero		1


	//   ....[68]....
        /*0d40*/ 	.word	0x0001bc10
        /*0d44*/ 	.word	0x00000006
        /*0d48*/ 	.word	0x00038850
        /*0d4c*/ 	.short	0x0107
        /*0d4e*/ 	.byte	0x3f
	.zero		1


	//   ....[69]....
        /*0d50*/ 	.word	0x0001bcd0
        /*0d54*/ 	.word	0x00000006
        /*0d58*/ 	.word	0x00038850
        /*0d5c*/ 	.short	0x0101
        /*0d5e*/ 	.byte	0x3f
	.zero		1


	//   ....[70]....
        /*0d60*/ 	.word	0x0001cf60
        /*0d64*/ 	.word	0x00000005
        /*0d68*/ 	.word	0x00038820
        /*0d6c*/ 	.short	0x010a
        /*0d6e*/ 	.byte	0x3f
	.zero		1


	//   ....[71]....
        /*0d70*/ 	.word	0x0001d0e0
        /*0d74*/ 	.word	0x00000003
        /*0d78*/ 	.word	0x00038840
        /*0d7c*/ 	.short	0x010a
        /*0d7e*/ 	.byte	0x3f
	.zero		1


	//   ....[72]....
        /*0d80*/ 	.word	0x0001d180
        /*0d84*/ 	.word	0x00000005
        /*0d88*/ 	.word	0x00038840
        /*0d8c*/ 	.short	0x010a
        /*0d8e*/ 	.byte	0x3f
	.zero		1


	//   ....[73]....
        /*0d90*/ 	.word	0x0001d1c0
        /*0d94*/ 	.word	0x00000003
        /*0d98*/ 	.word	0x00038860
        /*0d9c*/ 	.short	0x010a
        /*0d9e*/ 	.byte	0x3f
	.zero		1


	//   ....[74]....
        /*0da0*/ 	.word	0x0001d200
        /*0da4*/ 	.word	0x00000005
        /*0da8*/ 	.word	0x00038860
        /*0dac*/ 	.short	0x010a
        /*0dae*/ 	.byte	0x3f
	.zero		1


	//   ....[75]....
        /*0db0*/ 	.word	0x0001d270
        /*0db4*/ 	.word	0x00000003
        /*0db8*/ 	.word	0x00038800
        /*0dbc*/ 	.short	0x010a
        /*0dbe*/ 	.byte	0x3f
	.zero		1


	//   ....[76]....
        /*0dc0*/ 	.word	0x0001d2c0
        /*0dc4*/ 	.word	0x00000008
        /*0dc8*/ 	.word	0x00038830
        /*0dcc*/ 	.short	0x010a
        /*0dce*/ 	.byte	0x3f
	.zero		1


	//   ....[77]....
        /*0dd0*/ 	.word	0x0001d320
        /*0dd4*/ 	.word	0x00000005
        /*0dd8*/ 	.word	0x00038810
        /*0ddc*/ 	.short	0x010a
        /*0dde*/ 	.byte	0x3f
	.zero		1


	//   ....[78]....
        /*0de0*/ 	.word	0x0001d370
        /*0de4*/ 	.word	0x00000008
        /*0de8*/ 	.word	0x00038850
        /*0dec*/ 	.short	0x010a
        /*0dee*/ 	.byte	0x3f
	.zero		1


	//   ....[79]....
        /*0df0*/ 	.word	0x0001d3d0
        /*0df4*/ 	.word	0x00000006
        /*0df8*/ 	.word	0x00038830
        /*0dfc*/ 	.short	0x010a
        /*0dfe*/ 	.byte	0x3f
	.zero		1


	//   ....[80]....
        /*0e00*/ 	.word	0x0001d430
        /*0e04*/ 	.word	0x00000006
        /*0e08*/ 	.word	0x00038850
        /*0e0c*/ 	.short	0x010a
        /*0e0e*/ 	.byte	0x3f
	.zero		1


	//   ....[81]....
        /*0e10*/ 	.word	0x0001d490
        /*0e14*/ 	.word	0x00000006
        /*0e18*/ 	.word	0x00038830
        /*0e1c*/ 	.short	0x010a
        /*0e1e*/ 	.byte	0x3f
	.zero		1


	//   ....[82]....
        /*0e20*/ 	.word	0x0001d4f0
        /*0e24*/ 	.word	0x00000006
        /*0e28*/ 	.word	0x00038850
        /*0e2c*/ 	.short	0x010a
        /*0e2e*/ 	.byte	0x3f
	.zero		1


	//   ....[83]....
        /*0e30*/ 	.word	0x0001d550
        /*0e34*/ 	.word	0x00000006
        /*0e38*/ 	.word	0x00038830
        /*0e3c*/ 	.short	0x010a
        /*0e3e*/ 	.byte	0x3f
	.zero		1


	//   ....[84]....
        /*0e40*/ 	.word	0x0001d5b0
        /*0e44*/ 	.word	0x00000006
        /*0e48*/ 	.word	0x00038850
        /*0e4c*/ 	.short	0x010a
        /*0e4e*/ 	.byte	0x3f
	.zero		1


	//   ....[85]....
        /*0e50*/ 	.word	0x0001d6d0
        /*0e54*/ 	.word	0x00000016
        /*0e58*/ 	.word	0x00038840
        /*0e5c*/ 	.short	0x010a
        /*0e5e*/ 	.byte	0x3f
	.zero		1


	//   ....[86]....
        /*0e60*/ 	.word	0x0001ecc0
        /*0e64*/ 	.word	0x00000011
        /*0e68*/ 	.word	0x00038820
        /*0e6c*/ 	.short	0x010a
        /*0e6e*/ 	.byte	0x3f
	.zero		1


	//   ....[87]....
        /*0e70*/ 	.word	0x0001ed10
        /*0e74*/ 	.word	0x00000016
        /*0e78*/ 	.word	0x00038860
        /*0e7c*/ 	.short	0x010a
        /*0e7e*/ 	.byte	0x3f
	.zero		1


	//   ....[88]....
        /*0e80*/ 	.word	0x0001f600
        /*0e84*/ 	.word	0x00000006
        /*0e88*/ 	.word	0x00038840
        /*0e8c*/ 	.short	0x010a
        /*0e8e*/ 	.byte	0x3f
	.zero		1


	//   ....[89]....
        /*0e90*/ 	.word	0x0001fac0
        /*0e94*/ 	.word	0x00000006
        /*0e98*/ 	.word	0x00038860
        /*0e9c*/ 	.short	0x010a
        /*0e9e*/ 	.byte	0x3f
	.zero		1


	//   ....[90]....
        /*0ea0*/ 	.word	0x00020c60
        /*0ea4*/ 	.word	0x00000005
        /*0ea8*/ 	.word	0x00038820
        /*0eac*/ 	.short	0x010a
        /*0eae*/ 	.byte	0x3f
	.zero		1


	//   ....[91]....
        /*0eb0*/ 	.word	0x00020e00
        /*0eb4*/ 	.word	0x00000003
        /*0eb8*/ 	.word	0x00038840
        /*0ebc*/ 	.short	0x010a
        /*0ebe*/ 	.byte	0x3f
	.zero		1


	//   ....[92]....
        /*0ec0*/ 	.word	0x00020e50
        /*0ec4*/ 	.word	0x00000005
        /*0ec8*/ 	.word	0x00038840
        /*0ecc*/ 	.short	0x010a
        /*0ece*/ 	.byte	0x3f
	.zero		1


	//   ....[93]....
        /*0ed0*/ 	.word	0x00020ea0
        /*0ed4*/ 	.word	0x00000003
        /*0ed8*/ 	.word	0x00038860
        /*0edc*/ 	.short	0x010a
        /*0ede*/ 	.byte	0x3f
	.zero		1


	//----- nvinfo : EIATTR_NUM_MBARRIERS
	.align		4
.L_434:
        /*0ee0*/ 	.byte	0x03, 0x38
        /*0ee2*/ 	.short	0x0017


	//----- nvinfo : EIATTR_EXIT_INSTR_OFFSETS
	.align		4
        /*0ee4*/ 	.byte	0x04, 0x1c
        /*0ee6*/ 	.short	(.L_436 - .L_435)


	//   ....[0]....
.L_435:
        /*0ee8*/ 	.word	0x00000990


	//   ....[1]....
        /*0eec*/ 	.word	0x00015d70


	//   ....[2]....
        /*0ef0*/ 	.word	0x0001d250


	//----- nvinfo : EIATTR_MAX_THREADS
	.align		4
.L_436:
        /*0ef4*/ 	.byte	0x04, 0x05
        /*0ef6*/ 	.short	(.L_438 - .L_437)
.L_437:
        /*0ef8*/ 	.word	0x00000180
        /*0efc*/ 	.word	0x00000001
        /*0f00*/ 	.word	0x00000001


	//----- nvinfo : EIATTR_CRS_STACK_SIZE
	.align		4
.L_438:
        /*0f04*/ 	.byte	0x04, 0x1e
        /*0f06*/ 	.short	(.L_440 - .L_439)
.L_439:
        /*0f08*/ 	.word	0x00000000


	//----- nvinfo : EIATTR_CBANK_PARAM_SIZE
	.align		4
.L_440:
        /*0f0c*/ 	.byte	0x03, 0x19
        /*0f0e*/ 	.short	0x0bf0


	//----- nvinfo : EIATTR_PARAM_CBANK
	.align		4
        /*0f10*/ 	.byte	0x04, 0x0a
        /*0f12*/ 	.short	(.L_442 - .L_441)
	.align		4
.L_441:
        /*0f14*/ 	.word	index@(.nv.constant0._ZN7cutlass13device_kernelIN5flash11enable_sm90INS1_16FlashAttnFwdSm90INS1_25CollectiveMainloopFwdSm90ILi2EN4cute5tupleIJNS5_1CILi1EEES8_S8_EEENS6_IJNS7_ILi64EEESA_SA_EEELi512ENS_10bfloat16_tEfNS_4arch4Sm90ELb0ELb1ELb0ELb1ELb1ELb0ELb1ELb0ELb0ELb1ELb1ELb0EEENS1_21CollectiveEpilogueFwdINS6_IJSA_NS7_ILi512EEESA_EEES9_SC_SE_Li256ELb1ELb1ELb1ELb0EEENS1_36VarlenDynamicPersistentTileSchedulerILi64ELi64ELi256ELi128ELb1ELb1ELb1ELb1ELb0ELb1EEEEEEEEEvNT_6ParamsE)
        /*0f18*/ 	.short	0x0210
        /*0f1a*/ 	.short	0x0bf0


	//----- nvinfo : EIATTR_SW_WAR
	.align		4
.L_442:
        /*0f1c*/ 	.byte	0x04, 0x36
        /*0f1e*/ 	.short	(.L_444 - .L_443)
.L_443:
        /*0f20*/ 	.word	0x00000008
.L_444:


//--------------------- .nv.info._ZN7cutlass13device_kernelIN5flash11enable_sm90INS1_16FlashAttnFwdSm90INS1_25CollectiveMainloopFwdSm90ILi2EN4cute5tupleIJNS5_1CILi1EEES8_S8_EEENS6_IJNS7_ILi64EEESA_SA_EEELi512ENS_10bfloat16_tEfNS_4arch4Sm90ELb0ELb1ELb0ELb1ELb1ELb1ELb1ELb0ELb0ELb1ELb1ELb0EEENS1_21CollectiveEpilogueFwdINS6_IJSA_NS7_ILi512EEESA_EEES9_SC_SE_Li256ELb1ELb1ELb1ELb0EEENS1_36VarlenDynamicPersistentTileSchedulerILi64ELi64ELi256ELi128ELb1ELb1ELb1ELb1ELb0ELb1EEEEEEEEEvNT_6ParamsE --------------------------
	.section	.nv.info._ZN7cutlass13device_kernelIN5flash11enable_sm90INS1_16FlashAttnFwdSm90INS1_25CollectiveMainloopFwdSm90ILi2EN4cute5tupleIJNS5_1CILi1EEES8_S8_EEENS6_IJNS7_ILi64EEESA_SA_EEELi512ENS_10bfloat16_tEfNS_4arch4Sm90ELb0ELb1ELb0ELb1ELb1ELb1ELb1ELb0ELb0ELb1ELb1ELb0EEENS1_21CollectiveEpilogueFwdINS6_IJSA_NS7_ILi512EEESA_EEES9_SC_SE_Li256ELb1ELb1ELb1ELb0EEENS1_36VarlenDynamicPersistentTileSchedulerILi64ELi64ELi256ELi128ELb1ELb1ELb1ELb1ELb0ELb1EEEEEEEEEvNT_6ParamsE,"",@"SHT_CUDA_INFO"
	.sectionflags	@""
	.align	4


	//----- nvinfo : EIATTR_CUDA_API_VERSION
	.align		4
        /*0000*/ 	.byte	0x04, 0x37
        /*0002*/ 	.short	(.L_446 - .L_445)
.L_445:
        /*0004*/ 	.word	0x00000082


	//----- nvinfo : EIATTR_KPARAM_INFO
	.align		4
.L_446:
        /*0008*/ 	.byte	0x04, 0x17
        /*000a*/ 	.short	(.L_448 - .L_447)
.L_447:
        /*000c*/ 	.word	0x00000000
        /*0010*/ 	.short	0x0000
        /*0012*/ 	.short	0x0070
        /*0014*/ 	.byte	0x00, 0xf0, 0x01, 0x2e


	//----- nvinfo : EIATTR_SPARSE_MMA_MASK
	.align		4
.L_448:
        /*0018*/ 	.byte	0x03, 0x50
        /*001a*/ 	.short	0x0000


	//----- nvinfo : EIATTR_MAXREG_COUNT
	.align		4
        /*001c*/ 	.byte	0x03, 0x1b
        /*001e*/ 	.short	0x00a8


	//----- nvinfo : EIATTR_NUM_BARRIERS
	.align		4
        /*0020*/ 	.byte	0x02, 0x4c
        /*0022*/ 	.byte	0x10
	.zero		1


	//----- nvinfo : EIATTR_EXTERNS
	.align		4
        /*0024*/ 	.byte	0x04, 0x0f
        /*0026*/ 	.short	(.L_450 - .L_449)


	//   ....[0]....
	.align		4
.L_449:
        /*0028*/ 	.word	index@(__assertfail)


	//----- nvinfo : EIATTR_ANNOTATIONS
	.align		4
.L_450:
        /*002c*/ 	.byte	0x04, 0x55
        /*002e*/ 	.short	(.L_452 - .L_451)


	//   ....[0]....
.L_451:
        /* <DEDUP_REMOVED lines=64> */


	//----- nvinfo : EIATTR_MERCURY_ISA_VERSION
	.align		4
.L_452:
        /*0418*/ 	.byte	0x03, 0x5f
        /*041a*/ 	.short	0x0101


	//----- nvinfo : EIATTR_UNUSED_LOAD_BYTE_OFFSET
	.align		4
        /*041c*/ 	.byte	0x04, 0x44
        /*041e*/ 	.short	(.L_454 - .L_453)


	//   ....[0]....
.L_453:
        /*0420*/ 	.word	0x00000a50
        /*0424*/ 	.word	0x0000fff0


	//   ....[1]....
        /*0428*/ 	.word	0x0001b0a0
        /*042c*/ 	.word	0x0000fff0


	//----- nvinfo : EIATTR_INT_WARP_WIDE_INSTR_OFFSETS
	.align		4
.L_454:
        /*0430*/ 	.byte	0x04, 0x31
        /*0432*/ 	.short	(.L_456 - .L_455)


	//   ....[0]....
.L_455:
        /*0434*/ 	.word	0x00000130


	//   ....[1]....
        /*0438*/ 	.word	0x00000170


	//   ....[2]....
        /*043c*/ 	.word	0x000001e0


	//   ....[3]....
        /*0440*/ 	.word	0x000001f0


	//   ....[4]....
        /*0444*/ 	.word	0x00023d70


	//   ....[5]....
        /*0448*/ 	.word	0x00023e00


	//   ....[6]....
        /*044c*/ 	.word	0x00028240


	//   ....[7]....
        /*0450*/ 	.word	0x000282d0


	//----- nvinfo : EIATTR_COOP_GROUP_MASK_REGIDS
	.align		4
.L_456:
        /*0454*/ 	.byte	0x04, 0x29
        /*0456*/ 	.short	(.L_458 - .L_457)


	//   ....[0]....
.L_457:
        /*0458*/ 	.word	0xffffffff


	//   ....[1]....
        /*045c*/ 	.word	0xffffffff


	//   ....[2]....
        /*0460*/ 	.word	0xffffffff


	//   ....[3]....
        /*0464*/ 	.word	0xffffffff


	//   ....[4]....
        /*0468*/ 	.word	0xffffffff


	//   ....[5]....
        /*046c*/ 	.word	0xffffffff


	//   ....[6]....
        /*0470*/ 	.word	0xffffffff


	//   ....[7]....
        /*0474*/ 	.word	0xffffffff


	//   ....[8]....
        /*0478*/ 	.word	0xffffffff


	//   ....[9]....
        /*047c*/ 	.word	0xffffffff


	//   ....[10]....
        /*0480*/ 	.word	0xffffffff


	//   ....[11]....
        /*0484*/ 	.word	0xffffffff


	//   ....[12]....
        /*0488*/ 	.word	0xffffffff


	//   ....[13]....
        /*048c*/ 	.word	0xffffffff


	//   ....[14]....
        /*0490*/ 	.word	0xffffffff


	//   ....[15]....
        /*0494*/ 	.word	0xffffffff


	//   ....[16]....
        /*0498*/ 	.word	0xffffffff


	//   ....[17]....
        /*049c*/ 	.word	0xffffffff


	//   ....[18]....
        /*04a0*/ 	.word	0xffffffff


	//   ....[19]....
        /*04a4*/ 	.word	0xffffffff


	//   ....[20]....
        /*04a8*/ 	.word	0xffffffff


	//   ....[21]....
        /*04ac*/ 	.word	0xffffffff


	//   ....[22]....
        /*04b0*/ 	.word	0xffffffff


	//   ....[23]....
        /*04b4*/ 	.word	0xffffffff


	//   ....[24]....
        /*04b8*/ 	.word	0xffffffff


	//   ....[25]....
        /*04bc*/ 	.word	0xffffffff


	//   ....[26]....
        /*04c0*/ 	.word	0xffffffff


	//   ....[27]....
        /*04c4*/ 	.word	0xffffffff


	//   ....[28]....
        /*04c8*/ 	.word	0xffffffff


	//   ....[29]....
        /*04cc*/ 	.word	0xffffffff


	//   ....[30]....
        /*04d0*/ 	.word	0xffffffff


	//   ....[31]....
        /*04d4*/ 	.word	0xffffffff


	//   ....[32]....
        /*04d8*/ 	.word	0xffffffff


	//   ....[33]....
        /*04dc*/ 	.word	0xffffffff


	//   ....[34]....
        /*04e0*/ 	.word	0xffffffff


	//   ....[35]....
        /*04e4*/ 	.word	0xffffffff


	//   ....[36]....
        /*04e8*/ 	.word	0xffffffff


	//   ....[37]....
        /*04ec*/ 	.word	0xffffffff


	//   ....[38]....
        /*04f0*/ 	.word	0xffffffff


	//   ....[39]....
        /*04f4*/ 	.word	0xffffffff


	//   ....[40]....
        /*04f8*/ 	.word	0xffffffff


	//   ....[41]....
        /*04fc*/ 	.word	0xffffffff


	//   ....[42]....
        /*0500*/ 	.word	0xffffffff


	//   ....[43]....
        /*0504*/ 	.word	0xffffffff


	//   ....[44]....
        /*0508*/ 	.word	0xffffffff


	//   ....[45]....
        /*050c*/ 	.word	0xffffffff


	//   ....[46]....
        /*0510*/ 	.word	0xffffffff


	//   ....[47]....
        /*0514*/ 	.word	0xffffffff


	//   ....[48]....
        /*0518*/ 	.word	0xffffffff


	//   ....[49]....
        /*051c*/ 	.word	0xffffffff


	//   ....[50]....
        /*0520*/ 	.word	0xffffffff


	//   ....[51]....
        /*0524*/ 	.word	0xffffffff


	//   ....[52]....
        /*0528*/ 	.word	0xffffffff


	//   ....[53]....
        /*052c*/ 	.word	0xffffffff


	//   ....[54]....
        /*0530*/ 	.word	0xffffffff


	//   ....[55]....
        /*0534*/ 	.word	0xffffffff


	//   ....[56]....
        /*0538*/ 	.word	0xffffffff


	//   ....[57]....
        /*053c*/ 	.word	0xffffffff


	//   ....[58]....
        /*0540*/ 	.word	0xffffffff


	//   ....[59]....
        /*0544*/ 	.word	0xffffffff


	//   ....[60]....
        /*0548*/ 	.word	0xffffffff


	//   ....[61]....
        /*054c*/ 	.word	0xffffffff


	//   ....[62]....
        /*0550*/ 	.word	0xffffffff


	//   ....[63]....
        /*0554*/ 	.word	0xffffffff


	//   ....[64]....
        /*0558*/ 	.word	0xffffffff


	//   ....[65]....
        /*055c*/ 	.word	0xffffffff


	//   ....[66]....
        /*0560*/ 	.word	0xffffffff


	//   ....[67]....
        /*0564*/ 	.word	0xffffffff


	//   ....[68]....
        /*0568*/ 	.word	0xffffffff


	//   ....[69]....
        /*056c*/ 	.word	0xffffffff


	//   ....[70]....
        /*0570*/ 	.word	0xffffffff


	//   ....[71]....
        /*0574*/ 	.word	0xffffffff


	//   ....[72]....
        /*0578*/ 	.word	0xffffffff


	//   ....[73]....
        /*057c*/ 	.word	0xffffffff


	//   ....[74]....
        /*0580*/ 	.word	0xffffffff


	//   ....[75]....
        /*0584*/ 	.word	0xffffffff


	//   ....[76]....
        /*0588*/ 	.word	0xffffffff


	//   ....[77]....
        /*058c*/ 	.word	0xffffffff


	//   ....[78]....
        /*0590*/ 	.word	0xffffffff


	//   ....[79]....
        /*0594*/ 	.word	0xffffffff


	//   ....[80]....
        /*0598*/ 	.word	0xffffffff


	//   ....[81]....
        /*059c*/ 	.word	0xffffffff


	//   ....[82]....
        /*05a0*/ 	.word	0xffffffff


	//   ....[83]....
        /*05a4*/ 	.word	0xffffffff


	//   ....[84]....
        /*05a8*/ 	.word	0xffffffff


	//   ....[85]....
        /*05ac*/ 	.word	0xffffffff


	//   ....[86]....
        /*05b0*/ 	.word	0xffffffff


	//   ....[87]....
        /*05b4*/ 	.word	0xffffffff


	//   ....[88]....
        /*05b8*/ 	.word	0xffffffff


	//   ....[89]....
        /*05bc*/ 	.word	0xffffffff


	//   ....[90]....
        /*05c0*/ 	.word	0xffffffff


	//   ....[91]....
        /*05c4*/ 	.word	0xffffffff


	//   ....[92]....
        /*05c8*/ 	.word	0xffffffff


	//   ....[93]....
        /*05cc*/ 	.word	0xffffffff


	//   ....[94]....
        /*05d0*/ 	.word	0xffffffff


	//   ....[95]....
        /*05d4*/ 	.word	0xffffffff


	//   ....[96]....
        /*05d8*/ 	.word	0xffffffff


	//   ....[97]....
        /*05dc*/ 	.word	0xffffffff


	//   ....[98]....
        /*05e0*/ 	.word	0xffffffff


	//   ....[99]....
        /*05e4*/ 	.word	0xffffffff


	//   ....[100]....
        /*05e8*/ 	.word	0xffffffff


	//   ....[101]....
        /*05ec*/ 	.word	0xffffffff


	//   ....[102]....
        /*05f0*/ 	.word	0xffffffff


	//   ....[103]....
        /*05f4*/ 	.word	0xffffffff


	//   ....[104]....
        /*05f8*/ 	.word	0xffffffff


	//   ....[105]....
        /*05fc*/ 	.word	0xffffffff


	//   ....[106]....
        /*0600*/ 	.word	0xffffffff


	//   ....[107]....
        /*0604*/ 	.word	0xffffffff


	//   ....[108]....
        /*0608*/ 	.word	0xffffffff


	//   ....[109]....
        /*060c*/ 	.word	0xffffffff


	//   ....[110]....
        /*0610*/ 	.word	0xffffffff


	//   ....[111]....
        /*0614*/ 	.word	0xffffffff


	//   ....[112]....
        /*0618*/ 	.word	0xffffffff


	//   ....[113]....
        /*061c*/ 	.word	0xffffffff


	//   ....[114]....
        /*0620*/ 	.word	0xffffffff


	//   ....[115]....
        /*0624*/ 	.word	0xffffffff


	//   ....[116]....
        /*0628*/ 	.word	0xffffffff


	//   ....[117]....
        /*062c*/ 	.word	0xffffffff


	//   ....[118]....
        /*0630*/ 	.word	0xffffffff


	//   ....[119]....
        /*0634*/ 	.word	0xffffffff


	//   ....[120]....
        /*0638*/ 	.word	0xffffffff


	//   ....[121]....
        /*063c*/ 	.word	0xffffffff


	//   ....[122]....
        /*0640*/ 	.word	0xffffffff


	//   ....[123]....
        /*0644*/ 	.word	0xffffffff


	//   ....[124]....
        /*0648*/ 	.word	0xffffffff


	//   ....[125]....
        /*064c*/ 	.word	0xffffffff


	//   ....[126]....
        /*0650*/ 	.word	0xffffffff


	//   ....[127]....
        /*0654*/ 	.word	0xffffffff


	//   ....[128]....
        /*0658*/ 	.word	0xffffffff


	//   ....[129]....
        /*065c*/ 	.word	0xffffffff


	//   ....[130]....
        /*0660*/ 	.word	0xffffffff


	//   ....[131]....
        /*0664*/ 	.word	0xffffffff


	//   ....[132]....
        /*0668*/ 	.word	0xffffffff


	//   ....[133]....
        /*066c*/ 	.word	0xffffffff


	//   ....[134]....
        /*0670*/ 	.word	0xffffffff


	//   ....[135]....
        /*0674*/ 	.word	0xffffffff


	//   ....[136]....
        /*0678*/ 	.word	0xffffffff


	//   ....[137]....
        /*067c*/ 	.word	0xffffffff


	//   ....[138]....
        /*0680*/ 	.word	0xffffffff


	//   ....[139]....
        /*0684*/ 	.word	0xffffffff


	//   ....[140]....
        /*0688*/ 	.word	0xffffffff


	//   ....[141]....
        /*068c*/ 	.word	0xffffffff


	//   ....[142]....
        /*0690*/ 	.word	0xffffffff


	//   ....[143]....
        /*0694*/ 	.word	0xffffffff


	//   ....[144]....
        /*0698*/ 	.word	0xffffffff


	//   ....[145]....
        /*069c*/ 	.word	0xffffffff


	//   ....[146]....
        /*06a0*/ 	.word	0xffffffff


	//   ....[147]....
        /*06a4*/ 	.word	0xffffffff


	//   ....[148]....
        /*06a8*/ 	.word	0xffffffff


	//   ....[149]....
        /*06ac*/ 	.word	0xffffffff


	//   ....[150]....
        /*06b0*/ 	.word	0xffffffff


	//   ....[151]....
        /*06b4*/ 	.word	0xffffffff


	//   ....[152]....
        /*06b8*/ 	.word	0xffffffff


	//   ....[153]....
        /*06bc*/ 	.word	0xffffffff


	//   ....[154]....
        /*06c0*/ 	.word	0xffffffff


	//   ....[155]....
        /*06c4*/ 	.word	0xffffffff


	//   ....[156]....
        /*06c8*/ 	.word	0xffffffff


	//   ....[157]....
        /*06cc*/ 	.word	0xffffffff


	//   ....[158]....
        /*06d0*/ 	.word	0xffffffff


	//   ....[159]....
        /*06d4*/ 	.word	0xffffffff


	//   ....[160]....
        /*06d8*/ 	.word	0xffffffff


	//   ....[161]....
        /*06dc*/ 	.word	0xffffffff


	//   ....[162]....
        /*06e0*/ 	.word	0xffffffff


	//   ....[163]....
        /*06e4*/ 	.word	0xffffffff


	//   ....[164]....
        /*06e8*/ 	.word	0xffffffff


	//   ....[165]....
        /*06ec*/ 	.word	0xffffffff


	//   ....[166]....
        /*06f0*/ 	.word	0xffffffff


	//   ....[167]....
        /*06f4*/ 	.word	0xffffffff


	//   ....[168]....
        /*06f8*/ 	.word	0xffffffff


	//   ....[169]....
        /*06fc*/ 	.word	0x0500000f


	//   ....[170]....
        /*0700*/ 	.word	0x0500000f


	//   ....[171]....
        /*0704*/ 	.word	0x0500000f


	//   ....[172]....
        /*0708*/ 	.word	0x0500000f


	//   ....[173]....
        /*070c*/ 	.word	0x0500000f


	//   ....[174]....
        /*0710*/ 	.word	0x0500000f


	//   ....[175]....
        /*0714*/ 	.word	0x0500000f


	//   ....[176]....
        /*0718*/ 	.word	0x0500000f


	//   ....[177]....
        /*071c*/ 	.word	0x0500000f


	//   ....[178]....
        /*0720*/ 	.word	0x0500000f


	//   ....[179]....
        /*0724*/ 	.word	0x0500000f


	//   ....[180]....
        /*0728*/ 	.word	0x0500000f


	//   ....[181]....
        /*072c*/ 	.word	0x0500000f


	//   ....[182]....
        /*0730*/ 	.word	0x0500000f


	//   ....[183]....
        /*0734*/ 	.word	0x0500000f


	//   ....[184]....
        /*0738*/ 	.word	0x0500000f


	//   ....[185]....
        /*073c*/ 	.word	0x0500000f


	//   ....[186]....
        /*0740*/ 	.word	0x0500000f


	//   ....[187]....
        /*0744*/ 	.word	0x0500000f


	//   ....[188]....
        /*0748*/ 	.word	0x0500000f


	//   ....[189]....
        /*074c*/ 	.word	0x0500000f


	//   ....[190]....
        /*0750*/ 	.word	0x0500000f


	//   ....[191]....
        /*0754*/ 	.word	0x0500000f


	//   ....[192]....
        /*0758*/ 	.word	0x0500000f


	//   ....[193]....
        /*075c*/ 	.word	0x0500000f


	//   ....[194]....
        /*0760*/ 	.word	0x0500000f


	//   ....[195]....
        /*0764*/ 	.word	0x0500000f


	//   ....[196]....
        /*0768*/ 	.word	0x0500000f


	//   ....[197]....
        /*076c*/ 	.word	0x0500000f


	//   ....[198]....
        /*0770*/ 	.word	0x0500000f


	//   ....[199]....
        /*0774*/ 	.word	0x0500000f


	//   ....[200]....
        /*0778*/ 	.word	0x0500000f


	//   ....[201]....
        /*077c*/ 	.word	0x0500000f


	//   ....[202]....
        /*0780*/ 	.word	0x0500000f


	//   ....[203]....
        /*0784*/ 	.word	0x0500000f


	//   ....[204]....
        /*0788*/ 	.word	0x0500000f


	//   ....[205]....
        /*078c*/ 	.word	0x0500000f


	//   ....[206]....
        /*0790*/ 	.word	0x0500000f


	//   ....[207]....
        /*0794*/ 	.word	0x0500000f


	//   ....[208]....
        /*0798*/ 	.word	0x0500000f


	//   ....[209]....
        /*079c*/ 	.word	0x0500000f


	//   ....[210]....
        /*07a0*/ 	.word	0x0500000f


	//   ....[211]....
        /*07a4*/ 	.word	0x0500000f


	//   ....[212]....
        /*07a8*/ 	.word	0x0500000f


	//   ....[213]....
        /*07ac*/ 	.word	0x0500000f


	//   ....[214]....
        /*07b0*/ 	.word	0x0500000f


	//   ....[215]....
        /*07b4*/ 	.word	0x0500000f


	//   ....[216]....
        /*07b8*/ 	.word	0x0500000f


	//   ....[217]....
        /*07bc*/ 	.word	0x0500000f


	//   ....[218]....
        /*07c0*/ 	.word	0x0500000f


	//   ....[219]....
        /*07c4*/ 	.word	0x0500000f


	//   ....[220]....
        /*07c8*/ 	.word	0x0500000f


	//   ....[221]....
        /*07cc*/ 	.word	0x0500000f


	//   ....[222]....
        /*07d0*/ 	.word	0x0500000f


	//   ....[223]....
        /*07d4*/ 	.word	0x0500000f


	//   ....[224]....
        /*07d8*/ 	.word	0x0500000f


	//   ....[225]....
        /*07dc*/ 	.word	0x0500000f


	//   ....[226]....
        /*07e0*/ 	.word	0x0500000f


	//   ....[227]....
        /*07e4*/ 	.word	0x0500000f


	//   ....[228]....
        /*07e8*/ 	.word	0x0500000f


	//   ....[229]....
        /*07ec*/ 	.word	0x0500000f


	//   ....[230]....
        /*07f0*/ 	.word	0x0500000f


	//   ....[231]....
        /*07f4*/ 	.word	0x0500000f


	//   ....[232]....
        /*07f8*/ 	.word	0x0500000f


	//   ....[233]....
        /*07fc*/ 	.word	0x0500000f


	//   ....[234]....
        /*0800*/ 	.word	0x0500000f


	//   ....[235]....
        /*0804*/ 	.word	0x0500000f


	//   ....[236]....
        /*0808*/ 	.word	0x0500000f


	//   ....[237]....
        /*080c*/ 	.word	0x0500000f


	//   ....[238]....
        /*0810*/ 	.word	0x0500000f


	//   ....[239]....
        /*0814*/ 	.word	0x0500000f


	//   ....[240]....
        /*0818*/ 	.word	0x0500000f


	//   ....[241]....
        /*081c*/ 	.word	0x0500000f


	//   ....[242]....
        /*0820*/ 	.word	0x0500000f


	//   ....[243]....
        /*0824*/ 	.word	0x0500000f


	//   ....[244]....
        /*0828*/ 	.word	0x0500000f


	//   ....[245]....
        /*082c*/ 	.word	0x0500000f


	//   ....[246]....
        /*0830*/ 	.word	0x0500000f


	//   ....[247]....
        /*0834*/ 	.word	0x0500000f


	//   ....[248]....
        /*0838*/ 	.word	0x0500000f


	//   ....[249]....
        /*083c*/ 	.word	0x0500000f


	//   ....[250]....
        /*0840*/ 	.word	0x0500000f


	//   ....[251]....
        /*0844*/ 	.word	0x0500000f


	//   ....[252]....
        /*0848*/ 	.word	0x0500000f


	//   ....[253]....
        /*084c*/ 	.word	0x0500000f


	//   ....[254]....
        /*0850*/ 	.word	0x0500000f


	//   ....[255]....
        /*0854*/ 	.word	0x0500000f


	//   ....[0]....
        /*0858*/ 	.word	0x0500000f


	//   ....[1]....
        /*085c*/ 	.word	0x0500000f


	//   ....[2]....
        /*0860*/ 	.word	0x0500000f


	//   ....[3]....
        /*0864*/ 	.word	0x0500000f


	//----- nvinfo : EIATTR_COOP_GROUP_INSTR_OFFSETS
	.align		4
.L_458:
        /*0868*/ 	.byte	0x04, 0x28
        /*086a*/ 	.short	(.L_460 - .L_459)


	//   ....[0]....
.L_459:
        /*086c*/ 	.word	0x00000070


	//   ....[1]....
        /*0870*/ 	.word	0x00000140


	//   ....[2]....
        /*0874*/ 	.word	0x00000190


	//   ....[3]....
        /*0878*/ 	.word	0x000003a0


	//   ....[4]....
        /*087c*/ 	.word	0x00000500


	//   ....[5]....
        /*0880*/ 	.word	0x00000620


	//   ....[6]....
        /*0884*/ 	.word	0x00000780


	//   ....[7]....
        /*0888*/ 	.word	0x00003570


	//   ....[8]....
        /*088c*/ 	.word	0x00003580


	//   ....[9]....
        /*0890*/ 	.word	0x00004010


	//   ....[10]....
        /*0894*/ 	.word	0x00004020


	//   ....[11]....
        /*0898*/ 	.word	0x00004a10


	//   ....[12]....
        /*089c*/ 	.word	0x00004a20


	//   ....[13]....
        /*08a0*/ 	.word	0x00004de0


	//   ....[14]....
        /*08a4*/ 	.word	0x00004df0


	//   ....[15]....
        /*08a8*/ 	.word	0x00006320


	//   ....[16]....
        /*08ac*/ 	.word	0x00008680


	//   ....[17]....
        /*08b0*/ 	.word	0x00008df0


	//   ....[18]....
        /*08b4*/ 	.word	0x00008e00


	//   ....[19]....
        /*08b8*/ 	.word	0x00008e10


	//   ....[20]....
        /*08bc*/ 	.word	0x00008e20


	//   ....[21]....
        /*08c0*/ 	.word	0x00009140


	//   ....[22]....
        /*08c4*/ 	.word	0x00009150


	//   ....[23]....
        /*08c8*/ 	.word	0x00009160


	//   ....[24]....
        /*08cc*/ 	.word	0x00009170


	//   ....[25]....
        /*08d0*/ 	.word	0x0000a4d0


	//   ....[26]....
        /*08d4*/ 	.word	0x0000a4f0


	//   ....[27]....
        /*08d8*/ 	.word	0x0000a500


	//   ....[28]....
        /*08dc*/ 	.word	0x0000a510


	//   ....[29]....
        /*08e0*/ 	.word	0x0000a5f0


	//   ....[30]....
        /*08e4*/ 	.word	0x0000a610


	//   ....[31]....
        /*08e8*/ 	.word	0x0000a620


	//   ....[32]....
        /*08ec*/ 	.word	0x0000a630


	//   ....[33]....
        /*08f0*/ 	.word	0x0000bf90


	//   ....[34]....
        /*08f4*/ 	.word	0x0000d7b0


	//   ....[35]....
        /*08f8*/ 	.word	0x0000d9f0


	//   ....[36]....
        /*08fc*/ 	.word	0x0000e310


	//   ....[37]....
        /*0900*/ 	.word	0x0000e410


	//   ....[38]....
        /*0904*/ 	.word	0x0000e780


	//   ....[39]....
        /*0908*/ 	.word	0x0000e840


	//   ....[40]....
        /*090c*/ 	.word	0x0000f040


	//   ....[41]....
        /*0910*/ 	.word	0x0000f970


	//   ....[42]....
        /*0914*/ 	.word	0x000110f0


	//   ....[43]....
        /*0918*/ 	.word	0x00011320


	//   ....[44]....
        /*091c*/ 	.word	0x00011a60


	//   ....[45]....
        /*0920*/ 	.word	0x00011b80


	//   ....[46]....
        /*0924*/ 	.word	0x000120d0


	//   ....[47]....
        /*0928*/ 	.word	0x00012130


	//   ....[48]....
        /*092c*/ 	.word	0x00013210


	//   ....[49]....
        /*0930*/ 	.word	0x00013b90


	//   ....[50]....
        /*0934*/ 	.word	0x00015390


	//   ....[51]....
        /*0938*/ 	.word	0x000153b0


	//   ....[52]....
        /*093c*/ 	.word	0x00015b00


	//   ....[53]....
        /*0940*/ 	.word	0x00015b80


	//   ....[54]....
        /*0944*/ 	.word	0x000167a0


	//   ....[55]....
        /*0948*/ 	.word	0x00016e50


	//   ....[56]....
        /*094c*/ 	.word	0x000185b0


	//   ....[57]....
        /*0950*/ 	.word	0x000187d0


	//   ....[58]....
        /*0954*/ 	.word	0x00018e80


	//   ....[59]....
        /*0958*/ 	.word	0x00018f50


	//   ....[60]....
        /*095c*/ 	.word	0x000193a0


	//   ....[61]....
        /*0960*/ 	.word	0x00019400


	//   ....[62]....
        /*0964*/ 	.word	0x0001a4c0


	//   ....[63]....
        /*0968*/ 	.word	0x0001a5d0


	//   ....[64]....
        /*096c*/ 	.word	0x0001a5f0


	//   ....[65]....
        /*0970*/ 	.word	0x0001a760


	//   ....[66]....
        /*0974*/ 	.word	0x0001a930


	//   ....[67]....
        /*0978*/ 	.word	0x0001bdb0


	//   ....[68]....
        /*097c*/ 	.word	0x0001c160


	//   ....[69]....
        /*0980*/ 	.word	0x0001c170


	//   ....[70]....
        /*0984*/ 	.word	0x0001c180


	//   ....[71]....
        /*0988*/ 	.word	0x0001c190


	//   ....[72]....
        /*098c*/ 	.word	0x0001ceb0


	//   ....[73]....
        /*0990*/ 	.word	0x0001ced0


	//   ....[74]....
        /*0994*/ 	.word	0x0001d180


	//   ....[75]....
        /*0998*/ 	.word	0x0001d1a0


	//   ....[76]....
        /*099c*/ 	.word	0x0001dbe0


	//   ....[77]....
        /*09a0*/ 	.word	0x0001dc20


	//   ....[78]....
        /*09a4*/ 	.word	0x0001e530


	//   ....[79]....
        /*09a8*/ 	.word	0x0001e550


	//   ....[80]....
        /*09ac*/ 	.word	0x0001f9b0


	//   ....[81]....
        /*09b0*/ 	.word	0x0001f9e0


	//   ....[82]....
        /*09b4*/ 	.word	0x0001fc40


	//   ....[83]....
        /*09b8*/ 	.word	0x0001fc60


	//   ....[84]....
        /*09bc*/ 	.word	0x0001ff10


	//   ....[85]....
        /*09c0*/ 	.word	0x00020100


	//   ....[86]....
        /*09c4*/ 	.word	0x00020130


	//   ....[87]....
        /*09c8*/ 	.word	0x00020160


	//   ....[88]....
        /*09cc*/ 	.word	0x00020190


	//   ....[89]....
        /*09d0*/ 	.word	0x000201c0


	//   ....[90]....
        /*09d4*/ 	.word	0x000201f0


	//   ....[91]....
        /*09d8*/ 	.word	0x00020380


	//   ....[92]....
        /*09dc*/ 	.word	0x000203b0


	//   ....[93]....
        /*09e0*/ 	.word	0x000203e0


	//   ....[94]....
        /*09e4*/ 	.word	0x00020410


	//   ....[95]....
        /*09e8*/ 	.word	0x00020440


	//   ....[96]....
        /*09ec*/ 	.word	0x00020470


	//   ....[97]....
        /*09f0*/ 	.word	0x00020500


	//   ....[98]....
        /*09f4*/ 	.word	0x00020530


	//   ....[99]....
        /*09f8*/ 	.word	0x00020540


	//   ....[100]....
        /*09fc*/ 	.word	0x00020580


	//   ....[101]....
        /*0a00*/ 	.word	0x00021d40


	//   ....[102]....
        /*0a04*/ 	.word	0x00024b60


	//   ....[103]....
        /*0a08*/ 	.word	0x00024b80


	//   ....[104]....
        /*0a0c*/ 	.word	0x00024c10


	//   ....[105]....
        /*0a10*/ 	.word	0x00024c30


	//   ....[106]....
        /*0a14*/ 	.word	0x00024cb0


	//   ....[107]....
        /*0a18*/ 	.word	0x00024cd0


	//   ....[108]....
        /*0a1c*/ 	.word	0x00024ce0


	//   ....[109]....
        /*0a20*/ 	.word	0x00024cf0


	//   ....[110]....
        /*0a24*/ 	.word	0x000254b0


	//   ....[111]....
        /*0a28*/ 	.word	0x000254e0


	//   ....[112]....
        /*0a2c*/ 	.word	0x00025590


	//   ....[113]....
        /*0a30*/ 	.word	0x000255a0


	//   ....[114]....
        /*0a34*/ 	.word	0x000255b0


	//   ....[115]....
        /*0a38*/ 	.word	0x00025630


	//   ....[116]....
        /*0a3c*/ 	.word	0x00025640


	//   ....[117]....
        /*0a40*/ 	.word	0x000256b0


	//   ....[118]....
        /*0a44*/ 	.word	0x00025fa0


	//   ....[119]....
        /*0a48*/ 	.word	0x00026030


	//   ....[120]....
        /*0a4c*/ 	.word	0x000260b0


	//   ....[121]....
        /*0a50*/ 	.word	0x00026200


	//   ....[122]....
        /*0a54*/ 	.word	0x00026260


	//   ....[123]....
        /*0a58*/ 	.word	0x00026280


	//   ....[124]....
        /*0a5c*/ 	.word	0x00026290


	//   ....[125]....
        /*0a60*/ 	.word	0x00026520


	//   ....[126]....
        /*0a64*/ 	.word	0x00026a60


	//   ....[127]....
        /*0a68*/ 	.word	0x00026a90


	//   ....[128]....
        /*0a6c*/ 	.word	0x00026c80


	//   ....[129]....
        /*0a70*/ 	.word	0x00026cc0


	//   ....[130]....
        /*0a74*/ 	.word	0x00026cd0


	//   ....[131]....
        /*0a78*/ 	.word	0x00026ce0


	//   ....[132]....
        /*0a7c*/ 	.word	0x00026e30


	//   ....[133]....
        /*0a80*/ 	.word	0x00026f80


	//   ....[134]....
        /*0a84*/ 	.word	0x00027770


	//   ....[135]....
        /*0a88*/ 	.word	0x00027790


	//   ....[136]....
        /*0a8c*/ 	.word	0x000277e0


	//   ....[137]....
        /*0a90*/ 	.word	0x000277f0


	//   ....[138]....
        /*0a94*/ 	.word	0x00027830


	//   ....[139]....
        /*0a98*/ 	.word	0x00027840


	//   ....[140]....
        /*0a9c*/ 	.word	0x00027850


	//   ....[141]....
        /*0aa0*/ 	.word	0x00027890


	//   ....[142]....
        /*0aa4*/ 	.word	0x00027b90


	//   ....[143]....
        /*0aa8*/ 	.word	0x00027bd0


	//   ....[144]....
        /*0aac*/ 	.word	0x00027bf0


	//   ....[145]....
        /*0ab0*/ 	.word	0x00027c10


	//   ....[146]....
        /*0ab4*/ 	.word	0x00027c40


	//   ....[147]....
        /*0ab8*/ 	.word	0x00027c60


	//   ....[148]....
        /*0abc*/ 	.word	0x00027d60


	//   ....[149]....
        /*0ac0*/ 	.word	0x00027eb0


	//   ....[150]....
        /*0ac4*/ 	.word	0x000284f0


	//   ....[151]....
        /*0ac8*/ 	.word	0x00028520


	//   ....[152]....
        /*0acc*/ 	.word	0x00028580


	//   ....[153]....
        /*0ad0*/ 	.word	0x000285b0


	//   ....[154]....
        /*0ad4*/ 	.word	0x000285e0


	//   ....[155]....
        /*0ad8*/ 	.word	0x00028610


	//   ....[156]....
        /*0adc*/ 	.word	0x00028640


	//   ....[157]....
        /*0ae0*/ 	.word	0x00028670


	//   ....[158]....
        /*0ae4*/ 	.word	0x00028810


	//   ....[159]....
        /*0ae8*/ 	.word	0x00028840


	//   ....[160]....
        /*0aec*/ 	.word	0x00028870


	//   ....[161]....
        /*0af0*/ 	.word	0x000288a0


	//   ....[162]....
        /*0af4*/ 	.word	0x000288d0


	//   ....[163]....
        /*0af8*/ 	.word	0x00028900


	//   ....[164]....
        /*0afc*/ 	.word	0x000289c0


	//   ....[165]....
        /*0b00*/ 	.word	0x000289e0


	//   ....[166]....
        /*0b04*/ 	.word	0x00028a00


	//   ....[167]....
        /*0b08*/ 	.word	0x00028a60


	//   ....[168]....
        /*0b0c*/ 	.word	0x00029480


	//   ....[169]....
        /*0b10*/ 	.word	0x000297a0


	//   ....[170]....
        /*0b14*/ 	.word	0x00029830


	//   ....[171]....
        /*0b18*/ 	.word	0x00029920


	//   ....[172]....
        /*0b1c*/ 	.word	0x000299b0


	//   ....[173]....
        /*0b20*/ 	.word	0x00029a90


	//   ....[174]....
        /*0b24*/ 	.word	0x00029b20


	//   ....[175]....
        /*0b28*/ 	.word	0x00029c00


	//   ....[176]....
        /*0b2c*/ 	.word	0x00029c90


	//   ....[177]....
        /*0b30*/ 	.word	0x00029ce0


	//   ....[178]....
        /*0b34*/ 	.word	0x00029d30


	//   ....[179]....
        /*0b38*/ 	.word	0x00029dd0


	//   ....[180]....
        /*0b3c*/ 	.word	0x00029e60


	//   ....[181]....
        /*0b40*/ 	.word	0x00029eb0


	//   ....[182]....
        /*0b44*/ 	.word	0x00029f00


	//   ....[183]....
        /*0b48*/ 	.word	0x00029ff0


	//   ....[184]....
        /*0b4c*/ 	.word	0x0002a0a0


	//   ....[185]....
        /*0b50*/ 	.word	0x0002a120


	//   ....[186]....
        /*0b54*/ 	.word	0x0002a190


	//   ....[187]....
        /*0b58*/ 	.word	0x0002a2e0


	//   ....[188]....
        /*0b5c*/ 	.word	0x0002a420


	//   ....[189]....
        /*0b60*/ 	.word	0x0002a490


	//   ....[190]....
        /*0b64*/ 	.word	0x0002a4e0


	//   ....[191]....
        /*0b68*/ 	.word	0x0002a8c0


	//   ....[192]....
        /*0b6c*/ 	.word	0x0002aba0


	//   ....[193]....
        /*0b70*/ 	.word	0x0002ac90


	//   ....[194]....
        /*0b74*/ 	.word	0x0002ad30


	//   ....[195]....
        /*0b78*/ 	.word	0x0002ad90


	//   ....[196]....
        /*0b7c*/ 	.word	0x0002ae80


	//   ....[197]....
        /*0b80*/ 	.word	0x0002aef0


	//   ....[198]....
        /*0b84*/ 	.word	0x0002afe0


	//   ....[199]....
        /*0b88*/ 	.word	0x0002b050


	//   ....[200]....
        /*0b8c*/ 	.word	0x0002b0f0


	//   ....[201]....
        /*0b90*/ 	.word	0x0002b1e0


	//   ....[202]....
        /*0b94*/ 	.word	0x0002b280


	//   ....[203]....
        /*0b98*/ 	.word	0x0002b2e0


	//   ....[204]....
        /*0b9c*/ 	.word	0x0002b3a0


	//   ....[205]....
        /*0ba0*/ 	.word	0x0002b400


	//   ....[206]....
        /*0ba4*/ 	.word	0x0002b4a0


	//   ....[207]....
        /*0ba8*/ 	.word	0x0002b550


	//   ....[208]....
        /*0bac*/ 	.word	0x0002b630


	//   ....[209]....
        /*0bb0*/ 	.word	0x0002b920


	//   ....[210]....
        /*0bb4*/ 	.word	0x0002b9e0


	//   ....[211]....
        /*0bb8*/ 	.word	0x0002bc50


	//   ....[212]....
        /*0bbc*/ 	.word	0x0002bcd0


	//   ....[213]....
        /*0bc0*/ 	.word	0x0002bee0


	//   ....[214]....
        /*0bc4*/ 	.word	0x0002bf30


	//   ....[215]....
        /*0bc8*/ 	.word	0x0002c0a0


	//   ....[216]....
        /*0bcc*/ 	.word	0x0002c130


	//   ....[217]....
        /*0bd0*/ 	.word	0x0002c270


	//   ....[218]....
        /*0bd4*/ 	.word	0x0002c370


	//   ....[219]....
        /*0bd8*/ 	.word	0x0002c5e0


	//   ....[220]....
        /*0bdc*/ 	.word	0x0002c630


	//   ....[221]....
        /*0be0*/ 	.word	0x0002c800


	//   ....[222]....
        /*0be4*/ 	.word	0x0002c850


	//   ....[223]....
        /*0be8*/ 	.word	0x0002ca20


	//   ....[224]....
        /*0bec*/ 	.word	0x0002ca70


	//   ....[225]....
        /*0bf0*/ 	.word	0x0002cb60


	//   ....[226]....
        /*0bf4*/ 	.word	0x0002cc00


	//   ....[227]....
        /*0bf8*/ 	.word	0x0002cc60


	//   ....[228]....
        /*0bfc*/ 	.word	0x0002cd10


	//   ....[229]....
        /*0c00*/ 	.word	0x0002cd70


	//   ....[230]....
        /*0c04*/ 	.word	0x0002ce20


	//   ....[231]....
        /*0c08*/ 	.word	0x0002ce80


	//   ....[232]....
        /*0c0c*/ 	.word	0x0002cf30


	//   ....[233]....
        /*0c10*/ 	.word	0x0002d020


	//   ....[234]....
        /*0c14*/ 	.word	0x0002d100


	//   ....[235]....
        /*0c18*/ 	.word	0x0002d210


	//   ....[236]....
        /*0c1c*/ 	.word	0x0002d310


	//   ....[237]....
        /*0c20*/ 	.word	0x0002d440


	//   ....[238]....
        /*0c24*/ 	.word	0x0002d520


	//   ....[239]....
        /*0c28*/ 	.word	0x0002d620


	//   ....[240]....
        /*0c2c*/ 	.word	0x0002d700


	//   ....[241]....
        /*0c30*/ 	.word	0x0002d790


	//   ....[242]....
        /*0c34*/ 	.word	0x0002d830


	//   ....[243]....
        /*0c38*/ 	.word	0x0002d9a0


	//   ....[244]....
        /*0c3c*/ 	.word	0x0002da10


	//   ....[245]....
        /*0c40*/ 	.word	0x0002da80


	//   ....[246]....
        /*0c44*/ 	.word	0x0002daf0


	//   ....[247]....
        /*0c48*/ 	.word	0x0002db60


	//   ....[248]....
        /*0c4c*/ 	.word	0x0002dbe0


	//   ....[249]....
        /*0c50*/ 	.word	0x0002dc60


	//   ....[250]....
        /*0c54*/ 	.word	0x0002dcf0


	//   ....[251]....
        /*0c58*/ 	.word	0x0002dd60


	//   ....[252]....
        /*0c5c*/ 	.word	0x0002ddd0


	//   ....[253]....
        /*0c60*/ 	.word	0x0002de40


	//   ....[254]....
        /*0c64*/ 	.word	0x0002dec0


	//   ....[255]....
        /*0c68*/ 	.word	0x0002df30


	//   ....[0]....
        /*0c6c*/ 	.word	0x0002dfe0


	//   ....[1]....
        /*0c70*/ 	.word	0x0002e030


	//   ....[2]....
        /*0c74*/ 	.word	0x0002e0c0


	//   ....[3]....
        /*0c78*/ 	.word	0x0002e1f0


	//----- nvinfo : EIATTR_REG_RECONFIG
	.align		4
.L_460:
        /*0c7c*/ 	.byte	0x01, 0x54
	.zero		2


	//----- nvinfo : EIATTR_SYSCALL_OFFSETS
	.align		4
        /*0c80*/ 	.byte	0x04, 0x46
        /*0c82*/ 	.short	(.L_462 - .L_461)


	//   ....[0]....
.L_461:
        /*0c84*/ 	.word	0x00002810


	//   ....[1]....
        /*0c88*/ 	.word	0x00002960


	//   ....[2]....
        /*0c8c*/ 	.word	0x00008830


	//   ....[3]....
        /*0c90*/ 	.word	0x00008b60


	//   ....[4]....
        /*0c94*/ 	.word	0x00023f60


	//   ....[5]....
        /*0c98*/ 	.word	0x000240b0


	//   ....[6]....
        /*0c9c*/ 	.word	0x000241a0


	//   ....[7]....
        /*0ca0*/ 	.word	0x000250c0


	//   ....[8]....
        /*0ca4*/ 	.word	0x00025920


	//----- nvinfo : EIATTR_MBARRIER_INSTR_OFFSETS
	.align		4
.L_462:
        /*0ca8*/ 	.byte	0x04, 0x39
        /*0caa*/ 	.short	(.L_464 - .L_463)


	//   ....[0]....
.L_463:
        /*0cac*/ 	.word	0x00000280
        /*0cb0*/ 	.word	0x000000ff
        /*0cb4*/ 	.word	0x00038800
        /*0cb8*/ 	.short	0x0100
        /*0cba*/ 	.byte	0x08
	.zero		1


	//   ....[1]....
        /*0cbc*/ 	.word	0x00000290
        /*0cc0*/ 	.word	0x000000ff
        /*0cc4*/ 	.word	0x00038810
        /*0cc8*/ 	.short	0x0100
        /*0cca*/ 	.byte	0x08
	.zero		1


	//   ....[2]....
        /*0ccc*/ 	.word	0x000002a0
        /*0cd0*/ 	.word	0x000000ff
        /*0cd4*/ 	.word	0x00038820
        /*0cd8*/ 	.short	0x0100
        /*0cda*/ 	.byte	0x08
	.zero		1


	//   ....[3]....
        /*0cdc*/ 	.word	0x00000350
        /*0ce0*/ 	.word	0x000000ff
        /*0ce4*/ 	.word	0x00038830
        /*0ce8*/ 	.short	0x0100
        /*0cea*/ 	.byte	0x06
	.zero		1


	//   ....[4]....
        /*0cec*/ 	.word	0x00000360
        /*0cf0*/ 	.word	0x000000ff
        /*0cf4*/ 	.word	0x00038840
        /*0cf8*/ 	.short	0x0100
        /*0cfa*/ 	.byte	0x06
	.zero		1


	//   ....[5]....
        /*0cfc*/ 	.word	0x00000370
        /*0d00*/ 	.word	0x000000ff
        /*0d04*/ 	.word	0x00038838
        /*0d08*/ 	.short	0x0100
        /*0d0a*/ 	.byte	0x06
	.zero		1


	//   ....[6]....
        /*0d0c*/ 	.word	0x00000380
        /*0d10*/ 	.word	0x000000ff
        /*0d14*/ 	.word	0x00038848
        /*0d18*/ 	.short	0x0100
        /*0d1a*/ 	.byte	0x06
	.zero		1


	//   ....[7]....
        /*0d1c*/ 	.word	0x000004b0
        /*0d20*/ 	.word	0x000000ff
        /*0d24*/ 	.word	0x00038850
        /*0d28*/ 	.short	0x0100
        /*0d2a*/ 	.byte	0x08
	.zero		1


	//   ....[8]....
        /*0d2c*/ 	.word	0x000004c0
        /*0d30*/ 	.word	0x000000ff
        /*0d34*/ 	.word	0x00038860
        /*0d38*/ 	.short	0x0100
        /*0d3a*/ 	.byte	0x08
	.zero		1


	//   ....[9]....
        /*0d3c*/ 	.word	0x000004d0
        /*0d40*/ 	.word	0x000000ff
        /*0d44*/ 	.word	0x00038858
        /*0d48*/ 	.short	0x0100
        /*0d4a*/ 	.byte	0x08
	.zero		1


	//   ....[10]....
        /*0d4c*/ 	.word	0x000004e0
        /*0d50*/ 	.word	0x000000ff
        /*0d54*/ 	.word	0x00038868
        /*0d58*/ 	.short	0x0100
        /*0d5a*/ 	.byte	0x08
	.zero		1


	//   ....[11]....
        /*0d5c*/ 	.word	0x000005d0
        /*0d60*/ 	.word	0x000000ff
        /*0d64*/ 	.word	0x00038870
        /*0d68*/ 	.short	0x0100
        /*0d6a*/ 	.byte	0x06
	.zero		1


	//   ....[12]....
        /*0d6c*/ 	.word	0x000005e0
        /*0d70*/ 	.word	0x000000ff
        /*0d74*/ 	.word	0x00038880
        /*0d78*/ 	.short	0x0100
        /*0d7a*/ 	.byte	0x06
	.zero		1


	//   ....[13]....
        /*0d7c*/ 	.word	0x000005f0
        /*0d80*/ 	.word	0x000000ff
        /*0d84*/ 	.word	0x00038878
        /*0d88*/ 	.short	0x0100
        /*0d8a*/ 	.byte	0x06
	.zero		1


	//   ....[14]....
        /*0d8c*/ 	.word	0x00000600
        /*0d90*/ 	.word	0x000000ff
        /*0d94*/ 	.word	0x00038888
        /*0d98*/ 	.short	0x0100
        /*0d9a*/ 	.byte	0x06
	.zero		1


	//   ....[15]....
        /*0d9c*/ 	.word	0x00000730
        /*0da0*/ 	.word	0x000000ff
        /*0da4*/ 	.word	0x00038890
        /*0da8*/ 	.short	0x0100
        /*0daa*/ 	.byte	0x08
	.zero		1


	//   ....[16]....
        /*0dac*/ 	.word	0x00000740
        /*0db0*/ 	.word	0x000000ff
        /*0db4*/ 	.word	0x000388a0
        /*0db8*/ 	.short	0x0100
        /*0dba*/ 	.byte	0x08
	.zero		1


	//   ....[17]....
        /*0dbc*/ 	.word	0x00000750
        /*0dc0*/ 	.word	0x000000ff
        /*0dc4*/ 	.word	0x00038898
        /*0dc8*/ 	.short	0x0100
        /*0dca*/ 	.byte	0x08
	.zero		1


	//   ....[18]....
        /*0dcc*/ 	.word	0x00000760
        /*0dd0*/ 	.word	0x000000ff
        /*0dd4*/ 	.word	0x000388a8
        /*0dd8*/ 	.short	0x0100
        /*0dda*/ 	.byte	0x08
	.zero		1


	//   ....[19]....
        /*0ddc*/ 	.word	0x00000890
        /*0de0*/ 	.word	0x000000ff
        /*0de4*/ 	.word	0x000388b0
        /*0de8*/ 	.short	0x0100
        /*0dea*/ 	.byte	0x08
	.zero		1


	//   ....[20]....
        /*0dec*/ 	.word	0x000008a0
        /*0df0*/ 	.word	0x000000ff
        /*0df4*/ 	.word	0x000388c0
        /*0df8*/ 	.short	0x0100
        /*0dfa*/ 	.byte	0x08
	.zero		1


	//   ....[21]....
        /*0dfc*/ 	.word	0x000008b0
        /*0e00*/ 	.word	0x000000ff
        /*0e04*/ 	.word	0x000388b8
        /*0e08*/ 	.short	0x0100
        /*0e0a*/ 	.byte	0x08
	.zero		1


	//   ....[22]....
        /*0e0c*/ 	.word	0x000008c0
        /*0e10*/ 	.word	0x000000ff
        /*0e14*/ 	.word	0x000388c8
        /*0e18*/ 	.short	0x0100
        /*0e1a*/ 	.byte	0x08
	.zero		1


	//   ....[23]....
        /*0e1c*/ 	.word	0x00003520
        /*0e20*/ 	.word	0x0000003b
        /*0e24*/ 	.word	0x00038890
        /*0e28*/ 	.short	0x010a
        /*0e2a*/ 	.byte	0x3f
	.zero		1


	//   ....[24]....
        /*0e2c*/ 	.word	0x00003fc0
        /*0e30*/ 	.word	0x0000003b
        /*0e34*/ 	.word	0x00038890
        /*0e38*/ 	.short	0x010a
        /*0e3a*/ 	.byte	0x3f
	.zero		1


	//   ....[25]....
        /*0e3c*/ 	.word	0x00004880
        /*0e40*/ 	.word	0x0000003b
        /*0e44*/ 	.word	0x00038890
        /*0e48*/ 	.short	0x010a
        /*0e4a*/ 	.byte	0x3f
	.zero		1


	//   ....[26]....
        /*0e4c*/ 	.word	0x00004c40
        /*0e50*/ 	.word	0x00000004
        /*0e54*/ 	.word	0x00000000
        /*0e58*/ 	.short	0x0101
        /*0e5a*/ 	.byte	0x3f
	.zero		1


	//   ....[27]....
        /*0e5c*/ 	.word	0x00004c80
        /*0e60*/ 	.word	0x0000003b
        /*0e64*/ 	.word	0x000388b0
        /*0e68*/ 	.short	0x010a
        /*0e6a*/ 	.byte	0x3f
	.zero		1


	//   ....[28]....
        /*0e6c*/ 	.word	0x000056c0
        /*0e70*/ 	.word	0x0000003b
        /*0e74*/ 	.word	0x00000000
        /*0e78*/ 	.short	0x0101
        /*0e7a*/ 	.byte	0x3f
	.zero		1


	//   ....[29]....
        /*0e7c*/ 	.word	0x000066c0
        /*0e80*/ 	.word	0x00000005
        /*0e84*/ 	.word	0x00000000
        /*0e88*/ 	.short	0x0101
        /*0e8a*/ 	.byte	0x3f
	.zero		1


	//   ....[30]....
        /*0e8c*/ 	.word	0x00007280
        /*0e90*/ 	.word	0x00000004
        /*0e94*/ 	.word	0x00000000
        /*0e98*/ 	.short	0x0101
        /*0e9a*/ 	.byte	0x3f
	.zero		1


	//   ....[31]....
        /*0e9c*/ 	.word	0x000088d0
        /*0ea0*/ 	.word	0x00000011
        /*0ea4*/ 	.word	0x00038800
        /*0ea8*/ 	.short	0x010a
        /*0eaa*/ 	.byte	0x3f
	.zero		1


	//   ....[32]....
        /*0eac*/ 	.word	0x00008920
        /*0eb0*/ 	.word	0x00000011
        /*0eb4*/ 	.word	0x00038800
        /*0eb8*/ 	.short	0x010a
        /*0eba*/ 	.byte	0x3f
	.zero		1


	//   ....[33]....
        /*0ebc*/ 	.word	0x000093e0
        /*0ec0*/ 	.word	0x00000011
        /*0ec4*/ 	.word	0x00038800
        /*0ec8*/ 	.short	0x010a
        /*0eca*/ 	.byte	0x3f
	.zero		1


	//   ....[34]....
        /*0ecc*/ 	.word	0x0000a950
        /*0ed0*/ 	.word	0x00000011
        /*0ed4*/ 	.word	0x00038800
        /*0ed8*/ 	.short	0x010a
        /*0eda*/ 	.byte	0x3f
	.zero		1


	//   ....[35]....
        /*0edc*/ 	.word	0x0000b8f0
        /*0ee0*/ 	.word	0x00000014
        /*0ee4*/ 	.word	0x00038830
        /*0ee8*/ 	.short	0x010a
        /*0eea*/ 	.byte	0x3f
	.zero		1


	//   ....[36]....
        /*0eec*/ 	.word	0x0000b9a0
        /*0ef0*/ 	.word	0x00000014
        /*0ef4*/ 	.word	0x00038830
        /*0ef8*/ 	.short	0x010a
        /*0efa*/ 	.byte	0x3f
	.zero		1


	//   ....[37]....
        /*0efc*/ 	.word	0x0000bcb0
        /*0f00*/ 	.word	0x00000011
        /*0f04*/ 	.word	0x00038810
        /*0f08*/ 	.short	0x010a
        /*0f0a*/ 	.byte	0x3f
	.zero		1


	//   ....[38]....
        /*0f0c*/ 	.word	0x0000bd00
        /*0f10*/ 	.word	0x00000014
        /*0f14*/ 	.word	0x00038850
        /*0f18*/ 	.short	0x010a
        /*0f1a*/ 	.byte	0x3f
	.zero		1


	//   ....[39]....
        /*0f1c*/ 	.word	0x0000bdb0
        /*0f20*/ 	.word	0x00000014
        /*0f24*/ 	.word	0x00038850
        /*0f28*/ 	.short	0x010a
        /*0f2a*/ 	.byte	0x3f
	.zero		1


	//   ....[40]....
        /*0f2c*/ 	.word	0x0000d800
        /*0f30*/ 	.word	0x00000006
        /*0f34*/ 	.word	0x00000000
        /*0f38*/ 	.short	0x0101
        /*0f3a*/ 	.byte	0x3f
	.zero		1


	//   ....[41]....
        /*0f3c*/ 	.word	0x0000f0d0
        /*0f40*/ 	.word	0x00000014
        /*0f44*/ 	.word	0x00000000
        /*0f48*/ 	.short	0x0101
        /*0f4a*/ 	.byte	0x3f
	.zero		1


	//   ....[42]....
        /*0f4c*/ 	.word	0x0000f460
        /*0f50*/ 	.word	0x000000c7
        /*0f54*/ 	.word	0x00038830
        /*0f58*/ 	.short	0x010a
        /*0f5a*/ 	.byte	0x3f
	.zero		1


	//   ....[43]....
        /*0f5c*/ 	.word	0x0000f4d0
        /*0f60*/ 	.word	0x000000c7
        /*0f64*/ 	.word	0x00038830
        /*0f68*/ 	.short	0x010a
        /*0f6a*/ 	.byte	0x3f
	.zero		1


	//   ....[44]....
        /*0f6c*/ 	.word	0x0000f740
        /*0f70*/ 	.word	0x000000c7
        /*0f74*/ 	.word	0x00038850
        /*0f78*/ 	.short	0x010a
        /*0f7a*/ 	.byte	0x3f
	.zero		1


	//   ....[45]....
        /*0f7c*/ 	.word	0x0000f790
        /*0f80*/ 	.word	0x000000c7
        /*0f84*/ 	.word	0x00038850
        /*0f88*/ 	.short	0x010a
        /*0f8a*/ 	.byte	0x3f
	.zero		1


	//   ....[46]....
        /*0f8c*/ 	.word	0x00011120
        /*0f90*/ 	.word	0x0000000e
        /*0f94*/ 	.word	0x00000000
        /*0f98*/ 	.short	0x0101
        /*0f9a*/ 	.byte	0x3f
	.zero		1


	//   ....[47]....
        /*0f9c*/ 	.word	0x000132c0
        /*0fa0*/ 	.word	0x000000c7
        /*0fa4*/ 	.word	0x00000000
        /*0fa8*/ 	.short	0x0101
        /*0faa*/ 	.byte	0x3f
	.zero		1


	//   ....[48]....
        /*0fac*/ 	.word	0x000136a0
        /*0fb0*/ 	.word	0x00000015
        /*0fb4*/ 	.word	0x00038830
        /*0fb8*/ 	.short	0x010a
        /*0fba*/ 	.byte	0x3f
	.zero		1


	//   ....[49]....
        /*0fbc*/ 	.word	0x00013710
        /*0fc0*/ 	.word	0x00000015
        /*0fc4*/ 	.word	0x00038830
        /*0fc8*/ 	.short	0x010a
        /*0fca*/ 	.byte	0x3f
	.zero		1


	//   ....[50]....
        /*0fcc*/ 	.word	0x00013980
        /*0fd0*/ 	.word	0x00000015
        /*0fd4*/ 	.word	0x00038850
        /*0fd8*/ 	.short	0x010a
        /*0fda*/ 	.byte	0x3f
	.zero		1


	//   ....[51]....
        /*0fdc*/ 	.word	0x000139d0
        /*0fe0*/ 	.word	0x00000015
        /*0fe4*/ 	.word	0x00038850
        /*0fe8*/ 	.short	0x010a
        /*0fea*/ 	.byte	0x3f
	.zero		1


	//   ....[52]....
        /*0fec*/ 	.word	0x00015670
        /*0ff0*/ 	.word	0x00000006
        /*0ff4*/ 	.word	0x00000000
        /*0ff8*/ 	.short	0x0101
        /*0ffa*/ 	.byte	0x3f
	.zero		1


	//   ....[53]....
        /*0ffc*/ 	.word	0x00016830
        /*1000*/ 	.word	0x00000015
        /*1004*/ 	.word	0x00000000
        /*1008*/ 	.short	0x0101
        /*100a*/ 	.byte	0x3f
	.zero		1


	//   ....[54]....
        /*100c*/ 	.word	0x00016960
        /*1010*/ 	.word	0x00000015
        /*1014*/ 	.word	0x00038830
        /*1018*/ 	.short	0x010a
        /*101a*/ 	.byte	0x3f
	.zero		1


	//   ....[55]....
        /*101c*/ 	.word	0x000169d0
        /*1020*/ 	.word	0x00000015
        /*1024*/ 	.word	0x00038830
        /*1028*/ 	.short	0x010a
        /*102a*/ 	.byte	0x3f
	.zero		1


	//   ....[56]....
        /*102c*/ 	.word	0x00016c40
        /*1030*/ 	.word	0x00000015
        /*1034*/ 	.word	0x00038850
        /*1038*/ 	.short	0x010a
        /*103a*/ 	.byte	0x3f
	.zero		1


	//   ....[57]....
        /*103c*/ 	.word	0x00016c90
        /*1040*/ 	.word	0x00000015
        /*1044*/ 	.word	0x00038850
        /*1048*/ 	.short	0x010a
        /*104a*/ 	.byte	0x3f
	.zero		1


	//   ....[58]....
        /*104c*/ 	.word	0x000185d0
        /*1050*/ 	.word	0x00000007
        /*1054*/ 	.word	0x00000000
        /*1058*/ 	.short	0x0101
        /*105a*/ 	.byte	0x3f
	.zero		1


	//   ....[59]....
        /*105c*/ 	.word	0x0001a570
        /*1060*/ 	.word	0x00000015
        /*1064*/ 	.word	0x00000000
        /*1068*/ 	.short	0x0101
        /*106a*/ 	.byte	0x3f
	.zero		1


	//   ....[60]....
        /*106c*/ 	.word	0x0001ce60
        /*1070*/ 	.word	0x00000002
        /*1074*/ 	.word	0x00000000
        /*1078*/ 	.short	0x0101
        /*107a*/ 	.byte	0x3f
	.zero		1


	//   ....[61]....
        /*107c*/ 	.word	0x0001dc10
        /*1080*/ 	.word	0x00000004
        /*1084*/ 	.word	0x00000000
        /*1088*/ 	.short	0x0101
        /*108a*/ 	.byte	0x3f
	.zero		1


	//   ....[62]....
        /*108c*/ 	.word	0x00021e20
        /*1090*/ 	.word	0x00000012
        /*1094*/ 	.word	0x00038820
        /*1098*/ 	.short	0x010a
        /*109a*/ 	.byte	0x3f
	.zero		1


	//   ....[63]....
        /*109c*/ 	.word	0x00021eb0
        /*10a0*/ 	.word	0x00000003
        /*10a4*/ 	.word	0x000388a0
        /*10a8*/ 	.short	0x010a
        /*10aa*/ 	.byte	0x3f
	.zero		1


	//   ....[64]....
        /*10ac*/ 	.word	0x00022100
        /*10b0*/ 	.word	0x00000003
        /*10b4*/ 	.word	0x000388c0
        /*10b8*/ 	.short	0x010a
        /*10ba*/ 	.byte	0x3f
	.zero		1


	//   ....[65]....
        /*10bc*/ 	.word	0x00022ad0
        /*10c0*/ 	.word	0x0000000a
        /*10c4*/ 	.word	0x000388a0
        /*10c8*/ 	.short	0x010a
        /*10ca*/ 	.byte	0x3f
	.zero		1


	//   ....[66]....
        /*10cc*/ 	.word	0x00022d10
        /*10d0*/ 	.word	0x0000000a
        /*10d4*/ 	.word	0x000388c0
        /*10d8*/ 	.short	0x010a
        /*10da*/ 	.byte	0x3f
	.zero		1


	//   ....[67]....
        /*10dc*/ 	.word	0x00024920
        /*10e0*/ 	.word	0x00000019
        /*10e4*/ 	.word	0x00038840
        /*10e8*/ 	.short	0x010a
        /*10ea*/ 	.byte	0x3f
	.zero		1


	//   ....[68]....
        /*10ec*/ 	.word	0x00024df0
        /*10f0*/ 	.word	0x00000019
        /*10f4*/ 	.word	0x00038830
        /*10f8*/ 	.short	0x0107
        /*10fa*/ 	.byte	0x3f
	.zero		1


	//   ....[69]....
        /*10fc*/ 	.word	0x00024ec0
        /*1100*/ 	.word	0x00000019
        /*1104*/ 	.word	0x00038830
        /*1108*/ 	.short	0x0101
        /*110a*/ 	.byte	0x3f
	.zero		1


	//   ....[70]....
        /*110c*/ 	.word	0x00025760
        /*1110*/ 	.word	0x00000012
        /*1114*/ 	.word	0x00038800
        /*1118*/ 	.short	0x0107
        /*111a*/ 	.byte	0x3f
	.zero		1


	//   ....[71]....
        /*111c*/ 	.word	0x000257f0
        /*1120*/ 	.word	0x00000012
        /*1124*/ 	.word	0x00038800
        /*1128*/ 	.short	0x0101
        /*112a*/ 	.byte	0x3f
	.zero		1


	//   ....[72]....
        /*112c*/ 	.word	0x000266e0
        /*1130*/ 	.word	0x00000012
        /*1134*/ 	.word	0x00038810
        /*1138*/ 	.short	0x0107
        /*113a*/ 	.byte	0x3f
	.zero		1


	//   ....[73]....
        /*113c*/ 	.word	0x000267e0
        /*1140*/ 	.word	0x00000012
        /*1144*/ 	.word	0x00038810
        /*1148*/ 	.short	0x0101
        /*114a*/ 	.byte	0x3f
	.zero		1


	//   ....[74]....
        /*114c*/ 	.word	0x00026800
        /*1150*/ 	.word	0x00000012
        /*1154*/ 	.word	0x00038820
        /*1158*/ 	.short	0x010a
        /*115a*/ 	.byte	0x3f
	.zero		1


	//   ....[75]....
        /*115c*/ 	.word	0x00026890
        /*1160*/ 	.word	0x00000019
        /*1164*/ 	.word	0x00038860
        /*1168*/ 	.short	0x010a
        /*116a*/ 	.byte	0x3f
	.zero		1


	//   ....[76]....
        /*116c*/ 	.word	0x000271a0
        /*1170*/ 	.word	0x00000019
        /*1174*/ 	.word	0x00038850
        /*1178*/ 	.short	0x0107
        /*117a*/ 	.byte	0x3f
	.zero		1


	//   ....[77]....
        /*117c*/ 	.word	0x00027270
        /*1180*/ 	.word	0x00000019
        /*1184*/ 	.word	0x00038850
        /*1188*/ 	.short	0x0101
        /*118a*/ 	.byte	0x3f
	.zero		1


	//   ....[78]....
        /*118c*/ 	.word	0x000275f0
        /*1190*/ 	.word	0x00000006
        /*1194*/ 	.word	0x00038840
        /*1198*/ 	.short	0x010a
        /*119a*/ 	.byte	0x3f
	.zero		1


	//   ....[79]....
        /*119c*/ 	.word	0x00027910
        /*11a0*/ 	.word	0x00000006
        /*11a4*/ 	.word	0x00038830
        /*11a8*/ 	.short	0x0107
        /*11aa*/ 	.byte	0x3f
	.zero		1


	//   ....[80]....
        /*11ac*/ 	.word	0x000279d0
        /*11b0*/ 	.word	0x00000006
        /*11b4*/ 	.word	0x00038830
        /*11b8*/ 	.short	0x0101
        /*11ba*/ 	.byte	0x3f
	.zero		1


	//   ....[81]....
        /*11bc*/ 	.word	0x00027a00
        /*11c0*/ 	.word	0x00000006
        /*11c4*/ 	.word	0x00038860
        /*11c8*/ 	.short	0x010a
        /*11ca*/ 	.byte	0x3f
	.zero		1


	//   ....[82]....
        /*11cc*/ 	.word	0x000280b0
        /*11d0*/ 	.word	0x00000006
        /*11d4*/ 	.word	0x00038850
        /*11d8*/ 	.short	0x0107
        /*11da*/ 	.byte	0x3f
	.zero		1


	//   ....[83]....
        /*11dc*/ 	.word	0x00028170
        /*11e0*/ 	.word	0x00000006
        /*11e4*/ 	.word	0x00038850
        /*11e8*/ 	.short	0x0101
        /*11ea*/ 	.byte	0x3f
	.zero		1


	//   ....[84]....
        /*11ec*/ 	.word	0x00029400
        /*11f0*/ 	.word	0x00000007
        /*11f4*/ 	.word	0x00038820
        /*11f8*/ 	.short	0x010a
        /*11fa*/ 	.byte	0x3f
	.zero		1


	//   ....[85]....
        /*11fc*/ 	.word	0x00029570
        /*1200*/ 	.word	0x00000005
        /*1204*/ 	.word	0x00038840
        /*1208*/ 	.short	0x010a
        /*120a*/ 	.byte	0x3f
	.zero		1


	//   ....[86]....
        /*120c*/ 	.word	0x00029610
        /*1210*/ 	.word	0x00000003
        /*1214*/ 	.word	0x00038840
        /*1218*/ 	.short	0x010a
        /*121a*/ 	.byte	0x3f
	.zero		1


	//   ....[87]....
        /*121c*/ 	.word	0x00029650
        /*1220*/ 	.word	0x00000005
        /*1224*/ 	.word	0x00038860
        /*1228*/ 	.short	0x010a
        /*122a*/ 	.byte	0x3f
	.zero		1


	//   ....[88]....
        /*122c*/ 	.word	0x00029690
        /*1230*/ 	.word	0x00000003
        /*1234*/ 	.word	0x00038860
        /*1238*/ 	.short	0x010a
        /*123a*/ 	.byte	0x3f
	.zero		1


	//   ....[89]....
        /*123c*/ 	.word	0x000296f0
        /*1240*/ 	.word	0x0000003b
        /*1244*/ 	.word	0x00038890
        /*1248*/ 	.short	0x010a
        /*124a*/ 	.byte	0x3f
	.zero		1


	//   ....[90]....
        /*124c*/ 	.word	0x00029870
        /*1250*/ 	.word	0x0000003b
        /*1254*/ 	.word	0x00038890
        /*1258*/ 	.short	0x010a
        /*125a*/ 	.byte	0x3f
	.zero		1


	//   ....[91]....
        /*125c*/ 	.word	0x000299f0
        /*1260*/ 	.word	0x0000003b
        /*1264*/ 	.word	0x00038890
        /*1268*/ 	.short	0x010a
        /*126a*/ 	.byte	0x3f
	.zero		1


	//   ....[92]....
        /*126c*/ 	.word	0x00029b50
        /*1270*/ 	.word	0x0000003b
        /*1274*/ 	.word	0x000388b0
        /*1278*/ 	.short	0x010a
        /*127a*/ 	.byte	0x3f
	.zero		1


	//   ....[93]....
        /*127c*/ 	.word	0x00029f30
        /*1280*/ 	.word	0x00000011
        /*1284*/ 	.word	0x00038800
        /*1288*/ 	.short	0x010a
        /*128a*/ 	.byte	0x3f
	.zero		1


	//   ....[94]....
        /*128c*/ 	.word	0x0002a510
        /*1290*/ 	.word	0x00000011
        /*1294*/ 	.word	0x00038800
        /*1298*/ 	.short	0x010a
        /*129a*/ 	.byte	0x3f
	.zero		1


	//   ....[95]....
        /*129c*/ 	.word	0x0002a560
        /*12a0*/ 	.word	0x00000014
        /*12a4*/ 	.word	0x00038830
        /*12a8*/ 	.short	0x010a
        /*12aa*/ 	.byte	0x3f
	.zero		1


	//   ....[96]....
        /*12ac*/ 	.word	0x0002a5b0
        /*12b0*/ 	.word	0x00000011
        /*12b4*/ 	.word	0x00038810
        /*12b8*/ 	.short	0x010a
        /*12ba*/ 	.byte	0x3f
	.zero		1


	//   ....[97]....
        /*12bc*/ 	.word	0x0002a600
        /*12c0*/ 	.word	0x00000014
        /*12c4*/ 	.word	0x00038850
        /*12c8*/ 	.short	0x010a
        /*12ca*/ 	.byte	0x3f
	.zero		1


	//   ....[98]....
        /*12cc*/ 	.word	0x0002a650
        /*12d0*/ 	.word	0x000000c7
        /*12d4*/ 	.word	0x00038830
        /*12d8*/ 	.short	0x010a
        /*12da*/ 	.byte	0x3f
	.zero		1


	//   ....[99]....
        /*12dc*/ 	.word	0x0002a6a0
        /*12e0*/ 	.word	0x000000c7
        /*12e4*/ 	.word	0x00038850
        /*12e8*/ 	.short	0x010a
        /*12ea*/ 	.byte	0x3f
	.zero		1


	//   ....[100]....
        /*12ec*/ 	.word	0x0002a6f0
        /*12f0*/ 	.word	0x00000015
        /*12f4*/ 	.word	0x00038830
        /*12f8*/ 	.short	0x010a
        /*12fa*/ 	.byte	0x3f
	.zero		1


	//   ....[101]....
        /*12fc*/ 	.word	0x0002a740
        /*1300*/ 	.word	0x00000015
        /*1304*/ 	.word	0x00038850
        /*1308*/ 	.short	0x010a
        /*130a*/ 	.byte	0x3f
	.zero		1


	//   ....[102]....
        /*130c*/ 	.word	0x0002a790
        /*1310*/ 	.word	0x00000015
        /*1314*/ 	.word	0x00038830
        /*1318*/ 	.short	0x010a
        /*131a*/ 	.byte	0x3f
	.zero		1


	//   ....[103]....
        /*131c*/ 	.word	0x0002a7e0
        /*1320*/ 	.word	0x00000015
        /*1324*/ 	.word	0x00038850
        /*1328*/ 	.short	0x010a
        /*132a*/ 	.byte	0x3f
	.zero		1


	//   ....[104]....
        /*132c*/ 	.word	0x0002a980
        /*1330*/ 	.word	0x00000012
        /*1334*/ 	.word	0x00038820
        /*1338*/ 	.short	0x010a
        /*133a*/ 	.byte	0x3f
	.zero		1


	//   ....[105]....
        /*133c*/ 	.word	0x0002a9d0
        /*1340*/ 	.word	0x00000003
        /*1344*/ 	.word	0x000388a0
        /*1348*/ 	.short	0x010a
        /*134a*/ 	.byte	0x3f
	.zero		1


	//   ....[106]....
        /*134c*/ 	.word	0x0002aa20
        /*1350*/ 	.word	0x00000003
        /*1354*/ 	.word	0x000388c0
        /*1358*/ 	.short	0x010a
        /*135a*/ 	.byte	0x3f
	.zero		1


	//   ....[107]....
        /*135c*/ 	.word	0x0002aa70
        /*1360*/ 	.word	0x0000000a
        /*1364*/ 	.word	0x000388a0
        /*1368*/ 	.short	0x010a
        /*136a*/ 	.byte	0x3f
	.zero		1


	//   ....[108]....
        /*136c*/ 	.word	0x0002aac0
        /*1370*/ 	.word	0x0000000a
        /*1374*/ 	.word	0x000388c0
        /*1378*/ 	.short	0x010a
        /*137a*/ 	.byte	0x3f
	.zero		1


	//   ....[109]....
        /*137c*/ 	.word	0x0002abe0
        /*1380*/ 	.word	0x00000019
        /*1384*/ 	.word	0x00038840
        /*1388*/ 	.short	0x010a
        /*138a*/ 	.byte	0x3f
	.zero		1


	//   ....[110]....
        /*138c*/ 	.word	0x0002c170
        /*1390*/ 	.word	0x00000012
        /*1394*/ 	.word	0x00038820
        /*1398*/ 	.short	0x010a
        /*139a*/ 	.byte	0x3f
	.zero		1


	//   ....[111]....
        /*139c*/ 	.word	0x0002c1c0
        /*13a0*/ 	.word	0x00000019
        /*13a4*/ 	.word	0x00038860
        /*13a8*/ 	.short	0x010a
        /*13aa*/ 	.byte	0x3f
	.zero		1


	//   ....[112]....
        /*13ac*/ 	.word	0x0002cab0
        /*13b0*/ 	.word	0x00000006
        /*13b4*/ 	.word	0x00038840
        /*13b8*/ 	.short	0x010a
        /*13ba*/ 	.byte	0x3f
	.zero		1


	//   ....[113]....
        /*13bc*/ 	.word	0x0002cf70
        /*13c0*/ 	.word	0x00000006
        /*13c4*/ 	.word	0x00038860
        /*13c8*/ 	.short	0x010a
        /*13ca*/ 	.byte	0x3f
	.zero		1


	//   ....[114]....
        /*13cc*/ 	.word	0x0002e110
        /*13d0*/ 	.word	0x00000007
        /*13d4*/ 	.word	0x00038820
        /*13d8*/ 	.short	0x010a
        /*13da*/ 	.byte	0x3f
	.zero		1


	//   ....[115]....
        /*13dc*/ 	.word	0x0002e2b0
        /*13e0*/ 	.word	0x00000005
        /*13e4*/ 	.word	0x00038840
        /*13e8*/ 	.short	0x010a
        /*13ea*/ 	.byte	0x3f
	.zero		1


	//   ....[116]....
        /*13ec*/ 	.word	0x0002e300
        /*13f0*/ 	.word	0x00000003
        /*13f4*/ 	.word	0x00038840
        /*13f8*/ 	.short	0x010a
        /*13fa*/ 	.byte	0x3f
	.zero		1


	//   ....[117]....
        /*13fc*/ 	.word	0x0002e350
        /*1400*/ 	.word	0x00000005
        /*1404*/ 	.word	0x00038860
        /*1408*/ 	.short	0x010a
        /*140a*/ 	.byte	0x3f
	.zero		1


	//----- nvinfo : EIATTR_NUM_MBARRIERS
	.align		4
.L_464:
        /*140c*/ 	.byte	0x03, 0x38
        /*140e*/ 	.short	0x0017


	//----- nvinfo : EIATTR_EXIT_INSTR_OFFSETS
	.align		4
        /*1410*/ 	.byte	0x04, 0x1c
        /*1412*/ 	.short	(.L_466 - .L_465)


	//   ....[0]....
.L_465:
        /*1414*/ 	.word	0x000296e0


	//----- nvinfo : EIATTR_MAX_THREADS
	.align		4
.L_466:
        /*1418*/ 	.byte	0x04, 0x05
        /*141a*/ 	.short	(.L_468 - .L_467)
.L_467:
        /*141c*/ 	.word	0x00000180
        /*1420*/ 	.word	0x00000001
        /*1424*/ 	.word	0x00000001


	//----- nvinfo : EIATTR_CRS_STACK_SIZE
	.align		4
.L_468:
        /*1428*/ 	.byte	0x04, 0x1e
        /*142a*/ 	.short	(.L_470 - .L_469)
.L_469:
        /*142c*/ 	.word	0x00000000


	//----- nvinfo : EIATTR_CBANK_PARAM_SIZE
	.align		4
.L_470:
        /*1430*/ 	.byte	0x03, 0x19
        /*1432*/ 	.short	0x0bf0


	//----- nvinfo : EIATTR_PARAM_CBANK
	.align		4
        /*1434*/ 	.byte	0x04, 0x0a
        /*1436*/ 	.short	(.L_472 - .L_471)
	.align		4
.L_471:
        /*1438*/ 	.word	index@(.nv.constant0._ZN7cutlass13device_kernelIN5flash11enable_sm90INS1_16FlashAttnFwdSm90INS1_25CollectiveMainloopFwdSm90ILi2EN4cute5tupleIJNS5_1CILi1EEES8_S8_EEENS6_IJNS7_ILi64EEESA_SA_EEELi512ENS_10bfloat16_tEfNS_4arch4Sm90ELb0ELb1ELb0ELb1ELb1ELb1ELb1ELb0ELb0ELb1ELb1ELb0EEENS1_21CollectiveEpilogueFwdINS6_IJSA_NS7_ILi512EEESA_EEES9_SC_SE_Li256ELb1ELb1ELb1ELb0EEENS1_36VarlenDynamicPersistentTileSchedulerILi64ELi64ELi256ELi128ELb1ELb1ELb1ELb1ELb0ELb1EEEEEEEEEvNT_6ParamsE)
        /*143c*/ 	.short	0x0210
        /*143e*/ 	.short	0x0bf0


	//----- nvinfo : EIATTR_SW_WAR
	.align		4
.L_472:
        /*1440*/ 	.byte	0x04, 0x36
        /*1442*/ 	.short	(.L_474 - .L_473)
.L_473:
        /*1444*/ 	.word	0x00000008
.L_474:


//--------------------- .nv.info._ZN7cutlass13device_kernelIN5flash11enable_sm90INS1_16FlashAttnFwdSm90INS1_25CollectiveMainloopFwdSm90ILi2EN4cute5tupleIJNS5_1CILi1EEES8_S8_EEENS6_IJNS7_ILi64EEESA_SA_EEELi512ENS_10bfloat16_tEfNS_4arch4Sm90ELb1ELb0ELb0ELb0ELb1ELb0ELb0ELb0ELb0ELb1ELb1ELb0EEENS1_21CollectiveEpilogueFwdINS6_IJSA_NS7_ILi512EEESA_EEES9_SC_SE_Li256ELb0ELb1ELb1ELb0EEENS1_19SingleTileSchedulerILb0ELb1ELb1ELi64EEEEEEEEEvNT_6ParamsE --------------------------
	.section	.nv.info._ZN7cutlass13device_kernelIN5flash11enable_sm90INS1_16FlashAttnFwdSm90INS1_25CollectiveMainloopFwdSm90ILi2EN4cute5tupleIJNS5_1CILi1EEES8_S8_EEENS6_IJNS7_ILi64EEESA_SA_EEELi512ENS_10bfloat16_tEfNS_4arch4Sm90ELb1ELb0ELb0ELb0ELb1ELb0ELb0ELb0ELb0ELb1ELb1ELb0EEENS1_21CollectiveEpilogueFwdINS6_IJSA_NS7_ILi512EEESA_EEES9_SC_SE_Li256ELb0ELb1ELb1ELb0EEENS1_19SingleTileSchedulerILb0ELb1ELb1ELi64EEEEEEEEEvNT_6ParamsE,"",@"SHT_CUDA_INFO"
	.sectionflags	@""
	.align	4


	//----- nvinfo : EIATTR_CUDA_API_VERSION
	.align		4
        /*0000*/ 	.byte	0x04, 0x37
        /*0002*/ 	.short	(.L_476 - .L_475)
.L_475:
        /*0004*/ 	.word	0x00000082


	//----- nvinfo : EIATTR_KPARAM_INFO
	.align		4
.L_476:
        /*0008*/ 	.byte	0x04, 0x17
        /*000a*/ 	.short	(.L_478 - .L_477)
.L_477:
        /*000c*/ 	.word	0x00000000
        /*0010*/ 	.short	0x0000
        /*0012*/ 	.short	0x0070
        /*0014*/ 	.byte	0x00, 0xf0, 0x01, 0x28


	//----- nvinfo : EIATTR_SPARSE_MMA_MASK
	.align		4
.L_478:
        /*0018*/ 	.byte	0x03, 0x50
        /*001a*/ 	.short	0x0000


	//----- nvinfo : EIATTR_MAXREG_COUNT
	.align		4
        /*001c*/ 	.byte	0x03, 0x1b
        /*001e*/ 	.short	0x00a8


	//----- nvinfo : EIATTR_NUM_BARRIERS
	.align		4
        /*0020*/ 	.byte	0x02, 0x4c
        /*0022*/ 	.byte	0x10
	.zero		1


	//----- nvinfo : EIATTR_EXTERNS
	.align		4
        /*0024*/ 	.byte	0x04, 0x0f
        /*0026*/ 	.short	(.L_480 - .L_479)


	//   ....[0]....
	.align		4
.L_479:
        /*0028*/ 	.word	index@(__assertfail)


	//----- nvinfo : EIATTR_MERCURY_ISA_VERSION
	.align		4
.L_480:
        /*002c*/ 	.byte	0x03, 0x5f
        /*002e*/ 	.short	0x0101


	//----- nvinfo : EIATTR_INT_WARP_WIDE_INSTR_OFFSETS
	.align		4
        /*0030*/ 	.byte	0x04, 0x31
        /*0032*/ 	.short	(.L_482 - .L_481)


	//   ....[0]....
.L_481:
        /*0034*/ 	.word	0x000000b0


	//   ....[1]....
        /*0038*/ 	.word	0x000000c0


	//   ....[2]....
        /*003c*/ 	.word	0x00000160


	//----- nvinfo : EIATTR_COOP_GROUP_MASK_REGIDS
	.align		4
.L_482:
        /*0040*/ 	.byte	0x04, 0x29
        /*0042*/ 	.short	(.L_484 - .L_483)


	//   ....[0]....
.L_483:
        /*0044*/ 	.word	0xffffffff


	//   ....[1]....
        /*0048*/ 	.word	0xffffffff


	//   ....[2]....
        /*004c*/ 	.word	0xffffffff


	//   ....[3]....
        /*0050*/ 	.word	0xffffffff


	//   ....[4]....
        /*0054*/ 	.word	0xffffffff


	//   ....[5]....
        /*0058*/ 	.word	0xffffffff


	//   ....[6]....
        /*005c*/ 	.word	0xffffffff


	//   ....[7]....
        /*0060*/ 	.word	0xffffffff


	//   ....[8]....
        /*0064*/ 	.word	0xffffffff


	//   ....[9]....
        /*0068*/ 	.word	0xffffffff


	//   ....[10]....
        /*006c*/ 	.word	0xffffffff


	//   ....[11]....
        /*0070*/ 	.word	0xffffffff


	//   ....[12]....
        /*0074*/ 	.word	0xffffffff


	//   ....[13]....
        /*0078*/ 	.word	0xffffffff


	//   ....[14]....
        /*007c*/ 	.word	0xffffffff


	//   ....[15]....
        /*0080*/ 	.word	0xffffffff


	//   ....[16]....
        /*0084*/ 	.word	0xffffffff


	//   ....[17]....
        /*0088*/ 	.word	0xffffffff


	//   ....[18]....
        /*008c*/ 	.word	0xffffffff


	//   ....[19]....
        /*0090*/ 	.word	0xffffffff


	//   ....[20]....
        /*0094*/ 	.word	0xffffffff


	//   ....[21]....
        /*0098*/ 	.word	0xffffffff


	//   ....[22]....
        /*009c*/ 	.word	0xffffffff


	//   ....[23]....
        /*00a0*/ 	.word	0xffffffff


	//   ....[24]....
        /*00a4*/ 	.word	0xffffffff


	//   ....[25]....
        /*00a8*/ 	.word	0xffffffff


	//   ....[26]....
        /*00ac*/ 	.word	0xffffffff


	//   ....[27]....
        /*00b0*/ 	.word	0xffffffff


	//   ....[28]....
        /*00b4*/ 	.word	0xffffffff


	//   ....[29]....
        /*00b8*/ 	.word	0xffffffff


	//   ....[30]....
        /*00bc*/ 	.word	0xffffffff


	//   ....[31]....
        /*00c0*/ 	.word	0xffffffff


	//   ....[32]....
        /*00c4*/ 	.word	0xffffffff


	//   ....[33]....
        /*00c8*/ 	.word	0xffffffff


	//   ....[34]....
        /*00cc*/ 	.word	0xffffffff


	//   ....[35]....
        /*00d0*/ 	.word	0xffffffff


	//   ....[36]....
        /*00d4*/ 	.word	0xffffffff


	//   ....[37]....
        /*00d8*/ 	.word	0xffffffff


	//   ....[38]....
        /*00dc*/ 	.word	0xffffffff


	//   ....[39]....
        /*00e0*/ 	.word	0xffffffff


	//   ....[40]....
        /*00e4*/ 	.word	0xffffffff


	//   ....[41]....
        /*00e8*/ 	.word	0xffffffff


	//   ....[42]....
        /*00ec*/ 	.word	0xffffffff


	//   ....[43]....
        /*00f0*/ 	.word	0xffffffff


	//   ....[44]....
        /*00f4*/ 	.word	0xffffffff


	//   ....[45]....
        /*00f8*/ 	.word	0xffffffff


	//   ....[46]....
        /*00fc*/ 	.word	0xffffffff


	//   ....[47]....
        /*0100*/ 	.word	0xffffffff


	//   ....[48]....
        /*0104*/ 	.word	0xffffffff


	//   ....[49]....
        /*0108*/ 	.word	0xffffffff


	//   ....[50]....
        /*010c*/ 	.word	0xffffffff


	//   ....[51]....
        /*0110*/ 	.word	0xffffffff


	//   ....[52]....
        /*0114*/ 	.word	0xffffffff


	//   ....[53]....
        /*0118*/ 	.word	0xffffffff


	//   ....[54]....
        /*011c*/ 	.word	0xffffffff


	//   ....[55]....
        /*0120*/ 	.word	0xffffffff


	//   ....[56]....
        /*0124*/ 	.word	0xffffffff


	//   ....[57]....
        /*0128*/ 	.word	0xffffffff


	//   ....[58]....
        /*012c*/ 	.word	0xffffffff


	//   ....[59]....
        /*0130*/ 	.word	0xffffffff


	//   ....[60]....
        /*0134*/ 	.word	0xffffffff


	//   ....[61]....
        /*0138*/ 	.word	0xffffffff


	//   ....[62]....
        /*013c*/ 	.word	0xffffffff


	//   ....[63]....
        /*0140*/ 	.word	0xffffffff


	//   ....[64]....
        /*0144*/ 	.word	0xffffffff


	//   ....[65]....
        /*0148*/ 	.word	0xffffffff


	//   ....[66]....
        /*014c*/ 	.word	0xffffffff


	//   ....[67]....
        /*0150*/ 	.word	0xffffffff


	//   ....[68]....
        /*0154*/ 	.word	0xffffffff


	//   ....[69]....
        /*0158*/ 	.word	0xffffffff


	//   ....[70]....
        /*015c*/ 	.word	0xffffffff


	//   ....[71]....
        /*0160*/ 	.word	0xffffffff


	//   ....[72]....
        /*0164*/ 	.word	0xffffffff


	//   ....[73]....
        /*0168*/ 	.word	0xffffffff


	//   ....[74]....
        /*016c*/ 	.word	0xffffffff


	//   ....[75]....
        /*0170*/ 	.word	0xffffffff


	//   ....[76]....
        /*0174*/ 	.word	0xffffffff


	//   ....[77]....
        /*0178*/ 	.word	0xffffffff


	//   ....[78]....
        /*017c*/ 	.word	0xffffffff


	//   ....[79]....
        /*0180*/ 	.word	0xffffffff


	//   ....[80]....
        /*0184*/ 	.word	0xffffffff


	//   ....[81]....
        /*0188*/ 	.word	0xffffffff


	//   ....[82]....
        /*018c*/ 	.word	0x0500000f


	//   ....[83]....
        /*0190*/ 	.word	0x0500000f


	//   ....[84]....
        /*0194*/ 	.word	0x0500000f


	//   ....[85]....
        /*0198*/ 	.word	0x0500000f


	//   ....[86]....
        /*019c*/ 	.word	0x0500000f


	//   ....[87]....
        /*01a0*/ 	.word	0x0500000f


	//   ....[88]....
        /*01a4*/ 	.word	0x0500000f


	//   ....[89]....
        /*01a8*/ 	.word	0x0500000f


	//   ....[90]....
        /*01ac*/ 	.word	0x0500000f


	//   ....[91]....
        /*01b0*/ 	.word	0x0500000f


	//   ....[92]....
        /*01b4*/ 	.word	0x0500000f


	//   ....[93]....
        /*01b8*/ 	.word	0x0500000f


	//   ....[94]....
        /*01bc*/ 	.word	0x0500000f


	//   ....[95]....
        /*01c0*/ 	.word	0x0500000f


	//   ....[96]....
        /*01c4*/ 	.word	0x0500000f


	//   ....[97]....
        /*01c8*/ 	.word	0x0500000f


	//   ....[98]....
        /*01cc*/ 	.word	0x0500000f


	//   ....[99]....
        /*01d0*/ 	.word	0x0500000f


	//   ....[100]....
        /*01d4*/ 	.word	0x0500000f


	//   ....[101]....
        /*01d8*/ 	.word	0x0500000f


	//   ....[102]....
        /*01dc*/ 	.word	0x0500000f


	//   ....[103]....
        /*01e0*/ 	.word	0x0500000f


	//   ....[104]....
        /*01e4*/ 	.word	0x0500000f


	//   ....[105]....
        /*01e8*/ 	.word	0x0500000f


	//   ....[106]....
        /*01ec*/ 	.word	0x0500000f


	//   ....[107]....
        /*01f0*/ 	.word	0x0500000f


	//   ....[108]....
        /*01f4*/ 	.word	0x0500000f


	//   ....[109]....
        /*01f8*/ 	.word	0x0500000f


	//   ....[110]....
        /*01fc*/ 	.word	0x0500000f


	//   ....[111]....
        /*0200*/ 	.word	0x0500000f


	//   ....[112]....
        /*0204*/ 	.word	0x0500000f


	//   ....[113]....
        /*0208*/ 	.word	0x0500000f


	//   ....[114]....
        /*020c*/ 	.word	0x0500000f


	//   ....[115]....
        /*0210*/ 	.word	0x0500000f


	//   ....[116]....
        /*0214*/ 	.word	0x0500000f


	//   ....[117]....
        /*0218*/ 	.word	0x0500000f


	//   ....[118]....
        /*021c*/ 	.word	0x0500000f


	//   ....[119]....
        /*0220*/ 	.word	0x0500000f


	//   ....[120]....
        /*0224*/ 	.word	0x0500000f


	//   ....[121]....
        /*0228*/ 	.word	0x0500000f


	//   ....[122]....
        /*022c*/ 	.word	0x0500000f


	//   ....[123]....
        /*0230*/ 	.word	0x0500000f


	//----- nvinfo : EIATTR_COOP_GROUP_INSTR_OFFSETS
	.align		4
.L_484:
        /*0234*/ 	.byte	0x04, 0x28
        /*0236*/ 	.short	(.L_486 - .L_485)


	//   ....[0]....
.L_485:
        /*0238*/ 	.word	0x00000060


	//   ....[1]....
        /*023c*/ 	.word	0x000000a0


	//   ....[2]....
        /*0240*/ 	.word	0x00000280


	//   ....[3]....
        /*0244*/ 	.word	0x000003e0


	//   ....[4]....
        /*0248*/ 	.word	0x00000500


	//   ....[5]....
        /*024c*/ 	.word	0x00000660


	//   ....[6]....
        /*0250*/ 	.word	0x000012d0


	//   ....[7]....
        /*0254*/ 	.word	0x00003450


	//   ....[8]....
        /*0258*/ 	.word	0x00003c20


	//   ....[9]....
        /*025c*/ 	.word	0x00003c50


	//   ....[10]....
        /*0260*/ 	.word	0x00004050


	//   ....[11]....
        /*0264*/ 	.word	0x000041c0


	//   ....[12]....
        /*0268*/ 	.word	0x00004330


	//   ....[13]....
        /*026c*/ 	.word	0x00004480


	//   ....[14]....
        /*0270*/ 	.word	0x00004f30


	//   ....[15]....
        /*0274*/ 	.word	0x00005480


	//   ....[16]....
        /*0278*/ 	.word	0x000054a0


	//   ....[17]....
        /*027c*/ 	.word	0x00005810


	//   ....[18]....
        /*0280*/ 	.word	0x00005a00


	//   ....[19]....
        /*0284*/ 	.word	0x00005b70


	//   ....[20]....
        /*0288*/ 	.word	0x00005cc0


	//   ....[21]....
        /*028c*/ 	.word	0x00006e80


	//   ....[22]....
        /*0290*/ 	.word	0x00007390


	//   ....[23]....
        /*0294*/ 	.word	0x000073c0


	//   ....[24]....
        /*0298*/ 	.word	0x00007600


	//   ....[25]....
        /*029c*/ 	.word	0x00007790


	//   ....[26]....
        /*02a0*/ 	.word	0x00008780


	//   ....[27]....
        /*02a4*/ 	.word	0x00008860


	//   ....[28]....
        /*02a8*/ 	.word	0x000088b0


	//   ....[29]....
        /*02ac*/ 	.word	0x000088e0


	//   ....[30]....
        /*02b0*/ 	.word	0x00008940


	//   ....[31]....
        /*02b4*/ 	.word	0x000093f0


	//   ....[32]....
        /*02b8*/ 	.word	0x000098b0


	//   ....[33]....
        /*02bc*/ 	.word	0x000098e0


	//   ....[34]....
        /*02c0*/ 	.word	0x00009900


	//   ....[35]....
        /*02c4*/ 	.word	0x00009930


	//   ....[36]....
        /*02c8*/ 	.word	0x00009dc0


	//   ....[37]....
        /*02cc*/ 	.word	0x00009de0


	//   ....[38]....
        /*02d0*/ 	.word	0x0000aa30


	//   ....[39]....
        /*02d4*/ 	.word	0x0000aa50


	//   ....[40]....
        /*02d8*/ 	.word	0x0000baa0


	//   ....[41]....
        /*02dc*/ 	.word	0x0000cdb0


	//   ....[42]....
        /*02e0*/ 	.word	0x0000cdd0


	//   ....[43]....
        /*02e4*/ 	.word	0x0000cde0


	//   ....[44]....
        /*02e8*/ 	.word	0x0000ce20


	//   ....[45]....
        /*02ec*/ 	.word	0x0000ce70


	//   ....[46]....
        /*02f0*/ 	.word	0x0000ce90


	//   ....[47]....
        /*02f4*/ 	.word	0x0000cee0


	//   ....[48]....
        /*02f8*/ 	.word	0x0000cf00


	//   ....[49]....
        /*02fc*/ 	.word	0x0000d490


	//   ....[50]....
        /*0300*/ 	.word	0x0000d4c0


	//   ....[51]....
        /*0304*/ 	.word	0x0000d4f0


	//   ....[52]....
        /*0308*/ 	.word	0x0000d560


	//   ....[53]....
        /*030c*/ 	.word	0x0000d5c0


	//   ....[54]....
        /*0310*/ 	.word	0x0000d5e0


	//   ....[55]....
        /*0314*/ 	.word	0x0000d630


	//   ....[56]....
        /*0318*/ 	.word	0x0000d650


	//   ....[57]....
        /*031c*/ 	.word	0x0000d940


	//   ....[58]....
        /*0320*/ 	.word	0x0000d970


	//   ....[59]....
        /*0324*/ 	.word	0x0000d9a0


	//   ....[60]....
        /*0328*/ 	.word	0x0000d9d0


	//   ....[61]....
        /*032c*/ 	.word	0x0000da00


	//   ....[62]....
        /*0330*/ 	.word	0x0000da50


	//   ....[63]....
        /*0334*/ 	.word	0x0000dbd0


	//   ....[64]....
        /*0338*/ 	.word	0x0000dc00


	//   ....[65]....
        /*033c*/ 	.word	0x0000e580


	//   ....[66]....
        /*0340*/ 	.word	0x0000e5a0


	//   ....[67]....
        /*0344*/ 	.word	0x0000e5b0


	//   ....[68]....
        /*0348*/ 	.word	0x0000e5d0


	//   ....[69]....
        /*034c*/ 	.word	0x0000e5f0


	//   ....[70]....
        /*0350*/ 	.word	0x0000e620


	//   ....[71]....
        /*0354*/ 	.word	0x0000e640


	//   ....[72]....
        /*0358*/ 	.word	0x0000e670


	//   ....[73]....
        /*035c*/ 	.word	0x0000e9d0


	//   ....[74]....
        /*0360*/ 	.word	0x0000ea00


	//   ....[75]....
        /*0364*/ 	.word	0x0000ea30


	//   ....[76]....
        /*0368*/ 	.word	0x0000ea50


	//   ....[77]....
        /*036c*/ 	.word	0x0000ea60


	//   ....[78]....
        /*0370*/ 	.word	0x0000ea80


	//   ....[79]....
        /*0374*/ 	.word	0x0000eb20


	//   ....[80]....
        /*0378*/ 	.word	0x0000eb60


	//   ....[81]....
        /*037c*/ 	.word	0x0000f060


	//   ....[82]....
        /*0380*/ 	.word	0x0000f680


	//   ....[83]....
        /*0384*/ 	.word	0x0000f770


	//   ....[84]....
        /*0388*/ 	.word	0x0000f810


	//   ....[85]....
        /*038c*/ 	.word	0x0000f890


	//   ....[86]....
        /*0390*/ 	.word	0x0000f940


	//   ....[87]....
        /*0394*/ 	.word	0x0000f9a0


	//   ....[88]....
        /*0398*/ 	.word	0x0000fa60


	//   ....[89]....
        /*039c*/ 	.word	0x0000fac0


	//   ....[90]....
        /*03a0*/ 	.word	0x0000fb60


	//   ....[91]....
        /*03a4*/ 	.word	0x0000fbf0


	//   ....[92]....
        /*03a8*/ 	.word	0x0000fc50


	//   ....[93]....
        /*03ac*/ 	.word	0x0000fd80


	//   ....[94]....
        /*03b0*/ 	.word	0x0000fdf0


	//   ....[95]....
        /*03b4*/ 	.word	0x0000fe50


	//   ....[96]....
        /*03b8*/ 	.word	0x0000ff10


	//   ....[97]....
        /*03bc*/ 	.word	0x0000ff70


	//   ....[98]....
        /*03c0*/ 	.word	0x00010010


	//   ....[99]....
        /*03c4*/ 	.word	0x00010160


	//   ....[100]....
        /*03c8*/ 	.word	0x00010220


	//   ....[101]....
        /*03cc*/ 	.word	0x000104a0


	//   ....[102]....
        /*03d0*/ 	.word	0x000104f0


	//   ....[103]....
        /*03d4*/ 	.word	0x000106b0


	//   ....[104]....
        /*03d8*/ 	.word	0x00010700


	//   ....[105]....
        /*03dc*/ 	.word	0x000108c0


	//   ....[106]....
        /*03e0*/ 	.word	0x00010910


	//   ....[107]....
        /*03e4*/ 	.word	0x000109f0


	//   ....[108]....
        /*03e8*/ 	.word	0x00010a90


	//   ....[109]....
        /*03ec*/ 	.word	0x00010af0


	//   ....[110]....
        /*03f0*/ 	.word	0x00010b90


	//   ....[111]....
        /*03f4*/ 	.word	0x00010bf0


	//   ....[112]....
        /*03f8*/ 	.word	0x00010c90


	//   ....[113]....
        /*03fc*/ 	.word	0x00010cf0


	//   ....[114]....
        /*0400*/ 	.word	0x00010d90


	//   ....[115]....
        /*0404*/ 	.word	0x00010e70


	//   ....[116]....
        /*0408*/ 	.word	0x00010f20


	//   ....[117]....
        /*040c*/ 	.word	0x00011010


	//   ....[118]....
        /*0410*/ 	.word	0x00011110


	//   ....[119]....
        /*0414*/ 	.word	0x00011230


	//   ....[120]....
        /*0418*/ 	.word	0x00011310


	//   ....[121]....
        /*041c*/ 	.word	0x00011420


	//   ....[122]....
        /*0420*/ 	.word	0x000114f0


	//   ....[123]....
        /*0424*/ 	.word	0x00011600


	//----- nvinfo : EIATTR_REG_RECONFIG
	.align		4
.L_486:
        /*0428*/ 	.byte	0x01, 0x54
	.zero		2


	//----- nvinfo : EIATTR_SYSCALL_OFFSETS
	.align		4
        /*042c*/ 	.byte	0x04, 0x46
        /*042e*/ 	.short	(.L_488 - .L_487)


	//   ....[0]....
.L_487:
        /*0430*/ 	.word	0x00003620


	//   ....[1]....
        /*0434*/ 	.word	0x0000c2c0


	//   ....[2]....
        /*0438*/ 	.word	0x0000c400


	//   ....[3]....
        /*043c*/ 	.word	0x0000c4f0


	//   ....[4]....
        /*0440*/ 	.word	0x0000d170


	//----- nvinfo : EIATTR_MBARRIER_INSTR_OFFSETS
	.align		4
.L_488:
        /*0444*/ 	.byte	0x04, 0x39
        /*0446*/ 	.short	(.L_490 - .L_489)


	//   ....[0]....
.L_489:
        /*0448*/ 	.word	0x00000170
        /*044c*/ 	.word	0x000000ff
        /*0450*/ 	.word	0x00028c00
        /*0454*/ 	.short	0x0100
        /*0456*/ 	.byte	0x08
	.zero		1


	//   ....[1]....
        /*0458*/ 	.word	0x00000180
        /*045c*/ 	.word	0x000000ff
        /*0460*/ 	.word	0x00028c20
        /*0464*/ 	.short	0x0100
        /*0466*/ 	.byte	0x08
	.zero		1


	//   ....[2]....
        /*0468*/ 	.word	0x00000230
        /*046c*/ 	.word	0x000000ff
        /*0470*/ 	.word	0x00028c30
        /*0474*/ 	.short	0x0100
        /*0476*/ 	.byte	0x06
	.zero		1


	//   ....[3]....
        /*0478*/ 	.word	0x00000240
        /*047c*/ 	.word	0x000000ff
        /*0480*/ 	.word	0x00028c40
        /*0484*/ 	.short	0x0100
        /*0486*/ 	.byte	0x06
	.zero		1


	//   ....[4]....
        /*0488*/ 	.word	0x00000250
        /*048c*/ 	.word	0x000000ff
        /*0490*/ 	.word	0x00028c38
        /*0494*/ 	.short	0x0100
        /*0496*/ 	.byte	0x06
	.zero		1


	//   ....[5]....
        /*0498*/ 	.word	0x00000260
        /*049c*/ 	.word	0x000000ff
        /*04a0*/ 	.word	0x00028c48
        /*04a4*/ 	.short	0x0100
        /*04a6*/ 	.byte	0x06
	.zero		1


	//   ....[6]....
        /*04a8*/ 	.word	0x00000390
        /*04ac*/ 	.word	0x000000ff
        /*04b0*/ 	.word	0x00028c50
        /*04b4*/ 	.short	0x0100
        /*04b6*/ 	.byte	0x08
	.zero		1


	//   ....[7]....
        /*04b8*/ 	.word	0x000003a0
        /*04bc*/ 	.word	0x000000ff
        /*04c0*/ 	.word	0x00028c60
        /*04c4*/ 	.short	0x0100
        /*04c6*/ 	.byte	0x08
	.zero		1


	//   ....[8]....
        /*04c8*/ 	.word	0x000003b0
        /*04cc*/ 	.word	0x000000ff
        /*04d0*/ 	.word	0x00028c58
        /*04d4*/ 	.short	0x0100
        /*04d6*/ 	.byte	0x08
	.zero		1


	//   ....[9]....
        /*04d8*/ 	.word	0x000003c0
        /*04dc*/ 	.word	0x000000ff
        /*04e0*/ 	.word	0x00028c68
        /*04e4*/ 	.short	0x0100
        /*04e6*/ 	.byte	0x08
	.zero		1


	//   ....[10]....
        /*04e8*/ 	.word	0x000004b0
        /*04ec*/ 	.word	0x000000ff
        /*04f0*/ 	.word	0x00028c70
        /*04f4*/ 	.short	0x0100
        /*04f6*/ 	.byte	0x06
	.zero		1


	//   ....[11]....
        /*04f8*/ 	.word	0x000004c0
        /*04fc*/ 	.word	0x000000ff
        /*0500*/ 	.word	0x00028c80
        /*0504*/ 	.short	0x0100
        /*0506*/ 	.byte	0x06
	.zero		1


	//   ....[12]....
        /*0508*/ 	.word	0x000004d0
        /*050c*/ 	.word	0x000000ff
        /*0510*/ 	.word	0x00028c78
        /*0514*/ 	.short	0x0100
        /*0516*/ 	.byte	0x06
	.zero		1


	//   ....[13]....
        /*0518*/ 	.word	0x000004e0
        /*051c*/ 	.word	0x000000ff
        /*0520*/ 	.word	0x00028c88
        /*0524*/ 	.short	0x0100
        /*0526*/ 	.byte	0x06
	.zero		1


	//   ....[14]....
        /*0528*/ 	.word	0x00000610
        /*052c*/ 	.word	0x000000ff
        /*0530*/ 	.word	0x00028c90
        /*0534*/ 	.short	0x0100
        /*0536*/ 	.byte	0x08
	.zero		1


	//   ....[15]....
        /*0538*/ 	.word	0x00000620
        /*053c*/ 	.word	0x000000ff
        /*0540*/ 	.word	0x00028ca0
        /*0544*/ 	.short	0x0100
        /*0546*/ 	.byte	0x08
	.zero		1


	//   ....[16]....
        /*0548*/ 	.word	0x00000630
        /*054c*/ 	.word	0x000000ff
        /*0550*/ 	.word	0x00028c98
        /*0554*/ 	.short	0x0100
        /*0556*/ 	.byte	0x08
	.zero		1


	//   ....[17]....
        /*0558*/ 	.word	0x00000640
        /*055c*/ 	.word	0x000000ff
        /*0560*/ 	.word	0x00028ca8
        /*0564*/ 	.short	0x0100
        /*0566*/ 	.byte	0x08
	.zero		1


	//   ....[18]....
        /*0568*/ 	.word	0x00000780
        /*056c*/ 	.word	0x000000ff
        /*0570*/ 	.word	0x00028cb0
        /*0574*/ 	.short	0x0100
        /*0576*/ 	.byte	0x08
	.zero		1


	//   ....[19]....
        /*0578*/ 	.word	0x00000790
        /*057c*/ 	.word	0x000000ff
        /*0580*/ 	.word	0x00028cc0
        /*0584*/ 	.short	0x0100
        /*0586*/ 	.byte	0x08
	.zero		1


	//   ....[20]....
        /*0588*/ 	.word	0x000007a0
        /*058c*/ 	.word	0x000000ff
        /*0590*/ 	.word	0x00028cb8
        /*0594*/ 	.short	0x0100
        /*0596*/ 	.byte	0x08
	.zero		1


	//   ....[21]....
        /*0598*/ 	.word	0x000007b0
        /*059c*/ 	.word	0x000000ff
        /*05a0*/ 	.word	0x00028cc8
        /*05a4*/ 	.short	0x0100
        /*05a6*/ 	.byte	0x08
	.zero		1


	//   ....[22]....
        /*05a8*/ 	.word	0x00001490
        /*05ac*/ 	.word	0x000000ff
        /*05b0*/ 	.word	0x00028c50
        /*05b4*/ 	.short	0x010a
        /*05b6*/ 	.byte	0x05
	.zero		1


	//   ....[23]....
        /*05b8*/ 	.word	0x00001760
        /*05bc*/ 	.word	0x000000ff
        /*05c0*/ 	.word	0x00000000
        /*05c4*/ 	.short	0x0101
        /*05c6*/ 	.byte	0x04
	.zero		1


	//   ....[24]....
        /*05c8*/ 	.word	0x000020c0
        /*05cc*/ 	.word	0x000000ff
        /*05d0*/ 	.word	0x00028c50
        /*05d4*/ 	.short	0x010a
        /*05d6*/ 	.byte	0x07
	.zero		1


	//   ....[25]....
        /*05d8*/ 	.word	0x00002100
        /*05dc*/ 	.word	0x000000ff
        /*05e0*/ 	.word	0x00028c50
        /*05e4*/ 	.short	0x010a
        /*05e6*/ 	.byte	0x07
	.zero		1


	//   ....[26]....
        /*05e8*/ 	.word	0x000022e0
        /*05ec*/ 	.word	0x000000ff
        /*05f0*/ 	.word	0x00000000
        /*05f4*/ 	.short	0x0101
        /*05f6*/ 	.byte	0x07
	.zero		1


	//   ....[27]....
        /*05f8*/ 	.word	0x00003650
        /*05fc*/ 	.word	0x000000ff
        /*0600*/ 	.word	0x00028c00
        /*0604*/ 	.short	0x010a
        /*0606*/ 	.byte	0x27
	.zero		1


	//   ....[28]....
        /*0608*/ 	.word	0x000037e0
        /*060c*/ 	.word	0x000000ff
        /*0610*/ 	.word	0x00028c30
        /*0614*/ 	.short	0x010a
        /*0616*/ 	.byte	0x27
	.zero		1


	//   ....[29]....
        /*0618*/ 	.word	0x00003820
        /*061c*/ 	.word	0x000000ff
        /*0620*/ 	.word	0x00028c30
        /*0624*/ 	.short	0x010a
        /*0626*/ 	.byte	0x27
	.zero		1


	//   ....[30]....
        /*0628*/ 	.word	0x00003cc0
        /*062c*/ 	.word	0x000000ff
        /*0630*/ 	.word	0x00000000
        /*0634*/ 	.short	0x0101
        /*0636*/ 	.byte	0x04
	.zero		1


	//   ....[31]....
        /*0638*/ 	.word	0x00004cd0
        /*063c*/ 	.word	0x000000ff
        /*0640*/ 	.word	0x00028c50
        /*0644*/ 	.short	0x010a
        /*0646*/ 	.byte	0x27
	.zero		1


	//   ....[32]....
        /*0648*/ 	.word	0x00004d10
        /*064c*/ 	.word	0x000000ff
        /*0650*/ 	.word	0x00028c50
        /*0654*/ 	.short	0x010a
        /*0656*/ 	.byte	0x27
	.zero		1


	//   ....[33]....
        /*0658*/ 	.word	0x00005060
        /*065c*/ 	.word	0x000000ff
        /*0660*/ 	.word	0x00000000
        /*0664*/ 	.short	0x0101
        /*0666*/ 	.byte	0x05
	.zero		1


	//   ....[34]....
        /*0668*/ 	.word	0x00005200
        /*066c*/ 	.word	0x000000ff
        /*0670*/ 	.word	0x00028c30
        /*0674*/ 	.short	0x010a
        /*0676*/ 	.byte	0x1b
	.zero		1


	//   ....[35]....
        /*0678*/ 	.word	0x00005240
        /*067c*/ 	.word	0x000000ff
        /*0680*/ 	.word	0x00028c30
        /*0684*/ 	.short	0x010a
        /*0686*/ 	.byte	0x1b
	.zero		1


	//   ....[36]....
        /*0688*/ 	.word	0x000054e0
        /*068c*/ 	.word	0x000000ff
        /*0690*/ 	.word	0x00000000
        /*0694*/ 	.short	0x0101
        /*0696*/ 	.byte	0x0a
	.zero		1


	//   ....[37]....
        /*0698*/ 	.word	0x00006c40
        /*069c*/ 	.word	0x000000ff
        /*06a0*/ 	.word	0x00028c50
        /*06a4*/ 	.short	0x010a
        /*06a6*/ 	.byte	0x1b
	.zero		1


	//   ....[38]....
        /*06a8*/ 	.word	0x00006c80
        /*06ac*/ 	.word	0x000000ff
        /*06b0*/ 	.word	0x00028c50
        /*06b4*/ 	.short	0x010a
        /*06b6*/ 	.byte	0x1b
	.zero		1


	//   ....[39]....
        /*06b8*/ 	.word	0x00006f40
        /*06bc*/ 	.word	0x000000ff
        /*06c0*/ 	.word	0x00000000
        /*06c4*/ 	.short	0x0101
        /*06c6*/ 	.byte	0x1b
	.zero		1


	//   ....[40]....
        /*06c8*/ 	.word	0x00007070
        /*06cc*/ 	.word	0x000000ff
        /*06d0*/ 	.word	0x00028c30
        /*06d4*/ 	.short	0x010a
        /*06d6*/ 	.byte	0x1a
	.zero		1


	//   ....[41]....
        /*06d8*/ 	.word	0x000070b0
        /*06dc*/ 	.word	0x000000ff
        /*06e0*/ 	.word	0x00028c30
        /*06e4*/ 	.short	0x010a
        /*06e6*/ 	.byte	0x1a
	.zero		1


	//   ....[42]....
        /*06e8*/ 	.word	0x000072c0
        /*06ec*/ 	.word	0x000000ff
        /*06f0*/ 	.word	0x00000000
        /*06f4*/ 	.short	0x0101
        /*06f6*/ 	.byte	0x0a
	.zero		1


	//   ....[43]....
        /*06f8*/ 	.word	0x00008540
        /*06fc*/ 	.word	0x000000ff
        /*0700*/ 	.word	0x00028c50
        /*0704*/ 	.short	0x010a
        /*0706*/ 	.byte	0x1a
	.zero		1


	//   ....[44]....
        /*0708*/ 	.word	0x00008580
        /*070c*/ 	.word	0x000000ff
        /*0710*/ 	.word	0x00028c50
        /*0714*/ 	.short	0x010a
        /*0716*/ 	.byte	0x1a
	.zero		1


	//   ....[45]....
        /*0718*/ 	.word	0x00008830
        /*071c*/ 	.word	0x000000ff
        /*0720*/ 	.word	0x00000000
        /*0724*/ 	.short	0x0101
        /*0726*/ 	.byte	0x07
	.zero		1


	//   ....[46]....
        /*0728*/ 	.word	0x000093b0
        /*072c*/ 	.word	0x000000ff
        /*0730*/ 	.word	0x00000000
        /*0734*/ 	.short	0x0101
        /*0736*/ 	.byte	0x04
	.zero		1


	//   ....[47]....
        /*0738*/ 	.word	0x0000cb70
        /*073c*/ 	.word	0x000000ff
        /*0740*/ 	.word	0x00028c40
        /*0744*/ 	.short	0x010a
        /*0746*/ 	.byte	0x2d
	.zero		1


	//   ....[48]....
        /*0748*/ 	.word	0x0000cfa0
        /*074c*/ 	.word	0x000000ff
        /*0750*/ 	.word	0x00028c30
        /*0754*/ 	.short	0x0107
        /*0756*/ 	.byte	0x2d
	.zero		1


	//   ....[49]....
        /*0758*/ 	.word	0x0000d010
        /*075c*/ 	.word	0x000000ff
        /*0760*/ 	.word	0x00028c30
        /*0764*/ 	.short	0x0101
        /*0766*/ 	.byte	0x2d
	.zero		1


	//   ....[50]....
        /*0768*/ 	.word	0x0000d720
        /*076c*/ 	.word	0x000000ff
        /*0770*/ 	.word	0x00028c00
        /*0774*/ 	.short	0x0107
        /*0776*/ 	.byte	0x2d
	.zero		1


	//   ....[51]....
        /*0778*/ 	.word	0x0000d760
        /*077c*/ 	.word	0x000000ff
        /*0780*/ 	.word	0x00028c00
        /*0784*/ 	.short	0x0101
        /*0786*/ 	.byte	0x2d
	.zero		1


	//   ....[52]....
        /*0788*/ 	.word	0x0000d770
        /*078c*/ 	.word	0x000000ff
        /*0790*/ 	.word	0x00028c20
        /*0794*/ 	.short	0x010a
        /*0796*/ 	.byte	0x2d
	.zero		1


	//   ....[53]....
        /*0798*/ 	.word	0x0000d7c0
        /*079c*/ 	.word	0x000000ff
        /*07a0*/ 	.word	0x00028c60
        /*07a4*/ 	.short	0x010a
        /*07a6*/ 	.byte	0x2d
	.zero		1


	//   ....[54]....
        /*07a8*/ 	.word	0x0000dfe0
        /*07ac*/ 	.word	0x000000ff
        /*07b0*/ 	.word	0x00028c50
        /*07b4*/ 	.short	0x0107
        /*07b6*/ 	.byte	0x2d
	.zero		1


	//   ....[55]....
        /*07b8*/ 	.word	0x0000e060
        /*07bc*/ 	.word	0x000000ff
        /*07c0*/ 	.word	0x00028c50
        /*07c4*/ 	.short	0x0101
        /*07c6*/ 	.byte	0x2d
	.zero		1


	//   ....[56]....
        /*07c8*/ 	.word	0x0000e380
        /*07cc*/ 	.word	0x0000000a
        /*07d0*/ 	.word	0x00028c40
        /*07d4*/ 	.short	0x010a
        /*07d6*/ 	.byte	0x3f
	.zero		1


	//   ....[57]....
        /*07d8*/ 	.word	0x0000e710
        /*07dc*/ 	.word	0x0000000a
        /*07e0*/ 	.word	0x00028c30
        /*07e4*/ 	.short	0x0107
        /*07e6*/ 	.byte	0x3f
	.zero		1


	//   ....[58]....
        /*07e8*/ 	.word	0x0000e7c0
        /*07ec*/ 	.word	0x0000000a
        /*07f0*/ 	.word	0x00028c30
        /*07f4*/ 	.short	0x0101
        /*07f6*/ 	.byte	0x3f
	.zero		1


	//   ....[59]....
        /*07f8*/ 	.word	0x0000e7f0
        /*07fc*/ 	.word	0x0000000a
        /*0800*/ 	.word	0x00028c60
        /*0804*/ 	.short	0x010a
        /*0806*/ 	.byte	0x3f
	.zero		1


	//   ....[60]....
        /*0808*/ 	.word	0x0000ee30
        /*080c*/ 	.word	0x0000000a
        /*0810*/ 	.word	0x00028c50
        /*0814*/ 	.short	0x0107
        /*0816*/ 	.byte	0x3f
	.zero		1


	//   ....[61]....
        /*0818*/ 	.word	0x0000ef00
        /*081c*/ 	.word	0x0000000a
        /*0820*/ 	.word	0x00028c50
        /*0824*/ 	.short	0x0101
        /*0826*/ 	.byte	0x3f
	.zero		1


	//   ....[62]....
        /*0828*/ 	.word	0x0000efe0
        /*082c*/ 	.word	0x00000005
        /*0830*/ 	.word	0x00028c20
        /*0834*/ 	.short	0x010a
        /*0836*/ 	.byte	0x3f
	.zero		1


	//   ....[63]....
        /*0838*/ 	.word	0x0000f150
        /*083c*/ 	.word	0x00000004
        /*0840*/ 	.word	0x00028c40
        /*0844*/ 	.short	0x010a
        /*0846*/ 	.byte	0x3f
	.zero		1


	//   ....[64]....
        /*0848*/ 	.word	0x0000f1f0
        /*084c*/ 	.word	0x00000005
        /*0850*/ 	.word	0x00028c40
        /*0854*/ 	.short	0x010a
        /*0856*/ 	.byte	0x3f
	.zero		1


	//   ....[65]....
        /*0858*/ 	.word	0x0000f230
        /*085c*/ 	.word	0x00000004
        /*0860*/ 	.word	0x00028c60
        /*0864*/ 	.short	0x010a
        /*0866*/ 	.byte	0x3f
	.zero		1


	//   ....[66]....
        /*0868*/ 	.word	0x0000f270
        /*086c*/ 	.word	0x00000005
        /*0870*/ 	.word	0x00028c60
        /*0874*/ 	.short	0x010a
        /*0876*/ 	.byte	0x3f
	.zero		1


	//   ....[67]....
        /*0878*/ 	.word	0x0000f2e0
        /*087c*/ 	.word	0x00000005
        /*0880*/ 	.word	0x00028c50
        /*0884*/ 	.short	0x010a
        /*0886*/ 	.byte	0x3f
	.zero		1


	//   ....[68]....
        /*0888*/ 	.word	0x0000f340
        /*088c*/ 	.word	0x00000005
        /*0890*/ 	.word	0x00028c50
        /*0894*/ 	.short	0x010a
        /*0896*/ 	.byte	0x3f
	.zero		1


	//   ....[69]....
        /*0898*/ 	.word	0x0000f3a0
        /*089c*/ 	.word	0x00000000
        /*08a0*/ 	.word	0x00028c00
        /*08a4*/ 	.short	0x010a
        /*08a6*/ 	.byte	0x3f
	.zero		1


	//   ....[70]....
        /*08a8*/ 	.word	0x0000f400
        /*08ac*/ 	.word	0x00000004
        /*08b0*/ 	.word	0x00028c30
        /*08b4*/ 	.short	0x010a
        /*08b6*/ 	.byte	0x3f
	.zero		1


	//   ....[71]....
        /*08b8*/ 	.word	0x0000f460
        /*08bc*/ 	.word	0x0000000e
        /*08c0*/ 	.word	0x00028c50
        /*08c4*/ 	.short	0x010a
        /*08c6*/ 	.byte	0x3f
	.zero		1


	//   ....[72]....
        /*08c8*/ 	.word	0x0000f4c0
        /*08cc*/ 	.word	0x00000004
        /*08d0*/ 	.word	0x00028c30
        /*08d4*/ 	.short	0x010a
        /*08d6*/ 	.byte	0x3f
	.zero		1


	//   ....[73]....
        /*08d8*/ 	.word	0x0000f520
        /*08dc*/ 	.word	0x0000000e
        /*08e0*/ 	.word	0x00028c50
        /*08e4*/ 	.short	0x010a
        /*08e6*/ 	.byte	0x3f
	.zero		1


	//   ....[74]....
        /*08e8*/ 	.word	0x0000f580
        /*08ec*/ 	.word	0x00000004
        /*08f0*/ 	.word	0x00028c30
        /*08f4*/ 	.short	0x010a
        /*08f6*/ 	.byte	0x3f
	.zero		1


	//   ....[75]....
        /*08f8*/ 	.word	0x0000f5e0
        /*08fc*/ 	.word	0x0000000c
        /*0900*/ 	.word	0x00028c50
        /*0904*/ 	.short	0x010a
        /*0906*/ 	.byte	0x3f
	.zero		1


	//   ....[76]....
        /*0908*/ 	.word	0x0000f6c0
        /*090c*/ 	.word	0x00000003
        /*0910*/ 	.word	0x00028c40
        /*0914*/ 	.short	0x010a
        /*0916*/ 	.byte	0x3f
	.zero		1


	//   ....[77]....
        /*0918*/ 	.word	0x00010050
        /*091c*/ 	.word	0x00000003
        /*0920*/ 	.word	0x00028c20
        /*0924*/ 	.short	0x010a
        /*0926*/ 	.byte	0x3f
	.zero		1


	//   ....[78]....
        /*0928*/ 	.word	0x000100b0
        /*092c*/ 	.word	0x00000003
        /*0930*/ 	.word	0x00028c60
        /*0934*/ 	.short	0x010a
        /*0936*/ 	.byte	0x3f
	.zero		1


	//   ....[79]....
        /*0938*/ 	.word	0x00010940
        /*093c*/ 	.word	0x0000000a
        /*0940*/ 	.word	0x00028c40
        /*0944*/ 	.short	0x010a
        /*0946*/ 	.byte	0x3f
	.zero		1


	//   ....[80]....
        /*0948*/ 	.word	0x00010dc0
        /*094c*/ 	.word	0x0000000a
        /*0950*/ 	.word	0x00028c60
        /*0954*/ 	.short	0x010a
        /*0956*/ 	.byte	0x3f
	.zero		1


	//   ....[81]....
        /*0958*/ 	.word	0x00011520
        /*095c*/ 	.word	0x00000005
        /*0960*/ 	.word	0x00028c20
        /*0964*/ 	.short	0x010a
        /*0966*/ 	.byte	0x3f
	.zero		1


	//   ....[82]....
        /*0968*/ 	.word	0x000116c0
        /*096c*/ 	.word	0x00000004
        /*0970*/ 	.word	0x00028c40
        /*0974*/ 	.short	0x010a
        /*0976*/ 	.byte	0x3f
	.zero		1


	//   ....[83]....
        /*0978*/ 	.word	0x00011710
        /*097c*/ 	.word	0x00000005
        /*0980*/ 	.word	0x00028c40
        /*0984*/ 	.short	0x010a
        /*0986*/ 	.byte	0x3f
	.zero		1


	//   ....[84]....
        /*0988*/ 	.word	0x00011760
        /*098c*/ 	.word	0x00000004
        /*0990*/ 	.word	0x00028c60
        /*0994*/ 	.short	0x010a
        /*0996*/ 	.byte	0x3f
	.zero		1


	//----- nvinfo : EIATTR_NUM_MBARRIERS
	.align		4
.L_490:
        /*0998*/ 	.byte	0x03, 0x38
        /*099a*/ 	.short	0x0016


	//----- nvinfo : EIATTR_EXIT_INSTR_OFFSETS
	.align		4
        /*099c*/ 	.byte	0x04, 0x1c
        /*099e*/ 	.short	(.L_492 - .L_491)


	//   ....[0]....
.L_491:
        /*09a0*/ 	.word	0x0000f2c0


	//----- nvinfo : EIATTR_MAX_THREADS
	.align		4
.L_492:
        /*09a4*/ 	.byte	0x04, 0x05
        /*09a6*/ 	.short	(.L_494 - .L_493)
.L_493:
        /*09a8*/ 	.word	0x00000180
        /*09ac*/ 	.word	0x00000001
        /*09b0*/ 	.word	0x00000001


	//----- nvinfo : EIATTR_CRS_STACK_SIZE
	.align		4
.L_494:
        /*09b4*/ 	.byte	0x04, 0x1e
        /*09b6*/ 	.short	(.L_496 - .L_495)
.L_495:
        /*09b8*/ 	.word	0x00000000


	//----- nvinfo : EIATTR_CBANK_PARAM_SIZE
	.align		4
.L_496:
        /*09bc*/ 	.byte	0x03, 0x19
        /*09be*/ 	.short	0x0a70


	//----- nvinfo : EIATTR_PARAM_CBANK
	.align		4
        /*09c0*/ 	.byte	0x04, 0x0a
        /*09c2*/ 	.short	(.L_498 - .L_497)
	.align		4
.L_497:
        /*09c4*/ 	.word	index@(.nv.constant0._ZN7cutlass13device_kernelIN5flash11enable_sm90INS1_16FlashAttnFwdSm90INS1_25CollectiveMainloopFwdSm90ILi2EN4cute5tupleIJNS5_1CILi1EEES8_S8_EEENS6_IJNS7_ILi64EEESA_SA_EEELi512ENS_10bfloat16_tEfNS_4arch4Sm90ELb1ELb0ELb0ELb0ELb1ELb0ELb0ELb0ELb0ELb1ELb1ELb0EEENS1_21CollectiveEpilogueFwdINS6_IJSA_NS7_ILi512EEESA_EEES9_SC_SE_Li256ELb0ELb1ELb1ELb0EEENS1_19SingleTileSchedulerILb0ELb1ELb1ELi64EEEEEEEEEvNT_6ParamsE)
        /*09c8*/ 	.short	0x0210
        /*09ca*/ 	.short	0x0a70


	//----- nvinfo : EIATTR_SW_WAR
	.align		4
.L_498:
        /*09cc*/ 	.byte	0x04, 0x36
        /*09ce*/ 	.short	(.L_500 - .L_499)
.L_499:
        /*09d0*/ 	.word	0x00000008
.L_500:


//--------------------- .nv.info._ZN7cutlass13device_kernelIN5flash11enable_sm90INS1_16FlashAttnFwdSm90INS1_25CollectiveMainloopFwdSm90ILi2EN4cute5tupleIJNS5_1CILi1EEES8_S8_EEENS6_IJNS7_ILi64EEESA_SA_EEELi512ENS_10bfloat16_tEfNS_4arch4Sm90ELb1ELb0ELb0ELb0ELb1ELb0ELb1ELb0ELb0ELb1ELb1ELb0EEENS1_21CollectiveEpilogueFwdINS6_IJSA_NS7_ILi512EEESA_EEES9_SC_SE_Li256ELb0ELb1ELb1ELb0EEENS1_19SingleTileSchedulerILb0ELb1ELb1ELi64EEEEEEEEEvNT_6ParamsE --------------------------
	.section	.nv.info._ZN7cutlass13device_kernelIN5flash11enable_sm90INS1_16FlashAttnFwdSm90INS1_25CollectiveMainloopFwdSm90ILi2EN4cute5tupleIJNS5_1CILi1EEES8_S8_EEENS6_IJNS7_ILi64EEESA_SA_EEELi512ENS_10bfloat16_tEfNS_4arch4Sm90ELb1ELb0ELb0ELb0ELb1ELb0ELb1ELb0ELb0ELb1ELb1ELb0EEENS1_21CollectiveEpilogueFwdINS6_IJSA_NS7_ILi512EEESA_EEES9_SC_SE_Li256ELb0ELb1ELb1ELb0EEENS1_19SingleTileSchedulerILb0ELb1ELb1ELi64EEEEEEEEEvNT_6ParamsE,"",@"SHT_CUDA_INFO"
	.sectionflags	@""
	.align	4


	//----- nvinfo : EIATTR_CUDA_API_VERSION
	.align		4
        /*0000*/ 	.byte	0x04, 0x37
        /*0002*/ 	.short	(.L_502 - .L_501)
.L_501:
        /*0004*/ 	.word	0x00000082


	//----- nvinfo : EIATTR_KPARAM_INFO
	.align		4
.L_502:
        /*0008*/ 	.byte	0x04, 0x17
        /*000a*/ 	.short	(.L_504 - .L_503)
.L_503:
        /*000c*/ 	.word	0x00000000
        /*0010*/ 	.short	0x0000
        /*0012*/ 	.short	0x0070
        /*0014*/ 	.byte	0x00, 0xf0, 0x01, 0x2c


	//----- nvinfo : EIATTR_SPARSE_MMA_MASK
	.align		4
.L_504:
        /*0018*/ 	.byte	0x03, 0x50
        /*001a*/ 	.short	0x0000


	//----- nvinfo : EIATTR_MAXREG_COUNT
	.align		4
        /*001c*/ 	.byte	0x03, 0x1b
        /*001e*/ 	.short	0x00a8


	//----- nvinfo : EIATTR_NUM_BARRIERS
	.align		4
        /*0020*/ 	.byte	0x02, 0x4c
        /*0022*/ 	.byte	0x10
	.zero		1


	//----- nvinfo : EIATTR_EXTERNS
	.align		4
        /*0024*/ 	.byte	0x04, 0x0f
        /*0026*/ 	.short	(.L_506 - .L_505)


	//   ....[0]....
	.align		4
.L_505:
        /*0028*/ 	.word	index@(__assertfail)


	//----- nvinfo : EIATTR_ANNOTATIONS
	.align		4
.L_506:
        /*002c*/ 	.byte	0x04, 0x55
        /*002e*/ 	.short	(.L_508 - .L_507)


	//   ....[0]....
.L_507:
        /*0030*/ 	.word	0x00000001
        /*0034*/ 	.byte	0x90, 0x08, 0x00, 0x00, 0x01, 0x00, 0x00, 0x00, 0x10, 0x0a, 0x00, 0x00, 0x01, 0x00, 0x00, 0x00
        /*0044*/ 	.byte	0x20, 0x13, 0x00, 0x00, 0x01, 0x00, 0x00, 0x00, 0x80, 0x36, 0x00, 0x00, 0x01, 0x00, 0x00, 0x00
        /*0054*/ 	.byte	0x00, 0xd1, 0x00, 0x00, 0x01, 0x00, 0x00, 0x00, 0xe0, 0xf5, 0x00, 0x00, 0x01, 0x00, 0x00, 0x00
        /*0064*/ 	.byte	0x80, 0x09, 0x01, 0x00, 0x01, 0x00, 0x00, 0x00, 0xe0, 0x3d, 0x01, 0x00


	//----- nvinfo : EIATTR_MERCURY_ISA_VERSION
	.align		4
.L_508:
        /*0070*/ 	.byte	0x03, 0x5f
        /*0072*/ 	.short	0x0101


	//----- nvinfo : EIATTR_INT_WARP_WIDE_INSTR_OFFSETS
	.align		4
        /*0074*/ 	.byte	0x04, 0x31
        /*0076*/ 	.short	(.L_510 - .L_509)


	//   ....[0]....
.L_509:
        /*0078*/ 	.word	0x000000c0


	//   ....[1]....
        /*007c*/ 	.word	0x000000d0


	//   ....[2]....
        /*0080*/ 	.word	0x000000e0


	//   ....[3]....
        /*0084*/ 	.word	0x00000180


	//----- nvinfo : EIATTR_COOP_GROUP_MASK_REGIDS
	.align		4
.L_510:
        /*0088*/ 	.byte	0x04, 0x29
        /*008a*/ 	.short	(.L_512 - .L_511)


	//   ....[0]....
.L_511:
        /*008c*/ 	.word	0xffffffff


	//   ....[1]....
        /*0090*/ 	.word	0xffffffff


	//   ....[2]....
        /*0094*/ 	.word	0xffffffff


	//   ....[3]....
        /*0098*/ 	.word	0xffffffff


	//   ....[4]....
        /*009c*/ 	.word	0xffffffff


	//   ....[5]....
        /*00a0*/ 	.word	0xffffffff


	//   ....[6]....
        /*00a4*/ 	.word	0xffffffff


	//   ....[7]....
        /*00a8*/ 	.word	0xffffffff


	//   ....[8]....
        /*00ac*/ 	.word	0xffffffff


	//   ....[9]....
        /*00b0*/ 	.word	0xffffffff


	//   ....[10]....
        /*00b4*/ 	.word	0xffffffff


	//   ....[11]....
        /*00b8*/ 	.word	0xffffffff


	//   ....[12]....
        /*00bc*/ 	.word	0xffffffff


	//   ....[13]....
        /*00c0*/ 	.word	0xffffffff


	//   ....[14]....
        /*00c4*/ 	.word	0xffffffff


	//   ....[15]....
        /*00c8*/ 	.word	0xffffffff


	//   ....[16]....
        /*00cc*/ 	.word	0xffffffff


	//   ....[17]....
        /*00d0*/ 	.word	0xffffffff


	//   ....[18]....
        /*00d4*/ 	.word	0xffffffff


	//   ....[19]....
        /*00d8*/ 	.word	0xffffffff


	//   ....[20]....
        /*00dc*/ 	.word	0xffffffff


	//   ....[21]....
        /*00e0*/ 	.word	0xffffffff


	//   ....[22]....
        /*00e4*/ 	.word	0xffffffff


	//   ....[23]....
        /*00e8*/ 	.word	0xffffffff


	//   ....[24]....
        /*00ec*/ 	.word	0xffffffff


	//   ....[25]....
        /*00f0*/ 	.word	0xffffffff


	//   ....[26]....
        /*00f4*/ 	.word	0xffffffff


	//   ....[27]....
        /*00f8*/ 	.word	0xffffffff


	//   ....[28]....
        /*00fc*/ 	.word	0xffffffff


	//   ....[29]....
        /*0100*/ 	.word	0xffffffff


	//   ....[30]....
        /*0104*/ 	.word	0xffffffff


	//   ....[31]....
        /*0108*/ 	.word	0xffffffff


	//   ....[32]....
        /*010c*/ 	.word	0xffffffff


	//   ....[33]....
        /*0110*/ 	.word	0xffffffff


	//   ....[34]....
        /*0114*/ 	.word	0xffffffff


	//   ....[35]....
        /*0118*/ 	.word	0xffffffff


	//   ....[36]....
        /*011c*/ 	.word	0xffffffff


	//   ....[37]....
        /*0120*/ 	.word	0xffffffff


	//   ....[38]....
        /*0124*/ 	.word	0xffffffff


	//   ....[39]....
        /*0128*/ 	.word	0xffffffff


	//   ....[40]....
        /*012c*/ 	.word	0xffffffff


	//   ....[41]....
        /*0130*/ 	.word	0xffffffff


	//   ....[42]....
        /*0134*/ 	.word	0xffffffff


	//   ....[43]....
        /*0138*/ 	.word	0xffffffff


	//   ....[44]....
        /*013c*/ 	.word	0xffffffff


	//   ....[45]....
        /*0140*/ 	.word	0xffffffff


	//   ....[46]....
        /*0144*/ 	.word	0xffffffff


	//   ....[47]....
        /*0148*/ 	.word	0xffffffff


	//   ....[48]....
        /*014c*/ 	.word	0xffffffff


	//   ....[49]....
        /*0150*/ 	.word	0xffffffff


	//   ....[50]....
        /*0154*/ 	.word	0xffffffff


	//   ....[51]....
        /*0158*/ 	.word	0xffffffff


	//   ....[52]....
        /*015c*/ 	.word	0xffffffff


	//   ....[53]....
        /*0160*/ 	.word	0xffffffff


	//   ....[54]....
        /*0164*/ 	.word	0xffffffff


	//   ....[55]....
        /*0168*/ 	.word	0xffffffff


	//   ....[56]....
        /*016c*/ 	.word	0xffffffff


	//   ....[57]....
        /*0170*/ 	.word	0xffffffff


	//   ....[58]....
        /*0174*/ 	.word	0xffffffff


	//   ....[59]....
        /*0178*/ 	.word	0xffffffff


	//   ....[60]....
        /*017c*/ 	.word	0xffffffff


	//   ....[61]....
        /*0180*/ 	.word	0xffffffff


	//   ....[62]....
        /*0184*/ 	.word	0xffffffff


	//   ....[63]....
        /*0188*/ 	.word	0xffffffff


	//   ....[64]....
        /*018c*/ 	.word	0xffffffff


	//   ....[65]....
        /*0190*/ 	.word	0xffffffff


	//   ....[66]....
        /*0194*/ 	.word	0xffffffff


	//   ....[67]....
        /*0198*/ 	.word	0xffffffff


	//   ....[68]....
        /*019c*/ 	.word	0xffffffff


	//   ....[69]....
        /*01a0*/ 	.word	0xffffffff


	//   ....[70]....
        /*01a4*/ 	.word	0xffffffff


	//   ....[71]....
        /*01a8*/ 	.word	0xffffffff


	//   ....[72]....
        /*01ac*/ 	.word	0xffffffff


	//   ....[73]....
        /*01b0*/ 	.word	0xffffffff


	//   ....[74]....
        /*01b4*/ 	.word	0xffffffff


	//   ....[75]....
        /*01b8*/ 	.word	0xffffffff


	//   ....[76]....
        /*01bc*/ 	.word	0xffffffff


	//   ....[77]....
        /*01c0*/ 	.word	0xffffffff


	//   ....[78]....
        /*01c4*/ 	.word	0xffffffff


	//   ....[79]....
        /*01c8*/ 	.word	0xffffffff


	//   ....[80]....
        /*01cc*/ 	.word	0xffffffff


	//   ....[81]....
        /*01d0*/ 	.word	0xffffffff


	//   ....[82]....
        /*01d4*/ 	.word	0xffffffff


	//   ....[83]....
        /*01d8*/ 	.word	0xffffffff


	//   ....[84]....
        /*01dc*/ 	.word	0xffffffff


	//   ....[85]....
        /*01e0*/ 	.word	0xffffffff


	//   ....[86]....
        /*01e4*/ 	.word	0xffffffff


	//   ....[87]....
        /*01e8*/ 	.word	0xffffffff


	//   ....[88]....
        /*01ec*/ 	.word	0xffffffff


	//   ....[89]....
        /*01f0*/ 	.word	0xffffffff


	//   ....[90]....
        /*01f4*/ 	.word	0xffffffff


	//   ....[91]....
        /*01f8*/ 	.word	0xffffffff


	//   ....[92]....
        /*01fc*/ 	.word	0xffffffff


	//   ....[93]....
        /*0200*/ 	.word	0x0500000f


	//   ....[94]....
        /*0204*/ 	.word	0x0500000f


	//   ....[95]....
        /*0208*/ 	.word	0x0500000f


	//   ....[96]....
        /*020c*/ 	.word	0x0500000f


	//   ....[97]....
        /*0210*/ 	.word	0x0500000f


	//   ....[98]....
        /*0214*/ 	.word	0x0500000f


	//   ....[99]....
        /*0218*/ 	.word	0x0500000f


	//   ....[100]....
        /*021c*/ 	.word	0x0500000f


	//   ....[101]....
        /*0220*/ 	.word	0x0500000f


	//   ....[102]....
        /*0224*/ 	.word	0x0500000f


	//   ....[103]....
        /*0228*/ 	.word	0x0500000f


	//   ....[104]....
        /*022c*/ 	.word	0x0500000f


	//   ....[105]....
        /*0230*/ 	.word	0x0500000f


	//   ....[106]....
        /*0234*/ 	.word	0x0500000f


	//   ....[107]....
        /*0238*/ 	.word	0x0500000f


	//   ....[108]....
        /*023c*/ 	.word	0x0500000f


	//   ....[109]....
        /*0240*/ 	.word	0x0500000f


	//   ....[110]....
        /*0244*/ 	.word	0x0500000f


	//   ....[111]....
        /*0248*/ 	.word	0x0500000f


	//   ....[112]....
        /*024c*/ 	.word	0x0500000f


	//   ....[113]....
        /*0250*/ 	.word	0x0500000f


	//   ....[114]....
        /*0254*/ 	.word	0x0500000f


	//   ....[115]....
        /*0258*/ 	.word	0x0500000f


	//   ....[116]....
        /*025c*/ 	.word	0x0500000f


	//   ....[117]....
        /*0260*/ 	.word	0x0500000f


	//   ....[118]....
        /*0264*/ 	.word	0x0500000f


	//   ....[119]....
        /*0268*/ 	.word	0x0500000f


	//   ....[120]....
        /*026c*/ 	.word	0x0500000f


	//   ....[121]....
        /*0270*/ 	.word	0x0500000f


	//   ....[122]....
        /*0274*/ 	.word	0x0500000f


	//   ....[123]....
        /*0278*/ 	.word	0x0500000f


	//   ....[124]....
        /*027c*/ 	.word	0x0500000f


	//   ....[125]....
        /*0280*/ 	.word	0x0500000f


	//   ....[126]....
        /*0284*/ 	.word	0x0500000f


	//   ....[127]....
        /*0288*/ 	.word	0x0500000f


	//   ....[128]....
        /*028c*/ 	.word	0x0500000f


	//   ....[129]....
        /*0290*/ 	.word	0x0500000f


	//   ....[130]....
        /*0294*/ 	.word	0x0500000f


	//   ....[131]....
        /*0298*/ 	.word	0x0500000f


	//   ....[132]....
        /*029c*/ 	.word	0x0500000f


	//   ....[133]....
        /*02a0*/ 	.word	0x0500000f


	//   ....[134]....
        /*02a4*/ 	.word	0x0500000f


	//   ....[135]....
        /*02a8*/ 	.word	0x0500000f


	//   ....[136]....
        /*02ac*/ 	.word	0x0500000f


	//   ....[137]....
        /*02b0*/ 	.word	0x0500000f


	//   ....[138]....
        /*02b4*/ 	.word	0x0500000f


	//   ....[139]....
        /*02b8*/ 	.word	0x0500000f


	//   ....[140]....
        /*02bc*/ 	.word	0x0500000f


	//   ....[141]....
        /*02c0*/ 	.word	0x0500000f


	//   ....[142]....
        /*02c4*/ 	.word	0x0500000f


	//----- nvinfo : EIATTR_COOP_GROUP_INSTR_OFFSETS
	.align		4
.L_512:
        /*02c8*/ 	.byte	0x04, 0x28
        /*02ca*/ 	.short	(.L_514 - .L_513)


	//   ....[0]....
.L_513:
        /*02cc*/ 	.word	0x00000080


	//   ....[1]....
        /*02d0*/ 	.word	0x00000090


	//   ....[2]....
        /*02d4*/ 	.word	0x000002b0


	//   ....[3]....
        /*02d8*/ 	.word	0x00000410


	//   ....[4]....
        /*02dc*/ 	.word	0x00000530


	//   ....[5]....
        /*02e0*/ 	.word	0x00000690


	//   ....[6]....
        /*02e4*/ 	.word	0x00001440


	//   ....[7]....
        /*02e8*/ 	.word	0x00003410


	//   ....[8]....
        /*02ec*/ 	.word	0x00004550


	//   ....[9]....
        /*02f0*/ 	.word	0x00005480


	//   ....[10]....
        /*02f4*/ 	.word	0x000054a0


	//   ....[11]....
        /*02f8*/ 	.word	0x000057e0


	//   ....[12]....
        /*02fc*/ 	.word	0x000058e0


	//   ....[13]....
        /*0300*/ 	.word	0x00005c20


	//   ....[14]....
        /*0304*/ 	.word	0x00005ca0


	//   ....[15]....
        /*0308*/ 	.word	0x00006680


	//   ....[16]....
        /*030c*/ 	.word	0x000071e0


	//   ....[17]....
        /*0310*/ 	.word	0x000080d0


	//   ....[18]....
        /*0314*/ 	.word	0x000080f0


	//   ....[19]....
        /*0318*/ 	.word	0x00008460


	//   ....[20]....
        /*031c*/ 	.word	0x00008560


	//   ....[21]....
        /*0320*/ 	.word	0x00008820


	//   ....[22]....
        /*0324*/ 	.word	0x00008900


	//   ....[23]....
        /*0328*/ 	.word	0x00009a60


	//   ....[24]....
        /*032c*/ 	.word	0x0000a360


	//   ....[25]....
        /*0330*/ 	.word	0x0000b260


	//   ....[26]....
        /*0334*/ 	.word	0x0000b290


	//   ....[27]....
        /*0338*/ 	.word	0x0000b580


	//   ....[28]....
        /*033c*/ 	.word	0x0000b750


	//   ....[29]....
        /*0340*/ 	.word	0x0000c5f0


	//   ....[30]....
        /*0344*/ 	.word	0x0000c6c0


	//   ....[31]....
        /*0348*/ 	.word	0x0000c720


	//   ....[32]....
        /*034c*/ 	.word	0x0000c750


	//   ....[33]....
        /*0350*/ 	.word	0x0000c770


	//   ....[34]....
        /*0354*/ 	.word	0x0000d210


	//   ....[35]....
        /*0358*/ 	.word	0x0000d730


	//   ....[36]....
        /*035c*/ 	.word	0x0000d760


	//   ....[37]....
        /*0360*/ 	.word	0x0000d780


	//   ....[38]....
        /*0364*/ 	.word	0x0000d790


	//   ....[39]....
        /*0368*/ 	.word	0x0000dc30


	//   ....[40]....
        /*036c*/ 	.word	0x0000dc60


	//   ....[41]....
        /*0370*/ 	.word	0x0000e8c0


	//   ....[42]....
        /*0374*/ 	.word	0x0000e8e0


	//   ....[43]....
        /*0378*/ 	.word	0x0000f940


	//   ....[44]....
        /*037c*/ 	.word	0x00010cf0


	//   ....[45]....
        /*0380*/ 	.word	0x00010d10


	//   ....[46]....
        /*0384*/ 	.word	0x00010d20


	//   ....[47]....
        /*0388*/ 	.word	0x00010d60


	//   ....[48]....
        /*038c*/ 	.word	0x00010db0


	//   ....[49]....
        /*0390*/ 	.word	0x00010dd0


	//   ....[50]....
        /*0394*/ 	.word	0x00010e20


	//   ....[51]....
        /*0398*/ 	.word	0x00010e40


	//   ....[52]....
        /*039c*/ 	.word	0x000113f0


	//   ....[53]....
        /*03a0*/ 	.word	0x00011430


	//   ....[54]....
        /*03a4*/ 	.word	0x00011460


	//   ....[55]....
        /*03a8*/ 	.word	0x00011490


	//   ....[56]....
        /*03ac*/ 	.word	0x000114d0


	//   ....[57]....
        /*03b0*/ 	.word	0x000115a0


	//   ....[58]....
        /*03b4*/ 	.word	0x000115c0


	//   ....[59]....
        /*03b8*/ 	.word	0x000115f0


	//   ....[60]....
        /*03bc*/ 	.word	0x00011d00


	//   ....[61]....
        /*03c0*/ 	.word	0x00011d30


	//   ....[62]....
        /*03c4*/ 	.word	0x00011dc0


	//   ....[63]....
        /*03c8*/ 	.word	0x00011e70


	//   ....[64]....
        /*03cc*/ 	.word	0x00011f30


	//   ....[65]....
        /*03d0*/ 	.word	0x00012030


	//   ....[66]....
        /*03d4*/ 	.word	0x00012090


	//   ....[67]....
        /*03d8*/ 	.word	0x00012130


	//   ....[68]....
        /*03dc*/ 	.word	0x000125e0


	//   ....[69]....
        /*03e0*/ 	.word	0x00012610


	//   ....[70]....
        /*03e4*/ 	.word	0x00012640


	//   ....[71]....
        /*03e8*/ 	.word	0x00012670


	//   ....[72]....
        /*03ec*/ 	.word	0x000126a0


	//   ....[73]....
        /*03f0*/ 	.word	0x000126f0


	//   ....[74]....
        /*03f4*/ 	.word	0x00012870


	//   ....[75]....
        /*03f8*/ 	.word	0x000128a0


	//   ....[76]....
        /*03fc*/ 	.word	0x00013290


	//   ....[77]....
        /*0400*/ 	.word	0x000132b0


	//   ....[78]....
        /*0404*/ 	.word	0x000132c0


	//   ....[79]....
        /*0408*/ 	.word	0x000132e0


	//   ....[80]....
        /*040c*/ 	.word	0x00013300


	//   ....[81]....
        /*0410*/ 	.word	0x00013330


	//   ....[82]....
        /*0414*/ 	.word	0x00013350


	//   ....[83]....
        /*0418*/ 	.word	0x00013380


	//   ....[84]....
        /*041c*/ 	.word	0x000136e0


	//   ....[85]....
        /*0420*/ 	.word	0x00013710


	//   ....[86]....
        /*0424*/ 	.word	0x00013740


	//   ....[87]....
        /*0428*/ 	.word	0x00013760


	//   ....[88]....
        /*042c*/ 	.word	0x00013770


	//   ....[89]....
        /*0430*/ 	.word	0x00013790


	//   ....[90]....
        /*0434*/ 	.word	0x00013830


	//   ....[91]....
        /*0438*/ 	.word	0x00013870


	//   ....[92]....
        /*043c*/ 	.word	0x00013d70


	//   ....[93]....
        /*0440*/ 	.word	0x000142d0


	//   ....[94]....
        /*0444*/ 	.word	0x000143c0


	//   ....[95]....
        /*0448*/ 	.word	0x00014460


	//   ....[96]....
        /*044c*/ 	.word	0x000144e0


	//   ....[97]....
        /*0450*/ 	.word	0x00014590


	//   ....[98]....
        /*0454*/ 	.word	0x000145f0


	//   ....[99]....
        /*0458*/ 	.word	0x000146b0


	//   ....[100]....
        /*045c*/ 	.word	0x00014710


	//   ....[101]....
        /*0460*/ 	.word	0x000147b0


	//   ....[102]....
        /*0464*/ 	.word	0x00014850


	//   ....[103]....
        /*0468*/ 	.word	0x000148c0


	//   ....[104]....
        /*046c*/ 	.word	0x00014970


	//   ....[105]....
        /*0470*/ 	.word	0x00014a60


	//   ....[106]....
        /*0474*/ 	.word	0x00014b00


	//   ....[107]....
        /*0478*/ 	.word	0x00014be0


	//   ....[108]....
        /*047c*/ 	.word	0x00014cf0


	//   ....[109]....
        /*0480*/ 	.word	0x00014d40


	//   ....[110]....
        /*0484*/ 	.word	0x00014dd0


	//   ....[111]....
        /*0488*/ 	.word	0x00014eb0


	//   ....[112]....
        /*048c*/ 	.word	0x00015110


	//   ....[113]....
        /*0490*/ 	.word	0x00015180


	//   ....[114]....
        /*0494*/ 	.word	0x000153b0


	//   ....[115]....
        /*0498*/ 	.word	0x00015420


	//   ....[116]....
        /*049c*/ 	.word	0x000155f0


	//   ....[117]....
        /*04a0*/ 	.word	0x00015640


	//   ....[118]....
        /*04a4*/ 	.word	0x00015790


	//   ....[119]....
        /*04a8*/ 	.word	0x00015880


	//   ....[120]....
        /*04ac*/ 	.word	0x00015ad0


	//   ....[121]....
        /*04b0*/ 	.word	0x00015b20


	//   ....[122]....
        /*04b4*/ 	.word	0x00015ce0


	//   ....[123]....
        /*04b8*/ 	.word	0x00015d30


	//   ....[124]....
        /*04bc*/ 	.word	0x00015ef0


	//   ....[125]....
        /*04c0*/ 	.word	0x00015f40


	//   ....[126]....
        /*04c4*/ 	.word	0x00016020


	//   ....[127]....
        /*04c8*/ 	.word	0x000160c0


	//   ....[128]....
        /*04cc*/ 	.word	0x00016120


	//   ....[129]....
        /*04d0*/ 	.word	0x000161c0


	//   ....[130]....
        /*04d4*/ 	.word	0x00016220


	//   ....[131]....
        /*04d8*/ 	.word	0x000162c0


	//   ....[132]....
        /*04dc*/ 	.word	0x00016320


	//   ....[133]....
        /*04e0*/ 	.word	0x000163c0


	//   ....[134]....
        /*04e4*/ 	.word	0x000164a0


	//   ....[135]....
        /*04e8*/ 	.word	0x00016570


	//   ....[136]....
        /*04ec*/ 	.word	0x00016640


	//   ....[137]....
        /*04f0*/ 	.word	0x00016740


	//   ....[138]....
        /*04f4*/ 	.word	0x00016860


	//   ....[139]....
        /*04f8*/ 	.word	0x00016940


	//   ....[140]....
        /*04fc*/ 	.word	0x00016a50


	//   ....[141]....
        /*0500*/ 	.word	0x00016b20


	//   ....[142]....
        /*0504*/ 	.word	0x00016c30


	//----- nvinfo : EIATTR_REG_RECONFIG
	.align		4
.L_514:
        /*0508*/ 	.byte	0x01, 0x54
	.zero		2


	//----- nvinfo : EIATTR_SYSCALL_OFFSETS
	.align		4
        /*050c*/ 	.byte	0x04, 0x46
        /*050e*/ 	.short	(.L_516 - .L_515)


	//   ....[0]....
.L_515:
        /*0510*/ 	.word	0x000035c0


	//   ....[1]....
        /*0514*/ 	.word	0x000101a0


	//   ....[2]....
        /*0518*/ 	.word	0x000102e0


	//   ....[3]....
        /*051c*/ 	.word	0x000103d0


	//   ....[4]....
        /*0520*/ 	.word	0x000110c0


	//   ....[5]....
        /*0524*/ 	.word	0x000118c0


	//----- nvinfo : EIATTR_MBARRIER_INSTR_OFFSETS
	.align		4
.L_516:
        /*0528*/ 	.byte	0x04, 0x39
        /*052a*/ 	.short	(.L_518 - .L_517)


	//   ....[0]....
.L_517:
        /*052c*/ 	.word	0x00000190
        /*0530*/ 	.word	0x000000ff
        /*0534*/ 	.word	0x00038800
        /*0538*/ 	.short	0x0100
        /*053a*/ 	.byte	0x08
	.zero		1


	//   ....[1]....
        /*053c*/ 	.word	0x000001a0
        /*0540*/ 	.word	0x000000ff
        /*0544*/ 	.word	0x00038810
        /*0548*/ 	.short	0x0100
        /*054a*/ 	.byte	0x08
	.zero		1


	//   ....[2]....
        /*054c*/ 	.word	0x000001b0
        /*0550*/ 	.word	0x000000ff
        /*0554*/ 	.word	0x00038820
        /*0558*/ 	.short	0x0100
        /*055a*/ 	.byte	0x08
	.zero		1


	//   ....[3]....
        /*055c*/ 	.word	0x00000260
        /*0560*/ 	.word	0x000000ff
        /*0564*/ 	.word	0x00038830
        /*0568*/ 	.short	0x0100
        /*056a*/ 	.byte	0x06
	.zero		1


	//   ....[4]....
        /*056c*/ 	.word	0x00000270
        /*0570*/ 	.word	0x000000ff
        /*0574*/ 	.word	0x00038840
        /*0578*/ 	.short	0x0100
        /*057a*/ 	.byte	0x06
	.zero		1


	//   ....[5]....
        /*057c*/ 	.word	0x00000280
        /*0580*/ 	.word	0x000000ff
        /*0584*/ 	.word	0x00038838
        /*0588*/ 	.short	0x0100
        /*058a*/ 	.byte	0x06
	.zero		1


	//   ....[6]....
        /*058c*/ 	.word	0x00000290
        /*0590*/ 	.word	0x000000ff
        /*0594*/ 	.word	0x00038848
        /*0598*/ 	.short	0x0100
        /*059a*/ 	.byte	0x06
	.zero		1


	//   ....[7]....
        /*059c*/ 	.word	0x000003c0
        /*05a0*/ 	.word	0x000000ff
        /*05a4*/ 	.word	0x00038850
        /*05a8*/ 	.short	0x0100
        /*05aa*/ 	.byte	0x08
	.zero		1


	//   ....[8]....
        /*05ac*/ 	.word	0x000003d0
        /*05b0*/ 	.word	0x000000ff
        /*05b4*/ 	.word	0x00038860
        /*05b8*/ 	.short	0x0100
        /*05ba*/ 	.byte	0x08
	.zero		1


	//   ....[9]....
        /*05bc*/ 	.word	0x000003e0
        /*05c0*/ 	.word	0x000000ff
        /*05c4*/ 	.word	0x00038858
        /*05c8*/ 	.short	0x0100
        /*05ca*/ 	.byte	0x08
	.zero		1


	//   ....[10]....
        /*05cc*/ 	.word	0x000003f0
        /*05d0*/ 	.word	0x000000ff
        /*05d4*/ 	.word	0x00038868
        /*05d8*/ 	.short	0x0100
        /*05da*/ 	.byte	0x08
	.zero		1


	//   ....[11]....
        /*05dc*/ 	.word	0x000004e0
        /*05e0*/ 	.word	0x000000ff
        /*05e4*/ 	.word	0x00038870
        /*05e8*/ 	.short	0x0100
        /*05ea*/ 	.byte	0x06
	.zero		1


	//   ....[12]....
        /*05ec*/ 	.word	0x000004f0
        /*05f0*/ 	.word	0x000000ff
        /*05f4*/ 	.word	0x00038880
        /*05f8*/ 	.short	0x0100
        /*05fa*/ 	.byte	0x06
	.zero		1


	//   ....[13]....
        /*05fc*/ 	.word	0x00000500
        /*0600*/ 	.word	0x000000ff
        /*0604*/ 	.word	0x00038878
        /*0608*/ 	.short	0x0100
        /*060a*/ 	.byte	0x06
	.zero		1


	//   ....[14]....
        /*060c*/ 	.word	0x00000510
        /*0610*/ 	.word	0x000000ff
        /*0614*/ 	.word	0x00038888
        /*0618*/ 	.short	0x0100
        /*061a*/ 	.byte	0x06
	.zero		1


	//   ....[15]....
        /*061c*/ 	.word	0x00000640
        /*0620*/ 	.word	0x000000ff
        /*0624*/ 	.word	0x00038890
        /*0628*/ 	.short	0x0100
        /*062a*/ 	.byte	0x08
	.zero		1


	//   ....[16]....
        /*062c*/ 	.word	0x00000650
        /*0630*/ 	.word	0x000000ff
        /*0634*/ 	.word	0x000388a0
        /*0638*/ 	.short	0x0100
        /*063a*/ 	.byte	0x08
	.zero		1


	//   ....[17]....
        /*063c*/ 	.word	0x00000660
        /*0640*/ 	.word	0x000000ff
        /*0644*/ 	.word	0x00038898
        /*0648*/ 	.short	0x0100
        /*064a*/ 	.byte	0x08
	.zero		1


	//   ....[18]....
        /*064c*/ 	.word	0x00000670
        /*0650*/ 	.word	0x000000ff
        /*0654*/ 	.word	0x000388a8
        /*0658*/ 	.short	0x0100
        /*065a*/ 	.byte	0x08
	.zero		1


	//   ....[19]....
        /*065c*/ 	.word	0x000007b0
        /*0660*/ 	.word	0x000000ff
        /*0664*/ 	.word	0x000388b0
        /*0668*/ 	.short	0x0100
        /*066a*/ 	.byte	0x08
	.zero		1


	//   ....[20]....
        /*066c*/ 	.word	0x000007c0
        /*0670*/ 	.word	0x000000ff
        /*0674*/ 	.word	0x000388c0
        /*0678*/ 	.short	0x0100
        /*067a*/ 	.byte	0x08
	.zero		1


	//   ....[21]....
        /*067c*/ 	.word	0x000007d0
        /*0680*/ 	.word	0x000000ff
        /*0684*/ 	.word	0x000388b8
        /*0688*/ 	.short	0x0100
        /*068a*/ 	.byte	0x08
	.zero		1


	//   ....[22]....
        /*068c*/ 	.word	0x000007e0
        /*0690*/ 	.word	0x000000ff
        /*0694*/ 	.word	0x000388c8
        /*0698*/ 	.short	0x0100
        /*069a*/ 	.byte	0x08
	.zero		1


	//   ....[23]....
        /*069c*/ 	.word	0x00001820
        /*06a0*/ 	.word	0x00000004
        /*06a4*/ 	.word	0x00000000
        /*06a8*/ 	.short	0x0101
        /*06aa*/ 	.byte	0x3f
	.zero		1


	//   ....[24]....
        /*06ac*/ 	.word	0x00002300
        /*06b0*/ 	.word	0x00000004
        /*06b4*/ 	.word	0x00000000
        /*06b8*/ 	.short	0x0101
        /*06ba*/ 	.byte	0x3f
	.zero		1


	//   ....[25]....
        /*06bc*/ 	.word	0x000035f0
        /*06c0*/ 	.word	0x000000c6
        /*06c4*/ 	.word	0x00038800
        /*06c8*/ 	.short	0x010a
        /*06ca*/ 	.byte	0x3f
	.zero		1


	//   ....[26]....
        /*06cc*/ 	.word	0x000037a0
        /*06d0*/ 	.word	0x000000c6
        /*06d4*/ 	.word	0x00038830
        /*06d8*/ 	.short	0x010a
        /*06da*/ 	.byte	0x3f
	.zero		1


	//   ....[27]....
        /*06dc*/ 	.word	0x000037e0
        /*06e0*/ 	.word	0x000000c6
        /*06e4*/ 	.word	0x00038830
        /*06e8*/ 	.short	0x010a
        /*06ea*/ 	.byte	0x3f
	.zero		1


	//   ....[28]....
        /*06ec*/ 	.word	0x00003bf0
        /*06f0*/ 	.word	0x000000c6
        /*06f4*/ 	.word	0x00038810
        /*06f8*/ 	.short	0x010a
        /*06fa*/ 	.byte	0x3f
	.zero		1


	//   ....[29]....
        /*06fc*/ 	.word	0x00003c30
        /*0700*/ 	.word	0x000000c6
        /*0704*/ 	.word	0x00038850
        /*0708*/ 	.short	0x010a
        /*070a*/ 	.byte	0x3f
	.zero		1


	//   ....[30]....
        /*070c*/ 	.word	0x00003cf0
        /*0710*/ 	.word	0x000000c6
        /*0714*/ 	.word	0x00038850
        /*0718*/ 	.short	0x010a
        /*071a*/ 	.byte	0x3f
	.zero		1


	//   ....[31]....
        /*071c*/ 	.word	0x000060a0
        /*0720*/ 	.word	0x00000018
        /*0724*/ 	.word	0x00000000
        /*0728*/ 	.short	0x0101
        /*072a*/ 	.byte	0x3f
	.zero		1


	//   ....[32]....
        /*072c*/ 	.word	0x00006760
        /*0730*/ 	.word	0x00000098
        /*0734*/ 	.word	0x00000000
        /*0738*/ 	.short	0x0101
        /*073a*/ 	.byte	0x3f
	.zero		1


	//   ....[33]....
        /*073c*/ 	.word	0x00006900
        /*0740*/ 	.word	0x000000c9
        /*0744*/ 	.word	0x00038830
        /*0748*/ 	.short	0x010a
        /*074a*/ 	.byte	0x3f
	.zero		1


	//   ....[34]....
        /*074c*/ 	.word	0x00006950
        /*0750*/ 	.word	0x000000c9
        /*0754*/ 	.word	0x00038830
        /*0758*/ 	.short	0x010a
        /*075a*/ 	.byte	0x3f
	.zero		1


	//   ....[35]....
        /*075c*/ 	.word	0x00006c80
        /*0760*/ 	.word	0x000000c9
        /*0764*/ 	.word	0x00038850
        /*0768*/ 	.short	0x010a
        /*076a*/ 	.byte	0x3f
	.zero		1


	//   ....[36]....
        /*076c*/ 	.word	0x00006cd0
        /*0770*/ 	.word	0x000000c9
        /*0774*/ 	.word	0x00038850
        /*0778*/ 	.short	0x010a
        /*077a*/ 	.byte	0x3f
	.zero		1


	//   ....[37]....
        /*077c*/ 	.word	0x00008b50
        /*0780*/ 	.word	0x00000098
        /*0784*/ 	.word	0x00000000
        /*0788*/ 	.short	0x0101
        /*078a*/ 	.byte	0x3f
	.zero		1


	//   ....[38]....
        /*078c*/ 	.word	0x00009b10
        /*0790*/ 	.word	0x00000098
        /*0794*/ 	.word	0x00000000
        /*0798*/ 	.short	0x0101
        /*079a*/ 	.byte	0x3f
	.zero		1


	//   ....[39]....
        /*079c*/ 	.word	0x00009c40
        /*07a0*/ 	.word	0x000000c3
        /*07a4*/ 	.word	0x00038830
        /*07a8*/ 	.short	0x010a
        /*07aa*/ 	.byte	0x3f
	.zero		1


	//   ....[40]....
        /*07ac*/ 	.word	0x00009c90
        /*07b0*/ 	.word	0x000000c3
        /*07b4*/ 	.word	0x00038830
        /*07b8*/ 	.short	0x010a
        /*07ba*/ 	.byte	0x3f
	.zero		1


	//   ....[41]....
        /*07bc*/ 	.word	0x00009ec0
        /*07c0*/ 	.word	0x000000c3
        /*07c4*/ 	.word	0x00038850
        /*07c8*/ 	.short	0x010a
        /*07ca*/ 	.byte	0x3f
	.zero		1


	//   ....[42]....
        /*07cc*/ 	.word	0x00009f10
        /*07d0*/ 	.word	0x000000c3
        /*07d4*/ 	.word	0x00038850
        /*07d8*/ 	.short	0x010a
        /*07da*/ 	.byte	0x3f
	.zero		1


	//   ....[43]....
        /*07dc*/ 	.word	0x0000bac0
        /*07e0*/ 	.word	0x0000009a
        /*07e4*/ 	.word	0x00000000
        /*07e8*/ 	.short	0x0101
        /*07ea*/ 	.byte	0x3f
	.zero		1


	//   ....[44]....
        /*07ec*/ 	.word	0x0000c6a0
        /*07f0*/ 	.word	0x00000098
        /*07f4*/ 	.word	0x00000000
        /*07f8*/ 	.short	0x0101
        /*07fa*/ 	.byte	0x3f
	.zero		1


	//   ....[45]....
        /*07fc*/ 	.word	0x0000d230
        /*0800*/ 	.word	0x000000ff
        /*0804*/ 	.word	0x00000000
        /*0808*/ 	.short	0x0101
        /*080a*/ 	.byte	0x04
	.zero		1


	//   ....[46]....
        /*080c*/ 	.word	0x00010aa0
        /*0810*/ 	.word	0x000000ff
        /*0814*/ 	.word	0x00038840
        /*0818*/ 	.short	0x010a
        /*081a*/ 	.byte	0x2c
	.zero		1


	//   ....[47]....
        /*081c*/ 	.word	0x00010ee0
        /*0820*/ 	.word	0x000000ff
        /*0824*/ 	.word	0x00038830
        /*0828*/ 	.short	0x0107
        /*082a*/ 	.byte	0x2c
	.zero		1


	//   ....[48]....
        /*082c*/ 	.word	0x00010f50
        /*0830*/ 	.word	0x000000ff
        /*0834*/ 	.word	0x00038830
        /*0838*/ 	.short	0x0101
        /*083a*/ 	.byte	0x2c
	.zero		1


	//   ....[49]....
        /*083c*/ 	.word	0x00011740
        /*0840*/ 	.word	0x000000ff
        /*0844*/ 	.word	0x00038800
        /*0848*/ 	.short	0x0107
        /*084a*/ 	.byte	0x2c
	.zero		1


	//   ....[50]....
        /*084c*/ 	.word	0x00011790
        /*0850*/ 	.word	0x000000ff
        /*0854*/ 	.word	0x00038800
        /*0858*/ 	.short	0x0101
        /*085a*/ 	.byte	0x2c
	.zero		1


	//   ....[51]....
        /*085c*/ 	.word	0x000123a0
        /*0860*/ 	.word	0x000000ff
        /*0864*/ 	.word	0x00038810
        /*0868*/ 	.short	0x0107
        /*086a*/ 	.byte	0x2c
	.zero		1


	//   ....[52]....
        /*086c*/ 	.word	0x00012400
        /*0870*/ 	.word	0x000000ff
        /*0874*/ 	.word	0x00038810
        /*0878*/ 	.short	0x0101
        /*087a*/ 	.byte	0x2c
	.zero		1


	//   ....[53]....
        /*087c*/ 	.word	0x00012410
        /*0880*/ 	.word	0x000000ff
        /*0884*/ 	.word	0x00038820
        /*0888*/ 	.short	0x010a
        /*088a*/ 	.byte	0x2c
	.zero		1


	//   ....[54]....
        /*088c*/ 	.word	0x00012460
        /*0890*/ 	.word	0x000000ff
        /*0894*/ 	.word	0x00038860
        /*0898*/ 	.short	0x010a
        /*089a*/ 	.byte	0x2c
	.zero		1


	//   ....[55]....
        /*089c*/ 	.word	0x00012c80
        /*08a0*/ 	.word	0x000000ff
        /*08a4*/ 	.word	0x00038850
        /*08a8*/ 	.short	0x0107
        /*08aa*/ 	.byte	0x2c
	.zero		1


	//   ....[56]....
        /*08ac*/ 	.word	0x00012d00
        /*08b0*/ 	.word	0x000000ff
        /*08b4*/ 	.word	0x00038850
        /*08b8*/ 	.short	0x0101
        /*08ba*/ 	.byte	0x2c
	.zero		1


	//   ....[57]....
        /*08bc*/ 	.word	0x00013090
        /*08c0*/ 	.word	0x0000000a
        /*08c4*/ 	.word	0x00038840
        /*08c8*/ 	.short	0x010a
        /*08ca*/ 	.byte	0x3f
	.zero		1


	//   ....[58]....
        /*08cc*/ 	.word	0x00013420
        /*08d0*/ 	.word	0x0000000a
        /*08d4*/ 	.word	0x00038830
        /*08d8*/ 	.short	0x0107
        /*08da*/ 	.byte	0x3f
	.zero		1


	//   ....[59]....
        /*08dc*/ 	.word	0x000134d0
        /*08e0*/ 	.word	0x0000000a
        /*08e4*/ 	.word	0x00038830
        /*08e8*/ 	.short	0x0101
        /*08ea*/ 	.byte	0x3f
	.zero		1


	//   ....[60]....
        /*08ec*/ 	.word	0x00013500
        /*08f0*/ 	.word	0x0000000a
        /*08f4*/ 	.word	0x00038860
        /*08f8*/ 	.short	0x010a
        /*08fa*/ 	.byte	0x3f
	.zero		1


	//   ....[61]....
        /*08fc*/ 	.word	0x00013b40
        /*0900*/ 	.word	0x0000000a
        /*0904*/ 	.word	0x00038850
        /*0908*/ 	.short	0x0107
        /*090a*/ 	.byte	0x3f
	.zero		1


	//   ....[62]....
        /*090c*/ 	.word	0x00013c00
        /*0910*/ 	.word	0x0000000a
        /*0914*/ 	.word	0x00038850
        /*0918*/ 	.short	0x0101
        /*091a*/ 	.byte	0x3f
	.zero		1


	//   ....[63]....
        /*091c*/ 	.word	0x00013cf0
        /*0920*/ 	.word	0x00000005
        /*0924*/ 	.word	0x00038820
        /*0928*/ 	.short	0x010a
        /*092a*/ 	.byte	0x3f
	.zero		1


	//   ....[64]....
        /*092c*/ 	.word	0x00013e80
        /*0930*/ 	.word	0x00000003
        /*0934*/ 	.word	0x00038840
        /*0938*/ 	.short	0x010a
        /*093a*/ 	.byte	0x3f
	.zero		1


	//   ....[65]....
        /*093c*/ 	.word	0x00013f20
        /*0940*/ 	.word	0x00000005
        /*0944*/ 	.word	0x00038840
        /*0948*/ 	.short	0x010a
        /*094a*/ 	.byte	0x3f
	.zero		1


	//   ....[66]....
        /*094c*/ 	.word	0x00013f60
        /*0950*/ 	.word	0x00000003
        /*0954*/ 	.word	0x00038860
        /*0958*/ 	.short	0x010a
        /*095a*/ 	.byte	0x3f
	.zero		1


	//   ....[67]....
        /*095c*/ 	.word	0x00013fa0
        /*0960*/ 	.word	0x00000005
        /*0964*/ 	.word	0x00038860
        /*0968*/ 	.short	0x010a
        /*096a*/ 	.byte	0x3f
	.zero		1


	//   ....[68]....
        /*096c*/ 	.word	0x00014000
        /*0970*/ 	.word	0x000000c6
        /*0974*/ 	.word	0x00038800
        /*0978*/ 	.short	0x010a
        /*097a*/ 	.byte	0x3f
	.zero		1


	//   ....[69]....
        /*097c*/ 	.word	0x00014050
        /*0980*/ 	.word	0x000000c6
        /*0984*/ 	.word	0x00038830
        /*0988*/ 	.short	0x010a
        /*098a*/ 	.byte	0x3f
	.zero		1


	//   ....[70]....
        /*098c*/ 	.word	0x000140a0
        /*0990*/ 	.word	0x000000c6
        /*0994*/ 	.word	0x00038810
        /*0998*/ 	.short	0x010a
        /*099a*/ 	.byte	0x3f
	.zero		1


	//   ....[71]....
        /*099c*/ 	.word	0x000140f0
        /*09a0*/ 	.word	0x000000c6
        /*09a4*/ 	.word	0x00038850
        /*09a8*/ 	.short	0x010a
        /*09aa*/ 	.byte	0x3f
	.zero		1


	//   ....[72]....
        /*09ac*/ 	.word	0x00014140
        /*09b0*/ 	.word	0x000000c9
        /*09b4*/ 	.word	0x00038830
        /*09b8*/ 	.short	0x010a
        /*09ba*/ 	.byte	0x3f
	.zero		1


	//   ....[73]....
        /*09bc*/ 	.word	0x00014190
        /*09c0*/ 	.word	0x000000c9
        /*09c4*/ 	.word	0x00038850
        /*09c8*/ 	.short	0x010a
        /*09ca*/ 	.byte	0x3f
	.zero		1


	//   ....[74]....
        /*09cc*/ 	.word	0x000141e0
        /*09d0*/ 	.word	0x000000c3
        /*09d4*/ 	.word	0x00038830
        /*09d8*/ 	.short	0x010a
        /*09da*/ 	.byte	0x3f
	.zero		1


	//   ....[75]....
        /*09dc*/ 	.word	0x00014230
        /*09e0*/ 	.word	0x000000c3
        /*09e4*/ 	.word	0x00038850
        /*09e8*/ 	.short	0x010a
        /*09ea*/ 	.byte	0x3f
	.zero		1


	//   ....[76]....
        /*09ec*/ 	.word	0x00014310
        /*09f0*/ 	.word	0x00000003
        /*09f4*/ 	.word	0x00038840
        /*09f8*/ 	.short	0x010a
        /*09fa*/ 	.byte	0x3f
	.zero		1


	//   ....[77]....
        /*09fc*/ 	.word	0x00015680
        /*0a00*/ 	.word	0x00000003
        /*0a04*/ 	.word	0x00038820
        /*0a08*/ 	.short	0x010a
        /*0a0a*/ 	.byte	0x3f
	.zero		1


	//   ....[78]....
        /*0a0c*/ 	.word	0x000156e0
        /*0a10*/ 	.word	0x00000003
        /*0a14*/ 	.word	0x00038860
        /*0a18*/ 	.short	0x010a
        /*0a1a*/ 	.byte	0x3f
	.zero		1


	//   ....[79]....
        /*0a1c*/ 	.word	0x00015f70
        /*0a20*/ 	.word	0x0000000a
        /*0a24*/ 	.word	0x00038840
        /*0a28*/ 	.short	0x010a
        /*0a2a*/ 	.byte	0x3f
	.zero		1


	//   ....[80]....
        /*0a2c*/ 	.word	0x000163f0
        /*0a30*/ 	.word	0x0000000a
        /*0a34*/ 	.word	0x00038860
        /*0a38*/ 	.short	0x010a
        /*0a3a*/ 	.byte	0x3f
	.zero		1


	//   ....[81]....
        /*0a3c*/ 	.word	0x00016b50
        /*0a40*/ 	.word	0x00000005
        /*0a44*/ 	.word	0x00038820
        /*0a48*/ 	.short	0x010a
        /*0a4a*/ 	.byte	0x3f
	.zero		1


	//   ....[82]....
        /*0a4c*/ 	.word	0x00016cf0
        /*0a50*/ 	.word	0x00000003
        /*0a54*/ 	.word	0x00038840
        /*0a58*/ 	.short	0x010a
        /*0a5a*/ 	.byte	0x3f
	.zero		1


	//   ....[83]....
        /*0a5c*/ 	.word	0x00016d40
        /*0a60*/ 	.word	0x00000005
        /*0a64*/ 	.word	0x00038840
        /*0a68*/ 	.short	0x010a
        /*0a6a*/ 	.byte	0x3f
	.zero		1


	//   ....[84]....
        /*0a6c*/ 	.word	0x00016d90
        /*0a70*/ 	.word	0x00000003
        /*0a74*/ 	.word	0x00038860
        /*0a78*/ 	.short	0x010a
        /*0a7a*/ 	.byte	0x3f
	.zero		1


	//----- nvinfo : EIATTR_NUM_MBARRIERS
	.align		4
.L_518:
        /*0a7c*/ 	.byte	0x03, 0x38
        /*0a7e*/ 	.short	0x0017


	//----- nvinfo : EIATTR_EXIT_INSTR_OFFSETS
	.align		4
        /*0a80*/ 	.byte	0x04, 0x1c
        /*0a82*/ 	.short	(.L_520 - .L_519)


	//   ....[0]....
.L_519:
        /*0a84*/ 	.word	0x00013ff0


	//----- nvinfo : EIATTR_MAX_THREADS
	.align		4
.L_520:
        /*0a88*/ 	.byte	0x04, 0x05
        /*0a8a*/ 	.short	(.L_522 - .L_521)
.L_521:
        /*0a8c*/ 	.word	0x00000180
        /*0a90*/ 	.word	0x00000001
        /*0a94*/ 	.word	0x00000001


	//----- nvinfo : EIATTR_CRS_STACK_SIZE
	.align		4
.L_522:
        /*0a98*/ 	.byte	0x04, 0x1e
        /*0a9a*/ 	.short	(.L_524 - .L_523)
.L_523:
        /*0a9c*/ 	.word	0x00000000


	//----- nvinfo : EIATTR_CBANK_PARAM_SIZE
	.align		4
.L_524:
        /*0aa0*/ 	.byte	0x03, 0x19
        /*0aa2*/ 	.short	0x0b70


	//----- nvinfo : EIATTR_PARAM_CBANK
	.align		4
        /*0aa4*/ 	.byte	0x04, 0x0a
        /*0aa6*/ 	.short	(.L_526 - .L_525)
	.align		4
.L_525:
        /*0aa8*/ 	.word	index@(.nv.constant0._ZN7cutlass13device_kernelIN5flash11enable_sm90INS1_16FlashAttnFwdSm90INS1_25CollectiveMainloopFwdSm90ILi2EN4cute5tupleIJNS5_1CILi1EEES8_S8_EEENS6_IJNS7_ILi64EEESA_SA_EEELi512ENS_10bfloat16_tEfNS_4arch4Sm90ELb1ELb0ELb0ELb0ELb1ELb0ELb1ELb0ELb0ELb1ELb1ELb0EEENS1_21CollectiveEpilogueFwdINS6_IJSA_NS7_ILi512EEESA_EEES9_SC_SE_Li256ELb0ELb1ELb1ELb0EEENS1_19SingleTileSchedulerILb0ELb1ELb1ELi64EEEEEEEEEvNT_6ParamsE)
        /*0aac*/ 	.short	0x0210
        /*0aae*/ 	.short	0x0b70


	//----- nvinfo : EIATTR_SW_WAR
	.align		4
.L_526:
        /*0ab0*/ 	.byte	0x04, 0x36
        /*0ab2*/ 	.short	(.L_528 - .L_527)
.L_527:
        /*0ab4*/ 	.word	0x00000008
.L_528:


//--------------------- .nv.info._ZN7cutlass13device_kernelIN5flash11enable_sm90INS1_16FlashAttnFwdSm90INS1_25CollectiveMainloopFwdSm90ILi2EN4cute5tupleIJNS5_1CILi1EEES8_S8_EEENS6_IJNS7_ILi64EEESA_SA_EEELi512ENS_10bfloat16_tEfNS_4arch4Sm90ELb1ELb0ELb0ELb1ELb1ELb0ELb0ELb0ELb0ELb1ELb1ELb0EEENS1_21CollectiveEpilogueFwdINS6_IJSA_NS7_ILi512EEESA_EEES9_SC_SE_Li256ELb1ELb1ELb1ELb0EEENS1_36VarlenDynamicPersistentTileSchedulerILi64ELi64ELi256ELi128ELb1ELb1ELb1ELb1ELb1ELb1EEEEEEEEEvNT_6ParamsE --------------------------
	.section	.nv.info._ZN7cutlass13device_kernelIN5flash11enable_sm90INS1_16FlashAttnFwdSm90INS1_25CollectiveMainloopFwdSm90ILi2EN4cute5tupleIJNS5_1CILi1EEES8_S8_EEENS6_IJNS7_ILi64EEESA_SA_EEELi512ENS_10bfloat16_tEfNS_4arch4Sm90ELb1ELb0ELb0ELb1ELb1ELb0ELb0ELb0ELb0ELb1ELb1ELb0EEENS1_21CollectiveEpilogueFwdINS6_IJSA_NS7_ILi512EEESA_EEES9_SC_SE_Li256ELb1ELb1ELb1ELb0EEENS1_36VarlenDynamicPersistentTileSchedulerILi64ELi64ELi256ELi128ELb1ELb1ELb1ELb1ELb1ELb1EEEEEEEEEvNT_6ParamsE,"",@"SHT_CUDA_INFO"
	.sectionflags	@""
	.align	4


	//----- nvinfo : EIATTR_CUDA_API_VERSION
	.align		4
        /*0000*/ 	.byte	0x04, 0x37
        /*0002*/ 	.short	(.L_530 - .L_529)
.L_529:
        /*0004*/ 	.word	0x00000082


	//----- nvinfo : EIATTR_KPARAM_INFO
	.align		4
.L_530:
        /*0008*/ 	.byte	0x04, 0x17
        /*000a*/ 	.short	(.L_532 - .L_531)
.L_531:
        /*000c*/ 	.word	0x00000000
        /*0010*/ 	.short	0x0000
        /*0012*/ 	.short	0x0070
        /*0014*/ 	.byte	0x00, 0xf0, 0x01, 0x2a


	//----- nvinfo : EIATTR_SPARSE_MMA_MASK
	.align		4
.L_532:
        /*0018*/ 	.byte	0x03, 0x50
        /*001a*/ 	.short	0x0000


	//----- nvinfo : EIATTR_MAXREG_COUNT
	.align		4
        /*001c*/ 	.byte	0x03, 0x1b
        /*001e*/ 	.short	0x00a8


	//----- nvinfo : EIATTR_NUM_BARRIERS
	.align		4
        /*0020*/ 	.byte	0x02, 0x4c
        /*0022*/ 	.byte	0x10
	.zero		1


	//----- nvinfo : EIATTR_EXTERNS
	.align		4
        /*0024*/ 	.byte	0x04, 0x0f
        /*0026*/ 	.short	(.L_534 - .L_533)


	//   ....[0]....
	.align		4
.L_533:
        /*0028*/ 	.word	index@(__assertfail)


	//----- nvinfo : EIATTR_ANNOTATIONS
	.align		4
.L_534:
        /*002c*/ 	.byte	0x04, 0x55
        /*002e*/ 	.short	(.L_536 - .L_535)


	//   ....[0]....
.L_535:
        /* <DEDUP_REMOVED lines=20> */


	//----- nvinfo : EIATTR_MERCURY_ISA_VERSION
	.align		4
.L_536:
        /*0158*/ 	.byte	0x03, 0x5f
        /*015a*/ 	.short	0x0101


	//----- nvinfo : EIATTR_UNUSED_LOAD_BYTE_OFFSET
	.align		4
        /*015c*/ 	.byte	0x04, 0x44
        /*015e*/ 	.short	(.L_538 - .L_537)


	//   ....[0]....
.L_537:
        /*0160*/ 	.word	0x00000940
        /*0164*/ 	.word	0x0000fff0


	//   ....[1]....
        /*0168*/ 	.word	0x00009d40
        /*016c*/ 	.word	0x0000fff0


	//----- nvinfo : EIATTR_INT_WARP_WIDE_INSTR_OFFSETS
	.align		4
.L_538:
        /*0170*/ 	.byte	0x04, 0x31
        /*0172*/ 	.short	(.L_540 - .L_539)


	//   ....[0]....
.L_539:
        /*0174*/ 	.word	0x000000c0


	//   ....[1]....
        /*0178*/ 	.word	0x000000d0


	//   ....[2]....
        /*017c*/ 	.word	0x00000170


	//   ....[3]....
        /*0180*/ 	.word	0x000101a0


	//   ....[4]....
        /*0184*/ 	.word	0x00010230


	//   ....[5]....
        /*0188*/ 	.word	0x00013600


	//   ....[6]....
        /*018c*/ 	.word	0x00013690


	//----- nvinfo : EIATTR_COOP_GROUP_MASK_REGIDS
	.align		4
.L_540:
        /*0190*/ 	.byte	0x04, 0x29
        /*0192*/ 	.short	(.L_542 - .L_541)


	//   ....[0]....
.L_541:
        /*0194*/ 	.word	0xffffffff


	//   ....[1]....
        /*0198*/ 	.word	0xffffffff


	//   ....[2]....
        /*019c*/ 	.word	0xffffffff


	//   ....[3]....
        /*01a0*/ 	.word	0xffffffff


	//   ....[4]....
        /*01a4*/ 	.word	0xffffffff


	//   ....[5]....
        /*01a8*/ 	.word	0xffffffff


	//   ....[6]....
        /*01ac*/ 	.word	0xffffffff


	//   ....[7]....
        /*01b0*/ 	.word	0xffffffff


	//   ....[8]....
        /*01b4*/ 	.word	0xffffffff


	//   ....[9]....
        /*01b8*/ 	.word	0xffffffff


	//   ....[10]....
        /*01bc*/ 	.word	0xffffffff


	//   ....[11]....
        /*01c0*/ 	.word	0xffffffff


	//   ....[12]....
        /*01c4*/ 	.word	0xffffffff


	//   ....[13]....
        /*01c8*/ 	.word	0xffffffff


	//   ....[14]....
        /*01cc*/ 	.word	0xffffffff


	//   ....[15]....
        /*01d0*/ 	.word	0xffffffff


	//   ....[16]....
        /*01d4*/ 	.word	0xffffffff


	//   ....[17]....
        /*01d8*/ 	.word	0xffffffff


	//   ....[18]....
        /*01dc*/ 	.word	0xffffffff


	//   ....[19]....
        /*01e0*/ 	.word	0xffffffff


	//   ....[20]....
        /*01e4*/ 	.word	0xffffffff


	//   ....[21]....
        /*01e8*/ 	.word	0xffffffff


	//   ....[22]....
        /*01ec*/ 	.word	0xffffffff


	//   ....[23]....
        /*01f0*/ 	.word	0xffffffff


	//   ....[24]....
        /*01f4*/ 	.word	0xffffffff


	//   ....[25]....
        /*01f8*/ 	.word	0xffffffff


	//   ....[26]....
        /*01fc*/ 	.word	0xffffffff


	//   ....[27]....
        /*0200*/ 	.word	0xffffffff


	//   ....[28]....
        /*0204*/ 	.word	0xffffffff


	//   ....[29]....
        /*0208*/ 	.word	0xffffffff


	//   ....[30]....
        /*020c*/ 	.word	0xffffffff


	//   ....[31]....
        /*0210*/ 	.word	0xffffffff


	//   ....[32]....
        /*0214*/ 	.word	0xffffffff


	//   ....[33]....
        /*0218*/ 	.word	0xffffffff


	//   ....[34]....
        /*021c*/ 	.word	0xffffffff


	//   ....[35]....
        /*0220*/ 	.word	0xffffffff


	//   ....[36]....
        /*0224*/ 	.word	0xffffffff


	//   ....[37]....
        /*0228*/ 	.word	0xffffffff


	//   ....[38]....
        /*022c*/ 	.word	0xffffffff


	//   ....[39]....
        /*0230*/ 	.word	0xffffffff


	//   ....[40]....
        /*0234*/ 	.word	0xffffffff


	//   ....[41]....
        /*0238*/ 	.word	0xffffffff


	//   ....[42]....
        /*023c*/ 	.word	0xffffffff


	//   ....[43]....
        /*0240*/ 	.word	0xffffffff


	//   ....[44]....
        /*0244*/ 	.word	0xffffffff


	//   ....[45]....
        /*0248*/ 	.word	0xffffffff


	//   ....[46]....
        /*024c*/ 	.word	0xffffffff


	//   ....[47]....
        /*0250*/ 	.word	0xffffffff


	//   ....[48]....
        /*0254*/ 	.word	0xffffffff


	//   ....[49]....
        /*0258*/ 	.word	0xffffffff


	//   ....[50]....
        /*025c*/ 	.word	0xffffffff


	//   ....[51]....
        /*0260*/ 	.word	0xffffffff


	//   ....[52]....
        /*0264*/ 	.word	0xffffffff


	//   ....[53]....
        /*0268*/ 	.word	0xffffffff


	//   ....[54]....
        /*026c*/ 	.word	0xffffffff


	//   ....[55]....
        /*0270*/ 	.word	0xffffffff


	//   ....[56]....
        /*0274*/ 	.word	0xffffffff


	//   ....[57]....
        /*0278*/ 	.word	0xffffffff


	//   ....[58]....
        /*027c*/ 	.word	0xffffffff


	//   ....[59]....
        /*0280*/ 	.word	0xffffffff


	//   ....[60]....
        /*0284*/ 	.word	0xffffffff


	//   ....[61]....
        /*0288*/ 	.word	0xffffffff


	//   ....[62]....
        /*028c*/ 	.word	0xffffffff


	//   ....[63]....
        /*0290*/ 	.word	0xffffffff


	//   ....[64]....
        /*0294*/ 	.word	0xffffffff


	//   ....[65]....
        /*0298*/ 	.word	0xffffffff


	//   ....[66]....
        /*029c*/ 	.word	0xffffffff


	//   ....[67]....
        /*02a0*/ 	.word	0xffffffff


	//   ....[68]....
        /*02a4*/ 	.word	0xffffffff


	//   ....[69]....
        /*02a8*/ 	.word	0xffffffff


	//   ....[70]....
        /*02ac*/ 	.word	0xffffffff


	//   ....[71]....
        /*02b0*/ 	.word	0xffffffff


	//   ....[72]....
        /*02b4*/ 	.word	0xffffffff


	//   ....[73]....
        /*02b8*/ 	.word	0xffffffff


	//   ....[74]....
        /*02bc*/ 	.word	0xffffffff


	//   ....[75]....
        /*02c0*/ 	.word	0xffffffff


	//   ....[76]....
        /*02c4*/ 	.word	0xffffffff


	//   ....[77]....
        /*02c8*/ 	.word	0xffffffff


	//   ....[78]....
        /*02cc*/ 	.word	0xffffffff


	//   ....[79]....
        /*02d0*/ 	.word	0xffffffff


	//   ....[80]....
        /*02d4*/ 	.word	0xffffffff


	//   ....[81]....
        /*02d8*/ 	.word	0xffffffff


	//   ....[82]....
        /*02dc*/ 	.word	0xffffffff


	//   ....[83]....
        /*02e0*/ 	.word	0xffffffff


	//   ....[84]....
        /*02e4*/ 	.word	0xffffffff


	//   ....[85]....
        /*02e8*/ 	.word	0xffffffff


	//   ....[86]....
        /*02ec*/ 	.word	0xffffffff


	//   ....[87]....
        /*02f0*/ 	.word	0xffffffff


	//   ....[88]....
        /*02f4*/ 	.word	0xffffffff


	//   ....[89]....
        /*02f8*/ 	.word	0xffffffff


	//   ....[90]....
        /*02fc*/ 	.word	0xffffffff


	//   ....[91]....
        /*0300*/ 	.word	0xffffffff


	//   ....[92]....
        /*0304*/ 	.word	0xffffffff


	//   ....[93]....
        /*0308*/ 	.word	0xffffffff


	//   ....[94]....
        /*030c*/ 	.word	0xffffffff


	//   ....[95]....
        /*0310*/ 	.word	0xffffffff


	//   ....[96]....
        /*0314*/ 	.word	0xffffffff


	//   ....[97]....
        /*0318*/ 	.word	0xffffffff


	//   ....[98]....
        /*031c*/ 	.word	0xffffffff


	//   ....[99]....
        /*0320*/ 	.word	0xffffffff


	//   ....[100]....
        /*0324*/ 	.word	0xffffffff


	//   ....[101]....
        /*0328*/ 	.word	0xffffffff


	//   ....[102]....
        /*032c*/ 	.word	0xffffffff


	//   ....[103]....
        /*0330*/ 	.word	0xffffffff


	//   ....[104]....
        /*0334*/ 	.word	0xffffffff


	//   ....[105]....
        /*0338*/ 	.word	0xffffffff


	//   ....[106]....
        /*033c*/ 	.word	0xffffffff


	//   ....[107]....
        /*0340*/ 	.word	0xffffffff


	//   ....[108]....
        /*0344*/ 	.word	0xffffffff


	//   ....[109]....
        /*0348*/ 	.word	0xffffffff


	//   ....[110]....
        /*034c*/ 	.word	0xffffffff


	//   ....[111]....
        /*0350*/ 	.word	0xffffffff


	//   ....[112]....
        /*0354*/ 	.word	0xffffffff


	//   ....[113]....
        /*0358*/ 	.word	0xffffffff


	//   ....[114]....
        /*035c*/ 	.word	0xffffffff


	//   ....[115]....
        /*0360*/ 	.word	0xffffffff


	//   ....[116]....
        /*0364*/ 	.word	0xffffffff


	//   ....[117]....
        /*0368*/ 	.word	0xffffffff


	//   ....[118]....
        /*036c*/ 	.word	0xffffffff


	//   ....[119]....
        /*0370*/ 	.word	0xffffffff


	//   ....[120]....
        /*0374*/ 	.word	0xffffffff


	//   ....[121]....
        /*0378*/ 	.word	0xffffffff


	//   ....[122]....
        /*037c*/ 	.word	0xffffffff


	//   ....[123]....
        /*0380*/ 	.word	0xffffffff


	//   ....[124]....
        /*0384*/ 	.word	0x0500000f


	//   ....[125]....
        /*0388*/ 	.word	0x0500000f


	//   ....[126]....
        /*038c*/ 	.word	0x0500000f


	//   ....[127]....
        /*0390*/ 	.word	0x0500000f


	//   ....[128]....
        /*0394*/ 	.word	0x0500000f


	//   ....[129]....
        /*0398*/ 	.word	0x0500000f


	//   ....[130]....
        /*039c*/ 	.word	0x0500000f


	//   ....[131]....
        /*03a0*/ 	.word	0x0500000f


	//   ....[132]....
        /*03a4*/ 	.word	0x0500000f


	//   ....[133]....
        /*03a8*/ 	.word	0x0500000f


	//   ....[134]....
        /*03ac*/ 	.word	0x0500000f


	//   ....[135]....
        /*03b0*/ 	.word	0x0500000f


	//   ....[136]....
        /*03b4*/ 	.word	0x0500000f


	//   ....[137]....
        /*03b8*/ 	.word	0x0500000f


	//   ....[138]....
        /*03bc*/ 	.word	0x0500000f


	//   ....[139]....
        /*03c0*/ 	.word	0x0500000f


	//   ....[140]....
        /*03c4*/ 	.word	0x0500000f


	//   ....[141]....
        /*03c8*/ 	.word	0x0500000f


	//   ....[142]....
        /*03cc*/ 	.word	0x0500000f


	//   ....[143]....
        /*03d0*/ 	.word	0x0500000f


	//   ....[144]....
        /*03d4*/ 	.word	0x0500000f


	//   ....[145]....
        /*03d8*/ 	.word	0x0500000f


	//   ....[146]....
        /*03dc*/ 	.word	0x0500000f


	//   ....[147]....
        /*03e0*/ 	.word	0x0500000f


	//   ....[148]....
        /*03e4*/ 	.word	0x0500000f


	//   ....[149]....
        /*03e8*/ 	.word	0x0500000f


	//   ....[150]....
        /*03ec*/ 	.word	0x0500000f


	//   ....[151]....
        /*03f0*/ 	.word	0x0500000f


	//   ....[152]....
        /*03f4*/ 	.word	0x0500000f


	//   ....[153]....
        /*03f8*/ 	.word	0x0500000f


	//   ....[154]....
        /*03fc*/ 	.word	0x0500000f


	//   ....[155]....
        /*0400*/ 	.word	0x0500000f


	//   ....[156]....
        /*0404*/ 	.word	0x0500000f


	//   ....[157]....
        /*0408*/ 	.word	0x0500000f


	//   ....[158]....
        /*040c*/ 	.word	0x0500000f


	//   ....[159]....
        /*0410*/ 	.word	0x0500000f


	//   ....[160]....
        /*0414*/ 	.word	0x0500000f


	//   ....[161]....
        /*0418*/ 	.word	0x0500000f


	//   ....[162]....
        /*041c*/ 	.word	0x0500000f


	//   ....[163]....
        /*0420*/ 	.word	0x0500000f


	//   ....[164]....
        /*0424*/ 	.word	0x0500000f


	//   ....[165]....
        /*0428*/ 	.word	0x0500000f


	//   ....[166]....
        /*042c*/ 	.word	0x0500000f


	//   ....[167]....
        /*0430*/ 	.word	0x0500000f


	//   ....[168]....
        /*0434*/ 	.word	0x0500000f


	//   ....[169]....
        /*0438*/ 	.word	0x0500000f


	//   ....[170]....
        /*043c*/ 	.word	0x0500000f


	//   ....[171]....
        /*0440*/ 	.word	0x0500000f


	//   ....[172]....
        /*0444*/ 	.word	0x0500000f


	//   ....[173]....
        /*0448*/ 	.word	0x0500000f


	//   ....[174]....
        /*044c*/ 	.word	0x0500000f


	//   ....[175]....
        /*0450*/ 	.word	0x0500000f


	//   ....[176]....
        /*0454*/ 	.word	0x0500000f


	//   ....[177]....
        /*0458*/ 	.word	0x0500000f


	//   ....[178]....
        /*045c*/ 	.word	0x0500000f


	//   ....[179]....
        /*0460*/ 	.word	0x0500000f


	//   ....[180]....
        /*0464*/ 	.word	0x0500000f


	//   ....[181]....
        /*0468*/ 	.word	0x0500000f


	//   ....[182]....
        /*046c*/ 	.word	0x0500000f


	//   ....[183]....
        /*0470*/ 	.word	0x0500000f


	//----- nvinfo : EIATTR_COOP_GROUP_INSTR_OFFSETS
	.align		4
.L_542:
        /*0474*/ 	.byte	0x04, 0x28
        /*0476*/ 	.short	(.L_544 - .L_543)


	//   ....[0]....
.L_543:
        /*0478*/ 	.word	0x00000070


	//   ....[1]....
        /*047c*/ 	.word	0x000000b0


	//   ....[2]....
        /*0480*/ 	.word	0x00000290


	//   ....[3]....
        /*0484*/ 	.word	0x000003f0


	//   ....[4]....
        /*0488*/ 	.word	0x00000510


	//   ....[5]....
        /*048c*/ 	.word	0x00000670


	//   ....[6]....
        /*0490*/ 	.word	0x00002050


	//   ....[7]....
        /*0494*/ 	.word	0x00004120


	//   ....[8]....
        /*0498*/ 	.word	0x000047b0


	//   ....[9]....
        /*049c*/ 	.word	0x000047e0


	//   ....[10]....
        /*04a0*/ 	.word	0x00004ba0


	//   ....[11]....
        /*04a4*/ 	.word	0x00004ca0


	//   ....[12]....
        /*04a8*/ 	.word	0x00004ed0


	//   ....[13]....
        /*04ac*/ 	.word	0x00005020


	//   ....[14]....
        /*04b0*/ 	.word	0x000058d0


	//   ....[15]....
        /*04b4*/ 	.word	0x00005df0


	//   ....[16]....
        /*04b8*/ 	.word	0x00005e00


	//   ....[17]....
        /*04bc*/ 	.word	0x000063a0


	//   ....[18]....
        /*04c0*/ 	.word	0x000063d0


	//   ....[19]....
        /*04c4*/ 	.word	0x000068c0


	//   ....[20]....
        /*04c8*/ 	.word	0x00006a90


	//   ....[21]....
        /*04cc*/ 	.word	0x00007850


	//   ....[22]....
        /*04d0*/ 	.word	0x00007d90


	//   ....[23]....
        /*04d4*/ 	.word	0x00007db0


	//   ....[24]....
        /*04d8*/ 	.word	0x000084e0


	//   ....[25]....
        /*04dc*/ 	.word	0x00008590


	//   ....[26]....
        /*04e0*/ 	.word	0x00009160


	//   ....[27]....
        /*04e4*/ 	.word	0x00009240


	//   ....[28]....
        /*04e8*/ 	.word	0x000092b0


	//   ....[29]....
        /*04ec*/ 	.word	0x000092d0


	//   ....[30]....
        /*04f0*/ 	.word	0x00009300


	//   ....[31]....
        /*04f4*/ 	.word	0x0000ab20


	//   ....[32]....
        /*04f8*/ 	.word	0x0000af10


	//   ....[33]....
        /*04fc*/ 	.word	0x0000af20


	//   ....[34]....
        /*0500*/ 	.word	0x0000af30


	//   ....[35]....
        /*0504*/ 	.word	0x0000af60


	//   ....[36]....
        /*0508*/ 	.word	0x0000bbd0


	//   ....[37]....
        /*050c*/ 	.word	0x0000bbf0


	//   ....[38]....
        /*0510*/ 	.word	0x0000bea0


	//   ....[39]....
        /*0514*/ 	.word	0x0000bec0


	//   ....[40]....
        /*0518*/ 	.word	0x0000c5d0


	//   ....[41]....
        /*051c*/ 	.word	0x0000c600


	//   ....[42]....
        /*0520*/ 	.word	0x0000ceb0


	//   ....[43]....
        /*0524*/ 	.word	0x0000ced0


	//   ....[44]....
        /*0528*/ 	.word	0x0000e290


	//   ....[45]....
        /*052c*/ 	.word	0x0000e2d0


	//   ....[46]....
        /*0530*/ 	.word	0x0000e510


	//   ....[47]....
        /*0534*/ 	.word	0x0000e530


	//   ....[48]....
        /*0538*/ 	.word	0x0000e7f0


	//   ....[49]....
        /*053c*/ 	.word	0x0000e9e0


	//   ....[50]....
        /*0540*/ 	.word	0x0000ea10


	//   ....[51]....
        /*0544*/ 	.word	0x0000ea40


	//   ....[52]....
        /*0548*/ 	.word	0x0000ea70


	//   ....[53]....
        /*054c*/ 	.word	0x0000eaa0


	//   ....[54]....
        /*0550*/ 	.word	0x0000ead0


	//   ....[55]....
        /*0554*/ 	.word	0x0000ec40


	//   ....[56]....
        /*0558*/ 	.word	0x0000ec70


	//   ....[57]....
        /*055c*/ 	.word	0x0000eca0


	//   ....[58]....
        /*0560*/ 	.word	0x0000ecd0


	//   ....[59]....
        /*0564*/ 	.word	0x0000ed00


	//   ....[60]....
        /*0568*/ 	.word	0x0000ed30


	//   ....[61]....
        /*056c*/ 	.word	0x0000edc0


	//   ....[62]....
        /*0570*/ 	.word	0x0000edf0


	//   ....[63]....
        /*0574*/ 	.word	0x0000ee00


	//   ....[64]....
        /*0578*/ 	.word	0x0000ee40


	//   ....[65]....
        /*057c*/ 	.word	0x00010f10


	//   ....[66]....
        /*0580*/ 	.word	0x00010f30


	//   ....[67]....
        /*0584*/ 	.word	0x00010fc0


	//   ....[68]....
        /*0588*/ 	.word	0x00010fe0


	//   ....[69]....
        /*058c*/ 	.word	0x00011060


	//   ....[70]....
        /*0590*/ 	.word	0x00011080


	//   ....[71]....
        /*0594*/ 	.word	0x00011090


	//   ....[72]....
        /*0598*/ 	.word	0x000110a0


	//   ....[73]....
        /*059c*/ 	.word	0x00011800


	//   ....[74]....
        /*05a0*/ 	.word	0x00011830


	//   ....[75]....
        /*05a4*/ 	.word	0x000118d0


	//   ....[76]....
        /*05a8*/ 	.word	0x000118f0


	//   ....[77]....
        /*05ac*/ 	.word	0x00011970


	//   ....[78]....
        /*05b0*/ 	.word	0x00011990


	//   ....[79]....
        /*05b4*/ 	.word	0x000119a0


	//   ....[80]....
        /*05b8*/ 	.word	0x000119b0


	//   ....[81]....
        /*05bc*/ 	.word	0x00011e30


	//   ....[82]....
        /*05c0*/ 	.word	0x00011ef0


	//   ....[83]....
        /*05c4*/ 	.word	0x00012040


	//   ....[84]....
        /*05c8*/ 	.word	0x00012080


	//   ....[85]....
        /*05cc*/ 	.word	0x00012090


	//   ....[86]....
        /*05d0*/ 	.word	0x000120a0


	//   ....[87]....
        /*05d4*/ 	.word	0x000121f0


	//   ....[88]....
        /*05d8*/ 	.word	0x00012340


	//   ....[89]....
        /*05dc*/ 	.word	0x00012b30


	//   ....[90]....
        /*05e0*/ 	.word	0x00012b50


	//   ....[91]....
        /*05e4*/ 	.word	0x00012ba0


	//   ....[92]....
        /*05e8*/ 	.word	0x00012bb0


	//   ....[93]....
        /*05ec*/ 	.word	0x00012bf0


	//   ....[94]....
        /*05f0*/ 	.word	0x00012c00


	//   ....[95]....
        /*05f4*/ 	.word	0x00012c10


	//   ....[96]....
        /*05f8*/ 	.word	0x00012c50


	//   ....[97]....
        /*05fc*/ 	.word	0x00012f50


	//   ....[98]....
        /*0600*/ 	.word	0x00012f90


	//   ....[99]....
        /*0604*/ 	.word	0x00012fb0


	//   ....[100]....
        /*0608*/ 	.word	0x00012fd0


	//   ....[101]....
        /*060c*/ 	.word	0x00013000


	//   ....[102]....
        /*0610*/ 	.word	0x00013020


	//   ....[103]....
        /*0614*/ 	.word	0x00013120


	//   ....[104]....
        /*0618*/ 	.word	0x00013270


	//   ....[105]....
        /*061c*/ 	.word	0x000138b0


	//   ....[106]....
        /*0620*/ 	.word	0x000138e0


	//   ....[107]....
        /*0624*/ 	.word	0x00013940


	//   ....[108]....
        /*0628*/ 	.word	0x00013970


	//   ....[109]....
        /*062c*/ 	.word	0x000139a0


	//   ....[110]....
        /*0630*/ 	.word	0x000139d0


	//   ....[111]....
        /*0634*/ 	.word	0x00013a00


	//   ....[112]....
        /*0638*/ 	.word	0x00013a30


	//   ....[113]....
        /*063c*/ 	.word	0x00013bd0


	//   ....[114]....
        /*0640*/ 	.word	0x00013c00


	//   ....[115]....
        /*0644*/ 	.word	0x00013c30


	//   ....[116]....
        /*0648*/ 	.word	0x00013c60


	//   ....[117]....
        /*064c*/ 	.word	0x00013c90


	//   ....[118]....
        /*0650*/ 	.word	0x00013cc0


	//   ....[119]....
        /*0654*/ 	.word	0x00013d80


	//   ....[120]....
        /*0658*/ 	.word	0x00013da0


	//   ....[121]....
        /*065c*/ 	.word	0x00013dc0


	//   ....[122]....
        /*0660*/ 	.word	0x00013e20


	//   ....[123]....
        /*0664*/ 	.word	0x00014840


	//   ....[124]....
        /*0668*/ 	.word	0x00014e90


	//   ....[125]....
        /*066c*/ 	.word	0x00014f80


	//   ....[126]....
        /*0670*/ 	.word	0x00015020


	//   ....[127]....
        /*0674*/ 	.word	0x00015080


	//   ....[128]....
        /*0678*/ 	.word	0x00015170


	//   ....[129]....
        /*067c*/ 	.word	0x000151e0


	//   ....[130]....
        /*0680*/ 	.word	0x000152d0


	//   ....[131]....
        /*0684*/ 	.word	0x00015340


	//   ....[132]....
        /*0688*/ 	.word	0x000153e0


	//   ....[133]....
        /*068c*/ 	.word	0x000154d0


	//   ....[134]....
        /*0690*/ 	.word	0x00015540


	//   ....[135]....
        /*0694*/ 	.word	0x000155a0


	//   ....[136]....
        /*0698*/ 	.word	0x00015690


	//   ....[137]....
        /*069c*/ 	.word	0x000156f0


	//   ....[138]....
        /*06a0*/ 	.word	0x000157f0


	//   ....[139]....
        /*06a4*/ 	.word	0x00015850


	//   ....[140]....
        /*06a8*/ 	.word	0x000158f0


	//   ....[141]....
        /*06ac*/ 	.word	0x00015a70


	//   ....[142]....
        /*06b0*/ 	.word	0x00015b70


	//   ....[143]....
        /*06b4*/ 	.word	0x00015df0


	//   ....[144]....
        /*06b8*/ 	.word	0x00015e40


	//   ....[145]....
        /*06bc*/ 	.word	0x00016010


	//   ....[146]....
        /*06c0*/ 	.word	0x00016060


	//   ....[147]....
        /*06c4*/ 	.word	0x00016230


	//   ....[148]....
        /*06c8*/ 	.word	0x00016280


	//   ....[149]....
        /*06cc*/ 	.word	0x00016370


	//   ....[150]....
        /*06d0*/ 	.word	0x00016410


	//   ....[151]....
        /*06d4*/ 	.word	0x00016470


	//   ....[152]....
        /*06d8*/ 	.word	0x00016520


	//   ....[153]....
        /*06dc*/ 	.word	0x00016580


	//   ....[154]....
        /*06e0*/ 	.word	0x00016630


	//   ....[155]....
        /*06e4*/ 	.word	0x00016690


	//   ....[156]....
        /*06e8*/ 	.word	0x00016740


	//   ....[157]....
        /*06ec*/ 	.word	0x00016830


	//   ....[158]....
        /*06f0*/ 	.word	0x00016910


	//   ....[159]....
        /*06f4*/ 	.word	0x00016a20


	//   ....[160]....
        /*06f8*/ 	.word	0x00016b20


	//   ....[161]....
        /*06fc*/ 	.word	0x00016c50


	//   ....[162]....
        /*0700*/ 	.word	0x00016d30


	//   ....[163]....
        /*0704*/ 	.word	0x00016e30


	//   ....[164]....
        /*0708*/ 	.word	0x00016f10


	//   ....[165]....
        /*070c*/ 	.word	0x00016fa0


	//   ....[166]....
        /*0710*/ 	.word	0x00017040


	//   ....[167]....
        /*0714*/ 	.word	0x000171b0


	//   ....[168]....
        /*0718*/ 	.word	0x00017220


	//   ....[169]....
        /*071c*/ 	.word	0x00017290


	//   ....[170]....
        /*0720*/ 	.word	0x00017300


	//   ....[171]....
        /*0724*/ 	.word	0x00017370


	//   ....[172]....
        /*0728*/ 	.word	0x000173f0


	//   ....[173]....
        /*072c*/ 	.word	0x00017470


	//   ....[174]....
        /*0730*/ 	.word	0x00017500


	//   ....[175]....
        /*0734*/ 	.word	0x00017570


	//   ....[176]....
        /*0738*/ 	.word	0x000175e0


	//   ....[177]....
        /*073c*/ 	.word	0x00017650


	//   ....[178]....
        /*0740*/ 	.word	0x000176d0


	//   ....[179]....
        /*0744*/ 	.word	0x00017740


	//   ....[180]....
        /*0748*/ 	.word	0x000177d0


	//   ....[181]....
        /*074c*/ 	.word	0x00017830


	//   ....[182]....
        /*0750*/ 	.word	0x000178c0


	//   ....[183]....
        /*0754*/ 	.word	0x000179f0


	//----- nvinfo : EIATTR_REG_RECONFIG
	.align		4
.L_544:
        /*0758*/ 	.byte	0x01, 0x54
	.zero		2


	//----- nvinfo : EIATTR_SYSCALL_OFFSETS
	.align		4
        /*075c*/ 	.byte	0x04, 0x46
        /*075e*/ 	.short	(.L_546 - .L_545)


	//   ....[0]....
.L_545:
        /*0760*/ 	.word	0x000042f0


	//   ....[1]....
        /*0764*/ 	.word	0x00010390


	//   ....[2]....
        /*0768*/ 	.word	0x000104e0


	//   ....[3]....
        /*076c*/ 	.word	0x000105d0


	//   ....[4]....
        /*0770*/ 	.word	0x000114c0


	//----- nvinfo : EIATTR_MBARRIER_INSTR_OFFSETS
	.align		4
.L_546:
        /*0774*/ 	.byte	0x04, 0x39
        /*0776*/ 	.short	(.L_548 - .L_547)


	//   ....[0]....
.L_547:
        /*0778*/ 	.word	0x00000180
        /*077c*/ 	.word	0x000000ff
        /*0780*/ 	.word	0x00028c00
        /*0784*/ 	.short	0x0100
        /*0786*/ 	.byte	0x08
	.zero		1


	//   ....[1]....
        /*0788*/ 	.word	0x00000190
        /*078c*/ 	.word	0x000000ff
        /*0790*/ 	.word	0x00028c20
        /*0794*/ 	.short	0x0100
        /*0796*/ 	.byte	0x08
	.zero		1


	//   ....[2]....
        /*0798*/ 	.word	0x00000240
        /*079c*/ 	.word	0x000000ff
        /*07a0*/ 	.word	0x00028c30
        /*07a4*/ 	.short	0x0100
        /*07a6*/ 	.byte	0x06
	.zero		1


	//   ....[3]....
        /*07a8*/ 	.word	0x00000250
        /*07ac*/ 	.word	0x000000ff
        /*07b0*/ 	.word	0x00028c40
        /*07b4*/ 	.short	0x0100
        /*07b6*/ 	.byte	0x06
	.zero		1


	//   ....[4]....
        /*07b8*/ 	.word	0x00000260
        /*07bc*/ 	.word	0x000000ff
        /*07c0*/ 	.word	0x00028c38
        /*07c4*/ 	.short	0x0100
        /*07c6*/ 	.byte	0x06
	.zero		1


	//   ....[5]....
        /*07c8*/ 	.word	0x00000270
        /*07cc*/ 	.word	0x000000ff
        /*07d0*/ 	.word	0x00028c48
        /*07d4*/ 	.short	0x0100
        /*07d6*/ 	.byte	0x06
	.zero		1


	//   ....[6]....
        /*07d8*/ 	.word	0x000003a0
        /*07dc*/ 	.word	0x000000ff
        /*07e0*/ 	.word	0x00028c50
        /*07e4*/ 	.short	0x0100
        /*07e6*/ 	.byte	0x08
	.zero		1


	//   ....[7]....
        /*07e8*/ 	.word	0x000003b0
        /*07ec*/ 	.word	0x000000ff
        /*07f0*/ 	.word	0x00028c60
        /*07f4*/ 	.short	0x0100
        /*07f6*/ 	.byte	0x08
	.zero		1


	//   ....[8]....
        /*07f8*/ 	.word	0x000003c0
        /*07fc*/ 	.word	0x000000ff
        /*0800*/ 	.word	0x00028c58
        /*0804*/ 	.short	0x0100
        /*0806*/ 	.byte	0x08
	.zero		1


	//   ....[9]....
        /*0808*/ 	.word	0x000003d0
        /*080c*/ 	.word	0x000000ff
        /*0810*/ 	.word	0x00028c68
        /*0814*/ 	.short	0x0100
        /*0816*/ 	.byte	0x08
	.zero		1


	//   ....[10]....
        /*0818*/ 	.word	0x000004c0
        /*081c*/ 	.word	0x000000ff
        /*0820*/ 	.word	0x00028c70
        /*0824*/ 	.short	0x0100
        /*0826*/ 	.byte	0x06
	.zero		1


	//   ....[11]....
        /*0828*/ 	.word	0x000004d0
        /*082c*/ 	.word	0x000000ff
        /*0830*/ 	.word	0x00028c80
        /*0834*/ 	.short	0x0100
        /*0836*/ 	.byte	0x06
	.zero		1


	//   ....[12]....
        /*0838*/ 	.word	0x000004e0
        /*083c*/ 	.word	0x000000ff
        /*0840*/ 	.word	0x00028c78
        /*0844*/ 	.short	0x0100
        /*0846*/ 	.byte	0x06
	.zero		1


	//   ....[13]....
        /*0848*/ 	.word	0x000004f0
        /*084c*/ 	.word	0x000000ff
        /*0850*/ 	.word	0x00028c88
        /*0854*/ 	.short	0x0100
        /*0856*/ 	.byte	0x06
	.zero		1


	//   ....[14]....
        /*0858*/ 	.word	0x00000620
        /*085c*/ 	.word	0x000000ff
        /*0860*/ 	.word	0x00028c90
        /*0864*/ 	.short	0x0100
        /*0866*/ 	.byte	0x08
	.zero		1


	//   ....[15]....
        /*0868*/ 	.word	0x00000630
        /*086c*/ 	.word	0x000000ff
        /*0870*/ 	.word	0x00028ca0
        /*0874*/ 	.short	0x0100
        /*0876*/ 	.byte	0x08
	.zero		1


	//   ....[16]....
        /*0878*/ 	.word	0x00000640
        /*087c*/ 	.word	0x000000ff
        /*0880*/ 	.word	0x00028c98
        /*0884*/ 	.short	0x0100
        /*0886*/ 	.byte	0x08
	.zero		1


	//   ....[17]....
        /*0888*/ 	.word	0x00000650
        /*088c*/ 	.word	0x000000ff
        /*0890*/ 	.word	0x00028ca8
        /*0894*/ 	.short	0x0100
        /*0896*/ 	.byte	0x08
	.zero		1


	//   ....[18]....
        /*0898*/ 	.word	0x00000790
        /*089c*/ 	.word	0x000000ff
        /*08a0*/ 	.word	0x00028cb0
        /*08a4*/ 	.short	0x0100
        /*08a6*/ 	.byte	0x08
	.zero		1


	//   ....[19]....
        /*08a8*/ 	.word	0x000007a0
        /*08ac*/ 	.word	0x000000ff
        /*08b0*/ 	.word	0x00028cc0
        /*08b4*/ 	.short	0x0100
        /*08b6*/ 	.byte	0x08
	.zero		1


	//   ....[20]....
        /*08b8*/ 	.word	0x000007b0
        /*08bc*/ 	.word	0x000000ff
        /*08c0*/ 	.word	0x00028cb8
        /*08c4*/ 	.short	0x0100
        /*08c6*/ 	.byte	0x08
	.zero		1


	//   ....[21]....
        /*08c8*/ 	.word	0x000007c0
        /*08cc*/ 	.word	0x000000ff
        /*08d0*/ 	.word	0x00028cc8
        /*08d4*/ 	.short	0x0100
        /*08d6*/ 	.byte	0x08
	.zero		1


	//   ....[22]....
        /*08d8*/ 	.word	0x00002190
        /*08dc*/ 	.word	0x000000ff
        /*08e0*/ 	.word	0x00028c50
        /*08e4*/ 	.short	0x010a
        /*08e6*/ 	.byte	0x17
	.zero		1


	//   ....[23]....
        /*08e8*/ 	.word	0x00002430
        /*08ec*/ 	.word	0x000000ff
        /*08f0*/ 	.word	0x00000000
        /*08f4*/ 	.short	0x0101
        /*08f6*/ 	.byte	0x06
	.zero		1


	//   ....[24]....
        /*08f8*/ 	.word	0x00002dc0
        /*08fc*/ 	.word	0x000000ff
        /*0900*/ 	.word	0x00028c50
        /*0904*/ 	.short	0x010a
        /*0906*/ 	.byte	0x17
	.zero		1


	//   ....[25]....
        /*0908*/ 	.word	0x00002e00
        /*090c*/ 	.word	0x000000ff
        /*0910*/ 	.word	0x00028c50
        /*0914*/ 	.short	0x010a
        /*0916*/ 	.byte	0x17
	.zero		1


	//   ....[26]....
        /*0918*/ 	.word	0x00002ff0
        /*091c*/ 	.word	0x000000ff
        /*0920*/ 	.word	0x00000000
        /*0924*/ 	.short	0x0101
        /*0926*/ 	.byte	0x06
	.zero		1


	//   ....[27]....
        /*0928*/ 	.word	0x000043a0
        /*092c*/ 	.word	0x000000ff
        /*0930*/ 	.word	0x00028c00
        /*0934*/ 	.short	0x010a
        /*0936*/ 	.byte	0x28
	.zero		1


	//   ....[28]....
        /*0938*/ 	.word	0x00004420
        /*093c*/ 	.word	0x00000007
        /*0940*/ 	.word	0x00028c30
        /*0944*/ 	.short	0x010a
        /*0946*/ 	.byte	0x3f
	.zero		1


	//   ....[29]....
        /*0948*/ 	.word	0x00004460
        /*094c*/ 	.word	0x00000007
        /*0950*/ 	.word	0x00028c30
        /*0954*/ 	.short	0x010a
        /*0956*/ 	.byte	0x3f
	.zero		1


	//   ....[30]....
        /*0958*/ 	.word	0x00004890
        /*095c*/ 	.word	0x000000ff
        /*0960*/ 	.word	0x00000000
        /*0964*/ 	.short	0x0101
        /*0966*/ 	.byte	0x06
	.zero		1


	//   ....[31]....
        /*0968*/ 	.word	0x00005690
        /*096c*/ 	.word	0x00000007
        /*0970*/ 	.word	0x00028c50
        /*0974*/ 	.short	0x010a
        /*0976*/ 	.byte	0x3f
	.zero		1


	//   ....[32]....
        /*0978*/ 	.word	0x000056d0
        /*097c*/ 	.word	0x00000007
        /*0980*/ 	.word	0x00028c50
        /*0984*/ 	.short	0x010a
        /*0986*/ 	.byte	0x3f
	.zero		1


	//   ....[33]....
        /*0988*/ 	.word	0x000059d0
        /*098c*/ 	.word	0x000000ff
        /*0990*/ 	.word	0x00000000
        /*0994*/ 	.short	0x0101
        /*0996*/ 	.byte	0x06
	.zero		1


	//   ....[34]....
        /*0998*/ 	.word	0x00005b30
        /*099c*/ 	.word	0x000000ff
        /*09a0*/ 	.word	0x00028c30
        /*09a4*/ 	.short	0x010a
        /*09a6*/ 	.byte	0x17
	.zero		1


	//   ....[35]....
        /*09a8*/ 	.word	0x00005b70
        /*09ac*/ 	.word	0x000000ff
        /*09b0*/ 	.word	0x00028c30
        /*09b4*/ 	.short	0x010a
        /*09b6*/ 	.byte	0x17
	.zero		1


	//   ....[36]....
        /*09b8*/ 	.word	0x00005e50
        /*09bc*/ 	.word	0x000000ff
        /*09c0*/ 	.word	0x00000000
        /*09c4*/ 	.short	0x0101
        /*09c6*/ 	.byte	0x06
	.zero		1


	//   ....[37]....
        /*09c8*/ 	.word	0x00007610
        /*09cc*/ 	.word	0x000000ff
        /*09d0*/ 	.word	0x00028c50
        /*09d4*/ 	.short	0x010a
        /*09d6*/ 	.byte	0x17
	.zero		1


	//   ....[38]....
        /*09d8*/ 	.word	0x00007650
        /*09dc*/ 	.word	0x000000ff
        /*09e0*/ 	.word	0x00028c50
        /*09e4*/ 	.short	0x010a
        /*09e6*/ 	.byte	0x17
	.zero		1


	//   ....[39]....
        /*09e8*/ 	.word	0x00007910
        /*09ec*/ 	.word	0x000000ff
        /*09f0*/ 	.word	0x00000000
        /*09f4*/ 	.short	0x0101
        /*09f6*/ 	.byte	0x17
	.zero		1


	//   ....[40]....
        /*09f8*/ 	.word	0x00007a40
        /*09fc*/ 	.word	0x000000ff
        /*0a00*/ 	.word	0x00028c30
        /*0a04*/ 	.short	0x010a
        /*0a06*/ 	.byte	0x16
	.zero		1


	//   ....[41]....
        /*0a08*/ 	.word	0x00007a80
        /*0a0c*/ 	.word	0x000000ff
        /*0a10*/ 	.word	0x00028c30
        /*0a14*/ 	.short	0x010a
        /*0a16*/ 	.byte	0x16
	.zero		1


	//   ....[42]....
        /*0a18*/ 	.word	0x00007cc0
        /*0a1c*/ 	.word	0x000000ff
        /*0a20*/ 	.word	0x00000000
        /*0a24*/ 	.short	0x0101
        /*0a26*/ 	.byte	0x06
	.zero		1


	//   ....[43]....
        /*0a28*/ 	.word	0x00008f20
        /*0a2c*/ 	.word	0x000000ff
        /*0a30*/ 	.word	0x00028c50
        /*0a34*/ 	.short	0x010a
        /*0a36*/ 	.byte	0x16
	.zero		1


	//   ....[44]....
        /*0a38*/ 	.word	0x00008f60
        /*0a3c*/ 	.word	0x000000ff
        /*0a40*/ 	.word	0x00028c50
        /*0a44*/ 	.short	0x010a
        /*0a46*/ 	.byte	0x16
	.zero		1


	//   ....[45]....
        /*0a48*/ 	.word	0x00009220
        /*0a4c*/ 	.word	0x000000ff
        /*0a50*/ 	.word	0x00000000
        /*0a54*/ 	.short	0x0101
        /*0a56*/ 	.byte	0x16
	.zero		1


	//   ....[46]....
        /*0a58*/ 	.word	0x0000bbe0
        /*0a5c*/ 	.word	0x000000ff
        /*0a60*/ 	.word	0x00000000
        /*0a64*/ 	.short	0x0101
        /*0a66*/ 	.byte	0x04
	.zero		1


	//   ....[47]....
        /*0a68*/ 	.word	0x0000c4e0
        /*0a6c*/ 	.word	0x000000ff
        /*0a70*/ 	.word	0x00000000
        /*0a74*/ 	.short	0x0101
        /*0a76*/ 	.byte	0x04
	.zero		1


	//   ....[48]....
        /*0a78*/ 	.word	0x00010cf0
        /*0a7c*/ 	.word	0x00000013
        /*0a80*/ 	.word	0x00028c40
        /*0a84*/ 	.short	0x010a
        /*0a86*/ 	.byte	0x3f
	.zero		1


	//   ....[49]....
        /*0a88*/ 	.word	0x000111a0
        /*0a8c*/ 	.word	0x00000013
        /*0a90*/ 	.word	0x00028c30
        /*0a94*/ 	.short	0x0107
        /*0a96*/ 	.byte	0x3f
	.zero		1


	//   ....[50]....
        /*0a98*/ 	.word	0x00011280
        /*0a9c*/ 	.word	0x00000013
        /*0aa0*/ 	.word	0x00028c30
        /*0aa4*/ 	.short	0x0101
        /*0aa6*/ 	.byte	0x3f
	.zero		1


	//   ....[51]....
        /*0aa8*/ 	.word	0x00011ab0
        /*0aac*/ 	.word	0x00000011
        /*0ab0*/ 	.word	0x00028c00
        /*0ab4*/ 	.short	0x0107
        /*0ab6*/ 	.byte	0x3f
	.zero		1


	//   ....[52]....
        /*0ab8*/ 	.word	0x00011ba0
        /*0abc*/ 	.word	0x00000011
        /*0ac0*/ 	.word	0x00028c00
        /*0ac4*/ 	.short	0x0101
        /*0ac6*/ 	.byte	0x3f
	.zero		1


	//   ....[53]....
        /*0ac8*/ 	.word	0x00011bc0
        /*0acc*/ 	.word	0x00000011
        /*0ad0*/ 	.word	0x00028c20
        /*0ad4*/ 	.short	0x010a
        /*0ad6*/ 	.byte	0x3f
	.zero		1


	//   ....[54]....
        /*0ad8*/ 	.word	0x00011c50
        /*0adc*/ 	.word	0x00000013
        /*0ae0*/ 	.word	0x00028c60
        /*0ae4*/ 	.short	0x010a
        /*0ae6*/ 	.byte	0x3f
	.zero		1


	//   ....[55]....
        /*0ae8*/ 	.word	0x00012560
        /*0aec*/ 	.word	0x00000013
        /*0af0*/ 	.word	0x00028c50
        /*0af4*/ 	.short	0x0107
        /*0af6*/ 	.byte	0x3f
	.zero		1


	//   ....[56]....
        /*0af8*/ 	.word	0x00012630
        /*0afc*/ 	.word	0x00000013
        /*0b00*/ 	.word	0x00028c50
        /*0b04*/ 	.short	0x0101
        /*0b06*/ 	.byte	0x3f
	.zero		1


	//   ....[57]....
        /*0b08*/ 	.word	0x000129b0
        /*0b0c*/ 	.word	0x00000006
        /*0b10*/ 	.word	0x00028c40
        /*0b14*/ 	.short	0x010a
        /*0b16*/ 	.byte	0x3f
	.zero		1


	//   ....[58]....
        /*0b18*/ 	.word	0x00012cd0
        /*0b1c*/ 	.word	0x00000006
        /*0b20*/ 	.word	0x00028c30
        /*0b24*/ 	.short	0x0107
        /*0b26*/ 	.byte	0x3f
	.zero		1


	//   ....[59]....
        /*0b28*/ 	.word	0x00012d90
        /*0b2c*/ 	.word	0x00000006
        /*0b30*/ 	.word	0x00028c30
        /*0b34*/ 	.short	0x0101
        /*0b36*/ 	.byte	0x3f
	.zero		1


	//   ....[60]....
        /*0b38*/ 	.word	0x00012dc0
        /*0b3c*/ 	.word	0x00000006
        /*0b40*/ 	.word	0x00028c60
        /*0b44*/ 	.short	0x010a
        /*0b46*/ 	.byte	0x3f
	.zero		1


	//   ....[61]....
        /*0b48*/ 	.word	0x00013470
        /*0b4c*/ 	.word	0x00000006
        /*0b50*/ 	.word	0x00028c50
        /*0b54*/ 	.short	0x0107
        /*0b56*/ 	.byte	0x3f
	.zero		1


	//   ....[62]....
        /*0b58*/ 	.word	0x00013530
        /*0b5c*/ 	.word	0x00000006
        /*0b60*/ 	.word	0x00028c50
        /*0b64*/ 	.short	0x0101
        /*0b66*/ 	.byte	0x3f
	.zero		1


	//   ....[63]....
        /*0b68*/ 	.word	0x000147c0
        /*0b6c*/ 	.word	0x00000007
        /*0b70*/ 	.word	0x00028c20
        /*0b74*/ 	.short	0x010a
        /*0b76*/ 	.byte	0x3f
	.zero		1


	//   ....[64]....
        /*0b78*/ 	.word	0x00014940
        /*0b7c*/ 	.word	0x00000005
        /*0b80*/ 	.word	0x00028c40
        /*0b84*/ 	.short	0x010a
        /*0b86*/ 	.byte	0x3f
	.zero		1


	//   ....[65]....
        /*0b88*/ 	.word	0x000149e0
        /*0b8c*/ 	.word	0x00000003
        /*0b90*/ 	.word	0x00028c40
        /*0b94*/ 	.short	0x010a
        /*0b96*/ 	.byte	0x3f
	.zero		1


	//   ....[66]....
        /*0b98*/ 	.word	0x00014a20
        /*0b9c*/ 	.word	0x00000005
        /*0ba0*/ 	.word	0x00028c60
        /*0ba4*/ 	.short	0x010a
        /*0ba6*/ 	.byte	0x3f
	.zero		1


	//   ....[67]....
        /*0ba8*/ 	.word	0x00014a60
        /*0bac*/ 	.word	0x00000003
        /*0bb0*/ 	.word	0x00028c60
        /*0bb4*/ 	.short	0x010a
        /*0bb6*/ 	.byte	0x3f
	.zero		1


	//   ....[68]....
        /*0bb8*/ 	.word	0x00014ad0
        /*0bbc*/ 	.word	0x00000003
        /*0bc0*/ 	.word	0x00028c50
        /*0bc4*/ 	.short	0x010a
        /*0bc6*/ 	.byte	0x3f
	.zero		1


	//   ....[69]....
        /*0bc8*/ 	.word	0x00014b30
        /*0bcc*/ 	.word	0x00000003
        /*0bd0*/ 	.word	0x00028c50
        /*0bd4*/ 	.short	0x010a
        /*0bd6*/ 	.byte	0x3f
	.zero		1


	//   ....[70]....
        /*0bd8*/ 	.word	0x00014b90
        /*0bdc*/ 	.word	0x00000003
        /*0be0*/ 	.word	0x00028c00
        /*0be4*/ 	.short	0x010a
        /*0be6*/ 	.byte	0x3f
	.zero		1


	//   ....[71]....
        /*0be8*/ 	.word	0x00014be0
        /*0bec*/ 	.word	0x00000007
        /*0bf0*/ 	.word	0x00028c30
        /*0bf4*/ 	.short	0x010a
        /*0bf6*/ 	.byte	0x3f
	.zero		1


	//   ....[72]....
        /*0bf8*/ 	.word	0x00014c30
        /*0bfc*/ 	.word	0x00000007
        /*0c00*/ 	.word	0x00028c50
        /*0c04*/ 	.short	0x010a
        /*0c06*/ 	.byte	0x3f
	.zero		1


	//   ....[73]....
        /*0c08*/ 	.word	0x00014c90
        /*0c0c*/ 	.word	0x00000006
        /*0c10*/ 	.word	0x00028c30
        /*0c14*/ 	.short	0x010a
        /*0c16*/ 	.byte	0x3f
	.zero		1


	//   ....[74]....
        /*0c18*/ 	.word	0x00014cf0
        /*0c1c*/ 	.word	0x00000008
        /*0c20*/ 	.word	0x00028c50
        /*0c24*/ 	.short	0x010a
        /*0c26*/ 	.byte	0x3f
	.zero		1


	//   ....[75]....
        /*0c28*/ 	.word	0x00014d50
        /*0c2c*/ 	.word	0x00000006
        /*0c30*/ 	.word	0x00028c30
        /*0c34*/ 	.short	0x010a
        /*0c36*/ 	.byte	0x3f
	.zero		1


	//   ....[76]....
        /*0c38*/ 	.word	0x00014db0
        /*0c3c*/ 	.word	0x00000008
        /*0c40*/ 	.word	0x00028c50
        /*0c44*/ 	.short	0x010a
        /*0c46*/ 	.byte	0x3f
	.zero		1


	//   ....[77]....
        /*0c48*/ 	.word	0x00014ed0
        /*0c4c*/ 	.word	0x00000013
        /*0c50*/ 	.word	0x00028c40
        /*0c54*/ 	.short	0x010a
        /*0c56*/ 	.byte	0x3f
	.zero		1


	//   ....[78]....
        /*0c58*/ 	.word	0x00015970
        /*0c5c*/ 	.word	0x00000011
        /*0c60*/ 	.word	0x00028c20
        /*0c64*/ 	.short	0x010a
        /*0c66*/ 	.byte	0x3f
	.zero		1


	//   ....[79]....
        /*0c68*/ 	.word	0x000159c0
        /*0c6c*/ 	.word	0x00000013
        /*0c70*/ 	.word	0x00028c60
        /*0c74*/ 	.short	0x010a
        /*0c76*/ 	.byte	0x3f
	.zero		1


	//   ....[80]....
        /*0c78*/ 	.word	0x000162c0
        /*0c7c*/ 	.word	0x00000006
        /*0c80*/ 	.word	0x00028c40
        /*0c84*/ 	.short	0x010a
        /*0c86*/ 	.byte	0x3f
	.zero		1


	//   ....[81]....
        /*0c88*/ 	.word	0x00016780
        /*0c8c*/ 	.word	0x00000006
        /*0c90*/ 	.word	0x00028c60
        /*0c94*/ 	.short	0x010a
        /*0c96*/ 	.byte	0x3f
	.zero		1


	//   ....[82]....
        /*0c98*/ 	.word	0x00017910
        /*0c9c*/ 	.word	0x00000007
        /*0ca0*/ 	.word	0x00028c20
        /*0ca4*/ 	.short	0x010a
        /*0ca6*/ 	.byte	0x3f
	.zero		1


	//   ....[83]....
        /*0ca8*/ 	.word	0x00017ab0
        /*0cac*/ 	.word	0x00000005
        /*0cb0*/ 	.word	0x00028c40
        /*0cb4*/ 	.short	0x010a
        /*0cb6*/ 	.byte	0x3f
	.zero		1


	//   ....[84]....
        /*0cb8*/ 	.word	0x00017b00
        /*0cbc*/ 	.word	0x00000003
        /*0cc0*/ 	.word	0x00028c40
        /*0cc4*/ 	.short	0x010a
        /*0cc6*/ 	.byte	0x3f
	.zero		1


	//   ....[85]....
        /*0cc8*/ 	.word	0x00017b50
        /*0ccc*/ 	.word	0x00000005
        /*0cd0*/ 	.word	0x00028c60
        /*0cd4*/ 	.short	0x010a
        /*0cd6*/ 	.byte	0x3f
	.zero		1


	//----- nvinfo : EIATTR_NUM_MBARRIERS
	.align		4
.L_548:
        /*0cd8*/ 	.byte	0x03, 0x38
        /*0cda*/ 	.short	0x0016


	//----- nvinfo : EIATTR_EXIT_INSTR_OFFSETS
	.align		4
        /*0cdc*/ 	.byte	0x04, 0x1c
        /*0cde*/ 	.short	(.L_550 - .L_549)


	//   ....[0]....
.L_549:
        /*0ce0*/ 	.word	0x00000970


	//   ....[1]....
        /*0ce4*/ 	.word	0x0000e790


	//   ....[2]....
        /*0ce8*/ 	.word	0x00014ab0


	//----- nvinfo : EIATTR_MAX_THREADS
	.align		4
.L_550:
        /*0cec*/ 	.byte	0x04, 0x05
        /*0cee*/ 	.short	(.L_552 - .L_551)
.L_551:
        /*0cf0*/ 	.word	0x00000180
        /*0cf4*/ 	.word	0x00000001
        /*0cf8*/ 	.word	0x00000001


	//----- nvinfo : EIATTR_CRS_STACK_SIZE
	.align		4
.L_552:
        /*0cfc*/ 	.byte	0x04, 0x1e
        /*0cfe*/ 	.short	(.L_554 - .L_553)
.L_553:
        /*0d00*/ 	.word	0x00000000


	//----- nvinfo : EIATTR_CBANK_PARAM_SIZE
	.align		4
.L_554:
        /*0d04*/ 	.byte	0x03, 0x19
        /*0d06*/ 	.short	0x0af0


	//----- nvinfo : EIATTR_PARAM_CBANK
	.align		4
        /*0d08*/ 	.byte	0x04, 0x0a
        /*0d0a*/ 	.short	(.L_556 - .L_555)
	.align		4
.L_555:
        /*0d0c*/ 	.word	index@(.nv.constant0._ZN7cutlass13device_kernelIN5flash11enable_sm90INS1_16FlashAttnFwdSm90INS1_25CollectiveMainloopFwdSm90ILi2EN4cute5tupleIJNS5_1CILi1EEES8_S8_EEENS6_IJNS7_ILi64EEESA_SA_EEELi512ENS_10bfloat16_tEfNS_4arch4Sm90ELb1ELb0ELb0ELb1ELb1ELb0ELb0ELb0ELb0ELb1ELb1ELb0EEENS1_21CollectiveEpilogueFwdINS6_IJSA_NS7_ILi512EEESA_EEES9_SC_SE_Li256ELb1ELb1ELb1ELb0EEENS1_36VarlenDynamicPersistentTileSchedulerILi64ELi64ELi256ELi128ELb1ELb1ELb1ELb1ELb1ELb1EEEEEEEEEvNT_6ParamsE)
        /*0d10*/ 	.short	0x0210
        /*0d12*/ 	.short	0x0af0


	//----- nvinfo : EIATTR_SW_WAR
	.align		4
.L_556:
        /*0d14*/ 	.byte	0x04, 0x36
        /*0d16*/ 	.short	(.L_558 - .L_557)
.L_557:
        /*0d18*/ 	.word	0x00000008
.L_558:


//--------------------- .nv.info._ZN7cutlass13device_kernelIN5flash11enable_sm90INS1_16FlashAttnFwdSm90INS1_25CollectiveMainloopFwdSm90ILi2EN4cute5tupleIJNS5_1CILi1EEES8_S8_EEENS6_IJNS7_ILi64EEESA_SA_EEELi512ENS_10bfloat16_tEfNS_4arch4Sm90ELb1ELb0ELb0ELb1ELb1ELb1ELb0ELb0ELb0ELb1ELb1ELb0EEENS1_21CollectiveEpilogueFwdINS6_IJSA_NS7_ILi512EEESA_EEES9_SC_SE_Li256ELb1ELb1ELb1ELb0EEENS1_36VarlenDynamicPersistentTileSchedulerILi64ELi64ELi256ELi128ELb1ELb1ELb1ELb1ELb1ELb1EEEEEEEEEvNT_6ParamsE --------------------------
	.section	.nv.info._ZN7cutlass13device_kernelIN5flash11enable_sm90INS1_16FlashAttnFwdSm90INS1_25CollectiveMainloopFwdSm90ILi2EN4cute5tupleIJNS5_1CILi1EEES8_S8_EEENS6_IJNS7_ILi64EEESA_SA_EEELi512ENS_10bfloat16_tEfNS_4arch4Sm90ELb1ELb0ELb0ELb1ELb1ELb1ELb0ELb0ELb0ELb1ELb1ELb0EEENS1_21CollectiveEpilogueFwdINS6_IJSA_NS7_ILi512EEESA_EEES9_SC_SE_Li256ELb1ELb1ELb1ELb0EEENS1_36VarlenDynamicPersistentTileSchedulerILi64ELi64ELi256ELi128ELb1ELb1ELb1ELb1ELb1ELb1EEEEEEEEEvNT_6ParamsE,"",@"SHT_CUDA_INFO"
	.sectionflags	@""
	.align	4


	//----- nvinfo : EIATTR_CUDA_API_VERSION
	.align		4
        /*0000*/ 	.byte	0x04, 0x37
        /*0002*/ 	.short	(.L_560 - .L_559)
.L_559:
        /*0004*/ 	.word	0x00000082


	//----- nvinfo : EIATTR_KPARAM_INFO
	.align		4
.L_560:
        /*0008*/ 	.byte	0x04, 0x17
        /*000a*/ 	.short	(.L_562 - .L_561)
.L_561:
        /*000c*/ 	.word	0x00000000
        /*0010*/ 	.short	0x0000
        /*0012*/ 	.short	0x0070
        /*0014*/ 	.byte	0x00, 0xf0, 0x01, 0x2a


	//----- nvinfo : EIATTR_SPARSE_MMA_MASK
	.align		4
.L_562:
        /*0018*/ 	.byte	0x03, 0x50
        /*001a*/ 	.short	0x0000


	//----- nvinfo : EIATTR_MAXREG_COUNT
	.align		4
        /*001c*/ 	.byte	0x03, 0x1b
        /*001e*/ 	.short	0x00a8


	//----- nvinfo : EIATTR_NUM_BARRIERS
	.align		4
        /*0020*/ 	.byte	0x02, 0x4c
        /*0022*/ 	.byte	0x10
	.zero		1


	//----- nvinfo : EIATTR_EXTERNS
	.align		4
        /*0024*/ 	.byte	0x04, 0x0f
        /*0026*/ 	.short	(.L_564 - .L_563)


	//   ....[0]....
	.align		4
.L_563:
        /*0028*/ 	.word	index@(__assertfail)


	//----- nvinfo : EIATTR_ANNOTATIONS
	.align		4
.L_564:
        /*002c*/ 	.byte	0x04, 0x55
        /*002e*/ 	.short	(.L_566 - .L_565)


	//   ....[0]....
.L_565:
        /* <DEDUP_REMOVED lines=55> */


	//----- nvinfo : EIATTR_MERCURY_ISA_VERSION
	.align		4
.L_566:
        /*0388*/ 	.byte	0x03, 0x5f
        /*038a*/ 	.short	0x0101


	//----- nvinfo : EIATTR_UNUSED_LOAD_BYTE_OFFSET
	.align		4
        /*038c*/ 	.byte	0x04, 0x44
        /*038e*/ 	.short	(.L_568 - .L_567)


	//   ....[0]....
.L_567:
        /*0390*/ 	.word	0x00000a20
        /*0394*/ 	.word	0x0000fff0


	//   ....[1]....
        /*0398*/ 	.word	0x00010c60
        /*039c*/ 	.word	0x0000fff0


	//----- nvinfo : EIATTR_INT_WARP_WIDE_INSTR_OFFSETS
	.align		4
.L_568:
        /*03a0*/ 	.byte	0x04, 0x31
        /*03a2*/ 	.short	(.L_570 - .L_569)


	//   ....[0]....
.L_569:
        /*03a4*/ 	.word	0x00000130


	//   ....[1]....
        /*03a8*/ 	.word	0x00000170


	//   ....[2]....
        /*03ac*/ 	.word	0x000001e0


	//   ....[3]....
        /*03b0*/ 	.word	0x00019440


	//   ....[4]....
        /*03b4*/ 	.word	0x000194d0


	//   ....[5]....
        /*03b8*/ 	.word	0x0001c9b0


	//   ....[6]....
        /*03bc*/ 	.word	0x0001ca40


	//----- nvinfo : EIATTR_COOP_GROUP_MASK_REGIDS
	.align		4
.L_570:
        /*03c0*/ 	.byte	0x04, 0x29
        /*03c2*/ 	.short	(.L_572 - .L_571)


	//   ....[0]....
.L_571:
        /*03c4*/ 	.word	0xffffffff


	//   ....[1]....
        /*03c8*/ 	.word	0xffffffff


	//   ....[2]....
        /*03cc*/ 	.word	0xffffffff


	//   ....[3]....
        /*03d0*/ 	.word	0xffffffff


	//   ....[4]....
        /*03d4*/ 	.word	0xffffffff


	//   ....[5]....
        /*03d8*/ 	.word	0xffffffff


	//   ....[6]....
        /*03dc*/ 	.word	0xffffffff


	//   ....[7]....
        /*03e0*/ 	.word	0xffffffff


	//   ....[8]....
        /*03e4*/ 	.word	0xffffffff


	//   ....[9]....
        /*03e8*/ 	.word	0xffffffff


	//   ....[10]....
        /*03ec*/ 	.word	0xffffffff


	//   ....[11]....
        /*03f0*/ 	.word	0xffffffff


	//   ....[12]....
        /*03f4*/ 	.word	0xffffffff


	//   ....[13]....
        /*03f8*/ 	.word	0xffffffff


	//   ....[14]....
        /*03fc*/ 	.word	0xffffffff


	//   ....[15]....
        /*0400*/ 	.word	0xffffffff


	//   ....[16]....
        /*0404*/ 	.word	0xffffffff


	//   ....[17]....
        /*0408*/ 	.word	0xffffffff


	//   ....[18]....
        /*040c*/ 	.word	0xffffffff


	//   ....[19]....
        /*0410*/ 	.word	0xffffffff


	//   ....[20]....
        /*0414*/ 	.word	0xffffffff


	//   ....[21]....
        /*0418*/ 	.word	0xffffffff


	//   ....[22]....
        /*041c*/ 	.word	0xffffffff


	//   ....[23]....
        /*0420*/ 	.word	0xffffffff


	//   ....[24]....
        /*0424*/ 	.word	0xffffffff


	//   ....[25]....
        /*0428*/ 	.word	0xffffffff


	//   ....[26]....
        /*042c*/ 	.word	0xffffffff


	//   ....[27]....
        /*0430*/ 	.word	0xffffffff


	//   ....[28]....
        /*0434*/ 	.word	0xffffffff


	//   ....[29]....
        /*0438*/ 	.word	0xffffffff


	//   ....[30]....
        /*043c*/ 	.word	0xffffffff


	//   ....[31]....
        /*0440*/ 	.word	0xffffffff


	//   ....[32]....
        /*0444*/ 	.word	0xffffffff


	//   ....[33]....
        /*0448*/ 	.word	0xffffffff


	//   ....[34]....
        /*044c*/ 	.word	0xffffffff


	//   ....[35]....
        /*0450*/ 	.word	0xffffffff


	//   ....[36]....
        /*0454*/ 	.word	0xffffffff


	//   ....[37]....
        /*0458*/ 	.word	0xffffffff


	//   ....[38]....
        /*045c*/ 	.word	0xffffffff


	//   ....[39]....
        /*0460*/ 	.word	0xffffffff


	//   ....[40]....
        /*0464*/ 	.word	0xffffffff


	//   ....[41]....
        /*0468*/ 	.word	0xffffffff


	//   ....[42]....
        /*046c*/ 	.word	0xffffffff


	//   ....[43]....
        /*0470*/ 	.word	0xffffffff


	//   ....[44]....
        /*0474*/ 	.word	0xffffffff


	//   ....[45]....
        /*0478*/ 	.word	0xffffffff


	//   ....[46]....
        /*047c*/ 	.word	0xffffffff


	//   ....[47]....
        /*0480*/ 	.word	0xffffffff


	//   ....[48]....
        /*0484*/ 	.word	0xffffffff


	//   ....[49]....
        /*0488*/ 	.word	0xffffffff


	//   ....[50]....
        /*048c*/ 	.word	0xffffffff


	//   ....[51]....
        /*0490*/ 	.word	0xffffffff


	//   ....[52]....
        /*0494*/ 	.word	0xffffffff


	//   ....[53]....
        /*0498*/ 	.word	0xffffffff


	//   ....[54]....
        /*049c*/ 	.word	0xffffffff


	//   ....[55]....
        /*04a0*/ 	.word	0xffffffff


	//   ....[56]....
        /*04a4*/ 	.word	0xffffffff


	//   ....[57]....
        /*04a8*/ 	.word	0xffffffff


	//   ....[58]....
        /*04ac*/ 	.word	0xffffffff


	//   ....[59]....
        /*04b0*/ 	.word	0xffffffff


	//   ....[60]....
        /*04b4*/ 	.word	0xffffffff


	//   ....[61]....
        /*04b8*/ 	.word	0xffffffff


	//   ....[62]....
        /*04bc*/ 	.word	0xffffffff


	//   ....[63]....
        /*04c0*/ 	.word	0xffffffff


	//   ....[64]....
        /*04c4*/ 	.word	0xffffffff


	//   ....[65]....
        /*04c8*/ 	.word	0xffffffff


	//   ....[66]....
        /*04cc*/ 	.word	0xffffffff


	//   ....[67]....
        /*04d0*/ 	.word	0xffffffff


	//   ....[68]....
        /*04d4*/ 	.word	0xffffffff


	//   ....[69]....
        /*04d8*/ 	.word	0xffffffff


	//   ....[70]....
        /*04dc*/ 	.word	0xffffffff


	//   ....[71]....
        /*04e0*/ 	.word	0xffffffff


	//   ....[72]....
        /*04e4*/ 	.word	0xffffffff


	//   ....[73]....
        /*04e8*/ 	.word	0xffffffff


	//   ....[74]....
        /*04ec*/ 	.word	0xffffffff


	//   ....[75]....
        /*04f0*/ 	.word	0xffffffff


	//   ....[76]....
        /*04f4*/ 	.word	0xffffffff


	//   ....[77]....
        /*04f8*/ 	.word	0xffffffff


	//   ....[78]....
        /*04fc*/ 	.word	0xffffffff


	//   ....[79]....
        /*0500*/ 	.word	0xffffffff


	//   ....[80]....
        /*0504*/ 	.word	0xffffffff


	//   ....[81]....
        /*0508*/ 	.word	0xffffffff


	//   ....[82]....
        /*050c*/ 	.word	0xffffffff


	//   ....[83]....
        /*0510*/ 	.word	0xffffffff


	//   ....[84]....
        /*0514*/ 	.word	0xffffffff


	//   ....[85]....
        /*0518*/ 	.word	0xffffffff


	//   ....[86]....
        /*051c*/ 	.word	0xffffffff


	//   ....[87]....
        /*0520*/ 	.word	0xffffffff


	//   ....[88]....
        /*0524*/ 	.word	0xffffffff


	//   ....[89]....
        /*0528*/ 	.word	0xffffffff


	//   ....[90]....
        /*052c*/ 	.word	0xffffffff


	//   ....[91]....
        /*0530*/ 	.word	0xffffffff


	//   ....[92]....
        /*0534*/ 	.word	0xffffffff


	//   ....[93]....
        /*0538*/ 	.word	0xffffffff


	//   ....[94]....
        /*053c*/ 	.word	0xffffffff


	//   ....[95]....
        /*0540*/ 	.word	0xffffffff


	//   ....[96]....
        /*0544*/ 	.word	0xffffffff


	//   ....[97]....
        /*0548*/ 	.word	0xffffffff


	//   ....[98]....
        /*054c*/ 	.word	0xffffffff


	//   ....[99]....
        /*0550*/ 	.word	0xffffffff


	//   ....[100]....
        /*0554*/ 	.word	0xffffffff


	//   ....[101]....
        /*0558*/ 	.word	0xffffffff


	//   ....[102]....
        /*055c*/ 	.word	0xffffffff


	//   ....[103]....
        /*0560*/ 	.word	0xffffffff


	//   ....[104]....
        /*0564*/ 	.word	0xffffffff


	//   ....[105]....
        /*0568*/ 	.word	0xffffffff


	//   ....[106]....
        /*056c*/ 	.word	0xffffffff


	//   ....[107]....
        /*0570*/ 	.word	0xffffffff


	//   ....[108]....
        /*0574*/ 	.word	0xffffffff


	//   ....[109]....
        /*0578*/ 	.word	0xffffffff


	//   ....[110]....
        /*057c*/ 	.word	0xffffffff


	//   ....[111]....
        /*0580*/ 	.word	0xffffffff


	//   ....[112]....
        /*0584*/ 	.word	0xffffffff


	//   ....[113]....
        /*0588*/ 	.word	0xffffffff


	//   ....[114]....
        /*058c*/ 	.word	0xffffffff


	//   ....[115]....
        /*0590*/ 	.word	0xffffffff


	//   ....[116]....
        /*0594*/ 	.word	0xffffffff


	//   ....[117]....
        /*0598*/ 	.word	0xffffffff


	//   ....[118]....
        /*059c*/ 	.word	0xffffffff


	//   ....[119]....
        /*05a0*/ 	.word	0xffffffff


	//   ....[120]....
        /*05a4*/ 	.word	0xffffffff


	//   ....[121]....
        /*05a8*/ 	.word	0xffffffff


	//   ....[122]....
        /*05ac*/ 	.word	0xffffffff


	//   ....[123]....
        /*05b0*/ 	.word	0xffffffff


	//   ....[124]....
        /*05b4*/ 	.word	0xffffffff


	//   ....[125]....
        /*05b8*/ 	.word	0xffffffff


	//   ....[126]....
        /*05bc*/ 	.word	0xffffffff


	//   ....[127]....
        /*05c0*/ 	.word	0xffffffff


	//   ....[128]....
        /*05c4*/ 	.word	0xffffffff


	//   ....[129]....
        /*05c8*/ 	.word	0xffffffff


	//   ....[130]....
        /*05cc*/ 	.word	0xffffffff


	//   ....[131]....
        /*05d0*/ 	.word	0xffffffff


	//   ....[132]....
        /*05d4*/ 	.word	0xffffffff


	//   ....[133]....
        /*05d8*/ 	.word	0xffffffff


	//   ....[134]....
        /*05dc*/ 	.word	0xffffffff


	//   ....[135]....
        /*05e0*/ 	.word	0xffffffff


	//   ....[136]....
        /*05e4*/ 	.word	0xffffffff


	//   ....[137]....
        /*05e8*/ 	.word	0xffffffff


	//   ....[138]....
        /*05ec*/ 	.word	0xffffffff


	//   ....[139]....
        /*05f0*/ 	.word	0xffffffff


	//   ....[140]....
        /*05f4*/ 	.word	0xffffffff


	//   ....[141]....
        /*05f8*/ 	.word	0xffffffff


	//   ....[142]....
        /*05fc*/ 	.word	0xffffffff


	//   ....[143]....
        /*0600*/ 	.word	0xffffffff


	//   ....[144]....
        /*0604*/ 	.word	0xffffffff


	//   ....[145]....
        /*0608*/ 	.word	0xffffffff


	//   ....[146]....
        /*060c*/ 	.word	0xffffffff


	//   ....[147]....
        /*0610*/ 	.word	0xffffffff


	//   ....[148]....
        /*0614*/ 	.word	0xffffffff


	//   ....[149]....
        /*0618*/ 	.word	0xffffffff


	//   ....[150]....
        /*061c*/ 	.word	0x0500000f


	//   ....[151]....
        /*0620*/ 	.word	0x0500000f


	//   ....[152]....
        /*0624*/ 	.word	0x0500000f


	//   ....[153]....
        /*0628*/ 	.word	0x0500000f


	//   ....[154]....
        /*062c*/ 	.word	0x0500000f


	//   ....[155]....
        /*0630*/ 	.word	0x0500000f


	//   ....[156]....
        /*0634*/ 	.word	0x0500000f


	//   ....[157]....
        /*0638*/ 	.word	0x0500000f


	//   ....[158]....
        /*063c*/ 	.word	0x0500000f


	//   ....[159]....
        /*0640*/ 	.word	0x0500000f


	//   ....[160]....
        /*0644*/ 	.word	0x0500000f


	//   ....[161]....
        /*0648*/ 	.word	0x0500000f


	//   ....[162]....
        /*064c*/ 	.word	0x0500000f


	//   ....[163]....
        /*0650*/ 	.word	0x0500000f


	//   ....[164]....
        /*0654*/ 	.word	0x0500000f


	//   ....[165]....
        /*0658*/ 	.word	0x0500000f


	//   ....[166]....
        /*065c*/ 	.word	0x0500000f


	//   ....[167]....
        /*0660*/ 	.word	0x0500000f


	//   ....[168]....
        /*0664*/ 	.word	0x0500000f


	//   ....[169]....
        /*0668*/ 	.word	0x0500000f


	//   ....[170]....
        /*066c*/ 	.word	0x0500000f


	//   ....[171]....
        /*0670*/ 	.word	0x0500000f


	//   ....[172]....
        /*0674*/ 	.word	0x0500000f


	//   ....[173]....
        /*0678*/ 	.word	0x0500000f


	//   ....[174]....
        /*067c*/ 	.word	0x0500000f


	//   ....[175]....
        /*0680*/ 	.word	0x0500000f


	//   ....[176]....
        /*0684*/ 	.word	0x0500000f


	//   ....[177]....
        /*0688*/ 	.word	0x0500000f


	//   ....[178]....
        /*068c*/ 	.word	0x0500000f


	//   ....[179]....
        /*0690*/ 	.word	0x0500000f


	//   ....[180]....
        /*0694*/ 	.word	0x0500000f


	//   ....[181]....
        /*0698*/ 	.word	0x0500000f


	//   ....[182]....
        /*069c*/ 	.word	0x0500000f


	//   ....[183]....
        /*06a0*/ 	.word	0x0500000f


	//   ....[184]....
        /*06a4*/ 	.word	0x0500000f


	//   ....[185]....
        /*06a8*/ 	.word	0x0500000f


	//   ....[186]....
        /*06ac*/ 	.word	0x0500000f


	//   ....[187]....
        /*06b0*/ 	.word	0x0500000f


	//   ....[188]....
        /*06b4*/ 	.word	0x0500000f


	//   ....[189]....
        /*06b8*/ 	.word	0x0500000f


	//   ....[190]....
        /*06bc*/ 	.word	0x0500000f


	//   ....[191]....
        /*06c0*/ 	.word	0x0500000f


	//   ....[192]....
        /*06c4*/ 	.word	0x0500000f


	//   ....[193]....
        /*06c8*/ 	.word	0x0500000f


	//   ....[194]....
        /*06cc*/ 	.word	0x0500000f


	//   ....[195]....
        /*06d0*/ 	.word	0x0500000f


	//   ....[196]....
        /*06d4*/ 	.word	0x0500000f


	//   ....[197]....
        /*06d8*/ 	.word	0x0500000f


	//   ....[198]....
        /*06dc*/ 	.word	0x0500000f


	//   ....[199]....
        /*06e0*/ 	.word	0x0500000f


	//   ....[200]....
        /*06e4*/ 	.word	0x0500000f


	//   ....[201]....
        /*06e8*/ 	.word	0x0500000f


	//   ....[202]....
        /*06ec*/ 	.word	0x0500000f


	//   ....[203]....
        /*06f0*/ 	.word	0x0500000f


	//   ....[204]....
        /*06f4*/ 	.word	0x0500000f


	//   ....[205]....
        /*06f8*/ 	.word	0x0500000f


	//   ....[206]....
        /*06fc*/ 	.word	0x0500000f


	//   ....[207]....
        /*0700*/ 	.word	0x0500000f


	//   ....[208]....
        /*0704*/ 	.word	0x0500000f


	//   ....[209]....
        /*0708*/ 	.word	0x0500000f


	//   ....[210]....
        /*070c*/ 	.word	0x0500000f


	//   ....[211]....
        /*0710*/ 	.word	0x0500000f


	//   ....[212]....
        /*0714*/ 	.word	0x0500000f


	//   ....[213]....
        /*0718*/ 	.word	0x0500000f


	//   ....[214]....
        /*071c*/ 	.word	0x0500000f


	//   ....[215]....
        /*0720*/ 	.word	0x0500000f


	//   ....[216]....
        /*0724*/ 	.word	0x0500000f


	//   ....[217]....
        /*0728*/ 	.word	0x0500000f


	//   ....[218]....
        /*072c*/ 	.word	0x0500000f


	//   ....[219]....
        /*0730*/ 	.word	0x0500000f


	//   ....[220]....
        /*0734*/ 	.word	0x0500000f


	//   ....[221]....
        /*0738*/ 	.word	0x0500000f


	//   ....[222]....
        /*073c*/ 	.word	0x0500000f


	//   ....[223]....
        /*0740*/ 	.word	0x0500000f


	//   ....[224]....
        /*0744*/ 	.word	0x0500000f


	//   ....[225]....
        /*0748*/ 	.word	0x0500000f


	//   ....[226]....
        /*074c*/ 	.word	0x0500000f


	//   ....[227]....
        /*0750*/ 	.word	0x0500000f


	//   ....[228]....
        /*0754*/ 	.word	0x0500000f


	//   ....[229]....
        /*0758*/ 	.word	0x0500000f


	//   ....[230]....
        /*075c*/ 	.word	0x0500000f


	//   ....[231]....
        /*0760*/ 	.word	0x0500000f


	//   ....[232]....
        /*0764*/ 	.word	0x0500000f


	//----- nvinfo : EIATTR_COOP_GROUP_INSTR_OFFSETS
	.align		4
.L_572:
        /*0768*/ 	.byte	0x04, 0x28
        /*076a*/ 	.short	(.L_574 - .L_573)


	//   ....[0]....
.L_573:
        /*076c*/ 	.word	0x00000060


	//   ....[1]....
        /*0770*/ 	.word	0x00000140


	//   ....[2]....
        /*0774*/ 	.word	0x00000190


	//   ....[3]....
        /*0778*/ 	.word	0x00000380


	//   ....[4]....
        /*077c*/ 	.word	0x000004e0


	//   ....[5]....
        /*0780*/ 	.word	0x00000600


	//   ....[6]....
        /*0784*/ 	.word	0x00000760


	//   ....[7]....
        /*0788*/ 	.word	0x000031d0


	//   ....[8]....
        /*078c*/ 	.word	0x000031e0


	//   ....[9]....
        /*0790*/ 	.word	0x00003c70


	//   ....[10]....
        /*0794*/ 	.word	0x00003c80


	//   ....[11]....
        /*0798*/ 	.word	0x00004680


	//   ....[12]....
        /*079c*/ 	.word	0x00004690


	//   ....[13]....
        /*07a0*/ 	.word	0x00004a50


	//   ....[14]....
        /*07a4*/ 	.word	0x00004a60


	//   ....[15]....
        /*07a8*/ 	.word	0x00005ad0


	//   ....[16]....
        /*07ac*/ 	.word	0x00007ca0


	//   ....[17]....
        /*07b0*/ 	.word	0x00008410


	//   ....[18]....
        /*07b4*/ 	.word	0x00008420


	//   ....[19]....
        /*07b8*/ 	.word	0x00008430


	//   ....[20]....
        /*07bc*/ 	.word	0x00008440


	//   ....[21]....
        /*07c0*/ 	.word	0x00008760


	//   ....[22]....
        /*07c4*/ 	.word	0x00008770


	//   ....[23]....
        /*07c8*/ 	.word	0x00008780


	//   ....[24]....
        /*07cc*/ 	.word	0x00008790


	//   ....[25]....
        /*07d0*/ 	.word	0x00009ae0


	//   ....[26]....
        /*07d4*/ 	.word	0x00009b00


	//   ....[27]....
        /*07d8*/ 	.word	0x00009b10


	//   ....[28]....
        /*07dc*/ 	.word	0x00009b20


	//   ....[29]....
        /*07e0*/ 	.word	0x00009c00


	//   ....[30]....
        /*07e4*/ 	.word	0x00009c20


	//   ....[31]....
        /*07e8*/ 	.word	0x00009c30


	//   ....[32]....
        /*07ec*/ 	.word	0x00009cb0


	//   ....[33]....
        /*07f0*/ 	.word	0x0000b360


	//   ....[34]....
        /*07f4*/ 	.word	0x0000b380


	//   ....[35]....
        /*07f8*/ 	.word	0x0000b6f0


	//   ....[36]....
        /*07fc*/ 	.word	0x0000b790


	//   ....[37]....
        /*0800*/ 	.word	0x0000ba60


	//   ....[38]....
        /*0804*/ 	.word	0x0000bb80


	//   ....[39]....
        /*0808*/ 	.word	0x0000c520


	//   ....[40]....
        /*080c*/ 	.word	0x0000cb00


	//   ....[41]....
        /*0810*/ 	.word	0x0000cb20


	//   ....[42]....
        /*0814*/ 	.word	0x0000d010


	//   ....[43]....
        /*0818*/ 	.word	0x0000d0c0


	//   ....[44]....
        /*081c*/ 	.word	0x0000d5c0


	//   ....[45]....
        /*0820*/ 	.word	0x0000d790


	//   ....[46]....
        /*0824*/ 	.word	0x0000e5f0


	//   ....[47]....
        /*0828*/ 	.word	0x0000ebf0


	//   ....[48]....
        /*082c*/ 	.word	0x0000ec20


	//   ....[49]....
        /*0830*/ 	.word	0x0000f1e0


	//   ....[50]....
        /*0834*/ 	.word	0x0000f3b0


	//   ....[51]....
        /*0838*/ 	.word	0x00010080


	//   ....[52]....
        /*083c*/ 	.word	0x00010190


	//   ....[53]....
        /*0840*/ 	.word	0x000101b0


	//   ....[54]....
        /*0844*/ 	.word	0x00010320


	//   ....[55]....
        /*0848*/ 	.word	0x000104f0


	//   ....[56]....
        /*084c*/ 	.word	0x000119a0


	//   ....[57]....
        /*0850*/ 	.word	0x00011d40


	//   ....[58]....
        /*0854*/ 	.word	0x00011d50


	//   ....[59]....
        /*0858*/ 	.word	0x00011d60


	//   ....[60]....
        /*085c*/ 	.word	0x00011d70


	//   ....[61]....
        /*0860*/ 	.word	0x00012aa0


	//   ....[62]....
        /*0864*/ 	.word	0x00012ac0


	//   ....[63]....
        /*0868*/ 	.word	0x00012d60


	//   ....[64]....
        /*086c*/ 	.word	0x00012d80


	//   ....[65]....
        /*0870*/ 	.word	0x000136a0


	//   ....[66]....
        /*0874*/ 	.word	0x000136e0


	//   ....[67]....
        /*0878*/ 	.word	0x00014110


	//   ....[68]....
        /*087c*/ 	.word	0x00014130


	//   ....[69]....
        /*0880*/ 	.word	0x000156a0


	//   ....[70]....
        /*0884*/ 	.word	0x000156d0


	//   ....[71]....
        /*0888*/ 	.word	0x00015940


	//   ....[72]....
        /*088c*/ 	.word	0x00015960


	//   ....[73]....
        /*0890*/ 	.word	0x00015c10


	//   ....[74]....
        /*0894*/ 	.word	0x00015e00


	//   ....[75]....
        /*0898*/ 	.word	0x00015e30


	//   ....[76]....
        /*089c*/ 	.word	0x00015e60


	//   ....[77]....
        /*08a0*/ 	.word	0x00015e90


	//   ....[78]....
        /*08a4*/ 	.word	0x00015ec0


	//   ....[79]....
        /*08a8*/ 	.word	0x00015ef0


	//   ....[80]....
        /*08ac*/ 	.word	0x00016080


	//   ....[81]....
        /*08b0*/ 	.word	0x000160b0


	//   ....[82]....
        /*08b4*/ 	.word	0x000160e0


	//   ....[83]....
        /*08b8*/ 	.word	0x00016110


	//   ....[84]....
        /*08bc*/ 	.word	0x00016140


	//   ....[85]....
        /*08c0*/ 	.word	0x00016170


	//   ....[86]....
        /*08c4*/ 	.word	0x00016200


	//   ....[87]....
        /*08c8*/ 	.word	0x00016230


	//   ....[88]....
        /*08cc*/ 	.word	0x00016240


	//   ....[89]....
        /*08d0*/ 	.word	0x00016280


	//   ....[90]....
        /*08d4*/ 	.word	0x00017770


	//   ....[91]....
        /*08d8*/ 	.word	0x0001a210


	//   ....[92]....
        /*08dc*/ 	.word	0x0001a230


	//   ....[93]....
        /*08e0*/ 	.word	0x0001a2c0


	//   ....[94]....
        /*08e4*/ 	.word	0x0001a2e0


	//   ....[95]....
        /*08e8*/ 	.word	0x0001a360


	//   ....[96]....
        /*08ec*/ 	.word	0x0001a380


	//   ....[97]....
        /*08f0*/ 	.word	0x0001a390


	//   ....[98]....
        /*08f4*/ 	.word	0x0001a3a0


	//   ....[99]....
        /*08f8*/ 	.word	0x0001aba0


	//   ....[100]....
        /*08fc*/ 	.word	0x0001abd0


	//   ....[101]....
        /*0900*/ 	.word	0x0001ac70


	//   ....[102]....
        /*0904*/ 	.word	0x0001ac90


	//   ....[103]....
        /*0908*/ 	.word	0x0001ad10


	//   ....[104]....
        /*090c*/ 	.word	0x0001ad30


	//   ....[105]....
        /*0910*/ 	.word	0x0001ad40


	//   ....[106]....
        /*0914*/ 	.word	0x0001ad50


	//   ....[107]....
        /*0918*/ 	.word	0x0001b1d0


	//   ....[108]....
        /*091c*/ 	.word	0x0001b290


	//   ....[109]....
        /*0920*/ 	.word	0x0001b3e0


	//   ....[110]....
        /*0924*/ 	.word	0x0001b420


	//   ....[111]....
        /*0928*/ 	.word	0x0001b430


	//   ....[112]....
        /*092c*/ 	.word	0x0001b440


	//   ....[113]....
        /*0930*/ 	.word	0x0001b590


	//   ....[114]....
        /*0934*/ 	.word	0x0001b6e0


	//   ....[115]....
        /*0938*/ 	.word	0x0001bee0


	//   ....[116]....
        /*093c*/ 	.word	0x0001bf00


	//   ....[117]....
        /*0940*/ 	.word	0x0001bf50


	//   ....[118]....
        /*0944*/ 	.word	0x0001bf60


	//   ....[119]....
        /*0948*/ 	.word	0x0001bfa0


	//   ....[120]....
        /*094c*/ 	.word	0x0001bfb0


	//   ....[121]....
        /*0950*/ 	.word	0x0001bfc0


	//   ....[122]....
        /*0954*/ 	.word	0x0001c000


	//   ....[123]....
        /*0958*/ 	.word	0x0001c300


	//   ....[124]....
        /*095c*/ 	.word	0x0001c340


	//   ....[125]....
        /*0960*/ 	.word	0x0001c360


	//   ....[126]....
        /*0964*/ 	.word	0x0001c380


	//   ....[127]....
        /*0968*/ 	.word	0x0001c3b0


	//   ....[128]....
        /*096c*/ 	.word	0x0001c3d0


	//   ....[129]....
        /*0970*/ 	.word	0x0001c4d0


	//   ....[130]....
        /*0974*/ 	.word	0x0001c620


	//   ....[131]....
        /*0978*/ 	.word	0x0001cc60


	//   ....[132]....
        /*097c*/ 	.word	0x0001cc90


	//   ....[133]....
        /*0980*/ 	.word	0x0001ccf0


	//   ....[134]....
        /*0984*/ 	.word	0x0001cd20


	//   ....[135]....
        /*0988*/ 	.word	0x0001cd50


	//   ....[136]....
        /*098c*/ 	.word	0x0001cd80


	//   ....[137]....
        /*0990*/ 	.word	0x0001cdb0


	//   ....[138]....
        /*0994*/ 	.word	0x0001cde0


	//   ....[139]....
        /*0998*/ 	.word	0x0001cf80


	//   ....[140]....
        /*099c*/ 	.word	0x0001cfb0


	//   ....[141]....
        /*09a0*/ 	.word	0x0001cfe0


	//   ....[142]....
        /*09a4*/ 	.word	0x0001d010


	//   ....[143]....
        /*09a8*/ 	.word	0x0001d040


	//   ....[144]....
        /*09ac*/ 	.word	0x0001d070


	//   ....[145]....
        /*09b0*/ 	.word	0x0001d130


	//   ....[146]....
        /*09b4*/ 	.word	0x0001d150


	//   ....[147]....
        /*09b8*/ 	.word	0x0001d170


	//   ....[148]....
        /*09bc*/ 	.word	0x0001d1d0


	//   ....[149]....
        /*09c0*/ 	.word	0x0001dbf0


	//   ....[150]....
        /*09c4*/ 	.word	0x0001df10


	//   ....[151]....
        /*09c8*/ 	.word	0x0001dfa0


	//   ....[152]....
        /*09cc*/ 	.word	0x0001e090


	//   ....[153]....
        /*09d0*/ 	.word	0x0001e120


	//   ....[154]....
        /*09d4*/ 	.word	0x0001e200


	//   ....[155]....
        /*09d8*/ 	.word	0x0001e290


	//   ....[156]....
        /*09dc*/ 	.word	0x0001e410


	//   ....[157]....
        /*09e0*/ 	.word	0x0001e4a0


	//   ....[158]....
        /*09e4*/ 	.word	0x0001e4f0


	//   ....[159]....
        /*09e8*/ 	.word	0x0001e540


	//   ....[160]....
        /*09ec*/ 	.word	0x0001e5e0


	//   ....[161]....
        /*09f0*/ 	.word	0x0001e670


	//   ....[162]....
        /*09f4*/ 	.word	0x0001e6c0


	//   ....[163]....
        /*09f8*/ 	.word	0x0001e710


	//   ....[164]....
        /*09fc*/ 	.word	0x0001e810


	//   ....[165]....
        /*0a00*/ 	.word	0x0001e8c0


	//   ....[166]....
        /*0a04*/ 	.word	0x0001e940


	//   ....[167]....
        /*0a08*/ 	.word	0x0001e9b0


	//   ....[168]....
        /*0a0c*/ 	.word	0x0001eb00


	//   ....[169]....
        /*0a10*/ 	.word	0x0001ec40


	//   ....[170]....
        /*0a14*/ 	.word	0x0001eca0


	//   ....[171]....
        /*0a18*/ 	.word	0x0001ecf0


	//   ....[172]....
        /*0a1c*/ 	.word	0x0001efe0


	//   ....[173]....
        /*0a20*/ 	.word	0x0001f2c0


	//   ....[174]....
        /*0a24*/ 	.word	0x0001f3b0


	//   ....[175]....
        /*0a28*/ 	.word	0x0001f450


	//   ....[176]....
        /*0a2c*/ 	.word	0x0001f4b0


	//   ....[177]....
        /*0a30*/ 	.word	0x0001f5a0


	//   ....[178]....
        /*0a34*/ 	.word	0x0001f610


	//   ....[179]....
        /*0a38*/ 	.word	0x0001f700


	//   ....[180]....
        /*0a3c*/ 	.word	0x0001f770


	//   ....[181]....
        /*0a40*/ 	.word	0x0001f810


	//   ....[182]....
        /*0a44*/ 	.word	0x0001f900


	//   ....[183]....
        /*0a48*/ 	.word	0x0001f970


	//   ....[184]....
        /*0a4c*/ 	.word	0x0001f9d0


	//   ....[185]....
        /*0a50*/ 	.word	0x0001fac0


	//   ....[186]....
        /*0a54*/ 	.word	0x0001fb20


	//   ....[187]....
        /*0a58*/ 	.word	0x0001fc20


	//   ....[188]....
        /*0a5c*/ 	.word	0x0001fc80


	//   ....[189]....
        /*0a60*/ 	.word	0x0001fd20


	//   ....[190]....
        /*0a64*/ 	.word	0x0001fea0


	//   ....[191]....
        /*0a68*/ 	.word	0x0001ffa0


	//   ....[192]....
        /*0a6c*/ 	.word	0x00020220


	//   ....[193]....
        /*0a70*/ 	.word	0x00020270


	//   ....[194]....
        /*0a74*/ 	.word	0x00020440


	//   ....[195]....
        /*0a78*/ 	.word	0x00020490


	//   ....[196]....
        /*0a7c*/ 	.word	0x00020660


	//   ....[197]....
        /*0a80*/ 	.word	0x000206b0


	//   ....[198]....
        /*0a84*/ 	.word	0x000207a0


	//   ....[199]....
        /*0a88*/ 	.word	0x00020840


	//   ....[200]....
        /*0a8c*/ 	.word	0x000208a0


	//   ....[201]....
        /*0a90*/ 	.word	0x00020950


	//   ....[202]....
        /*0a94*/ 	.word	0x000209b0


	//   ....[203]....
        /*0a98*/ 	.word	0x00020a60


	//   ....[204]....
        /*0a9c*/ 	.word	0x00020ac0


	//   ....[205]....
        /*0aa0*/ 	.word	0x00020b70


	//   ....[206]....
        /*0aa4*/ 	.word	0x00020c60


	//   ....[207]....
        /*0aa8*/ 	.word	0x00020d40


	//   ....[208]....
        /*0aac*/ 	.word	0x00020e50


	//   ....[209]....
        /*0ab0*/ 	.word	0x00020f50


	//   ....[210]....
        /*0ab4*/ 	.word	0x00021080


	//   ....[211]....
        /*0ab8*/ 	.word	0x00021160


	//   ....[212]....
        /*0abc*/ 	.word	0x00021260


	//   ....[213]....
        /*0ac0*/ 	.word	0x00021340


	//   ....[214]....
        /*0ac4*/ 	.word	0x000213d0


	//   ....[215]....
        /*0ac8*/ 	.word	0x00021470


	//   ....[216]....
        /*0acc*/ 	.word	0x000215e0


	//   ....[217]....
        /*0ad0*/ 	.word	0x00021650


	//   ....[218]....
        /*0ad4*/ 	.word	0x000216c0


	//   ....[219]....
        /*0ad8*/ 	.word	0x00021730


	//   ....[220]....
        /*0adc*/ 	.word	0x000217a0


	//   ....[221]....
        /*0ae0*/ 	.word	0x00021820


	//   ....[222]....
        /*0ae4*/ 	.word	0x000218a0


	//   ....[223]....
        /*0ae8*/ 	.word	0x00021930


	//   ....[224]....
        /*0aec*/ 	.word	0x000219a0


	//   ....[225]....
        /*0af0*/ 	.word	0x00021a10


	//   ....[226]....
        /*0af4*/ 	.word	0x00021a80


	//   ....[227]....
        /*0af8*/ 	.word	0x00021b00


	//   ....[228]....
        /*0afc*/ 	.word	0x00021b70


	//   ....[229]....
        /*0b00*/ 	.word	0x00021c20


	//   ....[230]....
        /*0b04*/ 	.word	0x00021c70


	//   ....[231]....
        /*0b08*/ 	.word	0x00021d00


	//   ....[232]....
        /*0b0c*/ 	.word	0x00021e30


	//----- nvinfo : EIATTR_REG_RECONFIG
	.align		4
.L_574:
        /*0b10*/ 	.byte	0x01, 0x54
	.zero		2


	//----- nvinfo : EIATTR_SYSCALL_OFFSETS
	.align		4
        /*0b14*/ 	.byte	0x04, 0x46
        /*0b16*/ 	.short	(.L_576 - .L_575)


	//   ....[0]....
.L_575:
        /*0b18*/ 	.word	0x00002490


	//   ....[1]....
        /*0b1c*/ 	.word	0x000025e0


	//   ....[2]....
        /*0b20*/ 	.word	0x00007e50


	//   ....[3]....
        /*0b24*/ 	.word	0x00008180


	//   ....[4]....
        /*0b28*/ 	.word	0x00019630


	//   ....[5]....
        /*0b2c*/ 	.word	0x00019780


	//   ....[6]....
        /*0b30*/ 	.word	0x00019870


	//   ....[7]....
        /*0b34*/ 	.word	0x0001a800


	//----- nvinfo : EIATTR_MBARRIER_INSTR_OFFSETS
	.align		4
.L_576:
        /*0b38*/ 	.byte	0x04, 0x39
        /*0b3a*/ 	.short	(.L_578 - .L_577)


	//   ....[0]....
.L_577:
        /*0b3c*/ 	.word	0x00000270
        /*0b40*/ 	.word	0x000000ff
        /*0b44*/ 	.word	0x00028c00
        /*0b48*/ 	.short	0x0100
        /*0b4a*/ 	.byte	0x08
	.zero		1


	//   ....[1]....
        /*0b4c*/ 	.word	0x00000280
        /*0b50*/ 	.word	0x000000ff
        /*0b54*/ 	.word	0x00028c20
        /*0b58*/ 	.short	0x0100
        /*0b5a*/ 	.byte	0x08
	.zero		1


	//   ....[2]....
        /*0b5c*/ 	.word	0x00000330
        /*0b60*/ 	.word	0x000000ff
        /*0b64*/ 	.word	0x00028c30
        /*0b68*/ 	.short	0x0100
        /*0b6a*/ 	.byte	0x06
	.zero		1


	//   ....[3]....
        /*0b6c*/ 	.word	0x00000340
        /*0b70*/ 	.word	0x000000ff
        /*0b74*/ 	.word	0x00028c40
        /*0b78*/ 	.short	0x0100
        /*0b7a*/ 	.byte	0x06
	.zero		1


	//   ....[4]....
        /*0b7c*/ 	.word	0x00000350
        /*0b80*/ 	.word	0x000000ff
        /*0b84*/ 	.word	0x00028c38
        /*0b88*/ 	.short	0x0100
        /*0b8a*/ 	.byte	0x06
	.zero		1


	//   ....[5]....
        /*0b8c*/ 	.word	0x00000360
        /*0b90*/ 	.word	0x000000ff
        /*0b94*/ 	.word	0x00028c48
        /*0b98*/ 	.short	0x0100
        /*0b9a*/ 	.byte	0x06
	.zero		1


	//   ....[6]....
        /*0b9c*/ 	.word	0x00000490
        /*0ba0*/ 	.word	0x000000ff
        /*0ba4*/ 	.word	0x00028c50
        /*0ba8*/ 	.short	0x0100
        /*0baa*/ 	.byte	0x08
	.zero		1


	//   ....[7]....
        /*0bac*/ 	.word	0x000004a0
        /*0bb0*/ 	.word	0x000000ff
        /*0bb4*/ 	.word	0x00028c60
        /*0bb8*/ 	.short	0x0100
        /*0bba*/ 	.byte	0x08
	.zero		1


	//   ....[8]....
        /*0bbc*/ 	.word	0x000004b0
        /*0bc0*/ 	.word	0x000000ff
        /*0bc4*/ 	.word	0x00028c58
        /*0bc8*/ 	.short	0x0100
        /*0bca*/ 	.byte	0x08
	.zero		1


	//   ....[9]....
        /*0bcc*/ 	.word	0x000004c0
        /*0bd0*/ 	.word	0x000000ff
        /*0bd4*/ 	.word	0x00028c68
        /*0bd8*/ 	.short	0x0100
        /*0bda*/ 	.byte	0x08
	.zero		1


	//   ....[10]....
        /*0bdc*/ 	.word	0x000005b0
        /*0be0*/ 	.word	0x000000ff
        /*0be4*/ 	.word	0x00028c70
        /*0be8*/ 	.short	0x0100
        /*0bea*/ 	.byte	0x06
	.zero		1


	//   ....[11]....
        /*0bec*/ 	.word	0x000005c0
        /*0bf0*/ 	.word	0x000000ff
        /*0bf4*/ 	.word	0x00028c80
        /*0bf8*/ 	.short	0x0100
        /*0bfa*/ 	.byte	0x06
	.zero		1


	//   ....[12]....
        /*0bfc*/ 	.word	0x000005d0
        /*0c00*/ 	.word	0x000000ff
        /*0c04*/ 	.word	0x00028c78
        /*0c08*/ 	.short	0x0100
        /*0c0a*/ 	.byte	0x06
	.zero		1


	//   ....[13]....
        /*0c0c*/ 	.word	0x000005e0
        /*0c10*/ 	.word	0x000000ff
        /*0c14*/ 	.word	0x00028c88
        /*0c18*/ 	.short	0x0100
        /*0c1a*/ 	.byte	0x06
	.zero		1


	//   ....[14]....
        /*0c1c*/ 	.word	0x00000710
        /*0c20*/ 	.word	0x000000ff
        /*0c24*/ 	.word	0x00028c90
        /*0c28*/ 	.short	0x0100
        /*0c2a*/ 	.byte	0x08
	.zero		1


	//   ....[15]....
        /*0c2c*/ 	.word	0x00000720
        /*0c30*/ 	.word	0x000000ff
        /*0c34*/ 	.word	0x00028ca0
        /*0c38*/ 	.short	0x0100
        /*0c3a*/ 	.byte	0x08
	.zero		1


	//   ....[16]....
        /*0c3c*/ 	.word	0x00000730
        /*0c40*/ 	.word	0x000000ff
        /*0c44*/ 	.word	0x00028c98
        /*0c48*/ 	.short	0x0100
        /*0c4a*/ 	.byte	0x08
	.zero		1


	//   ....[17]....
        /*0c4c*/ 	.word	0x00000740
        /*0c50*/ 	.word	0x000000ff
        /*0c54*/ 	.word	0x00028ca8
        /*0c58*/ 	.short	0x0100
        /*0c5a*/ 	.byte	0x08
	.zero		1


	//   ....[18]....
        /*0c5c*/ 	.word	0x00000870
        /*0c60*/ 	.word	0x000000ff
        /*0c64*/ 	.word	0x00028cb0
        /*0c68*/ 	.short	0x0100
        /*0c6a*/ 	.byte	0x08
	.zero		1


	//   ....[19]....
        /*0c6c*/ 	.word	0x00000880
        /*0c70*/ 	.word	0x000000ff
        /*0c74*/ 	.word	0x00028cc0
        /*0c78*/ 	.short	0x0100
        /*0c7a*/ 	.byte	0x08
	.zero		1


	//   ....[20]....
        /*0c7c*/ 	.word	0x00000890
        /*0c80*/ 	.word	0x000000ff
        /*0c84*/ 	.word	0x00028cb8
        /*0c88*/ 	.short	0x0100
        /*0c8a*/ 	.byte	0x08
	.zero		1


	//   ....[21]....
        /*0c8c*/ 	.word	0x000008a0
        /*0c90*/ 	.word	0x000000ff
        /*0c94*/ 	.word	0x00028cc8
        /*0c98*/ 	.short	0x0100
        /*0c9a*/ 	.byte	0x08
	.zero		1


	//   ....[22]....
        /*0c9c*/ 	.word	0x00003180
        /*0ca0*/ 	.word	0x0000003c
        /*0ca4*/ 	.word	0x00028c90
        /*0ca8*/ 	.short	0x010a
        /*0caa*/ 	.byte	0x3f
	.zero		1


	//   ....[23]....
        /*0cac*/ 	.word	0x00003c20
        /*0cb0*/ 	.word	0x0000003c
        /*0cb4*/ 	.word	0x00028c90
        /*0cb8*/ 	.short	0x010a
        /*0cba*/ 	.byte	0x3f
	.zero		1


	//   ....[24]....
        /*0cbc*/ 	.word	0x000044f0
        /*0cc0*/ 	.word	0x0000003c
        /*0cc4*/ 	.word	0x00028c90
        /*0cc8*/ 	.short	0x010a
        /*0cca*/ 	.byte	0x3f
	.zero		1


	//   ....[25]....
        /*0ccc*/ 	.word	0x000048b0
        /*0cd0*/ 	.word	0x00000004
        /*0cd4*/ 	.word	0x00000000
        /*0cd8*/ 	.short	0x0101
        /*0cda*/ 	.byte	0x3f
	.zero		1


	//   ....[26]....
        /*0cdc*/ 	.word	0x000048f0
        /*0ce0*/ 	.word	0x0000003c
        /*0ce4*/ 	.word	0x00028cb0
        /*0ce8*/ 	.short	0x010a
        /*0cea*/ 	.byte	0x3f
	.zero		1


	//   ....[27]....
        /*0cec*/ 	.word	0x000052a0
        /*0cf0*/ 	.word	0x0000003c
        /*0cf4*/ 	.word	0x00000000
        /*0cf8*/ 	.short	0x0101
        /*0cfa*/ 	.byte	0x3f
	.zero		1


	//   ....[28]....
        /*0cfc*/ 	.word	0x00005bf0
        /*0d00*/ 	.word	0x0000000c
        /*0d04*/ 	.word	0x00028c50
        /*0d08*/ 	.short	0x010a
        /*0d0a*/ 	.byte	0x3f
	.zero		1


	//   ....[29]....
        /*0d0c*/ 	.word	0x00005fb0
        /*0d10*/ 	.word	0x0000000c
        /*0d14*/ 	.word	0x00000000
        /*0d18*/ 	.short	0x0101
        /*0d1a*/ 	.byte	0x3f
	.zero		1


	//   ....[30]....
        /*0d1c*/ 	.word	0x000068d0
        /*0d20*/ 	.word	0x00000015
        /*0d24*/ 	.word	0x00028c50
        /*0d28*/ 	.short	0x010a
        /*0d2a*/ 	.byte	0x3f
	.zero		1


	//   ....[31]....
        /*0d2c*/ 	.word	0x00006920
        /*0d30*/ 	.word	0x00000015
        /*0d34*/ 	.word	0x00028c50
        /*0d38*/ 	.short	0x010a
        /*0d3a*/ 	.byte	0x3f
	.zero		1


	//   ....[32]....
        /*0d3c*/ 	.word	0x00006c10
        /*0d40*/ 	.word	0x00000015
        /*0d44*/ 	.word	0x00000000
        /*0d48*/ 	.short	0x0101
        /*0d4a*/ 	.byte	0x3f
	.zero		1


	//   ....[33]....
        /*0d4c*/ 	.word	0x00007ef0
        /*0d50*/ 	.word	0x00000002
        /*0d54*/ 	.word	0x00028c00
        /*0d58*/ 	.short	0x010a
        /*0d5a*/ 	.byte	0x3f
	.zero		1


	//   ....[34]....
        /*0d5c*/ 	.word	0x00007f40
        /*0d60*/ 	.word	0x00000002
        /*0d64*/ 	.word	0x00028c00
        /*0d68*/ 	.short	0x010a
        /*0d6a*/ 	.byte	0x3f
	.zero		1


	//   ....[35]....
        /*0d6c*/ 	.word	0x00008a00
        /*0d70*/ 	.word	0x00000002
        /*0d74*/ 	.word	0x00028c00
        /*0d78*/ 	.short	0x010a
        /*0d7a*/ 	.byte	0x3f
	.zero		1


	//   ....[36]....
        /*0d7c*/ 	.word	0x00009f50
        /*0d80*/ 	.word	0x00000002
        /*0d84*/ 	.word	0x00028c00
        /*0d88*/ 	.short	0x010a
        /*0d8a*/ 	.byte	0x3f
	.zero		1


	//   ....[37]....
        /*0d8c*/ 	.word	0x0000aef0
        /*0d90*/ 	.word	0x00000014
        /*0d94*/ 	.word	0x00028c30
        /*0d98*/ 	.short	0x010a
        /*0d9a*/ 	.byte	0x3f
	.zero		1


	//   ....[38]....
        /*0d9c*/ 	.word	0x0000afa0
        /*0da0*/ 	.word	0x00000014
        /*0da4*/ 	.word	0x00028c30
        /*0da8*/ 	.short	0x010a
        /*0daa*/ 	.byte	0x3f
	.zero		1


	//   ....[39]....
        /*0dac*/ 	.word	0x0000bdd0
        /*0db0*/ 	.word	0x0000002a
        /*0db4*/ 	.word	0x00000000
        /*0db8*/ 	.short	0x0101
        /*0dba*/ 	.byte	0x3f
	.zero		1


	//   ....[40]....
        /*0dbc*/ 	.word	0x0000c230
        /*0dc0*/ 	.word	0x00000014
        /*0dc4*/ 	.word	0x00028c50
        /*0dc8*/ 	.short	0x010a
        /*0dca*/ 	.byte	0x3f
	.zero		1


	//   ....[41]....
        /*0dcc*/ 	.word	0x0000c2c0
        /*0dd0*/ 	.word	0x00000014
        /*0dd4*/ 	.word	0x00028c50
        /*0dd8*/ 	.short	0x010a
        /*0dda*/ 	.byte	0x3f
	.zero		1


	//   ....[42]....
        /*0ddc*/ 	.word	0x0000c5c0
        /*0de0*/ 	.word	0x00000014
        /*0de4*/ 	.word	0x00000000
        /*0de8*/ 	.short	0x0101
        /*0dea*/ 	.byte	0x3f
	.zero		1


	//   ....[43]....
        /*0dec*/ 	.word	0x0000c770
        /*0df0*/ 	.word	0x000000d1
        /*0df4*/ 	.word	0x00028c30
        /*0df8*/ 	.short	0x010a
        /*0dfa*/ 	.byte	0x3f
	.zero		1


	//   ....[44]....
        /*0dfc*/ 	.word	0x0000c7e0
        /*0e00*/ 	.word	0x000000d1
        /*0e04*/ 	.word	0x00028c30
        /*0e08*/ 	.short	0x010a
        /*0e0a*/ 	.byte	0x3f
	.zero		1


	//   ....[45]....
        /*0e0c*/ 	.word	0x0000d1d0
        /*0e10*/ 	.word	0x0000000e
        /*0e14*/ 	.word	0x00000000
        /*0e18*/ 	.short	0x0101
        /*0e1a*/ 	.byte	0x3f
	.zero		1


	//   ....[46]....
        /*0e1c*/ 	.word	0x0000e330
        /*0e20*/ 	.word	0x000000d1
        /*0e24*/ 	.word	0x00028c50
        /*0e28*/ 	.short	0x010a
        /*0e2a*/ 	.byte	0x3f
	.zero		1


	//   ....[47]....
        /*0e2c*/ 	.word	0x0000e380
        /*0e30*/ 	.word	0x000000d1
        /*0e34*/ 	.word	0x00028c50
        /*0e38*/ 	.short	0x010a
        /*0e3a*/ 	.byte	0x3f
	.zero		1


	//   ....[48]....
        /*0e3c*/ 	.word	0x0000e6a0
        /*0e40*/ 	.word	0x000000d1
        /*0e44*/ 	.word	0x00000000
        /*0e48*/ 	.short	0x0101
        /*0e4a*/ 	.byte	0x3f
	.zero		1


	//   ....[49]....
        /*0e4c*/ 	.word	0x0000e7e0
        /*0e50*/ 	.word	0x000000c6
        /*0e54*/ 	.word	0x00028c30
        /*0e58*/ 	.short	0x010a
        /*0e5a*/ 	.byte	0x3f
	.zero		1


	//   ....[50]....
        /*0e5c*/ 	.word	0x0000e850
        /*0e60*/ 	.word	0x000000c6
        /*0e64*/ 	.word	0x00028c30
        /*0e68*/ 	.short	0x010a
        /*0e6a*/ 	.byte	0x3f
	.zero		1


	//   ....[51]....
        /*0e6c*/ 	.word	0x0000eda0
        /*0e70*/ 	.word	0x0000000d
        /*0e74*/ 	.word	0x00000000
        /*0e78*/ 	.short	0x0101
        /*0e7a*/ 	.byte	0x3f
	.zero		1


	//   ....[52]....
        /*0e7c*/ 	.word	0x0000fdc0
        /*0e80*/ 	.word	0x000000c6
        /*0e84*/ 	.word	0x00028c50
        /*0e88*/ 	.short	0x010a
        /*0e8a*/ 	.byte	0x3f
	.zero		1


	//   ....[53]....
        /*0e8c*/ 	.word	0x0000fe10
        /*0e90*/ 	.word	0x000000c6
        /*0e94*/ 	.word	0x00028c50
        /*0e98*/ 	.short	0x010a
        /*0e9a*/ 	.byte	0x3f
	.zero		1


	//   ....[54]....
        /*0e9c*/ 	.word	0x00010130
        /*0ea0*/ 	.word	0x000000c6
        /*0ea4*/ 	.word	0x00000000
        /*0ea8*/ 	.short	0x0101
        /*0eaa*/ 	.byte	0x3f
	.zero		1


	//   ....[55]....
        /*0eac*/ 	.word	0x00012a20
        /*0eb0*/ 	.word	0x00000000
        /*0eb4*/ 	.word	0x00000000
        /*0eb8*/ 	.short	0x0101
        /*0eba*/ 	.byte	0x3f
	.zero		1


	//   ....[56]....
        /*0ebc*/ 	.word	0x00013700
        /*0ec0*/ 	.word	0x00000008
        /*0ec4*/ 	.word	0x00000000
        /*0ec8*/ 	.short	0x0101
        /*0eca*/ 	.byte	0x3f
	.zero		1


	//   ....[57]....
        /*0ecc*/ 	.word	0x00017850
        /*0ed0*/ 	.word	0x00000012
        /*0ed4*/ 	.word	0x00028c20
        /*0ed8*/ 	.short	0x010a
        /*0eda*/ 	.byte	0x3f
	.zero		1


	//   ....[58]....
        /*0edc*/ 	.word	0x000178e0
        /*0ee0*/ 	.word	0x00000003
        /*0ee4*/ 	.word	0x00028ca0
        /*0ee8*/ 	.short	0x010a
        /*0eea*/ 	.byte	0x3f
	.zero		1


	//   ....[59]....
        /*0eec*/ 	.word	0x00017b30
        /*0ef0*/ 	.word	0x00000003
        /*0ef4*/ 	.word	0x00028cc0
        /*0ef8*/ 	.short	0x010a
        /*0efa*/ 	.byte	0x3f
	.zero		1


	//   ....[60]....
        /*0efc*/ 	.word	0x00018500
        /*0f00*/ 	.word	0x00000009
        /*0f04*/ 	.word	0x00028ca0
        /*0f08*/ 	.short	0x010a
        /*0f0a*/ 	.byte	0x3f
	.zero		1


	//   ....[61]....
        /*0f0c*/ 	.word	0x00018740
        /*0f10*/ 	.word	0x00000009
        /*0f14*/ 	.word	0x00028cc0
        /*0f18*/ 	.short	0x010a
        /*0f1a*/ 	.byte	0x3f
	.zero		1


	//   ....[62]....
        /*0f1c*/ 	.word	0x00019ff0
        /*0f20*/ 	.word	0x0000001e
        /*0f24*/ 	.word	0x00028c40
        /*0f28*/ 	.short	0x010a
        /*0f2a*/ 	.byte	0x3f
	.zero		1


	//   ....[63]....
        /*0f2c*/ 	.word	0x0001a4a0
        /*0f30*/ 	.word	0x0000001e
        /*0f34*/ 	.word	0x00028c30
        /*0f38*/ 	.short	0x0107
        /*0f3a*/ 	.byte	0x3f
	.zero		1


	//   ....[64]....
        /*0f3c*/ 	.word	0x0001a570
        /*0f40*/ 	.word	0x0000001e
        /*0f44*/ 	.word	0x00028c30
        /*0f48*/ 	.short	0x0101
        /*0f4a*/ 	.byte	0x3f
	.zero		1


	//   ....[65]....
        /*0f4c*/ 	.word	0x0001ae50
        /*0f50*/ 	.word	0x00000012
        /*0f54*/ 	.word	0x00028c00
        /*0f58*/ 	.short	0x0107
        /*0f5a*/ 	.byte	0x3f
	.zero		1


	//   ....[66]....
        /*0f5c*/ 	.word	0x0001af40
        /*0f60*/ 	.word	0x00000012
        /*0f64*/ 	.word	0x00028c00
        /*0f68*/ 	.short	0x0101
        /*0f6a*/ 	.byte	0x3f
	.zero		1


	//   ....[67]....
        /*0f6c*/ 	.word	0x0001af60
        /*0f70*/ 	.word	0x00000012
        /*0f74*/ 	.word	0x00028c20
        /*0f78*/ 	.short	0x010a
        /*0f7a*/ 	.byte	0x3f
	.zero		1


	//   ....[68]....
        /*0f7c*/ 	.word	0x0001aff0
        /*0f80*/ 	.word	0x0000001e
        /*0f84*/ 	.word	0x00028c60
        /*0f88*/ 	.short	0x010a
        /*0f8a*/ 	.byte	0x3f
	.zero		1


	//   ....[69]....
        /*0f8c*/ 	.word	0x0001b900
        /*0f90*/ 	.word	0x0000001e
        /*0f94*/ 	.word	0x00028c50
        /*0f98*/ 	.short	0x0107
        /*0f9a*/ 	.byte	0x3f
	.zero		1


	//   ....[70]....
        /*0f9c*/ 	.word	0x0001b9d0
        /*0fa0*/ 	.word	0x0000001e
        /*0fa4*/ 	.word	0x00028c50
        /*0fa8*/ 	.short	0x0101
        /*0faa*/ 	.byte	0x3f
	.zero		1


	//   ....[71]....
        /*0fac*/ 	.word	0x0001bd60
        /*0fb0*/ 	.word	0x00000006
        /*0fb4*/ 	.word	0x00028c40
        /*0fb8*/ 	.short	0x010a
        /*0fba*/ 	.byte	0x3f
	.zero		1


	//   ....[72]....
        /*0fbc*/ 	.word	0x0001c080
        /*0fc0*/ 	.word	0x00000006
        /*0fc4*/ 	.word	0x00028c30
        /*0fc8*/ 	.short	0x0107
        /*0fca*/ 	.byte	0x3f
	.zero		1


	//   ....[73]....
        /*0fcc*/ 	.word	0x0001c140
        /*0fd0*/ 	.word	0x00000006
        /*0fd4*/ 	.word	0x00028c30
        /*0fd8*/ 	.short	0x0101
        /*0fda*/ 	.byte	0x3f
	.zero		1


	//   ....[74]....
        /*0fdc*/ 	.word	0x0001c170
        /*0fe0*/ 	.word	0x00000006
        /*0fe4*/ 	.word	0x00028c60
        /*0fe8*/ 	.short	0x010a
        /*0fea*/ 	.byte	0x3f
	.zero		1


	//   ....[75]....
        /*0fec*/ 	.word	0x0001c820
        /*0ff0*/ 	.word	0x00000006
        /*0ff4*/ 	.word	0x00028c50
        /*0ff8*/ 	.short	0x0107
        /*0ffa*/ 	.byte	0x3f
	.zero		1


	//   ....[76]....
        /*0ffc*/ 	.word	0x0001c8e0
        /*1000*/ 	.word	0x00000006
        /*1004*/ 	.word	0x00028c50
        /*1008*/ 	.short	0x0101
        /*100a*/ 	.byte	0x3f
	.zero		1


	//   ....[77]....
        /*100c*/ 	.word	0x0001db70
        /*1010*/ 	.word	0x00000007
        /*1014*/ 	.word	0x00028c20
        /*1018*/ 	.short	0x010a
        /*101a*/ 	.byte	0x3f
	.zero		1


	//   ....[78]....
        /*101c*/ 	.word	0x0001dce0
        /*1020*/ 	.word	0x00000005
        /*1024*/ 	.word	0x00028c40
        /*1028*/ 	.short	0x010a
        /*102a*/ 	.byte	0x3f
	.zero		1


	//   ....[79]....
        /*102c*/ 	.word	0x0001dd80
        /*1030*/ 	.word	0x00000003
        /*1034*/ 	.word	0x00028c40
        /*1038*/ 	.short	0x010a
        /*103a*/ 	.byte	0x3f
	.zero		1


	//   ....[80]....
        /*103c*/ 	.word	0x0001ddc0
        /*1040*/ 	.word	0x00000005
        /*1044*/ 	.word	0x00028c60
        /*1048*/ 	.short	0x010a
        /*104a*/ 	.byte	0x3f
	.zero		1


	//   ....[81]....
        /*104c*/ 	.word	0x0001de00
        /*1050*/ 	.word	0x00000003
        /*1054*/ 	.word	0x00028c60
        /*1058*/ 	.short	0x010a
        /*105a*/ 	.byte	0x3f
	.zero		1


	//   ....[82]....
        /*105c*/ 	.word	0x0001de60
        /*1060*/ 	.word	0x0000003c
        /*1064*/ 	.word	0x00028c90
        /*1068*/ 	.short	0x010a
        /*106a*/ 	.byte	0x3f
	.zero		1


	//   ....[83]....
        /*106c*/ 	.word	0x0001dfe0
        /*1070*/ 	.word	0x0000003c
        /*1074*/ 	.word	0x00028c90
        /*1078*/ 	.short	0x010a
        /*107a*/ 	.byte	0x3f
	.zero		1


	//   ....[84]....
        /*107c*/ 	.word	0x0001e160
        /*1080*/ 	.word	0x0000003c
        /*1084*/ 	.word	0x00028c90
        /*1088*/ 	.short	0x010a
        /*108a*/ 	.byte	0x3f
	.zero		1


	//   ....[85]....
        /*108c*/ 	.word	0x0001e2c0
        /*1090*/ 	.word	0x0000003c
        /*1094*/ 	.word	0x00028cb0
        /*1098*/ 	.short	0x010a
        /*109a*/ 	.byte	0x3f
	.zero		1


	//   ....[86]....
        /*109c*/ 	.word	0x0001e310
        /*10a0*/ 	.word	0x0000000c
        /*10a4*/ 	.word	0x00028c50
        /*10a8*/ 	.short	0x010a
        /*10aa*/ 	.byte	0x3f
	.zero		1


	//   ....[87]....
        /*10ac*/ 	.word	0x0001e360
        /*10b0*/ 	.word	0x00000015
        /*10b4*/ 	.word	0x00028c50
        /*10b8*/ 	.short	0x010a
        /*10ba*/ 	.byte	0x3f
	.zero		1


	//   ....[88]....
        /*10bc*/ 	.word	0x0001e750
        /*10c0*/ 	.word	0x00000002
        /*10c4*/ 	.word	0x00028c00
        /*10c8*/ 	.short	0x010a
        /*10ca*/ 	.byte	0x3f
	.zero		1


	//   ....[89]....
        /*10cc*/ 	.word	0x0001ed20
        /*10d0*/ 	.word	0x00000002
        /*10d4*/ 	.word	0x00028c00
        /*10d8*/ 	.short	0x010a
        /*10da*/ 	.byte	0x3f
	.zero		1


	//   ....[90]....
        /*10dc*/ 	.word	0x0001ed70
        /*10e0*/ 	.word	0x00000014
        /*10e4*/ 	.word	0x00028c30
        /*10e8*/ 	.short	0x010a
        /*10ea*/ 	.byte	0x3f
	.zero		1


	//   ....[91]....
        /*10ec*/ 	.word	0x0001edc0
        /*10f0*/ 	.word	0x00000014
        /*10f4*/ 	.word	0x00028c50
        /*10f8*/ 	.short	0x010a
        /*10fa*/ 	.byte	0x3f
	.zero		1


	//   ....[92]....
        /*10fc*/ 	.word	0x0001ee10
        /*1100*/ 	.word	0x000000d1
        /*1104*/ 	.word	0x00028c30
        /*1108*/ 	.short	0x010a
        /*110a*/ 	.byte	0x3f
	.zero		1


	//   ....[93]....
        /*110c*/ 	.word	0x0001ee60
        /*1110*/ 	.word	0x000000d1
        /*1114*/ 	.word	0x00028c50
        /*1118*/ 	.short	0x010a
        /*111a*/ 	.byte	0x3f
	.zero		1


	//   ....[94]....
        /*111c*/ 	.word	0x0001eeb0
        /*1120*/ 	.word	0x000000c6
        /*1124*/ 	.word	0x00028c30
        /*1128*/ 	.short	0x010a
        /*112a*/ 	.byte	0x3f
	.zero		1


	//   ....[95]....
        /*112c*/ 	.word	0x0001ef00
        /*1130*/ 	.word	0x000000c6
        /*1134*/ 	.word	0x00028c50
        /*1138*/ 	.short	0x010a
        /*113a*/ 	.byte	0x3f
	.zero		1


	//   ....[96]....
        /*113c*/ 	.word	0x0001f0a0
        /*1140*/ 	.word	0x00000012
        /*1144*/ 	.word	0x00028c20
        /*1148*/ 	.short	0x010a
        /*114a*/ 	.byte	0x3f
	.zero		1


	//   ....[97]....
        /*114c*/ 	.word	0x0001f0f0
        /*1150*/ 	.word	0x00000003
        /*1154*/ 	.word	0x00028ca0
        /*1158*/ 	.short	0x010a
        /*115a*/ 	.byte	0x3f
	.zero		1


	//   ....[98]....
        /*115c*/ 	.word	0x0001f140
        /*1160*/ 	.word	0x00000003
        /*1164*/ 	.word	0x00028cc0
        /*1168*/ 	.short	0x010a
        /*116a*/ 	.byte	0x3f
	.zero		1


	//   ....[99]....
        /*116c*/ 	.word	0x0001f190
        /*1170*/ 	.word	0x00000009
        /*1174*/ 	.word	0x00028ca0
        /*1178*/ 	.short	0x010a
        /*117a*/ 	.byte	0x3f
	.zero		1


	//   ....[100]....
        /*117c*/ 	.word	0x0001f1e0
        /*1180*/ 	.word	0x00000009
        /*1184*/ 	.word	0x00028cc0
        /*1188*/ 	.short	0x010a
        /*118a*/ 	.byte	0x3f
	.zero		1


	//   ....[101]....
        /*118c*/ 	.word	0x0001f300
        /*1190*/ 	.word	0x0000001e
        /*1194*/ 	.word	0x00028c40
        /*1198*/ 	.short	0x010a
        /*119a*/ 	.byte	0x3f
	.zero		1


	//   ....[102]....
        /*119c*/ 	.word	0x0001fda0
        /*11a0*/ 	.word	0x00000012
        /*11a4*/ 	.word	0x00028c20
        /*11a8*/ 	.short	0x010a
        /*11aa*/ 	.byte	0x3f
	.zero		1


	//   ....[103]....
        /*11ac*/ 	.word	0x0001fdf0
        /*11b0*/ 	.word	0x0000001e
        /*11b4*/ 	.word	0x00028c60
        /*11b8*/ 	.short	0x010a
        /*11ba*/ 	.byte	0x3f
	.zero		1


	//   ....[104]....
        /*11bc*/ 	.word	0x000206f0
        /*11c0*/ 	.word	0x00000006
        /*11c4*/ 	.word	0x00028c40
        /*11c8*/ 	.short	0x010a
        /*11ca*/ 	.byte	0x3f
	.zero		1


	//   ....[105]....
        /*11cc*/ 	.word	0x00020bb0
        /*11d0*/ 	.word	0x00000006
        /*11d4*/ 	.word	0x00028c60
        /*11d8*/ 	.short	0x010a
        /*11da*/ 	.byte	0x3f
	.zero		1


	//   ....[106]....
        /*11dc*/ 	.word	0x00021d50
        /*11e0*/ 	.word	0x00000007
        /*11e4*/ 	.word	0x00028c20
        /*11e8*/ 	.short	0x010a
        /*11ea*/ 	.byte	0x3f
	.zero		1


	//   ....[107]....
        /*11ec*/ 	.word	0x00021ef0
        /*11f0*/ 	.word	0x00000005
        /*11f4*/ 	.word	0x00028c40
        /*11f8*/ 	.short	0x010a
        /*11fa*/ 	.byte	0x3f
	.zero		1


	//   ....[108]....
        /*11fc*/ 	.word	0x00021f40
        /*1200*/ 	.word	0x00000003
        /*1204*/ 	.word	0x00028c40
        /*1208*/ 	.short	0x010a
        /*120a*/ 	.byte	0x3f
	.zero		1


	//   ....[109]....
        /*120c*/ 	.word	0x00021f90
        /*1210*/ 	.word	0x00000005
        /*1214*/ 	.word	0x00028c60
        /*1218*/ 	.short	0x010a
        /*121a*/ 	.byte	0x3f
	.zero		1


	//----- nvinfo : EIATTR_NUM_MBARRIERS
	.align		4
.L_578:
        /*121c*/ 	.byte	0x03, 0x38
        /*121e*/ 	.short	0x0016


	//----- nvinfo : EIATTR_EXIT_INSTR_OFFSETS
	.align		4
        /*1220*/ 	.byte	0x04, 0x1c
        /*1222*/ 	.short	(.L_580 - .L_579)


	//   ....[0]....
.L_579:
        /*1224*/ 	.word	0x0001de50


	//----- nvinfo : EIATTR_MAX_THREADS
	.align		4
.L_580:
        /*1228*/ 	.byte	0x04, 0x05
        /*122a*/ 	.short	(.L_582 - .L_581)
.L_581:
        /*122c*/ 	.word	0x00000180
        /*1230*/ 	.word	0x00000001
        /*1234*/ 	.word	0x00000001


	//----- nvinfo : EIATTR_CRS_STACK_SIZE
	.align		4
.L_582:
        /*1238*/ 	.byte	0x04, 0x1e
        /*123a*/ 	.short	(.L_584 - .L_583)
.L_583:
        /*123c*/ 	.word	0x00000000


	//----- nvinfo : EIATTR_CBANK_PARAM_SIZE
	.align		4
.L_584:
        /*1240*/ 	.byte	0x03, 0x19
        /*1242*/ 	.short	0x0af0


	//----- nvinfo : EIATTR_PARAM_CBANK
	.align		4
        /*1244*/ 	.byte	0x04, 0x0a
        /*1246*/ 	.short	(.L_586 - .L_585)
	.align		4
.L_585:
        /*1248*/ 	.word	index@(.nv.constant0._ZN7cutlass13device_kernelIN5flash11enable_sm90INS1_16FlashAttnFwdSm90INS1_25CollectiveMainloopFwdSm90ILi2EN4cute5tupleIJNS5_1CILi1EEES8_S8_EEENS6_IJNS7_ILi64EEESA_SA_EEELi512ENS_10bfloat16_tEfNS_4arch4Sm90ELb1ELb0ELb0ELb1ELb1ELb1ELb0ELb0ELb0ELb1ELb1ELb0EEENS1_21CollectiveEpilogueFwdINS6_IJSA_NS7_ILi512EEESA_EEES9_SC_SE_Li256ELb1ELb1ELb1ELb0EEENS1_36VarlenDynamicPersistentTileSchedulerILi64ELi64ELi256ELi128ELb1ELb1ELb1ELb1ELb1ELb1EEEEEEEEEvNT_6ParamsE)
        /*124c*/ 	.short	0x0210
        /*124e*/ 	.short	0x0af0


	//----- nvinfo : EIATTR_SW_WAR
	.align		4
.L_586:
        /*1250*/ 	.byte	0x04, 0x36
        /*1252*/ 	.short	(.L_588 - .L_587)
.L_587:
        /*1254*/ 	.word	0x00000008
.L_588:


//--------------------- .nv.info._ZN7cutlass13device_kernelIN5flash11enable_sm90INS1_16FlashAttnFwdSm90INS1_25CollectiveMainloopFwdSm90ILi2EN4cute5tupleIJNS5_1CILi1EEES8_S8_EEENS6_IJNS7_ILi64EEESA_SA_EEELi512ENS_10bfloat16_tEfNS_4arch4Sm90ELb1ELb0ELb0ELb1ELb1ELb0ELb1ELb0ELb0ELb1ELb1ELb0EEENS1_21CollectiveEpilogueFwdINS6_IJSA_NS7_ILi512EEESA_EEES9_SC_SE_Li256ELb1ELb1ELb1ELb0EEENS1_36VarlenDynamicPersistentTileSchedulerILi64ELi64ELi256ELi128ELb1ELb1ELb1ELb1ELb1ELb1EEEEEEEEEvNT_6ParamsE --------------------------
	.section	.nv.info._ZN7cutlass13device_kernelIN5flash11enable_sm90INS1_16FlashAttnFwdSm90INS1_25CollectiveMainloopFwdSm90ILi2EN4cute5tupleIJNS5_1CILi1EEES8_S8_EEENS6_IJNS7_ILi64EEESA_SA_EEELi512ENS_10bfloat16_tEfNS_4arch4Sm90ELb1ELb0ELb0ELb1ELb1ELb0ELb1ELb0ELb0ELb1ELb1ELb0EEENS1_21CollectiveEpilogueFwdINS6_IJSA_NS7_ILi512EEESA_EEES9_SC_SE_Li256ELb1ELb1ELb1ELb0EEENS1_36VarlenDynamicPersistentTileSchedulerILi64ELi64ELi256ELi128ELb1ELb1ELb1ELb1ELb1ELb1EEEEEEEEEvNT_6ParamsE,"",@"SHT_CUDA_INFO"
	.sectionflags	@""
	.align	4


	//----- nvinfo : EIATTR_CUDA_API_VERSION
	.align		4
        /*0000*/ 	.byte	0x04, 0x37
        /*0002*/ 	.short	(.L_590 - .L_589)
.L_589:
        /*0004*/ 	.word	0x00000082


	//----- nvinfo : EIATTR_KPARAM_INFO
	.align		4
.L_590:
        /*0008*/ 	.byte	0x04, 0x17
        /*000a*/ 	.short	(.L_592 - .L_591)
.L_591:
        /*000c*/ 	.word	0x00000000
        /*0010*/ 	.short	0x0000
        /*0012*/ 	.short	0x0070
        /*0014*/ 	.byte	0x00, 0xf0, 0x01, 0x2e


	//----- nvinfo : EIATTR_SPARSE_MMA_MASK
	.align		4
.L_592:
        /*0018*/ 	.byte	0x03, 0x50
        /*001a*/ 	.short	0x0000


	//----- nvinfo : EIATTR_MAXREG_COUNT
	.align		4
        /*001c*/ 	.byte	0x03, 0x1b
        /*001e*/ 	.short	0x00a8


	//----- nvinfo : EIATTR_NUM_BARRIERS
	.align		4
        /*0020*/ 	.byte	0x02, 0x4c
        /*0022*/ 	.byte	0x10
	.zero		1


	//----- nvinfo : EIATTR_EXTERNS
	.align		4
        /*0024*/ 	.byte	0x04, 0x0f
        /*0026*/ 	.short	(.L_594 - .L_593)


	//   ....[0]....
	.align		4
.L_593:
        /*0028*/ 	.word	index@(__assertfail)


	//----- nvinfo : EIATTR_ANNOTATIONS
	.align		4
.L_594:
        /*002c*/ 	.byte	0x04, 0x55
        /*002e*/ 	.short	(.L_596 - .L_595)


	//   ....[0]....
.L_595:
        /* <DEDUP_REMOVED lines=21> */


	//----- nvinfo : EIATTR_MERCURY_ISA_VERSION
	.align		4
.L_596:
        /*0170*/ 	.byte	0x03, 0x5f
        /*0172*/ 	.short	0x0101


	//----- nvinfo : EIATTR_UNUSED_LOAD_BYTE_OFFSET
	.align		4
        /*0174*/ 	.byte	0x04, 0x44
        /*0176*/ 	.short	(.L_598 - .L_597)


	//   ....[0]....
.L_597:
        /*0178*/ 	.word	0x00000960
        /*017c*/ 	.word	0x0000fff0


	//   ....[1]....
        /*0180*/ 	.word	0x0000da30
        /*0184*/ 	.word	0x0000fff0


	//----- nvinfo : EIATTR_INT_WARP_WIDE_INSTR_OFFSETS
	.align		4
.L_598:
        /*0188*/ 	.byte	0x04, 0x31
        /*018a*/ 	.short	(.L_600 - .L_599)


	//   ....[0]....
.L_599:
        /*018c*/ 	.word	0x000000c0


	//   ....[1]....
        /*0190*/ 	.word	0x000000d0


	//   ....[2]....
        /*0194*/ 	.word	0x000000e0


	//   ....[3]....
        /*0198*/ 	.word	0x00000180


	//   ....[4]....
        /*019c*/ 	.word	0x00013cf0


	//   ....[5]....
        /*01a0*/ 	.word	0x00013d80


	//   ....[6]....
        /*01a4*/ 	.word	0x00018010


	//   ....[7]....
        /*01a8*/ 	.word	0x000180a0


	//----- nvinfo : EIATTR_COOP_GROUP_MASK_REGIDS
	.align		4
.L_600:
        /*01ac*/ 	.byte	0x04, 0x29
        /*01ae*/ 	.short	(.L_602 - .L_601)


	//   ....[0]....
.L_601:
        /*01b0*/ 	.word	0xffffffff


	//   ....[1]....
        /*01b4*/ 	.word	0xffffffff


	//   ....[2]....
        /*01b8*/ 	.word	0xffffffff


	//   ....[3]....
        /*01bc*/ 	.word	0xffffffff


	//   ....[4]....
        /*01c0*/ 	.word	0xffffffff


	//   ....[5]....
        /*01c4*/ 	.word	0xffffffff


	//   ....[6]....
        /*01c8*/ 	.word	0xffffffff


	//   ....[7]....
        /*01cc*/ 	.word	0xffffffff


	//   ....[8]....
        /*01d0*/ 	.word	0xffffffff


	//   ....[9]....
        /*01d4*/ 	.word	0xffffffff


	//   ....[10]....
        /*01d8*/ 	.word	0xffffffff


	//   ....[11]....
        /*01dc*/ 	.word	0xffffffff


	//   ....[12]....
        /*01e0*/ 	.word	0xffffffff


	//   ....[13]....
        /*01e4*/ 	.word	0xffffffff


	//   ....[14]....
        /*01e8*/ 	.word	0xffffffff


	//   ....[15]....
        /*01ec*/ 	.word	0xffffffff


	//   ....[16]....
        /*01f0*/ 	.word	0xffffffff


	//   ....[17]....
        /*01f4*/ 	.word	0xffffffff


	//   ....[18]....
        /*01f8*/ 	.word	0xffffffff


	//   ....[19]....
        /*01fc*/ 	.word	0xffffffff


	//   ....[20]....
        /*0200*/ 	.word	0xffffffff


	//   ....[21]....
        /*0204*/ 	.word	0xffffffff


	//   ....[22]....
        /*0208*/ 	.word	0xffffffff


	//   ....[23]....
        /*020c*/ 	.word	0xffffffff


	//   ....[24]....
        /*0210*/ 	.word	0xffffffff


	//   ....[25]....
        /*0214*/ 	.word	0xffffffff


	//   ....[26]....
        /*0218*/ 	.word	0xffffffff


	//   ....[27]....
        /*021c*/ 	.word	0xffffffff


	//   ....[28]....
        /*0220*/ 	.word	0xffffffff


	//   ....[29]....
        /*0224*/ 	.word	0xffffffff


	//   ....[30]....
        /*0228*/ 	.word	0xffffffff


	//   ....[31]....
        /*022c*/ 	.word	0xffffffff


	//   ....[32]....
        /*0230*/ 	.word	0xffffffff


	//   ....[33]....
        /*0234*/ 	.word	0xffffffff


	//   ....[34]....
        /*0238*/ 	.word	0xffffffff


	//   ....[35]....
        /*023c*/ 	.word	0xffffffff


	//   ....[36]....
        /*0240*/ 	.word	0xffffffff


	//   ....[37]....
        /*0244*/ 	.word	0xffffffff


	//   ....[38]....
        /*0248*/ 	.word	0xffffffff


	//   ....[39]....
        /*024c*/ 	.word	0xffffffff


	//   ....[40]....
        /*0250*/ 	.word	0xffffffff


	//   ....[41]....
        /*0254*/ 	.word	0xffffffff


	//   ....[42]....
        /*0258*/ 	.word	0xffffffff


	//   ....[43]....
        /*025c*/ 	.word	0xffffffff


	//   ....[44]....
        /*0260*/ 	.word	0xffffffff


	//   ....[45]....
        /*0264*/ 	.word	0xffffffff


	//   ....[46]....
        /*0268*/ 	.word	0xffffffff


	//   ....[47]....
        /*026c*/ 	.word	0xffffffff


	//   ....[48]....
        /*0270*/ 	.word	0xffffffff


	//   ....[49]....
        /*0274*/ 	.word	0xffffffff


	//   ....[50]....
        /*0278*/ 	.word	0xffffffff


	//   ....[51]....
        /*027c*/ 	.word	0xffffffff


	//   ....[52]....
        /*0280*/ 	.word	0xffffffff


	//   ....[53]....
        /*0284*/ 	.word	0xffffffff


	//   ....[54]....
        /*0288*/ 	.word	0xffffffff


	//   ....[55]....
        /*028c*/ 	.word	0xffffffff


	//   ....[56]....
        /*0290*/ 	.word	0xffffffff


	//   ....[57]....
        /*0294*/ 	.word	0xffffffff


	//   ....[58]....
        /*0298*/ 	.word	0xffffffff


	//   ....[59]....
        /*029c*/ 	.word	0xffffffff


	//   ....[60]....
        /*02a0*/ 	.word	0xffffffff


	//   ....[61]....
        /*02a4*/ 	.word	0xffffffff


	//   ....[62]....
        /*02a8*/ 	.word	0xffffffff


	//   ....[63]....
        /*02ac*/ 	.word	0xffffffff


	//   ....[64]....
        /*02b0*/ 	.word	0xffffffff


	//   ....[65]....
        /*02b4*/ 	.word	0xffffffff


	//   ....[66]....
        /*02b8*/ 	.word	0xffffffff


	//   ....[67]....
        /*02bc*/ 	.word	0xffffffff


	//   ....[68]....
        /*02c0*/ 	.word	0xffffffff


	//   ....[69]....
        /*02c4*/ 	.word	0xffffffff


	//   ....[70]....
        /*02c8*/ 	.word	0xffffffff


	//   ....[71]....
        /*02cc*/ 	.word	0xffffffff


	//   ....[72]....
        /*02d0*/ 	.word	0xffffffff


	//   ....[73]....
        /*02d4*/ 	.word	0xffffffff


	//   ....[74]....
        /*02d8*/ 	.word	0xffffffff


	//   ....[75]....
        /*02dc*/ 	.word	0xffffffff


	//   ....[76]....
        /*02e0*/ 	.word	0xffffffff


	//   ....[77]....
        /*02e4*/ 	.word	0xffffffff


	//   ....[78]....
        /*02e8*/ 	.word	0xffffffff


	//   ....[79]....
        /*02ec*/ 	.word	0xffffffff


	//   ....[80]....
        /*02f0*/ 	.word	0xffffffff


	//   ....[81]....
        /*02f4*/ 	.word	0xffffffff


	//   ....[82]....
        /*02f8*/ 	.word	0xffffffff


	//   ....[83]....
        /*02fc*/ 	.word	0xffffffff


	//   ....[84]....
        /*0300*/ 	.word	0xffffffff


	//   ....[85]....
        /*0304*/ 	.word	0xffffffff


	//   ....[86]....
        /*0308*/ 	.word	0xffffffff


	//   ....[87]....
        /*030c*/ 	.word	0xffffffff


	//   ....[88]....
        /*0310*/ 	.word	0xffffffff


	//   ....[89]....
        /*0314*/ 	.word	0xffffffff


	//   ....[90]....
        /*0318*/ 	.word	0xffffffff


	//   ....[91]....
        /*031c*/ 	.word	0xffffffff


	//   ....[92]....
        /*0320*/ 	.word	0xffffffff


	//   ....[93]....
        /*0324*/ 	.word	0xffffffff


	//   ....[94]....
        /*0328*/ 	.word	0xffffffff


	//   ....[95]....
        /*032c*/ 	.word	0xffffffff


	//   ....[96]....
        /*0330*/ 	.word	0xffffffff


	//   ....[97]....
        /*0334*/ 	.word	0xffffffff


	//   ....[98]....
        /*0338*/ 	.word	0xffffffff


	//   ....[99]....
        /*033c*/ 	.word	0xffffffff


	//   ....[100]....
        /*0340*/ 	.word	0xffffffff


	//   ....[101]....
        /*0344*/ 	.word	0xffffffff


	//   ....[102]....
        /*0348*/ 	.word	0xffffffff


	//   ....[103]....
        /*034c*/ 	.word	0xffffffff


	//   ....[104]....
        /*0350*/ 	.word	0xffffffff


	//   ....[105]....
        /*0354*/ 	.word	0xffffffff


	//   ....[106]....
        /*0358*/ 	.word	0xffffffff


	//   ....[107]....
        /*035c*/ 	.word	0xffffffff


	//   ....[108]....
        /*0360*/ 	.word	0xffffffff


	//   ....[109]....
        /*0364*/ 	.word	0xffffffff


	//   ....[110]....
        /*0368*/ 	.word	0xffffffff


	//   ....[111]....
        /*036c*/ 	.word	0xffffffff


	//   ....[112]....
        /*0370*/ 	.word	0xffffffff


	//   ....[113]....
        /*0374*/ 	.word	0xffffffff


	//   ....[114]....
        /*0378*/ 	.word	0xffffffff


	//   ....[115]....
        /*037c*/ 	.word	0xffffffff


	//   ....[116]....
        /*0380*/ 	.word	0xffffffff


	//   ....[117]....
        /*0384*/ 	.word	0xffffffff


	//   ....[118]....
        /*0388*/ 	.word	0xffffffff


	//   ....[119]....
        /*038c*/ 	.word	0xffffffff


	//   ....[120]....
        /*0390*/ 	.word	0xffffffff


	//   ....[121]....
        /*0394*/ 	.word	0xffffffff


	//   ....[122]....
        /*0398*/ 	.word	0xffffffff


	//   ....[123]....
        /*039c*/ 	.word	0xffffffff


	//   ....[124]....
        /*03a0*/ 	.word	0xffffffff


	//   ....[125]....
        /*03a4*/ 	.word	0xffffffff


	//   ....[126]....
        /*03a8*/ 	.word	0xffffffff


	//   ....[127]....
        /*03ac*/ 	.word	0xffffffff


	//   ....[128]....
        /*03b0*/ 	.word	0xffffffff


	//   ....[129]....
        /*03b4*/ 	.word	0xffffffff


	//   ....[130]....
        /*03b8*/ 	.word	0xffffffff


	//   ....[131]....
        /*03bc*/ 	.word	0xffffffff


	//   ....[132]....
        /*03c0*/ 	.word	0xffffffff


	//   ....[133]....
        /*03c4*/ 	.word	0xffffffff


	//   ....[134]....
        /*03c8*/ 	.word	0xffffffff


	//   ....[135]....
        /*03cc*/ 	.word	0x0500000f


	//   ....[136]....
        /*03d0*/ 	.word	0x0500000f


	//   ....[137]....
        /*03d4*/ 	.word	0x0500000f


	//   ....[138]....
        /*03d8*/ 	.word	0x0500000f


	//   ....[139]....
        /*03dc*/ 	.word	0x0500000f


	//   ....[140]....
        /*03e0*/ 	.word	0x0500000f


	//   ....[141]....
        /*03e4*/ 	.word	0x0500000f


	//   ....[142]....
        /*03e8*/ 	.word	0x0500000f


	//   ....[143]....
        /*03ec*/ 	.word	0x0500000f


	//   ....[144]....
        /*03f0*/ 	.word	0x0500000f


	//   ....[145]....
        /*03f4*/ 	.word	0x0500000f


	//   ....[146]....
        /*03f8*/ 	.word	0x0500000f


	//   ....[147]....
        /*03fc*/ 	.word	0x0500000f


	//   ....[148]....
        /*0400*/ 	.word	0x0500000f


	//   ....[149]....
        /*0404*/ 	.word	0x0500000f


	//   ....[150]....
        /*0408*/ 	.word	0x0500000f


	//   ....[151]....
        /*040c*/ 	.word	0x0500000f


	//   ....[152]....
        /*0410*/ 	.word	0x0500000f


	//   ....[153]....
        /*0414*/ 	.word	0x0500000f


	//   ....[154]....
        /*0418*/ 	.word	0x0500000f


	//   ....[155]....
        /*041c*/ 	.word	0x0500000f


	//   ....[156]....
        /*0420*/ 	.word	0x0500000f


	//   ....[157]....
        /*0424*/ 	.word	0x0500000f


	//   ....[158]....
        /*0428*/ 	.word	0x0500000f


	//   ....[159]....
        /*042c*/ 	.word	0x0500000f


	//   ....[160]....
        /*0430*/ 	.word	0x0500000f


	//   ....[161]....
        /*0434*/ 	.word	0x0500000f


	//   ....[162]....
        /*0438*/ 	.word	0x0500000f


	//   ....[163]....
        /*043c*/ 	.word	0x0500000f


	//   ....[164]....
        /*0440*/ 	.word	0x0500000f


	//   ....[165]....
        /*0444*/ 	.word	0x0500000f


	//   ....[166]....
        /*0448*/ 	.word	0x0500000f


	//   ....[167]....
        /*044c*/ 	.word	0x0500000f


	//   ....[168]....
        /*0450*/ 	.word	0x0500000f


	//   ....[169]....
        /*0454*/ 	.word	0x0500000f


	//   ....[170]....
        /*0458*/ 	.word	0x0500000f


	//   ....[171]....
        /*045c*/ 	.word	0x0500000f


	//   ....[172]....
        /*0460*/ 	.word	0x0500000f


	//   ....[173]....
        /*0464*/ 	.word	0x0500000f


	//   ....[174]....
        /*0468*/ 	.word	0x0500000f


	//   ....[175]....
        /*046c*/ 	.word	0x0500000f


	//   ....[176]....
        /*0470*/ 	.word	0x0500000f


	//   ....[177]....
        /*0474*/ 	.word	0x0500000f


	//   ....[178]....
        /*0478*/ 	.word	0x0500000f


	//   ....[179]....
        /*047c*/ 	.word	0x0500000f


	//   ....[180]....
        /*0480*/ 	.word	0x0500000f


	//   ....[181]....
        /*0484*/ 	.word	0x0500000f


	//   ....[182]....
        /*0488*/ 	.word	0x0500000f


	//   ....[183]....
        /*048c*/ 	.word	0x0500000f


	//   ....[184]....
        /*0490*/ 	.word	0x0500000f


	//   ....[185]....
        /*0494*/ 	.word	0x0500000f


	//   ....[186]....
        /*0498*/ 	.word	0x0500000f


	//   ....[187]....
        /*049c*/ 	.word	0x0500000f


	//   ....[188]....
        /*04a0*/ 	.word	0x0500000f


	//   ....[189]....
        /*04a4*/ 	.word	0x0500000f


	//   ....[190]....
        /*04a8*/ 	.word	0x0500000f


	//   ....[191]....
        /*04ac*/ 	.word	0x0500000f


	//   ....[192]....
        /*04b0*/ 	.word	0x0500000f


	//   ....[193]....
        /*04b4*/ 	.word	0x0500000f


	//   ....[194]....
        /*04b8*/ 	.word	0x0500000f


	//   ....[195]....
        /*04bc*/ 	.word	0x0500000f


	//   ....[196]....
        /*04c0*/ 	.word	0x0500000f


	//   ....[197]....
        /*04c4*/ 	.word	0x0500000f


	//   ....[198]....
        /*04c8*/ 	.word	0x0500000f


	//   ....[199]....
        /*04cc*/ 	.word	0x0500000f


	//   ....[200]....
        /*04d0*/ 	.word	0x0500000f


	//   ....[201]....
        /*04d4*/ 	.word	0x0500000f


	//   ....[202]....
        /*04d8*/ 	.word	0x0500000f


	//----- nvinfo : EIATTR_COOP_GROUP_INSTR_OFFSETS
	.align		4
.L_602:
        /*04dc*/ 	.byte	0x04, 0x28
        /*04de*/ 	.short	(.L_604 - .L_603)


	//   ....[0]....
.L_603:
        /*04e0*/ 	.word	0x00000080


	//   ....[1]....
        /*04e4*/ 	.word	0x00000090


	//   ....[2]....
        /*04e8*/ 	.word	0x000002b0


	//   ....[3]....
        /*04ec*/ 	.word	0x00000410


	//   ....[4]....
        /*04f0*/ 	.word	0x00000530


	//   ....[5]....
        /*04f4*/ 	.word	0x00000690


	//   ....[6]....
        /*04f8*/ 	.word	0x00001fc0


	//   ....[7]....
        /*04fc*/ 	.word	0x00003fa0


	//   ....[8]....
        /*0500*/ 	.word	0x00004f60


	//   ....[9]....
        /*0504*/ 	.word	0x00005be0


	//   ....[10]....
        /*0508*/ 	.word	0x00005c10


	//   ....[11]....
        /*050c*/ 	.word	0x00005f60


	//   ....[12]....
        /*0510*/ 	.word	0x00006060


	//   ....[13]....
        /*0514*/ 	.word	0x00006290


	//   ....[14]....
        /*0518*/ 	.word	0x000063e0


	//   ....[15]....
        /*051c*/ 	.word	0x00006c50


	//   ....[16]....
        /*0520*/ 	.word	0x000079e0


	//   ....[17]....
        /*0524*/ 	.word	0x00008660


	//   ....[18]....
        /*0528*/ 	.word	0x00008680


	//   ....[19]....
        /*052c*/ 	.word	0x00008bc0


	//   ....[20]....
        /*0530*/ 	.word	0x00008c40


	//   ....[21]....
        /*0534*/ 	.word	0x000090e0


	//   ....[22]....
        /*0538*/ 	.word	0x000092b0


	//   ....[23]....
        /*053c*/ 	.word	0x0000a040


	//   ....[24]....
        /*0540*/ 	.word	0x0000ad70


	//   ....[25]....
        /*0544*/ 	.word	0x0000baa0


	//   ....[26]....
        /*0548*/ 	.word	0x0000bac0


	//   ....[27]....
        /*054c*/ 	.word	0x0000c040


	//   ....[28]....
        /*0550*/ 	.word	0x0000c210


	//   ....[29]....
        /*0554*/ 	.word	0x0000ce50


	//   ....[30]....
        /*0558*/ 	.word	0x0000cf30


	//   ....[31]....
        /*055c*/ 	.word	0x0000cf90


	//   ....[32]....
        /*0560*/ 	.word	0x0000cfb0


	//   ....[33]....
        /*0564*/ 	.word	0x0000cfe0


	//   ....[34]....
        /*0568*/ 	.word	0x0000e7b0


	//   ....[35]....
        /*056c*/ 	.word	0x0000eb00


	//   ....[36]....
        /*0570*/ 	.word	0x0000eb10


	//   ....[37]....
        /*0574*/ 	.word	0x0000eb40


	//   ....[38]....
        /*0578*/ 	.word	0x0000eb50


	//   ....[39]....
        /*057c*/ 	.word	0x0000f780


	//   ....[40]....
        /*0580*/ 	.word	0x0000f7c0


	//   ....[41]....
        /*0584*/ 	.word	0x0000fa70


	//   ....[42]....
        /*0588*/ 	.word	0x0000fa90


	//   ....[43]....
        /*058c*/ 	.word	0x000101d0


	//   ....[44]....
        /*0590*/ 	.word	0x00010230


	//   ....[45]....
        /*0594*/ 	.word	0x00010b20


	//   ....[46]....
        /*0598*/ 	.word	0x00010b40


	//   ....[47]....
        /*059c*/ 	.word	0x00011df0


	//   ....[48]....
        /*05a0*/ 	.word	0x00011e30


	//   ....[49]....
        /*05a4*/ 	.word	0x00012070


	//   ....[50]....
        /*05a8*/ 	.word	0x00012090


	//   ....[51]....
        /*05ac*/ 	.word	0x00012350


	//   ....[52]....
        /*05b0*/ 	.word	0x00012540


	//   ....[53]....
        /*05b4*/ 	.word	0x00012570


	//   ....[54]....
        /*05b8*/ 	.word	0x000125a0


	//   ....[55]....
        /*05bc*/ 	.word	0x000125d0


	//   ....[56]....
        /*05c0*/ 	.word	0x00012600


	//   ....[57]....
        /*05c4*/ 	.word	0x00012630


	//   ....[58]....
        /*05c8*/ 	.word	0x000127a0


	//   ....[59]....
        /*05cc*/ 	.word	0x000127d0


	//   ....[60]....
        /*05d0*/ 	.word	0x00012800


	//   ....[61]....
        /*05d4*/ 	.word	0x00012830


	//   ....[62]....
        /*05d8*/ 	.word	0x00012860


	//   ....[63]....
        /*05dc*/ 	.word	0x00012890


	//   ....[64]....
        /*05e0*/ 	.word	0x00012920


	//   ....[65]....
        /*05e4*/ 	.word	0x00012950


	//   ....[66]....
        /*05e8*/ 	.word	0x00012960


	//   ....[67]....
        /*05ec*/ 	.word	0x000129a0


	//   ....[68]....
        /*05f0*/ 	.word	0x00014ae0


	//   ....[69]....
        /*05f4*/ 	.word	0x00014b00


	//   ....[70]....
        /*05f8*/ 	.word	0x00014b90


	//   ....[71]....
        /*05fc*/ 	.word	0x00014bb0


	//   ....[72]....
        /*0600*/ 	.word	0x00014c30


	//   ....[73]....
        /*0604*/ 	.word	0x00014c50


	//   ....[74]....
        /*0608*/ 	.word	0x00014c60


	//   ....[75]....
        /*060c*/ 	.word	0x00014c70


	//   ....[76]....
        /*0610*/ 	.word	0x000153f0


	//   ....[77]....
        /*0614*/ 	.word	0x00015420


	//   ....[78]....
        /*0618*/ 	.word	0x000154e0


	//   ....[79]....
        /*061c*/ 	.word	0x00015500


	//   ....[80]....
        /*0620*/ 	.word	0x000155a0


	//   ....[81]....
        /*0624*/ 	.word	0x000155c0


	//   ....[82]....
        /*0628*/ 	.word	0x000155d0


	//   ....[83]....
        /*062c*/ 	.word	0x00015650


	//   ....[84]....
        /*0630*/ 	.word	0x00015eb0


	//   ....[85]....
        /*0634*/ 	.word	0x00015ed0


	//   ....[86]....
        /*0638*/ 	.word	0x00016070


	//   ....[87]....
        /*063c*/ 	.word	0x000160a0


	//   ....[88]....
        /*0640*/ 	.word	0x000161b0


	//   ....[89]....
        /*0644*/ 	.word	0x000161c0


	//   ....[90]....
        /*0648*/ 	.word	0x000161f0


	//   ....[91]....
        /*064c*/ 	.word	0x00016200


	//   ....[92]....
        /*0650*/ 	.word	0x00016810


	//   ....[93]....
        /*0654*/ 	.word	0x00016840


	//   ....[94]....
        /*0658*/ 	.word	0x00016a30


	//   ....[95]....
        /*065c*/ 	.word	0x00016a70


	//   ....[96]....
        /*0660*/ 	.word	0x00016a80


	//   ....[97]....
        /*0664*/ 	.word	0x00016a90


	//   ....[98]....
        /*0668*/ 	.word	0x00016be0


	//   ....[99]....
        /*066c*/ 	.word	0x00016d30


	//   ....[100]....
        /*0670*/ 	.word	0x00017540


	//   ....[101]....
        /*0674*/ 	.word	0x00017560


	//   ....[102]....
        /*0678*/ 	.word	0x000175b0


	//   ....[103]....
        /*067c*/ 	.word	0x000175c0


	//   ....[104]....
        /*0680*/ 	.word	0x00017600


	//   ....[105]....
        /*0684*/ 	.word	0x00017610


	//   ....[106]....
        /*0688*/ 	.word	0x00017620


	//   ....[107]....
        /*068c*/ 	.word	0x00017660


	//   ....[108]....
        /*0690*/ 	.word	0x00017960


	//   ....[109]....
        /*0694*/ 	.word	0x000179a0


	//   ....[110]....
        /*0698*/ 	.word	0x000179c0


	//   ....[111]....
        /*069c*/ 	.word	0x000179e0


	//   ....[112]....
        /*06a0*/ 	.word	0x00017a10


	//   ....[113]....
        /*06a4*/ 	.word	0x00017a30


	//   ....[114]....
        /*06a8*/ 	.word	0x00017b30


	//   ....[115]....
        /*06ac*/ 	.word	0x00017c80


	//   ....[116]....
        /*06b0*/ 	.word	0x000182c0


	//   ....[117]....
        /*06b4*/ 	.word	0x000182f0


	//   ....[118]....
        /*06b8*/ 	.word	0x00018350


	//   ....[119]....
        /*06bc*/ 	.word	0x00018380


	//   ....[120]....
        /*06c0*/ 	.word	0x000183b0


	//   ....[121]....
        /*06c4*/ 	.word	0x000183e0


	//   ....[122]....
        /*06c8*/ 	.word	0x00018410


	//   ....[123]....
        /*06cc*/ 	.word	0x00018440


	//   ....[124]....
        /*06d0*/ 	.word	0x000185e0


	//   ....[125]....
        /*06d4*/ 	.word	0x00018610


	//   ....[126]....
        /*06d8*/ 	.word	0x00018640


	//   ....[127]....
        /*06dc*/ 	.word	0x00018670


	//   ....[128]....
        /*06e0*/ 	.word	0x000186a0


	//   ....[129]....
        /*06e4*/ 	.word	0x000186d0


	//   ....[130]....
        /*06e8*/ 	.word	0x00018790


	//   ....[131]....
        /*06ec*/ 	.word	0x000187b0


	//   ....[132]....
        /*06f0*/ 	.word	0x000187d0


	//   ....[133]....
        /*06f4*/ 	.word	0x00018830


	//   ....[134]....
        /*06f8*/ 	.word	0x00019250


	//   ....[135]....
        /*06fc*/ 	.word	0x000197e0


	//   ....[136]....
        /*0700*/ 	.word	0x000198d0


	//   ....[137]....
        /*0704*/ 	.word	0x00019970


	//   ....[138]....
        /*0708*/ 	.word	0x000199d0


	//   ....[139]....
        /*070c*/ 	.word	0x00019ac0


	//   ....[140]....
        /*0710*/ 	.word	0x00019b30


	//   ....[141]....
        /*0714*/ 	.word	0x00019c20


	//   ....[142]....
        /*0718*/ 	.word	0x00019c90


	//   ....[143]....
        /*071c*/ 	.word	0x00019d30


	//   ....[144]....
        /*0720*/ 	.word	0x00019e30


	//   ....[145]....
        /*0724*/ 	.word	0x00019ec0


	//   ....[146]....
        /*0728*/ 	.word	0x00019f20


	//   ....[147]....
        /*072c*/ 	.word	0x0001a010


	//   ....[148]....
        /*0730*/ 	.word	0x0001a090


	//   ....[149]....
        /*0734*/ 	.word	0x0001a190


	//   ....[150]....
        /*0738*/ 	.word	0x0001a200


	//   ....[151]....
        /*073c*/ 	.word	0x0001a2e0


	//   ....[152]....
        /*0740*/ 	.word	0x0001a5f0


	//   ....[153]....
        /*0744*/ 	.word	0x0001a6b0


	//   ....[154]....
        /*0748*/ 	.word	0x0001a920


	//   ....[155]....
        /*074c*/ 	.word	0x0001a970


	//   ....[156]....
        /*0750*/ 	.word	0x0001ab80


	//   ....[157]....
        /*0754*/ 	.word	0x0001abd0


	//   ....[158]....
        /*0758*/ 	.word	0x0001ad80


	//   ....[159]....
        /*075c*/ 	.word	0x0001add0


	//   ....[160]....
        /*0760*/ 	.word	0x0001af10


	//   ....[161]....
        /*0764*/ 	.word	0x0001b010


	//   ....[162]....
        /*0768*/ 	.word	0x0001b280


	//   ....[163]....
        /*076c*/ 	.word	0x0001b2d0


	//   ....[164]....
        /*0770*/ 	.word	0x0001b4a0


	//   ....[165]....
        /*0774*/ 	.word	0x0001b4f0


	//   ....[166]....
        /*0778*/ 	.word	0x0001b6c0


	//   ....[167]....
        /*077c*/ 	.word	0x0001b710


	//   ....[168]....
        /*0780*/ 	.word	0x0001b800


	//   ....[169]....
        /*0784*/ 	.word	0x0001b8a0


	//   ....[170]....
        /*0788*/ 	.word	0x0001b900


	//   ....[171]....
        /*078c*/ 	.word	0x0001b9b0


	//   ....[172]....
        /*0790*/ 	.word	0x0001ba10


	//   ....[173]....
        /*0794*/ 	.word	0x0001bac0


	//   ....[174]....
        /*0798*/ 	.word	0x0001bb20


	//   ....[175]....
        /*079c*/ 	.word	0x0001bbd0


	//   ....[176]....
        /*07a0*/ 	.word	0x0001bcc0


	//   ....[177]....
        /*07a4*/ 	.word	0x0001bda0


	//   ....[178]....
        /*07a8*/ 	.word	0x0001beb0


	//   ....[179]....
        /*07ac*/ 	.word	0x0001bfb0


	//   ....[180]....
        /*07b0*/ 	.word	0x0001c0e0


	//   ....[181]....
        /*07b4*/ 	.word	0x0001c1c0


	//   ....[182]....
        /*07b8*/ 	.word	0x0001c2c0


	//   ....[183]....
        /*07bc*/ 	.word	0x0001c3a0


	//   ....[184]....
        /*07c0*/ 	.word	0x0001c430


	//   ....[185]....
        /*07c4*/ 	.word	0x0001c4d0


	//   ....[186]....
        /*07c8*/ 	.word	0x0001c640


	//   ....[187]....
        /*07cc*/ 	.word	0x0001c6b0


	//   ....[188]....
        /*07d0*/ 	.word	0x0001c720


	//   ....[189]....
        /*07d4*/ 	.word	0x0001c790


	//   ....[190]....
        /*07d8*/ 	.word	0x0001c800


	//   ....[191]....
        /*07dc*/ 	.word	0x0001c880


	//   ....[192]....
        /*07e0*/ 	.word	0x0001c900


	//   ....[193]....
        /*07e4*/ 	.word	0x0001c990


	//   ....[194]....
        /*07e8*/ 	.word	0x0001ca00


	//   ....[195]....
        /*07ec*/ 	.word	0x0001ca70


	//   ....[196]....
        /*07f0*/ 	.word	0x0001cae0


	//   ....[197]....
        /*07f4*/ 	.word	0x0001cb60


	//   ....[198]....
        /*07f8*/ 	.word	0x0001cbd0


	//   ....[199]....
        /*07fc*/ 	.word	0x0001cc60


	//   ....[200]....
        /*0800*/ 	.word	0x0001ccc0


	//   ....[201]....
        /*0804*/ 	.word	0x0001cd50


	//   ....[202]....
        /*0808*/ 	.word	0x0001ce80


	//----- nvinfo : EIATTR_REG_RECONFIG
	.align		4
.L_604:
        /*080c*/ 	.byte	0x01, 0x54
	.zero		2


	//----- nvinfo : EIATTR_SYSCALL_OFFSETS
	.align		4
        /*0810*/ 	.byte	0x04, 0x46
        /*0812*/ 	.short	(.L_606 - .L_605)


	//   ....[0]....
.L_605:
        /*0814*/ 	.word	0x00004150


	//   ....[1]....
        /*0818*/ 	.word	0x00013ee0


	//   ....[2]....
        /*081c*/ 	.word	0x00014030


	//   ....[3]....
        /*0820*/ 	.word	0x00014120


	//   ....[4]....
        /*0824*/ 	.word	0x00015010


	//   ....[5]....
        /*0828*/ 	.word	0x000158d0


	//----- nvinfo : EIATTR_MBARRIER_INSTR_OFFSETS
	.align		4
.L_606:
        /*082c*/ 	.byte	0x04, 0x39
        /*082e*/ 	.short	(.L_608 - .L_607)


	//   ....[0]....
.L_607:
        /*0830*/ 	.word	0x00000190
        /*0834*/ 	.word	0x000000ff
        /*0838*/ 	.word	0x00038800
        /*083c*/ 	.short	0x0100
        /*083e*/ 	.byte	0x08
	.zero		1


	//   ....[1]....
        /*0840*/ 	.word	0x000001a0
        /*0844*/ 	.word	0x000000ff
        /*0848*/ 	.word	0x00038810
        /*084c*/ 	.short	0x0100
        /*084e*/ 	.byte	0x08
	.zero		1


	//   ....[2]....
        /*0850*/ 	.word	0x000001b0
        /*0854*/ 	.word	0x000000ff
        /*0858*/ 	.word	0x00038820
        /*085c*/ 	.short	0x0100
        /*085e*/ 	.byte	0x08
	.zero		1


	//   ....[3]....
        /*0860*/ 	.word	0x00000260
        /*0864*/ 	.word	0x000000ff
        /*0868*/ 	.word	0x00038830
        /*086c*/ 	.short	0x0100
        /*086e*/ 	.byte	0x06
	.zero		1


	//   ....[4]....
        /*0870*/ 	.word	0x00000270
        /*0874*/ 	.word	0x000000ff
        /*0878*/ 	.word	0x00038840
        /*087c*/ 	.short	0x0100
        /*087e*/ 	.byte	0x06
	.zero		1


	//   ....[5]....
        /*0880*/ 	.word	0x00000280
        /*0884*/ 	.word	0x000000ff
        /*0888*/ 	.word	0x00038838
        /*088c*/ 	.short	0x0100
        /*088e*/ 	.byte	0x06
	.zero		1


	//   ....[6]....
        /*0890*/ 	.word	0x00000290
        /*0894*/ 	.word	0x000000ff
        /*0898*/ 	.word	0x00038848
        /*089c*/ 	.short	0x0100
        /*089e*/ 	.byte	0x06
	.zero		1


	//   ....[7]....
        /*08a0*/ 	.word	0x000003c0
        /*08a4*/ 	.word	0x000000ff
        /*08a8*/ 	.word	0x00038850
        /*08ac*/ 	.short	0x0100
        /*08ae*/ 	.byte	0x08
	.zero		1


	//   ....[8]....
        /*08b0*/ 	.word	0x000003d0
        /*08b4*/ 	.word	0x000000ff
        /*08b8*/ 	.word	0x00038860
        /*08bc*/ 	.short	0x0100
        /*08be*/ 	.byte	0x08
	.zero		1


	//   ....[9]....
        /*08c0*/ 	.word	0x000003e0
        /*08c4*/ 	.word	0x000000ff
        /*08c8*/ 	.word	0x00038858
        /*08cc*/ 	.short	0x0100
        /*08ce*/ 	.byte	0x08
	.zero		1


	//   ....[10]....
        /*08d0*/ 	.word	0x000003f0
        /*08d4*/ 	.word	0x000000ff
        /*08d8*/ 	.word	0x00038868
        /*08dc*/ 	.short	0x0100
        /*08de*/ 	.byte	0x08
	.zero		1


	//   ....[11]....
        /*08e0*/ 	.word	0x000004e0
        /*08e4*/ 	.word	0x000000ff
        /*08e8*/ 	.word	0x00038870
        /*08ec*/ 	.short	0x0100
        /*08ee*/ 	.byte	0x06
	.zero		1


	//   ....[12]....
        /*08f0*/ 	.word	0x000004f0
        /*08f4*/ 	.word	0x000000ff
        /*08f8*/ 	.word	0x00038880
        /*08fc*/ 	.short	0x0100
        /*08fe*/ 	.byte	0x06
	.zero		1


	//   ....[13]....
        /*0900*/ 	.word	0x00000500
        /*0904*/ 	.word	0x000000ff
        /*0908*/ 	.word	0x00038878
        /*090c*/ 	.short	0x0100
        /*090e*/ 	.byte	0x06
	.zero		1


	//   ....[14]....
        /*0910*/ 	.word	0x00000510
        /*0914*/ 	.word	0x000000ff
        /*0918*/ 	.word	0x00038888
        /*091c*/ 	.short	0x0100
        /*091e*/ 	.byte	0x06
	.zero		1


	//   ....[15]....
        /*0920*/ 	.word	0x00000640
        /*0924*/ 	.word	0x000000ff
        /*0928*/ 	.word	0x00038890
        /*092c*/ 	.short	0x0100
        /*092e*/ 	.byte	0x08
	.zero		1


	//   ....[16]....
        /*0930*/ 	.word	0x00000650
        /*0934*/ 	.word	0x000000ff
        /*0938*/ 	.word	0x000388a0
        /*093c*/ 	.short	0x0100
        /*093e*/ 	.byte	0x08
	.zero		1


	//   ....[17]....
        /*0940*/ 	.word	0x00000660
        /*0944*/ 	.word	0x000000ff
        /*0948*/ 	.word	0x00038898
        /*094c*/ 	.short	0x0100
        /*094e*/ 	.byte	0x08
	.zero		1


	//   ....[18]....
        /*0950*/ 	.word	0x00000670
        /*0954*/ 	.word	0x000000ff
        /*0958*/ 	.word	0x000388a8
        /*095c*/ 	.short	0x0100
        /*095e*/ 	.byte	0x08
	.zero		1


	//   ....[19]....
        /*0960*/ 	.word	0x000007b0
        /*0964*/ 	.word	0x000000ff
        /*0968*/ 	.word	0x000388b0
        /*096c*/ 	.short	0x0100
        /*096e*/ 	.byte	0x08
	.zero		1


	//   ....[20]....
        /*0970*/ 	.word	0x000007c0
        /*0974*/ 	.word	0x000000ff
        /*0978*/ 	.word	0x000388c0
        /*097c*/ 	.short	0x0100
        /*097e*/ 	.byte	0x08
	.zero		1


	//   ....[21]....
        /*0980*/ 	.word	0x000007d0
        /*0984*/ 	.word	0x000000ff
        /*0988*/ 	.word	0x000388b8
        /*098c*/ 	.short	0x0100
        /*098e*/ 	.byte	0x08
	.zero		1


	//   ....[22]....
        /*0990*/ 	.word	0x000007e0
        /*0994*/ 	.word	0x000000ff
        /*0998*/ 	.word	0x000388c8
        /*099c*/ 	.short	0x0100
        /*099e*/ 	.byte	0x08
	.zero		1


	//   ....[23]....
        /*09a0*/ 	.word	0x00002320
        /*09a4*/ 	.word	0x00000004
        /*09a8*/ 	.word	0x00000000
        /*09ac*/ 	.short	0x0101
        /*09ae*/ 	.byte	0x3f
	.zero		1


	//   ....[24]....
        /*09b0*/ 	.word	0x00002e50
        /*09b4*/ 	.word	0x00000004
        /*09b8*/ 	.word	0x00000000
        /*09bc*/ 	.short	0x0101
        /*09be*/ 	.byte	0x3f
	.zero		1


	//   ....[25]....
        /*09c0*/ 	.word	0x00004200
        /*09c4*/ 	.word	0x00000011
        /*09c8*/ 	.word	0x00038800
        /*09cc*/ 	.short	0x010a
        /*09ce*/ 	.byte	0x3f
	.zero		1


	//   ....[26]....
        /*09d0*/ 	.word	0x00004270
        /*09d4*/ 	.word	0x00000009
        /*09d8*/ 	.word	0x00038830
        /*09dc*/ 	.short	0x010a
        /*09de*/ 	.byte	0x3f
	.zero		1


	//   ....[27]....
        /*09e0*/ 	.word	0x000042e0
        /*09e4*/ 	.word	0x00000009
        /*09e8*/ 	.word	0x00038830
        /*09ec*/ 	.short	0x010a
        /*09ee*/ 	.byte	0x3f
	.zero		1


	//   ....[28]....
        /*09f0*/ 	.word	0x00004560
        /*09f4*/ 	.word	0x00000011
        /*09f8*/ 	.word	0x00038810
        /*09fc*/ 	.short	0x010a
        /*09fe*/ 	.byte	0x3f
	.zero		1


	//   ....[29]....
        /*0a00*/ 	.word	0x000045a0
        /*0a04*/ 	.word	0x00000009
        /*0a08*/ 	.word	0x00038850
        /*0a0c*/ 	.short	0x010a
        /*0a0e*/ 	.byte	0x3f
	.zero		1


	//   ....[30]....
        /*0a10*/ 	.word	0x00004670
        /*0a14*/ 	.word	0x00000009
        /*0a18*/ 	.word	0x00038850
        /*0a1c*/ 	.short	0x010a
        /*0a1e*/ 	.byte	0x3f
	.zero		1


	//   ....[31]....
        /*0a20*/ 	.word	0x00006690
        /*0a24*/ 	.word	0x00000005
        /*0a28*/ 	.word	0x00000000
        /*0a2c*/ 	.short	0x0101
        /*0a2e*/ 	.byte	0x3f
	.zero		1


	//   ....[32]....
        /*0a30*/ 	.word	0x00006ce0
        /*0a34*/ 	.word	0x00000009
        /*0a38*/ 	.word	0x00000000
        /*0a3c*/ 	.short	0x0101
        /*0a3e*/ 	.byte	0x3f
	.zero		1


	//   ....[33]....
        /*0a40*/ 	.word	0x00006ee0
        /*0a44*/ 	.word	0x00000009
        /*0a48*/ 	.word	0x00038830
        /*0a4c*/ 	.short	0x010a
        /*0a4e*/ 	.byte	0x3f
	.zero		1


	//   ....[34]....
        /*0a50*/ 	.word	0x00006f30
        /*0a54*/ 	.word	0x00000009
        /*0a58*/ 	.word	0x00038830
        /*0a5c*/ 	.short	0x010a
        /*0a5e*/ 	.byte	0x3f
	.zero		1


	//   ....[35]....
        /*0a60*/ 	.word	0x000070b0
        /*0a64*/ 	.word	0x00000009
        /*0a68*/ 	.word	0x00038850
        /*0a6c*/ 	.short	0x010a
        /*0a6e*/ 	.byte	0x3f
	.zero		1


	//   ....[36]....
        /*0a70*/ 	.word	0x000070f0
        /*0a74*/ 	.word	0x00000009
        /*0a78*/ 	.word	0x00038850
        /*0a7c*/ 	.short	0x010a
        /*0a7e*/ 	.byte	0x3f
	.zero		1


	//   ....[37]....
        /*0a80*/ 	.word	0x00008d40
        /*0a84*/ 	.word	0x00000007
        /*0a88*/ 	.word	0x00000000
        /*0a8c*/ 	.short	0x0101
        /*0a8e*/ 	.byte	0x3f
	.zero		1


	//   ....[38]....
        /*0a90*/ 	.word	0x0000a100
        /*0a94*/ 	.word	0x00000009
        /*0a98*/ 	.word	0x00000000
        /*0a9c*/ 	.short	0x0101
        /*0a9e*/ 	.byte	0x3f
	.zero		1


	//   ....[39]....
        /*0aa0*/ 	.word	0x0000a250
        /*0aa4*/ 	.word	0x00000009
        /*0aa8*/ 	.word	0x00038830
        /*0aac*/ 	.short	0x010a
        /*0aae*/ 	.byte	0x3f
	.zero		1


	//   ....[40]....
        /*0ab0*/ 	.word	0x0000a2a0
        /*0ab4*/ 	.word	0x00000009
        /*0ab8*/ 	.word	0x00038830
        /*0abc*/ 	.short	0x010a
        /*0abe*/ 	.byte	0x3f
	.zero		1


	//   ....[41]....
        /*0ac0*/ 	.word	0x0000a440
        /*0ac4*/ 	.word	0x00000009
        /*0ac8*/ 	.word	0x00038850
        /*0acc*/ 	.short	0x010a
        /*0ace*/ 	.byte	0x3f
	.zero		1


	//   ....[42]....
        /*0ad0*/ 	.word	0x0000a480
        /*0ad4*/ 	.word	0x00000009
        /*0ad8*/ 	.word	0x00038850
        /*0adc*/ 	.short	0x010a
        /*0ade*/ 	.byte	0x3f
	.zero		1


	//   ....[43]....
        /*0ae0*/ 	.word	0x0000bc40
        /*0ae4*/ 	.word	0x00000008
        /*0ae8*/ 	.word	0x00000000
        /*0aec*/ 	.short	0x0101
        /*0aee*/ 	.byte	0x3f
	.zero		1


	//   ....[44]....
        /*0af0*/ 	.word	0x0000cf10
        /*0af4*/ 	.word	0x00000009
        /*0af8*/ 	.word	0x00000000
        /*0afc*/ 	.short	0x0101
        /*0afe*/ 	.byte	0x3f
	.zero		1


	//   ....[45]....
        /*0b00*/ 	.word	0x0000f7a0
        /*0b04*/ 	.word	0x00000000
        /*0b08*/ 	.word	0x00000000
        /*0b0c*/ 	.short	0x0101
        /*0b0e*/ 	.byte	0x3f
	.zero		1


	//   ....[46]....
        /*0b10*/ 	.word	0x00010280
        /*0b14*/ 	.word	0x00000004
        /*0b18*/ 	.word	0x00000000
        /*0b1c*/ 	.short	0x0101
        /*0b1e*/ 	.byte	0x3f
	.zero		1


	//   ....[47]....
        /*0b20*/ 	.word	0x000148b0
        /*0b24*/ 	.word	0x00000016
        /*0b28*/ 	.word	0x00038840
        /*0b2c*/ 	.short	0x010a
        /*0b2e*/ 	.byte	0x3f
	.zero		1


	//   ....[48]....
        /*0b30*/ 	.word	0x00014d70
        /*0b34*/ 	.word	0x00000016
        /*0b38*/ 	.word	0x00038830
        /*0b3c*/ 	.short	0x0107
        /*0b3e*/ 	.byte	0x3f
	.zero		1


	//   ....[49]....
        /*0b40*/ 	.word	0x00014e50
        /*0b44*/ 	.word	0x00000016
        /*0b48*/ 	.word	0x00038830
        /*0b4c*/ 	.short	0x0101
        /*0b4e*/ 	.byte	0x3f
	.zero		1


	//   ....[50]....
        /*0b50*/ 	.word	0x00015710
        /*0b54*/ 	.word	0x00000011
        /*0b58*/ 	.word	0x00038800
        /*0b5c*/ 	.short	0x0107
        /*0b5e*/ 	.byte	0x3f
	.zero		1


	//   ....[51]....
        /*0b60*/ 	.word	0x000157a0
        /*0b64*/ 	.word	0x00000011
        /*0b68*/ 	.word	0x00038800
        /*0b6c*/ 	.short	0x0101
        /*0b6e*/ 	.byte	0x3f
	.zero		1


	//   ....[52]....
        /*0b70*/ 	.word	0x000164a0
        /*0b74*/ 	.word	0x00000011
        /*0b78*/ 	.word	0x00038810
        /*0b7c*/ 	.short	0x0107
        /*0b7e*/ 	.byte	0x3f
	.zero		1


	//   ....[53]....
        /*0b80*/ 	.word	0x000165a0
        /*0b84*/ 	.word	0x00000011
        /*0b88*/ 	.word	0x00038810
        /*0b8c*/ 	.short	0x0101
        /*0b8e*/ 	.byte	0x3f
	.zero		1


	//   ....[54]....
        /*0b90*/ 	.word	0x000165c0
        /*0b94*/ 	.word	0x00000011
        /*0b98*/ 	.word	0x00038820
        /*0b9c*/ 	.short	0x010a
        /*0b9e*/ 	.byte	0x3f
	.zero		1


	//   ....[55]....
        /*0ba0*/ 	.word	0x00016650
        /*0ba4*/ 	.word	0x00000016
        /*0ba8*/ 	.word	0x00038860
        /*0bac*/ 	.short	0x010a
        /*0bae*/ 	.byte	0x3f
	.zero		1


	//   ....[56]....
        /*0bb0*/ 	.word	0x00016f50
        /*0bb4*/ 	.word	0x00000016
        /*0bb8*/ 	.word	0x00038850
        /*0bbc*/ 	.short	0x0107
        /*0bbe*/ 	.byte	0x3f
	.zero		1


	//   ....[57]....
        /*0bc0*/ 	.word	0x00017020
        /*0bc4*/ 	.word	0x00000016
        /*0bc8*/ 	.word	0x00038850
        /*0bcc*/ 	.short	0x0101
        /*0bce*/ 	.byte	0x3f
	.zero		1


	//   ....[58]....
        /*0bd0*/ 	.word	0x000173c0
        /*0bd4*/ 	.word	0x00000006
        /*0bd8*/ 	.word	0x00038840
        /*0bdc*/ 	.short	0x010a
        /*0bde*/ 	.byte	0x3f
	.zero		1


	//   ....[59]....
        /*0be0*/ 	.word	0x000176e0
        /*0be4*/ 	.word	0x00000006
        /*0be8*/ 	.word	0x00038830
        /*0bec*/ 	.short	0x0107
        /*0bee*/ 	.byte	0x3f
	.zero		1


	//   ....[60]....
        /*0bf0*/ 	.word	0x000177a0
        /*0bf4*/ 	.word	0x00000006
        /*0bf8*/ 	.word	0x00038830
        /*0bfc*/ 	.short	0x0101
        /*0bfe*/ 	.byte	0x3f
	.zero		1


	//   ....[61]....
        /*0c00*/ 	.word	0x000177d0
        /*0c04*/ 	.word	0x00000006
        /*0c08*/ 	.word	0x00038860
        /*0c0c*/ 	.short	0x010a
        /*0c0e*/ 	.byte	0x3f
	.zero		1


	//   ....[62]....
        /*0c10*/ 	.word	0x00017e80
        /*0c14*/ 	.word	0x00000006
        /*0c18*/ 	.word	0x00038850
        /*0c1c*/ 	.short	0x0107
        /*0c1e*/ 	.byte	0x3f
	.zero		1


	//   ....[63]....
        /*0c20*/ 	.word	0x00017f40
        /*0c24*/ 	.word	0x00000006
        /*0c28*/ 	.word	0x00038850
        /*0c2c*/ 	.short	0x0101
        /*0c2e*/ 	.byte	0x3f
	.zero		1


	//   ....[64]....
        /*0c30*/ 	.word	0x000191d0
        /*0c34*/ 	.word	0x00000005
        /*0c38*/ 	.word	0x00038820
        /*0c3c*/ 	.short	0x010a
        /*0c3e*/ 	.byte	0x3f
	.zero		1


	//   ....[65]....
        /*0c40*/ 	.word	0x00019350
        /*0c44*/ 	.word	0x00000003
        /*0c48*/ 	.word	0x00038840
        /*0c4c*/ 	.short	0x010a
        /*0c4e*/ 	.byte	0x3f
	.zero		1


	//   ....[66]....
        /*0c50*/ 	.word	0x000193f0
        /*0c54*/ 	.word	0x00000005
        /*0c58*/ 	.word	0x00038840
        /*0c5c*/ 	.short	0x010a
        /*0c5e*/ 	.byte	0x3f
	.zero		1


	//   ....[67]....
        /*0c60*/ 	.word	0x00019430
        /*0c64*/ 	.word	0x00000003
        /*0c68*/ 	.word	0x00038860
        /*0c6c*/ 	.short	0x010a
        /*0c6e*/ 	.byte	0x3f
	.zero		1


	//   ....[68]....
        /*0c70*/ 	.word	0x00019470
        /*0c74*/ 	.word	0x00000005
        /*0c78*/ 	.word	0x00038860
        /*0c7c*/ 	.short	0x010a
        /*0c7e*/ 	.byte	0x3f
	.zero		1


	//   ....[69]....
        /*0c80*/ 	.word	0x000194d0
        /*0c84*/ 	.word	0x00000011
        /*0c88*/ 	.word	0x00038800
        /*0c8c*/ 	.short	0x010a
        /*0c8e*/ 	.byte	0x3f
	.zero		1


	//   ....[70]....
        /*0c90*/ 	.word	0x00019520
        /*0c94*/ 	.word	0x00000009
        /*0c98*/ 	.word	0x00038830
        /*0c9c*/ 	.short	0x010a
        /*0c9e*/ 	.byte	0x3f
	.zero		1


	//   ....[71]....
        /*0ca0*/ 	.word	0x00019570
        /*0ca4*/ 	.word	0x00000011
        /*0ca8*/ 	.word	0x00038810
        /*0cac*/ 	.short	0x010a
        /*0cae*/ 	.byte	0x3f
	.zero		1


	//   ....[72]....
        /*0cb0*/ 	.word	0x000195c0
        /*0cb4*/ 	.word	0x00000009
        /*0cb8*/ 	.word	0x00038850
        /*0cbc*/ 	.short	0x010a
        /*0cbe*/ 	.byte	0x3f
	.zero		1


	//   ....[73]....
        /*0cc0*/ 	.word	0x00019610
        /*0cc4*/ 	.word	0x00000009
        /*0cc8*/ 	.word	0x00038830
        /*0ccc*/ 	.short	0x010a
        /*0cce*/ 	.byte	0x3f
	.zero		1


	//   ....[74]....
        /*0cd0*/ 	.word	0x00019660
        /*0cd4*/ 	.word	0x00000009
        /*0cd8*/ 	.word	0x00038850
        /*0cdc*/ 	.short	0x010a
        /*0cde*/ 	.byte	0x3f
	.zero		1


	//   ....[75]....
        /*0ce0*/ 	.word	0x000196b0
        /*0ce4*/ 	.word	0x00000009
        /*0ce8*/ 	.word	0x00038830
        /*0cec*/ 	.short	0x010a
        /*0cee*/ 	.byte	0x3f
	.zero		1


	//   ....[76]....
        /*0cf0*/ 	.word	0x00019700
        /*0cf4*/ 	.word	0x00000009
        /*0cf8*/ 	.word	0x00038850
        /*0cfc*/ 	.short	0x010a
        /*0cfe*/ 	.byte	0x3f
	.zero		1


	//   ....[77]....
        /*0d00*/ 	.word	0x00019820
        /*0d04*/ 	.word	0x00000016
        /*0d08*/ 	.word	0x00038840
        /*0d0c*/ 	.short	0x010a
        /*0d0e*/ 	.byte	0x3f
	.zero		1


	//   ....[78]....
        /*0d10*/ 	.word	0x0001ae10
        /*0d14*/ 	.word	0x00000011
        /*0d18*/ 	.word	0x00038820
        /*0d1c*/ 	.short	0x010a
        /*0d1e*/ 	.byte	0x3f
	.zero		1


	//   ....[79]....
        /*0d20*/ 	.word	0x0001ae60
        /*0d24*/ 	.word	0x00000016
        /*0d28*/ 	.word	0x00038860
        /*0d2c*/ 	.short	0x010a
        /*0d2e*/ 	.byte	0x3f
	.zero		1


	//   ....[80]....
        /*0d30*/ 	.word	0x0001b750
        /*0d34*/ 	.word	0x00000006
        /*0d38*/ 	.word	0x00038840
        /*0d3c*/ 	.short	0x010a
        /*0d3e*/ 	.byte	0x3f
	.zero		1


	//   ....[81]....
        /*0d40*/ 	.word	0x0001bc10
        /*0d44*/ 	.word	0x00000006
        /*0d48*/ 	.word	0x00038860
        /*0d4c*/ 	.short	0x010a
        /*0d4e*/ 	.byte	0x3f
	.zero		1


	//   ....[82]....
        /*0d50*/ 	.word	0x0001cda0
        /*0d54*/ 	.word	0x00000005
        /*0d58*/ 	.word	0x00038820
        /*0d5c*/ 	.short	0x010a
        /*0d5e*/ 	.byte	0x3f
	.zero		1


	//   ....[83]....
        /*0d60*/ 	.word	0x0001cf40
        /*0d64*/ 	.word	0x00000003
        /*0d68*/ 	.word	0x00038840
        /*0d6c*/ 	.short	0x010a
        /*0d6e*/ 	.byte	0x3f
	.zero		1


	//   ....[84]....
        /*0d70*/ 	.word	0x0001cf90
        /*0d74*/ 	.word	0x00000005
        /*0d78*/ 	.word	0x00038840
        /*0d7c*/ 	.short	0x010a
        /*0d7e*/ 	.byte	0x3f
	.zero		1


	//   ....[85]....
        /*0d80*/ 	.word	0x0001cfe0
        /*0d84*/ 	.word	0x00000003
        /*0d88*/ 	.word	0x00038860
        /*0d8c*/ 	.short	0x010a
        /*0d8e*/ 	.byte	0x3f
	.zero		1


	//----- nvinfo : EIATTR_NUM_MBARRIERS
	.align		4
.L_608:
        /*0d90*/ 	.byte	0x03, 0x38
        /*0d92*/ 	.short	0x0017


	//----- nvinfo : EIATTR_EXIT_INSTR_OFFSETS
	.align		4
        /*0d94*/ 	.byte	0x04, 0x1c
        /*0d96*/ 	.short	(.L_610 - .L_609)


	//   ....[0]....
.L_609:
        /*0d98*/ 	.word	0x00000990


	//   ....[1]....
        /*0d9c*/ 	.word	0x000122f0


	//   ....[2]....
        /*0da0*/ 	.word	0x000194c0


	//----- nvinfo : EIATTR_MAX_THREADS
	.align		4
.L_610:
        /*0da4*/ 	.byte	0x04, 0x05
        /*0da6*/ 	.short	(.L_612 - .L_611)
.L_611:
        /*0da8*/ 	.word	0x00000180
        /*0dac*/ 	.word	0x00000001
        /*0db0*/ 	.word	0x00000001


	//----- nvinfo : EIATTR_CRS_STACK_SIZE
	.align		4
.L_612:
        /*0db4*/ 	.byte	0x04, 0x1e
        /*0db6*/ 	.short	(.L_614 - .L_613)
.L_613:
        /*0db8*/ 	.word	0x00000000


	//----- nvinfo : EIATTR_CBANK_PARAM_SIZE
	.align		4
.L_614:
        /*0dbc*/ 	.byte	0x03, 0x19
        /*0dbe*/ 	.short	0x0bf0


	//----- nvinfo : EIATTR_PARAM_CBANK
	.align		4
        /*0dc0*/ 	.byte	0x04, 0x0a
        /*0dc2*/ 	.short	(.L_616 - .L_615)
	.align		4
.L_615:
        /*0dc4*/ 	.word	index@(.nv.constant0._ZN7cutlass13device_kernelIN5flash11enable_sm90INS1_16FlashAttnFwdSm90INS1_25CollectiveMainloopFwdSm90ILi2EN4cute5tupleIJNS5_1CILi1EEES8_S8_EEENS6_IJNS7_ILi64EEESA_SA_EEELi512ENS_10bfloat16_tEfNS_4arch4Sm90ELb1ELb0ELb0ELb1ELb1ELb0ELb1ELb0ELb0ELb1ELb1ELb0EEENS1_21CollectiveEpilogueFwdINS6_IJSA_NS7_ILi512EEESA_EEES9_SC_SE_Li256ELb1ELb1ELb1ELb0EEENS1_36VarlenDynamicPersistentTileSchedulerILi64ELi64ELi256ELi128ELb1ELb1ELb1ELb1ELb1ELb1EEEEEEEEEvNT_6ParamsE)
        /*0dc8*/ 	.short	0x0210
        /*0dca*/ 	.short	0x0bf0


	//----- nvinfo : EIATTR_SW_WAR
	.align		4
.L_616:
        /*0dcc*/ 	.byte	0x04, 0x36
        /*0dce*/ 	.short	(.L_618 - .L_617)
.L_617:
        /*0dd0*/ 	.word	0x00000008
.L_618:


//--------------------- .nv.info._ZN7cutlass13device_kernelIN5flash11enable_sm90INS1_16FlashAttnFwdSm90INS1_25CollectiveMainloopFwdSm90ILi2EN4cute5tupleIJNS5_1CILi1EEES8_S8_EEENS6_IJNS7_ILi64EEESA_SA_EEELi512ENS_10bfloat16_tEfNS_4arch4Sm90ELb1ELb0ELb0ELb1ELb1ELb1ELb1ELb0ELb0ELb1ELb1ELb0EEENS1_21CollectiveEpilogueFwdINS6_IJSA_NS7_ILi512EEESA_EEES9_SC_SE_Li256ELb1ELb1ELb1ELb0EEENS1_36VarlenDynamicPersistentTileSchedulerILi64ELi64ELi256ELi128ELb1ELb1ELb1ELb1ELb1ELb1EEEEEEEEEvNT_6ParamsE --------------------------
	.section	.nv.info._ZN7cutlass13device_kernelIN5flash11enable_sm90INS1_16FlashAttnFwdSm90INS1_25CollectiveMainloopFwdSm90ILi2EN4cute5tupleIJNS5_1CILi1EEES8_S8_EEENS6_IJNS7_ILi64EEESA_SA_EEELi512ENS_10bfloat16_tEfNS_4arch4Sm90ELb1ELb0ELb0ELb1ELb1ELb1ELb1ELb0ELb0ELb1ELb1ELb0EEENS1_21CollectiveEpilogueFwdINS6_IJSA_NS7_ILi512EEESA_EEES9_SC_SE_Li256ELb1ELb1ELb1ELb0EEENS1_36VarlenDynamicPersistentTileSchedulerILi64ELi64ELi256ELi128ELb1ELb1ELb1ELb1ELb1ELb1EEEEEEEEEvNT_6ParamsE,"",@"SHT_CUDA_INFO"
	.sectionflags	@""
	.align	4


	//----- nvinfo : EIATTR_CUDA_API_VERSION
	.align		4
        /*0000*/ 	.byte	0x04, 0x37
        /*0002*/ 	.short	(.L_620 - .L_619)
.L_619:
        /*0004*/ 	.word	0x00000082


	//----- nvinfo : EIATTR_KPARAM_INFO
	.align		4
.L_620:
        /*0008*/ 	.byte	0x04, 0x17
        /*000a*/ 	.short	(.L_622 - .L_621)
.L_621:
        /*000c*/ 	.word	0x00000000
        /*0010*/ 	.short	0x0000
        /*0012*/ 	.short	0x0070
        /*0014*/ 	.byte	0x00, 0xf0, 0x01, 0x2e


	//----- nvinfo : EIATTR_SPARSE_MMA_MASK
	.align		4
.L_622:
        /*0018*/ 	.byte	0x03, 0x50
        /*001a*/ 	.short	0x0000


	//----- nvinfo : EIATTR_MAXREG_COUNT
	.align		4
        /*001c*/ 	.byte	0x03, 0x1b
        /*001e*/ 	.short	0x00a8


	//----- nvinfo : EIATTR_NUM_BARRIERS
	.align		4
        /*0020*/ 	.byte	0x02, 0x4c
        /*0022*/ 	.byte	0x10
	.zero		1


	//----- nvinfo : EIATTR_EXTERNS
	.align		4
        /*0024*/ 	.byte	0x04, 0x0f
        /*0026*/ 	.short	(.L_624 - .L_623)


	//   ....[0]....
	.align		4
.L_623:
        /*0028*/ 	.word	index@(__assertfail)


	//----- nvinfo : EIATTR_ANNOTATIONS
	.align		4
.L_624:
        /*002c*/ 	.byte	0x04, 0x55
        /*002e*/ 	.short	(.L_626 - .L_625)


	//   ....[0]....
.L_625:
        /* <DEDUP_REMOVED lines=82> */


	//----- nvinfo : EIATTR_MERCURY_ISA_VERSION
	.align		4
.L_626:
        /*0540*/ 	.byte	0x03, 0x5f
        /*0542*/ 	.short	0x0101


	//----- nvinfo : EIATTR_UNUSED_LOAD_BYTE_OFFSET
	.align		4
        /*0544*/ 	.byte	0x04, 0x44
        /*0546*/ 	.short	(.L_628 - .L_627)


	//   ....[0]....
.L_627:
        /*0548*/ 	.word	0x00000a50
        /*054c*/ 	.word	0x0000fff0


	//   ....[1]....
        /*0550*/ 	.word	0x000155a0
        /*0554*/ 	.word	0x0000fff0


	//----- nvinfo : EIATTR_INT_WARP_WIDE_INSTR_OFFSETS
	.align		4
.L_628:
        /*0558*/ 	.byte	0x04, 0x31
        /*055a*/ 	.short	(.L_630 - .L_629)


	//   ....[0]....
.L_629:
        /*055c*/ 	.word	0x00000130


	//   ....[1]....
        /*0560*/ 	.word	0x00000170


	//   ....[2]....
        /*0564*/ 	.word	0x000001e0


	//   ....[3]....
        /*0568*/ 	.word	0x00000250


	//   ....[4]....
        /*056c*/ 	.word	0x0001dd10


	//   ....[5]....
        /*0570*/ 	.word	0x0001dda0


	//   ....[6]....
        /*0574*/ 	.word	0x000221d0


	//   ....[7]....
        /*0578*/ 	.word	0x00022260


	//----- nvinfo : EIATTR_COOP_GROUP_MASK_REGIDS
	.align		4
.L_630:
        /*057c*/ 	.byte	0x04, 0x29
        /*057e*/ 	.short	(.L_632 - .L_631)


	//   ....[0]....
.L_631:
        /*0580*/ 	.word	0xffffffff


	//   ....[1]....
        /*0584*/ 	.word	0xffffffff


	//   ....[2]....
        /*0588*/ 	.word	0xffffffff


	//   ....[3]....
        /*058c*/ 	.word	0xffffffff


	//   ....[4]....
        /*0590*/ 	.word	0xffffffff


	//   ....[5]....
        /*0594*/ 	.word	0xffffffff


	//   ....[6]....
        /*0598*/ 	.word	0xffffffff


	//   ....[7]....
        /*059c*/ 	.word	0xffffffff


	//   ....[8]....
        /*05a0*/ 	.word	0xffffffff


	//   ....[9]....
        /*05a4*/ 	.word	0xffffffff


	//   ....[10]....
        /*05a8*/ 	.word	0xffffffff


	//   ....[11]....
        /*05ac*/ 	.word	0xffffffff


	//   ....[12]....
        /*05b0*/ 	.word	0xffffffff


	//   ....[13]....
        /*05b4*/ 	.word	0xffffffff


	//   ....[14]....
        /*05b8*/ 	.word	0xffffffff


	//   ....[15]....
        /*05bc*/ 	.word	0xffffffff


	//   ....[16]....
        /*05c0*/ 	.word	0xffffffff


	//   ....[17]....
        /*05c4*/ 	.word	0xffffffff


	//   ....[18]....
        /*05c8*/ 	.word	0xffffffff


	//   ....[19]....
        /*05cc*/ 	.word	0xffffffff


	//   ....[20]....
        /*05d0*/ 	.word	0xffffffff


	//   ....[21]....
        /*05d4*/ 	.word	0xffffffff


	//   ....[22]....
        /*05d8*/ 	.word	0xffffffff


	//   ....[23]....
        /*05dc*/ 	.word	0xffffffff


	//   ....[24]....
        /*05e0*/ 	.word	0xffffffff


	//   ....[25]....
        /*05e4*/ 	.word	0xffffffff


	//   ....[26]....
        /*05e8*/ 	.word	0xffffffff


	//   ....[27]....
        /*05ec*/ 	.word	0xffffffff


	//   ....[28]....
        /*05f0*/ 	.word	0xffffffff


	//   ....[29]....
        /*05f4*/ 	.word	0xffffffff


	//   ....[30]....
        /*05f8*/ 	.word	0xffffffff


	//   ....[31]....
        /*05fc*/ 	.word	0xffffffff


	//   ....[32]....
        /*0600*/ 	.word	0xffffffff


	//   ....[33]....
        /*0604*/ 	.word	0xffffffff


	//   ....[34]....
        /*0608*/ 	.word	0xffffffff


	//   ....[35]....
        /*060c*/ 	.word	0xffffffff


	//   ....[36]....
        /*0610*/ 	.word	0xffffffff


	//   ....[37]....
        /*0614*/ 	.word	0xffffffff


	//   ....[38]....
        /*0618*/ 	.word	0xffffffff


	//   ....[39]....
        /*061c*/ 	.word	0xffffffff


	//   ....[40]....
        /*0620*/ 	.word	0xffffffff


	//   ....[41]....
        /*0624*/ 	.word	0xffffffff


	//   ....[42]....
        /*0628*/ 	.word	0xffffffff


	//   ....[43]....
        /*062c*/ 	.word	0xffffffff


	//   ....[44]....
        /*0630*/ 	.word	0xffffffff


	//   ....[45]....
        /*0634*/ 	.word	0xffffffff


	//   ....[46]....
        /*0638*/ 	.word	0xffffffff


	//   ....[47]....
        /*063c*/ 	.word	0xffffffff


	//   ....[48]....
        /*0640*/ 	.word	0xffffffff


	//   ....[49]....
        /*0644*/ 	.word	0xffffffff


	//   ....[50]....
        /*0648*/ 	.word	0xffffffff


	//   ....[51]....
        /*064c*/ 	.word	0xffffffff


	//   ....[52]....
        /*0650*/ 	.word	0xffffffff


	//   ....[53]....
        /*0654*/ 	.word	0xffffffff


	//   ....[54]....
        /*0658*/ 	.word	0xffffffff


	//   ....[55]....
        /*065c*/ 	.word	0xffffffff


	//   ....[56]....
        /*0660*/ 	.word	0xffffffff


	//   ....[57]....
        /*0664*/ 	.word	0xffffffff


	//   ....[58]....
        /*0668*/ 	.word	0xffffffff


	//   ....[59]....
        /*066c*/ 	.word	0xffffffff


	//   ....[60]....
        /*0670*/ 	.word	0xffffffff


	//   ....[61]....
        /*0674*/ 	.word	0xffffffff


	//   ....[62]....
        /*0678*/ 	.word	0xffffffff


	//   ....[63]....
        /*067c*/ 	.word	0xffffffff


	//   ....[64]....
        /*0680*/ 	.word	0xffffffff


	//   ....[65]....
        /*0684*/ 	.word	0xffffffff


	//   ....[66]....
        /*0688*/ 	.word	0xffffffff


	//   ....[67]....
        /*068c*/ 	.word	0xffffffff


	//   ....[68]....
        /*0690*/ 	.word	0xffffffff


	//   ....[69]....
        /*0694*/ 	.word	0xffffffff


	//   ....[70]....
        /*0698*/ 	.word	0xffffffff


	//   ....[71]....
        /*069c*/ 	.word	0xffffffff


	//   ....[72]....
        /*06a0*/ 	.word	0xffffffff


	//   ....[73]....
        /*06a4*/ 	.word	0xffffffff


	//   ....[74]....
        /*06a8*/ 	.word	0xffffffff


	//   ....[75]....
        /*06ac*/ 	.word	0xffffffff


	//   ....[76]....
        /*06b0*/ 	.word	0xffffffff


	//   ....[77]....
        /*06b4*/ 	.word	0xffffffff


	//   ....[78]....
        /*06b8*/ 	.word	0xffffffff


	//   ....[79]....
        /*06bc*/ 	.word	0xffffffff


	//   ....[80]....
        /*06c0*/ 	.word	0xffffffff


	//   ....[81]....
        /*06c4*/ 	.word	0xffffffff


	//   ....[82]....
        /*06c8*/ 	.word	0xffffffff


	//   ....[83]....
        /*06cc*/ 	.word	0xffffffff


	//   ....[84]....
        /*06d0*/ 	.word	0xffffffff


	//   ....[85]....
        /*06d4*/ 	.word	0xffffffff


	//   ....[86]....
        /*06d8*/ 	.word	0xffffffff


	//   ....[87]....
        /*06dc*/ 	.word	0xffffffff


	//   ....[88]....
        /*06e0*/ 	.word	0xffffffff


	//   ....[89]....
        /*06e4*/ 	.word	0xffffffff


	//   ....[90]....
        /*06e8*/ 	.word	0xffffffff


	//   ....[91]....
        /*06ec*/ 	.word	0xffffffff


	//   ....[92]....
        /*06f0*/ 	.word	0xffffffff


	//   ....[93]....
        /*06f4*/ 	.word	0xffffffff


	//   ....[94]....
        /*06f8*/ 	.word	0xffffffff


	//   ....[95]....
        /*06fc*/ 	.word	0xffffffff


	//   ....[96]....
        /*0700*/ 	.word	0xffffffff


	//   ....[97]....
        /*0704*/ 	.word	0xffffffff


	//   ....[98]....
        /*0708*/ 	.word	0xffffffff


	//   ....[99]....
        /*070c*/ 	.word	0xffffffff


	//   ....[100]....
        /*0710*/ 	.word	0xffffffff


	//   ....[101]....
        /*0714*/ 	.word	0xffffffff


	//   ....[102]....
        /*0718*/ 	.word	0xffffffff


	//   ....[103]....
        /*071c*/ 	.word	0xffffffff


	//   ....[104]....
        /*0720*/ 	.word	0xffffffff


	//   ....[105]....
        /*0724*/ 	.word	0xffffffff


	//   ....[106]....
        /*0728*/ 	.word	0xffffffff


	//   ....[107]....
        /*072c*/ 	.word	0xffffffff


	//   ....[108]....
        /*0730*/ 	.word	0xffffffff


	//   ....[109]....
        /*0734*/ 	.word	0xffffffff


	//   ....[110]....
        /*0738*/ 	.word	0xffffffff


	//   ....[111]....
        /*073c*/ 	.word	0xffffffff


	//   ....[112]....
        /*0740*/ 	.word	0xffffffff


	//   ....[113]....
        /*0744*/ 	.word	0xffffffff


	//   ....[114]....
        /*0748*/ 	.word	0xffffffff


	//   ....[115]....
        /*074c*/ 	.word	0xffffffff


	//   ....[116]....
        /*0750*/ 	.word	0xffffffff


	//   ....[117]....
        /*0754*/ 	.word	0xffffffff


	//   ....[118]....
        /*0758*/ 	.word	0xffffffff


	//   ....[119]....
        /*075c*/ 	.word	0xffffffff


	//   ....[120]....
        /*0760*/ 	.word	0xffffffff


	//   ....[121]....
        /*0764*/ 	.word	0xffffffff


	//   ....[122]....
        /*0768*/ 	.word	0xffffffff


	//   ....[123]....
        /*076c*/ 	.word	0xffffffff


	//   ....[124]....
        /*0770*/ 	.word	0xffffffff


	//   ....[125]....
        /*0774*/ 	.word	0xffffffff


	//   ....[126]....
        /*0778*/ 	.word	0xffffffff


	//   ....[127]....
        /*077c*/ 	.word	0xffffffff


	//   ....[128]....
        /*0780*/ 	.word	0xffffffff


	//   ....[129]....
        /*0784*/ 	.word	0xffffffff


	//   ....[130]....
        /*0788*/ 	.word	0xffffffff


	//   ....[131]....
        /*078c*/ 	.word	0xffffffff


	//   ....[132]....
        /*0790*/ 	.word	0xffffffff


	//   ....[133]....
        /*0794*/ 	.word	0xffffffff


	//   ....[134]....
        /*0798*/ 	.word	0xffffffff


	//   ....[135]....
        /*079c*/ 	.word	0xffffffff


	//   ....[136]....
        /*07a0*/ 	.word	0xffffffff


	//   ....[137]....
        /*07a4*/ 	.word	0xffffffff


	//   ....[138]....
        /*07a8*/ 	.word	0xffffffff


	//   ....[139]....
        /*07ac*/ 	.word	0xffffffff


	//   ....[140]....
        /*07b0*/ 	.word	0xffffffff


	//   ....[141]....
        /*07b4*/ 	.word	0xffffffff


	//   ....[142]....
        /*07b8*/ 	.word	0xffffffff


	//   ....[143]....
        /*07bc*/ 	.word	0xffffffff


	//   ....[144]....
        /*07c0*/ 	.word	0xffffffff


	//   ....[145]....
        /*07c4*/ 	.word	0xffffffff


	//   ....[146]....
        /*07c8*/ 	.word	0xffffffff


	//   ....[147]....
        /*07cc*/ 	.word	0xffffffff


	//   ....[148]....
        /*07d0*/ 	.word	0xffffffff


	//   ....[149]....
        /*07d4*/ 	.word	0xffffffff


	//   ....[150]....
        /*07d8*/ 	.word	0xffffffff


	//   ....[151]....
        /*07dc*/ 	.word	0xffffffff


	//   ....[152]....
        /*07e0*/ 	.word	0xffffffff


	//   ....[153]....
        /*07e4*/ 	.word	0xffffffff


	//   ....[154]....
        /*07e8*/ 	.word	0xffffffff


	//   ....[155]....
        /*07ec*/ 	.word	0xffffffff


	//   ....[156]....
        /*07f0*/ 	.word	0xffffffff


	//   ....[157]....
        /*07f4*/ 	.word	0xffffffff


	//   ....[158]....
        /*07f8*/ 	.word	0xffffffff


	//   ....[159]....
        /*07fc*/ 	.word	0xffffffff


	//   ....[160]....
        /*0800*/ 	.word	0xffffffff


	//   ....[161]....
        /*0804*/ 	.word	0x0500000f


	//   ....[162]....
        /*0808*/ 	.word	0x0500000f


	//   ....[163]....
        /*080c*/ 	.word	0x0500000f


	//   ....[164]....
        /*0810*/ 	.word	0x0500000f


	//   ....[165]....
        /*0814*/ 	.word	0x0500000f


	//   ....[166]....
        /*0818*/ 	.word	0x0500000f


	//   ....[167]....
        /*081c*/ 	.word	0x0500000f


	//   ....[168]....
        /*0820*/ 	.word	0x0500000f


	//   ....[169]....
        /*0824*/ 	.word	0x0500000f


	//   ....[170]....
        /*0828*/ 	.word	0x0500000f


	//   ....[171]....
        /*082c*/ 	.word	0x0500000f


	//   ....[172]....
        /*0830*/ 	.word	0x0500000f


	//   ....[173]....
        /*0834*/ 	.word	0x0500000f


	//   ....[174]....
        /*0838*/ 	.word	0x0500000f


	//   ....[175]....
        /*083c*/ 	.word	0x0500000f


	//   ....[176]....
        /*0840*/ 	.word	0x0500000f


	//   ....[177]....
        /*0844*/ 	.word	0x0500000f


	//   ....[178]....
        /*0848*/ 	.word	0x0500000f


	//   ....[179]....
        /*084c*/ 	.word	0x0500000f


	//   ....[180]....
        /*0850*/ 	.word	0x0500000f


	//   ....[181]....
        /*0854*/ 	.word	0x0500000f


	//   ....[182]....
        /*0858*/ 	.word	0x0500000f


	//   ....[183]....
        /*085c*/ 	.word	0x0500000f


	//   ....[184]....
        /*0860*/ 	.word	0x0500000f


	//   ....[185]....
        /*0864*/ 	.word	0x0500000f


	//   ....[186]....
        /*0868*/ 	.word	0x0500000f


	//   ....[187]....
        /*086c*/ 	.word	0x0500000f


	//   ....[188]....
        /*0870*/ 	.word	0x0500000f


	//   ....[189]....
        /*0874*/ 	.word	0x0500000f


	//   ....[190]....
        /*0878*/ 	.word	0x0500000f


	//   ....[191]....
        /*087c*/ 	.word	0x0500000f


	//   ....[192]....
        /*0880*/ 	.word	0x0500000f


	//   ....[193]....
        /*0884*/ 	.word	0x0500000f


	//   ....[194]....
        /*0888*/ 	.word	0x0500000f


	//   ....[195]....
        /*088c*/ 	.word	0x0500000f


	//   ....[196]....
        /*0890*/ 	.word	0x0500000f


	//   ....[197]....
        /*0894*/ 	.word	0x0500000f


	//   ....[198]....
        /*0898*/ 	.word	0x0500000f


	//   ....[199]....
        /*089c*/ 	.word	0x0500000f


	//   ....[200]....
        /*08a0*/ 	.word	0x0500000f


	//   ....[201]....
        /*08a4*/ 	.word	0x0500000f


	//   ....[202]....
        /*08a8*/ 	.word	0x0500000f


	//   ....[203]....
        /*08ac*/ 	.word	0x0500000f


	//   ....[204]....
        /*08b0*/ 	.word	0x0500000f


	//   ....[205]....
        /*08b4*/ 	.word	0x0500000f


	//   ....[206]....
        /*08b8*/ 	.word	0x0500000f


	//   ....[207]....
        /*08bc*/ 	.word	0x0500000f


	//   ....[208]....
        /*08c0*/ 	.word	0x0500000f


	//   ....[209]....
        /*08c4*/ 	.word	0x0500000f


	//   ....[210]....
        /*08c8*/ 	.word	0x0500000f


	//   ....[211]....
        /*08cc*/ 	.word	0x0500000f


	//   ....[212]....
        /*08d0*/ 	.word	0x0500000f


	//   ....[213]....
        /*08d4*/ 	.word	0x0500000f


	//   ....[214]....
        /*08d8*/ 	.word	0x0500000f


	//   ....[215]....
        /*08dc*/ 	.word	0x0500000f


	//   ....[216]....
        /*08e0*/ 	.word	0x0500000f


	//   ....[217]....
        /*08e4*/ 	.word	0x0500000f


	//   ....[218]....
        /*08e8*/ 	.word	0x0500000f


	//   ....[219]....
        /*08ec*/ 	.word	0x0500000f


	//   ....[220]....
        /*08f0*/ 	.word	0x0500000f


	//   ....[221]....
        /*08f4*/ 	.word	0x0500000f


	//   ....[222]....
        /*08f8*/ 	.word	0x0500000f


	//   ....[223]....
        /*08fc*/ 	.word	0x0500000f


	//   ....[224]....
        /*0900*/ 	.word	0x0500000f


	//   ....[225]....
        /*0904*/ 	.word	0x0500000f


	//   ....[226]....
        /*0908*/ 	.word	0x0500000f


	//   ....[227]....
        /*090c*/ 	.word	0x0500000f


	//   ....[228]....
        /*0910*/ 	.word	0x0500000f


	//   ....[229]....
        /*0914*/ 	.word	0x0500000f


	//   ....[230]....
        /*0918*/ 	.word	0x0500000f


	//   ....[231]....
        /*091c*/ 	.word	0x0500000f


	//   ....[232]....
        /*0920*/ 	.word	0x0500000f


	//   ....[233]....
        /*0924*/ 	.word	0x0500000f


	//   ....[234]....
        /*0928*/ 	.word	0x0500000f


	//   ....[235]....
        /*092c*/ 	.word	0x0500000f


	//   ....[236]....
        /*0930*/ 	.word	0x0500000f


	//   ....[237]....
        /*0934*/ 	.word	0x0500000f


	//   ....[238]....
        /*0938*/ 	.word	0x0500000f


	//   ....[239]....
        /*093c*/ 	.word	0x0500000f


	//   ....[240]....
        /*0940*/ 	.word	0x0500000f


	//   ....[241]....
        /*0944*/ 	.word	0x0500000f


	//   ....[242]....
        /*0948*/ 	.word	0x0500000f


	//   ....[243]....
        /*094c*/ 	.word	0x0500000f


	//   ....[244]....
        /*0950*/ 	.word	0x0500000f


	//   ....[245]....
        /*0954*/ 	.word	0x0500000f


	//   ....[246]....
        /*0958*/ 	.word	0x0500000f


	//   ....[247]....
        /*095c*/ 	.word	0x0500000f


	//   ....[248]....
        /*0960*/ 	.word	0x0500000f


	//   ....[249]....
        /*0964*/ 	.word	0x0500000f


	//   ....[250]....
        /*0968*/ 	.word	0x0500000f


	//   ....[251]....
        /*096c*/ 	.word	0x0500000f


	//----- nvinfo : EIATTR_COOP_GROUP_INSTR_OFFSETS
	.align		4
.L_632:
        /*0970*/ 	.byte	0x04, 0x28
        /*0972*/ 	.short	(.L_634 - .L_633)


	//   ....[0]....
.L_633:
        /*0974*/ 	.word	0x00000060


	//   ....[1]....
        /*0978*/ 	.word	0x00000140


	//   ....[2]....
        /*097c*/ 	.word	0x00000180


	//   ....[3]....
        /*0980*/ 	.word	0x00000390


	//   ....[4]....
        /*0984*/ 	.word	0x000004f0


	//   ....[5]....
        /*0988*/ 	.word	0x00000610


	//   ....[6]....
        /*098c*/ 	.word	0x00000770


	//   ....[7]....
        /*0990*/ 	.word	0x000032b0


	//   ....[8]....
        /*0994*/ 	.word	0x000032c0


	//   ....[9]....
        /*0998*/ 	.word	0x00003d30


	//   ....[10]....
        /*099c*/ 	.word	0x00003d40


	//   ....[11]....
        /*09a0*/ 	.word	0x00004740


	//   ....[12]....
        /*09a4*/ 	.word	0x00004750


	//   ....[13]....
        /*09a8*/ 	.word	0x00004b10


	//   ....[14]....
        /*09ac*/ 	.word	0x00004b20


	//   ....[15]....
        /*09b0*/ 	.word	0x00005bb0


	//   ....[16]....
        /*09b4*/ 	.word	0x00007b90


	//   ....[17]....
        /*09b8*/ 	.word	0x00008300


	//   ....[18]....
        /*09bc*/ 	.word	0x00008310


	//   ....[19]....
        /*09c0*/ 	.word	0x00008320


	//   ....[20]....
        /*09c4*/ 	.word	0x00008330


	//   ....[21]....
        /*09c8*/ 	.word	0x00008650


	//   ....[22]....
        /*09cc*/ 	.word	0x00008660


	//   ....[23]....
        /*09d0*/ 	.word	0x00008670


	//   ....[24]....
        /*09d4*/ 	.word	0x00008680


	//   ....[25]....
        /*09d8*/ 	.word	0x000099f0


	//   ....[26]....
        /*09dc*/ 	.word	0x00009a10


	//   ....[27]....
        /*09e0*/ 	.word	0x00009a20


	//   ....[28]....
        /*09e4*/ 	.word	0x00009a30


	//   ....[29]....
        /*09e8*/ 	.word	0x00009b10


	//   ....[30]....
        /*09ec*/ 	.word	0x00009b30


	//   ....[31]....
        /*09f0*/ 	.word	0x00009b40


	//   ....[32]....
        /*09f4*/ 	.word	0x00009b50


	//   ....[33]....
        /*09f8*/ 	.word	0x0000b4a0


	//   ....[34]....
        /*09fc*/ 	.word	0x0000cc70


	//   ....[35]....
        /*0a00*/ 	.word	0x0000cf80


	//   ....[36]....
        /*0a04*/ 	.word	0x0000cfd0


	//   ....[37]....
        /*0a08*/ 	.word	0x0000d080


	//   ....[38]....
        /*0a0c*/ 	.word	0x0000d3f0


	//   ....[39]....
        /*0a10*/ 	.word	0x0000d4d0


	//   ....[40]....
        /*0a14*/ 	.word	0x0000dd70


	//   ....[41]....
        /*0a18*/ 	.word	0x0000ee20


	//   ....[42]....
        /*0a1c*/ 	.word	0x0000fc70


	//   ....[43]....
        /*0a20*/ 	.word	0x0000fc90


	//   ....[44]....
        /*0a24*/ 	.word	0x000100d0


	//   ....[45]....
        /*0a28*/ 	.word	0x000100f0


	//   ....[46]....
        /*0a2c*/ 	.word	0x00010520


	//   ....[47]....
        /*0a30*/ 	.word	0x00010570


	//   ....[48]....
        /*0a34*/ 	.word	0x000116b0


	//   ....[49]....
        /*0a38*/ 	.word	0x00012700


	//   ....[50]....
        /*0a3c*/ 	.word	0x000135a0


	//   ....[51]....
        /*0a40*/ 	.word	0x000135c0


	//   ....[52]....
        /*0a44*/ 	.word	0x00013d10


	//   ....[53]....
        /*0a48*/ 	.word	0x00013d90


	//   ....[54]....
        /*0a4c*/ 	.word	0x000149b0


	//   ....[55]....
        /*0a50*/ 	.word	0x00014ad0


	//   ....[56]....
        /*0a54*/ 	.word	0x00014af0


	//   ....[57]....
        /*0a58*/ 	.word	0x00014c60


	//   ....[58]....
        /*0a5c*/ 	.word	0x00014e30


	//   ....[59]....
        /*0a60*/ 	.word	0x000162d0


	//   ....[60]....
        /*0a64*/ 	.word	0x00016680


	//   ....[61]....
        /*0a68*/ 	.word	0x000166b0


	//   ....[62]....
        /*0a6c*/ 	.word	0x000166c0


	//   ....[63]....
        /*0a70*/ 	.word	0x000166d0


	//   ....[64]....
        /*0a74*/ 	.word	0x00017400


	//   ....[65]....
        /*0a78*/ 	.word	0x00017420


	//   ....[66]....
        /*0a7c*/ 	.word	0x000176c0


	//   ....[67]....
        /*0a80*/ 	.word	0x000176e0


	//   ....[68]....
        /*0a84*/ 	.word	0x000180c0


	//   ....[69]....
        /*0a88*/ 	.word	0x00018100


	//   ....[70]....
        /*0a8c*/ 	.word	0x00018a80


	//   ....[71]....
        /*0a90*/ 	.word	0x00018aa0


	//   ....[72]....
        /*0a94*/ 	.word	0x00019f80


	//   ....[73]....
        /*0a98*/ 	.word	0x00019fb0


	//   ....[74]....
        /*0a9c*/ 	.word	0x0001a210


	//   ....[75]....
        /*0aa0*/ 	.word	0x0001a230


	//   ....[76]....
        /*0aa4*/ 	.word	0x0001a4e0


	//   ....[77]....
        /*0aa8*/ 	.word	0x0001a6d0


	//   ....[78]....
        /*0aac*/ 	.word	0x0001a700


	//   ....[79]....
        /*0ab0*/ 	.word	0x0001a730


	//   ....[80]....
        /*0ab4*/ 	.word	0x0001a760


	//   ....[81]....
        /*0ab8*/ 	.word	0x0001a790


	//   ....[82]....
        /*0abc*/ 	.word	0x0001a7c0


	//   ....[83]....
        /*0ac0*/ 	.word	0x0001a950


	//   ....[84]....
        /*0ac4*/ 	.word	0x0001a980


	//   ....[85]....
        /*0ac8*/ 	.word	0x0001a9b0


	//   ....[86]....
        /*0acc*/ 	.word	0x0001a9e0


	//   ....[87]....
        /*0ad0*/ 	.word	0x0001aa10


	//   ....[88]....
        /*0ad4*/ 	.word	0x0001aa40


	//   ....[89]....
        /*0ad8*/ 	.word	0x0001aad0


	//   ....[90]....
        /*0adc*/ 	.word	0x0001ab00


	//   ....[91]....
        /*0ae0*/ 	.word	0x0001ab10


	//   ....[92]....
        /*0ae4*/ 	.word	0x0001ab50


	//   ....[93]....
        /*0ae8*/ 	.word	0x0001c040


	//   ....[94]....
        /*0aec*/ 	.word	0x0001eb00


	//   ....[95]....
        /*0af0*/ 	.word	0x0001eb20


	//   ....[96]....
        /*0af4*/ 	.word	0x0001ebb0


	//   ....[97]....
        /*0af8*/ 	.word	0x0001ebd0


	//   ....[98]....
        /*0afc*/ 	.word	0x0001ec50


	//   ....[99]....
        /*0b00*/ 	.word	0x0001ec70


	//   ....[100]....
        /*0b04*/ 	.word	0x0001ec80


	//   ....[101]....
        /*0b08*/ 	.word	0x0001ec90


	//   ....[102]....
        /*0b0c*/ 	.word	0x0001f440


	//   ....[103]....
        /*0b10*/ 	.word	0x0001f470


	//   ....[104]....
        /*0b14*/ 	.word	0x0001f520


	//   ....[105]....
        /*0b18*/ 	.word	0x0001f530


	//   ....[106]....
        /*0b1c*/ 	.word	0x0001f540


	//   ....[107]....
        /*0b20*/ 	.word	0x0001f550


	//   ....[108]....
        /*0b24*/ 	.word	0x0001f5d0


	//   ....[109]....
        /*0b28*/ 	.word	0x0001f5e0


	//   ....[110]....
        /*0b2c*/ 	.word	0x0001ff30


	//   ....[111]....
        /*0b30*/ 	.word	0x0001ffc0


	//   ....[112]....
        /*0b34*/ 	.word	0x00020040


	//   ....[113]....
        /*0b38*/ 	.word	0x00020190


	//   ....[114]....
        /*0b3c*/ 	.word	0x000201f0


	//   ....[115]....
        /*0b40*/ 	.word	0x00020210


	//   ....[116]....
        /*0b44*/ 	.word	0x00020220


	//   ....[117]....
        /*0b48*/ 	.word	0x000204b0


	//   ....[118]....
        /*0b4c*/ 	.word	0x000209f0


	//   ....[119]....
        /*0b50*/ 	.word	0x00020a20


	//   ....[120]....
        /*0b54*/ 	.word	0x00020c10


	//   ....[121]....
        /*0b58*/ 	.word	0x00020c50


	//   ....[122]....
        /*0b5c*/ 	.word	0x00020c60


	//   ....[123]....
        /*0b60*/ 	.word	0x00020c70


	//   ....[124]....
        /*0b64*/ 	.word	0x00020dc0


	//   ....[125]....
        /*0b68*/ 	.word	0x00020f10


	//   ....[126]....
        /*0b6c*/ 	.word	0x00021700


	//   ....[127]....
        /*0b70*/ 	.word	0x00021720


	//   ....[128]....
        /*0b74*/ 	.word	0x00021770


	//   ....[129]....
        /*0b78*/ 	.word	0x00021780


	//   ....[130]....
        /*0b7c*/ 	.word	0x000217c0


	//   ....[131]....
        /*0b80*/ 	.word	0x000217d0


	//   ....[132]....
        /*0b84*/ 	.word	0x000217e0


	//   ....[133]....
        /*0b88*/ 	.word	0x00021820


	//   ....[134]....
        /*0b8c*/ 	.word	0x00021b20


	//   ....[135]....
        /*0b90*/ 	.word	0x00021b60


	//   ....[136]....
        /*0b94*/ 	.word	0x00021b80


	//   ....[137]....
        /*0b98*/ 	.word	0x00021ba0


	//   ....[138]....
        /*0b9c*/ 	.word	0x00021bd0


	//   ....[139]....
        /*0ba0*/ 	.word	0x00021bf0


	//   ....[140]....
        /*0ba4*/ 	.word	0x00021cf0


	//   ....[141]....
        /*0ba8*/ 	.word	0x00021e40


	//   ....[142]....
        /*0bac*/ 	.word	0x00022480


	//   ....[143]....
        /*0bb0*/ 	.word	0x000224b0


	//   ....[144]....
        /*0bb4*/ 	.word	0x00022510


	//   ....[145]....
        /*0bb8*/ 	.word	0x00022540


	//   ....[146]....
        /*0bbc*/ 	.word	0x00022570


	//   ....[147]....
        /*0bc0*/ 	.word	0x000225a0


	//   ....[148]....
        /*0bc4*/ 	.word	0x000225d0


	//   ....[149]....
        /*0bc8*/ 	.word	0x00022600


	//   ....[150]....
        /*0bcc*/ 	.word	0x000227a0


	//   ....[151]....
        /*0bd0*/ 	.word	0x000227d0


	//   ....[152]....
        /*0bd4*/ 	.word	0x00022800


	//   ....[153]....
        /*0bd8*/ 	.word	0x00022830


	//   ....[154]....
        /*0bdc*/ 	.word	0x00022860


	//   ....[155]....
        /*0be0*/ 	.word	0x00022890


	//   ....[156]....
        /*0be4*/ 	.word	0x00022950


	//   ....[157]....
        /*0be8*/ 	.word	0x00022970


	//   ....[158]....
        /*0bec*/ 	.word	0x00022990


	//   ....[159]....
        /*0bf0*/ 	.word	0x000229f0


	//   ....[160]....
        /*0bf4*/ 	.word	0x00023420


	//   ....[161]....
        /*0bf8*/ 	.word	0x00023740


	//   ....[162]....
        /*0bfc*/ 	.word	0x000237d0


	//   ....[163]....
        /*0c00*/ 	.word	0x000238c0


	//   ....[164]....
        /*0c04*/ 	.word	0x00023950


	//   ....[165]....
        /*0c08*/ 	.word	0x00023a30


	//   ....[166]....
        /*0c0c*/ 	.word	0x00023ac0


	//   ....[167]....
        /*0c10*/ 	.word	0x00023ba0


	//   ....[168]....
        /*0c14*/ 	.word	0x00023c30


	//   ....[169]....
        /*0c18*/ 	.word	0x00023c80


	//   ....[170]....
        /*0c1c*/ 	.word	0x00023cd0


	//   ....[171]....
        /*0c20*/ 	.word	0x00023d70


	//   ....[172]....
        /*0c24*/ 	.word	0x00023e00


	//   ....[173]....
        /*0c28*/ 	.word	0x00023e50


	//   ....[174]....
        /*0c2c*/ 	.word	0x00023ea0


	//   ....[175]....
        /*0c30*/ 	.word	0x00023f90


	//   ....[176]....
        /*0c34*/ 	.word	0x00024040


	//   ....[177]....
        /*0c38*/ 	.word	0x000240c0


	//   ....[178]....
        /*0c3c*/ 	.word	0x00024130


	//   ....[179]....
        /*0c40*/ 	.word	0x00024280


	//   ....[180]....
        /*0c44*/ 	.word	0x000243b0


	//   ....[181]....
        /*0c48*/ 	.word	0x00024420


	//   ....[182]....
        /*0c4c*/ 	.word	0x00024470


	//   ....[183]....
        /*0c50*/ 	.word	0x000247b0


	//   ....[184]....
        /*0c54*/ 	.word	0x00024a90


	//   ....[185]....
        /*0c58*/ 	.word	0x00024b80


	//   ....[186]....
        /*0c5c*/ 	.word	0x00024c20


	//   ....[187]....
        /*0c60*/ 	.word	0x00024c80


	//   ....[188]....
        /*0c64*/ 	.word	0x00024d70


	//   ....[189]....
        /*0c68*/ 	.word	0x00024de0


	//   ....[190]....
        /*0c6c*/ 	.word	0x00024ed0


	//   ....[191]....
        /*0c70*/ 	.word	0x00024f40


	//   ....[192]....
        /*0c74*/ 	.word	0x00024fe0


	//   ....[193]....
        /*0c78*/ 	.word	0x000250d0


	//   ....[194]....
        /*0c7c*/ 	.word	0x00025170


	//   ....[195]....
        /*0c80*/ 	.word	0x000251d0


	//   ....[196]....
        /*0c84*/ 	.word	0x00025290


	//   ....[197]....
        /*0c88*/ 	.word	0x000252f0


	//   ....[198]....
        /*0c8c*/ 	.word	0x00025390


	//   ....[199]....
        /*0c90*/ 	.word	0x00025440


	//   ....[200]....
        /*0c94*/ 	.word	0x000254e0


	//   ....[201]....
        /*0c98*/ 	.word	0x00025810


	//   ....[202]....
        /*0c9c*/ 	.word	0x000258d0


	//   ....[203]....
        /*0ca0*/ 	.word	0x00025b40


	//   ....[204]....
        /*0ca4*/ 	.word	0x00025bc0


	//   ....[205]....
        /*0ca8*/ 	.word	0x00025dd0


	//   ....[206]....
        /*0cac*/ 	.word	0x00025e20


	//   ....[207]....
        /*0cb0*/ 	.word	0x00025f90


	//   ....[208]....
        /*0cb4*/ 	.word	0x00026020


	//   ....[209]....
        /*0cb8*/ 	.word	0x00026160


	//   ....[210]....
        /*0cbc*/ 	.word	0x00026260


	//   ....[211]....
        /*0cc0*/ 	.word	0x000264d0


	//   ....[212]....
        /*0cc4*/ 	.word	0x00026520


	//   ....[213]....
        /*0cc8*/ 	.word	0x000266f0


	//   ....[214]....
        /*0ccc*/ 	.word	0x00026740


	//   ....[215]....
        /*0cd0*/ 	.word	0x00026910


	//   ....[216]....
        /*0cd4*/ 	.word	0x00026960


	//   ....[217]....
        /*0cd8*/ 	.word	0x00026a50


	//   ....[218]....
        /*0cdc*/ 	.word	0x00026af0


	//   ....[219]....
        /*0ce0*/ 	.word	0x00026b50


	//   ....[220]....
        /*0ce4*/ 	.word	0x00026c00


	//   ....[221]....
        /*0ce8*/ 	.word	0x00026c60


	//   ....[222]....
        /*0cec*/ 	.word	0x00026d10


	//   ....[223]....
        /*0cf0*/ 	.word	0x00026d70


	//   ....[224]....
        /*0cf4*/ 	.word	0x00026e20


	//   ....[225]....
        /*0cf8*/ 	.word	0x00026f10


	//   ....[226]....
        /*0cfc*/ 	.word	0x00026ff0


	//   ....[227]....
        /*0d00*/ 	.word	0x00027100


	//   ....[228]....
        /*0d04*/ 	.word	0x00027200


	//   ....[229]....
        /*0d08*/ 	.word	0x00027330


	//   ....[230]....
        /*0d0c*/ 	.word	0x00027410


	//   ....[231]....
        /*0d10*/ 	.word	0x00027510


	//   ....[232]....
        /*0d14*/ 	.word	0x000275f0


	//   ....[233]....
        /*0d18*/ 	.word	0x00027680


	//   ....[234]....
        /*0d1c*/ 	.word	0x00027720


	//   ....[235]....
        /*0d20*/ 	.word	0x00027890


	//   ....[236]....
        /*0d24*/ 	.word	0x00027900


	//   ....[237]....
        /*0d28*/ 	.word	0x00027970


	//   ....[238]....
        /*0d2c*/ 	.word	0x000279e0


	//   ....[239]....
        /*0d30*/ 	.word	0x00027a50


	//   ....[240]....
        /*0d34*/ 	.word	0x00027ad0


	//   ....[241]....
        /*0d38*/ 	.word	0x00027b50


	//   ....[242]....
        /*0d3c*/ 	.word	0x00027be0


	//   ....[243]....
        /*0d40*/ 	.word	0x00027c50


	//   ....[244]....
        /*0d44*/ 	.word	0x00027cc0


	//   ....[245]....
        /*0d48*/ 	.word	0x00027d30


	//   ....[246]....
        /*0d4c*/ 	.word	0x00027db0


	//   ....[247]....
        /*0d50*/ 	.word	0x00027e20


	//   ....[248]....
        /*0d54*/ 	.word	0x00027ed0


	//   ....[249]....
        /*0d58*/ 	.word	0x00027f20


	//   ....[250]....
        /*0d5c*/ 	.word	0x00027fb0


	//   ....[251]....
        /*0d60*/ 	.word	0x000280e0


	//----- nvinfo : EIATTR_REG_RECONFIG
	.align		4
.L_634:
        /*0d64*/ 	.byte	0x01, 0x54
	.zero		2


	//----- nvinfo : EIATTR_SYSCALL_OFFSETS
	.align		4
        /*0d68*/ 	.byte	0x04, 0x46
        /*0d6a*/ 	.short	(.L_636 - .L_635)


	//   ....[0]....
.L_635:
        /*0d6c*/ 	.word	0x00002540


	//   ....[1]....
        /*0d70*/ 	.word	0x00002690


	//   ....[2]....
        /*0d74*/ 	.word	0x00007d40


	//   ....[3]....
        /*0d78*/ 	.word	0x00008070


	//   ....[4]....
        /*0d7c*/ 	.word	0x0001df00


	//   ....[5]....
        /*0d80*/ 	.word	0x0001e050


	//   ....[6]....
        /*0d84*/ 	.word	0x0001e140


	//   ....[7]....
        /*0d88*/ 	.word	0x0001f060


	//   ....[8]....
        /*0d8c*/ 	.word	0x0001f8b0


	//----- nvinfo : EIATTR_MBARRIER_INSTR_OFFSETS
	.align		4
.L_636:
        /*0d90*/ 	.byte	0x04, 0x39
        /*0d92*/ 	.short	(.L_638 - .L_637)


	//   ....[0]....
.L_637:
        /*0d94*/ 	.word	0x00000270
        /*0d98*/ 	.word	0x000000ff
        /*0d9c*/ 	.word	0x00038800
        /*0da0*/ 	.short	0x0100
        /*0da2*/ 	.byte	0x08
	.zero		1


	//   ....[1]....
        /*0da4*/ 	.word	0x00000280
        /*0da8*/ 	.word	0x000000ff
        /*0dac*/ 	.word	0x00038810
        /*0db0*/ 	.short	0x0100
        /*0db2*/ 	.byte	0x08
	.zero		1


	//   ....[2]....
        /*0db4*/ 	.word	0x00000290
        /*0db8*/ 	.word	0x000000ff
        /*0dbc*/ 	.word	0x00038820
        /*0dc0*/ 	.short	0x0100
        /*0dc2*/ 	.byte	0x08
	.zero		1


	//   ....[3]....
        /*0dc4*/ 	.word	0x00000340
        /*0dc8*/ 	.word	0x000000ff
        /*0dcc*/ 	.word	0x00038830
        /*0dd0*/ 	.short	0x0100
        /*0dd2*/ 	.byte	0x06
	.zero		1


	//   ....[4]....
        /*0dd4*/ 	.word	0x00000350
        /*0dd8*/ 	.word	0x000000ff
        /*0ddc*/ 	.word	0x00038840
        /*0de0*/ 	.short	0x0100
        /*0de2*/ 	.byte	0x06
	.zero		1


	//   ....[5]....
        /*0de4*/ 	.word	0x00000360
        /*0de8*/ 	.word	0x000000ff
        /*0dec*/ 	.word	0x00038838
        /*0df0*/ 	.short	0x0100
        /*0df2*/ 	.byte	0x06
	.zero		1


	//   ....[6]....
        /*0df4*/ 	.word	0x00000370
        /*0df8*/ 	.word	0x000000ff
        /*0dfc*/ 	.word	0x00038848
        /*0e00*/ 	.short	0x0100
        /*0e02*/ 	.byte	0x06
	.zero		1


	//   ....[7]....
        /*0e04*/ 	.word	0x000004a0
        /*0e08*/ 	.word	0x000000ff
        /*0e0c*/ 	.word	0x00038850
        /*0e10*/ 	.short	0x0100
        /*0e12*/ 	.byte	0x08
	.zero		1


	//   ....[8]....
        /*0e14*/ 	.word	0x000004b0
        /*0e18*/ 	.word	0x000000ff
        /*0e1c*/ 	.word	0x00038860
        /*0e20*/ 	.short	0x0100
        /*0e22*/ 	.byte	0x08
	.zero		1


	//   ....[9]....
        /*0e24*/ 	.word	0x000004c0
        /*0e28*/ 	.word	0x000000ff
        /*0e2c*/ 	.word	0x00038858
        /*0e30*/ 	.short	0x0100
        /*0e32*/ 	.byte	0x08
	.zero		1


	//   ....[10]....
        /*0e34*/ 	.word	0x000004d0
        /*0e38*/ 	.word	0x000000ff
        /*0e3c*/ 	.word	0x00038868
        /*0e40*/ 	.short	0x0100
        /*0e42*/ 	.byte	0x08
	.zero		1


	//   ....[11]....
        /*0e44*/ 	.word	0x000005c0
        /*0e48*/ 	.word	0x000000ff
        /*0e4c*/ 	.word	0x00038870
        /*0e50*/ 	.short	0x0100
        /*0e52*/ 	.byte	0x06
	.zero		1


	//   ....[12]....
        /*0e54*/ 	.word	0x000005d0
        /*0e58*/ 	.word	0x000000ff
        /*0e5c*/ 	.word	0x00038880
        /*0e60*/ 	.short	0x0100
        /*0e62*/ 	.byte	0x06
	.zero		1


	//   ....[13]....
        /*0e64*/ 	.word	0x000005e0
        /*0e68*/ 	.word	0x000000ff
        /*0e6c*/ 	.word	0x00038878
        /*0e70*/ 	.short	0x0100
        /*0e72*/ 	.byte	0x06
	.zero		1


	//   ....[14]....
        /*0e74*/ 	.word	0x000005f0
        /*0e78*/ 	.word	0x000000ff
        /*0e7c*/ 	.word	0x00038888
        /*0e80*/ 	.short	0x0100
        /*0e82*/ 	.byte	0x06
	.zero		1


	//   ....[15]....
        /*0e84*/ 	.word	0x00000720
        /*0e88*/ 	.word	0x000000ff
        /*0e8c*/ 	.word	0x00038890
        /*0e90*/ 	.short	0x0100
        /*0e92*/ 	.byte	0x08
	.zero		1


	//   ....[16]....
        /*0e94*/ 	.word	0x00000730
        /*0e98*/ 	.word	0x000000ff
        /*0e9c*/ 	.word	0x000388a0
        /*0ea0*/ 	.short	0x0100
        /*0ea2*/ 	.byte	0x08
	.zero		1


	//   ....[17]....
        /*0ea4*/ 	.word	0x00000740
        /*0ea8*/ 	.word	0x000000ff
        /*0eac*/ 	.word	0x00038898
        /*0eb0*/ 	.short	0x0100
        /*0eb2*/ 	.byte	0x08
	.zero		1


	//   ....[18]....
        /*0eb4*/ 	.word	0x00000750
        /*0eb8*/ 	.word	0x000000ff
        /*0ebc*/ 	.word	0x000388a8
        /*0ec0*/ 	.short	0x0100
        /*0ec2*/ 	.byte	0x08
	.zero		1


	//   ....[19]....
        /*0ec4*/ 	.word	0x00000880
        /*0ec8*/ 	.word	0x000000ff
        /*0ecc*/ 	.word	0x000388b0
        /*0ed0*/ 	.short	0x0100
        /*0ed2*/ 	.byte	0x08
	.zero		1


	//   ....[20]....
        /*0ed4*/ 	.word	0x00000890
        /*0ed8*/ 	.word	0x000000ff
        /*0edc*/ 	.word	0x000388c0
        /*0ee0*/ 	.short	0x0100
        /*0ee2*/ 	.byte	0x08
	.zero		1


	//   ....[21]....
        /*0ee4*/ 	.word	0x000008a0
        /*0ee8*/ 	.word	0x000000ff
        /*0eec*/ 	.word	0x000388b8
        /*0ef0*/ 	.short	0x0100
        /*0ef2*/ 	.byte	0x08
	.zero		1


	//   ....[22]....
        /*0ef4*/ 	.word	0x000008b0
        /*0ef8*/ 	.word	0x000000ff
        /*0efc*/ 	.word	0x000388c8
        /*0f00*/ 	.short	0x0100
        /*0f02*/ 	.byte	0x08
	.zero		1


	//   ....[23]....
        /*0f04*/ 	.word	0x00003260
        /*0f08*/ 	.word	0x0000003c
        /*0f0c*/ 	.word	0x00038890
        /*0f10*/ 	.short	0x010a
        /*0f12*/ 	.byte	0x3f
	.zero		1


	//   ....[24]....
        /*0f14*/ 	.word	0x00003ce0
        /*0f18*/ 	.word	0x0000003c
        /*0f1c*/ 	.word	0x00038890
        /*0f20*/ 	.short	0x010a
        /*0f22*/ 	.byte	0x3f
	.zero		1


	//   ....[25]....
        /*0f24*/ 	.word	0x000045b0
        /*0f28*/ 	.word	0x0000003c
        /*0f2c*/ 	.word	0x00038890
        /*0f30*/ 	.short	0x010a
        /*0f32*/ 	.byte	0x3f
	.zero		1


	//   ....[26]....
        /*0f34*/ 	.word	0x00004970
        /*0f38*/ 	.word	0x00000004
        /*0f3c*/ 	.word	0x00000000
        /*0f40*/ 	.short	0x0101
        /*0f42*/ 	.byte	0x3f
	.zero		1


	//   ....[27]....
        /*0f44*/ 	.word	0x000049b0
        /*0f48*/ 	.word	0x0000003c
        /*0f4c*/ 	.word	0x000388b0
        /*0f50*/ 	.short	0x010a
        /*0f52*/ 	.byte	0x3f
	.zero		1


	//   ....[28]....
        /*0f54*/ 	.word	0x000052a0
        /*0f58*/ 	.word	0x0000003c
        /*0f5c*/ 	.word	0x00000000
        /*0f60*/ 	.short	0x0101
        /*0f62*/ 	.byte	0x3f
	.zero		1


	//   ....[29]....
        /*0f64*/ 	.word	0x00005f30
        /*0f68*/ 	.word	0x0000000b
        /*0f6c*/ 	.word	0x00000000
        /*0f70*/ 	.short	0x0101
        /*0f72*/ 	.byte	0x3f
	.zero		1


	//   ....[30]....
        /*0f74*/ 	.word	0x00006af0
        /*0f78*/ 	.word	0x0000000a
        /*0f7c*/ 	.word	0x00000000
        /*0f80*/ 	.short	0x0101
        /*0f82*/ 	.byte	0x3f
	.zero		1


	//   ....[31]....
        /*0f84*/ 	.word	0x00007de0
        /*0f88*/ 	.word	0x00000011
        /*0f8c*/ 	.word	0x00038800
        /*0f90*/ 	.short	0x010a
        /*0f92*/ 	.byte	0x3f
	.zero		1


	//   ....[32]....
        /*0f94*/ 	.word	0x00007e30
        /*0f98*/ 	.word	0x00000011
        /*0f9c*/ 	.word	0x00038800
        /*0fa0*/ 	.short	0x010a
        /*0fa2*/ 	.byte	0x3f
	.zero		1


	//   ....[33]....
        /*0fa4*/ 	.word	0x00008900
        /*0fa8*/ 	.word	0x00000011
        /*0fac*/ 	.word	0x00038800
        /*0fb0*/ 	.short	0x010a
        /*0fb2*/ 	.byte	0x3f
	.zero		1


	//   ....[34]....
        /*0fb4*/ 	.word	0x00009e60
        /*0fb8*/ 	.word	0x00000011
        /*0fbc*/ 	.word	0x00038800
        /*0fc0*/ 	.short	0x010a
        /*0fc2*/ 	.byte	0x3f
	.zero		1


	//   ....[35]....
        /*0fc4*/ 	.word	0x0000ae10
        /*0fc8*/ 	.word	0x00000014
        /*0fcc*/ 	.word	0x00038830
        /*0fd0*/ 	.short	0x010a
        /*0fd2*/ 	.byte	0x3f
	.zero		1


	//   ....[36]....
        /*0fd4*/ 	.word	0x0000aec0
        /*0fd8*/ 	.word	0x00000014
        /*0fdc*/ 	.word	0x00038830
        /*0fe0*/ 	.short	0x010a
        /*0fe2*/ 	.byte	0x3f
	.zero		1


	//   ....[37]....
        /*0fe4*/ 	.word	0x0000b1d0
        /*0fe8*/ 	.word	0x00000011
        /*0fec*/ 	.word	0x00038810
        /*0ff0*/ 	.short	0x010a
        /*0ff2*/ 	.byte	0x3f
	.zero		1


	//   ....[38]....
        /*0ff4*/ 	.word	0x0000b220
        /*0ff8*/ 	.word	0x00000014
        /*0ffc*/ 	.word	0x00038850
        /*1000*/ 	.short	0x010a
        /*1002*/ 	.byte	0x3f
	.zero		1


	//   ....[39]....
        /*1004*/ 	.word	0x0000b290
        /*1008*/ 	.word	0x00000014
        /*100c*/ 	.word	0x00038850
        /*1010*/ 	.short	0x010a
        /*1012*/ 	.byte	0x3f
	.zero		1


	//   ....[40]....
        /*1014*/ 	.word	0x0000d500
        /*1018*/ 	.word	0x00000018
        /*101c*/ 	.word	0x00000000
        /*1020*/ 	.short	0x0101
        /*1022*/ 	.byte	0x3f
	.zero		1


	//   ....[41]....
        /*1024*/ 	.word	0x0000de30
        /*1028*/ 	.word	0x00000014
        /*102c*/ 	.word	0x00000000
        /*1030*/ 	.short	0x0101
        /*1032*/ 	.byte	0x3f
	.zero		1


	//   ....[42]....
        /*1034*/ 	.word	0x0000dfc0
        /*1038*/ 	.word	0x00000015
        /*103c*/ 	.word	0x00038830
        /*1040*/ 	.short	0x010a
        /*1042*/ 	.byte	0x3f
	.zero		1


	//   ....[43]....
        /*1044*/ 	.word	0x0000e030
        /*1048*/ 	.word	0x00000015
        /*104c*/ 	.word	0x00038830
        /*1050*/ 	.short	0x010a
        /*1052*/ 	.byte	0x3f
	.zero		1


	//   ....[44]....
        /*1054*/ 	.word	0x0000e2a0
        /*1058*/ 	.word	0x00000015
        /*105c*/ 	.word	0x00038850
        /*1060*/ 	.short	0x010a
        /*1062*/ 	.byte	0x3f
	.zero		1


	//   ....[45]....
        /*1064*/ 	.word	0x0000e2f0
        /*1068*/ 	.word	0x00000015
        /*106c*/ 	.word	0x00038850
        /*1070*/ 	.short	0x010a
        /*1072*/ 	.byte	0x3f
	.zero		1


	//   ....[46]....
        /*1074*/ 	.word	0x00010250
        /*1078*/ 	.word	0x0000000d
        /*107c*/ 	.word	0x00000000
        /*1080*/ 	.short	0x0101
        /*1082*/ 	.byte	0x3f
	.zero		1


	//   ....[47]....
        /*1084*/ 	.word	0x00011760
        /*1088*/ 	.word	0x00000015
        /*108c*/ 	.word	0x00000000
        /*1090*/ 	.short	0x0101
        /*1092*/ 	.byte	0x3f
	.zero		1


	//   ....[48]....
        /*1094*/ 	.word	0x000118a0
        /*1098*/ 	.word	0x00000015
        /*109c*/ 	.word	0x00038830
        /*10a0*/ 	.short	0x010a
        /*10a2*/ 	.byte	0x3f
	.zero		1


	//   ....[49]....
        /*10a4*/ 	.word	0x00011910
        /*10a8*/ 	.word	0x00000015
        /*10ac*/ 	.word	0x00038830
        /*10b0*/ 	.short	0x010a
        /*10b2*/ 	.byte	0x3f
	.zero		1


	//   ....[50]....
        /*10b4*/ 	.word	0x00011b80
        /*10b8*/ 	.word	0x00000015
        /*10bc*/ 	.word	0x00038850
        /*10c0*/ 	.short	0x010a
        /*10c2*/ 	.byte	0x3f
	.zero		1


	//   ....[51]....
        /*10c4*/ 	.word	0x00011bd0
        /*10c8*/ 	.word	0x00000015
        /*10cc*/ 	.word	0x00038850
        /*10d0*/ 	.short	0x010a
        /*10d2*/ 	.byte	0x3f
	.zero		1


	//   ....[52]....
        /*10d4*/ 	.word	0x00013880
        /*10d8*/ 	.word	0x00000000
        /*10dc*/ 	.word	0x00000000
        /*10e0*/ 	.short	0x0101
        /*10e2*/ 	.byte	0x3f
	.zero		1


	//   ....[53]....
        /*10e4*/ 	.word	0x00014a50
        /*10e8*/ 	.word	0x00000015
        /*10ec*/ 	.word	0x00000000
        /*10f0*/ 	.short	0x0101
        /*10f2*/ 	.byte	0x3f
	.zero		1


	//   ....[54]....
        /*10f4*/ 	.word	0x00017150
        /*10f8*/ 	.word	0x00000000
        /*10fc*/ 	.word	0x00000000
        /*1100*/ 	.short	0x0101
        /*1102*/ 	.byte	0x3f
	.zero		1


	//   ....[55]....
        /*1104*/ 	.word	0x000180f0
        /*1108*/ 	.word	0x00000002
        /*110c*/ 	.word	0x00000000
        /*1110*/ 	.short	0x0101
        /*1112*/ 	.byte	0x3f
	.zero		1


	//   ....[56]....
        /*1114*/ 	.word	0x0001c120
        /*1118*/ 	.word	0x00000012
        /*111c*/ 	.word	0x00038820
        /*1120*/ 	.short	0x010a
        /*1122*/ 	.byte	0x3f
	.zero		1


	//   ....[57]....
        /*1124*/ 	.word	0x0001c1b0
        /*1128*/ 	.word	0x00000003
        /*112c*/ 	.word	0x000388a0
        /*1130*/ 	.short	0x010a
        /*1132*/ 	.byte	0x3f
	.zero		1


	//   ....[58]....
        /*1134*/ 	.word	0x0001c400
        /*1138*/ 	.word	0x00000003
        /*113c*/ 	.word	0x000388c0
        /*1140*/ 	.short	0x010a
        /*1142*/ 	.byte	0x3f
	.zero		1


	//   ....[59]....
        /*1144*/ 	.word	0x0001cdd0
        /*1148*/ 	.word	0x00000009
        /*114c*/ 	.word	0x000388a0
        /*1150*/ 	.short	0x010a
        /*1152*/ 	.byte	0x3f
	.zero		1


	//   ....[60]....
        /*1154*/ 	.word	0x0001d010
        /*1158*/ 	.word	0x00000009
        /*115c*/ 	.word	0x000388c0
        /*1160*/ 	.short	0x010a
        /*1162*/ 	.byte	0x3f
	.zero		1


	//   ....[61]....
        /*1164*/ 	.word	0x0001e8c0
        /*1168*/ 	.word	0x0000001a
        /*116c*/ 	.word	0x00038840
        /*1170*/ 	.short	0x010a
        /*1172*/ 	.byte	0x3f
	.zero		1


	//   ....[62]....
        /*1174*/ 	.word	0x0001ed90
        /*1178*/ 	.word	0x0000001a
        /*117c*/ 	.word	0x00038830
        /*1180*/ 	.short	0x0107
        /*1182*/ 	.byte	0x3f
	.zero		1


	//   ....[63]....
        /*1184*/ 	.word	0x0001ee60
        /*1188*/ 	.word	0x0000001a
        /*118c*/ 	.word	0x00038830
        /*1190*/ 	.short	0x0101
        /*1192*/ 	.byte	0x3f
	.zero		1


	//   ....[64]....
        /*1194*/ 	.word	0x0001f6f0
        /*1198*/ 	.word	0x00000012
        /*119c*/ 	.word	0x00038800
        /*11a0*/ 	.short	0x0107
        /*11a2*/ 	.byte	0x3f
	.zero		1


	//   ....[65]....
        /*11a4*/ 	.word	0x0001f780
        /*11a8*/ 	.word	0x00000012
        /*11ac*/ 	.word	0x00038800
        /*11b0*/ 	.short	0x0101
        /*11b2*/ 	.byte	0x3f
	.zero		1


	//   ....[66]....
        /*11b4*/ 	.word	0x00020670
        /*11b8*/ 	.word	0x00000012
        /*11bc*/ 	.word	0x00038810
        /*11c0*/ 	.short	0x0107
        /*11c2*/ 	.byte	0x3f
	.zero		1


	//   ....[67]....
        /*11c4*/ 	.word	0x00020770
        /*11c8*/ 	.word	0x00000012
        /*11cc*/ 	.word	0x00038810
        /*11d0*/ 	.short	0x0101
        /*11d2*/ 	.byte	0x3f
	.zero		1


	//   ....[68]....
        /*11d4*/ 	.word	0x00020790
        /*11d8*/ 	.word	0x00000012
        /*11dc*/ 	.word	0x00038820
        /*11e0*/ 	.short	0x010a
        /*11e2*/ 	.byte	0x3f
	.zero		1


	//   ....[69]....
        /*11e4*/ 	.word	0x00020820
        /*11e8*/ 	.word	0x0000001a
        /*11ec*/ 	.word	0x00038860
        /*11f0*/ 	.short	0x010a
        /*11f2*/ 	.byte	0x3f
	.zero		1


	//   ....[70]....
        /*11f4*/ 	.word	0x00021130
        /*11f8*/ 	.word	0x0000001a
        /*11fc*/ 	.word	0x00038850
        /*1200*/ 	.short	0x0107
        /*1202*/ 	.byte	0x3f
	.zero		1


	//   ....[71]....
        /*1204*/ 	.word	0x00021200
        /*1208*/ 	.word	0x0000001a
        /*120c*/ 	.word	0x00038850
        /*1210*/ 	.short	0x0101
        /*1212*/ 	.byte	0x3f
	.zero		1


	//   ....[72]....
        /*1214*/ 	.word	0x00021580
        /*1218*/ 	.word	0x00000006
        /*121c*/ 	.word	0x00038840
        /*1220*/ 	.short	0x010a
        /*1222*/ 	.byte	0x3f
	.zero		1


	//   ....[73]....
        /*1224*/ 	.word	0x000218a0
        /*1228*/ 	.word	0x00000006
        /*122c*/ 	.word	0x00038830
        /*1230*/ 	.short	0x0107
        /*1232*/ 	.byte	0x3f
	.zero		1


	//   ....[74]....
        /*1234*/ 	.word	0x00021960
        /*1238*/ 	.word	0x00000006
        /*123c*/ 	.word	0x00038830
        /*1240*/ 	.short	0x0101
        /*1242*/ 	.byte	0x3f
	.zero		1


	//   ....[75]....
        /*1244*/ 	.word	0x00021990
        /*1248*/ 	.word	0x00000006
        /*124c*/ 	.word	0x00038860
        /*1250*/ 	.short	0x010a
        /*1252*/ 	.byte	0x3f
	.zero		1


	//   ....[76]....
        /*1254*/ 	.word	0x00022040
        /*1258*/ 	.word	0x00000006
        /*125c*/ 	.word	0x00038850
        /*1260*/ 	.short	0x0107
        /*1262*/ 	.byte	0x3f
	.zero		1


	//   ....[77]....
        /*1264*/ 	.word	0x00022100
        /*1268*/ 	.word	0x00000006
        /*126c*/ 	.word	0x00038850
        /*1270*/ 	.short	0x0101
        /*1272*/ 	.byte	0x3f
	.zero		1


	//   ....[78]....
        /*1274*/ 	.word	0x000233a0
        /*1278*/ 	.word	0x00000007
        /*127c*/ 	.word	0x00038820
        /*1280*/ 	.short	0x010a
        /*1282*/ 	.byte	0x3f
	.zero		1


	//   ....[79]....
        /*1284*/ 	.word	0x00023510
        /*1288*/ 	.word	0x00000005
        /*128c*/ 	.word	0x00038840
        /*1290*/ 	.short	0x010a
        /*1292*/ 	.byte	0x3f
	.zero		1


	//   ....[80]....
        /*1294*/ 	.word	0x000235b0
        /*1298*/ 	.word	0x00000003
        /*129c*/ 	.word	0x00038840
        /*12a0*/ 	.short	0x010a
        /*12a2*/ 	.byte	0x3f
	.zero		1


	//   ....[81]....
        /*12a4*/ 	.word	0x000235f0
        /*12a8*/ 	.word	0x00000005
        /*12ac*/ 	.word	0x00038860
        /*12b0*/ 	.short	0x010a
        /*12b2*/ 	.byte	0x3f
	.zero		1


	//   ....[82]....
        /*12b4*/ 	.word	0x00023630
        /*12b8*/ 	.word	0x00000003
        /*12bc*/ 	.word	0x00038860
        /*12c0*/ 	.short	0x010a
        /*12c2*/ 	.byte	0x3f
	.zero		1


	//   ....[83]....
        /*12c4*/ 	.word	0x00023690
        /*12c8*/ 	.word	0x0000003c
        /*12cc*/ 	.word	0x00038890
        /*12d0*/ 	.short	0x010a
        /*12d2*/ 	.byte	0x3f
	.zero		1


	//   ....[84]....
        /*12d4*/ 	.word	0x00023810
        /*12d8*/ 	.word	0x0000003c
        /*12dc*/ 	.word	0x00038890
        /*12e0*/ 	.short	0x010a
        /*12e2*/ 	.byte	0x3f
	.zero		1


	//   ....[85]....
        /*12e4*/ 	.word	0x00023990
        /*12e8*/ 	.word	0x0000003c
        /*12ec*/ 	.word	0x00038890
        /*12f0*/ 	.short	0x010a
        /*12f2*/ 	.byte	0x3f
	.zero		1


	//   ....[86]....
        /*12f4*/ 	.word	0x00023af0
        /*12f8*/ 	.word	0x0000003c
        /*12fc*/ 	.word	0x000388b0
        /*1300*/ 	.short	0x010a
        /*1302*/ 	.byte	0x3f
	.zero		1


	//   ....[87]....
        /*1304*/ 	.word	0x00023ed0
        /*1308*/ 	.word	0x00000011
        /*130c*/ 	.word	0x00038800
        /*1310*/ 	.short	0x010a
        /*1312*/ 	.byte	0x3f
	.zero		1


	//   ....[88]....
        /*1314*/ 	.word	0x000244a0
        /*1318*/ 	.word	0x00000011
        /*131c*/ 	.word	0x00038800
        /*1320*/ 	.short	0x010a
        /*1322*/ 	.byte	0x3f
	.zero		1


	//   ....[89]....
        /*1324*/ 	.word	0x000244f0
        /*1328*/ 	.word	0x00000014
        /*132c*/ 	.word	0x00038830
        /*1330*/ 	.short	0x010a
        /*1332*/ 	.byte	0x3f
	.zero		1


	//   ....[90]....
        /*1334*/ 	.word	0x00024540
        /*1338*/ 	.word	0x00000011
        /*133c*/ 	.word	0x00038810
        /*1340*/ 	.short	0x010a
        /*1342*/ 	.byte	0x3f
	.zero		1


	//   ....[91]....
        /*1344*/ 	.word	0x00024590
        /*1348*/ 	.word	0x00000014
        /*134c*/ 	.word	0x00038850
        /*1350*/ 	.short	0x010a
        /*1352*/ 	.byte	0x3f
	.zero		1


	//   ....[92]....
        /*1354*/ 	.word	0x000245e0
        /*1358*/ 	.word	0x00000015
        /*135c*/ 	.word	0x00038830
        /*1360*/ 	.short	0x010a
        /*1362*/ 	.byte	0x3f
	.zero		1


	//   ....[93]....
        /*1364*/ 	.word	0x00024630
        /*1368*/ 	.word	0x00000015
        /*136c*/ 	.word	0x00038850
        /*1370*/ 	.short	0x010a
        /*1372*/ 	.byte	0x3f
	.zero		1


	//   ....[94]....
        /*1374*/ 	.word	0x00024680
        /*1378*/ 	.word	0x00000015
        /*137c*/ 	.word	0x00038830
        /*1380*/ 	.short	0x010a
        /*1382*/ 	.byte	0x3f
	.zero		1


	//   ....[95]....
        /*1384*/ 	.word	0x000246d0
        /*1388*/ 	.word	0x00000015
        /*138c*/ 	.word	0x00038850
        /*1390*/ 	.short	0x010a
        /*1392*/ 	.byte	0x3f
	.zero		1


	//   ....[96]....
        /*1394*/ 	.word	0x00024870
        /*1398*/ 	.word	0x00000012
        /*139c*/ 	.word	0x00038820
        /*13a0*/ 	.short	0x010a
        /*13a2*/ 	.byte	0x3f
	.zero		1


	//   ....[97]....
        /*13a4*/ 	.word	0x000248c0
        /*13a8*/ 	.word	0x00000003
        /*13ac*/ 	.word	0x000388a0
        /*13b0*/ 	.short	0x010a
        /*13b2*/ 	.byte	0x3f
	.zero		1


	//   ....[98]....
        /*13b4*/ 	.word	0x00024910
        /*13b8*/ 	.word	0x00000003
        /*13bc*/ 	.word	0x000388c0
        /*13c0*/ 	.short	0x010a
        /*13c2*/ 	.byte	0x3f
	.zero		1


	//   ....[99]....
        /*13c4*/ 	.word	0x00024960
        /*13c8*/ 	.word	0x00000009
        /*13cc*/ 	.word	0x000388a0
        /*13d0*/ 	.short	0x010a
        /*13d2*/ 	.byte	0x3f
	.zero		1


	//   ....[100]....
        /*13d4*/ 	.word	0x000249b0
        /*13d8*/ 	.word	0x00000009
        /*13dc*/ 	.word	0x000388c0
        /*13e0*/ 	.short	0x010a
        /*13e2*/ 	.byte	0x3f
	.zero		1


	//   ....[101]....
        /*13e4*/ 	.word	0x00024ad0
        /*13e8*/ 	.word	0x0000001a
        /*13ec*/ 	.word	0x00038840
        /*13f0*/ 	.short	0x010a
        /*13f2*/ 	.byte	0x3f
	.zero		1


	//   ....[102]....
        /*13f4*/ 	.word	0x00026060
        /*13f8*/ 	.word	0x00000012
        /*13fc*/ 	.word	0x00038820
        /*1400*/ 	.short	0x010a
        /*1402*/ 	.byte	0x3f
	.zero		1


	//   ....[103]....
        /*1404*/ 	.word	0x000260b0
        /*1408*/ 	.word	0x0000001a
        /*140c*/ 	.word	0x00038860
        /*1410*/ 	.short	0x010a
        /*1412*/ 	.byte	0x3f
	.zero		1


	//   ....[104]....
        /*1414*/ 	.word	0x000269a0
        /*1418*/ 	.word	0x00000006
        /*141c*/ 	.word	0x00038840
        /*1420*/ 	.short	0x010a
        /*1422*/ 	.byte	0x3f
	.zero		1


	//   ....[105]....
        /*1424*/ 	.word	0x00026e60
        /*1428*/ 	.word	0x00000006
        /*142c*/ 	.word	0x00038860
        /*1430*/ 	.short	0x010a
        /*1432*/ 	.byte	0x3f
	.zero		1


	//   ....[106]....
        /*1434*/ 	.word	0x00028000
        /*1438*/ 	.word	0x00000007
        /*143c*/ 	.word	0x00038820
        /*1440*/ 	.short	0x010a
        /*1442*/ 	.byte	0x3f
	.zero		1


	//   ....[107]....
        /*1444*/ 	.word	0x000281a0
        /*1448*/ 	.word	0x00000005
        /*144c*/ 	.word	0x00038840
        /*1450*/ 	.short	0x010a
        /*1452*/ 	.byte	0x3f
	.zero		1


	//   ....[108]....
        /*1454*/ 	.word	0x000281f0
        /*1458*/ 	.word	0x00000003
        /*145c*/ 	.word	0x00038840
        /*1460*/ 	.short	0x010a
        /*1462*/ 	.byte	0x3f
	.zero		1


	//   ....[109]....
        /*1464*/ 	.word	0x00028240
        /*1468*/ 	.word	0x00000005
        /*146c*/ 	.word	0x00038860
        /*1470*/ 	.short	0x010a
        /*1472*/ 	.byte	0x3f
	.zero		1


	//----- nvinfo : EIATTR_NUM_MBARRIERS
	.align		4
.L_638:
        /*1474*/ 	.byte	0x03, 0x38
        /*1476*/ 	.short	0x0017


	//----- nvinfo : EIATTR_EXIT_INSTR_OFFSETS
	.align		4
        /*1478*/ 	.byte	0x04, 0x1c
        /*147a*/ 	.short	(.L_640 - .L_639)


	//   ....[0]....
.L_639:
        /*147c*/ 	.word	0x00023680


	//----- nvinfo : EIATTR_MAX_THREADS
	.align		4
.L_640:
        /*1480*/ 	.byte	0x04, 0x05
        /*1482*/ 	.short	(.L_642 - .L_641)
.L_641:
        /*1484*/ 	.word	0x00000180
        /*1488*/ 	.word	0x00000001
        /*148c*/ 	.word	0x00000001


	//----- nvinfo : EIATTR_CRS_STACK_SIZE
	.align		4
.L_642:
        /*1490*/ 	.byte	0x04, 0x1e
        /*1492*/ 	.short	(.L_644 - .L_643)
.L_643:
        /*1494*/ 	.word	0x00000000


	//----- nvinfo : EIATTR_CBANK_PARAM_SIZE
	.align		4
.L_644:
        /*1498*/ 	.byte	0x03, 0x19
        /*149a*/ 	.short	0x0bf0


	//----- nvinfo : EIATTR_PARAM_CBANK
	.align		4
        /*149c*/ 	.byte	0x04, 0x0a
        /*149e*/ 	.short	(.L_646 - .L_645)
	.align		4
.L_645:
        /*14a0*/ 	.word	index@(.nv.constant0._ZN7cutlass13device_kernelIN5flash11enable_sm90INS1_16FlashAttnFwdSm90INS1_25CollectiveMainloopFwdSm90ILi2EN4cute5tupleIJNS5_1CILi1EEES8_S8_EEENS6_IJNS7_ILi64EEESA_SA_EEELi512ENS_10bfloat16_tEfNS_4arch4Sm90ELb1ELb0ELb0ELb1ELb1ELb1ELb1ELb0ELb0ELb1ELb1ELb0EEENS1_21CollectiveEpilogueFwdINS6_IJSA_NS7_ILi512EEESA_EEES9_SC_SE_Li256ELb1ELb1ELb1ELb0EEENS1_36VarlenDynamicPersistentTileSchedulerILi64ELi64ELi256ELi128ELb1ELb1ELb1ELb1ELb1ELb1EEEEEEEEEvNT_6ParamsE)
        /*14a4*/ 	.short	0x0210
        /*14a6*/ 	.short	0x0bf0


	//----- nvinfo : EIATTR_SW_WAR
	.align		4
.L_646:
        /*14a8*/ 	.byte	0x04, 0x36
        /*14aa*/ 	.short	(.L_648 - .L_647)
.L_647:
        /*14ac*/ 	.word	0x00000008
.L_648:


//--------------------- .nv.callgraph             --------------------------
	.section	.nv.callgraph,"",@"SHT_CUDA_CALLGRAPH"
	.align	4
	.sectionentsize	8
	.align		4
        /*0000*/ 	.word	0x00000000
	.align		4
        /*0004*/ 	.word	0xffffffff
	.align		4
        /*0008*/ 	.word	index@(_ZN7cutlass13device_kernelIN5flash11enable_sm90INS1_16FlashAttnFwdSm90INS1_25CollectiveMainloopFwdSm90ILi2EN4cute5tupleIJNS5_1CILi1EEES8_S8_EEENS6_IJNS7_ILi64EEESA_SA_EEELi512ENS_10bfloat16_tEfNS_4arch4Sm90ELb0ELb0ELb0ELb0ELb1ELb0ELb0ELb0ELb0ELb1ELb1ELb0EEENS1_21CollectiveEpilogueFwdINS6_IJSA_NS7_ILi512EEESA_EEES9_SC_SE_Li256ELb0ELb1ELb1ELb0EEENS1_19SingleTileSchedulerILb0ELb1ELb1ELi64EEEEEEEEEvNT_6ParamsE)
	.align		4
        /*000c*/ 	.word	index@(__assertfail)
	.align		4
        /*0010*/ 	.word	index@(_ZN7cutlass13device_kernelIN5flash11enable_sm90INS1_16FlashAttnFwdSm90INS1_25CollectiveMainloopFwdSm90ILi2EN4cute5tupleIJNS5_1CILi1EEES8_S8_EEENS6_IJNS7_ILi64EEESA_SA_EEELi512ENS_10bfloat16_tEfNS_4arch4Sm90ELb0ELb0ELb0ELb0ELb1ELb0ELb1ELb0ELb0ELb1ELb1ELb0EEENS1_21CollectiveEpilogueFwdINS6_IJSA_NS7_ILi512EEESA_EEES9_SC_SE_Li256ELb0ELb1ELb1ELb0EEENS1_19SingleTileSchedulerILb0ELb1ELb1ELi64EEEEEEEEEvNT_6ParamsE)
	.align		4
        /*0014*/ 	.word	index@(__assertfail)
	.align		4
        /*0018*/ 	.word	index@(_ZN7cutlass13device_kernelIN5flash11enable_sm90INS1_16FlashAttnFwdSm90INS1_25CollectiveMainloopFwdSm90ILi2EN4cute5tupleIJNS5_1CILi1EEES8_S8_EEENS6_IJNS7_ILi64EEESA_SA_EEELi512ENS_10bfloat16_tEfNS_4arch4Sm90ELb0ELb0ELb0ELb1ELb1ELb0ELb0ELb0ELb0ELb1ELb1ELb0EEENS1_21CollectiveEpilogueFwdINS6_IJSA_NS7_ILi512EEESA_EEES9_SC_SE_Li256ELb1ELb1ELb1ELb0EEENS1_36VarlenDynamicPersistentTileSchedulerILi64ELi64ELi256ELi128ELb1ELb1ELb1ELb0ELb1ELb1EEEEEEEEEvNT_6ParamsE)
	.align		4
        /*001c*/ 	.word	index@(__assertfail)
	.align		4
        /*0020*/ 	.word	index@(_ZN7cutlass13device_kernelIN5flash11enable_sm90INS1_16FlashAttnFwdSm90INS1_25CollectiveMainloopFwdSm90ILi2EN4cute5tupleIJNS5_1CILi1EEES8_S8_EEENS6_IJNS7_ILi64EEESA_SA_EEELi512ENS_10bfloat16_tEfNS_4arch4Sm90ELb0ELb0ELb0ELb1ELb1ELb1ELb0ELb0ELb0ELb1ELb1ELb0EEENS1_21CollectiveEpilogueFwdINS6_IJSA_NS7_ILi512EEESA_EEES9_SC_SE_Li256ELb1ELb1ELb1ELb0EEENS1_36VarlenDynamicPersistentTileSchedulerILi64ELi64ELi256ELi128ELb1ELb1ELb1ELb0ELb1ELb1EEEEEEEEEvNT_6ParamsE)
	.align		4
        /*0024*/ 	.word	index@(__assertfail)
	.align		4
        /*0028*/ 	.word	index@(_ZN7cutlass13device_kernelIN5flash11enable_sm90INS1_16FlashAttnFwdSm90INS1_25CollectiveMainloopFwdSm90ILi2EN4cute5tupleIJNS5_1CILi1EEES8_S8_EEENS6_IJNS7_ILi64EEESA_SA_EEELi512ENS_10bfloat16_tEfNS_4arch4Sm90ELb0ELb0ELb0ELb1ELb1ELb0ELb1ELb0ELb0ELb1ELb1ELb0EEENS1_21CollectiveEpilogueFwdINS6_IJSA_NS7_ILi512EEESA_EEES9_SC_SE_Li256ELb1ELb1ELb1ELb0EEENS1_36VarlenDynamicPersistentTileSchedulerILi64ELi64ELi256ELi128ELb1ELb1ELb1ELb0ELb1ELb1EEEEEEEEEvNT_6ParamsE)
	.align		4
        /*002c*/ 	.word	index@(__assertfail)
	.align		4
        /*0030*/ 	.word	index@(_ZN7cutlass13device_kernelIN5flash11enable_sm90INS1_16FlashAttnFwdSm90INS1_25CollectiveMainloopFwdSm90ILi2EN4cute5tupleIJNS5_1CILi1EEES8_S8_EEENS6_IJNS7_ILi64EEESA_SA_EEELi512ENS_10bfloat16_tEfNS_4arch4Sm90ELb0ELb0ELb0ELb1ELb1ELb1ELb1ELb0ELb0ELb1ELb1ELb0EEENS1_21CollectiveEpilogueFwdINS6_IJSA_NS7_ILi512EEESA_EEES9_SC_SE_Li256ELb1ELb1ELb1ELb0EEENS1_36VarlenDynamicPersistentTileSchedulerILi64ELi64ELi256ELi128ELb1ELb1ELb1ELb0ELb1ELb1EEEEEEEEEvNT_6ParamsE)
	.align		4
        /*0034*/ 	.word	index@(__assertfail)
	.align		4
        /*0038*/ 	.word	index@(_ZN7cutlass13device_kernelIN5flash11enable_sm90INS1_16FlashAttnFwdSm90INS1_25CollectiveMainloopFwdSm90ILi2EN4cute5tupleIJNS5_1CILi1EEES8_S8_EEENS6_IJNS7_ILi64EEESA_SA_EEELi512ENS_10bfloat16_tEfNS_4arch4Sm90ELb0ELb1ELb0ELb0ELb1ELb0ELb0ELb0ELb0ELb1ELb1ELb0EEENS1_21CollectiveEpilogueFwdINS6_IJSA_NS7_ILi512EEESA_EEES9_SC_SE_Li256ELb0ELb1ELb1ELb0EEENS1_19SingleTileSchedulerILb0ELb1ELb1ELi64EEEEEEEEEvNT_6ParamsE)
	.align		4
        /*003c*/ 	.word	index@(__assertfail)
	.align		4
        /*0040*/ 	.word	index@(_ZN7cutlass13device_kernelIN5flash11enable_sm90INS1_16FlashAttnFwdSm90INS1_25CollectiveMainloopFwdSm90ILi2EN4cute5tupleIJNS5_1CILi1EEES8_S8_EEENS6_IJNS7_ILi64EEESA_SA_EEELi512ENS_10bfloat16_tEfNS_4arch4Sm90ELb0ELb1ELb0ELb0ELb1ELb0ELb1ELb0ELb0ELb1ELb1ELb0EEENS1_21CollectiveEpilogueFwdINS6_IJSA_NS7_ILi512EEESA_EEES9_SC_SE_Li256ELb0ELb1ELb1ELb0EEENS1_19SingleTileSchedulerILb0ELb1ELb1ELi64EEEEEEEEEvNT_6ParamsE)
	.align		4
        /*0044*/ 	.word	index@(__assertfail)
	.align		4
        /*0048*/ 	.word	index@(_ZN7cutlass13device_kernelIN5flash11enable_sm90INS1_16FlashAttnFwdSm90INS1_25CollectiveMainloopFwdSm90ILi2EN4cute5tupleIJNS5_1CILi1EEES8_S8_EEENS6_IJNS7_ILi64EEESA_SA_EEELi512ENS_10bfloat16_tEfNS_4arch4Sm90ELb0ELb1ELb0ELb1ELb1ELb0ELb0ELb0ELb0ELb1ELb1ELb0EEENS1_21CollectiveEpilogueFwdINS6_IJSA_NS7_ILi512EEESA_EEES9_SC_SE_Li256ELb1ELb1ELb1ELb0EEENS1_36VarlenDynamicPersistentTileSchedulerILi64ELi64ELi256ELi128ELb1ELb1ELb1ELb1ELb0ELb1EEEEEEEEEvNT_6ParamsE)
	.align		4
        /*004c*/ 	.word	index@(__assertfail)
	.align		4
        /*0050*/ 	.word	index@(_ZN7cutlass13device_kernelIN5flash11enable_sm90INS1_16FlashAttnFwdSm90INS1_25CollectiveMainloopFwdSm90ILi2EN4cute5tupleIJNS5_1CILi1EEES8_S8_EEENS6_IJNS7_ILi64EEESA_SA_EEELi512ENS_10bfloat16_tEfNS_4arch4Sm90ELb0ELb1ELb0ELb1ELb1ELb1ELb0ELb0ELb0ELb1ELb1ELb0EEENS1_21CollectiveEpilogueFwdINS6_IJSA_NS7_ILi512EEESA_EEES9_SC_SE_Li256ELb1ELb1ELb1ELb0EEENS1_36VarlenDynamicPersistentTileSchedulerILi64ELi64ELi256ELi128ELb1ELb1ELb1ELb1ELb0ELb1EEEEEEEEEvNT_6ParamsE)
	.align		4
        /*0054*/ 	.word	index@(__assertfail)
	.align		4
        /*0058*/ 	.word	index@(_ZN7cutlass13device_kernelIN5flash11enable_sm90INS1_16FlashAttnFwdSm90INS1_25CollectiveMainloopFwdSm90ILi2EN4cute5tupleIJNS5_1CILi1EEES8_S8_EEENS6_IJNS7_ILi64EEESA_SA_EEELi512ENS_10bfloat16_tEfNS_4arch4Sm90ELb0ELb1ELb0ELb1ELb1ELb0ELb1ELb0ELb0ELb1ELb1ELb0EEENS1_21CollectiveEpilogueFwdINS6_IJSA_NS7_ILi512EEESA_EEES9_SC_SE_Li256ELb1ELb1ELb1ELb0EEENS1_36VarlenDynamicPersistentTileSchedulerILi64ELi64ELi256ELi128ELb1ELb1ELb1ELb1ELb0ELb1EEEEEEEEEvNT_6ParamsE)
	.align		4
        /*005c*/ 	.word	index@(__assertfail)
	.align		4
        /*0060*/ 	.word	index@(_ZN7cutlass13device_kernelIN5flash11enable_sm90INS1_16FlashAttnFwdSm90INS1_25CollectiveMainloopFwdSm90ILi2EN4cute5tupleIJNS5_1CILi1EEES8_S8_EEENS6_IJNS7_ILi64EEESA_SA_EEELi512ENS_10bfloat16_tEfNS_4arch4Sm90ELb0ELb1ELb0ELb1ELb1ELb1ELb1ELb0ELb0ELb1ELb1ELb0EEENS1_21CollectiveEpilogueFwdINS6_IJSA_NS7_ILi512EEESA_EEES9_SC_SE_Li256ELb1ELb1ELb1ELb0EEENS1_36VarlenDynamicPersistentTileSchedulerILi64ELi64ELi256ELi128ELb1ELb1ELb1ELb1ELb0ELb1EEEEEEEEEvNT_6ParamsE)
	.align		4
        /*0064*/ 	.word	index@(__assertfail)
	.align		4
        /*0068*/ 	.word	index@(_ZN7cutlass13device_kernelIN5flash11enable_sm90INS1_16FlashAttnFwdSm90INS1_25CollectiveMainloopFwdSm90ILi2EN4cute5tupleIJNS5_1CILi1EEES8_S8_EEENS6_IJNS7_ILi64EEESA_SA_EEELi512ENS_10bfloat16_tEfNS_4arch4Sm90ELb1ELb0ELb0ELb0ELb1ELb0ELb0ELb0ELb0ELb1ELb1ELb0EEENS1_21CollectiveEpilogueFwdINS6_IJSA_NS7_ILi512EEESA_EEES9_SC_SE_Li256ELb0ELb1ELb1ELb0EEENS1_19SingleTileSchedulerILb0ELb1ELb1ELi64EEEEEEEEEvNT_6ParamsE)
	.align		4
        /*006c*/ 	.word	index@(__assertfail)
	.align		4
        /*0070*/ 	.word	index@(_ZN7cutlass13device_kernelIN5flash11enable_sm90INS1_16FlashAttnFwdSm90INS1_25CollectiveMainloopFwdSm90ILi2EN4cute5tupleIJNS5_1CILi1EEES8_S8_EEENS6_IJNS7_ILi64EEESA_SA_EEELi512ENS_10bfloat16_tEfNS_4arch4Sm90ELb1ELb0ELb0ELb0ELb1ELb0ELb1ELb0ELb0ELb1ELb1ELb0EEENS1_21CollectiveEpilogueFwdINS6_IJSA_NS7_ILi512EEESA_EEES9_SC_SE_Li256ELb0ELb1ELb1ELb0EEENS1_19SingleTileSchedulerILb0ELb1ELb1ELi64EEEEEEEEEvNT_6ParamsE)
	.align		4
        /*0074*/ 	.word	index@(__assertfail)
	.align		4
        /*0078*/ 	.word	index@(_ZN7cutlass13device_kernelIN5flash11enable_sm90INS1_16FlashAttnFwdSm90INS1_25CollectiveMainloopFwdSm90ILi2EN4cute5tupleIJNS5_1CILi1EEES8_S8_EEENS6_IJNS7_ILi64EEESA_SA_EEELi512ENS_10bfloat16_tEfNS_4arch4Sm90ELb1ELb0ELb0ELb1ELb1ELb0ELb0ELb0ELb0ELb1ELb1ELb0EEENS1_21CollectiveEpilogueFwdINS6_IJSA_NS7_ILi512EEESA_EEES9_SC_SE_Li256ELb1ELb1ELb1ELb0EEENS1_36VarlenDynamicPersistentTileSchedulerILi64ELi64ELi256ELi128ELb1ELb1ELb1ELb1ELb1ELb1EEEEEEEEEvNT_6ParamsE)
	.align		4
        /*007c*/ 	.word	index@(__assertfail)
	.align		4
        /*0080*/ 	.word	index@(_ZN7cutlass13device_kernelIN5flash11enable_sm90INS1_16FlashAttnFwdSm90INS1_25CollectiveMainloopFwdSm90ILi2EN4cute5tupleIJNS5_1CILi1EEES8_S8_EEENS6_IJNS7_ILi64EEESA_SA_EEELi512ENS_10bfloat16_tEfNS_4arch4Sm90ELb1ELb0ELb0ELb1ELb1ELb1ELb0ELb0ELb0ELb1ELb1ELb0EEENS1_21CollectiveEpilogueFwdINS6_IJSA_NS7_ILi512EEESA_EEES9_SC_SE_Li256ELb1ELb1ELb1ELb0EEENS1_36VarlenDynamicPersistentTileSchedulerILi64ELi64ELi256ELi128ELb1ELb1ELb1ELb1ELb1ELb1EEEEEEEEEvNT_6ParamsE)
	.align		4
        /*0084*/ 	.word	index@(__assertfail)
	.align		4
        /*0088*/ 	.word	index@(_ZN7cutlass13device_kernelIN5flash11enable_sm90INS1_16FlashAttnFwdSm90INS1_25CollectiveMainloopFwdSm90ILi2EN4cute5tupleIJNS5_1CILi1EEES8_S8_EEENS6_IJNS7_ILi64EEESA_SA_EEELi512ENS_10bfloat16_tEfNS_4arch4Sm90ELb1ELb0ELb0ELb1ELb1ELb0ELb1ELb0ELb0ELb1ELb1ELb0EEENS1_21CollectiveEpilogueFwdINS6_IJSA_NS7_ILi512EEESA_EEES9_SC_SE_Li256ELb1ELb1ELb1ELb0EEENS1_36VarlenDynamicPersistentTileSchedulerILi64ELi64ELi256ELi128ELb1ELb1ELb1ELb1ELb1ELb1EEEEEEEEEvNT_6ParamsE)
	.align		4
        /*008c*/ 	.word	index@(__assertfail)
	.align		4
        /*0090*/ 	.word	index@(_ZN7cutlass13device_kernelIN5flash11enable_sm90INS1_16FlashAttnFwdSm90INS1_25CollectiveMainloopFwdSm90ILi2EN4cute5tupleIJNS5_1CILi1EEES8_S8_EEENS6_IJNS7_ILi64EEESA_SA_EEELi512ENS_10bfloat16_tEfNS_4arch4Sm90ELb1ELb0ELb0ELb1ELb1ELb1ELb1ELb0ELb0ELb1ELb1ELb0EEENS1_21CollectiveEpilogueFwdINS6_IJSA_NS7_ILi512EEESA_EEES9_SC_SE_Li256ELb1ELb1ELb1ELb0EEENS1_36VarlenDynamicPersistentTileSchedulerILi64ELi64ELi256ELi128ELb1ELb1ELb1ELb1ELb1ELb1EEEEEEEEEvNT_6ParamsE)
	.align		4
        /*0094*/ 	.word	index@(__assertfail)
	.align		4
        /*0098*/ 	.word	0x00000000
	.align		4
        /*009c*/ 	.word	0xfffffffe
	.align		4
        /*00a0*/ 	.word	0x00000000
	.align		4
        /*00a4*/ 	.word	0xfffffffd
	.align		4
        /*00a8*/ 	.word	0x00000000
	.align		4
        /*00ac*/ 	.word	0xfffffffc


//--------------------- .nv.constant4             --------------------------
	.section	.nv.constant4,"a",@progbits
	.align	8
	.align		8
.nv.constant4:
        /*0000*/ 	.dword	__assertfail
	.align		8
        /*0008*/ 	.dword	__unnamed_1
	.align		8
        /*0010*/ 	.dword	__unnamed_2
	.align		8
        /*0018*/ 	.dword	__unnamed_3
	.align		8
        /*0020*/ 	.dword	__unnamed_4
	.align		8
        /*0028*/ 	.dword	__unnamed_5
	.align		8
        /*0030*/ 	.dword	__unnamed_6
	.align		8
        /*0038*/ 	.dword	_ZN81_INTERNAL_e004f4dd_45_flash_fwd_hdim64_512_bf16_paged_split_sm90_cu_49158569_35034cuda3std3__45__cpo5beginE
	.align		8
        /*0040*/ 	.dword	_ZN81_INTERNAL_e004f4dd_45_flash_fwd_hdim64_512_bf16_paged_split_sm90_cu_49158569_35034cuda3std3__45__cpo3endE
	.align		8
        /*0048*/ 	.dword	_ZN81_INTERNAL_e004f4dd_45_flash_fwd_hdim64_512_bf16_paged_split_sm90_cu_49158569_35034cuda3std3__45__cpo6cbeginE
	.align		8
        /*0050*/ 	.dword	_ZN81_INTERNAL_e004f4dd_45_flash_fwd_hdim64_512_bf16_paged_split_sm90_cu_49158569_35034cuda3std3__45__cpo4cendE
	.align		8
        /*0058*/ 	.dword	_ZN81_INTERNAL_e004f4dd_45_flash_fwd_hdim64_512_bf16_paged_split_sm90_cu_49158569_35034cuda3std3__483_GLOBAL__N__e004f4dd_45_flash_fwd_hdim64_512_bf16_paged_split_sm90_cu_49158569_35036ignoreE
	.align		8
        /*0060*/ 	.dword	_ZN81_INTERNAL_e004f4dd_45_flash_fwd_hdim64_512_bf16_paged_split_sm90_cu_49158569_35034cuda3std3__419piecewise_constructE
	.align		8
        /*0068*/ 	.dword	_ZN81_INTERNAL_e004f4dd_45_flash_fwd_hdim64_512_bf16_paged_split_sm90_cu_49158569_35034cuda3std3__48in_placeE
	.align		8
        /*0070*/ 	.dword	_ZN81_INTERNAL_e004f4dd_45_flash_fwd_hdim64_512_bf16_paged_split_sm90_cu_49158569_35034cuda3std6ranges3__45__cpo4swapE
	.align		8
        /*0078*/ 	.dword	_ZN81_INTERNAL_e004f4dd_45_flash_fwd_hdim64_512_bf16_paged_split_sm90_cu_49158569_35034cuda3std6ranges3__45__cpo9iter_moveE
	.align		8
        /*0080*/ 	.dword	_ZN81_INTERNAL_e004f4dd_45_flash_fwd_hdim64_512_bf16_paged_split_sm90_cu_49158569_35034cute7productE
	.align		8
        /*0088*/ 	.dword	_ZN81_INTERNAL_e004f4dd_45_flash_fwd_hdim64_512_bf16_paged_split_sm90_cu_49158569_35034cute1_E
	.align		8
        /*0090*/ 	.dword	$str$23
	.align		8
        /*0098*/ 	.dword	$str$24


//--------------------- .text._ZN7cutlass13device_kernelIN5flash11enable_sm90INS1_16FlashAttnFwdSm90INS1_25CollectiveMainloopFwdSm90ILi2EN4cute5tupleIJNS5_1CILi1EEES8_S8_EEENS6_IJNS7_ILi64EEESA_SA_EEELi512ENS_10bfloat16_tEfNS_4arch4Sm90ELb0ELb0ELb0ELb0ELb1ELb0ELb0ELb0ELb0ELb1ELb1ELb0EEENS1_21CollectiveEpilogueFwdINS6_IJSA_NS7_ILi512EEESA_EEES9_SC_SE_Li256ELb0ELb1ELb1ELb0EEENS1_19SingleTileSchedulerILb0ELb1ELb1ELi64EEEEEEEEEvNT_6ParamsE --------------------------
	.section	.text._ZN7cutlass13device_kernelIN5flash11enable_sm90INS1_16FlashAttnFwdSm90INS1_25CollectiveMainloopFwdSm90ILi2EN4cute5tupleIJNS5_1CILi1EEES8_S8_EEENS6_IJNS7_ILi64EEESA_SA_EEELi512ENS_10bfloat16_tEfNS_4arch4Sm90ELb0ELb0ELb0ELb0ELb1ELb0ELb0ELb0ELb0ELb1ELb1ELb0EEENS1_21CollectiveEpilogueFwdINS6_IJSA_NS7_ILi512EEESA_EEES9_SC_SE_Li256ELb0ELb1ELb1ELb0EEENS1_19SingleTileSchedulerILb0ELb1ELb1ELi64EEEEEEEEEvNT_6ParamsE,"ax",@progbits
	.align	128
.text._ZN7cutlass13device_kernelIN5flash11enable_sm90INS1_16FlashAttnFwdSm90INS1_25CollectiveMainloopFwdSm90ILi2EN4cute5tupleIJNS5_1CILi1EEES8_S8_EEENS6_IJNS7_ILi64EEESA_SA_EEELi512ENS_10bfloat16_tEfNS_4arch4Sm90ELb0ELb0ELb0ELb0ELb1ELb0ELb0ELb0ELb0ELb1ELb1ELb0EEENS1_21CollectiveEpilogueFwdINS6_IJSA_NS7_ILi512EEESA_EEES9_SC_SE_Li256ELb0ELb1ELb1ELb0EEENS1_19SingleTileSchedulerILb0ELb1ELb1ELi64EEEEEEEEEvNT_6ParamsE:
        .type           _ZN7cutlass13device_kernelIN5flash11enable_sm90INS1_16FlashAttnFwdSm90INS1_25CollectiveMainloopFwdSm90ILi2EN4cute5tupleIJNS5_1CILi1EEES8_S8_EEENS6_IJNS7_ILi64EEESA_SA_EEELi512ENS_10bfloat16_tEfNS_4arch4Sm90ELb0ELb0ELb0ELb0ELb1ELb0ELb0ELb0ELb0ELb1ELb1ELb0EEENS1_21CollectiveEpilogueFwdINS6_IJSA_NS7_ILi512EEESA_EEES9_SC_SE_Li256ELb0ELb1ELb1ELb0EEENS1_19SingleTileSchedulerILb0ELb1ELb1ELi64EEEEEEEEEvNT_6ParamsE,@function
        .size           _ZN7cutlass13device_kernelIN5flash11enable_sm90INS1_16FlashAttnFwdSm90INS1_25CollectiveMainloopFwdSm90ILi2EN4cute5tupleIJNS5_1CILi1EEES8_S8_EEENS6_IJNS7_ILi64EEESA_SA_EEELi512ENS_10bfloat16_tEfNS_4arch4Sm90ELb0ELb0ELb0ELb0ELb1ELb0ELb0ELb0ELb0ELb1ELb1ELb0EEENS1_21CollectiveEpilogueFwdINS6_IJSA_NS7_ILi512EEESA_EEES9_SC_SE_Li256ELb0ELb1ELb1ELb0EEENS1_19SingleTileSchedulerILb0ELb1ELb1ELi64EEEEEEEEEvNT_6ParamsE,(.L_x_5647 - _ZN7cutlass13device_kernelIN5flash11enable_sm90INS1_16FlashAttnFwdSm90INS1_25CollectiveMainloopFwdSm90ILi2EN4cute5tupleIJNS5_1CILi1EEES8_S8_EEENS6_IJNS7_ILi64EEESA_SA_EEELi512ENS_10bfloat16_tEfNS_4arch4Sm90ELb0ELb0ELb0ELb0ELb1ELb0ELb0ELb0ELb0ELb1ELb1ELb0EEENS1_21CollectiveEpilogueFwdINS6_IJSA_NS7_ILi512EEESA_EEES9_SC_SE_Li256ELb0ELb1ELb1ELb0EEENS1_19SingleTileSchedulerILb0ELb1ELb1ELi64EEEEEEEEEvNT_6ParamsE)
        .other          _ZN7cutlass13device_kernelIN5flash11enable_sm90INS1_16FlashAttnFwdSm90INS1_25CollectiveMainloopFwdSm90ILi2EN4cute5tupleIJNS5_1CILi1EEES8_S8_EEENS6_IJNS7_ILi64EEESA_SA_EEELi512ENS_10bfloat16_tEfNS_4arch4Sm90ELb0ELb0ELb0ELb0ELb1ELb0ELb0ELb0ELb0ELb1ELb1ELb0EEENS1_21CollectiveEpilogueFwdINS6_IJSA_NS7_ILi512EEESA_EEES9_SC_SE_Li256ELb0ELb1ELb1ELb0EEENS1_19SingleTileSchedulerILb0ELb1ELb1ELi64EEEEEEEEEvNT_6ParamsE,@"STO_CUDA_ENTRY STV_DEFAULT"
_ZN7cutlass13device_kernelIN5flash11enable_sm90INS1_16FlashAttnFwdSm90INS1_25CollectiveMainloopFwdSm90ILi2EN4cute5tupleIJNS5_1CILi1EEES8_S8_EEENS6_IJNS7_ILi64EEESA_SA_EEELi512ENS_10bfloat16_tEfNS_4arch4Sm90ELb0ELb0ELb0ELb0ELb1ELb0ELb0ELb0ELb0ELb1ELb1ELb0EEENS1_21CollectiveEpilogueFwdINS6_IJSA_NS7_ILi512EEESA_EEES9_SC_SE_Li256ELb0ELb1ELb1ELb0EEENS1_19SingleTileSchedulerILb0ELb1ELb1ELi64EEEEEEEEEvNT_6ParamsE:
[----:B------:R-:W0:Y:S01]  /*0000*/  LDC R1, c[0x0][0x28] ;  /* 0x00000a00ff017b82 */ /* 0x000e220000000800 */
[----:B------:R-:W1:Y:S01]  /*0010*/  S2R R30, SR_TID.X ;  /* 0x00000000001e7919 */ /* 0x000e620000002100 */
[----:B------:R-:W-:Y:S01]  /*0020*/  ELECT P0, URZ, PT ;  /* 0x00000000003f782f */ /* 0x000fe20003800000 */
[----:B------:R-:W-:Y:S01]  /*0030*/  UMOV UR4, 0x80 ;  /* 0x0000008000047882 */ /* 0x000fe20000000000 */
[----:B------:R-:W-:Y:S01]  /*0040*/  UMOV UR7, 0x100 ;  /* 0x0000010000077882 */ /* 0x000fe20000000000 */
[----:B-1----:R-:W-:-:S05]  /*0050*/  SHF.R.U32.HI R0, RZ, 0x5, R30 ;  /* 0x00000005ff007819 */ /* 0x002fca000001161e */
[----:B------:R-:W1:Y:S02]  /*0060*/  SHFL.IDX PT, R2, R0, RZ, 0x1f ;  /* 0x00001fff00027589 */ /* 0x000e6400000e0000 */
[C---:B-1----:R-:W-:Y:S02]  /*0070*/  ISETP.NE.OR P0, PT, R2.reuse, RZ, !P0 ;  /* 0x000000ff0200720c */ /* 0x042fe40004705670 */
[----:B------:R-:W-:Y:S02]  /*0080*/  ISETP.NE.AND P1, PT, R2, RZ, PT ;  /* 0x000000ff0200720c */ /* 0x000fe40003f25270 */
[----:B------:R-:W-:-:S06]  /*0090*/  SHF.R.U32.HI R2, RZ, 0x7, R30 ;  /* 0x00000007ff027819 */ /* 0x000fcc000001161e */
[----:B------:R-:W1:Y:S03]  /*00a0*/  SHFL.IDX PT, R2, R2, RZ, 0x1f ;  /* 0x00001fff02027589 */ /* 0x000e6600000e0000 */
[----:B------:R-:W-:Y:S01]  /*00b0*/  VOTEU.ALL UP0, P0 ;  /* 0x00000000003f7886 */ /* 0x000fe20000000000 */
[----:B------:R-:W-:-:S04]  /*00c0*/  VOTEU.ALL UP1, P0 ;  /* 0x00000000003f7886 */ /* 0x000fc80000020000 */
[----:B------:R-:W2:Y:S01]  /*00d0*/  @!UP0 S2UR UR8, SR_CgaCtaId ;  /* 0x00000000000889c3 */ /* 0x000ea20000008800 */
[----:B------:R-:W-:Y:S01]  /*00e0*/  @!UP0 UMOV UR6, 0x400 ;  /* 0x0000040000068882 */ /* 0x000fe20000000000 */
[----:B------:R-:W-:-:S04]  /*00f0*/  @!UP0 UIADD3 UR4, -UR4, 0x100000, URZ ;  /* 0x0010000004048890 */ /* 0x000fc8000fffe13f */
[----:B------:R-:W-:Y:S02]  /*0100*/  @!UP0 USHF.L.U32 UR5, UR4, 0xb, URZ ;  /* 0x0000000b04058899 */ /* 0x000fe4000800063f */
[----:B------:R-:W-:Y:S02]  /*0110*/  @!UP0 USHF.L.U32 UR4, UR4, 0x1, URZ ;  /* 0x0000000104048899 */ /* 0x000fe4000800063f */
[----:B--2---:R-:W-:Y:S02]  /*0120*/  @!UP0 ULEA UR8, UR8, UR6, 0x18 ;  /* 0x0000000608088291 */ /* 0x004fe4000f8ec03f */
[----:B------:R-:W-:-:S04]  /*0130*/  @!UP0 UIADD3 UR6, -UR7, 0x100000, URZ ;  /* 0x0010000007068890 */ /* 0x000fc8000fffe13f */
[----:B------:R-:W-:Y:S02]  /*0140*/  @!UP0 USHF.L.U32 UR7, UR6, 0xb, URZ ;  /* 0x0000000b06078899 */ /* 0x000fe4000800063f */
[----:B------:R-:W-:Y:S01]  /*0150*/  @!UP0 USHF.L.U32 UR6, UR6, 0x1, URZ ;  /* 0x0000000106068899 */ /* 0x000fe2000800063f */
[----:B------:R-:W-:-:S05]  /*0160*/  VOTEU.ALL UP0, P0 ;  /* 0x00000000003f7886 */ /* 0x000fca0000000000 */
[----:B------:R2:W3:Y:S06]  /*0170*/  @!UP0 SYNCS.EXCH.64 URZ, [UR8+0x28c00], UR4 ;  /* 0x028c0004083f85b2 */ /* 0x0004ec0008000100 */
[----:B------:R2:W4:Y:S02]  /*0180*/  @!UP1 SYNCS.EXCH.64 URZ, [UR8+0x28c20], UR6 ;  /* 0x028c2006083f95b2 */ /* 0x0005240008000100 */
[----:B012---:R-:W-:Y:S05]  /*0190*/  @P1 BRA `(.L_x_0) ;  /* 0x0000000000381947 */ /* 0x007fea0003800000 */
[----:B------:R-:W0:Y:S01]  /*01a0*/  S2UR UR5, SR_CgaCtaId ;  /* 0x00000000000579c3 */ /* 0x000e220000008800 */
[----:B------:R-:W-:Y:S01]  /*01b0*/  UMOV UR4, 0x400 ;  /* 0x0000040000047882 */ /* 0x000fe20000000000 */
[----:B------:R-:W-:Y:S01]  /*01c0*/  UMOV UR7, 0x80 ;  /* 0x0000008000077882 */ /* 0x000fe20000000000 */
[----:B------:R-:W-:Y:S01]  /*01d0*/  ELECT P0, URZ, PT ;  /* 0x00000000003f782f */ /* 0x000fe20003800000 */
[----:B0-----:R-:W-:Y:S02]  /*01e0*/  ULEA UR6, UR5, UR4, 0x18 ;  /* 0x0000000405067291 */ /* 0x001fe4000f8ec03f */
[----:B------:R-:W-:-:S04]  /*01f0*/  UIADD3 UR4, -UR7, 0x100000, URZ ;  /* 0x0010000007047890 */ /* 0x000fc8000fffe13f */
[----:B------:R-:W-:Y:S02]  /*0200*/  USHF.L.U32 UR5, UR4, 0xb, URZ ;  /* 0x0000000b04057899 */ /* 0x000fe4000800063f */
[----:B------:R-:W-:Y:S01]  /*0210*/  USHF.L.U32 UR4, UR4, 0x1, URZ ;  /* 0x0000000104047899 */ /* 0x000fe2000800063f */
[----:B------:R-:W0:Y:S11]  /*0220*/  FENCE.VIEW.ASYNC.S ;  /* 0x00000000000073c6 */ /* 0x000e360000000000 */
[----:B0-----:R0:W1:Y:S01]  /*0230*/  SYNCS.EXCH.64 URZ, [UR6+0x28c30], UR4 ;  /* 0x028c3004063f75b2 */ /* 0x0010620008000100 */
[----:B------:R0:W2:Y:S01]  /*0240*/  SYNCS.EXCH.64 URZ, [UR6+0x28c40], UR4 ;  /* 0x028c4004063f75b2 */ /* 0x0000a20008000100 */
[----:B------:R0:W0:Y:S01]  /*0250*/  SYNCS.EXCH.64 URZ, [UR6+0x28c38], UR4 ;  /* 0x028c3804063f75b2 */ /* 0x0000220008000100 */
[----:B------:R0:W0:Y:S01]  /*0260*/  SYNCS.EXCH.64 URZ, [UR6+0x28c48], UR4 ;  /* 0x028c4804063f75b2 */ /* 0x0000220008000100 */
[----:B------:R-:W-:Y:S01]  /*0270*/  NOP ;  /* 0x0000000000007918 */ /* 0x000fe20000000000 */
.L_x_0:
[----:B------:R-:W5:Y:S01]  /*0280*/  SHFL.IDX PT, R3, R0, RZ, 0x1f ;  /* 0x00001fff00037589 */ /* 0x000f6200000e0000 */
[----:B------:R-:W-:Y:S01]  /*0290*/  NOP ;  /* 0x0000000000007918 */ /* 0x000fe20000000000 */
[----:B-----5:R-:W-:-:S13]  /*02a0*/  ISETP.NE.AND P0, PT, R3, RZ, PT ;  /* 0x000000ff0300720c */ /* 0x020fda0003f05270 */
[----:B------:R-:W-:Y:S05]  /*02b0*/  @P0 BRA `(.L_x_1) ;  /* 0x0000000000480947 */ /* 0x000fea0003800000 */
[----:B0-----:R-:W0:Y:S01]  /*02c0*/  S2UR UR5, SR_CgaCtaId ;  /* 0x00000000000579c3 */ /* 0x001e220000008800 */
[----:B------:R-:W-:Y:S01]  /*02d0*/  UMOV UR4, 0x400 ;  /* 0x0000040000047882 */ /* 0x000fe20000000000 */
[----:B------:R-:W-:Y:S01]  /*02e0*/  UMOV UR6, 0x80 ;  /* 0x0000008000067882 */ /* 0x000fe20000000000 */
[----:B------:R-:W-:Y:S01]  /*02f0*/  UMOV UR7, 0x100 ;  /* 0x0000010000077882 */ /* 0x000fe20000000000 */
[----:B------:R-:W-:Y:S01]  /*0300*/  ELECT P0, URZ, PT ;  /* 0x00000000003f782f */ /* 0x000fe20003800000 */
[----:B0-----:R-:W-:Y:S02]  /*0310*/  ULEA UR8, UR5, UR4, 0x18 ;  /* 0x0000000405087291 */ /* 0x001fe4000f8ec03f */
[----:B------:R-:W-:-:S04]  /*0320*/  UIADD3 UR4, -UR6, 0x100000, URZ ;  /* 0x0010000006047890 */ /* 0x000fc8000fffe13f */
[----:B------:R-:W-:Y:S02]  /*0330*/  USHF.L.U32 UR5, UR4, 0xb, URZ ;  /* 0x0000000b04057899 */ /* 0x000fe4000800063f */
[----:B------:R-:W-:Y:S02]  /*0340*/  USHF.L.U32 UR4, UR4, 0x1, URZ ;  /* 0x0000000104047899 */ /* 0x000fe4000800063f */
[----:B------:R-:W-:-:S04]  /*0350*/  UIADD3 UR6, -UR7, 0x100000, URZ ;  /* 0x0010000007067890 */ /* 0x000fc8000fffe13f */
[----:B------:R-:W-:Y:S02]  /*0360*/  USHF.L.U32 UR7, UR6, 0xb, URZ ;  /* 0x0000000b06077899 */ /* 0x000fe4000800063f */
[----:B------:R-:W-:Y:S01]  /*0370*/  USHF.L.U32 UR6, UR6, 0x1, URZ ;  /* 0x0000000106067899 */ /* 0x000fe2000800063f */
[----:B------:R-:W0:Y:S03]  /*0380*/  FENCE.VIEW.ASYNC.S ;  /* 0x00000000000073c6 */ /* 0x000e260000000000 */
[----:B0-----:R0:W0:Y:S08]  /*0390*/  SYNCS.EXCH.64 URZ, [UR8+0x28c50], UR4 ;  /* 0x028c5004083f75b2 */ /* 0x0010300008000100 */
[----:B------:R0:W0:Y:S01]  /*03a0*/  SYNCS.EXCH.64 URZ, [UR8+0x28c60], UR6 ;  /* 0x028c6006083f75b2 */ /* 0x0000220008000100 */
[----:B------:R0:W0:Y:S01]  /*03b0*/  SYNCS.EXCH.64 URZ, [UR8+0x28c58], UR4 ;  /* 0x028c5804083f75b2 */ /* 0x0000220008000100 */
[----:B------:R0:W0:Y:S01]  /*03c0*/  SYNCS.EXCH.64 URZ, [UR8+0x28c68], UR6 ;  /* 0x028c6806083f75b2 */ /* 0x0000220008000100 */
[----:B------:R-:W-:Y:S01]  /*03d0*/  NOP ;  /* 0x0000000000007918 */ /* 0x000fe20000000000 */
.L_x_1:
[----:B------:R-:W5:Y:S01]  /*03e0*/  SHFL.IDX PT, R3, R0, RZ, 0x1f ;  /* 0x00001fff00037589 */ /* 0x000f6200000e0000 */
[----:B------:R-:W-:Y:S01]  /*03f0*/  NOP ;  /* 0x0000000000007918 */ /* 0x000fe20000000000 */
[----:B-----5:R-:W-:-:S13]  /*0400*/  ISETP.NE.AND P0, PT, R3, RZ, PT ;  /* 0x000000ff0300720c */ /* 0x020fda0003f05270 */
[----:B------:R-:W-:Y:S05]  /*0410*/  @P0 BRA `(.L_x_2) ;  /* 0x0000000000380947 */ /* 0x000fea0003800000 */
[----:B0-----:R-:W0:Y:S01]  /*0420*/  S2UR UR5, SR_CgaCtaId ;  /* 0x00000000000579c3 */ /* 0x001e220000008800 */
        /* <DEDUP_REMOVED lines=8> */
[----:B0-----:R0:W0:Y:S01]  /*04b0*/  SYNCS.EXCH.64 URZ, [UR6+0x28c70], UR4 ;  /* 0x028c7004063f75b2 */ /* 0x0010220008000100 */
[----:B------:R0:W0:Y:S01]  /*04c0*/  SYNCS.EXCH.64 URZ, [UR6+0x28c80], UR4 ;  /* 0x028c8004063f75b2 */ /* 0x0000220008000100 */
[----:B------:R0:W0:Y:S01]  /*04d0*/  SYNCS.EXCH.64 URZ, [UR6+0x28c78], UR4 ;  /* 0x028c7804063f75b2 */ /* 0x0000220008000100 */
[----:B------:R0:W0:Y:S01]  /*04e0*/  SYNCS.EXCH.64 URZ, [UR6+0x28c88], UR4 ;  /* 0x028c8804063f75b2 */ /* 0x0000220008000100 */
[----:B------:R-:W-:Y:S01]  /*04f0*/  NOP ;  /* 0x0000000000007918 */ /* 0x000fe20000000000 */
.L_x_2:
        /* <DEDUP_REMOVED lines=22> */
.L_x_3:
[----:B------:R-:W5:Y:S01]  /*0660*/  SHFL.IDX PT, R3, R0, RZ, 0x1f ;  /* 0x00001fff00037589 */ /* 0x000f6200000e0000 */
[----:B------:R-:W-:Y:S01]  /*0670*/  R2UR UR9, R2 ;  /* 0x00000000020972ca */ /* 0x000fe200000e0000 */
        /* <DEDUP_REMOVED lines=21> */
.L_x_4:
[----:B------:R-:W-:Y:S01]  /*07d0*/  UISETP.NE.AND UP0, UPT, UR9, URZ, UPT ;  /* 0x0000003f0900728c */ /* 0x000fe2000bf05270 */
[----:B------:R-:W-:Y:S01]  /*07e0*/  NOP ;  /* 0x0000000000007918 */ /* 0x000fe20000000000 */
[----:B------:R-:W-:Y:S01]  /*07f0*/  UMOV UR39, 0x1 ;  /* 0x0000000100277882 */ /* 0x000fe20000000000 */
[----:B------:R-:W-:Y:S01]  /*0800*/  ULDC.64 UR36, c[0x0][0x208] ;  /* 0x0000820000247ab9 */ /* 0x000fe20000000a00 */
[----:B------:R-:W-:Y:S01]  /*0810*/  USEL UR39, UR39, 0x2, !UP0 ;  /* 0x0000000227277887 */ /* 0x000fe2000c000000 */
[----:B------:R-:W-:Y:S01]  /*0820*/  BSSY B6, `(.L_x_5) ;  /* 0x0000c4c000067945 */ /* 0x000fe20003800000 */
[----:B01234-:R-:W-:Y:S01]  /*0830*/  BAR.SYNC.DEFER_BLOCKING 0x0 ;  /* 0x0000000000007b1d */ /* 0x01ffe20000010000 */
[----:B------:R-:W-:-:S13]  /*0840*/  PLOP3.LUT P0, PT, PT, PT, UP0, 0x80, 0x0 ;  /* 0x000000000000781c */ /* 0x000fda0003f0f008 */
[----:B------:R-:W-:Y:S05]  /*0850*/  @!P0 BRA `(.L_x_6) ;  /* 0x0000008c00588947 */ /* 0x000fea0003800000 */
.L_x_7:
[----:B------:R-:W-:-:S08]  /*0860*/  NOP ;  /* 0x0000000000007918 */ /* 0x000fd00000000000 */
[----:B------:R-:W0:Y:S02]  /*0870*/  USETMAXREG.TRY_ALLOC.CTAPOOL UP0, 0xe8 ;  /* 0x000000e8000079c8 */ /* 0x000e240008000600 */
[----:B0-----:R-:W-:-:S13]  /*0880*/  PLOP3.LUT P0, PT, PT, PT, UP0, 0x80, 0x0 ;  /* 0x000000000000781c */ /* 0x001fda0003f0f008 */
[----:B------:R-:W-:Y:S05]  /*0890*/  @!P0 BRA `(.L_x_7) ;  /* 0xfffffffc00f08947 */ /* 0x000fea000383ffff */
[----:B------:R-:W-:Y:S01]  /*08a0*/  LOP3.LUT R0, R30, 0xffffff80, RZ, 0xc0, !PT ;  /* 0xffffff801e007812 */ /* 0x000fe200078ec0ff */
[----:B------:R-:W0:Y:S01]  /*08b0*/  S2UR UR6, SR_CTAID.Y ;  /* 0x00000000000679c3 */ /* 0x000e220000002600 */
[----:B------:R-:W-:Y:S02]  /*08c0*/  ULDC UR7, c[0x0][0xc50] ;  /* 0x0003140000077ab9 */ /* 0x000fe40000000800 */
[----:B------:R-:W-:Y:S01]  /*08d0*/  ISETP.NE.AND P0, PT, R0, 0x80, PT ;  /* 0x000000800000780c */ /* 0x000fe20003f05270 */
[----:B------:R-:W-:-:S04]  /*08e0*/  UISETP.NE.AND UP0, UPT, UR7, 0x1, UPT ;  /* 0x000000010700788c */ /* 0x000fc8000bf05270 */
[----:B------:R-:W1:Y:S07]  /*08f0*/  S2UR UR8, SR_CTAID.Z ;  /* 0x00000000000879c3 */ /* 0x000e6e0000002700 */
[----:B------:R-:W-:Y:S01]  /*0900*/  @UP0 ULDC UR4, c[0x0][0xc54] ;  /* 0x0003150000040ab9 */ /* 0x000fe20000000800 */
[----:B------:R-:W-:Y:S06]  /*0910*/  @!P0 BAR.ARV 0x8, 0x100 ;  /* 0x0204000000008b1d */ /* 0x000fec0000002000 */
[----:B------:R-:W-:Y:S01]  /*0920*/  ISETP.GE.U32.AND P0, PT, R30, 0x100, PT ;  /* 0x000001001e00780c */ /* 0x000fe20003f06070 */
[----:B------:R-:W-:Y:S01]  /*0930*/  @UP0 ULDC UR10, c[0x0][0xc58] ;  /* 0x00031600000a0ab9 */ /* 0x000fe20000000800 */
[----:B0-----:R-:W-:-:S02]  /*0940*/  UIMAD.WIDE.U32 UR4, UR6, UR4, URZ ;  /* 0x00000004060472a5 */ /* 0x001fc4000f8e003f */
[----:B------:R-:W-:Y:S02]  /*0950*/  UMOV UR38, UR6 ;  /* 0x0000000600267c82 */ /* 0x000fe40008000000 */
[----:B------:R-:W-:-:S04]  /*0960*/  @UP0 USHF.R.U32.HI UR38, URZ, UR10, UR5 ;  /* 0x0000000a3f260299 */ /* 0x000fc80008011605 */
[----:B------:R-:W-:-:S03]  /*0970*/  UIADD3 UR4, -UR38, URZ, URZ ;  /* 0x0000003f26047290 */ /* 0x000fc6000fffe13f */
[----:B------:R-:W-:Y:S06]  /*0980*/  @P0 BAR.ARV 0xf, 0x100 ;  /* 0x03c4000000000b1d */ /* 0x000fec0000002000 */
[----:B-1----:R-:W-:Y:S01]  /*0990*/  ISETP.LE.AND P0, PT, RZ, UR8, PT ;  /* 0x00000008ff007c0c */ /* 0x002fe2000bf03270 */
[----:B------:R-:W-:-:S12]  /*09a0*/  UIMAD UR7, UR7, UR4, UR6 ;  /* 0x00000004070772a4 */ /* 0x000fd8000f8e0206 */
[----:B------:R-:W-:Y:S05]  /*09b0*/  @!P0 BRA `(.L_x_8) ;  /* 0x000000c000c88947 */ /* 0x000fea0003800000 */
[----:B------:R-:W-:Y:S01]  /*09c0*/  ULDC.64 UR4, c[0x0][0x418] ;  /* 0x0001060000047ab9 */ /* 0x000fe20000000a00 */
[----:B------:R-:W-:Y:S01]  /*09d0*/  ULDC UR43, c[0x0][0x424] ;  /* 0x00010900002b7ab9 */ /* 0x000fe20000000800 */
[----:B------:R-:W-:Y:S01]  /*09e0*/  UISETP.NE.U32.AND UP0, UPT, UR4, URZ, UPT ;  /* 0x0000003f0400728c */ /* 0x000fe2000bf05070 */
[----:B------:R-:W0:Y:S01]  /*09f0*/  S2UR UR42, SR_CgaCtaId ;  /* 0x00000000002a79c3 */ /* 0x000e220000008800 */
[----:B------:R-:W-:Y:S01]  /*0a00*/  UISETP.NE.AND UP1, UPT, UR9, 0x1, UPT ;  /* 0x000000010900788c */ /* 0x000fe2000bf25270 */
[----:B------:R-:W-:Y:S01]  /*0a10*/  VIADD R16, R30, 0xffffff80 ;  /* 0xffffff801e107836 */ /* 0x000fe20000000000 */
[----:B------:R-:W-:Y:S01]  /*0a20*/  UISETP.NE.AND.EX UP0, UPT, UR5, URZ, UPT, UP0 ;  /* 0x0000003f0500728c */ /* 0x000fe2000bf05300 */
[----:B------:R-:W-:Y:S01]  /*0a30*/  ULDC UR4, c[0x0][0x2f0] ;  /* 0x0000bc0000047ab9 */ /* 0x000fe20000000800 */
[----:B------:R-:W-:Y:S02]  /*0a40*/  USHF.R.U32.HI UR11, URZ, 0x10, UR7 ;  /* 0x000000103f0b7899 */ /* 0x000fe40008011607 */
[----:B------:R-:W-:Y:S01]  /*0a50*/  PLOP3.LUT P0, PT, PT, PT, UP1, 0x80, 0x0 ;  /* 0x000000000000781c */ /* 0x000fe20003f0f018 */
[----:B------:R-:W-:-:S02]  /*0a60*/  USEL UR43, UR43, 0x1, UP0 ;  /* 0x000000012b2b7887 */ /* 0x000fc40008000000 */
[----:B------:R-:W-:Y:S02]  /*0a70*/  UISETP.NE.AND UP0, UPT, UR11, URZ, UPT ;  /* 0x0000003f0b00728c */ /* 0x000fe4000bf05270 */
[----:B------:R-:W-:Y:S02]  /*0a80*/  UIMAD UR43, UR43, UR4, URZ ;  /* 0x000000042b2b72a4 */ /* 0x000fe4000f8e023f */
[----:B------:R-:W-:Y:S02]  /*0a90*/  ULOP3.LUT UR7, UR7, 0xffff, URZ, 0xc0, !UPT ;  /* 0x0000ffff07077892 */ /* 0x000fe4000f8ec03f */
[----:B------:R-:W-:-:S04]  /*0aa0*/  UIADD3 UR4, UR43, 0x3f, URZ ;  /* 0x0000003f2b047890 */ /* 0x000fc8000fffe03f */
[----:B------:R-:W-:Y:S01]  /*0ab0*/  USHF.R.S32.HI UR5, URZ, 0x1f, UR4 ;  /* 0x0000001f3f057899 */ /* 0x000fe20008011404 */
[----:B------:R-:W-:-:S03]  /*0ac0*/  @!UP0 ULDC UR11, c[0x0][0x9f0] ;  /* 0x00027c00000b8ab9 */ /* 0x000fc60000000800 */
[----:B------:R-:W-:-:S04]  /*0ad0*/  ULEA.HI UR5, UR5, UR4, URZ, 0x6 ;  /* 0x0000000405057291 */ /* 0x000fc8000f8f303f */
[----:B------:R-:W-:Y:S01]  /*0ae0*/  USHF.R.S32.HI UR6, URZ, 0x6, UR5 ;  /* 0x000000063f067899 */ /* 0x000fe20008011405 */
[----:B0-----:R-:W-:Y:S11]  /*0af0*/  @!P0 BRA `(.L_x_9) ;  /* 0x0000001c00ec8947 */ /* 0x001ff60003800000 */
[----:B------:R-:W-:Y:S01]  /*0b00*/  UISETP.GE.AND UP0, UPT, UR43, 0x1, UPT ;  /* 0x000000012b00788c */ /* 0x000fe2000bf06270 */
[----:B------:R-:W-:Y:S02]  /*0b10*/  PLOP3.LUT P0, PT, PT, PT, PT, 0x80, 0x0 ;  /* 0x000000000000781c */ /* 0x000fe40003f0f070 */
[----:B------:R-:W-:Y:S01]  /*0b20*/  CS2R R2, SRZ ;  /* 0x0000000000027805 */ /* 0x000fe2000001ff00 */
[----:B------:R-:W-:Y:S01]  /*0b30*/  IMAD.MOV.U32 R4, RZ, RZ, RZ ;  /* 0x000000ffff047224 */ /* 0x000fe200078e00ff */
[----:B------:R-:W-:Y:S02]  /*0b40*/  CS2R R150, SRZ ;  /* 0x0000000000967805 */ /* 0x000fe4000001ff00 */
[----:B------:R-:W-:Y:S02]  /*0b50*/  CS2R R148, SRZ ;  /* 0x0000000000947805 */ /* 0x000fe4000001ff00 */
[----:B------:R-:W-:Y:S02]  /*0b60*/  PLOP3.LUT P1, PT, PT, PT, UP0, 0x80, 0x0 ;  /* 0x000000000000781c */ /* 0x000fe40003f2f008 */
[----:B------:R-:W-:-:S02]  /*0b70*/  CS2R R146, SRZ ;  /* 0x0000000000927805 */ /* 0x000fc4000001ff00 */
[----:B------:R-:W-:Y:S02]  /*0b80*/  CS2R R144, SRZ ;  /* 0x0000000000907805 */ /* 0x000fe4000001ff00 */
[----:B------:R-:W-:Y:S02]  /*0b90*/  CS2R R142, SRZ ;  /* 0x00000000008e7805 */ /* 0x000fe4000001ff00 */
[----:B------:R-:W-:Y:S02]  /*0ba0*/  CS2R R140, SRZ ;  /* 0x00000000008c7805 */ /* 0x000fe4000001ff00 */
[----:B------:R-:W-:Y:S02]  /*0bb0*/  CS2R R138, SRZ ;  /* 0x00000000008a7805 */ /* 0x000fe4000001ff00 */
[----:B------:R-:W-:Y:S02]  /*0bc0*/  CS2R R136, SRZ ;  /* 0x0000000000887805 */ /* 0x000fe4000001ff00 */
        /* <DEDUP_REMOVED lines=48> */
[----:B------:R-:W-:Y:S01]  /*0ed0*/  CS2R R38, SRZ ;  /* 0x0000000000267805 */ /* 0x000fe2000001ff00 */
[----:B------:R-:W-:Y:S01]  /*0ee0*/  IMAD.MOV.U32 R37, RZ, RZ, RZ ;  /* 0x000000ffff257224 */ /* 0x000fe200078e00ff */
[----:B------:R-:W-:Y:S06]  /*0ef0*/  @!P1 BRA `(.L_x_10) ;  /* 0x0000000000749947 */ /* 0x000fec0003800000 */
[----:B------:R-:W-:Y:S01]  /*0f00*/  MOV R5, UR11 ;  /* 0x0000000b00057c02 */ /* 0x000fe20008000f00 */
[----:B------:R-:W-:-:S03]  /*0f10*/  UIADD3 UR4, UR6, -0x1, UR11 ;  /* 0xffffffff06047890 */ /* 0x000fc6000fffe00b */
[-C--:B------:R-:W-:Y:S02]  /*0f20*/  IABS R3, R5.reuse ;  /* 0x0000000500037213 */ /* 0x080fe40000000000 */
[----:B------:R-:W-:Y:S01]  /*0f30*/  IABS R9, R5 ;  /* 0x0000000500097213 */ /* 0x000fe20000000000 */
[----:B------:R-:W-:Y:S01]  /*0f40*/  IMAD.U32 R8, RZ, RZ, UR4 ;  /* 0x00000004ff087e24 */ /* 0x000fe2000f8e00ff */
[----:B------:R-:W0:Y:S01]  /*0f50*/  I2F.RP R0, R3 ;  /* 0x0000000300007306 */ /* 0x000e220000209400 */
[----:B------:R-:W-:Y:S01]  /*0f60*/  ULOP3.LUT UR4, UR4, UR11, URZ, 0x3c, !UPT ;  /* 0x0000000b04047292 */ /* 0x000fe2000f8e3c3f */
[----:B------:R-:W-:-:S05]  /*0f70*/  IADD3 R9, RZ, -R9, RZ ;  /* 0x80000009ff097210 */ /* 0x000fca0007ffe0ff */
[----:B------:R-:W-:Y:S01]  /*0f80*/  ISETP.LE.AND P3, PT, RZ, UR4, PT ;  /* 0x00000004ff007c0c */ /* 0x000fe2000bf63270 */
[----:B0-----:R-:W0:Y:S02]  /*0f90*/  MUFU.RCP R0, R0 ;  /* 0x0000000000007308 */ /* 0x001e240000001000 */
[----:B0-----:R-:W-:Y:S01]  /*0fa0*/  VIADD R6, R0, 0xffffffe ;  /* 0x0ffffffe00067836 */ /* 0x001fe20000000000 */
[----:B------:R-:W-:-:S05]  /*0fb0*/  IABS R0, R8 ;  /* 0x0000000800007213 */ /* 0x000fca0000000000 */
[----:B------:R0:W1:Y:S02]  /*0fc0*/  F2I.FTZ.U32.TRUNC.NTZ R7, R6 ;  /* 0x0000000600077305 */ /* 0x000064000021f000 */
[----:B0-----:R-:W-:Y:S02]  /*0fd0*/  IMAD.MOV.U32 R6, RZ, RZ, RZ ;  /* 0x000000ffff067224 */ /* 0x001fe400078e00ff */
[----:B-1----:R-:W-:-:S04]  /*0fe0*/  IMAD.MOV R10, RZ, RZ, -R7 ;  /* 0x000000ffff0a7224 */ /* 0x002fc800078e0a07 */
[----:B------:R-:W-:-:S04]  /*0ff0*/  IMAD R5, R10, R3, RZ ;  /* 0x000000030a057224 */ /* 0x000fc800078e02ff */
[----:B------:R-:W-:-:S04]  /*1000*/  IMAD.HI.U32 R7, R7, R5, R6 ;  /* 0x0000000507077227 */ /* 0x000fc800078e0006 */
[----:B------:R-:W-:Y:S02]  /*1010*/  IMAD.MOV.U32 R5, RZ, RZ, R9 ;  /* 0x000000ffff057224 */ /* 0x000fe400078e0009 */
[----:B------:R-:W-:-:S04]  /*1020*/  IMAD.HI.U32 R7, R7, R0, RZ ;  /* 0x0000000007077227 */ /* 0x000fc800078e00ff */
[----:B------:R-:W-:-:S05]  /*1030*/  IMAD R0, R7, R5, R0 ;  /* 0x0000000507007224 */ /* 0x000fca00078e0200 */
[----:B------:R-:W-:-:S13]  /*1040*/  ISETP.GT.U32.AND P2, PT, R3, R0, PT ;  /* 0x000000000300720c */ /* 0x000fda0003f44070 */
[----:B------:R-:W-:Y:S01]  /*1050*/  @!P2 IMAD.IADD R0, R0, 0x1, -R3 ;  /* 0x000000010000a824 */ /* 0x000fe200078e0a03 */
[----:B------:R-:W-:Y:S02]  /*1060*/  @!P2 IADD3 R7, R7, 0x1, RZ ;  /* 0x000000010707a810 */ /* 0x000fe40007ffe0ff */
[----:B------:R-:W-:Y:S02]  /*1070*/  ISETP.NE.AND P2, PT, RZ, UR11, PT ;  /* 0x0000000bff007c0c */ /* 0x000fe4000bf45270 */
[----:B------:R-:W-:-:S13]  /*1080*/  ISETP.GE.U32.AND P1, PT, R0, R3, PT ;  /* 0x000000030000720c */ /* 0x000fda0003f26070 */
[----:B------:R-:W-:-:S04]  /*1090*/  @P1 VIADD R7, R7, 0x1 ;  /* 0x0000000107071836 */ /* 0x000fc80000000000 */
[----:B------:R-:W-:-:S04]  /*10a0*/  IMAD.MOV.U32 R3, RZ, RZ, R7 ;  /* 0x000000ffff037224 */ /* 0x000fc800078e0007 */
[----:B------:R-:W-:Y:S01]  /*10b0*/  @!P3 IMAD.MOV R3, RZ, RZ, -R3 ;  /* 0x000000ffff03b224 */ /* 0x000fe200078e0a03 */
[----:B------:R-:W-:-:S07]  /*10c0*/  @!P2 LOP3.LUT R3, RZ, UR11, RZ, 0x33, !PT ;  /* 0x0000000bff03ac12 */ /* 0x000fce000f8e33ff */
.L_x_10:
[----:B------:R-:W-:Y:S01]  /*10d0*/  IMAD R0, R3, UR7, RZ ;  /* 0x0000000703007c24 */ /* 0x000fe2000f8e02ff */
[----:B------:R-:W-:Y:S02]  /*10e0*/  MOV R36, RZ ;  /* 0x000000ff00247202 */ /* 0x000fe40000000f00 */
[----:B------:R-:W-:Y:S02]  /*10f0*/  CS2R R34, SRZ ;  /* 0x0000000000227805 */ /* 0x000fe4000001ff00 */
[----:B------:R-:W-:Y:S02]  /*1100*/  CS2R R32, SRZ ;  /* 0x0000000000207805 */ /* 0x000fe4000001ff00 */
[----:B------:R-:W-:Y:S02]  /*1110*/  CS2R R30, SRZ ;  /* 0x00000000001e7805 */ /* 0x000fe4000001ff00 */
[----:B------:R-:W-:Y:S02]  /*1120*/  VIADDMNMX R3, R0, R3, UR6, PT ;  /* 0x0000000600037e46 */ /* 0x000fe4000b800103 */
[----:B------:R-:W-:-:S02]  /*1130*/  CS2R R28, SRZ ;  /* 0x00000000001c7805 */ /* 0x000fc4000001ff00 */
[----:B------:R-:W-:Y:S02]  /*1140*/  CS2R R26, SRZ ;  /* 0x00000000001a7805 */ /* 0x000fe4000001ff00 */
[----:B------:R-:W-:Y:S02]  /*1150*/  CS2R R24, SRZ ;  /* 0x0000000000187805 */ /* 0x000fe4000001ff00 */
[----:B------:R-:W-:-:S13]  /*1160*/  ISETP.GT.AND P1, PT, R3, R0, PT ;  /* 0x000000000300720c */ /* 0x000fda0003f24270 */
[----:B------:R-:W-:Y:S05]  /*1170*/  @!P1 BRA `(.L_x_11) ;  /* 0x0000005c00249947 */ /* 0x000fea0003800000 */
[----:B------:R-:W-:Y:S01]  /*1180*/  SHF.R.S32.HI R5, RZ, 0x1f, R16 ;  /* 0x0000001fff057819 */ /* 0x000fe20000011410 */
[----:B------:R-:W-:-:S03]  /*1190*/  UMOV UR7, 0x400 ;  /* 0x0000040000077882 */ /* 0x000fc60000000000 */
[----:B------:R-:W-:-:S04]  /*11a0*/  LEA.HI R5, R5, R16, RZ, 0x7 ;  /* 0x0000001005057211 */ /* 0x000fc800078f38ff */
[----:B------:R-:W-:Y:S02]  /*11b0*/  SHF.R.S32.HI R2, RZ, 0x7, R5 ;  /* 0x00000007ff027819 */ /* 0x000fe40000011405 */
[----:B------:R-:W-:-:S04]  /*11c0*/  LOP3.LUT R5, R5, 0xffffff80, RZ, 0xc0, !PT ;  /* 0xffffff8005057812 */ /* 0x000fc800078ec0ff */
[----:B------:R-:W0:Y:S01]  /*11d0*/  SHFL.IDX PT, R2, R2, RZ, 0x1f ;  /* 0x00001fff02027589 */ /* 0x000e2200000e0000 */
[----:B------:R-:W-:-:S05]  /*11e0*/  IMAD.IADD R5, R16, 0x1, -R5 ;  /* 0x0000000110057824 */ /* 0x000fca00078e0a05 */
[----:B------:R-:W-:-:S04]  /*11f0*/  SHF.R.S32.HI R4, RZ, 0x1f, R5 ;  /* 0x0000001fff047819 */ /* 0x000fc80000011405 */
[CC--:B------:R-:W-:Y:S02]  /*1200*/  LEA.HI R6, R4.reuse, R5.reuse, RZ, 0x2 ;  /* 0x0000000504067211 */ /* 0x0c0fe400078f10ff */
[----:B------:R-:W-:Y:S02]  /*1210*/  LEA.HI R4, R4, R5, RZ, 0x5 ;  /* 0x0000000504047211 */ /* 0x000fe400078f28ff */
[----:B------:R-:W-:Y:S02]  /*1220*/  SHF.R.S32.HI R7, RZ, 0x1f, R6 ;  /* 0x0000001fff077819 */ /* 0x000fe40000011406 */
[----:B------:R-:W-:Y:S02]  /*1230*/  SHF.R.S32.HI R4, RZ, 0x5, R4 ;  /* 0x00000005ff047819 */ /* 0x000fe40000011404 */
[----:B0-----:R-:W-:Y:S02]  /*1240*/  R2UR UR4, R2 ;  /* 0x00000000020472ca */ /* 0x001fe400000e0000 */
[----:B------:R-:W-:-:S04]  /*1250*/  SHF.R.S32.HI R2, RZ, 0x2, R6 ;  /* 0x00000002ff027819 */ /* 0x000fc80000011406 */
[----:B------:R-:W-:-:S04]  /*1260*/  LEA.HI R7, R7, R2, RZ, 0x3 ;  /* 0x0000000207077211 */ /* 0x000fc800078f18ff */
[----:B------:R-:W-:-:S03]  /*1270*/  LOP3.LUT R7, R7, 0xfffffff8, RZ, 0xc0, !PT ;  /* 0xfffffff807077812 */ /* 0x000fc600078ec0ff */
[----:B------:R-:W-:Y:S02]  /*1280*/  ULEA.HI UR5, UR4, UR4, URZ, 0x1 ;  /* 0x0000000404057291 */ /* 0x000fe4000f8f083f */
[----:B------:R-:W-:Y:S02]  /*1290*/  IMAD.IADD R7, R2, 0x1, -R7 ;  /* 0x0000000102077824 */ /* 0x000fe400078e0a07 */
[----:B------:R-:W-:Y:S02]  /*12a0*/  ULOP3.LUT UR6, UR5, 0x1fffe, URZ, 0xc0, !UPT ;  /* 0x0001fffe05067892 */ /* 0x000fe4000f8ec03f */
[----:B------:R-:W-:Y:S01]  /*12b0*/  ULEA UR5, UR42, UR7, 0x18 ;  /* 0x000000072a057291 */ /* 0x000fe2000f8ec03f */
[----:B------:R-:W-:Y:S01]  /*12c0*/  IMAD R4, R4, 0x10, R7 ;  /* 0x0000001004047824 */ /* 0x000fe200078e0207 */
[----:B------:R-:W-:Y:S02]  /*12d0*/  UIADD3 UR6, UR4, -UR6, URZ ;  /* 0x8000000604067290 */ /* 0x000fe4000fffe03f */
[----:B------:R-:W-:-:S02]  /*12e0*/  ULOP3.LUT UR4, UR39, 0x1, URZ, 0xfc, !UPT ;  /* 0x0000000127047892 */ /* 0x000fc4000f8efc3f */
[----:B------:R-:W-:Y:S02]  /*12f0*/  ULEA UR6, UR6, UR5, 0xf ;  /* 0x0000000506067291 */ /* 0x000fe4000f8e783f */
[----:B------:R-:W-:Y:S02]  /*1300*/  UISETP.NE.AND UP0, UPT, UR4, 0x3, UPT ;  /* 0x000000030400788c */ /* 0x000fe4000bf05270 */
[----:B------:R-:W-:-:S04]  /*1310*/  UIADD3 UR6, UR6, 0x400, URZ ;  /* 0x0000040006067890 */ /* 0x000fc8000fffe03f */
[----:B------:R-:W-:Y:S01]  /*1320*/  PLOP3.LUT P0, PT, PT, PT, UP0, 0x80, 0x0 ;  /* 0x000000000000781c */ /* 0x000fe20003f0f008 */
[----:B------:R-:W-:-:S04]  /*1330*/  USHF.R.U32.HI UR6, URZ, 0x4, UR6 ;  /* 0x000000043f067899 */ /* 0x000fc80008011606 */
[----:B------:R-:W-:-:S04]  /*1340*/  ULOP3.LUT UR6, UR6, 0x3fff, URZ, 0xc0, !UPT ;  /* 0x00003fff06067892 */ /* 0x000fc8000f8ec03f */
[----:B------:R-:W-:-:S04]  /*1350*/  ULOP3.LUT UR6, UR6, 0x2000000, URZ, 0xfc, !UPT ;  /* 0x0200000006067892 */ /* 0x000fc8000f8efc3f */
[----:B------:R-:W-:Y:S08]  /*1360*/  @!P0 BRA `(.L_x_12) ;  /* 0x0000000000048947 */ /* 0x000ff00003800000 */
[----:B------:R-:W-:Y:S01]  /*1370*/  BPT.TRAP 0x1 ;  /* 0x000000040000795c */ /* 0x000fe20000300000 */
.L_x_12:
[----:B------:R-:W-:-:S04]  /*1380*/  SHF.L.U32 R2, RZ, 0x1f, RZ ;  /* 0x0000001fff027819 */ /* 0x000fc800000006ff */
[----:B------:R-:W0:Y:S02]  /*1390*/  SYNCS.PHASECHK.TRANS64.TRYWAIT P1, [UR5+0x28c50], R2 ;  /* 0x028c5002ff0075a7 */ /* 0x000e240008020145 */
[----:B0-----:R-:W-:Y:S05]  /*13a0*/  @!P1 BRA `(.L_x_13) ;  /* 0x000000b800549947 */ /* 0x001fea0003800000 */
.L_x_97:
[----:B------:R-:W-:Y:S01]  /*13b0*/  BAR.SYNC.DEFER_BLOCKING 0xe, 0x100 ;  /* 0x0384000000007b1d */ /* 0x000fe20000010000 */
[----:B------:R-:W-:Y:S02]  /*13c0*/  UIADD3 UR4, UR5, 0x26800, URZ ;  /* 0x0002680005047890 */ /* 0x000fe4000fffe03f */
[----:B------:R-:W-:Y:S02]  /*13d0*/  UIADD3 UR14, UR6, 0x80, URZ ;  /* 0x00000080060e7890 */ /* 0x000fe4000fffe03f */
[----:B------:R-:W-:Y:S01]  /*13e0*/  USHF.R.U32.HI UR4, URZ, 0x4, UR4 ;  /* 0x000000043f047899 */ /* 0x000fe20008011604 */
[----:B------:R-:W-:Y:S01]  /*13f0*/  UMOV UR9, 0x40000040 ;  /* 0x4000004000097882 */ /* 0x000fe20000000000 */
[----:B------:R-:W-:Y:S02]  /*1400*/  UMOV UR10, UR6 ;  /* 0x00000006000a7c82 */ /* 0x000fe40008000000 */
[----:B------:R-:W-:Y:S01]  /*1410*/  ULOP3.LUT UR4, UR4, 0x3fff, URZ, 0xc0, !UPT ;  /* 0x00003fff04047892 */ /* 0x000fe2000f8ec03f */
[----:B------:R-:W-:Y:S01]  /*1420*/  UMOV UR11, 0x40000040 ;  /* 0x40000040000b7882 */ /* 0x000fe20000000000 */
[----:B------:R-:W-:-:S02]  /*1430*/  UMOV UR13, 0x40000040 ;  /* 0x40000040000d7882 */ /* 0x000fc40000000000 */
[----:B------:R-:W-:Y:S01]  /*1440*/  ULOP3.LUT UR4, UR4, 0x10000, URZ, 0xfc, !UPT ;  /* 0x0001000004047892 */ /* 0x000fe2000f8efc3f */
[----:B------:R-:W-:Y:S01]  /*1450*/  UMOV UR15, 0x40000040 ;  /* 0x40000040000f7882 */ /* 0x000fe20000000000 */
[----:B------:R-:W-:Y:S02]  /*1460*/  UIADD3 UR18, UR6, 0x100, URZ ;  /* 0x0000010006127890 */ /* 0x000fe4000fffe03f */
[----:B------:R-:W-:-:S03]  /*1470*/  UIADD3 UR12, UR4, 0x2, URZ ;  /* 0x00000002040c7890 */ /* 0x000fc6000fffe03f */
[----:B------:R-:W-:Y:S01]  /*1480*/  UMOV UR8, UR4 ;  /* 0x0000000400087c82 */ /* 0x000fe20008000000 */
[----:B------:R-:W-:Y:S01]  /*1490*/  UIADD3 UR16, UR4, 0x4, URZ ;  /* 0x0000000404107890 */ /* 0x000fe2000fffe03f */
[----:B------:R-:W-:Y:S01]  /*14a0*/  UMOV UR17, 0x40000040 ;  /* 0x4000004000117882 */ /* 0x000fe20000000000 */
[----:B------:R-:W-:Y:S01]  /*14b0*/  WARPGROUP.ARRIVE ;  /* 0x00000000000079c5 */ /* 0x000fe20000000000 */
[----:B------:R-:W-:Y:S01]  /*14c0*/  UMOV UR19, 0x40000040 ;  /* 0x4000004000137882 */ /* 0x000fe20000000000 */
[----:B------:R-:W-:Y:S02]  /*14d0*/  UIADD3 UR20, UR4, 0x6, URZ ;  /* 0x0000000604147890 */ /* 0x000fe4000fffe03f */
[----:B------:R-:W-:Y:S02]  /*14e0*/  UIADD3 UR22, UR6, 0x180, URZ ;  /* 0x0000018006167890 */ /* 0x000fe4000fffe03f */
[----:B------:R-:W-:Y:S01]  /*14f0*/  HGMMA.64x256x16.F32.BF16 R24, gdesc[UR8].tnspB, RZ, !UPT, gsb0 ;  /* 0x43e00000081879f0 */ /* 0x000fe2000c0018ff */
[----:B------:R-:W-:Y:S01]  /*1500*/  UMOV UR21, 0x40000040 ;  /* 0x4000004000157882 */ /* 0x000fe20000000000 */
[----:B------:R-:W-:Y:S01]  /*1510*/  UMOV UR23, 0x40000040 ;  /* 0x4000004000177882 */ /* 0x000fe20000000000 */
[----:B------:R-:W-:-:S02]  /*1520*/  WARPGROUP.DEPBAR.LE gsb0, 0x0 ;  /* 0x00008000000079c5 */ /* 0x000fc40000010000 */
[----:B------:R-:W-:-:S15]  /*1530*/  WARPGROUP.ARRIVE ;  /* 0x00000000000079c5 */ /* 0x000fde0000000000 */
[----:B------:R-:W-:-:S08]  /*1540*/  NOP ;  /* 0x0000000000007918 */ /* 0x000fd00000000000 */
[----:B------:R-:W-:Y:S03]  /*1550*/  HGMMA.64x256x16.F32.BF16 R24, gdesc[UR12].tnspB, R24, gsb0 ;  /* 0x43e000000c1879f0 */ /* 0x000fe60008001818 */
[----:B------:R-:W-:Y:S02]  /*1560*/  WARPGROUP.DEPBAR.LE gsb0, 0x0 ;  /* 0x00008000000079c5 */ /* 0x000fe40000010000 */
        /* <DEDUP_REMOVED lines=8> */
[----:B------:R-:W-:Y:S06]  /*15f0*/  BAR.ARV 0xf, 0x100 ;  /* 0x03c4000000007b1d */ /* 0x000fec0000002000 */
[----:B------:R-:W-:Y:S05]  /*1600*/  @!P0 BRA `(.L_x_14) ;  /* 0x0000000000048947 */ /* 0x000fea0003800000 */
[----:B------:R-:W-:Y:S01]  /*1610*/  BPT.TRAP 0x1 ;  /* 0x000000040000795c */ /* 0x000fe20000300000 */
.L_x_14:
[----:B------:R-:W-:Y:S01]  /*1620*/  IADD3 R3, R3, -0x2, RZ ;  /* 0xfffffffe03037810 */ /* 0x000fe20007ffe0ff */
[----:B------:R-:W-:-:S03]  /*1630*/  UIADD3 UR4, UR5, 0x28c60, URZ ;  /* 0x00028c6005047890 */ /* 0x000fc6000fffe03f */
[----:B------:R-:W-:Y:S01]  /*1640*/  ISETP.GE.AND P1, PT, R3, R0, PT ;  /* 0x000000000300720c */ /* 0x000fe20003f26270 */
[----:B------:R-:W-:-:S09]  /*1650*/  UPRMT UR4, UR42, 0x654, UR4 ;  /* 0x000006542a047896 */ /* 0x000fd20008000004 */
[----:B------:R-:W-:Y:S01]  /*1660*/  SYNCS.ARRIVE.TRANS64.RED.A1T0 RZ, [UR4], RZ ;  /* 0x000000ffffff79a7 */ /* 0x000fe20008100404 */
[----:B------:R-:W-:Y:S02]  /*1670*/  UMOV UR4, URZ ;  /* 0x0000003f00047c82 */ /* 0x000fe40008000000 */
[----:B------:R-:W-:Y:S05]  /*1680*/  @!P1 BRA `(.L_x_15) ;  /* 0x0000000800e09947 */ /* 0x000fea0003800000 */
[----:B------:R-:W-:Y:S01]  /*1690*/  IMAD.MOV.U32 R7, RZ, RZ, RZ ;  /* 0x000000ffff077224 */ /* 0x000fe200078e00ff */
[----:B------:R-:W-:-:S06]  /*16a0*/  UMOV UR4, URZ ;  /* 0x0000003f00047c82 */ /* 0x000fcc0008000000 */
.L_x_21:
[----:B------:R-:W-:Y:S01]  /*16b0*/  BAR.SYNC.DEFER_BLOCKING 0xe, 0x100 ;  /* 0x0384000000007b1d */ /* 0x000fe20000010000 */
[----:B01----:R-:W-:Y:S01]  /*16c0*/  IMAD.U32 R5, RZ, RZ, UR4 ;  /* 0x00000004ff057e24 */ /* 0x003fe2000f8e00ff */
[----:B------:R-:W-:Y:S01]  /*16d0*/  UIADD3 UR4, UR4, 0x1, URZ ;  /* 0x0000000104047890 */ /* 0x000fe2000fffe03f */
[----:B------:R-:W-:Y:S02]  /*16e0*/  ISETP.GT.AND P2, PT, R3, R0, PT ;  /* 0x000000000300720c */ /* 0x000fe40003f44270 */
[----:B------:R-:W-:Y:S01]  /*16f0*/  IMAD R2, R5, 0x40, R4 ;  /* 0x0000004005027824 */ /* 0x000fe200078e0204 */
[----:B------:R-:W-:Y:S01]  /*1700*/  UISETP.NE.AND UP0, UPT, UR4, 0x2, UPT ;  /* 0x000000020400788c */ /* 0x000fe2000bf05270 */
[----:B------:R-:W-:-:S03]  /*1710*/  IADD3 R3, R3, -0x1, RZ ;  /* 0xffffffff03037810 */ /* 0x000fc60007ffe0ff */
[----:B------:R-:W-:Y:S01]  /*1720*/  LEA R2, R2, UR5, 0x2 ;  /* 0x0000000502027c11 */ /* 0x000fe2000f8e10ff */
[----:B------:R-:W-:Y:S02]  /*1730*/  USEL UR7, URZ, 0x1, UP0 ;  /* 0x000000013f077887 */ /* 0x000fe40008000000 */
[----:B------:R-:W-:-:S04]  /*1740*/  USEL UR4, UR4, URZ, UP0 ;  /* 0x0000003f04047287 */ /* 0x000fc80008000000 */
[----:B------:R-:W-:Y:S01]  /*1750*/  LOP3.LUT R7, R7, UR7, RZ, 0x3c, !PT ;  /* 0x0000000707077c12 */ /* 0x000fe2000f8e3cff */
[----:B------:R-:W0:Y:S04]  /*1760*/  LDS R5, [R2+0x28800] ;  /* 0x0288000002057984 */ /* 0x000e280000000800 */
[----:B------:R-:W1:Y:S01]  /*1770*/  LDS R6, [R2+0x28820] ;  /* 0x0288200002067984 */ /* 0x000e620000000800 */
[-C--:B0-----:R-:W-:Y:S01]  /*1780*/  FMUL.FTZ R24, R24, R5.reuse ;  /* 0x0000000518187220 */ /* 0x081fe20000410000 */
[-C--:B------:R-:W-:Y:S01]  /*1790*/  FMUL.FTZ R25, R25, R5.reuse ;  /* 0x0000000519197220 */ /* 0x080fe20000410000 */
        /* <DEDUP_REMOVED lines=61> */
[----:B------:R-:W-:Y:S01]  /*1b70*/  FMUL.FTZ R149, R149, R5 ;  /* 0x0000000595957220 */ /* 0x000fe20000410000 */
[-C--:B-1----:R-:W-:Y:S01]  /*1b80*/  FMUL.FTZ R26, R26, R6.reuse ;  /* 0x000000061a1a7220 */ /* 0x082fe20000410000 */
        /* <DEDUP_REMOVED lines=63> */
[----:B------:R-:W-:Y:S06]  /*1f80*/  @!P0 BRA `(.L_x_16) ;  /* 0x0000000000048947 */ /* 0x000fec0003800000 */
[----:B------:R-:W-:Y:S01]  /*1f90*/  BPT.TRAP 0x1 ;  /* 0x000000040000795c */ /* 0x000fe20000300000 */
.L_x_16:
[----:B------:R-:W-:Y:S01]  /*1fa0*/  ULEA UR7, UR4, UR5, 0x3 ;  /* 0x0000000504077291 */ /* 0x000fe2000f8e183f */
[----:B------:R-:W-:-:S08]  /*1fb0*/  SHF.L.U32 R2, R7, 0x1f, RZ ;  /* 0x0000001f07027819 */ /* 0x000fd000000006ff */
[----:B------:R0:W1:Y:S01]  /*1fc0*/  SYNCS.PHASECHK.TRANS64.TRYWAIT P1, [UR7+0x28c50], R2 ;  /* 0x028c5002ff0075a7 */ /* 0x0000620008020147 */
[----:B------:R-:W-:Y:S05]  /*1fd0*/  @!P0 BRA `(.L_x_17) ;  /* 0x0000000000048947 */ /* 0x000fea0003800000 */
[----:B------:R-:W-:Y:S01]  /*1fe0*/  BPT.TRAP 0x1 ;  /* 0x000000040000795c */ /* 0x000fe20000300000 */
.L_x_17:
[----:B-1----:R-:W-:Y:S05]  /*1ff0*/  @P1 BRA `(.L_x_18) ;  /* 0x0000000000081947 */ /* 0x002fea0003800000 */
[----:B------:R-:W1:Y:S02]  /*2000*/  SYNCS.PHASECHK.TRANS64.TRYWAIT P1, [UR7+0x28c50], R2 ;  /* 0x028c5002ff0075a7 */ /* 0x000e640008020147 */
[----:B-1----:R-:W-:Y:S05]  /*2010*/  @!P1 BRA `(.L_x_19) ;  /* 0x000000ac00509947 */ /* 0x002fea0003800000 */
.L_x_18:
[----:B------:R-:W-:Y:S01]  /*2020*/  ULEA UR10, UR4, UR6, 0xc ;  /* 0x00000006040a7291 */ /* 0x000fe2000f8e603f */
[----:B------:R-:W-:Y:S01]  /*2030*/  WARPGROUP.ARRIVE ;  /* 0x00000000000079c5 */ /* 0x000fe20000000000 */
[----:B------:R-:W-:Y:S01]  /*2040*/  UMOV UR11, 0x40000040 ;  /* 0x40000040000b7882 */ /* 0x000fe20000000000 */
[----:B------:R-:W-:Y:S01]  /*2050*/  UMOV UR15, 0x40000040 ;  /* 0x40000040000f7882 */ /* 0x000fe20000000000 */
[----:B------:R-:W-:Y:S02]  /*2060*/  UIADD3 UR14, UR10, 0x80, URZ ;  /* 0x000000800a0e7890 */ /* 0x000fe4000fffe03f */
[----:B------:R-:W-:Y:S01]  /*2070*/  UIADD3 UR18, UR10, 0x100, URZ ;  /* 0x000001000a127890 */ /* 0x000fe2000fffe03f */
[----:B------:R-:W-:Y:S02]  /*2080*/  UMOV UR19, 0x40000040 ;  /* 0x4000004000137882 */ /* 0x000fe40000000000 */
[----:B------:R-:W-:Y:S01]  /*2090*/  HGMMA.64x256x16.F32.BF16 R24, gdesc[UR8].tnspB, R24, gsb0 ;  /* 0x43e00000081879f0 */ /* 0x000fe20008001818 */
[----:B------:R-:W-:Y:S01]  /*20a0*/  UIADD3 UR22, UR10, 0x180, URZ ;  /* 0x000001800a167890 */ /* 0x000fe2000fffe03f */
        /* <DEDUP_REMOVED lines=17> */
.L_x_20:
[----:B------:R-:W-:-:S04]  /*21c0*/  UIADD3 UR7, UR7, 0x28c60, URZ ;  /* 0x00028c6007077890 */ /* 0x000fc8000fffe03f */
[----:B------:R-:W-:-:S09]  /*21d0*/  UPRMT UR7, UR42, 0x654, UR7 ;  /* 0x000006542a077896 */ /* 0x000fd20008000007 */
[----:B------:R-:W-:Y:S01]  /*21e0*/  SYNCS.ARRIVE.TRANS64.RED.A1T0 RZ, [UR7], RZ ;  /* 0x000000ffffff79a7 */ /* 0x000fe20008100407 */
[----:B------:R-:W-:Y:S05]  /*21f0*/  @P2 BRA `(.L_x_21) ;  /* 0xfffffff4002c2947 */ /* 0x000fea000383ffff */
[----:B------:R-:W-:-:S12]  /*2200*/  USHF.L.U32 UR4, UR4, 0x6, URZ ;  /* 0x0000000604047899 */ /* 0x000fd8000800063f */
.L_x_15:
[----:B------:R-:W-:Y:S01]  /*2210*/  BAR.SYNC.DEFER_BLOCKING 0xe, 0x100 ;  /* 0x0384000000007b1d */ /* 0x000fe20000010000 */
[----:B------:R-:W-:Y:S01]  /*2220*/  VIADD R4, R4, UR4 ;  /* 0x0000000404047c36 */ /* 0x000fe20008000000 */
[----:B------:R-:W-:-:S04]  /*2230*/  PLOP3.LUT P0, PT, PT, PT, PT, 0x8, 0x0 ;  /* 0x000000000000781c */ /* 0x000fc80003f0e170 */
[----:B------:R-:W-:-:S05]  /*2240*/  LEA R4, R4, UR5, 0x2 ;  /* 0x0000000504047c11 */ /* 0x000fca000f8e10ff */
[----:B01----:R-:W0:Y:S04]  /*2250*/  LDS R2, [R4+0x28800] ;  /* 0x0288000004027984 */ /* 0x003e280000000800 */
[----:B------:R1:W2:Y:S02]  /*2260*/  LDS R0, [R4+0x28820] ;  /* 0x0288200004007984 */ /* 0x0002a40000000800 */
[----:B-1----:R-:W-:Y:S02]  /*2270*/  IMAD.MOV.U32 R4, RZ, RZ, RZ ;  /* 0x000000ffff047224 */ /* 0x002fe400078e00ff */
        /* <DEDUP_REMOVED lines=64> */
[-C--:B--2---:R-:W-:Y:S01]  /*2680*/  FMUL.FTZ R26, R26, R0.reuse ;  /* 0x000000001a1a7220 */ /* 0x084fe20000410000 */
        /* <DEDUP_REMOVED lines=63> */
[----:B------:R-:W-:Y:S01]  /*2a80*/  IMAD.MOV.U32 R2, RZ, RZ, RZ ;  /* 0x000000ffff027224 */ /* 0x000fe200078e00ff */
[----:B------:R-:W-:Y:S06]  /*2a90*/  BAR.ARV 0xf, 0x100 ;  /* 0x03c4000000007b1d */ /* 0x000fec0000002000 */
[----:B------:R-:W-:Y:S05]  /*2aa0*/  BRA `(.L_x_11) ;  /* 0x0000004000d87947 */ /* 0x000fea0003800000 */
.L_x_9:
[----:B------:R-:W-:Y:S01]  /*2ab0*/  UISETP.GE.AND UP0, UPT, UR43, 0x1, UPT ;  /* 0x000000012b00788c */ /* 0x000fe2000bf06270 */
[----:B------:R-:W-:-:S05]  /*2ac0*/  UMOV UR4, URZ ;  /* 0x0000003f00047c82 */ /* 0x000fca0008000000 */
[----:B------:R-:W-:-:S13]  /*2ad0*/  PLOP3.LUT P0, PT, PT, PT, UP0, 0x80, 0x0 ;  /* 0x000000000000781c */ /* 0x000fda0003f0f008 */
[----:B------:R-:W-:Y:S05]  /*2ae0*/  @!P0 BRA `(.L_x_22) ;  /* 0x0000000000848947 */ /* 0x000fea0003800000 */
[----:B------:R-:W-:Y:S01]  /*2af0*/  MOV R3, UR11 ;  /* 0x0000000b00037c02 */ /* 0x000fe20008000f00 */
[----:B------:R-:W-:Y:S01]  /*2b00*/  UIADD3 UR8, UR6, -0x1, UR11 ;  /* 0xffffffff06087890 */ /* 0x000fe2000fffe00b */
[----:B------:R-:W-:Y:S02]  /*2b10*/  UMOV UR4, URZ ;  /* 0x0000003f00047c82 */ /* 0x000fe40008000000 */
[-C--:B------:R-:W-:Y:S02]  /*2b20*/  IABS R0, R3.reuse ;  /* 0x0000000300007213 */ /* 0x080fe40000000000 */
[----:B------:R-:W-:Y:S01]  /*2b30*/  IABS R5, R3 ;  /* 0x0000000300057213 */ /* 0x000fe20000000000 */
[----:B------:R-:W-:Y:S01]  /*2b40*/  IMAD.U32 R4, RZ, RZ, UR8 ;  /* 0x00000008ff047e24 */ /* 0x000fe2000f8e00ff */
[----:B------:R-:W-:Y:S01]  /*2b50*/  R2UR UR12, R0 ;  /* 0x00000000000c72ca */ /* 0x000fe200000e0000 */
[----:B------:R-:W-:-:S03]  /*2b60*/  ULOP3.LUT UR8, UR8, UR11, URZ, 0x3c, !UPT ;  /* 0x0000000b08087292 */ /* 0x000fc6000f8e3c3f */
[----:B------:R-:W-:-:S05]  /*2b70*/  IABS R4, R4 ;  /* 0x0000000400047213 */ /* 0x000fca0000000000 */
[----:B------:R-:W-:-:S04]  /*2b80*/  IMAD.MOV.U32 R3, RZ, RZ, R4 ;  /* 0x000000ffff037224 */ /* 0x000fc800078e0004 */
[----:B------:R-:W0:Y:S01]  /*2b90*/  I2F.RP R0, UR12 ;  /* 0x0000000c00007d06 */ /* 0x000e220008209400 */
[----:B------:R-:W-:-:S07]  /*2ba0*/  R2UR UR10, R3 ;  /* 0x00000000030a72ca */ /* 0x000fce00000e0000 */
[----:B0-----:R-:W0:Y:S02]  /*2bb0*/  MUFU.RCP R0, R0 ;  /* 0x0000000000007308 */ /* 0x001e240000001000 */
[----:B0-----:R-:W-:Y:S01]  /*2bc0*/  VIADD R2, R0, 0xffffffe ;  /* 0x0ffffffe00027836 */ /* 0x001fe20000000000 */
[----:B------:R-:W-:-:S05]  /*2bd0*/  IADD3 R0, RZ, -R5, RZ ;  /* 0x80000005ff007210 */ /* 0x000fca0007ffe0ff */
[----:B------:R-:W0:Y:S02]  /*2be0*/  F2I.FTZ.U32.TRUNC.NTZ R2, R2 ;  /* 0x0000000200027305 */ /* 0x000e24000021f000 */
[----:B0-----:R-:W-:-:S13]  /*2bf0*/  R2UR UR5, R2 ;  /* 0x00000000020572ca */ /* 0x001fda00000e0000 */
[----:B------:R-:W-:-:S04]  /*2c00*/  UIADD3 UR9, URZ, -UR5, URZ ;  /* 0x800000053f097290 */ /* 0x000fc8000fffe03f */
[----:B------:R-:W-:-:S04]  /*2c10*/  UIMAD UR9, UR9, UR12, URZ ;  /* 0x0000000c090972a4 */ /* 0x000fc8000f8e023f */
[----:B------:R-:W-:-:S03]  /*2c20*/  UIMAD.WIDE.U32 UR4, UR5, UR9, UR4 ;  /* 0x00000009050472a5 */ /* 0x000fc6000f8e0004 */
[----:B------:R-:W-:Y:S01]  /*2c30*/  R2UR UR9, R0 ;  /* 0x00000000000972ca */ /* 0x000fe200000e0000 */
[----:B------:R-:W-:-:S12]  /*2c40*/  UIMAD.WIDE.U32 UR4, UR5, UR10, URZ ;  /* 0x0000000a050472a5 */ /* 0x000fd8000f8e003f */
[----:B------:R-:W-:-:S04]  /*2c50*/  UIMAD UR9, UR5, UR9, UR10 ;  /* 0x00000009050972a4 */ /* 0x000fc8000f8e020a */
[----:B------:R-:W-:-:S11]  /*2c60*/  UISETP.GT.U32.AND UP1, UPT, UR12, UR9, UPT ;  /* 0x000000090c00728c */ /* 0x000fd6000bf24070 */
[----:B------:R-:W-:Y:S02]  /*2c70*/  @!UP1 UIADD3 UR9, UR9, -UR12, URZ ;  /* 0x8000000c09099290 */ /* 0x000fe4000fffe03f */
[----:B------:R-:W-:Y:S02]  /*2c80*/  @!UP1 UIADD3 UR5, UR5, 0x1, URZ ;  /* 0x0000000105059890 */ /* 0x000fe4000fffe03f */
[----:B------:R-:W-:Y:S02]  /*2c90*/  UISETP.GE.U32.AND UP0, UPT, UR9, UR12, UPT ;  /* 0x0000000c0900728c */ /* 0x000fe4000bf06070 */
[----:B------:R-:W-:-:S09]  /*2ca0*/  UISETP.GE.AND UP1, UPT, UR8, URZ, UPT ;  /* 0x0000003f0800728c */ /* 0x000fd2000bf26270 */
[----:B------:R-:W-:Y:S02]  /*2cb0*/  @UP0 UIADD3 UR5, UR5, 0x1, URZ ;  /* 0x0000000105050890 */ /* 0x000fe4000fffe03f */
[----:B------:R-:W-:-:S05]  /*2cc0*/  UISETP.NE.AND UP0, UPT, UR11, URZ, UPT ;  /* 0x0000003f0b00728c */ /* 0x000fca000bf05270 */
[----:B------:R-:W-:Y:S02]  /*2cd0*/  UMOV UR4, UR5 ;  /* 0x0000000500047c82 */ /* 0x000fe40008000000 */
[----:B------:R-:W-:-:S04]  /*2ce0*/  @!UP1 UIADD3 UR4, -UR4, URZ, URZ ;  /* 0x0000003f04049290 */ /* 0x000fc8000fffe13f */
[----:B------:R-:W-:-:S12]  /*2cf0*/  @!UP0 ULOP3.LUT UR4, URZ, UR11, URZ, 0x33, !UPT ;  /* 0x0000000b3f048292 */ /* 0x000fd8000f8e333f */
.L_x_22:
[----:B------:R-:W-:Y:S01]  /*2d00*/  UIMAD UR40, UR7, UR4, URZ ;  /* 0x00000004072872a4 */ /* 0x000fe2000f8e023f */
[----:B------:R-:W-:Y:S01]  /*2d10*/  IMAD.U32 R0, RZ, RZ, UR6 ;  /* 0x00000006ff007e24 */ /* 0x000fe2000f8e00ff */
[----:B------:R-:W-:Y:S01]  /*2d20*/  PLOP3.LUT P0, PT, PT, PT, PT, 0x80, 0x0 ;  /* 0x000000000000781c */ /* 0x000fe20003f0f070 */
[----:B------:R-:W-:Y:S01]  /*2d30*/  IMAD.U32 R3, RZ, RZ, UR4 ;  /* 0x00000004ff037e24 */ /* 0x000fe2000f8e00ff */
[----:B------:R-:W-:Y:S01]  /*2d40*/  MOV R4, RZ ;  /* 0x000000ff00047202 */ /* 0x000fe20000000f00 */
[----:B------:R-:W-:Y:S01]  /*2d50*/  IMAD.MOV.U32 R2, RZ, RZ, RZ ;  /* 0x000000ffff027224 */ /* 0x000fe200078e00ff */
[----:B------:R-:W-:Y:S02]  /*2d60*/  CS2R R150, SRZ ;  /* 0x0000000000967805 */ /* 0x000fe4000001ff00 */
[----:B------:R-:W-:Y:S02]  /*2d70*/  CS2R R148, SRZ ;  /* 0x0000000000947805 */ /* 0x000fe4000001ff00 */
[----:B------:R-:W-:-:S02]  /*2d80*/  VIADDMNMX R0, R3, UR40, R0, PT ;  /* 0x0000002803007c46 */ /* 0x000fc4000b800100 */
[----:B------:R-:W-:Y:S02]  /*2d90*/  CS2R R146, SRZ ;  /* 0x0000000000927805 */ /* 0x000fe4000001ff00 */
[----:B------:R-:W-:Y:S02]  /*2da0*/  CS2R R144, SRZ ;  /* 0x0000000000907805 */ /* 0x000fe4000001ff00 */
[----:B------:R-:W-:Y:S02]  /*2db0*/  CS2R R142, SRZ ;  /* 0x00000000008e7805 */ /* 0x000fe4000001ff00 */
[----:B------:R-:W-:Y:S02]  /*2dc0*/  R2UR UR44, R0 ;  /* 0x00000000002c72ca */ /* 0x000fe400000e0000 */
        /* <DEDUP_REMOVED lines=11> */
[----:B------:R-:W-:Y:S01]  /*2e80*/  CS2R R118, SRZ ;  /* 0x0000000000767805 */ /* 0x000fe2000001ff00 */
[----:B------:R-:W-:Y:S01]  /*2e90*/  UISETP.GT.AND UP0, UPT, UR44, UR40, UPT ;  /* 0x000000282c00728c */ /* 0x000fe2000bf04270 */
[----:B------:R-:W-:Y:S02]  /*2ea0*/  CS2R R116, SRZ ;  /* 0x0000000000747805 */ /* 0x000fe4000001ff00 */
[----:B------:R-:W-:-:S02]  /*2eb0*/  CS2R R114, SRZ ;  /* 0x0000000000727805 */ /* 0x000fc4000001ff00 */
[----:B------:R-:W-:Y:S02]  /*2ec0*/  CS2R R112, SRZ ;  /* 0x0000000000707805 */ /* 0x000fe4000001ff00 */
[----:B------:R-:W-:Y:S02]  /*2ed0*/  CS2R R110, SRZ ;  /* 0x00000000006e7805 */ /* 0x000fe4000001ff00 */
[----:B------:R-:W-:Y:S02]  /*2ee0*/  CS2R R108, SRZ ;  /* 0x00000000006c7805 */ /* 0x000fe4000001ff00 */
[----:B------:R-:W-:Y:S02]  /*2ef0*/  PLOP3.LUT P1, PT, PT, PT, UP0, 0x80, 0x0 ;  /* 0x000000000000781c */ /* 0x000fe40003f2f008 */
        /* <DEDUP_REMOVED lines=42> */
[----:B------:R-:W-:Y:S06]  /*31a0*/  @!P1 BRA `(.L_x_11) ;  /* 0x0000003c00189947 */ /* 0x000fec0003800000 */
[----:B------:R-:W-:Y:S01]  /*31b0*/  SHF.R.S32.HI R17, RZ, 0x1f, R16 ;  /* 0x0000001fff117819 */ /* 0x000fe20000011410 */
[----:B------:R-:W-:Y:S02]  /*31c0*/  UMOV UR41, 0x400 ;  /* 0x0000040000297882 */ /* 0x000fe40000000000 */
[----:B------:R-:W-:Y:S01]  /*31d0*/  ULEA UR41, UR42, UR41, 0x18 ;  /* 0x000000292a297291 */ /* 0x000fe2000f8ec03f */
[----:B------:R-:W-:-:S04]  /*31e0*/  LEA.HI R18, R17, R16, RZ, 0x7 ;  /* 0x0000001011127211 */ /* 0x000fc800078f38ff */
[----:B------:R-:W-:-:S05]  /*31f0*/  SHF.R.S32.HI R19, RZ, 0x7, R18 ;  /* 0x00000007ff137819 */ /* 0x000fca0000011412 */
[----:B------:R-:W0:Y:S02]  /*3200*/  SHFL.IDX PT, R0, R19, RZ, 0x1f ;  /* 0x00001fff13007589 */ /* 0x000e2400000e0000 */
[----:B0-----:R-:W-:-:S13]  /*3210*/  R2UR UR4, R0 ;  /* 0x00000000000472ca */ /* 0x001fda00000e0000 */
[----:B------:R-:W-:-:S04]  /*3220*/  ULEA.HI UR5, UR4, UR4, URZ, 0x1 ;  /* 0x0000000404057291 */ /* 0x000fc8000f8f083f */
[----:B------:R-:W-:-:S04]  /*3230*/  ULOP3.LUT UR5, UR5, 0x1fffe, URZ, 0xc0, !UPT ;  /* 0x0001fffe05057892 */ /* 0x000fc8000f8ec03f */
[----:B------:R-:W-:Y:S02]  /*3240*/  UIADD3 UR5, UR4, -UR5, URZ ;  /* 0x8000000504057290 */ /* 0x000fe4000fffe03f */
[----:B------:R-:W-:Y:S02]  /*3250*/  UIADD3 UR4, UR41, 0x26800, URZ ;  /* 0x0002680029047890 */ /* 0x000fe4000fffe03f */
[----:B------:R-:W-:Y:S02]  /*3260*/  ULEA UR5, UR5, UR41, 0xf ;  /* 0x0000002905057291 */ /* 0x000fe4000f8e783f */
[----:B------:R-:W-:Y:S02]  /*3270*/  ULOP3.LUT UP0, URZ, UR4, 0x3ff, URZ, 0xc0, !UPT ;  /* 0x000003ff043f7892 */ /* 0x000fe4000f80c03f */
[----:B------:R-:W-:-:S04]  /*3280*/  UIADD3 UR5, UR5, 0x400, URZ ;  /* 0x0000040005057890 */ /* 0x000fc8000fffe03f */
[----:B------:R-:W-:Y:S01]  /*3290*/  PLOP3.LUT P0, PT, PT, PT, UP0, 0x80, 0x0 ;  /* 0x000000000000781c */ /* 0x000fe20003f0f008 */
[----:B------:R-:W-:-:S04]  /*32a0*/  USHF.R.U32.HI UR5, URZ, 0x4, UR5 ;  /* 0x000000043f057899 */ /* 0x000fc80008011605 */
[----:B------:R-:W-:-:S08]  /*32b0*/  ULOP3.LUT UR45, UR5, 0x3fff, URZ, 0xc0, !UPT ;  /* 0x00003fff052d7892 */ /* 0x000fd0000f8ec03f */
[----:B------:R-:W-:Y:S05]  /*32c0*/  @!P0 BRA `(.L_x_23) ;  /* 0x0000000000408947 */ /* 0x000fea0003800000 */
[----:B------:R-:W-:Y:S01]  /*32d0*/  MOV R0, 0x0 ;  /* 0x0000000000007802 */ /* 0x000fe20000000f00 */
[----:B------:R-:W-:Y:S01]  /*32e0*/  ULDC.64 UR4, c[0x4][0x90] ;  /* 0x0100240000047ab9 */ /* 0x000fe20000000a00 */
[----:B------:R-:W-:Y:S01]  /*32f0*/  ULDC.64 UR6, c[0x4][0x20] ;  /* 0x0100080000067ab9 */ /* 0x000fe20000000a00 */
[----:B------:R-:W-:Y:S01]  /*3300*/  IMAD.U32 R4, RZ, RZ, UR4 ;  /* 0x00000004ff047e24 */ /* 0x000fe2000f8e00ff */
[----:B------:R0:W1:Y:S01]  /*3310*/  LDC.64 R2, c[0x4][R0] ;  /* 0x0100000000027b82 */ /* 0x0000620000000a00 */
[----:B------:R-:W-:Y:S01]  /*3320*/  IMAD.U32 R5, RZ, RZ, UR5 ;  /* 0x00000005ff057e24 */ /* 0x000fe2000f8e00ff */
[----:B------:R-:W-:Y:S01]  /*3330*/  ULDC.64 UR4, c[0x4][0x98] ;  /* 0x0100260000047ab9 */ /* 0x000fe20000000a00 */
[----:B------:R-:W-:Y:S01]  /*3340*/  IMAD.U32 R10, RZ, RZ, UR6 ;  /* 0x00000006ff0a7e24 */ /* 0x000fe2000f8e00ff */
[----:B------:R-:W-:Y:S01]  /*3350*/  MOV R7, UR5 ;  /* 0x0000000500077c02 */ /* 0x000fe20008000f00 */
[----:B------:R-:W-:Y:S01]  /*3360*/  IMAD.U32 R6, RZ, RZ, UR4 ;  /* 0x00000004ff067e24 */ /* 0x000fe2000f8e00ff */
[----:B------:R-:W-:Y:S01]  /*3370*/  MOV R12, 0x1 ;  /* 0x00000001000c7802 */ /* 0x000fe20000000f00 */
[----:B------:R-:W-:-:S02]  /*3380*/  IMAD.U32 R11, RZ, RZ, UR7 ;  /* 0x00000007ff0b7e24 */ /* 0x000fc4000f8e00ff */
[----:B------:R-:W-:Y:S02]  /*3390*/  IMAD.MOV.U32 R8, RZ, RZ, 0x70 ;  /* 0x00000070ff087424 */ /* 0x000fe400078e00ff */
[----:B0-----:R-:W-:-:S07]  /*33a0*/  IMAD.MOV.U32 R13, RZ, RZ, RZ ;  /* 0x000000ffff0d7224 */ /* 0x001fce00078e00ff */
[----:B------:R-:W-:-:S07]  /*33b0*/  LEPC R20, `(.L_x_23) ;  /* 0x000000001014794e */ /* 0x000fce0000000000 */
[----:B-1----:R-:W-:Y:S05]  /*33c0*/  CALL.ABS.NOINC R2 ;  /* 0x0000000002007343 */ /* 0x002fea0003c00000 */
.L_x_23:
[----:B------:R-:W-:Y:S02]  /*33d0*/  SHF.L.U32 R9, RZ, 0x1f, RZ ;  /* 0x0000001fff097819 */ /* 0x000fe400000006ff */
[----:B------:R-:W-:Y:S02]  /*33e0*/  LOP3.LUT R3, R18, 0xffffff80, RZ, 0xc0, !PT ;  /* 0xffffff8012037812 */ /* 0x000fe400078ec0ff */
[----:B------:R-:W0:Y:S01]  /*33f0*/  SYNCS.PHASECHK.TRANS64.TRYWAIT P0, [UR41+0x28c00], R9 ;  /* 0x028c0009ff0075a7 */ /* 0x000e220008000169 */
[----:B------:R-:W-:Y:S02]  /*3400*/  LEA.HI R0, R19, R19, RZ, 0x1 ;  /* 0x0000001313007211 */ /* 0x000fe400078f08ff */
[----:B------:R-:W-:Y:S02]  /*3410*/  IMAD.IADD R3, R16, 0x1, -R3 ;  /* 0x0000000110037824 */ /* 0x000fe400078e0a03 */
[----:B------:R-:W-:-:S03]  /*3420*/  LOP3.LUT R2, R0, 0xfffffe, RZ, 0xc0, !PT ;  /* 0x00fffffe00027812 */ /* 0x000fc600078ec0ff */
[----:B------:R-:W-:-:S04]  /*3430*/  SHF.R.S32.HI R4, RZ, 0x1f, R3 ;  /* 0x0000001fff047819 */ /* 0x000fc80000011403 */
[----:B------:R-:W-:-:S04]  /*3440*/  LEA.HI R5, R4, R3, RZ, 0x2 ;  /* 0x0000000304057211 */ /* 0x000fc800078f10ff */
[--C-:B------:R-:W-:Y:S02]  /*3450*/  SHF.R.S32.HI R6, RZ, 0x2, R5.reuse ;  /* 0x00000002ff067819 */ /* 0x100fe40000011405 */
[----:B------:R-:W-:Y:S01]  /*3460*/  SHF.R.S32.HI R7, RZ, 0x1f, R5 ;  /* 0x0000001fff077819 */ /* 0x000fe20000011405 */
[----:B0-----:R-:W-:Y:S06]  /*3470*/  @!P0 BRA `(.L_x_24) ;  /* 0x0000009800508947 */ /* 0x001fec0003800000 */
.L_x_98:
[----:B------:R-:W-:Y:S01]  /*3480*/  ULOP3.LUT UR4, UR39, 0x1, URZ, 0xfc, !UPT ;  /* 0x0000000127047892 */ /* 0x000fe2000f8efc3f */
[----:B0-----:R-:W-:Y:S01]  /*3490*/  LOP3.LUT R0, R5, 0x7ffffffc, RZ, 0xc0, !PT ;  /* 0x7ffffffc05007812 */ /* 0x001fe200078ec0ff */
[----:B------:R-:W-:Y:S01]  /*34a0*/  IMAD.IADD R2, R19, 0x1, -R2 ;  /* 0x0000000113027824 */ /* 0x000fe200078e0a02 */
[----:B------:R-:W-:Y:S02]  /*34b0*/  LEA.HI R7, R7, R6, RZ, 0x3 ;  /* 0x0000000607077211 */ /* 0x000fe400078f18ff */
[----:B------:R-:W-:Y:S01]  /*34c0*/  LEA.HI R4, R4, R3, RZ, 0x5 ;  /* 0x0000000304047211 */ /* 0x000fe200078f28ff */
[----:B------:R-:W-:Y:S01]  /*34d0*/  IMAD.IADD R0, R3, 0x1, -R0 ;  /* 0x0000000103007824 */ /* 0x000fe200078e0a00 */
[----:B------:R-:W-:Y:S02]  /*34e0*/  MOV R5, UR4 ;  /* 0x0000000400057c02 */ /* 0x000fe40008000f00 */
[----:B------:R-:W-:Y:S01]  /*34f0*/  LOP3.LUT R7, R7, 0xfffffff8, RZ, 0xc0, !PT ;  /* 0xfffffff807077812 */ /* 0x000fe200078ec0ff */
[----:B------:R-:W-:Y:S01]  /*3500*/  IMAD.SHL.U32 R3, R0, 0x2, RZ ;  /* 0x0000000200037824 */ /* 0x000fe200078e00ff */
[----:B------:R-:W-:-:S02]  /*3510*/  ISETP.NE.AND P0, PT, R5, 0x3, PT ;  /* 0x000000030500780c */ /* 0x000fc40003f05270 */
[----:B------:R-:W-:Y:S01]  /*3520*/  SHF.R.S32.HI R4, RZ, 0x5, R4 ;  /* 0x00000005ff047819 */ /* 0x000fe20000011404 */
[----:B------:R-:W-:Y:S01]  /*3530*/  IMAD.IADD R7, R6, 0x1, -R7 ;  /* 0x0000000106077824 */ /* 0x000fe200078e0a07 */
[----:B------:R-:W-:-:S03]  /*3540*/  LEA R0, R2, R3, 0x8 ;  /* 0x0000000302007211 */ /* 0x000fc600078e40ff */
[----:B------:R-:W-:-:S06]  /*3550*/  IMAD R2, R4, 0x10, R7 ;  /* 0x0000001004027824 */ /* 0x000fcc00078e0207 */
[----:B------:R-:W-:Y:S05]  /*3560*/  @!P0 BRA `(.L_x_25) ;  /* 0x0000000000048947 */ /* 0x000fea0003800000 */
[----:B------:R-:W-:Y:S01]  /*3570*/  BPT.TRAP 0x1 ;  /* 0x000000040000795c */ /* 0x000fe20000300000 */
.L_x_25:
[----:B------:R0:W1:Y:S01]  /*3580*/  SYNCS.PHASECHK.TRANS64.TRYWAIT P1, [UR41+0x28c30], R9 ;  /* 0x028c3009ff0075a7 */ /* 0x0000620008020169 */
[----:B------:R-:W-:Y:S05]  /*3590*/  @!P0 BRA `(.L_x_26) ;  /* 0x0000000000048947 */ /* 0x000fea0003800000 */
[----:B------:R-:W-:Y:S01]  /*35a0*/  BPT.TRAP 0x1 ;  /* 0x000000040000795c */ /* 0x000fe20000300000 */
.L_x_26:
[----:B-1----:R-:W-:Y:S05]  /*35b0*/  @P1 BRA `(.L_x_27) ;  /* 0x0000000000081947 */ /* 0x002fea0003800000 */
[----:B------:R-:W1:Y:S02]  /*35c0*/  SYNCS.PHASECHK.TRANS64.TRYWAIT P1, [UR41+0x28c30], R9 ;  /* 0x028c3009ff0075a7 */ /* 0x000e640008020169 */
[----:B-1----:R-:W-:Y:S05]  /*35d0*/  @!P1 BRA `(.L_x_28) ;  /* 0x0000009800109947 */ /* 0x002fea0003800000 */
.L_x_27:
[----:B------:R-:W-:Y:S05]  /*35e0*/  WARPSYNC.ALL ;  /* 0x0000000000007948 */ /* 0x000fea0003800000 */
[----:B------:R-:W-:Y:S01]  /*35f0*/  UIADD3 UR4, UR41, 0x20400, URZ ;  /* 0x0002040029047890 */ /* 0x000fe2000fffe03f */
[----:B------:R-:W-:Y:S01]  /*3600*/  WARPGROUP.ARRIVE ;  /* 0x00000000000079c5 */ /* 0x000fe20000000000 */
[----:B------:R-:W-:Y:S02]  /*3610*/  UIADD3 UR5, UR41, 0x22400, URZ ;  /* 0x0002240029057890 */ /* 0x000fe4000fffe03f */
[----:B------:R-:W-:Y:S02]  /*3620*/  USHF.R.U32.HI UR4, URZ, 0x4, UR4 ;  /* 0x000000043f047899 */ /* 0x000fe40008011604 */
[----:B------:R-:W-:-:S02]  /*3630*/  USHF.R.U32.HI UR5, URZ, 0x4, UR5 ;  /* 0x000000043f057899 */ /* 0x000fc40008011605 */
[----:B------:R-:W-:Y:S02]  /*3640*/  ULOP3.LUT UR4, UR4, 0x3fff, URZ, 0xc0, !UPT ;  /* 0x00003fff04047892 */ /* 0x000fe4000f8ec03f */
[----:B------:R-:W-:Y:S02]  /*3650*/  ULOP3.LUT UR5, UR5, 0x3fff, URZ, 0xc0, !UPT ;  /* 0x00003fff05057892 */ /* 0x000fe4000f8ec03f */
[----:B------:R-:W-:Y:S02]  /*3660*/  ULOP3.LUT UR8, UR4, 0x10000, URZ, 0xfc, !UPT ;  /* 0x0001000004087892 */ /* 0x000fe4000f8efc3f */
[----:B------:R-:W-:Y:S01]  /*3670*/  ULOP3.LUT UR6, UR5, 0x10000, URZ, 0xfc, !UPT ;  /* 0x0001000005067892 */ /* 0x000fe2000f8efc3f */
[----:B------:R-:W-:Y:S01]  /*3680*/  UMOV UR9, 0x40000040 ;  /* 0x4000004000097882 */ /* 0x000fe20000000000 */
[----:B------:R-:W-:Y:S01]  /*3690*/  UMOV UR7, 0x40000040 ;  /* 0x4000004000077882 */ /* 0x000fe20000000000 */
[----:B------:R-:W-:Y:S02]  /*36a0*/  UMOV UR5, UR9 ;  /* 0x0000000900057c82 */ /* 0x000fe40008000000 */
[----:B------:R-:W-:Y:S01]  /*36b0*/  UMOV UR4, UR8 ;  /* 0x0000000800047c82 */ /* 0x000fe20008000000 */
[----:B------:R-:W-:-:S02]  /*36c0*/  UIADD3 UR12, UR8, 0x2, URZ ;  /* 0x00000002080c7890 */ /* 0x000fc4000fffe03f */
[----:B------:R-:W-:Y:S02]  /*36d0*/  UIADD3 UR14, UR6, 0x2, URZ ;  /* 0x00000002060e7890 */ /* 0x000fe4000fffe03f */
[----:B------:R-:W-:Y:S01]  /*36e0*/  HGMMA.64x64x16.F32.BF16 R24, gdesc[UR4], RZ, !UPT, gsb0 ;  /* 0x00e00000041879f0 */ /* 0x000fe2000c0018ff */
[----:B------:R-:W-:Y:S01]  /*36f0*/  UMOV UR13, 0x40000040 ;  /* 0x40000040000d7882 */ /* 0x000fe20000000000 */
[----:B------:R-:W-:Y:S01]  /*3700*/  UMOV UR15, 0x40000040 ;  /* 0x40000040000f7882 */ /* 0x000fe20000000000 */
[----:B------:R-:W-:Y:S02]  /*3710*/  UIADD3 UR16, UR8, 0x4, URZ ;  /* 0x0000000408107890 */ /* 0x000fe4000fffe03f */
[----:B------:R-:W-:Y:S01]  /*3720*/  UIADD3 UR18, UR6, 0x4, URZ ;  /* 0x0000000406127890 */ /* 0x000fe2000fffe03f */
[----:B------:R-:W-:Y:S01]  /*3730*/  UMOV UR17, 0x40000040 ;  /* 0x4000004000117882 */ /* 0x000fe20000000000 */
[----:B------:R-:W-:Y:S01]  /*3740*/  UMOV UR19, 0x40000040 ;  /* 0x4000004000137882 */ /* 0x000fe20000000000 */
[----:B------:R-:W-:-:S02]  /*3750*/  UIADD3 UR20, UR8, 0x6, URZ ;  /* 0x0000000608147890 */ /* 0x000fc4000fffe03f */
[----:B------:R-:W-:Y:S01]  /*3760*/  UIADD3 UR22, UR6, 0x6, URZ ;  /* 0x0000000606167890 */ /* 0x000fe2000fffe03f */
[----:B------:R-:W-:Y:S01]  /*3770*/  UMOV UR21, 0x40000040 ;  /* 0x4000004000157882 */ /* 0x000fe20000000000 */
[----:B------:R-:W-:Y:S01]  /*3780*/  UMOV UR23, 0x40000040 ;  /* 0x4000004000177882 */ /* 0x000fe20000000000 */
[----:B------:R-:W-:Y:S02]  /*3790*/  WARPGROUP.DEPBAR.LE gsb0, 0x0 ;  /* 0x00008000000079c5 */ /* 0x000fe40000010000 */
[----:B------:R-:W-:-:S06]  /*37a0*/  WARPGROUP.ARRIVE ;  /* 0x00000000000079c5 */ /* 0x000fcc0000000000 */
[----:B------:R-:W-:Y:S03]  /*37b0*/  HGMMA.64x64x16.F32.BF16 R24, gdesc[UR12], R24, gsb0 ;  /* 0x00e000000c1879f0 */ /* 0x000fe60008001818 */
[----:B------:R-:W-:Y:S02]  /*37c0*/  WARPGROUP.DEPBAR.LE gsb0, 0x0 ;  /* 0x00008000000079c5 */ /* 0x000fe40000010000 */
[----:B------:R-:W-:-:S06]  /*37d0*/  WARPGROUP.ARRIVE ;  /* 0x00000000000079c5 */ /* 0x000fcc0000000000 */
[----:B------:R-:W-:Y:S03]  /*37e0*/  HGMMA.64x64x16.F32.BF16 R24, gdesc[UR16], R24, gsb0 ;  /* 0x00e00000101879f0 */ /* 0x000fe60008001818 */
[----:B------:R-:W-:Y:S02]  /*37f0*/  WARPGROUP.DEPBAR.LE gsb0, 0x0 ;  /* 0x00008000000079c5 */ /* 0x000fe40000010000 */
[----:B------:R-:W-:-:S06]  /*3800*/  WARPGROUP.ARRIVE ;  /* 0x00000000000079c5 */ /* 0x000fcc0000000000 */
[----:B------:R-:W-:Y:S03]  /*3810*/  HGMMA.64x64x16.F32.BF16 R24, gdesc[UR20], R24, gsb0 ;  /* 0x00e00000141879f0 */ /* 0x000fe60008001818 */
[----:B------:R-:W-:Y:S02]  /*3820*/  WARPGROUP.DEPBAR.LE gsb0, 0x0 ;  /* 0x00008000000079c5 */ /* 0x000fe40000010000 */
[----:B------:R-:W-:Y:S05]  /*3830*/  @!P0 BRA `(.L_x_29) ;  /* 0x0000000000048947 */ /* 0x000fea0003800000 */
[----:B------:R-:W-:Y:S01]  /*3840*/  BPT.TRAP 0x1 ;  /* 0x000000040000795c */ /* 0x000fe20000300000 */
.L_x_29:
[----:B------:R-:W-:Y:S01]  /*3850*/  UIMAD UR43, UR44, -0x40, UR43 ;  /* 0xffffffc02c2b78a4 */ /* 0x000fe2000f8e022b */
[----:B------:R-:W-:Y:S01]  /*3860*/  ULDC UR11, c[0x0][0x988] ;  /* 0x00026200000b7ab9 */ /* 0x000fe20000000800 */
[----:B------:R-:W-:-:S04]  /*3870*/  UIADD3 UR4, UR41, 0x28c40, URZ ;  /* 0x00028c4029047890 */ /* 0x000fc8000fffe03f */
[----:B-1----:R-:W-:Y:S01]  /*3880*/  IMAD.U32 R4, RZ, RZ, UR43 ;  /* 0x0000002bff047e24 */ /* 0x002fe2000f8e00ff */
[----:B------:R-:W-:-:S04]  /*3890*/  UPRMT UR4, UR42, 0x654, UR4 ;  /* 0x000006542a047896 */ /* 0x000fc80008000004 */
[----:B------:R-:W-:-:S04]  /*38a0*/  IADD3 R3, -R3, 0x40, R4 ;  /* 0x0000004003037810 */ /* 0x000fc80007ffe104 */
[C---:B------:R-:W-:Y:S01]  /*38b0*/  ISETP.GT.AND P5, PT, R3.reuse, RZ, PT ;  /* 0x000000ff0300720c */ /* 0x040fe20003fa4270 */
[----:B------:R-:W-:Y:S01]  /*38c0*/  SYNCS.ARRIVE.TRANS64.RED.A1T0 RZ, [UR4], RZ ;  /* 0x000000ffffff79a7 */ /* 0x000fe20008100404 */
[----:B------:R-:W-:Y:S01]  /*38d0*/  BAR.SYNC.DEFER_BLOCKING 0xf, 0x100 ;  /* 0x03c4000000007b1d */ /* 0x000fe20000010000 */
[C---:B------:R-:W-:Y:S02]  /*38e0*/  ISETP.GT.AND P4, PT, R3.reuse, 0x1, PT ;  /* 0x000000010300780c */ /* 0x040fe40003f84270 */
[----:B------:R-:W-:Y:S02]  /*38f0*/  ISETP.GT.AND P3, PT, R3, 0x8, PT ;  /* 0x000000080300780c */ /* 0x000fe40003f64270 */
[----:B------:R-:W-:Y:S02]  /*3900*/  FSEL R24, R24, -INF , P5 ;  /* 0xff80000018187808 */ /* 0x000fe40002800000 */
[----:B------:R-:W-:Y:S02]  /*3910*/  FSEL R25, R25, -INF , P4 ;  /* 0xff80000019197808 */ /* 0x000fe40002000000 */
[----:B------:R-:W-:-:S02]  /*3920*/  ISETP.GT.AND P2, PT, R3, 0x9, PT ;  /* 0x000000090300780c */ /* 0x000fc40003f44270 */
[----:B------:R-:W-:Y:S02]  /*3930*/  FSEL R28, R28, -INF , P3 ;  /* 0xff8000001c1c7808 */ /* 0x000fe40001800000 */
[----:B------:R-:W-:Y:S02]  /*3940*/  FMNMX.FTZ R5, R24, R25, !PT ;  /* 0x0000001918057209 */ /* 0x000fe40007810000 */
[----:B------:R-:W-:Y:S02]  /*3950*/  ISETP.GT.AND P1, PT, R3, 0x10, PT ;  /* 0x000000100300780c */ /* 0x000fe40003f24270 */
[----:B------:R-:W-:Y:S02]  /*3960*/  FSEL R29, R29, -INF , P2 ;  /* 0xff8000001d1d7808 */ /* 0x000fe40001000000 */
[----:B------:R-:W-:Y:S02]  /*3970*/  FMNMX.FTZ R4, R28, R5, !PT ;  /* 0x000000051c047209 */ /* 0x000fe40007810000 */
[----:B------:R-:W-:-:S02]  /*3980*/  ISETP.GT.AND P6, PT, R3, 0x11, PT ;  /* 0x000000110300780c */ /* 0x000fc40003fc4270 */
[----:B------:R-:W-:Y:S02]  /*3990*/  FSEL R32, R32, -INF , P1 ;  /* 0xff80000020207808 */ /* 0x000fe40000800000 */
[----:B------:R-:W-:Y:S02]  /*39a0*/  FMNMX.FTZ R5, R29, R4, !PT ;  /* 0x000000041d057209 */ /* 0x000fe40007810000 */
[----:B------:R-:W-:Y:S02]  /*39b0*/  FSEL R26, R26, -INF , P5 ;  /* 0xff8000001a1a7808 */ /* 0x000fe40002800000 */
[----:B------:R-:W-:Y:S02]  /*39c0*/  ISETP.GT.AND P5, PT, R3, 0x18, PT ;  /* 0x000000180300780c */ /* 0x000fe40003fa4270 */
[----:B------:R-:W-:Y:S02]  /*39d0*/  FSEL R33, R33, -INF , P6 ;  /* 0xff80000021217808 */ /* 0x000fe40003000000 */
[----:B------:R-:W-:-:S02]  /*39e0*/  FMNMX.FTZ R4, R32, R5, !PT ;  /* 0x0000000520047209 */ /* 0x000fc40007810000 */
[----:B------:R-:W-:Y:S02]  /*39f0*/  FSEL R27, R27, -INF , P4 ;  /* 0xff8000001b1b7808 */ /* 0x000fe40002000000 */
[----:B------:R-:W-:Y:S02]  /*3a00*/  ISETP.GT.AND P4, PT, R3, 0x19, PT ;  /* 0x000000190300780c */ /* 0x000fe40003f84270 */
[----:B------:R-:W-:Y:S02]  /*3a10*/  FSEL R36, R36, -INF , P5 ;  /* 0xff80000024247808 */ /* 0x000fe40002800000 */
[----:B------:R-:W-:Y:S02]  /*3a20*/  FMNMX.FTZ R5, R33, R4, !PT ;  /* 0x0000000421057209 */ /* 0x000fe40007810000 */
[----:B------:R-:W-:Y:S02]  /*3a30*/  FSEL R30, R30, -INF , P3 ;  /* 0xff8000001e1e7808 */ /* 0x000fe40001800000 */
        /* <DEDUP_REMOVED lines=32> */
[----:B------:R-:W-:Y:S02]  /*3c40*/  FMNMX.FTZ R4, R52, R3, !PT ;  /* 0x0000000334047209 */ /* 0x000fe40007810000 */
[----:B------:R-:W-:Y:S02]  /*3c50*/  FSEL R46, R46, -INF , P1 ;  /* 0xff8000002e2e7808 */ /* 0x000fe40000800000 */
[----:B------:R-:W-:Y:S02]  /*3c60*/  FMNMX.FTZ R6, R53, R4, !PT ;  /* 0x0000000435067209 */ /* 0x000fe40007810000 */
[----:B------:R-:W-:Y:S02]  /*3c70*/  FSEL R47, R47, -INF , P6 ;  /* 0xff8000002f2f7808 */ /* 0x000fe40003000000 */
[----:B------:R-:W-:Y:S01]  /*3c80*/  FSEL R50, R50, -INF , P5 ;  /* 0xff80000032327808 */ /* 0x000fe20002800000 */
[----:B------:R-:W1:Y:S01]  /*3c90*/  SHFL.BFLY PT, R3, R6, 0x2, 0x1f ;  /* 0x0c401f0006037f89 */ /* 0x000e6200000e0000 */
[----:B------:R-:W-:-:S02]  /*3ca0*/  FSEL R51, R51, -INF , P4 ;  /* 0xff80000033337808 */ /* 0x000fc40002000000 */
[----:B------:R-:W-:Y:S02]  /*3cb0*/  FSEL R54, R54, -INF , P3 ;  /* 0xff80000036367808 */ /* 0x000fe40001800000 */
[----:B------:R-:W-:Y:S02]  /*3cc0*/  FSEL R55, R55, -INF , P2 ;  /* 0xff80000037377808 */ /* 0x000fe40001000000 */
[----:B-1----:R-:W-:Y:S02]  /*3cd0*/  FMNMX.FTZ R7, R6, R3, !PT ;  /* 0x0000000306077209 */ /* 0x002fe40007810000 */
[----:B------:R-:W-:-:S03]  /*3ce0*/  FMNMX.FTZ R3, R26, R27, !PT ;  /* 0x0000001b1a037209 */ /* 0x000fc60007810000 */
[----:B------:R-:W1:Y:S01]  /*3cf0*/  SHFL.BFLY PT, R8, R7, 0x1, 0x1f ;  /* 0x0c201f0007087f89 */ /* 0x000e6200000e0000 */
[----:B------:R-:W-:-:S04]  /*3d00*/  FMNMX.FTZ R4, R30, R3, !PT ;  /* 0x000000031e047209 */ /* 0x000fc80007810000 */
[----:B------:R-:W-:-:S04]  /*3d10*/  FMNMX.FTZ R3, R31, R4, !PT ;  /* 0x000000041f037209 */ /* 0x000fc80007810000 */
[----:B------:R-:W-:-:S04]  /*3d20*/  FMNMX.FTZ R4, R34, R3, !PT ;  /* 0x0000000322047209 */ /* 0x000fc80007810000 */
[----:B------:R-:W-:-:S04]  /*3d30*/  FMNMX.FTZ R3, R35, R4, !PT ;  /* 0x0000000423037209 */ /* 0x000fc80007810000 */
[----:B------:R-:W-:-:S04]  /*3d40*/  FMNMX.FTZ R4, R38, R3, !PT ;  /* 0x0000000326047209 */ /* 0x000fc80007810000 */
[----:B------:R-:W-:Y:S02]  /*3d50*/  FMNMX.FTZ R5, R39, R4, !PT ;  /* 0x0000000427057209 */ /* 0x000fe40007810000 */
[----:B-1----:R-:W-:Y:S02]  /*3d60*/  FMNMX.FTZ R3, R7, R8, !PT ;  /* 0x0000000807037209 */ /* 0x002fe40007810000 */
[----:B------:R-:W-:Y:S02]  /*3d70*/  FMNMX.FTZ R4, R42, R5, !PT ;  /* 0x000000052a047209 */ /* 0x000fe40007810000 */
[C---:B------:R-:W-:Y:S01]  /*3d80*/  FSETP.NEU.FTZ.AND P1, PT, R3.reuse, -INF , PT ;  /* 0xff8000000300780b */ /* 0x040fe20003f3d000 */
[----:B------:R-:W-:Y:S01]  /*3d90*/  FMUL.FTZ R6, R3, UR11 ;  /* 0x0000000b03067c20 */ /* 0x000fe20008410000 */
[----:B------:R-:W-:-:S04]  /*3da0*/  FMNMX.FTZ R5, R43, R4, !PT ;  /* 0x000000042b057209 */ /* 0x000fc80007810000 */
[----:B------:R-:W-:Y:S02]  /*3db0*/  FMNMX.FTZ R4, R46, R5, !PT ;  /* 0x000000052e047209 */ /* 0x000fe40007810000 */
[----:B------:R-:W-:Y:S02]  /*3dc0*/  FSEL R7, R6, RZ, P1 ;  /* 0x000000ff06077208 */ /* 0x000fe40000800000 */
[----:B------:R-:W-:-:S03]  /*3dd0*/  FMNMX.FTZ R5, R47, R4, !PT ;  /* 0x000000042f057209 */ /* 0x000fc60007810000 */
[--C-:B------:R-:W-:Y:S01]  /*3de0*/  FFMA.FTZ R24, R24, UR11, -R7.reuse ;  /* 0x0000000b18187c23 */ /* 0x100fe20008010807 */
[----:B------:R-:W-:Y:S01]  /*3df0*/  FMNMX.FTZ R4, R50, R5, !PT ;  /* 0x0000000532047209 */ /* 0x000fe20007810000 */
[--C-:B------:R-:W-:Y:S01]  /*3e00*/  FFMA.FTZ R25, R25, UR11, -R7.reuse ;  /* 0x0000000b19197c23 */ /* 0x100fe20008010807 */
[--C-:B------:R-:W-:Y:S01]  /*3e10*/  FFMA.FTZ R28, R28, UR11, -R7.reuse ;  /* 0x0000000b1c1c7c23 */ /* 0x100fe20008010807 */
        /* <DEDUP_REMOVED lines=13> */
[--C-:B------:R-:W-:Y:S01]  /*3ef0*/  FFMA.FTZ R49, R49, UR11, -R7.reuse ;  /* 0x0000000b31317c23 */ /* 0x100fe20008010807 */
[----:B------:R-:W1:Y:S01]  /*3f00*/  SHFL.BFLY PT, R5, R4, 0x2, 0x1f ;  /* 0x0c401f0004057f89 */ /* 0x000e6200000e0000 */
[--C-:B------:R-:W-:Y:S01]  /*3f10*/  FFMA.FTZ R52, R52, UR11, -R7.reuse ;  /* 0x0000000b34347c23 */ /* 0x100fe20008010807 */
[----:B------:R-:W-:Y:S01]  /*3f20*/  FFMA.FTZ R7, R53, UR11, -R7 ;  /* 0x0000000b35077c23 */ /* 0x000fe20008010807 */
[----:B------:R-:W-:Y:S08]  /*3f30*/  MUFU.EX2 R24, R24 ;  /* 0x0000001800187308 */ /* 0x000ff00000000800 */
[----:B------:R-:W-:Y:S08]  /*3f40*/  MUFU.EX2 R11, R7 ;  /* 0x00000007000b7308 */ /* 0x000ff00000000800 */
[----:B------:R-:W2:Y:S01]  /*3f50*/  MUFU.EX2 R25, R25 ;  /* 0x0000001900197308 */ /* 0x000ea20000000800 */
[----:B-1----:R-:W-:-:S07]  /*3f60*/  FMNMX.FTZ R6, R4, R5, !PT ;  /* 0x0000000504067209 */ /* 0x002fce0007810000 */
[----:B------:R-:W-:Y:S01]  /*3f70*/  MUFU.EX2 R28, R28 ;  /* 0x0000001c001c7308 */ /* 0x000fe20000000800 */
[----:B------:R-:W1:Y:S07]  /*3f80*/  SHFL.BFLY PT, R5, R6, 0x1, 0x1f ;  /* 0x0c201f0006057f89 */ /* 0x000e6e00000e0000 */
[----:B------:R-:W3:Y:S01]  /*3f90*/  MUFU.EX2 R29, R29 ;  /* 0x0000001d001d7308 */ /* 0x000ee20000000800 */
[----:B--2---:R-:W-:-:S07]  /*3fa0*/  F2FP.BF16.F32.PACK_AB R152, R25, R24 ;  /* 0x000000181998723e */ /* 0x004fce00000010ff */
[----:B------:R-:W-:Y:S08]  /*3fb0*/  MUFU.EX2 R32, R32 ;  /* 0x0000002000207308 */ /* 0x000ff00000000800 */
[----:B------:R-:W-:Y:S01]  /*3fc0*/  MUFU.EX2 R33, R33 ;  /* 0x0000002100217308 */ /* 0x000fe20000000800 */
[----:B---3--:R-:W-:Y:S02]  /*3fd0*/  F2FP.BF16.F32.PACK_AB R154, R29, R28 ;  /* 0x0000001c1d9a723e */ /* 0x008fe400000010ff */
[----:B-1----:R-:W-:-:S04]  /*3fe0*/  FMNMX.FTZ R5, R6, R5, !PT ;  /* 0x0000000506057209 */ /* 0x002fc80007810000 */
[C---:B------:R-:W-:Y:S01]  /*3ff0*/  FSETP.NEU.FTZ.AND P1, PT, R5.reuse, -INF , PT ;  /* 0xff8000000500780b */ /* 0x040fe20003f3d000 */
[----:B------:R-:W-:Y:S01]  /*4000*/  FMUL.FTZ R4, R5, UR11 ;  /* 0x0000000b05047c20 */ /* 0x000fe20008410000 */
[----:B------:R-:W-:Y:S04]  /*4010*/  MUFU.EX2 R36, R36 ;  /* 0x0000002400247308 */ /* 0x000fe80000000800 */
[----:B------:R-:W-:Y:S02]  /*4020*/  FSEL R10, R4, RZ, P1 ;  /* 0x000000ff040a7208 */ /* 0x000fe40000800000 */
[-C--:B------:R-:W-:Y:S02]  /*4030*/  LEA.HI R4, R17, R16.reuse, RZ, 0x4 ;  /* 0x0000001011047211 */ /* 0x080fe400078f20ff */
[----:B------:R-:W-:Y:S01]  /*4040*/  MUFU.EX2 R37, R37 ;  /* 0x0000002500257308 */ /* 0x000fe20000000800 */
[--C-:B------:R-:W-:Y:S01]  /*4050*/  FFMA.FTZ R26, R26, UR11, -R10.reuse ;  /* 0x0000000b1a1a7c23 */ /* 0x100fe2000801080a */
[----:B------:R-:W-:Y:S01]  /*4060*/  LOP3.LUT R7, R4, 0xfffffff0, RZ, 0xc0, !PT ;  /* 0xfffffff004077812 */ /* 0x000fe200078ec0ff */
[--C-:B------:R-:W-:Y:S01]  /*4070*/  FFMA.FTZ R27, R27, UR11, -R10.reuse ;  /* 0x0000000b1b1b7c23 */ /* 0x100fe2000801080a */
[--C-:B------:R-:W-:Y:S01]  /*4080*/  FFMA.FTZ R30, R30, UR11, -R10.reuse ;  /* 0x0000000b1e1e7c23 */ /* 0x100fe2000801080a */
[--C-:B------:R-:W-:Y:S01]  /*4090*/  FFMA.FTZ R31, R31, UR11, -R10.reuse ;  /* 0x0000000b1f1f7c23 */ /* 0x100fe2000801080a */
[--C-:B------:R-:W-:Y:S01]  /*40a0*/  FFMA.FTZ R34, R34, UR11, -R10.reuse ;  /* 0x0000000b22227c23 */ /* 0x100fe2000801080a */
[----:B------:R-:W-:Y:S01]  /*40b0*/  IMAD.IADD R7, R16, 0x1, -R7 ;  /* 0x0000000110077824 */ /* 0x000fe200078e0a07 */
[----:B------:R-:W-:Y:S01]  /*40c0*/  MUFU.EX2 R26, R26 ;  /* 0x0000001a001a7308 */ /* 0x000fe20000000800 */
[----:B------:R-:W-:Y:S01]  /*40d0*/  LEA.HI R16, R17, R16, RZ, 0x5 ;  /* 0x0000001011107211 */ /* 0x000fe200078f28ff */
[--C-:B------:R-:W-:Y:S01]  /*40e0*/  FFMA.FTZ R35, R35, UR11, -R10.reuse ;  /* 0x0000000b23237c23 */ /* 0x100fe2000801080a */
[--C-:B------:R-:W-:Y:S01]  /*40f0*/  FFMA.FTZ R38, R38, UR11, -R10.reuse ;  /* 0x0000000b26267c23 */ /* 0x100fe2000801080a */
[----:B------:R-:W-:Y:S01]  /*4100*/  SHF.R.S32.HI R6, RZ, 0x1f, R7 ;  /* 0x0000001fff067819 */ /* 0x000fe20000011407 */
[----:B------:R-:W-:Y:S01]  /*4110*/  FFMA.FTZ R39, R39, UR11, -R10 ;  /* 0x0000000b27277c23 */ /* 0x000fe2000801080a */
[----:B------:R-:W-:-:S02]  /*4120*/  IMAD.SHL.U32 R16, R16, 0x20, RZ ;  /* 0x0000002010107824 */ /* 0x000fc400078e00ff */
[--C-:B------:R-:W-:Y:S01]  /*4130*/  FFMA.FTZ R42, R42, UR11, -R10.reuse ;  /* 0x0000000b2a2a7c23 */ /* 0x100fe2000801080a */
[----:B------:R-:W-:Y:S01]  /*4140*/  LEA.HI R6, R6, R7, RZ, 0x3 ;  /* 0x0000000706067211 */ /* 0x000fe200078f18ff */
[----:B------:R-:W1:Y:S01]  /*4150*/  MUFU.EX2 R27, R27 ;  /* 0x0000001b001b7308 */ /* 0x000e620000000800 */
[--C-:B------:R-:W-:Y:S01]  /*4160*/  FFMA.FTZ R43, R43, UR11, -R10.reuse ;  /* 0x0000000b2b2b7c23 */ /* 0x100fe2000801080a */
[----:B------:R-:W-:Y:S01]  /*4170*/  LOP3.LUT R13, R16, 0x7ffffc00, RZ, 0xc0, !PT ;  /* 0x7ffffc00100d7812 */ /* 0x000fe200078ec0ff */
[--C-:B------:R-:W-:Y:S01]  /*4180*/  FFMA.FTZ R46, R46, UR11, -R10.reuse ;  /* 0x0000000b2e2e7c23 */ /* 0x100fe2000801080a */
[C---:B------:R-:W-:Y:S01]  /*4190*/  LOP3.LUT R8, R6.reuse, 0xfffffff8, RZ, 0xc0, !PT ;  /* 0xfffffff806087812 */ /* 0x040fe200078ec0ff */
[--C-:B------:R-:W-:Y:S01]  /*41a0*/  FFMA.FTZ R47, R47, UR11, -R10.reuse ;  /* 0x0000000b2f2f7c23 */ /* 0x100fe2000801080a */
[----:B------:R-:W-:Y:S01]  /*41b0*/  SHF.L.U32 R6, R6, 0x6, RZ ;  /* 0x0000000606067819 */ /* 0x000fe200000006ff */
[----:B------:R-:W-:Y:S01]  /*41c0*/  FFMA.FTZ R50, R50, UR11, -R10 ;  /* 0x0000000b32327c23 */ /* 0x000fe2000801080a */
[----:B------:R-:W-:Y:S01]  /*41d0*/  IADD3 R8, R7, -R8, RZ ;  /* 0x8000000807087210 */ /* 0x000fe20007ffe0ff */
[----:B------:R-:W-:Y:S01]  /*41e0*/  MUFU.EX2 R30, R30 ;  /* 0x0000001e001e7308 */ /* 0x000fe20000000800 */
[----:B------:R-:W-:Y:S01]  /*41f0*/  SHF.R.S32.HI R7, RZ, 0x4, R4 ;  /* 0x00000004ff077819 */ /* 0x000fe20000011404 */
[--C-:B------:R-:W-:Y:S01]  /*4200*/  FFMA.FTZ R51, R51, UR11, -R10.reuse ;  /* 0x0000000b33337c23 */ /* 0x100fe2000801080a */
[----:B------:R-:W-:Y:S01]  /*4210*/  LOP3.LUT R6, R6, 0x7ffffe00, RZ, 0xc0, !PT ;  /* 0x7ffffe0006067812 */ /* 0x000fe200078ec0ff */
[C---:B------:R-:W-:Y:S01]  /*4220*/  IMAD.SHL.U32 R4, R8.reuse, 0x40, RZ ;  /* 0x0000004008047824 */ /* 0x040fe200078e00ff */
[C---:B------:R-:W-:Y:S01]  /*4230*/  LOP3.LUT P1, RZ, R8.reuse, 0x4, RZ, 0xc0, !PT ;  /* 0x0000000408ff7812 */ /* 0x040fe2000782c0ff */
[----:B------:R-:W-:Y:S01]  /*4240*/  IMAD.SHL.U32 R7, R7, 0x8, RZ ;  /* 0x0000000807077824 */ /* 0x000fe200078e00ff */
[----:B------:R-:W-:Y:S01]  /*4250*/  LOP3.LUT P2, RZ, R8, 0x2, RZ, 0xc0, !PT ;  /* 0x0000000208ff7812 */ /* 0x000fe2000784c0ff */
[----:B------:R-:W2:Y:S01]  /*4260*/  MUFU.EX2 R31, R31 ;  /* 0x0000001f001f7308 */ /* 0x000ea20000000800 */
[----:B------:R-:W-:Y:S01]  /*4270*/  LOP3.LUT R4, R4, 0x1c0, RZ, 0xc0, !PT ;  /* 0x000001c004047812 */ /* 0x000fe200078ec0ff */
[--C-:B------:R-:W-:Y:S01]  /*4280*/  FFMA.FTZ R54, R54, UR11, -R10.reuse ;  /* 0x0000000b36367c23 */ /* 0x100fe2000801080a */
[----:B------:R-:W-:Y:S01]  /*4290*/  FFMA.FTZ R10, R55, UR11, -R10 ;  /* 0x0000000b370a7c23 */ /* 0x000fe2000801080a */
[----:B-1----:R-:W-:-:S02]  /*42a0*/  F2FP.BF16.F32.PACK_AB R153, R27, R26 ;  /* 0x0000001a1b99723e */ /* 0x002fc400000010ff */
[----:B------:R-:W-:Y:S02]  /*42b0*/  LOP3.LUT R7, R4, 0x8, R7, 0xf8, !PT ;  /* 0x0000000804077812 */ /* 0x000fe400078ef807 */
[----:B------:R-:W-:Y:S01]  /*42c0*/  SHF.R.U32.HI R4, RZ, 0x3, R4 ;  /* 0x00000003ff047819 */ /* 0x000fe20000011604 */
[----:B------:R-:W-:Y:S01]  /*42d0*/  MUFU.EX2 R34, R34 ;  /* 0x0000002200227308 */ /* 0x000fe20000000800 */
[----:B------:R-:W-:Y:S02]  /*42e0*/  F2FP.BF16.F32.PACK_AB R156, R33, R32 ;  /* 0x00000020219c723e */ /* 0x000fe400000010ff */
[----:B------:R-:W-:Y:S01]  /*42f0*/  LOP3.LUT R12, R7, R4, RZ, 0x3c, !PT ;  /* 0x00000004070c7212 */ /* 0x000fe200078e3cff */
[----:B------:R-:W-:Y:S01]  /*4300*/  FADD.FTZ R7, R24, R25 ;  /* 0x0000001918077221 */ /* 0x000fe20000010000 */
[----:B------:R-:W-:Y:S02]  /*4310*/  F2FP.BF16.F32.PACK_AB R158, R37, R36 ;  /* 0x00000024259e723e */ /* 0x000fe400000010ff */
[----:B------:R-:W-:Y:S01]  /*4320*/  IADD3 R8, R12, R6, R13 ;  /* 0x000000060c087210 */ /* 0x000fe20007ffe00d */
[----:B------:R-:W-:Y:S01]  /*4330*/  FADD.FTZ R4, R28, R7 ;  /* 0x000000071c047221 */ /* 0x000fe20000010000 */
[----:B------:R-:W1:Y:S01]  /*4340*/  MUFU.EX2 R35, R35 ;  /* 0x0000002300237308 */ /* 0x000e620000000800 */
[----:B------:R-:W-:Y:S01]  /*4350*/  IMAD.MOV.U32 R12, RZ, RZ, 0x40 ;  /* 0x00000040ff0c7424 */ /* 0x000fe200078e00ff */
[----:B------:R-:W-:Y:S01]  /*4360*/  LEA R8, R8, UR41, 0x1 ;  /* 0x0000002908087c11 */ /* 0x000fe2000f8e08ff */
[----:B------:R-:W-:Y:S01]  /*4370*/  FADD.FTZ R7, R29, R4 ;  /* 0x000000041d077221 */ /* 0x000fe20000010000 */
[----:B--2---:R-:W-:-:S02]  /*4380*/  F2FP.BF16.F32.PACK_AB R155, R31, R30 ;  /* 0x0000001e1f9b723e */ /* 0x004fc400000010ff */
[----:B------:R-:W-:Y:S01]  /*4390*/  SEL R12, R12, 0xffffffc0, !P1 ;  /* 0xffffffc00c0c7807 */ /* 0x000fe20004800000 */
[----:B------:R-:W-:Y:S01]  /*43a0*/  FADD.FTZ R4, R32, R7 ;  /* 0x0000000720047221 */ /* 0x000fe20000010000 */
[----:B------:R-:W-:Y:S01]  /*43b0*/  FADD.FTZ R7, R26, R27 ;  /* 0x0000001b1a077221 */ /* 0x000fe20000010000 */
[----:B------:R-:W2:Y:S01]  /*43c0*/  MUFU.EX2 R40, R40 ;  /* 0x0000002800287308 */ /* 0x000ea20000000800 */
[----:B------:R3:W-:Y:S01]  /*43d0*/  STSM.16.M88.4 [R8+0x26800], R152 ;  /* 0x0268009808007844 */ /* 0x0007e20000000200 */
[----:B------:R-:W-:Y:S01]  /*43e0*/  FADD.FTZ R13, R33, R4 ;  /* 0x00000004210d7221 */ /* 0x000fe20000010000 */
[----:B------:R-:W-:-:S03]  /*43f0*/  FADD.FTZ R4, R30, R7 ;  /* 0x000000071e047221 */ /* 0x000fc60000010000 */
[----:B------:R-:W-:Y:S01]  /*4400*/  FADD.FTZ R6, R36, R13 ;  /* 0x0000000d24067221 */ /* 0x000fe20000010000 */
[----:B------:R-:W-:Y:S01]  /*4410*/  FADD.FTZ R7, R31, R4 ;  /* 0x000000041f077221 */ /* 0x000fe20000010000 */
[----:B------:R-:W4:Y:S01]  /*4420*/  MUFU.EX2 R38, R38 ;  /* 0x0000002600267308 */ /* 0x000f220000000800 */
[----:B-1----:R-:W-:Y:S01]  /*4430*/  F2FP.BF16.F32.PACK_AB R157, R35, R34 ;  /* 0x00000022239d723e */ /* 0x002fe200000010ff */
[----:B------:R-:W-:Y:S01]  /*4440*/  FADD.FTZ R13, R37, R6 ;  /* 0x00000006250d7221 */ /* 0x000fe20000010000 */
[----:B------:R-:W-:-:S04]  /*4450*/  FADD.FTZ R4, R34, R7 ;  /* 0x0000000722047221 */ /* 0x000fc80000010000 */
[----:B------:R-:W-:Y:S01]  /*4460*/  FADD.FTZ R7, R35, R4 ;  /* 0x0000000423077221 */ /* 0x000fe20000010000 */
[----:B------:R-:W1:Y:S01]  /*4470*/  MUFU.EX2 R41, R41 ;  /* 0x0000002900297308 */ /* 0x000e620000000800 */
[----:B--2---:R-:W-:-:S07]  /*4480*/  FADD.FTZ R6, R40, R13 ;  /* 0x0000000d28067221 */ /* 0x004fce0000010000 */
[----:B------:R-:W2:Y:S01]  /*4490*/  MUFU.EX2 R39, R39 ;  /* 0x0000002700277308 */ /* 0x000ea20000000800 */
[----:B----4-:R-:W-:Y:S01]  /*44a0*/  FADD.FTZ R4, R38, R7 ;  /* 0x0000000726047221 */ /* 0x010fe20000010000 */
[----:B------:R-:W-:-:S06]  /*44b0*/  VIADD R7, R8, 0x26820 ;  /* 0x0002682008077836 */ /* 0x000fcc0000000000 */
[----:B------:R-:W4:Y:S01]  /*44c0*/  MUFU.EX2 R42, R42 ;  /* 0x0000002a002a7308 */ /* 0x000f220000000800 */
[C---:B-1----:R-:W-:Y:S01]  /*44d0*/  FADD.FTZ R17, R41.reuse, R6 ;  /* 0x0000000629117221 */ /* 0x042fe20000010000 */
[----:B------:R-:W-:Y:S01]  /*44e0*/  VIADD R6, R8, 0x26800 ;  /* 0x0002680008067836 */ /* 0x000fe20000000000 */
[----:B------:R-:W-:-:S04]  /*44f0*/  F2FP.BF16.F32.PACK_AB R160, R41, R40 ;  /* 0x0000002829a0723e */ /* 0x000fc800000010ff */
[C---:B------:R-:W-:Y:S01]  /*4500*/  @P2 IADD3 R7, R6.reuse, -0x20, RZ ;  /* 0xffffffe006072810 */ /* 0x040fe20007ffe0ff */
[----:B------:R-:W1:Y:S01]  /*4510*/  MUFU.EX2 R43, R43 ;  /* 0x0000002b002b7308 */ /* 0x000e620000000800 */
[C---:B--2---:R-:W-:Y:S01]  /*4520*/  FADD.FTZ R15, R39.reuse, R4 ;  /* 0x00000004270f7221 */ /* 0x044fe20000010000 */
[----:B------:R-:W-:Y:S01]  /*4530*/  IMAD.IADD R6, R6, 0x1, R12 ;  /* 0x0000000106067824 */ /* 0x000fe200078e020c */
[----:B------:R-:W-:-:S05]  /*4540*/  F2FP.BF16.F32.PACK_AB R159, R39, R38 ;  /* 0x00000026279f723e */ /* 0x000fca00000010ff */
[----:B------:R-:W2:Y:S01]  /*4550*/  MUFU.EX2 R44, R44 ;  /* 0x0000002c002c7308 */ /* 0x000ea20000000800 */
[----:B----4-:R-:W-:Y:S01]  /*4560*/  FADD.FTZ R4, R42, R15 ;  /* 0x0000000f2a047221 */ /* 0x010fe20000010000 */
[----:B------:R3:W-:Y:S06]  /*4570*/  STSM.16.M88.4 [R7], R156 ;  /* 0x0000009c07007844 */ /* 0x0007ec0000000200 */
[----:B------:R-:W-:Y:S01]  /*4580*/  MUFU.EX2 R46, R46 ;  /* 0x0000002e002e7308 */ /* 0x000fe20000000800 */
[C---:B-1----:R-:W-:Y:S01]  /*4590*/  FADD.FTZ R15, R43.reuse, R4 ;  /* 0x000000042b0f7221 */ /* 0x042fe20000010000 */
[----:B------:R-:W-:Y:S01]  /*45a0*/  IMAD.IADD R4, R12, 0x1, R7 ;  /* 0x000000010c047824 */ /* 0x000fe200078e0207 */
[----:B------:R-:W-:-:S05]  /*45b0*/  F2FP.BF16.F32.PACK_AB R161, R43, R42 ;  /* 0x0000002a2ba1723e */ /* 0x000fca00000010ff */
[----:B------:R-:W1:Y:S01]  /*45c0*/  MUFU.EX2 R45, R45 ;  /* 0x0000002d002d7308 */ /* 0x000e620000000800 */
[----:B--2---:R-:W-:-:S07]  /*45d0*/  FADD.FTZ R12, R44, R17 ;  /* 0x000000112c0c7221 */ /* 0x004fce0000010000 */
[----:B------:R-:W2:Y:S08]  /*45e0*/  MUFU.EX2 R47, R47 ;  /* 0x0000002f002f7308 */ /* 0x000eb00000000800 */
[----:B------:R-:W-:Y:S01]  /*45f0*/  MUFU.EX2 R48, R48 ;  /* 0x0000003000307308 */ /* 0x000fe20000000800 */
[C---:B-1----:R-:W-:Y:S01]  /*4600*/  F2FP.BF16.F32.PACK_AB R162, R45.reuse, R44 ;  /* 0x0000002c2da2723e */ /* 0x042fe200000010ff */
[----:B------:R-:W-:-:S06]  /*4610*/  FADD.FTZ R45, R45, R12 ;  /* 0x0000000c2d2d7221 */ /* 0x000fcc0000010000 */
[----:B------:R-:W1:Y:S01]  /*4620*/  MUFU.EX2 R49, R49 ;  /* 0x0000003100317308 */ /* 0x000e620000000800 */
[----:B--2---:R-:W-:-:S05]  /*4630*/  F2FP.BF16.F32.PACK_AB R163, R47, R46 ;  /* 0x0000002e2fa3723e */ /* 0x004fca00000010ff */
[----:B------:R3:W-:Y:S02]  /*4640*/  STSM.16.M88.4 [R6], R160 ;  /* 0x000000a006007844 */ /* 0x0007e40000000200 */
[----:B------:R-:W-:Y:S08]  /*4650*/  MUFU.EX2 R50, R50 ;  /* 0x0000003200327308 */ /* 0x000ff00000000800 */
[----:B------:R-:W2:Y:S01]  /*4660*/  MUFU.EX2 R51, R51 ;  /* 0x0000003300337308 */ /* 0x000ea20000000800 */
[----:B-1----:R-:W-:Y:S01]  /*4670*/  F2FP.BF16.F32.PACK_AB R164, R49, R48 ;  /* 0x0000003031a4723e */ /* 0x002fe200000010ff */
[----:B------:R-:W-:-:S04]  /*4680*/  FADD.FTZ R48, R48, R45 ;  /* 0x0000002d30307221 */ /* 0x000fc80000010000 */
[----:B------:R-:W-:Y:S02]  /*4690*/  FADD.FTZ R49, R49, R48 ;  /* 0x0000003031317221 */ /* 0x000fe40000010000 */
[----:B------:R-:W1:Y:S08]  /*46a0*/  MUFU.EX2 R52, R52 ;  /* 0x0000003400347308 */ /* 0x000e700000000800 */
[----:B------:R-:W-:Y:S01]  /*46b0*/  MUFU.EX2 R54, R54 ;  /* 0x0000003600367308 */ /* 0x000fe20000000800 */
[----:B--2---:R-:W-:-:S07]  /*46c0*/  F2FP.BF16.F32.PACK_AB R165, R51, R50 ;  /* 0x0000003233a5723e */ /* 0x004fce00000010ff */
[----:B------:R2:W4:Y:S01]  /*46d0*/  MUFU.EX2 R13, R10 ;  /* 0x0000000a000d7308 */ /* 0x0005220000000800 */
[----:B-1----:R-:W-:Y:S01]  /*46e0*/  F2FP.BF16.F32.PACK_AB R166, R11, R52 ;  /* 0x000000340ba6723e */ /* 0x002fe200000010ff */
[----:B--2---:R-:W-:-:S04]  /*46f0*/  FADD.FTZ R10, R46, R15 ;  /* 0x0000000f2e0a7221 */ /* 0x004fc80000010000 */
[----:B------:R-:W-:Y:S01]  /*4700*/  FADD.FTZ R47, R47, R10 ;  /* 0x0000000a2f2f7221 */ /* 0x000fe20000010000 */
[----:B------:R-:W-:-:S03]  /*4710*/  FADD.FTZ R10, R52, R49 ;  /* 0x00000031340a7221 */ /* 0x000fc60000010000 */
[----:B------:R-:W-:Y:S01]  /*4720*/  FADD.FTZ R50, R50, R47 ;  /* 0x0000002f32327221 */ /* 0x000fe20000010000 */
[----:B----4-:R-:W-:Y:S01]  /*4730*/  F2FP.BF16.F32.PACK_AB R167, R13, R54 ;  /* 0x000000360da7723e */ /* 0x010fe200000010ff */
[----:B------:R-:W-:Y:S02]  /*4740*/  FADD.FTZ R10, R11, R10 ;  /* 0x0000000a0b0a7221 */ /* 0x000fe40000010000 */
[----:B------:R-:W-:Y:S02]  /*4750*/  FADD.FTZ R51, R51, R50 ;  /* 0x0000003233337221 */ /* 0x000fe40000010000 */
[----:B------:R3:W-:Y:S02]  /*4760*/  STSM.16.M88.4 [R4], R164 ;  /* 0x000000a404007844 */ /* 0x0007e40000000200 */
[----:B------:R-:W-:-:S04]  /*4770*/  FADD.FTZ R54, R54, R51 ;  /* 0x0000003336367221 */ /* 0x000fc80000010000 */
[----:B------:R-:W-:Y:S01]  /*4780*/  FADD.FTZ R11, R13, R54 ;  /* 0x000000360d0b7221 */ /* 0x000fe20000010000 */
[----:B------:R-:W-:Y:S06]  /*4790*/  @!P0 BRA `(.L_x_30) ;  /* 0x0000000000048947 */ /* 0x000fec0003800000 */
[----:B------:R-:W-:Y:S01]  /*47a0*/  BPT.TRAP 0x1 ;  /* 0x000000040000795c */ /* 0x000fe20000300000 */
.L_x_30:
[----:B------:R1:W2:Y:S01]  /*47b0*/  SYNCS.PHASECHK.TRANS64.TRYWAIT P1, [UR41+0x28c50], R9 ;  /* 0x028c5009ff0075a7 */ /* 0x0002a20008020169 */
[----:B------:R-:W-:Y:S05]  /*47c0*/  @!P0 BRA `(.L_x_31) ;  /* 0x0000000000048947 */ /* 0x000fea0003800000 */
[----:B------:R-:W-:Y:S01]  /*47d0*/  BPT.TRAP 0x1 ;  /* 0x000000040000795c */ /* 0x000fe20000300000 */
.L_x_31:
[----:B------:R-:W-:Y:S01]  /*47e0*/  ULOP3.LUT UR24, UR45, 0x2000000, URZ, 0xfc, !UPT ;  /* 0x020000002d187892 */ /* 0x000fe2000f8efc3f */
[----:B--2---:R-:W-:Y:S11]  /*47f0*/  @P1 BRA `(.L_x_32) ;  /* 0x0000000000081947 */ /* 0x004ff60003800000 */
[----:B------:R-:W2:Y:S02]  /*4800*/  SYNCS.PHASECHK.TRANS64.TRYWAIT P1, [UR41+0x28c50], R9 ;  /* 0x028c5009ff0075a7 */ /* 0x000ea40008020169 */
[----:B--2---:R-:W-:Y:S05]  /*4810*/  @!P1 BRA `(.L_x_33) ;  /* 0x0000008400989947 */ /* 0x004fea0003800000 */
.L_x_32:
[----:B------:R-:W-:Y:S01]  /*4820*/  WARPGROUP.ARRIVE ;  /* 0x00000000000079c5 */ /* 0x000fe20000000000 */
[----:B------:R-:W-:Y:S01]  /*4830*/  UMOV UR14, UR24 ;  /* 0x00000018000e7c82 */ /* 0x000fe20008000000 */
[----:B------:R-:W-:Y:S01]  /*4840*/  UMOV UR15, 0x40000040 ;  /* 0x40000040000f7882 */ /* 0x000fe20000000000 */
[----:B------:R-:W-:-:S03]  /*4850*/  UIADD3 UR4, UR24, 0x80, URZ ;  /* 0x0000008018047890 */ /* 0x000fc6000fffe03f */
[----:B------:R-:W-:Y:S01]  /*4860*/  HGMMA.64x256x16.F32.BF16 R24, R152, gdesc[UR12].tnspB, RZ, !UPT, gsb0 ;  /* 0x43e0000c98187df0 */ /* 0x000fe2000c0018ff */
[----:B------:R-:W-:-:S03]  /*4870*/  UMOV UR15, 0x40000040 ;  /* 0x40000040000f7882 */ /* 0x000fc60000000000 */
[----:B------:R-:W-:Y:S01]  /*4880*/  UMOV UR14, UR4 ;  /* 0x00000004000e7c82 */ /* 0x000fe20008000000 */
[----:B------:R-:W-:Y:S01]  /*4890*/  UIADD3 UR4, UR24, 0x100, URZ ;  /* 0x0000010018047890 */ /* 0x000fe2000fffe03f */
[----:B------:R-:W-:Y:S02]  /*48a0*/  WARPGROUP.DEPBAR.LE gsb0, 0x0 ;  /* 0x00008000000079c5 */ /* 0x000fe40000010000 */
[----:B------:R-:W-:-:S15]  /*48b0*/  WARPGROUP.ARRIVE ;  /* 0x00000000000079c5 */ /* 0x000fde0000000000 */
[----:B------:R-:W-:-:S05]  /*48c0*/  NOP ;  /* 0x0000000000007918 */ /* 0x000fca0000000000 */
[----:B------:R-:W-:Y:S01]  /*48d0*/  HGMMA.64x256x16.F32.BF16 R24, R156, gdesc[UR12].tnspB, R24, gsb0 ;  /* 0x43e0000c9c187df0 */ /* 0x000fe20008001818 */
[----:B------:R-:W-:Y:S01]  /*48e0*/  UMOV UR14, UR4 ;  /* 0x00000004000e7c82 */ /* 0x000fe20008000000 */
[----:B------:R-:W-:Y:S01]  /*48f0*/  UMOV UR15, 0x40000040 ;  /* 0x40000040000f7882 */ /* 0x000fe20000000000 */
[----:B------:R-:W-:Y:S01]  /*4900*/  UIADD3 UR4, UR24, 0x180, URZ ;  /* 0x0000018018047890 */ /* 0x000fe2000fffe03f */
[----:B------:R-:W-:Y:S02]  /*4910*/  WARPGROUP.DEPBAR.LE gsb0, 0x0 ;  /* 0x00008000000079c5 */ /* 0x000fe40000010000 */
[----:B------:R-:W-:-:S15]  /*4920*/  WARPGROUP.ARRIVE ;  /* 0x00000000000079c5 */ /* 0x000fde0000000000 */
[----:B------:R-:W-:-:S07]  /*4930*/  NOP ;  /* 0x0000000000007918 */ /* 0x000fce0000000000 */
[----:B------:R-:W-:Y:S01]  /*4940*/  HGMMA.64x256x16.F32.BF16 R24, R160, gdesc[UR12].tnspB, R24, gsb0 ;  /* 0x43e0000ca0187df0 */ /* 0x000fe20008001818 */
[----:B------:R-:W-:Y:S01]  /*4950*/  UMOV UR14, UR4 ;  /* 0x00000004000e7c82 */ /* 0x000fe20008000000 */
[----:B------:R-:W-:Y:S01]  /*4960*/  UMOV UR15, 0x40000040 ;  /* 0x40000040000f7882 */ /* 0x000fe20000000000 */
[----:B------:R-:W-:Y:S01]  /*4970*/  UMOV UR4, URZ ;  /* 0x0000003f00047c82 */ /* 0x000fe20008000000 */
[----:B------:R-:W-:Y:S02]  /*4980*/  WARPGROUP.DEPBAR.LE gsb0, 0x0 ;  /* 0x00008000000079c5 */ /* 0x000fe40000010000 */
[----:B------:R-:W-:-:S15]  /*4990*/  WARPGROUP.ARRIVE ;  /* 0x00000000000079c5 */ /* 0x000fde0000000000 */
[----:B------:R-:W-:-:S07]  /*49a0*/  NOP ;  /* 0x0000000000007918 */ /* 0x000fce0000000000 */
[----:B------:R-:W-:Y:S03]  /*49b0*/  HGMMA.64x256x16.F32.BF16 R24, R164, gdesc[UR12].tnspB, R24, gsb0 ;  /* 0x43e0000ca4187df0 */ /* 0x000fe60008001818 */
[----:B------:R-:W-:Y:S02]  /*49c0*/  WARPGROUP.DEPBAR.LE gsb0, 0x0 ;  /* 0x00008000000079c5 */ /* 0x000fe40000010000 */
[----:B------:R-:W-:Y:S01]  /*49d0*/  @!PT LDS RZ, [RZ] ;  /* 0x00000000fffff984 */ /* 0x000fe20000000800 */
[----:B------:R-:W-:Y:S01]  /*49e0*/  @!PT LDS RZ, [RZ] ;  /* 0x00000000fffff984 */ /* 0x000fe20000000800 */
[----:B------:R-:W-:Y:S01]  /*49f0*/  @!PT LDS RZ, [RZ] ;  /* 0x00000000fffff984 */ /* 0x000fe20000000800 */
[----:B------:R-:W-:Y:S01]  /*4a00*/  @!PT LDS RZ, [RZ] ;  /* 0x00000000fffff984 */ /* 0x000fe20000000800 */
[----:B------:R4:W-:Y:S06]  /*4a10*/  MEMBAR.ALL.CTA ;  /* 0x0000000000007992 */ /* 0x0009ec0000008000 */
[----:B----4-:R-:W4:Y:S02]  /*4a20*/  FENCE.VIEW.ASYNC.S ;  /* 0x00000000000073c6 */ /* 0x010f240000000000 */
[----:B----4-:R-:W-:Y:S01]  /*4a30*/  NOP ;  /* 0x0000000000007918 */ /* 0x010fe20000000000 */
[----:B------:R-:W-:Y:S06]  /*4a40*/  BAR.ARV 0xe, 0x100 ;  /* 0x0384000000007b1d */ /* 0x000fec0000002000 */
[----:B------:R-:W-:Y:S05]  /*4a50*/  @!P0 BRA `(.L_x_34) ;  /* 0x0000000000048947 */ /* 0x000fea0003800000 */
[----:B------:R-:W-:Y:S01]  /*4a60*/  BPT.TRAP 0x1 ;  /* 0x000000040000795c */ /* 0x000fe20000300000 */
.L_x_34:
[----:B------:R-:W-:Y:S02]  /*4a70*/  UIADD3 UR44, UR44, -0x2, URZ ;  /* 0xfffffffe2c2c7890 */ /* 0x000fe4000fffe03f */
[----:B------:R-:W-:Y:S02]  /*4a80*/  UIADD3 UR5, UR41, 0x28c60, URZ ;  /* 0x00028c6029057890 */ /* 0x000fe4000fffe03f */
[----:B------:R-:W-:Y:S02]  /*4a90*/  UISETP.GE.AND UP0, UPT, UR44, UR40, UPT ;  /* 0x000000282c00728c */ /* 0x000fe4000bf06270 */
[----:B------:R-:W-:-:S04]  /*4aa0*/  UPRMT UR5, UR42, 0x654, UR5 ;  /* 0x000006542a057896 */ /* 0x000fc80008000005 */
[----:B------:R-:W-:-:S05]  /*4ab0*/  PLOP3.LUT P1, PT, PT, PT, UP0, 0x80, 0x0 ;  /* 0x000000000000781c */ /* 0x000fca0003f2f008 */
[----:B------:R-:W-:Y:S08]  /*4ac0*/  SYNCS.ARRIVE.TRANS64.RED.A1T0 RZ, [UR5], RZ ;  /* 0x000000ffffff79a7 */ /* 0x000ff00008100405 */
[----:B------:R-:W-:Y:S05]  /*4ad0*/  @!P1 BRA `(.L_x_35) ;  /* 0x0000001800409947 */ /* 0x000fea0003800000 */
[----:B------:R-:W-:Y:S01]  /*4ae0*/  UMOV UR4, URZ ;  /* 0x0000003f00047c82 */ /* 0x000fe20008000000 */
[----:B------:R-:W-:Y:S01]  /*4af0*/  UMOV UR5, URZ ;  /* 0x0000003f00057c82 */ /* 0x000fe20008000000 */
[----:B------:R-:W-:-:S05]  /*4b00*/  ULDC UR27, c[0x0][0x988] ;  /* 0x00026200001b7ab9 */ /* 0x000fca0000000800 */
.L_x_46:
[----:B------:R-:W-:Y:S01]  /*4b10*/  UIADD3 UR7, UR5, 0x1, URZ ;  /* 0x0000000105077890 */ /* 0x000fe2000fffe03f */
[----:B012---:R-:W-:Y:S01]  /*4b20*/  IMAD.U32 R9, RZ, RZ, UR44 ;  /* 0x0000002cff097e24 */ /* 0x007fe2000f8e00ff */
[----:B------:R-:W-:Y:S02]  /*4b30*/  UIADD3 UR44, UR44, -0x1, URZ ;  /* 0xffffffff2c2c7890 */ /* 0x000fe4000fffe03f */
[----:B------:R-:W-:Y:S02]  /*4b40*/  UISETP.NE.AND UP0, UPT, UR7, 0x2, UPT ;  /* 0x000000020700788c */ /* 0x000fe4000bf05270 */
[----:B------:R-:W-:Y:S02]  /*4b50*/  ISETP.GT.AND P1, PT, R9, UR40, PT ;  /* 0x0000002809007c0c */ /* 0x000fe4000bf24270 */
[----:B------:R-:W-:Y:S02]  /*4b60*/  USEL UR10, URZ, 0x1, UP0 ;  /* 0x000000013f0a7887 */ /* 0x000fe40008000000 */
[----:B------:R-:W-:-:S02]  /*4b70*/  USEL UR25, UR7, URZ, UP0 ;  /* 0x0000003f07197287 */ /* 0x000fc40008000000 */
[----:B------:R-:W-:Y:S01]  /*4b80*/  ULOP3.LUT UR4, UR4, UR10, URZ, 0x3c, !UPT ;  /* 0x0000000a04047292 */ /* 0x000fe2000f8e3c3f */
[----:B------:R-:W-:Y:S11]  /*4b90*/  @!P0 BRA `(.L_x_36) ;  /* 0x0000000000048947 */ /* 0x000ff60003800000 */
[----:B------:R-:W-:Y:S01]  /*4ba0*/  BPT.TRAP 0x1 ;  /* 0x000000040000795c */ /* 0x000fe20000300000 */
.L_x_36:
[----:B------:R-:W-:Y:S01]  /*4bb0*/  ULEA UR26, UR25, UR41, 0x3 ;  /* 0x00000029191a7291 */ /* 0x000fe2000f8e183f */
[----:B------:R-:W-:-:S04]  /*4bc0*/  MOV R9, UR4 ;  /* 0x0000000400097c02 */ /* 0x000fc80008000f00 */
[----:B------:R-:W-:-:S04]  /*4bd0*/  SHF.L.U32 R9, R9, 0x1f, RZ ;  /* 0x0000001f09097819 */ /* 0x000fc800000006ff */
[----:B------:R0:W1:Y:S01]  /*4be0*/  SYNCS.PHASECHK.TRANS64.TRYWAIT P2, [UR26+0x28c30], R9 ;  /* 0x028c3009ff0075a7 */ /* 0x000062000804015a */
[----:B------:R-:W-:Y:S05]  /*4bf0*/  @!P0 BRA `(.L_x_37) ;  /* 0x0000000000048947 */ /* 0x000fea0003800000 */
[----:B------:R-:W-:Y:S01]  /*4c00*/  BPT.TRAP 0x1 ;  /* 0x000000040000795c */ /* 0x000fe20000300000 */
.L_x_37:
[----:B-1----:R-:W-:Y:S05]  /*4c10*/  @P2 BRA `(.L_x_38) ;  /* 0x0000000000082947 */ /* 0x002fea0003800000 */
[----:B------:R-:W1:Y:S02]  /*4c20*/  SYNCS.PHASECHK.TRANS64.TRYWAIT P2, [UR26+0x28c30], R9 ;  /* 0x028c3009ff0075a7 */ /* 0x000e64000804015a */
[----:B-1----:R-:W-:Y:S05]  /*4c30*/  @!P2 BRA `(.L_x_39) ;  /* 0x0000008000a8a947 */ /* 0x002fea0003800000 */
.L_x_38:
[----:B------:R-:W-:Y:S01]  /*4c40*/  ULEA UR10, UR25, UR6, 0x9 ;  /* 0x00000006190a7291 */ /* 0x000fe2000f8e483f */
[----:B---3--:R-:W-:Y:S01]  /*4c50*/  WARPGROUP.ARRIVE ;  /* 0x00000000000079c5 */ /* 0x008fe20000000000 */
[----:B------:R-:W-:Y:S01]  /*4c60*/  UMOV UR11, 0x40000040 ;  /* 0x40000040000b7882 */ /* 0x000fe20000000000 */
[----:B------:R-:W-:Y:S01]  /*4c70*/  UMOV UR15, 0x40000040 ;  /* 0x40000040000f7882 */ /* 0x000fe20000000000 */
[----:B------:R-:W-:Y:S02]  /*4c80*/  UIADD3 UR14, UR10, 0x2, URZ ;  /* 0x000000020a0e7890 */ /* 0x000fe4000fffe03f */
[----:B------:R-:W-:Y:S01]  /*4c90*/  UIADD3 UR18, UR10, 0x4, URZ ;  /* 0x000000040a127890 */ /* 0x000fe2000fffe03f */
[----:B------:R-:W-:Y:S02]  /*4ca0*/  UMOV UR19, 0x40000040 ;  /* 0x4000004000137882 */ /* 0x000fe40000000000 */
[----:B------:R-:W-:Y:S01]  /*4cb0*/  HGMMA.64x64x16.F32.BF16 R152, gdesc[UR8], RZ, !UPT, gsb0 ;  /* 0x00e00000089879f0 */ /* 0x000fe2000c0018ff */
[----:B------:R-:W-:Y:S01]  /*4cc0*/  UIADD3 UR22, UR10, 0x6, URZ ;  /* 0x000000060a167890 */ /* 0x000fe2000fffe03f */
[----:B------:R-:W-:Y:S01]  /*4cd0*/  UMOV UR23, 0x40000040 ;  /* 0x4000004000177882 */ /* 0x000fe20000000000 */
[----:B------:R-:W-:-:S02]  /*4ce0*/  WARPGROUP.DEPBAR.LE gsb0, 0x0 ;  /* 0x00008000000079c5 */ /* 0x000fc40000010000 */
        /* <DEDUP_REMOVED lines=11> */
.L_x_40:
[----:B-1----:R-:W-:Y:S01]  /*4da0*/  FMNMX.FTZ R12, R152, R3, !PT ;  /* 0x00000003980c7209 */ /* 0x002fe20007810000 */
[----:B------:R-:W-:Y:S01]  /*4db0*/  UMOV UR11, UR27 ;  /* 0x0000001b000b7c82 */ /* 0x000fe20008000000 */
[----:B------:R-:W-:Y:S01]  /*4dc0*/  ISETP.NE.AND P2, PT, R0, RZ, PT ;  /* 0x000000ff0000720c */ /* 0x000fe20003f45270 */
[----:B------:R-:W-:Y:S01]  /*4dd0*/  UIADD3 UR7, UR26, 0x28c40, URZ ;  /* 0x00028c401a077890 */ /* 0x000fe2000fffe03f */
[----:B------:R-:W-:-:S03]  /*4de0*/  FMNMX.FTZ R13, R153, R12, !PT ;  /* 0x0000000c990d7209 */ /* 0x000fc60007810000 */
[----:B------:R-:W-:Y:S01]  /*4df0*/  UPRMT UR7, UR42, 0x654, UR7 ;  /* 0x000006542a077896 */ /* 0x000fe20008000007 */
[----:B------:R-:W-:-:S04]  /*4e00*/  FMNMX.FTZ R12, R156, R13, !PT ;  /* 0x0000000d9c0c7209 */ /* 0x000fc80007810000 */
[----:B------:R-:W-:-:S04]  /*4e10*/  FMNMX.FTZ R13, R157, R12, !PT ;  /* 0x0000000c9d0d7209 */ /* 0x000fc80007810000 */
[----:B------:R-:W-:Y:S01]  /*4e20*/  FMNMX.FTZ R12, R160, R13, !PT ;  /* 0x0000000da00c7209 */ /* 0x000fe20007810000 */
[----:B------:R-:W-:Y:S03]  /*4e30*/  SYNCS.ARRIVE.TRANS64.RED.A1T0 RZ, [UR7], RZ ;  /* 0x000000ffffff79a7 */ /* 0x000fe60008100407 */
[----:B------:R-:W-:-:S04]  /*4e40*/  FMNMX.FTZ R13, R161, R12, !PT ;  /* 0x0000000ca10d7209 */ /* 0x000fc80007810000 */
        /* <DEDUP_REMOVED lines=9> */
[----:B------:R-:W-:-:S05]  /*4ee0*/  FMNMX.FTZ R15, R181, R12, !PT ;  /* 0x0000000cb50f7209 */ /* 0x000fca0007810000 */
[----:B------:R-:W1:Y:S02]  /*4ef0*/  SHFL.BFLY PT, R12, R15, 0x2, 0x1f ;  /* 0x0c401f000f0c7f89 */ /* 0x000e6400000e0000 */
        /* <DEDUP_REMOVED lines=10> */
[----:B------:R-:W-:-:S03]  /*4fa0*/  FMNMX.FTZ R13, R167, R14, !PT ;  /* 0x0000000ea70d7209 */ /* 0x000fc60007810000 */
[----:B------:R-:W-:Y:S01]  /*4fb0*/  FMUL.FTZ R184, R12, UR11 ;  /* 0x0000000b0cb87c20 */ /* 0x000fe20008410000 */
[----:B------:R-:W-:Y:S01]  /*4fc0*/  FMNMX.FTZ R14, R170, R13, !PT ;  /* 0x0000000daa0e7209 */ /* 0x000fe20007810000 */
[----:B------:R-:W-:Y:S02]  /*4fd0*/  FADD.FTZ R3, -R12, R3 ;  /* 0x000000030c037221 */ /* 0x000fe40000010100 */
[--C-:B------:R-:W-:Y:S01]  /*4fe0*/  FFMA.FTZ R152, R152, UR11, -R184.reuse ;  /* 0x0000000b98987c23 */ /* 0x100fe200080108b8 */
[----:B------:R-:W-:Y:S01]  /*4ff0*/  FMNMX.FTZ R13, R171, R14, !PT ;  /* 0x0000000eab0d7209 */ /* 0x000fe20007810000 */
[----:B------:R-:W-:Y:S01]  /*5000*/  FMUL.FTZ R3, R3, UR11 ;  /* 0x0000000b03037c20 */ /* 0x000fe20008410000 */
[--C-:B------:R-:W-:Y:S01]  /*5010*/  FFMA.FTZ R19, R156, UR11, -R184.reuse ;  /* 0x0000000b9c137c23 */ /* 0x100fe200080108b8 */
[--C-:B------:R-:W-:Y:S01]  /*5020*/  FFMA.FTZ R156, R160, UR11, -R184.reuse ;  /* 0x0000000ba09c7c23 */ /* 0x100fe200080108b8 */
[----:B------:R-:W-:Y:S01]  /*5030*/  FMNMX.FTZ R14, R174, R13, !PT ;  /* 0x0000000dae0e7209 */ /* 0x000fe20007810000 */
[--C-:B------:R-:W-:Y:S01]  /*5040*/  FFMA.FTZ R13, R153, UR11, -R184.reuse ;  /* 0x0000000b990d7c23 */ /* 0x100fe200080108b8 */
[----:B------:R-:W-:Y:S01]  /*5050*/  MUFU.EX2 R152, R152 ;  /* 0x0000009800987308 */ /* 0x000fe20000000800 */
[--C-:B------:R-:W-:Y:S01]  /*5060*/  FFMA.FTZ R17, R161, UR11, -R184.reuse ;  /* 0x0000000ba1117c23 */ /* 0x100fe200080108b8 */
[----:B------:R-:W-:Y:S01]  /*5070*/  FMNMX.FTZ R15, R175, R14, !PT ;  /* 0x0000000eaf0f7209 */ /* 0x000fe20007810000 */
[--C-:B------:R-:W-:Y:S01]  /*5080*/  FFMA.FTZ R160, R168, UR11, -R184.reuse ;  /* 0x0000000ba8a07c23 */ /* 0x100fe200080108b8 */
[--C-:B------:R-:W-:Y:S01]  /*5090*/  FFMA.FTZ R23, R173, UR11, -R184.reuse ;  /* 0x0000000bad177c23 */ /* 0x100fe200080108b8 */
[--C-:B------:R-:W-:Y:S01]  /*50a0*/  FFMA.FTZ R180, R180, UR11, -R184.reuse ;  /* 0x0000000bb4b47c23 */ /* 0x100fe200080108b8 */
[----:B------:R-:W-:Y:S01]  /*50b0*/  FMNMX.FTZ R14, R178, R15, !PT ;  /* 0x0000000fb20e7209 */ /* 0x000fe20007810000 */
[----:B------:R-:W-:Y:S01]  /*50c0*/  FFMA.FTZ R181, R181, UR11, -R184 ;  /* 0x0000000bb5b57c23 */ /* 0x000fe200080108b8 */
[----:B------:R-:W1:Y:S02]  /*50d0*/  MUFU.EX2 R3, R3 ;  /* 0x0000000300037308 */ /* 0x000e640000000800 */
[----:B------:R-:W-:-:S04]  /*50e0*/  FMNMX.FTZ R15, R179, R14, !PT ;  /* 0x0000000eb30f7209 */ /* 0x000fc80007810000 */
[----:B------:R-:W-:Y:S01]  /*50f0*/  FMNMX.FTZ R16, R182, R15, !PT ;  /* 0x0000000fb6107209 */ /* 0x000fe20007810000 */
[--C-:B------:R-:W-:Y:S01]  /*5100*/  FFMA.FTZ R15, R157, UR11, -R184.reuse ;  /* 0x0000000b9d0f7c23 */ /* 0x100fe200080108b8 */
[----:B------:R-:W2:Y:S02]  /*5110*/  MUFU.EX2 R13, R13 ;  /* 0x0000000d000d7308 */ /* 0x000ea40000000800 */
[----:B------:R-:W-:Y:S01]  /*5120*/  FMNMX.FTZ R18, R183, R16, !PT ;  /* 0x00000010b7127209 */ /* 0x000fe20007810000 */
[--C-:B------:R-:W-:Y:S01]  /*5130*/  FFMA.FTZ R16, R164, UR11, -R184.reuse ;  /* 0x0000000ba4107c23 */ /* 0x100fe200080108b8 */
[----:B------:R-:W-:-:S03]  /*5140*/  FFMA.FTZ R164, R176, UR11, -R184 ;  /* 0x0000000bb0a47c23 */ /* 0x000fc600080108b8 */
[----:B------:R-:W3:Y:S01]  /*5150*/  SHFL.BFLY PT, R21, R18, 0x2, 0x1f ;  /* 0x0c401f0012157f89 */ /* 0x000ee200000e0000 */
[----:B------:R4:W-:Y:S01]  /*5160*/  MUFU.EX2 R14, R19 ;  /* 0x00000013000e7308 */ /* 0x0009e20000000800 */
[----:B-1----:R-:W-:Y:S01]  /*5170*/  FFMA.FTZ R10, R3, R10, R152 ;  /* 0x0000000a030a7223 */ /* 0x002fe20000010098 */
[-C--:B------:R-:W-:Y:S01]  /*5180*/  FMUL.FTZ R24, R24, R3.reuse ;  /* 0x0000000318187220 */ /* 0x080fe20000410000 */
[-C--:B------:R-:W-:Y:S01]  /*5190*/  FMUL.FTZ R25, R25, R3.reuse ;  /* 0x0000000319197220 */ /* 0x080fe20000410000 */
[-C--:B------:R-:W-:Y:S01]  /*51a0*/  FMUL.FTZ R28, R28, R3.reuse ;  /* 0x000000031c1c7220 */ /* 0x080fe20000410000 */
[-C--:B------:R-:W-:Y:S01]  /*51b0*/  FMUL.FTZ R29, R29, R3.reuse ;  /* 0x000000031d1d7220 */ /* 0x080fe20000410000 */
[-C--:B------:R-:W-:Y:S01]  /*51c0*/  FMUL.FTZ R32, R32, R3.reuse ;  /* 0x0000000320207220 */ /* 0x080fe20000410000 */
[-C--:B------:R-:W-:Y:S01]  /*51d0*/  FMUL.FTZ R33, R33, R3.reuse ;  /* 0x0000000321217220 */ /* 0x080fe20000410000 */
[----:B------:R-:W-:Y:S01]  /*51e0*/  MUFU.EX2 R15, R15 ;  /* 0x0000000f000f7308 */ /* 0x000fe20000000800 */
[--C-:B----4-:R-:W-:Y:S01]  /*51f0*/  FFMA.FTZ R19, R165, UR11, -R184.reuse ;  /* 0x0000000ba5137c23 */ /* 0x110fe200080108b8 */
[----:B--2---:R-:W-:Y:S01]  /*5200*/  F2FP.BF16.F32.PACK_AB R152, R13, R152 ;  /* 0x000000980d98723e */ /* 0x004fe200000010ff */
[--C-:B------:R-:W-:Y:S01]  /*5210*/  FFMA.FTZ R165, R177, UR11, -R184.reuse ;  /* 0x0000000bb1a57c23 */ /* 0x100fe200080108b8 */
[-C--:B------:R-:W-:Y:S01]  /*5220*/  FMUL.FTZ R36, R36, R3.reuse ;  /* 0x0000000324247220 */ /* 0x080fe20000410000 */
[-C--:B------:R-:W-:Y:S01]  /*5230*/  FMUL.FTZ R37, R37, R3.reuse ;  /* 0x0000000325257220 */ /* 0x080fe20000410000 */
[-C--:B------:R-:W-:Y:S01]  /*5240*/  FMUL.FTZ R40, R40, R3.reuse ;  /* 0x0000000328287220 */ /* 0x080fe20000410000 */
[-C--:B------:R-:W-:Y:S01]  /*5250*/  FMUL.FTZ R41, R41, R3.reuse ;  /* 0x0000000329297220 */ /* 0x080fe20000410000 */
[----:B------:R-:W-:Y:S01]  /*5260*/  MUFU.EX2 R156, R156 ;  /* 0x0000009c009c7308 */ /* 0x000fe20000000800 */
[-C--:B------:R-:W-:Y:S01]  /*5270*/  FMUL.FTZ R44, R44, R3.reuse ;  /* 0x000000032c2c7220 */ /* 0x080fe20000410000 */
[-C--:B------:R-:W-:Y:S01]  /*5280*/  FMUL.FTZ R45, R45, R3.reuse ;  /* 0x000000032d2d7220 */ /* 0x080fe20000410000 */
[-C--:B------:R-:W-:Y:S01]  /*5290*/  FMUL.FTZ R48, R48, R3.reuse ;  /* 0x0000000330307220 */ /* 0x080fe20000410000 */
[-C--:B------:R-:W-:Y:S01]  /*52a0*/  FMUL.FTZ R49, R49, R3.reuse ;  /* 0x0000000331317220 */ /* 0x080fe20000410000 */
[-C--:B------:R-:W-:Y:S01]  /*52b0*/  FMUL.FTZ R52, R52, R3.reuse ;  /* 0x0000000334347220 */ /* 0x080fe20000410000 */
[----:B------:R-:W-:Y:S01]  /*52c0*/  FMUL.FTZ R53, R53, R3 ;  /* 0x0000000335357220 */ /* 0x000fe20000410000 */
[----:B---3--:R-:W-:Y:S01]  /*52d0*/  FMNMX.FTZ R22, R18, R21, !PT ;  /* 0x0000001512167209 */ /* 0x008fe20007810000 */
[--C-:B------:R-:W-:Y:S01]  /*52e0*/  FFMA.FTZ R18, R172, UR11, -R184.reuse ;  /* 0x0000000bac127c23 */ /* 0x100fe200080108b8 */
[----:B------:R-:W-:Y:S01]  /*52f0*/  MUFU.EX2 R17, R17 ;  /* 0x0000001100117308 */ /* 0x000fe20000000800 */
[----:B------:R-:W-:Y:S01]  /*5300*/  FFMA.FTZ R21, R169, UR11, -R184 ;  /* 0x0000000ba9157c23 */ /* 0x000fe200080108b8 */
[-C--:B------:R-:W-:Y:S01]  /*5310*/  FMUL.FTZ R56, R56, R3.reuse ;  /* 0x0000000338387220 */ /* 0x080fe20000410000 */
[----:B------:R-:W1:Y:S01]  /*5320*/  SHFL.BFLY PT, R153, R22, 0x1, 0x1f ;  /* 0x0c201f0016997f89 */ /* 0x000e6200000e0000 */
        /* <DEDUP_REMOVED lines=22> */
[----:B------:R-:W-:Y:S01]  /*5490*/  FMUL.FTZ R96, R96, R3 ;  /* 0x0000000360607220 */ /* 0x000fe20000410000 */
[----:B-1----:R-:W-:Y:S01]  /*54a0*/  FMNMX.FTZ R20, R22, R153, !PT ;  /* 0x0000009916147209 */ /* 0x002fe20007810000 */
[-C--:B------:R-:W-:Y:S01]  /*54b0*/  FMUL.FTZ R97, R97, R3.reuse ;  /* 0x0000000361617220 */ /* 0x080fe20000410000 */
[-C--:B------:R-:W-:Y:S01]  /*54c0*/  FMUL.FTZ R100, R100, R3.reuse ;  /* 0x0000000364647220 */ /* 0x080fe20000410000 */
[-C--:B------:R-:W-:Y:S01]  /*54d0*/  FMUL.FTZ R101, R101, R3.reuse ;  /* 0x0000000365657220 */ /* 0x080fe20000410000 */
[-C--:B------:R-:W-:Y:S01]  /*54e0*/  FMUL.FTZ R104, R104, R3.reuse ;  /* 0x0000000368687220 */ /* 0x080fe20000410000 */
[C---:B------:R-:W-:Y:S01]  /*54f0*/  FADD.FTZ R153, -R20.reuse, R5 ;  /* 0x0000000514997221 */ /* 0x040fe20000010100 */
[----:B------:R-:W-:Y:S01]  /*5500*/  FMUL.FTZ R157, R20, UR11 ;  /* 0x0000000b149d7c20 */ /* 0x000fe20008410000 */
[----:B------:R-:W-:Y:S01]  /*5510*/  MUFU.EX2 R21, R21 ;  /* 0x0000001500157308 */ /* 0x000fe20000000800 */
[----:B------:R-:W-:Y:S01]  /*5520*/  FMUL.FTZ R105, R105, R3 ;  /* 0x0000000369697220 */ /* 0x000fe20000410000 */
[----:B------:R-:W-:Y:S01]  /*5530*/  FMUL.FTZ R153, R153, UR11 ;  /* 0x0000000b99997c20 */ /* 0x000fe20008410000 */
[--C-:B------:R-:W-:Y:S01]  /*5540*/  FFMA.FTZ R154, R154, UR11, -R157.reuse ;  /* 0x0000000b9a9a7c23 */ /* 0x100fe2000801089d */
[--C-:B------:R-:W-:Y:S01]  /*5550*/  FFMA.FTZ R155, R155, UR11, -R157.reuse ;  /* 0x0000000b9b9b7c23 */ /* 0x100fe2000801089d */
[--C-:B------:R-:W-:Y:S01]  /*5560*/  FFMA.FTZ R158, R158, UR11, -R157.reuse ;  /* 0x0000000b9e9e7c23 */ /* 0x100fe2000801089d */
[--C-:B------:R-:W-:Y:S01]  /*5570*/  FFMA.FTZ R159, R159, UR11, -R157.reuse ;  /* 0x0000000b9f9f7c23 */ /* 0x100fe2000801089d */
[--C-:B------:R-:W-:Y:S01]  /*5580*/  FFMA.FTZ R162, R162, UR11, -R157.reuse ;  /* 0x0000000ba2a27c23 */ /* 0x100fe2000801089d */
[----:B------:R1:W-:Y:S01]  /*5590*/  MUFU.EX2 R168, R153 ;  /* 0x0000009900a87308 */ /* 0x0003e20000000800 */
[--C-:B------:R-:W-:Y:S01]  /*55a0*/  FFMA.FTZ R163, R163, UR11, -R157.reuse ;  /* 0x0000000ba3a37c23 */ /* 0x100fe2000801089d */
[--C-:B------:R-:W-:Y:S01]  /*55b0*/  FFMA.FTZ R166, R166, UR11, -R157.reuse ;  /* 0x0000000ba6a67c23 */ /* 0x100fe2000801089d */
[--C-:B------:R-:W-:Y:S01]  /*55c0*/  FFMA.FTZ R167, R167, UR11, -R157.reuse ;  /* 0x0000000ba7a77c23 */ /* 0x100fe2000801089d */
[--C-:B------:R-:W-:Y:S01]  /*55d0*/  FFMA.FTZ R170, R170, UR11, -R157.reuse ;  /* 0x0000000baaaa7c23 */ /* 0x100fe2000801089d */
[--C-:B------:R-:W-:Y:S01]  /*55e0*/  FFMA.FTZ R171, R171, UR11, -R157.reuse ;  /* 0x0000000babab7c23 */ /* 0x100fe2000801089d */
[--C-:B------:R-:W-:Y:S01]  /*55f0*/  FFMA.FTZ R174, R174, UR11, -R157.reuse ;  /* 0x0000000baeae7c23 */ /* 0x100fe2000801089d */
[----:B------:R-:W-:Y:S01]  /*5600*/  FFMA.FTZ R175, R175, UR11, -R157 ;  /* 0x0000000bafaf7c23 */ /* 0x000fe2000801089d */
[----:B------:R-:W2:Y:S01]  /*5610*/  MUFU.EX2 R161, R154 ;  /* 0x0000009a00a17308 */ /* 0x000ea20000000800 */
[----:B-1----:R-:W-:-:S02]  /*5620*/  IMAD.U32 R153, RZ, RZ, UR5 ;  /* 0x00000005ff997e24 */ /* 0x002fc4000f8e00ff */
[--C-:B------:R-:W-:Y:S01]  /*5630*/  FFMA.FTZ R178, R178, UR11, -R157.reuse ;  /* 0x0000000bb2b27c23 */ /* 0x100fe2000801089d */
[--C-:B------:R-:W-:Y:S01]  /*5640*/  FFMA.FTZ R179, R179, UR11, -R157.reuse ;  /* 0x0000000bb3b37c23 */ /* 0x100fe2000801089d */
[--C-:B------:R-:W-:Y:S01]  /*5650*/  FFMA.FTZ R182, R182, UR11, -R157.reuse ;  /* 0x0000000bb6b67c23 */ /* 0x100fe2000801089d */
[----:B------:R-:W-:Y:S02]  /*5660*/  @!P2 IMAD R153, R153, 0x40, R2 ;  /* 0x000000409999a824 */ /* 0x000fe400078e0202 */
[----:B------:R-:W-:Y:S01]  /*5670*/  FFMA.FTZ R183, R183, UR11, -R157 ;  /* 0x0000000bb7b77c23 */ /* 0x000fe2000801089d */
[-C--:B------:R-:W-:Y:S01]  /*5680*/  FMUL.FTZ R108, R108, R3.reuse ;  /* 0x000000036c6c7220 */ /* 0x080fe20000410000 */
[----:B------:R1:W3:Y:S01]  /*5690*/  MUFU.EX2 R172, R155 ;  /* 0x0000009b00ac7308 */ /* 0x0002e20000000800 */
[-C--:B------:R-:W-:Y:S01]  /*56a0*/  FMUL.FTZ R109, R109, R3.reuse ;  /* 0x000000036d6d7220 */ /* 0x080fe20000410000 */
[-C--:B------:R-:W-:Y:S01]  /*56b0*/  FMUL.FTZ R112, R112, R3.reuse ;  /* 0x0000000370707220 */ /* 0x080fe20000410000 */
[-C--:B------:R-:W-:Y:S01]  /*56c0*/  FMUL.FTZ R113, R113, R3.reuse ;  /* 0x0000000371717220 */ /* 0x080fe20000410000 */
[-C--:B------:R-:W-:Y:S01]  /*56d0*/  FMUL.FTZ R116, R116, R3.reuse ;  /* 0x0000000374747220 */ /* 0x080fe20000410000 */
[-C--:B------:R-:W-:Y:S01]  /*56e0*/  FMUL.FTZ R117, R117, R3.reuse ;  /* 0x0000000375757220 */ /* 0x080fe20000410000 */
[-C--:B------:R-:W-:Y:S01]  /*56f0*/  FMUL.FTZ R120, R120, R3.reuse ;  /* 0x0000000378787220 */ /* 0x080fe20000410000 */
[----:B------:R-:W-:Y:S01]  /*5700*/  FMUL.FTZ R121, R121, R3 ;  /* 0x0000000379797220 */ /* 0x000fe20000410000 */
[----:B------:R-:W4:Y:S01]  /*5710*/  MUFU.EX2 R158, R158 ;  /* 0x0000009e009e7308 */ /* 0x000f220000000800 */
[----:B--2---:R-:W-:Y:S01]  /*5720*/  FFMA.FTZ R11, R168, R11, R161 ;  /* 0x0000000ba80b7223 */ /* 0x004fe200000100a1 */
[----:B-1----:R-:W-:Y:S01]  /*5730*/  FADD.FTZ R155, R13, R10 ;  /* 0x0000000a0d9b7221 */ /* 0x002fe20000010000 */
[-C--:B------:R-:W-:Y:S01]  /*5740*/  FMUL.FTZ R124, R124, R3.reuse ;  /* 0x000000037c7c7220 */ /* 0x080fe20000410000 */
[-C--:B------:R-:W-:Y:S01]  /*5750*/  FMUL.FTZ R125, R125, R3.reuse ;  /* 0x000000037d7d7220 */ /* 0x080fe20000410000 */
[-C--:B------:R-:W-:Y:S01]  /*5760*/  FMUL.FTZ R128, R128, R3.reuse ;  /* 0x0000000380807220 */ /* 0x080fe20000410000 */
[----:B------:R-:W-:Y:S01]  /*5770*/  FADD.FTZ R10, R14, R155 ;  /* 0x0000009b0e0a7221 */ /* 0x000fe20000010000 */
[-C--:B------:R-:W-:Y:S01]  /*5780*/  FMUL.FTZ R129, R129, R3.reuse ;  /* 0x0000000381817220 */ /* 0x080fe20000410000 */
[----:B------:R-:W1:Y:S01]  /*5790*/  MUFU.EX2 R159, R159 ;  /* 0x0000009f009f7308 */ /* 0x000e620000000800 */
[----:B---3--:R-:W-:Y:S01]  /*57a0*/  FADD.FTZ R11, R172, R11 ;  /* 0x0000000bac0b7221 */ /* 0x008fe20000010000 */
[-C--:B------:R-:W-:Y:S01]  /*57b0*/  FMUL.FTZ R132, R132, R3.reuse ;  /* 0x0000000384847220 */ /* 0x080fe20000410000 */
[-C--:B------:R-:W-:Y:S01]  /*57c0*/  FMUL.FTZ R133, R133, R3.reuse ;  /* 0x0000000385857220 */ /* 0x080fe20000410000 */
[-C--:B------:R-:W-:Y:S01]  /*57d0*/  FMUL.FTZ R136, R136, R3.reuse ;  /* 0x0000000388887220 */ /* 0x080fe20000410000 */
[-C--:B------:R-:W-:Y:S01]  /*57e0*/  FMUL.FTZ R137, R137, R3.reuse ;  /* 0x0000000389897220 */ /* 0x080fe20000410000 */
[-C--:B------:R-:W-:Y:S01]  /*57f0*/  FMUL.FTZ R140, R140, R3.reuse ;  /* 0x000000038c8c7220 */ /* 0x080fe20000410000 */
[-C--:B------:R-:W-:Y:S01]  /*5800*/  FMUL.FTZ R141, R141, R3.reuse ;  /* 0x000000038d8d7220 */ /* 0x080fe20000410000 */
[----:B------:R-:W2:Y:S01]  /*5810*/  MUFU.EX2 R162, R162 ;  /* 0x000000a200a27308 */ /* 0x000ea20000000800 */
[----:B----4-:R-:W-:Y:S01]  /*5820*/  FADD.FTZ R154, R158, R11 ;  /* 0x0000000b9e9a7221 */ /* 0x010fe20000010000 */
[----:B------:R-:W-:Y:S01]  /*5830*/  FADD.FTZ R11, R15, R10 ;  /* 0x0000000a0f0b7221 */ /* 0x000fe20000010000 */
[----:B------:R-:W-:Y:S01]  /*5840*/  @!P2 LEA R10, R153, UR41, 0x2 ;  /* 0x00000029990aac11 */ /* 0x000fe2000f8e10ff */
[-C--:B------:R-:W-:Y:S01]  /*5850*/  FMUL.FTZ R144, R144, R3.reuse ;  /* 0x0000000390907220 */ /* 0x080fe20000410000 */
[-C--:B------:R-:W-:Y:S01]  /*5860*/  FMUL.FTZ R145, R145, R3.reuse ;  /* 0x0000000391917220 */ /* 0x080fe20000410000 */
[-C--:B------:R-:W-:Y:S01]  /*5870*/  FMUL.FTZ R148, R148, R3.reuse ;  /* 0x0000000394947220 */ /* 0x080fe20000410000 */
[----:B------:R-:W-:Y:S01]  /*5880*/  FMUL.FTZ R149, R149, R3 ;  /* 0x0000000395957220 */ /* 0x000fe20000410000 */
[----:B------:R-:W3:Y:S01]  /*5890*/  MUFU.EX2 R163, R163 ;  /* 0x000000a300a37308 */ /* 0x000ee20000000800 */
[----:B-1----:R-:W-:Y:S01]  /*58a0*/  FADD.FTZ R155, R159, R154 ;  /* 0x0000009a9f9b7221 */ /* 0x002fe20000010000 */
[----:B------:R-:W-:Y:S01]  /*58b0*/  FADD.FTZ R154, R156, R11 ;  /* 0x0000000b9c9a7221 */ /* 0x000fe20000010000 */
[----:B------:R-:W-:Y:S01]  /*58c0*/  @!P2 STS [R10+0x28800], R3 ;  /* 0x028800030a00a388 */ /* 0x000fe20000000800 */
[C---:B------:R-:W-:Y:S01]  /*58d0*/  F2FP.BF16.F32.PACK_AB R156, R17.reuse, R156 ;  /* 0x0000009c119c723e */ /* 0x040fe200000010ff */
[----:B------:R-:W-:Y:S01]  /*58e0*/  FMUL.FTZ R26, R26, R168 ;  /* 0x000000a81a1a7220 */ /* 0x000fe20000410000 */
[----:B------:R-:W-:Y:S01]  /*58f0*/  FADD.FTZ R11, R17, R154 ;  /* 0x0000009a110b7221 */ /* 0x000fe20000010000 */
[----:B------:R1:W-:Y:S01]  /*5900*/  @!P2 STS [R10+0x28820], R168 ;  /* 0x028820a80a00a388 */ /* 0x0003e20000000800 */
[----:B------:R-:W4:Y:S01]  /*5910*/  MUFU.EX2 R166, R166 ;  /* 0x000000a600a67308 */ /* 0x000f220000000800 */
[----:B--2---:R-:W-:Y:S01]  /*5920*/  FADD.FTZ R176, R162, R155 ;  /* 0x0000009ba2b07221 */ /* 0x004fe20000010000 */
[----:B------:R-:W-:Y:S01]  /*5930*/  FADD.FTZ R154, R16, R11 ;  /* 0x0000000b109a7221 */ /* 0x000fe20000010000 */
[----:B------:R-:W-:Y:S01]  /*5940*/  F2FP.BF16.F32.PACK_AB R155, R159, R158 ;  /* 0x0000009e9f9b723e */ /* 0x000fe200000010ff */
[----:B------:R-:W-:Y:S01]  /*5950*/  FMUL.FTZ R27, R27, R168 ;  /* 0x000000a81b1b7220 */ /* 0x000fe20000410000 */
[C---:B------:R-:W-:Y:S01]  /*5960*/  F2FP.BF16.F32.PACK_AB R158, R19.reuse, R16 ;  /* 0x00000010139e723e */ /* 0x040fe200000010ff */
[----:B------:R-:W-:Y:S01]  /*5970*/  FADD.FTZ R11, R19, R154 ;  /* 0x0000009a130b7221 */ /* 0x000fe20000010000 */
[----:B------:R-:W-:Y:S01]  /*5980*/  F2FP.BF16.F32.PACK_AB R154, R15, R14 ;  /* 0x0000000e0f9a723e */ /* 0x000fe200000010ff */
[----:B------:R-:W2:Y:S01]  /*5990*/  MUFU.EX2 R167, R167 ;  /* 0x000000a700a77308 */ /* 0x000ea20000000800 */
[C---:B---3--:R-:W-:Y:S01]  /*59a0*/  FADD.FTZ R153, R163.reuse, R176 ;  /* 0x000000b0a3997221 */ /* 0x048fe20000010000 */
[----:B------:R-:W-:Y:S01]  /*59b0*/  FADD.FTZ R14, R160, R11 ;  /* 0x0000000ba00e7221 */ /* 0x000fe20000010000 */
[----:B------:R-:W-:Y:S01]  /*59c0*/  F2FP.BF16.F32.PACK_AB R157, R163, R162 ;  /* 0x000000a2a39d723e */ /* 0x000fe200000010ff */
[----:B------:R-:W-:Y:S01]  /*59d0*/  FMUL.FTZ R30, R30, R168 ;  /* 0x000000a81e1e7220 */ /* 0x000fe20000410000 */
[C---:B------:R-:W-:Y:S01]  /*59e0*/  F2FP.BF16.F32.PACK_AB R160, R21.reuse, R160 ;  /* 0x000000a015a0723e */ /* 0x040fe200000010ff */
[----:B------:R-:W-:Y:S01]  /*59f0*/  FADD.FTZ R11, R21, R14 ;  /* 0x0000000e150b7221 */ /* 0x000fe20000010000 */
[-C--:B------:R-:W-:Y:S01]  /*5a00*/  FMUL.FTZ R31, R31, R168.reuse ;  /* 0x000000a81f1f7220 */ /* 0x080fe20000410000 */
[----:B------:R-:W3:Y:S01]  /*5a10*/  MUFU.EX2 R170, R170 ;  /* 0x000000aa00aa7308 */ /* 0x000ee20000000800 */
[----:B----4-:R-:W-:Y:S01]  /*5a20*/  FADD.FTZ R176, R166, R153 ;  /* 0x00000099a6b07221 */ /* 0x010fe20000010000 */
[----:B------:R-:W-:Y:S01]  /*5a30*/  F2FP.BF16.F32.PACK_AB R153, R172, R161 ;  /* 0x000000a1ac99723e */ /* 0x000fe200000010ff */
[----:B------:R-:W-:Y:S01]  /*5a40*/  BAR.SYNC.DEFER_BLOCKING 0xf, 0x100 ;  /* 0x03c4000000007b1d */ /* 0x000fe20000010000 */
[-C--:B------:R-:W-:Y:S01]  /*5a50*/  FMUL.FTZ R34, R34, R168.reuse ;  /* 0x000000a822227220 */ /* 0x080fe20000410000 */
[-C--:B------:R-:W-:Y:S01]  /*5a60*/  FMUL.FTZ R35, R35, R168.reuse ;  /* 0x000000a823237220 */ /* 0x080fe20000410000 */
[-C--:B------:R-:W-:Y:S01]  /*5a70*/  FMUL.FTZ R38, R38, R168.reuse ;  /* 0x000000a826267220 */ /* 0x080fe20000410000 */
[-C--:B------:R-:W-:Y:S01]  /*5a80*/  FMUL.FTZ R39, R39, R168.reuse ;  /* 0x000000a827277220 */ /* 0x080fe20000410000 */
[----:B------:R-:W-:Y:S01]  /*5a90*/  FMUL.FTZ R42, R42, R168 ;  /* 0x000000a82a2a7220 */ /* 0x000fe20000410000 */
[----:B------:R-:W4:Y:S01]  /*5aa0*/  MUFU.EX2 R171, R171 ;  /* 0x000000ab00ab7308 */ /* 0x000f220000000800 */
[C---:B--2---:R-:W-:Y:S01]  /*5ab0*/  FADD.FTZ R13, R167.reuse, R176 ;  /* 0x000000b0a70d7221 */ /* 0x044fe20000010000 */
[----:B------:R-:W-:Y:S01]  /*5ac0*/  F2FP.BF16.F32.PACK_AB R159, R167, R166 ;  /* 0x000000a6a79f723e */ /* 0x000fe200000010ff */
[-C--:B------:R-:W-:Y:S01]  /*5ad0*/  FMUL.FTZ R43, R43, R168.reuse ;  /* 0x000000a82b2b7220 */ /* 0x080fe20000410000 */
[-C--:B------:R-:W-:Y:S01]  /*5ae0*/  FMUL.FTZ R46, R46, R168.reuse ;  /* 0x000000a82e2e7220 */ /* 0x080fe20000410000 */
[-C--:B------:R-:W-:Y:S01]  /*5af0*/  FMUL.FTZ R47, R47, R168.reuse ;  /* 0x000000a82f2f7220 */ /* 0x080fe20000410000 */
[-C--:B------:R-:W-:Y:S01]  /*5b00*/  FMUL.FTZ R50, R50, R168.reuse ;  /* 0x000000a832327220 */ /* 0x080fe20000410000 */
        /* <DEDUP_REMOVED lines=8> */
[----:B------:R-:W-:Y:S01]  /*5b90*/  FMUL.FTZ R63, R63, R168 ;  /* 0x000000a83f3f7220 */ /* 0x000fe20000410000 */
[----:B------:R-:W2:Y:S01]  /*5ba0*/  MUFU.EX2 R174, R174 ;  /* 0x000000ae00ae7308 */ /* 0x000ea20000000800 */
[C---:B----4-:R-:W-:Y:S01]  /*5bb0*/  FADD.FTZ R13, R171.reuse, R172 ;  /* 0x000000acab0d7221 */ /* 0x050fe20000010000 */
[----:B------:R-:W-:Y:S01]  /*5bc0*/  F2FP.BF16.F32.PACK_AB R161, R171, R170 ;  /* 0x000000aaaba1723e */ /* 0x000fe200000010ff */
[----:B------:R3:W-:Y:S01]  /*5bd0*/  STSM.16.M88.4 [R8+0x26800], R152 ;  /* 0x0268009808007844 */ /* 0x0007e20000000200 */
[-C--:B------:R-:W-:Y:S01]  /*5be0*/  FMUL.FTZ R66, R66, R168.reuse ;  /* 0x000000a842427220 */ /* 0x080fe20000410000 */
[-C--:B------:R-:W-:Y:S01]  /*5bf0*/  FMUL.FTZ R67, R67, R168.reuse ;  /* 0x000000a843437220 */ /* 0x080fe20000410000 */
[-C--:B------:R-:W-:Y:S01]  /*5c00*/  FMUL.FTZ R70, R70, R168.reuse ;  /* 0x000000a846467220 */ /* 0x080fe20000410000 */
[----:B------:R3:W-:Y:S01]  /*5c10*/  STSM.16.M88.4 [R7], R156 ;  /* 0x0000009c07007844 */ /* 0x0007e20000000200 */
[----:B------:R-:W4:Y:S01]  /*5c20*/  MUFU.EX2 R23, R23 ;  /* 0x0000001700177308 */ /* 0x000f220000000800 */
[----:B-1----:R-:W-:Y:S01]  /*5c30*/  FADD.FTZ R10, R18, R11 ;  /* 0x0000000b120a7221 */ /* 0x002fe20000010000 */
[-C--:B------:R-:W-:Y:S01]  /*5c40*/  FMUL.FTZ R71, R71, R168.reuse ;  /* 0x000000a847477220 */ /* 0x080fe20000410000 */
[-C--:B------:R-:W-:Y:S01]  /*5c50*/  FMUL.FTZ R74, R74, R168.reuse ;  /* 0x000000a84a4a7220 */ /* 0x080fe20000410000 */
[-C--:B------:R-:W-:Y:S01]  /*5c60*/  FMUL.FTZ R75, R75, R168.reuse ;  /* 0x000000a84b4b7220 */ /* 0x080fe20000410000 */
[-C--:B------:R-:W-:Y:S01]  /*5c70*/  FMUL.FTZ R78, R78, R168.reuse ;  /* 0x000000a84e4e7220 */ /* 0x080fe20000410000 */
[-C--:B------:R-:W-:Y:S01]  /*5c80*/  FMUL.FTZ R79, R79, R168.reuse ;  /* 0x000000a84f4f7220 */ /* 0x080fe20000410000 */
[-C--:B------:R-:W-:Y:S01]  /*5c90*/  FMUL.FTZ R82, R82, R168.reuse ;  /* 0x000000a852527220 */ /* 0x080fe20000410000 */
[----:B------:R-:W1:Y:S01]  /*5ca0*/  MUFU.EX2 R175, R175 ;  /* 0x000000af00af7308 */ /* 0x000e620000000800 */
[----:B--2---:R-:W-:Y:S01]  /*5cb0*/  FADD.FTZ R14, R174, R13 ;  /* 0x0000000dae0e7221 */ /* 0x004fe20000010000 */
        /* <DEDUP_REMOVED lines=9> */
[-C--:B------:R-:W-:Y:S01]  /*5d50*/  FMUL.FTZ R95, R95, R168.reuse ;  /* 0x000000a85f5f7220 */ /* 0x080fe20000410000 */
[-C--:B------:R-:W-:Y:S01]  /*5d60*/  FMUL.FTZ R98, R98, R168.reuse ;  /* 0x000000a862627220 */ /* 0x080fe20000410000 */
[-C--:B------:R-:W-:Y:S01]  /*5d70*/  FMUL.FTZ R99, R99, R168.reuse ;  /* 0x000000a863637220 */ /* 0x080fe20000410000 */
[-C--:B------:R-:W-:Y:S01]  /*5d80*/  FMUL.FTZ R102, R102, R168.reuse ;  /* 0x000000a866667220 */ /* 0x080fe20000410000 */
[----:B------:R-:W-:Y:S01]  /*5d90*/  FMUL.FTZ R103, R103, R168 ;  /* 0x000000a867677220 */ /* 0x000fe20000410000 */
[----:B------:R-:W4:Y:S01]  /*5da0*/  MUFU.EX2 R178, R178 ;  /* 0x000000b200b27308 */ /* 0x000f220000000800 */
[C---:B-1----:R-:W-:Y:S01]  /*5db0*/  FADD.FTZ R13, R175.reuse, R14 ;  /* 0x0000000eaf0d7221 */ /* 0x042fe20000010000 */
[----:B------:R-:W-:Y:S01]  /*5dc0*/  F2FP.BF16.F32.PACK_AB R163, R175, R174 ;  /* 0x000000aeafa3723e */ /* 0x000fe200000010ff */
[-C--:B------:R-:W-:Y:S01]  /*5dd0*/  FMUL.FTZ R106, R106, R168.reuse ;  /* 0x000000a86a6a7220 */ /* 0x080fe20000410000 */
[-C--:B------:R-:W-:Y:S01]  /*5de0*/  FMUL.FTZ R107, R107, R168.reuse ;  /* 0x000000a86b6b7220 */ /* 0x080fe20000410000 */
[-C--:B------:R-:W-:Y:S01]  /*5df0*/  FMUL.FTZ R110, R110, R168.reuse ;  /* 0x000000a86e6e7220 */ /* 0x080fe20000410000 */
[-C--:B------:R-:W-:Y:S01]  /*5e00*/  FMUL.FTZ R111, R111, R168.reuse ;  /* 0x000000a86f6f7220 */ /* 0x080fe20000410000 */
[----:B------:R3:W-:Y:S01]  /*5e10*/  STSM.16.M88.4 [R6], R160 ;  /* 0x000000a006007844 */ /* 0x0007e20000000200 */
[----:B------:R-:W1:Y:S01]  /*5e20*/  MUFU.EX2 R165, R165 ;  /* 0x000000a500a57308 */ /* 0x000e620000000800 */
[----:B--2---:R-:W-:Y:S01]  /*5e30*/  FADD.FTZ R10, R164, R11 ;  /* 0x0000000ba40a7221 */ /* 0x004fe20000010000 */
        /* <DEDUP_REMOVED lines=8> */
[-C--:B------:R-:W-:Y:S01]  /*5ec0*/  FMUL.FTZ R126, R126, R168.reuse ;  /* 0x000000a87e7e7220 */ /* 0x080fe20000410000 */
        /* <DEDUP_REMOVED lines=17> */
[----:B------:R-:W-:-:S04]  /*5fe0*/  FMUL.FTZ R151, R151, R168 ;  /* 0x000000a897977220 */ /* 0x000fc80000410000 */
[----:B------:R-:W2:Y:S01]  /*5ff0*/  MUFU.EX2 R182, R182 ;  /* 0x000000b600b67308 */ /* 0x000ea20000000800 */
[C---:B----4-:R-:W-:Y:S01]  /*6000*/  F2FP.BF16.F32.PACK_AB R166, R5.reuse, R22 ;  /* 0x0000001605a6723e */ /* 0x050fe200000010ff */
[----:B------:R-:W-:-:S06]  /*6010*/  FADD.FTZ R10, R5, R10 ;  /* 0x0000000a050a7221 */ /* 0x000fcc0000010000 */
[----:B------:R-:W4:Y:S01]  /*6020*/  MUFU.EX2 R183, R183 ;  /* 0x000000b700b77308 */ /* 0x000f220000000800 */
[C---:B-1----:R-:W-:Y:S01]  /*6030*/  FADD.FTZ R13, R179.reuse, R14 ;  /* 0x0000000eb30d7221 */ /* 0x042fe20000010000 */
[----:B------:R-:W-:-:S03]  /*6040*/  F2FP.BF16.F32.PACK_AB R165, R179, R178 ;  /* 0x000000b2b3a5723e */ /* 0x000fc600000010ff */
[----:B--2---:R-:W-:Y:S01]  /*6050*/  FADD.FTZ R14, R182, R13 ;  /* 0x0000000db60e7221 */ /* 0x004fe20000010000 */
[----:B----4-:R-:W-:-:S03]  /*6060*/  F2FP.BF16.F32.PACK_AB R167, R183, R182 ;  /* 0x000000b6b7a7723e */ /* 0x010fc600000010ff */
[----:B------:R-:W-:Y:S02]  /*6070*/  FADD.FTZ R11, R183, R14 ;  /* 0x0000000eb70b7221 */ /* 0x000fe40000010000 */
[----:B------:R3:W-:Y:S01]  /*6080*/  STSM.16.M88.4 [R4], R164 ;  /* 0x000000a404007844 */ /* 0x0007e20000000200 */
[----:B------:R-:W-:Y:S05]  /*6090*/  @!P0 BRA `(.L_x_41) ;  /* 0x0000000000048947 */ /* 0x000fea0003800000 */
[----:B------:R-:W-:Y:S01]  /*60a0*/  BPT.TRAP 0x1 ;  /* 0x000000040000795c */ /* 0x000fe20000300000 */
.L_x_41:
[----:B------:R1:W2:Y:S01]  /*60b0*/  SYNCS.PHASECHK.TRANS64.TRYWAIT P2, [UR26+0x28c50], R9 ;  /* 0x028c5009ff0075a7 */ /* 0x0002a2000804015a */
[----:B------:R-:W-:Y:S05]  /*60c0*/  @!P0 BRA `(.L_x_42) ;  /* 0x0000000000048947 */ /* 0x000fea0003800000 */
[----:B------:R-:W-:Y:S01]  /*60d0*/  BPT.TRAP 0x1 ;  /* 0x000000040000795c */ /* 0x000fe20000300000 */
.L_x_42:
[----:B--2---:R-:W-:Y:S05]  /*60e0*/  @P2 BRA `(.L_x_43) ;  /* 0x0000000000082947 */ /* 0x004fea0003800000 */
[----:B------:R-:W2:Y:S02]  /*60f0*/  SYNCS.PHASECHK.TRANS64.TRYWAIT P2, [UR26+0x28c50], R9 ;  /* 0x028c5009ff0075a7 */ /* 0x000ea4000804015a */
[----:B--2---:R-:W-:Y:S05]  /*6100*/  @!P2 BRA `(.L_x_44) ;  /* 0x0000006c008ca947 */ /* 0x004fea0003800000 */
.L_x_43:
[----:B------:R-:W-:Y:S01]  /*6110*/  ULEA UR10, UR25, UR24, 0xc ;  /* 0x00000018190a7291 */ /* 0x000fe2000f8e603f */
[----:B------:R-:W-:Y:S01]  /*6120*/  WARPGROUP.ARRIVE ;  /* 0x00000000000079c5 */ /* 0x000fe20000000000 */
[----:B------:R-:W-:-:S05]  /*6130*/  UMOV UR15, 0x40000040 ;  /* 0x40000040000f7882 */ /* 0x000fca0000000000 */
[----:B------:R-:W-:Y:S02]  /*6140*/  UMOV UR14, UR10 ;  /* 0x0000000a000e7c82 */ /* 0x000fe40008000000 */
[----:B------:R-:W-:Y:S01]  /*6150*/  HGMMA.64x256x16.F32.BF16 R24, R152, gdesc[UR12].tnspB, R24, gsb0 ;  /* 0x43e0000c98187df0 */ /* 0x000fe20008001818 */
[----:B------:R-:W-:Y:S01]  /*6160*/  UIADD3 UR14, UR10, 0x80, URZ ;  /* 0x000000800a0e7890 */ /* 0x000fe2000fffe03f */
[----:B------:R-:W-:Y:S01]  /*6170*/  UMOV UR15, 0x40000040 ;  /* 0x40000040000f7882 */ /* 0x000fe20000000000 */
[----:B------:R-:W-:Y:S02]  /*6180*/  WARPGROUP.DEPBAR.LE gsb0, 0x0 ;  /* 0x00008000000079c5 */ /* 0x000fe40000010000 */
[----:B------:R-:W-:-:S15]  /*6190*/  WARPGROUP.ARRIVE ;  /* 0x00000000000079c5 */ /* 0x000fde0000000000 */
[----:B------:R-:W-:-:S08]  /*61a0*/  NOP ;  /* 0x0000000000007918 */ /* 0x000fd00000000000 */
[----:B------:R-:W-:Y:S01]  /*61b0*/  HGMMA.64x256x16.F32.BF16 R24, R156, gdesc[UR12].tnspB, R24, gsb0 ;  /* 0x43e0000c9c187df0 */ /* 0x000fe20008001818 */
[----:B------:R-:W-:Y:S01]  /*61c0*/  UIADD3 UR14, UR10, 0x100, URZ ;  /* 0x000001000a0e7890 */ /* 0x000fe2000fffe03f */
        /* <DEDUP_REMOVED lines=8> */
[----:B------:R-:W-:Y:S02]  /*6250*/  WARPGROUP.DEPBAR.LE gsb0, 0x0 ;  /* 0x00008000000079c5 */ /* 0x000fe40000010000 */
[----:B------:R-:W-:-:S15]  /*6260*/  WARPGROUP.ARRIVE ;  /* 0x00000000000079c5 */ /* 0x000fde0000000000 */
[----:B------:R-:W-:-:S08]  /*6270*/  NOP ;  /* 0x0000000000007918 */ /* 0x000fd00000000000 */
        /* <DEDUP_REMOVED lines=12> */
.L_x_45:
[----:B------:R-:W-:Y:S01]  /*6340*/  UIADD3 UR5, UR26, 0x28c60, URZ ;  /* 0x00028c601a057890 */ /* 0x000fe2000fffe03f */
[----:B------:R-:W-:Y:S01]  /*6350*/  IMAD.MOV.U32 R5, RZ, RZ, R20 ;  /* 0x000000ffff057224 */ /* 0x000fe200078e0014 */
[----:B------:R-:W-:Y:S02]  /*6360*/  MOV R3, R12 ;  /* 0x0000000c00037202 */ /* 0x000fe40000000f00 */
[----:B------:R-:W-:-:S09]  /*6370*/  UPRMT UR5, UR42, 0x654, UR5 ;  /* 0x000006542a057896 */ /* 0x000fd20008000005 */
[----:B------:R-:W-:Y:S01]  /*6380*/  SYNCS.ARRIVE.TRANS64.RED.A1T0 RZ, [UR5], RZ ;  /* 0x000000ffffff79a7 */ /* 0x000fe20008100405 */
[----:B------:R-:W-:Y:S01]  /*6390*/  UMOV UR5, UR25 ;  /* 0x0000001900057c82 */ /* 0x000fe20008000000 */
[----:B------:R-:W-:Y:S05]  /*63a0*/  @P1 BRA `(.L_x_46) ;  /* 0xffffffe400d81947 */ /* 0x000fea000383ffff */
[----:B------:R-:W-:Y:S01]  /*63b0*/  IMAD.MOV.U32 R5, RZ, RZ, R20 ;  /* 0x000000ffff057224 */ /* 0x000fe200078e0014 */
[----:B------:R-:W-:Y:S01]  /*63c0*/  USHF.L.U32 UR4, UR25, 0x6, URZ ;  /* 0x0000000619047899 */ /* 0x000fe2000800063f */
[----:B------:R-:W-:-:S11]  /*63d0*/  IMAD.MOV.U32 R3, RZ, RZ, R12 ;  /* 0x000000ffff037224 */ /* 0x000fd600078e000c */
.L_x_35:
[----:B---3--:R-:W3:Y:S01]  /*63e0*/  SHFL.BFLY PT, R7, R10, 0x2, 0x1f ;  /* 0x0c401f000a077f89 */ /* 0x008ee200000e0000 */
[----:B------:R-:W-:Y:S08]  /*63f0*/  BAR.ARV 0x8, 0x100 ;  /* 0x0204000000007b1d */ /* 0x000ff00000002000 */
[----:B------:R-:W-:Y:S01]  /*6400*/  BAR.SYNC.DEFER_BLOCKING 0xf, 0x100 ;  /* 0x03c4000000007b1d */ /* 0x000fe20000010000 */
[----:B------:R-:W-:-:S02]  /*6410*/  ISETP.NE.AND P0, PT, R0, RZ, PT ;  /* 0x000000ff0000720c */ /* 0x000fc40003f05270 */
[----:B------:R-:W-:-:S03]  /*6420*/  MOV R0, RZ ;  /* 0x000000ff00007202 */ /* 0x000fc60000000f00 */
[----:B------:R-:W4:Y:S01]  /*6430*/  SHFL.BFLY PT, R6, R11, 0x2, 0x1f ;  /* 0x0c401f000b067f89 */ /* 0x000f2200000e0000 */
[----:B---3--:R-:W-:-:S05]  /*6440*/  FADD.FTZ R7, R7, R10 ;  /* 0x0000000a07077221 */ /* 0x008fca0000010000 */
[----:B------:R-:W3:Y:S01]  /*6450*/  SHFL.BFLY PT, R4, R7, 0x1, 0x1f ;  /* 0x0c201f0007047f89 */ /* 0x000ee200000e0000 */
[----:B----4-:R-:W-:-:S05]  /*6460*/  FADD.FTZ R6, R6, R11 ;  /* 0x0000000b06067221 */ /* 0x010fca0000010000 */
[----:B012---:R-:W0:Y:S01]  /*6470*/  SHFL.BFLY PT, R9, R6, 0x1, 0x1f ;  /* 0x0c201f0006097f89 */ /* 0x007e2200000e0000 */
[----:B---3--:R-:W-:Y:S01]  /*6480*/  FADD.FTZ R12, R7, R4 ;  /* 0x00000004070c7221 */ /* 0x008fe20000010000 */
[----:B------:R-:W-:-:S04]  /*6490*/  IMAD.MOV.U32 R4, RZ, RZ, RZ ;  /* 0x000000ffff047224 */ /* 0x000fc800078e00ff */
[----:B------:R-:W-:-:S13]  /*64a0*/  FSETP.NE.FTZ.AND P1, PT, R12, RZ, PT ;  /* 0x000000ff0c00720b */ /* 0x000fda0003f35000 */
[----:B------:R-:W1:Y:S01]  /*64b0*/  @P1 MUFU.RCP R4, R12 ;  /* 0x0000000c00041308 */ /* 0x000e620000001000 */
[----:B0-----:R-:W-:Y:S01]  /*64c0*/  FADD.FTZ R13, R6, R9 ;  /* 0x00000009060d7221 */ /* 0x001fe20000010000 */
[----:B------:R-:W-:Y:S02]  /*64d0*/  VIADD R9, R2, UR4 ;  /* 0x0000000402097c36 */ /* 0x000fe40008000000 */
[----:B------:R-:W-:Y:S02]  /*64e0*/  IMAD.U32 R6, RZ, RZ, UR11 ;  /* 0x0000000bff067e24 */ /* 0x000fe4000f8e00ff */
[----:B------:R-:W-:Y:S02]  /*64f0*/  FSETP.NE.FTZ.AND P2, PT, R13, RZ, PT ;  /* 0x000000ff0d00720b */ /* 0x000fe40003f55000 */
[----:B------:R-:W0:Y:S01]  /*6500*/  @P1 MUFU.LG2 R7, R12 ;  /* 0x0000000c00071308 */ /* 0x000e220000000c00 */
[----:B------:R-:W-:Y:S01]  /*6510*/  @!P0 LEA R9, R9, UR41, 0x2 ;  /* 0x0000002909098c11 */ /* 0x000fe2000f8e10ff */
[----:B------:R-:W-:Y:S01]  /*6520*/  @P1 FMUL.FTZ R6, R6, 0.69314718246459960938 ;  /* 0x3f31721806061820 */ /* 0x000fe20000410000 */
[----:B------:R-:W-:-:S03]  /*6530*/  IMAD.MOV.U32 R2, RZ, RZ, -0x800000 ;  /* 0xff800000ff027424 */ /* 0x000fc600078e00ff */
[----:B-1----:R-:W-:Y:S01]  /*6540*/  @!P0 STS [R9+0x28800], R4 ;  /* 0x0288000409008388 */ /* 0x002fe20000000800 */
[-C--:B------:R-:W-:Y:S01]  /*6550*/  FMUL.FTZ R24, R24, R4.reuse ;  /* 0x0000000418187220 */ /* 0x080fe20000410000 */
[----:B------:R-:W-:-:S03]  /*6560*/  FMUL.FTZ R25, R25, R4 ;  /* 0x0000000419197220 */ /* 0x000fc60000410000 */
[----:B------:R-:W1:Y:S01]  /*6570*/  @P2 MUFU.RCP R0, R13 ;  /* 0x0000000d00002308 */ /* 0x000e620000001000 */
[-C--:B------:R-:W-:Y:S01]  /*6580*/  FMUL.FTZ R28, R28, R4.reuse ;  /* 0x000000041c1c7220 */ /* 0x080fe20000410000 */
[-C--:B------:R-:W-:Y:S01]  /*6590*/  FMUL.FTZ R29, R29, R4.reuse ;  /* 0x000000041d1d7220 */ /* 0x080fe20000410000 */
[-C--:B------:R-:W-:Y:S01]  /*65a0*/  FMUL.FTZ R32, R32, R4.reuse ;  /* 0x0000000420207220 */ /* 0x080fe20000410000 */
[-C--:B------:R-:W-:Y:S01]  /*65b0*/  FMUL.FTZ R33, R33, R4.reuse ;  /* 0x0000000421217220 */ /* 0x080fe20000410000 */
[----:B0-----:R-:W-:Y:S01]  /*65c0*/  @P1 FMUL.FTZ R7, R7, 0.69314718246459960938 ;  /* 0x3f31721807071820 */ /* 0x001fe20000410000 */
[-C--:B------:R-:W-:Y:S01]  /*65d0*/  FMUL.FTZ R36, R36, R4.reuse ;  /* 0x0000000424247220 */ /* 0x080fe20000410000 */
[-C--:B------:R-:W-:Y:S01]  /*65e0*/  FMUL.FTZ R37, R37, R4.reuse ;  /* 0x0000000425257220 */ /* 0x080fe20000410000 */
[----:B------:R-:W0:Y:S01]  /*65f0*/  @P2 MUFU.LG2 R8, R13 ;  /* 0x0000000d00082308 */ /* 0x000e220000000c00 */
        /* <DEDUP_REMOVED lines=8> */
[----:B-1----:R1:W-:Y:S01]  /*6680*/  @!P0 STS [R9+0x28820], R0 ;  /* 0x0288200009008388 */ /* 0x0023e20000000800 */
[-C--:B------:R-:W-:Y:S01]  /*6690*/  FMUL.FTZ R56, R56, R4.reuse ;  /* 0x0000000438387220 */ /* 0x080fe20000410000 */
[-C--:B------:R-:W-:Y:S01]  /*66a0*/  FMUL.FTZ R57, R57, R4.reuse ;  /* 0x0000000439397220 */ /* 0x080fe20000410000 */
[-C--:B------:R-:W-:Y:S01]  /*66b0*/  FMUL.FTZ R60, R60, R4.reuse ;  /* 0x000000043c3c7220 */ /* 0x080fe20000410000 */
[-C--:B------:R-:W-:Y:S01]  /*66c0*/  FMUL.FTZ R61, R61, R4.reuse ;  /* 0x000000043d3d7220 */ /* 0x080fe20000410000 */
[-C--:B------:R-:W-:Y:S01]  /*66d0*/  FMUL.FTZ R64, R64, R4.reuse ;  /* 0x0000000440407220 */ /* 0x080fe20000410000 */
[-C--:B------:R-:W-:Y:S01]  /*66e0*/  FMUL.FTZ R65, R65, R4.reuse ;  /* 0x0000000441417220 */ /* 0x080fe20000410000 */
[-C--:B------:R-:W-:Y:S01]  /*66f0*/  FMUL.FTZ R68, R68, R4.reuse ;  /* 0x0000000444447220 */ /* 0x080fe20000410000 */
[----:B0-----:R-:W-:Y:S01]  /*6700*/  @P2 FMUL.FTZ R8, R8, 0.69314718246459960938 ;  /* 0x3f31721808082820 */ /* 0x001fe20000410000 */
[----:B------:R-:W-:Y:S01]  /*6710*/  FMUL.FTZ R69, R69, R4 ;  /* 0x0000000445457220 */ /* 0x000fe20000410000 */
[----:B-1----:R-:W-:-:S02]  /*6720*/  IMAD.U32 R9, RZ, RZ, UR11 ;  /* 0x0000000bff097e24 */ /* 0x002fc4000f8e00ff */
[-C--:B------:R-:W-:Y:S01]  /*6730*/  FMUL.FTZ R72, R72, R4.reuse ;  /* 0x0000000448487220 */ /* 0x080fe20000410000 */
[-C--:B------:R-:W-:Y:S01]  /*6740*/  FMUL.FTZ R73, R73, R4.reuse ;  /* 0x0000000449497220 */ /* 0x080fe20000410000 */
[-C--:B------:R-:W-:Y:S01]  /*6750*/  FMUL.FTZ R76, R76, R4.reuse ;  /* 0x000000044c4c7220 */ /* 0x080fe20000410000 */
[----:B------:R-:W-:Y:S01]  /*6760*/  @P2 FMUL.FTZ R9, R9, 0.69314718246459960938 ;  /* 0x3f31721809092820 */ /* 0x000fe20000410000 */
        /* <DEDUP_REMOVED lines=37> */
[----:B------:R-:W-:Y:S01]  /*69c0*/  MOV R4, 0xff800000 ;  /* 0xff80000000047802 */ /* 0x000fe20000000f00 */
[-C--:B------:R-:W-:Y:S01]  /*69d0*/  FMUL.FTZ R26, R26, R0.reuse ;  /* 0x000000001a1a7220 */ /* 0x080fe20000410000 */
[----:B------:R-:W-:Y:S01]  /*69e0*/  PLOP3.LUT P0, PT, PT, PT, PT, 0x8, 0x0 ;  /* 0x000000000000781c */ /* 0x000fe20003f0e170 */
        /* <DEDUP_REMOVED lines=63> */
[----:B------:R-:W-:Y:S01]  /*6de0*/  @P1 FFMA.FTZ R4, R6, R3, R7 ;  /* 0x0000000306041223 */ /* 0x000fe20000010007 */
[----:B------:R-:W-:Y:S01]  /*6df0*/  @P2 FFMA.FTZ R2, R9, R5, R8 ;  /* 0x0000000509022223 */ /* 0x000fe20000010008 */
[----:B------:R-:W-:Y:S06]  /*6e00*/  BAR.ARV 0xe, 0x100 ;  /* 0x0384000000007b1d */ /* 0x000fec0000002000 */
.L_x_11:
[----:B------:R-:W-:Y:S05]  /*6e10*/  @P0 BRA `(.L_x_47) ;  /* 0x0000002000f80947 */ /* 0x000fea0003800000 */
[----:B------:R-:W0:Y:S01]  /*6e20*/  S2R R0, SR_TID.X ;  /* 0x0000000000007919 */ /* 0x000e220000002100 */
[----:B------:R-:W1:Y:S01]  /*6e30*/  S2UR UR5, SR_CgaCtaId ;  /* 0x00000000000579c3 */ /* 0x000e620000008800 */
[----:B------:R-:W-:Y:S01]  /*6e40*/  UMOV UR4, 0x400 ;  /* 0x0000040000047882 */ /* 0x000fe20000000000 */
[----:B------:R-:W-:-:S06]  /*6e50*/  IMAD R3, RZ, RZ, -UR38 ;  /* 0x80000026ff037e24 */ /* 0x000fcc000f8e02ff */
[----:B------:R-:W-:Y:S08]  /*6e60*/  BAR.SYNC.DEFER_BLOCKING 0x1, 0x100 ;  /* 0x0044000000007b1d */ /* 0x000ff00000010000 */
[----:B------:R-:W2:Y:S08]  /*6e70*/  S2UR UR6, SR_CTAID.Y ;  /* 0x00000000000679c3 */ /* 0x000eb00000002600 */
[----:B------:R-:W2:Y:S01]  /*6e80*/  LDC R10, c[0x0][0xc50] ;  /* 0x00031400ff0a7b82 */ /* 0x000ea20000000800 */
[----:B-1----:R-:W-:-:S07]  /*6e90*/  ULEA UR4, UR5, UR4, 0x18 ;  /* 0x0000000405047291 */ /* 0x002fce000f8ec03f */
[----:B------:R-:W1:Y:S01]  /*6ea0*/  LDC R6, c[0x0][0xbe8] ;  /* 0x0002fa00ff067b82 */ /* 0x000e620000000800 */
[----:B------:R-:W-:Y:S01]  /*6eb0*/  UIADD3 UR4, UR4, 0x28c20, URZ ;  /* 0x00028c2004047890 */ /* 0x000fe2000fffe03f */
[----:B0-----:R-:W-:-:S03]  /*6ec0*/  VIADD R22, R0, 0xffffff80 ;  /* 0xffffff8000167836 */ /* 0x001fc60000000000 */
[----:B------:R-:W-:Y:S02]  /*6ed0*/  UPRMT UR4, URZ, 0x654, UR4 ;  /* 0x000006543f047896 */ /* 0x000fe40008000004 */
[----:B------:R-:W-:-:S04]  /*6ee0*/  SHF.R.S32.HI R19, RZ, 0x1f, R22 ;  /* 0x0000001fff137819 */ /* 0x000fc80000011416 */
[----:B------:R-:W-:Y:S01]  /*6ef0*/  LEA.HI R9, R19, R22, RZ, 0x7 ;  /* 0x0000001613097211 */ /* 0x000fe200078f38ff */
[----:B--2---:R-:W-:Y:S01]  /*6f00*/  IMAD R3, R10, R3, UR6 ;  /* 0x000000060a037e24 */ /* 0x004fe2000f8e0203 */
[----:B------:R-:W-:Y:S01]  /*6f10*/  USHF.R.S32.HI UR6, URZ, 0x1f, UR38 ;  /* 0x0000001f3f067899 */ /* 0x000fe20008011426 */
[----:B------:R-:W-:Y:S01]  /*6f20*/  SYNCS.ARRIVE.TRANS64.RED.A1T0 RZ, [UR4], RZ ;  /* 0x000000ffffff79a7 */ /* 0x000fe20008100404 */
[----:B------:R-:W-:Y:S02]  /*6f30*/  SHF.R.S32.HI R0, RZ, 0x7, R9 ;  /* 0x00000007ff007819 */ /* 0x000fe40000011409 */
[----:B------:R-:W-:-:S03]  /*6f40*/  LOP3.LUT R5, R9, 0xffffff80, RZ, 0xc0, !PT ;  /* 0xffffff8009057812 */ /* 0x000fc600078ec0ff */
[----:B------:R-:W0:Y:S01]  /*6f50*/  SHFL.IDX PT, R7, R0, RZ, 0x1f ;  /* 0x00001fff00077589 */ /* 0x000e2200000e0000 */
[----:B------:R-:W-:Y:S02]  /*6f60*/  IADD3 R8, R22, -R5, RZ ;  /* 0x8000000516087210 */ /* 0x000fe40007ffe0ff */
[----:B-1----:R-:W-:Y:S02]  /*6f70*/  ISETP.NE.AND P1, PT, R6, 0x1, PT ;  /* 0x000000010600780c */ /* 0x002fe40003f25270 */
[----:B------:R-:W-:Y:S02]  /*6f80*/  SHF.R.S32.HI R155, RZ, 0x1f, R8 ;  /* 0x0000001fff9b7819 */ /* 0x000fe40000011408 */
[----:B------:R-:W-:Y:S02]  /*6f90*/  SHF.R.S32.HI R5, RZ, 0x1f, R3 ;  /* 0x0000001fff057819 */ /* 0x000fe40000011403 */
[----:B0-----:R-:W-:Y:S02]  /*6fa0*/  ISETP.NE.AND P0, PT, R7, RZ, PT ;  /* 0x000000ff0700720c */ /* 0x001fe40003f05270 */
[----:B------:R-:W-:-:S04]  /*6fb0*/  LEA.HI R7, R155, R8, RZ, 0x2 ;  /* 0x000000089b077211 */ /* 0x000fc800078f10ff */
[----:B------:R-:W-:-:S07]  /*6fc0*/  SHF.R.S32.HI R154, RZ, 0x2, R7 ;  /* 0x00000002ff9a7819 */ /* 0x000fce0000011407 */
[----:B------:R-:W-:Y:S05]  /*6fd0*/  @P0 BRA `(.L_x_48) ;  /* 0x0000000400440947 */ /* 0x000fea0003800000 */
[----:B------:R-:W0:Y:S01]  /*6fe0*/  LDC R18, c[0x0][0xbe8] ;  /* 0x0002fa00ff127b82 */ /* 0x000e220000000800 */
[----:B------:R-:W-:Y:S01]  /*6ff0*/  LOP3.LUT R9, R9, 0xffffff80, RZ, 0xc0, !PT ;  /* 0xffffff8009097812 */ /* 0x000fe200078ec0ff */
[----:B------:R-:W1:Y:S01]  /*7000*/  S2R R14, SR_CTAID.X ;  /* 0x00000000000e7919 */ /* 0x000e620000002500 */
[----:B------:R-:W-:Y:S02]  /*7010*/  ULDC.64 UR4, c[0x0][0xbd0] ;  /* 0x0002f40000047ab9 */ /* 0x000fe40000000a00 */
[----:B------:R-:W-:Y:S01]  /*7020*/  UIMAD.WIDE.U32 UR8, UR38, UR4, URZ ;  /* 0x00000004260872a5 */ /* 0x000fe2000f8e003f */
[----:B------:R-:W-:Y:S01]  /*7030*/  IMAD.IADD R23, R22, 0x1, -R9 ;  /* 0x0000000116177824 */ /* 0x000fe200078e0a09 */
[----:B------:R-:W-:Y:S01]  /*7040*/  LEA.HI R9, R19, R22, RZ, 0x2 ;  /* 0x0000001613097211 */ /* 0x000fe200078f10ff */
[----:B------:R-:W2:Y:S01]  /*7050*/  S2UR UR7, SR_CTAID.Z ;  /* 0x00000000000779c3 */ /* 0x000ea20000002700 */
[----:B------:R-:W-:Y:S02]  /*7060*/  UIMAD UR4, UR6, UR4, URZ ;  /* 0x00000004060472a4 */ /* 0x000fe4000f8e023f */
[----:B------:R-:W-:-:S02]  /*7070*/  SHF.R.S32.HI R12, RZ, 0x1f, R23 ;  /* 0x0000001fff0c7819 */ /* 0x000fc40000011417 */
[----:B------:R-:W-:Y:S01]  /*7080*/  LOP3.LUT R9, R9, 0xfffffffc, RZ, 0xc0, !PT ;  /* 0xfffffffc09097812 */ /* 0x000fe200078ec0ff */
[----:B------:R-:W-:Y:S01]  /*7090*/  UIMAD UR4, UR38, UR5, UR4 ;  /* 0x00000005260472a4 */ /* 0x000fe2000f8e0204 */
[CC--:B------:R-:W-:Y:S01]  /*70a0*/  LEA.HI R152, R12.reuse, R23.reuse, RZ, 0x2 ;  /* 0x000000170c987211 */ /* 0x0c0fe200078f10ff */
[----:B------:R-:W3:Y:S01]  /*70b0*/  LDC.64 R20, c[0x0][0xbd8] ;  /* 0x0002f600ff147b82 */ /* 0x000ee20000000a00 */
[----:B------:R-:W-:Y:S01]  /*70c0*/  LEA.HI R12, R12, R23, RZ, 0x5 ;  /* 0x000000170c0c7211 */ /* 0x000fe200078f28ff */
[----:B------:R-:W-:Y:S01]  /*70d0*/  IMAD.IADD R9, R22, 0x1, -R9 ;  /* 0x0000000116097824 */ /* 0x000fe200078e0a09 */
[--C-:B------:R-:W-:Y:S01]  /*70e0*/  SHF.R.S32.HI R10, RZ, 0x2, R152.reuse ;  /* 0x00000002ff0a7819 */ /* 0x100fe20000011498 */
[----:B------:R-:W-:Y:S01]  /*70f0*/  UIADD3 UR4, UR9, UR4, URZ ;  /* 0x0000000409047290 */ /* 0x000fe2000fffe03f */
[----:B------:R-:W-:Y:S02]  /*7100*/  SHF.R.S32.HI R11, RZ, 0x1f, R152 ;  /* 0x0000001fff0b7819 */ /* 0x000fe40000011498 */
[----:B------:R-:W-:-:S02]  /*7110*/  SHF.R.S32.HI R12, RZ, 0x5, R12 ;  /* 0x00000005ff0c7819 */ /* 0x000fc4000001140c */
[----:B0-----:R-:W-:Y:S02]  /*7120*/  ISETP.NE.AND P0, PT, R18, 0x1, PT ;  /* 0x000000011200780c */ /* 0x001fe40003f05270 */
[----:B------:R-:W-:Y:S02]  /*7130*/  LEA.HI R11, R11, R10, RZ, 0x3 ;  /* 0x0000000a0b0b7211 */ /* 0x000fe400078f18ff */
[----:B------:R-:W-:Y:S02]  /*7140*/  LOP3.LUT R152, R152, 0x7ffffffc, RZ, 0xc0, !PT ;  /* 0x7ffffffc98987812 */ /* 0x000fe400078ec0ff */
[----:B------:R-:W-:Y:S01]  /*7150*/  LOP3.LUT R11, R11, 0xfffffff8, RZ, 0xc0, !PT ;  /* 0xfffffff80b0b7812 */ /* 0x000fe200078ec0ff */
[----:B--2---:R-:W-:Y:S01]  /*7160*/  USHF.R.S32.HI UR5, URZ, 0x1f, UR7 ;  /* 0x0000001f3f057899 */ /* 0x004fe20008011407 */
[----:B------:R-:W-:-:S03]  /*7170*/  IADD3 R152, -R152, R23, RZ ;  /* 0x0000001798987210 */ /* 0x000fc60007ffe1ff */
[----:B------:R-:W-:Y:S01]  /*7180*/  IMAD.IADD R11, R10, 0x1, -R11 ;  /* 0x000000010a0b7824 */ /* 0x000fe200078e0a0b */
[C---:B------:R-:W-:Y:S01]  /*7190*/  LEA.HI R10, R9.reuse, R9, RZ, 0x1 ;  /* 0x00000009090a7211 */ /* 0x040fe200078f08ff */
[----:B------:R-:W0:Y:S01]  /*71a0*/  @P0 LDC R16, c[0x0][0xbec] ;  /* 0x0002fb00ff100b82 */ /* 0x000e220000000800 */
[----:B------:R-:W-:Y:S02]  /*71b0*/  IMAD.SHL.U32 R152, R152, 0x2, RZ ;  /* 0x0000000298987824 */ /* 0x000fe400078e00ff */
[----:B------:R-:W-:Y:S01]  /*71c0*/  LOP3.LUT R10, R10, 0x1ffffffe, RZ, 0xc0, !PT ;  /* 0x1ffffffe0a0a7812 */ /* 0x000fe200078ec0ff */
[----:B------:R-:W-:Y:S02]  /*71d0*/  IMAD R153, R12, 0x10, R11 ;  /* 0x000000100c997824 */ /* 0x000fe400078e020b */
[----:B---3--:R-:W-:Y:S01]  /*71e0*/  IMAD R12, R20, UR5, RZ ;  /* 0x00000005140c7c24 */ /* 0x008fe2000f8e02ff */
[----:B------:R-:W-:Y:S01]  /*71f0*/  IADD3 R9, R9, -R10, RZ ;  /* 0x8000000a09097210 */ /* 0x000fe20007ffe0ff */
[----:B------:R-:W2:Y:S01]  /*7200*/  @P0 LDC R17, c[0x0][0xbf0] ;  /* 0x0002fc00ff110b82 */ /* 0x000ea20000000800 */
[----:B------:R-:W-:-:S02]  /*7210*/  IMAD.U32 R11, RZ, RZ, UR9 ;  /* 0x00000009ff0b7e24 */ /* 0x000fc4000f8e00ff */
[----:B------:R-:W-:Y:S01]  /*7220*/  LEA R9, R9, R153, 0x3 ;  /* 0x0000009909097211 */ /* 0x000fe200078e18ff */
[----:B------:R-:W-:Y:S02]  /*7230*/  IMAD.U32 R10, RZ, RZ, UR8 ;  /* 0x00000008ff0a7e24 */ /* 0x000fe4000f8e00ff */
[----:B------:R-:W-:Y:S01]  /*7240*/  IMAD.U32 R11, RZ, RZ, UR4 ;  /* 0x00000004ff0b7e24 */ /* 0x000fe2000f8e00ff */
[----:B------:R-:W-:Y:S01]  /*7250*/  ULDC.64 UR4, c[0x0][0xbe0] ;  /* 0x0002f80000047ab9 */ /* 0x000fe20000000a00 */
[----:B-1----:R-:W-:Y:S02]  /*7260*/  IMAD R9, R14, 0x40, R9 ;  /* 0x000000400e097824 */ /* 0x002fe400078e0209 */
[----:B------:R-:W-:Y:S02]  /*7270*/  IMAD R15, R21, UR7, R12 ;  /* 0x00000007150f7c24 */ /* 0x000fe4000f8e020c */
[----:B------:R-:W-:-:S04]  /*7280*/  IMAD.WIDE.U32 R10, R20, UR7, R10 ;  /* 0x00000007140a7c25 */ /* 0x000fc8000f8e000a */
[----:B0-----:R-:W-:Y:S01]  /*7290*/  @P0 IMAD.HI.U32 R12, R9, R16, RZ ;  /* 0x00000010090c0227 */ /* 0x001fe200078e00ff */
[----:B------:R-:W-:-:S03]  /*72a0*/  IADD3 R11, R11, R15, RZ ;  /* 0x0000000f0b0b7210 */ /* 0x000fc60007ffe0ff */
[----:B------:R-:W-:Y:S02]  /*72b0*/  IMAD.MOV.U32 R13, RZ, RZ, R9 ;  /* 0x000000ffff0d7224 */ /* 0x000fe400078e0009 */
[----:B------:R-:W-:Y:S01]  /*72c0*/  IMAD.WIDE.U32 R10, R3, UR4, R10 ;  /* 0x00000004030a7c25 */ /* 0x000fe2000f8e000a */
[----:B--2---:R-:W-:-:S03]  /*72d0*/  @P0 SHF.R.U32.HI R13, RZ, R17, R12 ;  /* 0x00000011ff0d0219 */ /* 0x004fc6000001160c */
[----:B------:R-:W-:Y:S01]  /*72e0*/  IMAD R12, R5, UR4, RZ ;  /* 0x00000004050c7c24 */ /* 0x000fe2000f8e02ff */
[----:B------:R-:W-:Y:S01]  /*72f0*/  IADD3 R10, P0, R13, R10, RZ ;  /* 0x0000000a0d0a7210 */ /* 0x000fe20007f1e0ff */
[----:B------:R-:W-:Y:S02]  /*7300*/  IMAD.MOV R15, RZ, RZ, -R13 ;  /* 0x000000ffff0f7224 */ /* 0x000fe400078e0a0d */
[----:B------:R-:W-:Y:S01]  /*7310*/  IMAD R16, R3, UR5, R12 ;  /* 0x0000000503107c24 */ /* 0x000fe2000f8e020c */
[----:B------:R-:W-:Y:S01]  /*7320*/  ULDC.64 UR4, c[0x0][0xbc8] ;  /* 0x0002f20000047ab9 */ /* 0x000fe20000000a00 */
[----:B------:R-:W-:Y:S01]  /*7330*/  IMAD R9, R18, R15, R9 ;  /* 0x0000000f12097224 */ /* 0x000fe200078e0209 */
[----:B------:R-:W-:-:S04]  /*7340*/  SHF.R.S32.HI R15, RZ, 0x1f, R13 ;  /* 0x0000001fff0f7819 */ /* 0x000fc8000001140d */
[----:B------:R-:W-:Y:S02]  /*7350*/  SHF.R.S32.HI R12, RZ, 0x1f, R9 ;  /* 0x0000001fff0c7819 */ /* 0x000fe40000011409 */
[----:B------:R-:W-:-:S03]  /*7360*/  IADD3.X R11, R15, R11, R16, P0, !PT ;  /* 0x0000000b0f0b7210 */ /* 0x000fc600007fe410 */
[----:B------:R-:W-:Y:S02]  /*7370*/  IMAD R12, R12, UR4, RZ ;  /* 0x000000040c0c7c24 */ /* 0x000fe4000f8e02ff */
[----:B------:R-:W-:-:S04]  /*7380*/  IMAD.WIDE.U32 R10, R9, UR4, R10 ;  /* 0x00000004090a7c25 */ /* 0x000fc8000f8e000a */
[----:B------:R-:W-:Y:S01]  /*7390*/  IMAD R9, R9, UR5, R12 ;  /* 0x0000000509097c24 */ /* 0x000fe2000f8e020c */
[----:B------:R-:W-:Y:S01]  /*73a0*/  LEA.HI R12, R0, R0, RZ, 0x1 ;  /* 0x00000000000c7211 */ /* 0x000fe200078f08ff */
[----:B------:R-:W-:Y:S02]  /*73b0*/  ULDC.64 UR4, c[0x0][0xba8] ;  /* 0x0002ea0000047ab9 */ /* 0x000fe40000000a00 */
[----:B------:R-:W-:Y:S01]  /*73c0*/  IMAD.IADD R9, R11, 0x1, R9 ;  /* 0x000000010b097824 */ /* 0x000fe200078e0209 */
[----:B------:R-:W-:Y:S01]  /*73d0*/  LEA R16, P0, R10, UR4, 0x2 ;  /* 0x000000040a107c11 */ /* 0x000fe2000f8010ff */
[----:B------:R-:W-:Y:S01]  /*73e0*/  ULDC UR4, c[0x0][0xa88] ;  /* 0x0002a20000047ab9 */ /* 0x000fe20000000800 */
[----:B------:R-:W-:Y:S02]  /*73f0*/  LOP3.LUT R11, R12, 0xfffffe, RZ, 0xc0, !PT ;  /* 0x00fffffe0c0b7812 */ /* 0x000fe400078ec0ff */
[----:B------:R-:W-:Y:S01]  /*7400*/  LEA.HI.X R17, R10, UR5, R9, 0x2, P0 ;  /* 0x000000050a117c11 */ /* 0x000fe200080f1409 */
[----:B------:R-:W-:Y:S01]  /*7410*/  SHFL.IDX PT, R12, R16, 0x1, 0x1c1f ;  /* 0x003c1f00100c7f89 */ /* 0x000fe200000e0000 */
[----:B------:R-:W-:-:S02]  /*7420*/  IMAD R9, R14, 0x40, R153 ;  /* 0x000000400e097824 */ /* 0x000fc400078e0299 */
[----:B------:R-:W-:Y:S01]  /*7430*/  IMAD.IADD R15, R0, 0x1, -R11 ;  /* 0x00000001000f7824 */ /* 0x000fe200078e0a0b */
[----:B------:R-:W-:Y:S01]  /*7440*/  SHFL.IDX PT, R10, R16, RZ, 0x1c1f ;  /* 0x001c1fff100a7589 */ /* 0x000fe200000e0000 */
[----:B------:R-:W-:Y:S02]  /*7450*/  IMAD R14, R18, UR4, RZ ;  /* 0x00000004120e7c24 */ /* 0x000fe4000f8e02ff */
[----:B------:R-:W-:Y:S01]  /*7460*/  IMAD.U32 R15, R15, -0x100, RZ ;  /* 0xffffff000f0f7824 */ /* 0x000fe200078e00ff */
[----:B------:R-:W0:Y:S04]  /*7470*/  SHFL.IDX PT, R11, R17, RZ, 0x1c1f ;  /* 0x001c1fff110b7589 */ /* 0x000e2800000e0000 */
[----:B------:R-:W1:Y:S01]  /*7480*/  SHFL.IDX PT, R13, R17, 0x1, 0x1c1f ;  /* 0x003c1f00110d7f89 */ /* 0x000e6200000e0000 */
[----:B------:R-:W-:-:S02]  /*7490*/  ISETP.NE.AND P0, PT, R152, R15, PT ;  /* 0x0000000f9800720c */ /* 0x000fc40003f05270 */
[C---:B------:R-:W-:Y:S02]  /*74a0*/  IADD3 R15, R9.reuse, 0x8, RZ ;  /* 0x00000008090f7810 */ /* 0x040fe40007ffe0ff */
[-C--:B------:R-:W-:Y:S02]  /*74b0*/  ISETP.GE.OR P2, PT, R9, R14.reuse, P0 ;  /* 0x0000000e0900720c */ /* 0x080fe40000746670 */
[----:B------:R-:W-:-:S11]  /*74c0*/  ISETP.GE.OR P0, PT, R15, R14, P0 ;  /* 0x0000000e0f00720c */ /* 0x000fd60000706670 */
[----:B0-----:R0:W-:Y:S04]  /*74d0*/  @!P2 ST.E desc[UR36][R10.64], R4 ;  /* 0x000000040a00a985 */ /* 0x0011e8000c101924 */
[----:B-1----:R0:W-:Y:S02]  /*74e0*/  @!P0 ST.E desc[UR36][R12.64], R2 ;  /* 0x000000020c008985 */ /* 0x0021e4000c101924 */
.L_x_48:
[----:B------:R-:W1:Y:S01]  /*74f0*/  S2R R14, SR_CTAID.X ;  /* 0x00000000000e7919 */ /* 0x000e620000002500 */
[----:B------:R-:W-:Y:S01]  /*7500*/  LEA.HI R19, R19, R22, RZ, 0x2 ;  /* 0x0000001613137211 */ /* 0x000fe200078f10ff */
[----:B------:R-:W2:Y:S01]  /*7510*/  S2UR UR7, SR_CTAID.Z ;  /* 0x00000000000779c3 */ /* 0x000ea20000002700 */
[----:B------:R-:W-:Y:S01]  /*7520*/  SHF.R.S32.HI R9, RZ, 0x1f, R7 ;  /* 0x0000001fff097819 */ /* 0x000fe20000011407 */
[----:B------:R-:W-:Y:S01]  /*7530*/  ULDC.64 UR8, c[0x0][0xb38] ;  /* 0x0002ce0000087ab9 */ /* 0x000fe20000000a00 */
[----:B------:R-:W-:Y:S01]  /*7540*/  LOP3.LUT R19, R19, 0xfffffffc, RZ, 0xc0, !PT ;  /* 0xfffffffc13137812 */ /* 0x000fe200078ec0ff */
[----:B------:R-:W-:Y:S01]  /*7550*/  UIMAD UR6, UR6, UR8, URZ ;  /* 0x00000008060672a4 */ /* 0x000fe2000f8e023f */
[----:B------:R-:W-:Y:S01]  /*7560*/  LEA.HI R9, R9, R154, RZ, 0x3 ;  /* 0x0000009a09097211 */ /* 0x000fe200078f18ff */
[----:B------:R-:W-:Y:S01]  /*7570*/  UIMAD.WIDE.U32 UR4, UR38, UR8, URZ ;  /* 0x00000008260472a5 */ /* 0x000fe2000f8e003f */
[----:B------:R-:W-:Y:S01]  /*7580*/  LEA.HI R155, R155, R8, RZ, 0x5 ;  /* 0x000000089b9b7211 */ /* 0x000fe200078f28ff */
[----:B------:R-:W-:Y:S01]  /*7590*/  IMAD.IADD R19, R22, 0x1, -R19 ;  /* 0x0000000116137824 */ /* 0x000fe200078e0a13 */
[----:B0-----:R-:W0:Y:S01]  /*75a0*/  LDC.64 R12, c[0x0][0xb40] ;  /* 0x0002d000ff0c7b82 */ /* 0x001e220000000a00 */
[----:B------:R-:W-:Y:S01]  /*75b0*/  LOP3.LUT R9, R9, 0xfffffff8, RZ, 0xc0, !PT ;  /* 0xfffffff809097812 */ /* 0x000fe200078ec0ff */
[----:B------:R-:W-:Y:S01]  /*75c0*/  UIMAD UR6, UR38, UR9, UR6 ;  /* 0x00000009260672a4 */ /* 0x000fe2000f8e0206 */
[----:B------:R-:W-:Y:S01]  /*75d0*/  SHF.R.S32.HI R155, RZ, 0x5, R155 ;  /* 0x00000005ff9b7819 */ /* 0x000fe2000001149b */
[----:B------:R-:W-:Y:S01]  /*75e0*/  IMAD.U32 R11, RZ, RZ, UR5 ;  /* 0x00000005ff0b7e24 */ /* 0x000fe2000f8e00ff */
[----:B------:R-:W-:Y:S01]  /*75f0*/  LEA.HI R2, R19, R19, RZ, 0x1 ;  /* 0x0000001313027211 */ /* 0x000fe200078f08ff */
[----:B------:R-:W-:Y:S01]  /*7600*/  IMAD.IADD R154, R154, 0x1, -R9 ;  /* 0x000000019a9a7824 */ /* 0x000fe200078e0a09 */
[----:B------:R-:W-:Y:S01]  /*7610*/  UIADD3 UR6, UR5, UR6, URZ ;  /* 0x0000000605067290 */ /* 0x000fe2000fffe03f */
[----:B------:R-:W3:Y:S01]  /*7620*/  @P1 LDC R16, c[0x0][0xbec] ;  /* 0x0002fb00ff101b82 */ /* 0x000ee20000000800 */
[----:B------:R-:W-:Y:S01]  /*7630*/  LOP3.LUT R2, R2, 0x1ffffffe, RZ, 0xc0, !PT ;  /* 0x1ffffffe02027812 */ /* 0x000fe200078ec0ff */
[----:B------:R-:W-:Y:S01]  /*7640*/  IMAD.U32 R10, RZ, RZ, UR4 ;  /* 0x00000004ff0a7e24 */ /* 0x000fe2000f8e00ff */
[----:B------:R-:W-:Y:S01]  /*7650*/  LEA R155, R155, R154, 0x4 ;  /* 0x0000009a9b9b7211 */ /* 0x000fe200078e20ff */
[----:B------:R-:W-:Y:S01]  /*7660*/  ULDC.64 UR4, c[0x0][0xb48] ;  /* 0x0002d20000047ab9 */ /* 0x000fe20000000a00 */
[----:B------:R-:W-:Y:S01]  /*7670*/  MOV R11, UR6 ;  /* 0x00000006000b7c02 */ /* 0x000fe20008000f00 */
[----:B------:R-:W-:Y:S01]  /*7680*/  IMAD.IADD R2, R19, 0x1, -R2 ;  /* 0x0000000113027824 */ /* 0x000fe200078e0a02 */
[----:B--2---:R-:W-:Y:S01]  /*7690*/  USHF.R.S32.HI UR8, URZ, 0x1f, UR7 ;  /* 0x0000001f3f087899 */ /* 0x004fe20008011407 */
[----:B------:R-:W2:Y:S01]  /*76a0*/  @P1 LDC R17, c[0x0][0xbf0] ;  /* 0x0002fc00ff111b82 */ /* 0x000ea20000000800 */
[----:B------:R-:W-:Y:S01]  /*76b0*/  BSSY B0, `(.L_x_49) ;  /* 0x00000ed000007945 */ /* 0x000fe20003800000 */
[----:B------:R-:W-:-:S04]  /*76c0*/  IMAD R4, R2, 0x8, R155 ;  /* 0x0000000802047824 */ /* 0x000fc800078e029b */
[----:B-1----:R-:W-:Y:S02]  /*76d0*/  IMAD R15, R14, 0x40, R4 ;  /* 0x000000400e0f7824 */ /* 0x002fe400078e0204 */
[C---:B0-----:R-:W-:Y:S02]  /*76e0*/  IMAD R2, R12.reuse, UR8, RZ ;  /* 0x000000080c027c24 */ /* 0x041fe4000f8e02ff */
[----:B------:R-:W-:-:S04]  /*76f0*/  IMAD.WIDE.U32 R10, R12, UR7, R10 ;  /* 0x000000070c0a7c25 */ /* 0x000fc8000f8e000a */
[----:B------:R-:W-:Y:S02]  /*7700*/  IMAD R13, R13, UR7, R2 ;  /* 0x000000070d0d7c24 */ /* 0x000fe4000f8e0202 */
[----:B---3--:R-:W-:-:S04]  /*7710*/  @P1 IMAD.HI.U32 R16, R15, R16, RZ ;  /* 0x000000100f101227 */ /* 0x008fc800078e00ff */
[----:B------:R-:W-:Y:S02]  /*7720*/  IMAD.MOV.U32 R9, RZ, RZ, R15 ;  /* 0x000000ffff097224 */ /* 0x000fe400078e000f */
[----:B------:R-:W-:Y:S01]  /*7730*/  IMAD R2, R5, UR4, RZ ;  /* 0x0000000405027c24 */ /* 0x000fe2000f8e02ff */
[----:B--2---:R-:W-:Y:S01]  /*7740*/  @P1 SHF.R.U32.HI R9, RZ, R17, R16 ;  /* 0x00000011ff091219 */ /* 0x004fe20000011610 */
[----:B------:R-:W-:Y:S02]  /*7750*/  IMAD.IADD R11, R11, 0x1, R13 ;  /* 0x000000010b0b7824 */ /* 0x000fe400078e020d */
[----:B------:R-:W-:Y:S01]  /*7760*/  IMAD R13, R3, UR5, R2 ;  /* 0x00000005030d7c24 */ /* 0x000fe2000f8e0202 */
[----:B------:R-:W-:Y:S01]  /*7770*/  IADD3 R5, -R9, RZ, RZ ;  /* 0x000000ff09057210 */ /* 0x000fe20007ffe1ff */
[----:B------:R-:W-:Y:S01]  /*7780*/  IMAD.WIDE.U32 R2, R3, UR4, R10 ;  /* 0x0000000403027c25 */ /* 0x000fe2000f8e000a */
[----:B------:R-:W-:Y:S01]  /*7790*/  SHF.R.S32.HI R4, RZ, 0x1f, R9 ;  /* 0x0000001fff047819 */ /* 0x000fe20000011409 */
[----:B------:R-:W-:-:S02]  /*77a0*/  ULDC.64 UR4, c[0x0][0xb30] ;  /* 0x0002cc0000047ab9 */ /* 0x000fc40000000a00 */
[----:B------:R-:W-:Y:S02]  /*77b0*/  IMAD R5, R6, R5, R15 ;  /* 0x0000000506057224 */ /* 0x000fe400078e020f */
[----:B------:R-:W-:Y:S02]  /*77c0*/  IMAD R4, R4, UR4, RZ ;  /* 0x0000000404047c24 */ /* 0x000fe4000f8e02ff */
[----:B------:R-:W-:Y:S02]  /*77d0*/  IMAD.IADD R3, R3, 0x1, R13 ;  /* 0x0000000103037824 */ /* 0x000fe400078e020d */
[C---:B------:R-:W-:Y:S01]  /*77e0*/  IMAD R11, R9.reuse, UR5, R4 ;  /* 0x00000005090b7c24 */ /* 0x040fe2000f8e0204 */
[----:B------:R-:W-:Y:S01]  /*77f0*/  SHF.R.S32.HI R4, RZ, 0x1f, R5 ;  /* 0x0000001fff047819 */ /* 0x000fe20000011405 */
[----:B------:R-:W-:Y:S01]  /*7800*/  IMAD.WIDE.U32 R2, R9, UR4, R2 ;  /* 0x0000000409027c25 */ /* 0x000fe2000f8e0002 */
[----:B------:R-:W-:-:S03]  /*7810*/  ULDC.64 UR4, c[0x0][0xb28] ;  /* 0x0002ca0000047ab9 */ /* 0x000fc60000000a00 */
[----:B------:R-:W-:Y:S02]  /*7820*/  IMAD R4, R4, UR4, RZ ;  /* 0x0000000404047c24 */ /* 0x000fe4000f8e02ff */
[----:B------:R-:W-:Y:S02]  /*7830*/  IMAD.IADD R3, R3, 0x1, R11 ;  /* 0x0000000103037824 */ /* 0x000fe400078e020b */
[C---:B------:R-:W-:Y:S02]  /*7840*/  IMAD R9, R5.reuse, UR5, R4 ;  /* 0x0000000505097c24 */ /* 0x040fe4000f8e0204 */
[----:B------:R-:W-:Y:S01]  /*7850*/  IMAD.WIDE.U32 R2, R5, UR4, R2 ;  /* 0x0000000405027c25 */ /* 0x000fe2000f8e0002 */
[----:B------:R-:W-:-:S03]  /*7860*/  ULDC.64 UR4, c[0x0][0xb00] ;  /* 0x0002c00000047ab9 */ /* 0x000fc60000000a00 */
[----:B------:R-:W-:Y:S01]  /*7870*/  IMAD.IADD R5, R3, 0x1, R9 ;  /* 0x0000000103057824 */ /* 0x000fe200078e0209 */
[----:B------:R-:W-:Y:S02]  /*7880*/  LEA.HI R9, R0, R0, RZ, 0x1 ;  /* 0x0000000000097211 */ /* 0x000fe400078f08ff */
[----:B------:R-:W-:Y:S01]  /*7890*/  LEA R4, P0, R2, UR4, 0x2 ;  /* 0x0000000402047c11 */ /* 0x000fe2000f8010ff */
[----:B------:R-:W-:Y:S01]  /*78a0*/  ULDC UR4, c[0x0][0xa88] ;  /* 0x0002a20000047ab9 */ /* 0x000fe20000000800 */
[----:B------:R-:W-:Y:S01]  /*78b0*/  LOP3.LUT R11, R9, 0xfffffe, RZ, 0xc0, !PT ;  /* 0x00fffffe090b7812 */ /* 0x000fe200078ec0ff */
[----:B------:R-:W-:Y:S01]  /*78c0*/  IMAD R6, R6, UR4, RZ ;  /* 0x0000000406067c24 */ /* 0x000fe2000f8e02ff */
[----:B------:R-:W-:Y:S02]  /*78d0*/  LOP3.LUT R9, R7, 0x7ffffffc, RZ, 0xc0, !PT ;  /* 0x7ffffffc07097812 */ /* 0x000fe400078ec0ff */
[----:B------:R-:W-:Y:S01]  /*78e0*/  LEA R7, R14, R155, 0x6 ;  /* 0x0000009b0e077211 */ /* 0x000fe200078e30ff */
[----:B------:R-:W-:Y:S01]  /*78f0*/  IMAD.IADD R11, R0, 0x1, -R11 ;  /* 0x00000001000b7824 */ /* 0x000fe200078e0a0b */
[----:B------:R-:W-:Y:S01]  /*7900*/  LEA.HI.X R5, R2, UR5, R5, 0x2, P0 ;  /* 0x0000000502057c11 */ /* 0x000fe200080f1405 */
[----:B------:R-:W-:Y:S01]  /*7910*/  IMAD.IADD R0, R8, 0x1, -R9 ;  /* 0x0000000108007824 */ /* 0x000fe200078e0a09 */
[----:B------:R-:W-:Y:S01]  /*7920*/  ISETP.GE.AND P0, PT, R7, R6, PT ;  /* 0x000000060700720c */ /* 0x000fe20003f06270 */
[----:B------:R0:W1:Y:S02]  /*7930*/  SHFL.IDX PT, R2, R4, RZ, 0x1c1f ;  /* 0x001c1fff04027589 */ /* 0x00006400000e0000 */
[----:B------:R-:W-:-:S02]  /*7940*/  IMAD R0, R11, 0x80, R0 ;  /* 0x000000800b007824 */ /* 0x000fc400078e0200 */
[----:B------:R0:W2:Y:S03]  /*7950*/  SHFL.IDX PT, R3, R5, RZ, 0x1c1f ;  /* 0x001c1fff05037589 */ /* 0x0000a600000e0000 */
[----:B------:R-:W-:-:S05]  /*7960*/  SHF.L.U32 R0, R0, 0x1, RZ ;  /* 0x0000000100007819 */ /* 0x000fca00000006ff */
[----:B0-----:R-:W-:Y:S05]  /*7970*/  @P0 BRA `(.L_x_50) ;  /* 0x0000000c00000947 */ /* 0x001fea0003800000 */
[C---:B------:R-:W-:Y:S01]  /*7980*/  VIADD R9, R0.reuse, 0x8 ;  /* 0x0000000800097836 */ /* 0x040fe20000000000 */
[----:B------:R-:W-:Y:S01]  /*7990*/  ULDC UR4, c[0x0][0xac8] ;  /* 0x0002b20000047ab9 */ /* 0x000fe20000000800 */
[C---:B------:R-:W-:Y:S01]  /*79a0*/  VIADD R11, R0.reuse, 0x10 ;  /* 0x00000010000b7836 */ /* 0x040fe20000000000 */
[C---:B------:R-:W-:Y:S01]  /*79b0*/  ISETP.GE.AND P2, PT, R0.reuse, UR4, PT ;  /* 0x0000000400007c0c */ /* 0x040fe2000bf46270 */
[C---:B------:R-:W-:Y:S01]  /*79c0*/  VIADD R13, R0.reuse, 0x18 ;  /* 0x00000018000d7836 */ /* 0x040fe20000000000 */
[----:B------:R-:W-:Y:S01]  /*79d0*/  ISETP.GE.AND P3, PT, R9, UR4, PT ;  /* 0x0000000409007c0c */ /* 0x000fe2000bf66270 */
[C---:B------:R-:W-:Y:S01]  /*79e0*/  VIADD R17, R0.reuse, 0x28 ;  /* 0x0000002800117836 */ /* 0x040fe20000000000 */
[----:B------:R-:W-:Y:S01]  /*79f0*/  ISETP.GE.AND P4, PT, R11, UR4, PT ;  /* 0x000000040b007c0c */ /* 0x000fe2000bf86270 */
[C---:B------:R-:W-:Y:S01]  /*7a00*/  VIADD R18, R0.reuse, 0x30 ;  /* 0x0000003000127836 */ /* 0x040fe20000000000 */
[----:B------:R-:W-:Y:S01]  /*7a10*/  ISETP.GE.AND P5, PT, R13, UR4, PT ;  /* 0x000000040d007c0c */ /* 0x000fe2000bfa6270 */
[C---:B------:R-:W-:Y:S01]  /*7a20*/  VIADD R19, R0.reuse, 0x38 ;  /* 0x0000003800137836 */ /* 0x040fe20000000000 */
[C---:B------:R-:W-:Y:S01]  /*7a30*/  IADD3 R16, R0.reuse, 0x20, RZ ;  /* 0x0000002000107810 */ /* 0x040fe20007ffe0ff */
[C---:B------:R-:W-:Y:S01]  /*7a40*/  VIADD R21, R0.reuse, 0x48 ;  /* 0x0000004800157836 */ /* 0x040fe20000000000 */
[----:B------:R-:W-:Y:S01]  /*7a50*/  ISETP.GE.AND P1, PT, R17, UR4, PT ;  /* 0x0000000411007c0c */ /* 0x000fe2000bf26270 */
[----:B------:R-:W-:Y:S01]  /*7a60*/  VIADD R22, R0, 0x50 ;  /* 0x0000005000167836 */ /* 0x000fe20000000000 */
[----:B------:R-:W-:Y:S01]  /*7a70*/  ISETP.GE.AND P0, PT, R16, UR4, PT ;  /* 0x0000000410007c0c */ /* 0x000fe2000bf06270 */
[C---:B------:R-:W-:Y:S01]  /*7a80*/  VIADD R23, R0.reuse, 0x58 ;  /* 0x0000005800177836 */ /* 0x040fe20000000000 */
[----:B------:R-:W-:-:S02]  /*7a90*/  @!P2 LEA.HI R8, R0, R0, RZ, 0x1 ;  /* 0x000000000008a211 */ /* 0x000fc400078f08ff */
[----:B------:R-:W-:Y:S02]  /*7aa0*/  @!P3 LEA.HI R10, R9, R9, RZ, 0x1 ;  /* 0x00000009090ab211 */ /* 0x000fe400078f08ff */
[----:B------:R-:W-:Y:S02]  /*7ab0*/  @!P4 LEA.HI R12, R11, R11, RZ, 0x1 ;  /* 0x0000000b0b0cc211 */ /* 0x000fe400078f08ff */
[----:B------:R-:W-:Y:S02]  /*7ac0*/  @!P5 LEA.HI R14, R13, R13, RZ, 0x1 ;  /* 0x0000000d0d0ed211 */ /* 0x000fe400078f08ff */
[----:B------:R-:W-:Y:S02]  /*7ad0*/  @!P2 LOP3.LUT R9, R8, 0xfffffffe, RZ, 0xc0, !PT ;  /* 0xfffffffe0809a812 */ /* 0x000fe400078ec0ff */
[----:B------:R-:W-:Y:S02]  /*7ae0*/  @!P3 LOP3.LUT R11, R10, 0xfffffffe, RZ, 0xc0, !PT ;  /* 0xfffffffe0a0bb812 */ /* 0x000fe400078ec0ff */
[----:B------:R-:W-:Y:S01]  /*7af0*/  @!P4 LOP3.LUT R13, R12, 0xfffffffe, RZ, 0xc0, !PT ;  /* 0xfffffffe0c0dc812 */ /* 0x000fe200078ec0ff */
[----:B-12---:R-:W-:Y:S01]  /*7b00*/  @!P2 IMAD.WIDE R8, R9, 0x4, R2 ;  /* 0x000000040908a825 */ /* 0x006fe200078e0202 */
[----:B------:R-:W-:-:S02]  /*7b10*/  @!P5 LOP3.LUT R15, R14, 0xfffffffe, RZ, 0xc0, !PT ;  /* 0xfffffffe0e0fd812 */ /* 0x000fc400078ec0ff */
[----:B------:R-:W-:Y:S01]  /*7b20*/  IADD3 R20, R0, 0x40, RZ ;  /* 0x0000004000147810 */ /* 0x000fe20007ffe0ff */
[--C-:B------:R-:W-:Y:S01]  /*7b30*/  @!P3 IMAD.WIDE R10, R11, 0x4, R2.reuse ;  /* 0x000000040b0ab825 */ /* 0x100fe200078e0202 */
[----:B------:R0:W-:Y:S01]  /*7b40*/  @!P2 ST.E.64 desc[UR36][R8.64], R24 ;  /* 0x000000180800a985 */ /* 0x0001e2000c101b24 */
[----:B------:R-:W-:Y:S02]  /*7b50*/  ISETP.GE.AND P2, PT, R18, UR4, PT ;  /* 0x0000000412007c0c */ /* 0x000fe4000bf46270 */
[--C-:B------:R-:W-:Y:S01]  /*7b60*/  @!P4 IMAD.WIDE R12, R13, 0x4, R2.reuse ;  /* 0x000000040d0cc825 */ /* 0x100fe200078e0202 */
[----:B------:R1:W-:Y:S01]  /*7b70*/  @!P3 ST.E.64 desc[UR36][R10.64], R28 ;  /* 0x0000001c0a00b985 */ /* 0x0003e2000c101b24 */
[----:B------:R-:W-:Y:S02]  /*7b80*/  ISETP.GE.AND P3, PT, R19, UR4, PT ;  /* 0x0000000413007c0c */ /* 0x000fe4000bf66270 */
[----:B------:R-:W-:Y:S01]  /*7b90*/  @!P5 IMAD.WIDE R14, R15, 0x4, R2 ;  /* 0x000000040f0ed825 */ /* 0x000fe200078e0202 */
[----:B------:R2:W-:Y:S01]  /*7ba0*/  @!P4 ST.E.64 desc[UR36][R12.64], R32 ;  /* 0x000000200c00c985 */ /* 0x0005e2000c101b24 */
[----:B------:R-:W-:-:S02]  /*7bb0*/  ISETP.GE.AND P4, PT, R20, UR4, PT ;  /* 0x0000000414007c0c */ /* 0x000fc4000bf86270 */
[----:B------:R-:W-:Y:S01]  /*7bc0*/  ISETP.GE.AND P6, PT, R22, UR4, PT ;  /* 0x0000000416007c0c */ /* 0x000fe2000bfc6270 */
[----:B------:R3:W-:Y:S01]  /*7bd0*/  @!P5 ST.E.64 desc[UR36][R14.64], R36 ;  /* 0x000000240e00d985 */ /* 0x0007e2000c101b24 */
[----:B------:R-:W-:Y:S02]  /*7be0*/  ISETP.GE.AND P5, PT, R21, UR4, PT ;  /* 0x0000000415007c0c */ /* 0x000fe4000bfa6270 */
[----:B------:R-:W-:Y:S02]  /*7bf0*/  @!P0 LEA.HI R16, R16, R16, RZ, 0x1 ;  /* 0x0000001010108211 */ /* 0x000fe400078f08ff */
[----:B------:R-:W-:Y:S02]  /*7c00*/  @!P1 LEA.HI R17, R17, R17, RZ, 0x1 ;  /* 0x0000001111119211 */ /* 0x000fe400078f08ff */
[----:B0-----:R-:W-:Y:S02]  /*7c10*/  @!P0 LOP3.LUT R9, R16, 0xfffffffe, RZ, 0xc0, !PT ;  /* 0xfffffffe10098812 */ /* 0x001fe400078ec0ff */
[----:B-1----:R-:W-:-:S02]  /*7c20*/  @!P1 LOP3.LUT R11, R17, 0xfffffffe, RZ, 0xc0, !PT ;  /* 0xfffffffe110b9812 */ /* 0x002fc400078ec0ff */
[----:B------:R-:W-:Y:S01]  /*7c30*/  @!P2 LEA.HI R18, R18, R18, RZ, 0x1 ;  /* 0x000000121212a211 */ /* 0x000fe200078f08ff */
[--C-:B------:R-:W-:Y:S01]  /*7c40*/  @!P0 IMAD.WIDE R8, R9, 0x4, R2.reuse ;  /* 0x0000000409088825 */ /* 0x100fe200078e0202 */
[----:B------:R-:W-:Y:S02]  /*7c50*/  @!P3 LEA.HI R19, R19, R19, RZ, 0x1 ;  /* 0x000000131313b211 */ /* 0x000fe400078f08ff */
[----:B------:R-:W-:Y:S01]  /*7c60*/  @!P4 LEA.HI R20, R20, R20, RZ, 0x1 ;  /* 0x000000141414c211 */ /* 0x000fe200078f08ff */
[----:B------:R-:W-:Y:S01]  /*7c70*/  @!P1 IMAD.WIDE R10, R11, 0x4, R2 ;  /* 0x000000040b0a9825 */ /* 0x000fe200078e0202 */
[----:B------:R-:W-:Y:S01]  /*7c80*/  @!P5 LEA.HI R21, R21, R21, RZ, 0x1 ;  /* 0x000000151515d211 */ /* 0x000fe200078f08ff */
[----:B------:R0:W-:Y:S01]  /*7c90*/  @!P0 ST.E.64 desc[UR36][R8.64], R40 ;  /* 0x0000002808008985 */ /* 0x0001e2000c101b24 */
[----:B------:R-:W-:Y:S02]  /*7ca0*/  @!P6 LEA.HI R22, R22, R22, RZ, 0x1 ;  /* 0x000000161616e211 */ /* 0x000fe400078f08ff */
[----:B--2---:R-:W-:Y:S01]  /*7cb0*/  @!P2 LOP3.LUT R13, R18, 0xfffffffe, RZ, 0xc0, !PT ;  /* 0xfffffffe120da812 */ /* 0x004fe200078ec0ff */
[----:B------:R1:W-:Y:S01]  /*7cc0*/  @!P1 ST.E.64 desc[UR36][R10.64], R44 ;  /* 0x0000002c0a009985 */ /* 0x0003e2000c101b24 */
[----:B------:R-:W-:Y:S01]  /*7cd0*/  @!P3 LOP3.LUT R19, R19, 0xfffffffe, RZ, 0xc0, !PT ;  /* 0xfffffffe1313b812 */ /* 0x000fe200078ec0ff */
[----:B------:R-:W-:Y:S01]  /*7ce0*/  VIADD R18, R0, 0x68 ;  /* 0x0000006800127836 */ /* 0x000fe20000000000 */
[----:B---3--:R-:W-:Y:S01]  /*7cf0*/  @!P4 LOP3.LUT R15, R20, 0xfffffffe, RZ, 0xc0, !PT ;  /* 0xfffffffe140fc812 */ /* 0x008fe200078ec0ff */
[----:B------:R-:W-:Y:S01]  /*7d00*/  VIADD R20, R0, 0x78 ;  /* 0x0000007800147836 */ /* 0x000fe20000000000 */
[----:B------:R-:W-:-:S02]  /*7d10*/  @!P5 LOP3.LUT R21, R21, 0xfffffffe, RZ, 0xc0, !PT ;  /* 0xfffffffe1515d812 */ /* 0x000fc400078ec0ff */
[----:B------:R-:W-:Y:S01]  /*7d20*/  @!P6 LOP3.LUT R17, R22, 0xfffffffe, RZ, 0xc0, !PT ;  /* 0xfffffffe1611e812 */ /* 0x000fe200078ec0ff */
[C---:B------:R-:W-:Y:S01]  /*7d30*/  VIADD R22, R0.reuse, 0x88 ;  /* 0x0000008800167836 */ /* 0x040fe20000000000 */
[----:B------:R-:W-:Y:S01]  /*7d40*/  IADD3 R24, R0, 0x60, RZ ;  /* 0x0000006000187810 */ /* 0x000fe20007ffe0ff */
[--C-:B0-----:R-:W-:Y:S01]  /*7d50*/  @!P2 IMAD.WIDE R8, R13, 0x4, R2.reuse ;  /* 0x000000040d08a825 */ /* 0x101fe200078e0202 */
[----:B------:R-:W-:Y:S02]  /*7d60*/  ISETP.GE.AND P1, PT, R23, UR4, PT ;  /* 0x0000000417007c0c */ /* 0x000fe4000bf26270 */
[----:B------:R-:W-:Y:S01]  /*7d70*/  ISETP.GE.AND P0, PT, R24, UR4, PT ;  /* 0x0000000418007c0c */ /* 0x000fe2000bf06270 */
[--C-:B-1----:R-:W-:Y:S01]  /*7d80*/  @!P3 IMAD.WIDE R10, R19, 0x4, R2.reuse ;  /* 0x00000004130ab825 */ /* 0x102fe200078e0202 */
[----:B------:R0:W-:Y:S01]  /*7d90*/  @!P2 ST.E.64 desc[UR36][R8.64], R48 ;  /* 0x000000300800a985 */ /* 0x0001e2000c101b24 */
[----:B------:R-:W-:Y:S02]  /*7da0*/  ISETP.GE.AND P2, PT, R18, UR4, PT ;  /* 0x0000000412007c0c */ /* 0x000fe4000bf46270 */
[----:B------:R-:W-:Y:S01]  /*7db0*/  @!P4 IMAD.WIDE R12, R15, 0x4, R2 ;  /* 0x000000040f0cc825 */ /* 0x000fe200078e0202 */
[----:B------:R1:W-:Y:S01]  /*7dc0*/  @!P3 ST.E.64 desc[UR36][R10.64], R52 ;  /* 0x000000340a00b985 */ /* 0x0003e2000c101b24 */
[----:B------:R-:W-:-:S02]  /*7dd0*/  ISETP.GE.AND P3, PT, R22, UR4, PT ;  /* 0x0000000416007c0c */ /* 0x000fc4000bf66270 */
[--C-:B------:R-:W-:Y:S01]  /*7de0*/  @!P5 IMAD.WIDE R14, R21, 0x4, R2.reuse ;  /* 0x00000004150ed825 */ /* 0x100fe200078e0202 */
[----:B------:R2:W-:Y:S01]  /*7df0*/  @!P4 ST.E.64 desc[UR36][R12.64], R56 ;  /* 0x000000380c00c985 */ /* 0x0005e2000c101b24 */
[----:B------:R-:W-:Y:S02]  /*7e00*/  IADD3 R21, R0, 0x80, RZ ;  /* 0x0000008000157810 */ /* 0x000fe40007ffe0ff */
[----:B------:R-:W-:Y:S01]  /*7e10*/  @!P6 IMAD.WIDE R16, R17, 0x4, R2 ;  /* 0x000000041110e825 */ /* 0x000fe200078e0202 */
[----:B------:R3:W-:Y:S01]  /*7e20*/  @!P5 ST.E.64 desc[UR36][R14.64], R60 ;  /* 0x0000003c0e00d985 */ /* 0x0007e2000c101b24 */
[----:B------:R-:W-:Y:S02]  /*7e30*/  ISETP.GE.AND P5, PT, R20, UR4, PT ;  /* 0x0000000414007c0c */ /* 0x000fe4000bfa6270 */
[----:B------:R-:W-:Y:S01]  /*7e40*/  VIADD R19, R0, 0x70 ;  /* 0x0000007000137836 */ /* 0x000fe20000000000 */
[----:B------:R4:W-:Y:S01]  /*7e50*/  @!P6 ST.E.64 desc[UR36][R16.64], R64 ;  /* 0x000000401000e985 */ /* 0x0009e2000c101b24 */
[----:B------:R-:W-:-:S02]  /*7e60*/  ISETP.GE.AND P4, PT, R21, UR4, PT ;  /* 0x0000000415007c0c */ /* 0x000fc4000bf86270 */
[----:B------:R-:W-:Y:S02]  /*7e70*/  @!P1 LEA.HI R23, R23, R23, RZ, 0x1 ;  /* 0x0000001717179211 */ /* 0x000fe400078f08ff */
[----:B------:R-:W-:Y:S02]  /*7e80*/  ISETP.GE.AND P6, PT, R19, UR4, PT ;  /* 0x0000000413007c0c */ /* 0x000fe4000bfc6270 */
[----:B------:R-:W-:Y:S02]  /*7e90*/  @!P0 LEA.HI R24, R24, R24, RZ, 0x1 ;  /* 0x0000001818188211 */ /* 0x000fe400078f08ff */
[----:B0-----:R-:W-:Y:S01]  /*7ea0*/  @!P1 LOP3.LUT R9, R23, 0xfffffffe, RZ, 0xc0, !PT ;  /* 0xfffffffe17099812 */ /* 0x001fe200078ec0ff */
[----:B------:R-:W-:Y:S01]  /*7eb0*/  VIADD R23, R0, 0x90 ;  /* 0x0000009000177836 */ /* 0x000fe20000000000 */
[----:B-1----:R-:W-:Y:S01]  /*7ec0*/  @!P0 LOP3.LUT R11, R24, 0xfffffffe, RZ, 0xc0, !PT ;  /* 0xfffffffe180b8812 */ /* 0x002fe200078ec0ff */
[----:B------:R-:W-:Y:S01]  /*7ed0*/  VIADD R24, R0, 0x98 ;  /* 0x0000009800187836 */ /* 0x000fe20000000000 */
[----:B------:R-:W-:Y:S01]  /*7ee0*/  @!P2 LEA.HI R18, R18, R18, RZ, 0x1 ;  /* 0x000000121212a211 */ /* 0x000fe200078f08ff */
[----:B------:R-:W-:Y:S01]  /*7ef0*/  @!P1 IMAD.WIDE R8, R9, 0x4, R2 ;  /* 0x0000000409089825 */ /* 0x000fe200078e0202 */
[----:B------:R-:W-:-:S02]  /*7f00*/  @!P5 LEA.HI R20, R20, R20, RZ, 0x1 ;  /* 0x000000141414d211 */ /* 0x000fc400078f08ff */
[----:B------:R-:W-:Y:S01]  /*7f10*/  @!P4 LEA.HI R21, R21, R21, RZ, 0x1 ;  /* 0x000000151515c211 */ /* 0x000fe200078f08ff */
[----:B------:R-:W-:Y:S01]  /*7f20*/  @!P0 IMAD.WIDE R10, R11, 0x4, R2 ;  /* 0x000000040b0a8825 */ /* 0x000fe200078e0202 */
[----:B------:R-:W-:Y:S01]  /*7f30*/  @!P6 LEA.HI R19, R19, R19, RZ, 0x1 ;  /* 0x000000131313e211 */ /* 0x000fe200078f08ff */
[----:B------:R0:W-:Y:S01]  /*7f40*/  @!P1 ST.E.64 desc[UR36][R8.64], R68 ;  /* 0x0000004408009985 */ /* 0x0001e2000c101b24 */
[----:B------:R-:W-:Y:S02]  /*7f50*/  @!P3 LEA.HI R22, R22, R22, RZ, 0x1 ;  /* 0x000000161616b211 */ /* 0x000fe400078f08ff */
[----:B--2---:R-:W-:Y:S01]  /*7f60*/  @!P2 LOP3.LUT R13, R18, 0xfffffffe, RZ, 0xc0, !PT ;  /* 0xfffffffe120da812 */ /* 0x004fe200078ec0ff */
[----:B------:R1:W-:Y:S01]  /*7f70*/  @!P0 ST.E.64 desc[UR36][R10.64], R72 ;  /* 0x000000480a008985 */ /* 0x0003e2000c101b24 */
[----:B------:R-:W-:Y:S02]  /*7f80*/  @!P6 LOP3.LUT R19, R19, 0xfffffffe, RZ, 0xc0, !PT ;  /* 0xfffffffe1313e812 */ /* 0x000fe400078ec0ff */
[----:B---3--:R-:W-:Y:S01]  /*7f90*/  @!P5 LOP3.LUT R15, R20, 0xfffffffe, RZ, 0xc0, !PT ;  /* 0xfffffffe140fd812 */ /* 0x008fe200078ec0ff */
[----:B------:R-:W-:Y:S01]  /*7fa0*/  VIADD R20, R0, 0xb0 ;  /* 0x000000b000147836 */ /* 0x000fe20000000000 */
[----:B------:R-:W-:-:S02]  /*7fb0*/  @!P4 LOP3.LUT R21, R21, 0xfffffffe, RZ, 0xc0, !PT ;  /* 0xfffffffe1515c812 */ /* 0x000fc400078ec0ff */
[----:B----4-:R-:W-:Y:S02]  /*7fc0*/  @!P3 LOP3.LUT R17, R22, 0xfffffffe, RZ, 0xc0, !PT ;  /* 0xfffffffe1611b812 */ /* 0x010fe400078ec0ff */
[----:B------:R-:W-:Y:S01]  /*7fd0*/  ISETP.GE.AND P0, PT, R23, UR4, PT ;  /* 0x0000000417007c0c */ /* 0x000fe2000bf06270 */
[--C-:B0-----:R-:W-:Y:S01]  /*7fe0*/  @!P2 IMAD.WIDE R8, R13, 0x4, R2.reuse ;  /* 0x000000040d08a825 */ /* 0x101fe200078e0202 */
[----:B------:R-:W-:Y:S02]  /*7ff0*/  IADD3 R18, R0, 0xa0, RZ ;  /* 0x000000a000127810 */ /* 0x000fe40007ffe0ff */
[----:B------:R-:W-:Y:S01]  /*8000*/  ISETP.GE.AND P1, PT, R24, UR4, PT ;  /* 0x0000000418007c0c */ /* 0x000fe2000bf26270 */
[--C-:B-1----:R-:W-:Y:S01]  /*8010*/  @!P6 IMAD.WIDE R10, R19, 0x4, R2.reuse ;  /* 0x00000004130ae825 */ /* 0x102fe200078e0202 */
[----:B------:R0:W-:Y:S01]  /*8020*/  @!P2 ST.E.64 desc[UR36][R8.64], R76 ;  /* 0x0000004c0800a985 */ /* 0x0001e2000c101b24 */
[----:B------:R-:W-:Y:S02]  /*8030*/  ISETP.GE.AND P2, PT, R18, UR4, PT ;  /* 0x0000000412007c0c */ /* 0x000fe4000bf46270 */
[----:B------:R-:W-:Y:S01]  /*8040*/  @!P5 IMAD.WIDE R12, R15, 0x4, R2 ;  /* 0x000000040f0cd825 */ /* 0x000fe200078e0202 */
[----:B------:R1:W-:Y:S01]  /*8050*/  @!P6 ST.E.64 desc[UR36][R10.64], R80 ;  /* 0x000000500a00e985 */ /* 0x0003e2000c101b24 */
[----:B------:R-:W-:-:S02]  /*8060*/  IADD3 R22, R0, 0xc0, RZ ;  /* 0x000000c000167810 */ /* 0x000fc40007ffe0ff */
[--C-:B------:R-:W-:Y:S01]  /*8070*/  @!P4 IMAD.WIDE R14, R21, 0x4, R2.reuse ;  /* 0x00000004150ec825 */ /* 0x100fe200078e0202 */
[----:B------:R2:W-:Y:S01]  /*8080*/  @!P5 ST.E.64 desc[UR36][R12.64], R84 ;  /* 0x000000540c00d985 */ /* 0x0005e2000c101b24 */
[----:B------:R-:W-:Y:S02]  /*8090*/  ISETP.GE.AND P6, PT, R22, UR4, PT ;  /* 0x0000000416007c0c */ /* 0x000fe4000bfc6270 */
[----:B------:R-:W-:Y:S01]  /*80a0*/  @!P3 IMAD.WIDE R16, R17, 0x4, R2 ;  /* 0x000000041110b825 */ /* 0x000fe200078e0202 */
[----:B------:R3:W-:Y:S01]  /*80b0*/  @!P4 ST.E.64 desc[UR36][R14.64], R88 ;  /* 0x000000580e00c985 */ /* 0x0007e2000c101b24 */
[----:B------:R-:W-:Y:S02]  /*80c0*/  ISETP.GE.AND P4, PT, R20, UR4, PT ;  /* 0x0000000414007c0c */ /* 0x000fe4000bf86270 */
[C---:B------:R-:W-:Y:S01]  /*80d0*/  VIADD R19, R0.reuse, 0xa8 ;  /* 0x000000a800137836 */ /* 0x040fe20000000000 */
[----:B------:R4:W-:Y:S01]  /*80e0*/  @!P3 ST.E.64 desc[UR36][R16.64], R92 ;  /* 0x0000005c1000b985 */ /* 0x0009e2000c101b24 */
[----:B------:R-:W-:Y:S01]  /*80f0*/  VIADD R21, R0, 0xb8 ;  /* 0x000000b800157836 */ /* 0x000fe20000000000 */
[----:B------:R-:W-:-:S02]  /*8100*/  @!P0 LEA.HI R23, R23, R23, RZ, 0x1 ;  /* 0x0000001717178211 */ /* 0x000fc400078f08ff */
[----:B------:R-:W-:Y:S02]  /*8110*/  ISETP.GE.AND P3, PT, R19, UR4, PT ;  /* 0x0000000413007c0c */ /* 0x000fe4000bf66270 */
[----:B------:R-:W-:Y:S02]  /*8120*/  ISETP.GE.AND P5, PT, R21, UR4, PT ;  /* 0x0000000415007c0c */ /* 0x000fe4000bfa6270 */
[----:B------:R-:W-:Y:S02]  /*8130*/  @!P1 LEA.HI R24, R24, R24, RZ, 0x1 ;  /* 0x0000001818189211 */ /* 0x000fe400078f08ff */
[----:B0-----:R-:W-:Y:S02]  /*8140*/  @!P0 LOP3.LUT R9, R23, 0xfffffffe, RZ, 0xc0, !PT ;  /* 0xfffffffe17098812 */ /* 0x001fe400078ec0ff */
[----:B------:R-:W-:Y:S02]  /*8150*/  @!P2 LEA.HI R18, R18, R18, RZ, 0x1 ;  /* 0x000000121212a211 */ /* 0x000fe400078f08ff */
[----:B-1----:R-:W-:Y:S01]  /*8160*/  @!P1 LOP3.LUT R11, R24, 0xfffffffe, RZ, 0xc0, !PT ;  /* 0xfffffffe180b9812 */ /* 0x002fe200078ec0ff */
[----:B------:R-:W-:Y:S01]  /*8170*/  @!P0 IMAD.WIDE R8, R9, 0x4, R2 ;  /* 0x0000000409088825 */ /* 0x000fe200078e0202 */
[----:B------:R-:W-:-:S02]  /*8180*/  @!P4 LEA.HI R20, R20, R20, RZ, 0x1 ;  /* 0x000000141414c211 */ /* 0x000fc400078f08ff */
[----:B------:R-:W-:Y:S01]  /*8190*/  @!P3 LEA.HI R19, R19, R19, RZ, 0x1 ;  /* 0x000000131313b211 */ /* 0x000fe200078f08ff */
[--C-:B------:R-:W-:Y:S01]  /*81a0*/  @!P1 IMAD.WIDE R10, R11, 0x4, R2.reuse ;  /* 0x000000040b0a9825 */ /* 0x100fe200078e0202 */
[----:B--2---:R-:W-:Y:S01]  /*81b0*/  @!P2 LOP3.LUT R13, R18, 0xfffffffe, RZ, 0xc0, !PT ;  /* 0xfffffffe120da812 */ /* 0x004fe200078ec0ff */
[----:B------:R0:W-:Y:S01]  /*81c0*/  @!P0 ST.E.64 desc[UR36][R8.64], R96 ;  /* 0x0000006008008985 */ /* 0x0001e2000c101b24 */
[----:B------:R-:W-:Y:S01]  /*81d0*/  @!P5 LEA.HI R21, R21, R21, RZ, 0x1 ;  /* 0x000000151515d211 */ /* 0x000fe200078f08ff */
[----:B------:R-:W-:Y:S01]  /*81e0*/  VIADD R18, R0, 0xc8 ;  /* 0x000000c800127836 */ /* 0x000fe20000000000 */
[----:B------:R-:W-:Y:S01]  /*81f0*/  @!P3 LOP3.LUT R19, R19, 0xfffffffe, RZ, 0xc0, !PT ;  /* 0xfffffffe1313b812 */ /* 0x000fe200078ec0ff */
[----:B------:R-:W-:Y:S01]  /*8200*/  @!P2 IMAD.WIDE R12, R13, 0x4, R2 ;  /* 0x000000040d0ca825 */ /* 0x000fe200078e0202 */
[----:B------:R-:W-:Y:S01]  /*8210*/  @!P6 LEA.HI R22, R22, R22, RZ, 0x1 ;  /* 0x000000161616e211 */ /* 0x000fe200078f08ff */
[----:B------:R1:W-:Y:S01]  /*8220*/  @!P1 ST.E.64 desc[UR36][R10.64], R100 ;  /* 0x000000640a009985 */ /* 0x0003e2000c101b24 */
[----:B---3--:R-:W-:Y:S01]  /*8230*/  @!P4 LOP3.LUT R15, R20, 0xfffffffe, RZ, 0xc0, !PT ;  /* 0xfffffffe140fc812 */ /* 0x008fe200078ec0ff */
[----:B------:R-:W-:Y:S01]  /*8240*/  VIADD R20, R0, 0xd8 ;  /* 0x000000d800147836 */ /* 0x000fe20000000000 */
[----:B------:R-:W-:Y:S01]  /*8250*/  @!P5 LOP3.LUT R21, R21, 0xfffffffe, RZ, 0xc0, !PT ;  /* 0xfffffffe1515d812 */ /* 0x000fe200078ec0ff */
[----:B------:R2:W-:Y:S01]  /*8260*/  @!P2 ST.E.64 desc[UR36][R12.64], R104 ;  /* 0x000000680c00a985 */ /* 0x0005e2000c101b24 */
[----:B----4-:R-:W-:-:S02]  /*8270*/  @!P6 LOP3.LUT R17, R22, 0xfffffffe, RZ, 0xc0, !PT ;  /* 0xfffffffe1611e812 */ /* 0x010fc400078ec0ff */
[----:B------:R-:W-:Y:S01]  /*8280*/  ISETP.GE.AND P0, PT, R18, UR4, PT ;  /* 0x0000000412007c0c */ /* 0x000fe2000bf06270 */
[----:B0-----:R-:W-:Y:S01]  /*8290*/  @!P3 IMAD.WIDE R8, R19, 0x4, R2 ;  /* 0x000000041308b825 */ /* 0x001fe200078e0202 */
[----:B------:R-:W-:-:S03]  /*82a0*/  ISETP.GE.AND P2, PT, R20, UR4, PT ;  /* 0x0000000414007c0c */ /* 0x000fc6000bf46270 */
[----:B------:R-:W-:Y:S01]  /*82b0*/  VIADD R19, R0, 0xd0 ;  /* 0x000000d000137836 */ /* 0x000fe20000000000 */
[----:B------:R0:W-:Y:S01]  /*82c0*/  @!P3 ST.E.64 desc[UR36][R8.64], R108 ;  /* 0x0000006c0800b985 */ /* 0x0001e2000c101b24 */
[----:B-1----:R-:W-:-:S03]  /*82d0*/  @!P4 IMAD.WIDE R10, R15, 0x4, R2 ;  /* 0x000000040f0ac825 */ /* 0x002fc600078e0202 */
[----:B------:R-:W-:Y:S01]  /*82e0*/  ISETP.GE.AND P1, PT, R19, UR4, PT ;  /* 0x0000000413007c0c */ /* 0x000fe2000bf26270 */
[--C-:B------:R-:W-:Y:S01]  /*82f0*/  @!P5 IMAD.WIDE R14, R21, 0x4, R2.reuse ;  /* 0x00000004150ed825 */ /* 0x100fe200078e0202 */
[----:B------:R-:W-:Y:S01]  /*8300*/  IADD3 R21, R0, 0xe0, RZ ;  /* 0x000000e000157810 */ /* 0x000fe20007ffe0ff */
[----:B------:R1:W-:Y:S01]  /*8310*/  @!P4 ST.E.64 desc[UR36][R10.64], R112 ;  /* 0x000000700a00c985 */ /* 0x0003e2000c101b24 */
[----:B------:R-:W-:Y:S01]  /*8320*/  @!P0 LEA.HI R18, R18, R18, RZ, 0x1 ;  /* 0x0000001212128211 */ /* 0x000fe200078f08ff */
[----:B------:R-:W-:Y:S01]  /*8330*/  @!P6 IMAD.WIDE R16, R17, 0x4, R2 ;  /* 0x000000041110e825 */ /* 0x000fe200078e0202 */
[----:B------:R-:W-:Y:S01]  /*8340*/  ISETP.GE.AND P3, PT, R21, UR4, PT ;  /* 0x0000000415007c0c */ /* 0x000fe2000bf66270 */
[----:B------:R3:W-:Y:S01]  /*8350*/  @!P5 ST.E.64 desc[UR36][R14.64], R116 ;  /* 0x000000740e00d985 */ /* 0x0007e2000c101b24 */
[----:B------:R-:W-:Y:S01]  /*8360*/  @!P2 LEA.HI R20, R20, R20, RZ, 0x1 ;  /* 0x000000141414a211 */ /* 0x000fe200078f08ff */
[C---:B--2---:R-:W-:Y:S02]  /*8370*/  VIADD R12, R0.reuse, 0xe8 ;  /* 0x000000e8000c7836 */ /* 0x044fe40000000000 */
[C---:B0-----:R-:W-:Y:S01]  /*8380*/  VIADD R9, R0.reuse, 0xf8 ;  /* 0x000000f800097836 */ /* 0x041fe20000000000 */
[----:B------:R0:W-:Y:S01]  /*8390*/  @!P6 ST.E.64 desc[UR36][R16.64], R120 ;  /* 0x000000781000e985 */ /* 0x0001e2000c101b24 */
[----:B------:R-:W-:Y:S01]  /*83a0*/  VIADD R13, R0, 0xf0 ;  /* 0x000000f0000d7836 */ /* 0x000fe20000000000 */
[----:B------:R-:W-:-:S02]  /*83b0*/  ISETP.GE.AND P4, PT, R12, UR4, PT ;  /* 0x000000040c007c0c */ /* 0x000fc4000bf86270 */
[----:B------:R-:W-:Y:S02]  /*83c0*/  ISETP.GE.AND P6, PT, R9, UR4, PT ;  /* 0x0000000409007c0c */ /* 0x000fe4000bfc6270 */
[----:B------:R-:W-:Y:S02]  /*83d0*/  ISETP.GE.AND P5, PT, R13, UR4, PT ;  /* 0x000000040d007c0c */ /* 0x000fe4000bfa6270 */
[----:B------:R-:W-:Y:S02]  /*83e0*/  @!P1 LEA.HI R19, R19, R19, RZ, 0x1 ;  /* 0x0000001313139211 */ /* 0x000fe400078f08ff */
[----:B------:R-:W-:Y:S02]  /*83f0*/  @!P3 LEA.HI R21, R21, R21, RZ, 0x1 ;  /* 0x000000151515b211 */ /* 0x000fe400078f08ff */
[----:B-1----:R-:W-:Y:S02]  /*8400*/  @!P1 LOP3.LUT R11, R19, 0xfffffffe, RZ, 0xc0, !PT ;  /* 0xfffffffe130b9812 */ /* 0x002fe400078ec0ff */
[----:B---3--:R-:W-:-:S02]  /*8410*/  @!P3 LOP3.LUT R15, R21, 0xfffffffe, RZ, 0xc0, !PT ;  /* 0xfffffffe150fb812 */ /* 0x008fc400078ec0ff */
[----:B------:R-:W-:Y:S02]  /*8420*/  @!P4 LEA.HI R12, R12, R12, RZ, 0x1 ;  /* 0x0000000c0c0cc211 */ /* 0x000fe400078f08ff */
[----:B------:R-:W-:Y:S01]  /*8430*/  @!P6 LEA.HI R10, R9, R9, RZ, 0x1 ;  /* 0x00000009090ae211 */ /* 0x000fe200078f08ff */
[----:B------:R-:W-:Y:S01]  /*8440*/  @!P3 IMAD.WIDE R14, R15, 0x4, R2 ;  /* 0x000000040f0eb825 */ /* 0x000fe200078e0202 */
[----:B------:R-:W-:Y:S02]  /*8450*/  @!P5 LEA.HI R8, R13, R13, RZ, 0x1 ;  /* 0x0000000d0d08d211 */ /* 0x000fe400078f08ff */
[----:B------:R-:W-:Y:S02]  /*8460*/  @!P0 LOP3.LUT R9, R18, 0xfffffffe, RZ, 0xc0, !PT ;  /* 0xfffffffe12098812 */ /* 0x000fe400078ec0ff */
[----:B------:R-:W-:Y:S02]  /*8470*/  @!P2 LOP3.LUT R13, R20, 0xfffffffe, RZ, 0xc0, !PT ;  /* 0xfffffffe140da812 */ /* 0x000fe400078ec0ff */
[----:B0-----:R-:W-:-:S02]  /*8480*/  @!P4 LOP3.LUT R17, R12, 0xfffffffe, RZ, 0xc0, !PT ;  /* 0xfffffffe0c11c812 */ /* 0x001fc400078ec0ff */
[----:B------:R-:W-:Y:S01]  /*8490*/  @!P5 LOP3.LUT R19, R8, 0xfffffffe, RZ, 0xc0, !PT ;  /* 0xfffffffe0813d812 */ /* 0x000fe200078ec0ff */
[----:B------:R-:W-:Y:S01]  /*84a0*/  @!P0 IMAD.WIDE R8, R9, 0x4, R2 ;  /* 0x0000000409088825 */ /* 0x000fe200078e0202 */
[----:B------:R-:W-:-:S03]  /*84b0*/  @!P6 LOP3.LUT R21, R10, 0xfffffffe, RZ, 0xc0, !PT ;  /* 0xfffffffe0a15e812 */ /* 0x000fc600078ec0ff */
[--C-:B------:R-:W-:Y:S01]  /*84c0*/  @!P1 IMAD.WIDE R10, R11, 0x4, R2.reuse ;  /* 0x000000040b0a9825 */ /* 0x100fe200078e0202 */
[----:B------:R0:W-:Y:S03]  /*84d0*/  @!P0 ST.E.64 desc[UR36][R8.64], R124 ;  /* 0x0000007c08008985 */ /* 0x0001e6000c101b24 */
[--C-:B------:R-:W-:Y:S01]  /*84e0*/  @!P2 IMAD.WIDE R12, R13, 0x4, R2.reuse ;  /* 0x000000040d0ca825 */ /* 0x100fe200078e0202 */
[----:B------:R0:W-:Y:S03]  /*84f0*/  @!P1 ST.E.64 desc[UR36][R10.64], R128 ;  /* 0x000000800a009985 */ /* 0x0001e6000c101b24 */
[--C-:B------:R-:W-:Y:S01]  /*8500*/  @!P4 IMAD.WIDE R16, R17, 0x4, R2.reuse ;  /* 0x000000041110c825 */ /* 0x100fe200078e0202 */
[----:B------:R0:W-:Y:S03]  /*8510*/  @!P2 ST.E.64 desc[UR36][R12.64], R132 ;  /* 0x000000840c00a985 */ /* 0x0001e6000c101b24 */
[--C-:B------:R-:W-:Y:S01]  /*8520*/  @!P5 IMAD.WIDE R18, R19, 0x4, R2.reuse ;  /* 0x000000041312d825 */ /* 0x100fe200078e0202 */
[----:B------:R0:W-:Y:S03]  /*8530*/  @!P3 ST.E.64 desc[UR36][R14.64], R136 ;  /* 0x000000880e00b985 */ /* 0x0001e6000c101b24 */
[----:B------:R-:W-:Y:S01]  /*8540*/  @!P6 IMAD.WIDE R2, R21, 0x4, R2 ;  /* 0x000000041502e825 */ /* 0x000fe200078e0202 */
[----:B------:R0:W-:Y:S04]  /*8550*/  @!P4 ST.E.64 desc[UR36][R16.64], R140 ;  /* 0x0000008c1000c985 */ /* 0x0001e8000c101b24 */
[----:B------:R0:W-:Y:S04]  /*8560*/  @!P5 ST.E.64 desc[UR36][R18.64], R144 ;  /* 0x000000901200d985 */ /* 0x0001e8000c101b24 */
[----:B------:R0:W-:Y:S02]  /*8570*/  @!P6 ST.E.64 desc[UR36][R2.64], R148 ;  /* 0x000000940200e985 */ /* 0x0001e4000c101b24 */
.L_x_50:
[----:B------:R-:W-:Y:S05]  /*8580*/  BSYNC B0 ;  /* 0x0000000000007941 */ /* 0x000fea0003800000 */
.L_x_49:
[----:B------:R-:W-:Y:S01]  /*8590*/  IADD3 R7, R7, 0x8, RZ ;  /* 0x0000000807077810 */ /* 0x000fe20007ffe0ff */
[----:B0-2---:R2:W3:Y:S03]  /*85a0*/  SHFL.IDX PT, R3, R5, 0x1, 0x1c1f ;  /* 0x003c1f0005037f89 */ /* 0x0054e600000e0000 */
[----:B------:R-:W-:Y:S01]  /*85b0*/  ISETP.GE.AND P0, PT, R7, R6, PT ;  /* 0x000000060700720c */ /* 0x000fe20003f06270 */
[----:B-1----:R2:W1:-:S12]  /*85c0*/  SHFL.IDX PT, R2, R4, 0x1, 0x1c1f ;  /* 0x003c1f0004027f89 */ /* 0x00245800000e0000 */
[----:B--2---:R-:W-:Y:S05]  /*85d0*/  @P0 BRA `(.L_x_8) ;  /* 0x0000004400c00947 */ /* 0x004fea0003800000 */
        /* <DEDUP_REMOVED lines=9> */
[C---:B------:R-:W-:Y:S01]  /*8670*/  IADD3 R11, R0.reuse, 0x20, RZ ;  /* 0x00000020000b7810 */ /* 0x040fe20007ffe0ff */
[----:B------:R-:W-:Y:S01]  /*8680*/  VIADD R14, R0, 0x38 ;  /* 0x00000038000e7836 */ /* 0x000fe20000000000 */
[----:B------:R-:W-:Y:S01]  /*8690*/  ISETP.GE.AND P5, PT, R10, UR4, PT ;  /* 0x000000040a007c0c */ /* 0x000fe2000bfa6270 */
[C---:B------:R-:W-:Y:S01]  /*86a0*/  VIADD R16, R0.reuse, 0x48 ;  /* 0x0000004800107836 */ /* 0x040fe20000000000 */
[----:B------:R-:W-:Y:S01]  /*86b0*/  ISETP.GE.AND P6, PT, R11, UR4, PT ;  /* 0x000000040b007c0c */ /* 0x000fe2000bfc6270 */
[C---:B------:R-:W-:Y:S01]  /*86c0*/  VIADD R18, R0.reuse, 0x50 ;  /* 0x0000005000127836 */ /* 0x040fe20000000000 */
[C---:B------:R-:W-:Y:S01]  /*86d0*/  IADD3 R15, R0.reuse, 0x40, RZ ;  /* 0x00000040000f7810 */ /* 0x040fe20007ffe0ff */
[C---:B------:R-:W-:Y:S01]  /*86e0*/  VIADD R19, R0.reuse, 0x58 ;  /* 0x0000005800137836 */ /* 0x040fe20000000000 */
[----:B------:R-:W-:-:S02]  /*86f0*/  @!P0 LEA.HI R4, R0, R0, RZ, 0x1 ;  /* 0x0000000000048211 */ /* 0x000fc400078f08ff */
[----:B------:R-:W-:Y:S02]  /*8700*/  @!P1 LEA.HI R6, R5, R5, RZ, 0x1 ;  /* 0x0000000505069211 */ /* 0x000fe400078f08ff */
[----:B------:R-:W-:Y:S02]  /*8710*/  @!P2 LEA.HI R8, R7, R7, RZ, 0x1 ;  /* 0x000000070708a211 */ /* 0x000fe400078f08ff */
[----:B------:R-:W-:Y:S02]  /*8720*/  @!P0 LOP3.LUT R5, R4, 0xfffffffe, RZ, 0xc0, !PT ;  /* 0xfffffffe04058812 */ /* 0x000fe400078ec0ff */
[----:B------:R-:W-:Y:S02]  /*8730*/  @!P1 LOP3.LUT R7, R6, 0xfffffffe, RZ, 0xc0, !PT ;  /* 0xfffffffe06079812 */ /* 0x000fe400078ec0ff */
[----:B------:R-:W-:Y:S01]  /*8740*/  @!P2 LOP3.LUT R9, R8, 0xfffffffe, RZ, 0xc0, !PT ;  /* 0xfffffffe0809a812 */ /* 0x000fe200078ec0ff */
[----:B-1-3--:R-:W-:Y:S01]  /*8750*/  @!P0 IMAD.WIDE R4, R5, 0x4, R2 ;  /* 0x0000000405048825 */ /* 0x00afe200078e0202 */
[----:B------:R-:W-:-:S02]  /*8760*/  ISETP.GE.AND P3, PT, R15, UR4, PT ;  /* 0x000000040f007c0c */ /* 0x000fc4000bf66270 */
[----:B------:R-:W-:Y:S01]  /*8770*/  ISETP.GE.AND P4, PT, R16, UR4, PT ;  /* 0x0000000410007c0c */ /* 0x000fe2000bf86270 */
[--C-:B------:R-:W-:Y:S01]  /*8780*/  @!P1 IMAD.WIDE R6, R7, 0x4, R2.reuse ;  /* 0x0000000407069825 */ /* 0x100fe200078e0202 */
[----:B------:R0:W-:Y:S01]  /*8790*/  @!P0 ST.E.64 desc[UR36][R4.64], R26 ;  /* 0x0000001a04008985 */ /* 0x0001e2000c101b24 */
[----:B------:R-:W-:Y:S02]  /*87a0*/  ISETP.GE.AND P0, PT, R12, UR4, PT ;  /* 0x000000040c007c0c */ /* 0x000fe4000bf06270 */
[----:B------:R-:W-:Y:S01]  /*87b0*/  @!P2 IMAD.WIDE R8, R9, 0x4, R2 ;  /* 0x000000040908a825 */ /* 0x000fe200078e0202 */
[----:B------:R1:W-:Y:S01]  /*87c0*/  @!P1 ST.E.64 desc[UR36][R6.64], R30 ;  /* 0x0000001e06009985 */ /* 0x0003e2000c101b24 */
[----:B------:R-:W-:Y:S02]  /*87d0*/  ISETP.GE.AND P1, PT, R13, UR4, PT ;  /* 0x000000040d007c0c */ /* 0x000fe4000bf26270 */
[----:B------:R-:W-:Y:S01]  /*87e0*/  @!P5 LEA.HI R10, R10, R10, RZ, 0x1 ;  /* 0x0000000a0a0ad211 */ /* 0x000fe200078f08ff */
[----:B------:R2:W-:Y:S01]  /*87f0*/  @!P2 ST.E.64 desc[UR36][R8.64], R34 ;  /* 0x000000220800a985 */ /* 0x0005e2000c101b24 */
[----:B------:R-:W-:-:S02]  /*8800*/  ISETP.GE.AND P2, PT, R14, UR4, PT ;  /* 0x000000040e007c0c */ /* 0x000fc4000bf46270 */
[----:B------:R-:W-:Y:S02]  /*8810*/  @!P6 LEA.HI R11, R11, R11, RZ, 0x1 ;  /* 0x0000000b0b0be211 */ /* 0x000fe400078f08ff */
[----:B------:R-:W-:Y:S02]  /*8820*/  @!P3 LEA.HI R15, R15, R15, RZ, 0x1 ;  /* 0x0000000f0f0fb211 */ /* 0x000fe400078f08ff */
[----:B0-----:R-:W-:Y:S02]  /*8830*/  @!P5 LOP3.LUT R5, R10, 0xfffffffe, RZ, 0xc0, !PT ;  /* 0xfffffffe0a05d812 */ /* 0x001fe400078ec0ff */
[----:B------:R-:W-:Y:S02]  /*8840*/  @!P0 LEA.HI R12, R12, R12, RZ, 0x1 ;  /* 0x0000000c0c0c8211 */ /* 0x000fe400078f08ff */
[----:B-1----:R-:W-:Y:S01]  /*8850*/  @!P6 LOP3.LUT R7, R11, 0xfffffffe, RZ, 0xc0, !PT ;  /* 0xfffffffe0b07e812 */ /* 0x002fe200078ec0ff */
[----:B------:R-:W-:Y:S01]  /*8860*/  @!P5 IMAD.WIDE R4, R5, 0x4, R2 ;  /* 0x000000040504d825 */ /* 0x000fe200078e0202 */
[----:B------:R-:W-:-:S02]  /*8870*/  @!P1 LEA.HI R13, R13, R13, RZ, 0x1 ;  /* 0x0000000d0d0d9211 */ /* 0x000fc400078f08ff */
[----:B------:R-:W-:Y:S01]  /*8880*/  @!P2 LEA.HI R14, R14, R14, RZ, 0x1 ;  /* 0x0000000e0e0ea211 */ /* 0x000fe200078f08ff */
[----:B------:R-:W-:Y:S01]  /*8890*/  @!P6 IMAD.WIDE R6, R7, 0x4, R2 ;  /* 0x000000040706e825 */ /* 0x000fe200078e0202 */
[----:B------:R-:W-:Y:S01]  /*88a0*/  @!P4 LEA.HI R16, R16, R16, RZ, 0x1 ;  /* 0x000000101010c211 */ /* 0x000fe200078f08ff */
[----:B------:R0:W-:Y:S01]  /*88b0*/  @!P5 ST.E.64 desc[UR36][R4.64], R38 ;  /* 0x000000260400d985 */ /* 0x0001e2000c101b24 */
[----:B--2---:R-:W-:Y:S02]  /*88c0*/  @!P0 LOP3.LUT R9, R12, 0xfffffffe, RZ, 0xc0, !PT ;  /* 0xfffffffe0c098812 */ /* 0x004fe400078ec0ff */
[----:B------:R-:W-:Y:S01]  /*88d0*/  @!P1 LOP3.LUT R13, R13, 0xfffffffe, RZ, 0xc0, !PT ;  /* 0xfffffffe0d0d9812 */ /* 0x000fe200078ec0ff */
[----:B------:R1:W-:Y:S01]  /*88e0*/  @!P6 ST.E.64 desc[UR36][R6.64], R42 ;  /* 0x0000002a0600e985 */ /* 0x0003e2000c101b24 */
[----:B------:R-:W-:Y:S02]  /*88f0*/  @!P2 LOP3.LUT R11, R14, 0xfffffffe, RZ, 0xc0, !PT ;  /* 0xfffffffe0e0ba812 */ /* 0x000fe400078ec0ff */
[----:B------:R-:W-:-:S02]  /*8900*/  @!P3 LOP3.LUT R15, R15, 0xfffffffe, RZ, 0xc0, !PT ;  /* 0xfffffffe0f0fb812 */ /* 0x000fc400078ec0ff */
[----:B------:R-:W-:Y:S01]  /*8910*/  @!P4 LOP3.LUT R17, R16, 0xfffffffe, RZ, 0xc0, !PT ;  /* 0xfffffffe1011c812 */ /* 0x000fe200078ec0ff */
[----:B------:R-:W-:Y:S01]  /*8920*/  VIADD R16, R0, 0x70 ;  /* 0x0000007000107836 */ /* 0x000fe20000000000 */
[----:B------:R-:W-:Y:S02]  /*8930*/  ISETP.GE.AND P5, PT, R18, UR4, PT ;  /* 0x0000000412007c0c */ /* 0x000fe4000bfa6270 */
[----:B------:R-:W-:Y:S01]  /*8940*/  ISETP.GE.AND P6, PT, R19, UR4, PT ;  /* 0x0000000413007c0c */ /* 0x000fe2000bfc6270 */
[--C-:B0-----:R-:W-:Y:S01]  /*8950*/  @!P0 IMAD.WIDE R4, R9, 0x4, R2.reuse ;  /* 0x0000000409048825 */ /* 0x101fe200078e0202 */
[C---:B------:R-:W-:Y:S02]  /*8960*/  IADD3 R14, R0.reuse, 0x60, RZ ;  /* 0x00000060000e7810 */ /* 0x040fe40007ffe0ff */
[----:B------:R-:W-:Y:S01]  /*8970*/  IADD3 R20, R0, 0x80, RZ ;  /* 0x0000008000147810 */ /* 0x000fe20007ffe0ff */
[--C-:B-1----:R-:W-:Y:S01]  /*8980*/  @!P1 IMAD.WIDE R6, R13, 0x4, R2.reuse ;  /* 0x000000040d069825 */ /* 0x102fe200078e0202 */
[----:B------:R0:W-:Y:S02]  /*8990*/  @!P0 ST.E.64 desc[UR36][R4.64], R46 ;  /* 0x0000002e04008985 */ /* 0x0001e4000c101b24 */
[----:B------:R-:W-:Y:S01]  /*89a0*/  ISETP.GE.AND P0, PT, R20, UR4, PT ;  /* 0x0000000414007c0c */ /* 0x000fe2000bf06270 */
[----:B------:R-:W-:Y:S01]  /*89b0*/  @!P2 IMAD.WIDE R8, R11, 0x4, R2 ;  /* 0x000000040b08a825 */ /* 0x000fe200078e0202 */
[----:B------:R1:W-:Y:S01]  /*89c0*/  @!P1 ST.E.64 desc[UR36][R6.64], R50 ;  /* 0x0000003206009985 */ /* 0x0003e2000c101b24 */
[----:B------:R-:W-:-:S02]  /*89d0*/  @!P5 LEA.HI R18, R18, R18, RZ, 0x1 ;  /* 0x000000121212d211 */ /* 0x000fc400078f08ff */
[--C-:B------:R-:W-:Y:S01]  /*89e0*/  @!P3 IMAD.WIDE R10, R15, 0x4, R2.reuse ;  /* 0x000000040f0ab825 */ /* 0x100fe200078e0202 */
[----:B------:R2:W-:Y:S01]  /*89f0*/  @!P2 ST.E.64 desc[UR36][R8.64], R54 ;  /* 0x000000360800a985 */ /* 0x0005e2000c101b24 */
[----:B------:R-:W-:Y:S02]  /*8a00*/  ISETP.GE.AND P2, PT, R16, UR4, PT ;  /* 0x0000000410007c0c */ /* 0x000fe4000bf46270 */
[----:B------:R-:W-:Y:S01]  /*8a10*/  @!P4 IMAD.WIDE R12, R17, 0x4, R2 ;  /* 0x00000004110cc825 */ /* 0x000fe200078e0202 */
[----:B------:R3:W-:Y:S01]  /*8a20*/  @!P3 ST.E.64 desc[UR36][R10.64], R58 ;  /* 0x0000003a0a00b985 */ /* 0x0007e2000c101b24 */
[----:B------:R-:W-:Y:S02]  /*8a30*/  @!P6 LEA.HI R19, R19, R19, RZ, 0x1 ;  /* 0x000000131313e211 */ /* 0x000fe400078f08ff */
[C---:B------:R-:W-:Y:S01]  /*8a40*/  VIADD R15, R0.reuse, 0x68 ;  /* 0x00000068000f7836 */ /* 0x040fe20000000000 */
[----:B------:R4:W-:Y:S01]  /*8a50*/  @!P4 ST.E.64 desc[UR36][R12.64], R62 ;  /* 0x0000003e0c00c985 */ /* 0x0009e2000c101b24 */
[----:B------:R-:W-:Y:S01]  /*8a60*/  VIADD R17, R0, 0x78 ;  /* 0x0000007800117836 */ /* 0x000fe20000000000 */
[----:B------:R-:W-:-:S02]  /*8a70*/  ISETP.GE.AND P4, PT, R14, UR4, PT ;  /* 0x000000040e007c0c */ /* 0x000fc4000bf86270 */
[----:B------:R-:W-:Y:S02]  /*8a80*/  ISETP.GE.AND P3, PT, R15, UR4, PT ;  /* 0x000000040f007c0c */ /* 0x000fe4000bf66270 */
[----:B------:R-:W-:Y:S02]  /*8a90*/  ISETP.GE.AND P1, PT, R17, UR4, PT ;  /* 0x0000000411007c0c */ /* 0x000fe4000bf26270 */
[----:B0-----:R-:W-:Y:S01]  /*8aa0*/  @!P5 LOP3.LUT R5, R18, 0xfffffffe, RZ, 0xc0, !PT ;  /* 0xfffffffe1205d812 */ /* 0x001fe200078ec0ff */
[C---:B------:R-:W-:Y:S01]  /*8ab0*/  VIADD R18, R0.reuse, 0x88 ;  /* 0x0000008800127836 */ /* 0x040fe20000000000 */
        /* <DEDUP_REMOVED lines=17> */
[----:B----4-:R-:W-:Y:S01]  /*8bd0*/  @!P0 LOP3.LUT R13, R20, 0xfffffffe, RZ, 0xc0, !PT ;  /* 0xfffffffe140d8812 */ /* 0x010fe200078ec0ff */
[----:B------:R-:W-:Y:S01]  /*8be0*/  VIADD R20, R0, 0xb8 ;  /* 0x000000b800147836 */ /* 0x000fe20000000000 */
[----:B------:R-:W-:Y:S01]  /*8bf0*/  ISETP.GE.AND P6, PT, R18, UR4, PT ;  /* 0x0000000412007c0c */ /* 0x000fe2000bfc6270 */
[----:B0-----:R-:W-:Y:S01]  /*8c00*/  @!P4 IMAD.WIDE R4, R9, 0x4, R2 ;  /* 0x000000040904c825 */ /* 0x001fe200078e0202 */
[----:B------:R-:W-:-:S03]  /*8c10*/  ISETP.GE.AND P5, PT, R19, UR4, PT ;  /* 0x0000000413007c0c */ /* 0x000fc6000bfa6270 */
[--C-:B-1----:R-:W-:Y:S01]  /*8c20*/  @!P3 IMAD.WIDE R6, R15, 0x4, R2.reuse ;  /* 0x000000040f06b825 */ /* 0x102fe200078e0202 */
[----:B------:R0:W-:Y:S01]  /*8c30*/  @!P4 ST.E.64 desc[UR36][R4.64], R74 ;  /* 0x0000004a0400c985 */ /* 0x0001e2000c101b24 */
[----:B------:R-:W-:Y:S02]  /*8c40*/  IADD3 R15, R0, 0xa0, RZ ;  /* 0x000000a0000f7810 */ /* 0x000fe40007ffe0ff */
[--C-:B------:R-:W-:Y:S01]  /*8c50*/  @!P2 IMAD.WIDE R8, R11, 0x4, R2.reuse ;  /* 0x000000040b08a825 */ /* 0x100fe200078e0202 */
[----:B------:R1:W-:Y:S01]  /*8c60*/  @!P3 ST.E.64 desc[UR36][R6.64], R78 ;  /* 0x0000004e0600b985 */ /* 0x0003e2000c101b24 */
[----:B------:R-:W-:Y:S02]  /*8c70*/  ISETP.GE.AND P4, PT, R15, UR4, PT ;  /* 0x000000040f007c0c */ /* 0x000fe4000bf86270 */
[----:B------:R-:W-:Y:S01]  /*8c80*/  @!P1 IMAD.WIDE R10, R17, 0x4, R2 ;  /* 0x00000004110a9825 */ /* 0x000fe200078e0202 */
[----:B------:R2:W-:Y:S01]  /*8c90*/  @!P2 ST.E.64 desc[UR36][R8.64], R82 ;  /* 0x000000520800a985 */ /* 0x0005e2000c101b24 */
[----:B------:R-:W-:-:S02]  /*8ca0*/  ISETP.GE.AND P3, PT, R16, UR4, PT ;  /* 0x0000000410007c0c */ /* 0x000fc4000bf66270 */
[----:B------:R-:W-:Y:S01]  /*8cb0*/  @!P0 IMAD.WIDE R12, R13, 0x4, R2 ;  /* 0x000000040d0c8825 */ /* 0x000fe200078e0202 */
[----:B------:R3:W-:Y:S01]  /*8cc0*/  @!P1 ST.E.64 desc[UR36][R10.64], R86 ;  /* 0x000000560a009985 */ /* 0x0007e2000c101b24 */
[----:B------:R-:W-:Y:S02]  /*8cd0*/  ISETP.GE.AND P1, PT, R20, UR4, PT ;  /* 0x0000000414007c0c */ /* 0x000fe4000bf26270 */
[----:B------:R-:W-:Y:S01]  /*8ce0*/  VIADD R17, R0, 0xb0 ;  /* 0x000000b000117836 */ /* 0x000fe20000000000 */
[----:B------:R4:W-:Y:S01]  /*8cf0*/  @!P0 ST.E.64 desc[UR36][R12.64], R90 ;  /* 0x0000005a0c008985 */ /* 0x0009e2000c101b24 */
[----:B------:R-:W-:Y:S02]  /*8d00*/  ISETP.GE.AND P0, PT, R14, UR4, PT ;  /* 0x000000040e007c0c */ /* 0x000fe4000bf06270 */
[----:B------:R-:W-:Y:S02]  /*8d10*/  @!P6 LEA.HI R18, R18, R18, RZ, 0x1 ;  /* 0x000000121212e211 */ /* 0x000fe400078f08ff */
[----:B------:R-:W-:-:S02]  /*8d20*/  ISETP.GE.AND P2, PT, R17, UR4, PT ;  /* 0x0000000411007c0c */ /* 0x000fc4000bf46270 */
[----:B------:R-:W-:Y:S02]  /*8d30*/  @!P5 LEA.HI R19, R19, R19, RZ, 0x1 ;  /* 0x000000131313d211 */ /* 0x000fe400078f08ff */
[----:B0-----:R-:W-:Y:S02]  /*8d40*/  @!P6 LOP3.LUT R5, R18, 0xfffffffe, RZ, 0xc0, !PT ;  /* 0xfffffffe1205e812 */ /* 0x001fe400078ec0ff */
[----:B-1----:R-:W-:Y:S01]  /*8d50*/  @!P5 LOP3.LUT R7, R19, 0xfffffffe, RZ, 0xc0, !PT ;  /* 0xfffffffe1307d812 */ /* 0x002fe200078ec0ff */
[----:B------:R-:W-:Y:S01]  /*8d60*/  VIADD R19, R0, 0xc8 ;  /* 0x000000c800137836 */ /* 0x000fe20000000000 */
[----:B------:R-:W-:Y:S01]  /*8d70*/  @!P4 LEA.HI R15, R15, R15, RZ, 0x1 ;  /* 0x0000000f0f0fc211 */ /* 0x000fe200078f08ff */
[--C-:B------:R-:W-:Y:S01]  /*8d80*/  @!P6 IMAD.WIDE R4, R5, 0x4, R2.reuse ;  /* 0x000000040504e825 */ /* 0x100fe200078e0202 */
[----:B------:R-:W-:Y:S02]  /*8d90*/  @!P0 LEA.HI R14, R14, R14, RZ, 0x1 ;  /* 0x0000000e0e0e8211 */ /* 0x000fe400078f08ff */
[----:B------:R-:W-:Y:S01]  /*8da0*/  @!P3 LEA.HI R16, R16, R16, RZ, 0x1 ;  /* 0x000000101010b211 */ /* 0x000fe200078f08ff */
[----:B------:R-:W-:Y:S01]  /*8db0*/  @!P5 IMAD.WIDE R6, R7, 0x4, R2 ;  /* 0x000000040706d825 */ /* 0x000fe200078e0202 */
[----:B------:R-:W-:Y:S01]  /*8dc0*/  @!P2 LEA.HI R17, R17, R17, RZ, 0x1 ;  /* 0x000000111111a211 */ /* 0x000fe200078f08ff */
[----:B------:R0:W-:Y:S01]  /*8dd0*/  @!P6 ST.E.64 desc[UR36][R4.64], R94 ;  /* 0x0000005e0400e985 */ /* 0x0001e2000c101b24 */
[----:B------:R-:W-:-:S02]  /*8de0*/  @!P1 LEA.HI R20, R20, R20, RZ, 0x1 ;  /* 0x0000001414149211 */ /* 0x000fc400078f08ff */
[----:B--2---:R-:W-:Y:S01]  /*8df0*/  @!P0 LOP3.LUT R9, R14, 0xfffffffe, RZ, 0xc0, !PT ;  /* 0xfffffffe0e098812 */ /* 0x004fe200078ec0ff */
[----:B------:R1:W-:Y:S01]  /*8e00*/  @!P5 ST.E.64 desc[UR36][R6.64], R98 ;  /* 0x000000620600d985 */ /* 0x0003e2000c101b24 */
[----:B------:R-:W-:Y:S01]  /*8e10*/  @!P4 LOP3.LUT R15, R15, 0xfffffffe, RZ, 0xc0, !PT ;  /* 0xfffffffe0f0fc812 */ /* 0x000fe200078ec0ff */
[----:B------:R-:W-:Y:S01]  /*8e20*/  VIADD R14, R0, 0xd0 ;  /* 0x000000d0000e7836 */ /* 0x000fe20000000000 */
[----:B---3--:R-:W-:Y:S02]  /*8e30*/  @!P3 LOP3.LUT R11, R16, 0xfffffffe, RZ, 0xc0, !PT ;  /* 0xfffffffe100bb812 */ /* 0x008fe400078ec0ff */
[----:B------:R-:W-:Y:S02]  /*8e40*/  @!P2 LOP3.LUT R17, R17, 0xfffffffe, RZ, 0xc0, !PT ;  /* 0xfffffffe1111a812 */ /* 0x000fe400078ec0ff */
[----:B------:R-:W-:Y:S02]  /*8e50*/  IADD3 R18, R0, 0xc0, RZ ;  /* 0x000000c000127810 */ /* 0x000fe40007ffe0ff */
[----:B----4-:R-:W-:Y:S01]  /*8e60*/  @!P1 LOP3.LUT R13, R20, 0xfffffffe, RZ, 0xc0, !PT ;  /* 0xfffffffe140d9812 */ /* 0x010fe200078ec0ff */
[----:B0-----:R-:W-:Y:S01]  /*8e70*/  @!P0 IMAD.WIDE R4, R9, 0x4, R2 ;  /* 0x0000000409048825 */ /* 0x001fe200078e0202 */
[----:B------:R-:W-:-:S02]  /*8e80*/  ISETP.GE.AND P5, PT, R18, UR4, PT ;  /* 0x0000000412007c0c */ /* 0x000fc4000bfa6270 */
[----:B------:R-:W-:Y:S01]  /*8e90*/  ISETP.GE.AND P6, PT, R19, UR4, PT ;  /* 0x0000000413007c0c */ /* 0x000fe2000bfc6270 */
        /* <DEDUP_REMOVED lines=8> */
[----:B------:R-:W-:-:S02]  /*8f20*/  @!P5 LEA.HI R18, R18, R18, RZ, 0x1 ;  /* 0x000000121212d211 */ /* 0x000fc400078f08ff */
[----:B------:R-:W-:Y:S01]  /*8f30*/  @!P1 IMAD.WIDE R12, R13, 0x4, R2 ;  /* 0x000000040d0c9825 */ /* 0x000fe200078e0202 */
[----:B------:R3:W-:Y:S01]  /*8f40*/  @!P2 ST.E.64 desc[UR36][R10.64], R114 ;  /* 0x000000720a00a985 */ /* 0x0007e2000c101b24 */
[----:B------:R-:W-:Y:S02]  /*8f50*/  ISETP.GE.AND P2, PT, R16, UR4, PT ;  /* 0x0000000410007c0c */ /* 0x000fe4000bf46270 */
[C---:B------:R-:W-:Y:S01]  /*8f60*/  VIADD R15, R0.reuse, 0xd8 ;  /* 0x000000d8000f7836 */ /* 0x040fe20000000000 */
[----:B------:R4:W-:Y:S01]  /*8f70*/  @!P1 ST.E.64 desc[UR36][R12.64], R118 ;  /* 0x000000760c009985 */ /* 0x0009e2000c101b24 */
[C---:B------:R-:W-:Y:S01]  /*8f80*/  VIADD R17, R0.reuse, 0xe8 ;  /* 0x000000e800117836 */ /* 0x040fe20000000000 */
[----:B------:R-:W-:Y:S01]  /*8f90*/  @!P6 LEA.HI R19, R19, R19, RZ, 0x1 ;  /* 0x000000131313e211 */ /* 0x000fe200078f08ff */
[C---:B------:R-:W-:Y:S01]  /*8fa0*/  VIADD R20, R0.reuse, 0xf0 ;  /* 0x000000f000147836 */ /* 0x040fe20000000000 */
[----:B------:R-:W-:Y:S01]  /*8fb0*/  ISETP.GE.AND P1, PT, R15, UR4, PT ;  /* 0x000000040f007c0c */ /* 0x000fe2000bf26270 */
[----:B------:R-:W-:Y:S01]  /*8fc0*/  VIADD R0, R0, 0xf8 ;  /* 0x000000f800007836 */ /* 0x000fe20000000000 */
[----:B------:R-:W-:-:S02]  /*8fd0*/  ISETP.GE.AND P3, PT, R17, UR4, PT ;  /* 0x0000000411007c0c */ /* 0x000fc4000bf66270 */
[----:B------:R-:W-:Y:S02]  /*8fe0*/  ISETP.GE.AND P4, PT, R20, UR4, PT ;  /* 0x0000000414007c0c */ /* 0x000fe4000bf86270 */
[----:B0-----:R-:W-:Y:S02]  /*8ff0*/  @!P5 LOP3.LUT R5, R18, 0xfffffffe, RZ, 0xc0, !PT ;  /* 0xfffffffe1205d812 */ /* 0x001fe400078ec0ff */
[----:B-1----:R-:W-:Y:S02]  /*9000*/  @!P6 LOP3.LUT R7, R19, 0xfffffffe, RZ, 0xc0, !PT ;  /* 0xfffffffe1307e812 */ /* 0x002fe400078ec0ff */
        /* <DEDUP_REMOVED lines=10> */
[----:B------:R-:W-:Y:S02]  /*90b0*/  @!P1 LOP3.LUT R15, R15, 0xfffffffe, RZ, 0xc0, !PT ;  /* 0xfffffffe0f0f9812 */ /* 0x000fe400078ec0ff */
[----:B---3--:R-:W-:Y:S02]  /*90c0*/  @!P2 LOP3.LUT R11, R16, 0xfffffffe, RZ, 0xc0, !PT ;  /* 0xfffffffe100ba812 */ /* 0x008fe400078ec0ff */
[----:B------:R-:W-:Y:S02]  /*90d0*/  @!P3 LOP3.LUT R17, R17, 0xfffffffe, RZ, 0xc0, !PT ;  /* 0xfffffffe1111b812 */ /* 0x000fe400078ec0ff */
[----:B----4-:R-:W-:Y:S01]  /*90e0*/  @!P4 LOP3.LUT R13, R20, 0xfffffffe, RZ, 0xc0, !PT ;  /* 0xfffffffe140dc812 */ /* 0x010fe200078ec0ff */
[----:B0-----:R-:W-:-:S04]  /*90f0*/  @!P0 IMAD.WIDE R4, R9, 0x4, R2 ;  /* 0x0000000409048825 */ /* 0x001fc800078e0202 */
[--C-:B-1----:R-:W-:Y:S01]  /*9100*/  @!P1 IMAD.WIDE R6, R15, 0x4, R2.reuse ;  /* 0x000000040f069825 */ /* 0x102fe200078e0202 */
[----:B------:R2:W-:Y:S01]  /*9110*/  @!P0 ST.E.64 desc[UR36][R4.64], R130 ;  /* 0x0000008204008985 */ /* 0x0005e2000c101b24 */
[----:B------:R-:W-:Y:S02]  /*9120*/  ISETP.GE.AND P0, PT, R0, UR4, PT ;  /* 0x0000000400007c0c */ /* 0x000fe4000bf06270 */
[--C-:B------:R-:W-:Y:S01]  /*9130*/  @!P2 IMAD.WIDE R8, R11, 0x4, R2.reuse ;  /* 0x000000040b08a825 */ /* 0x100fe200078e0202 */
[----:B------:R2:W-:Y:S03]  /*9140*/  @!P1 ST.E.64 desc[UR36][R6.64], R134 ;  /* 0x0000008606009985 */ /* 0x0005e6000c101b24 */
[--C-:B------:R-:W-:Y:S01]  /*9150*/  @!P3 IMAD.WIDE R10, R17, 0x4, R2.reuse ;  /* 0x00000004110ab825 */ /* 0x100fe200078e0202 */
[----:B------:R2:W-:Y:S03]  /*9160*/  @!P2 ST.E.64 desc[UR36][R8.64], R138 ;  /* 0x0000008a0800a985 */ /* 0x0005e6000c101b24 */
[----:B------:R-:W-:Y:S01]  /*9170*/  @!P4 IMAD.WIDE R12, R13, 0x4, R2 ;  /* 0x000000040d0cc825 */ /* 0x000fe200078e0202 */
[----:B------:R2:W-:Y:S04]  /*9180*/  @!P3 ST.E.64 desc[UR36][R10.64], R142 ;  /* 0x0000008e0a00b985 */ /* 0x0005e8000c101b24 */
[----:B------:R2:W-:Y:S01]  /*9190*/  @!P4 ST.E.64 desc[UR36][R12.64], R146 ;  /* 0x000000920c00c985 */ /* 0x0005e2000c101b24 */
[----:B------:R-:W-:Y:S05]  /*91a0*/  @P0 BRA `(.L_x_8) ;  /* 0x0000003800cc0947 */ /* 0x000fea0003800000 */
[----:B------:R-:W-:-:S04]  /*91b0*/  LEA.HI R0, R0, R0, RZ, 0x1 ;  /* 0x0000000000007211 */ /* 0x000fc800078f08ff */
[----:B--2---:R-:W-:-:S05]  /*91c0*/  LOP3.LUT R5, R0, 0xfffffffe, RZ, 0xc0, !PT ;  /* 0xfffffffe00057812 */ /* 0x004fca00078ec0ff */
[----:B------:R-:W-:-:S05]  /*91d0*/  IMAD.WIDE R2, R5, 0x4, R2 ;  /* 0x0000000405027825 */ /* 0x000fca00078e0202 */
[----:B------:R4:W-:Y:S01]  /*91e0*/  ST.E.64 desc[UR36][R2.64], R150 ;  /* 0x0000009602007985 */ /* 0x0009e2000c101b24 */
[----:B------:R-:W-:Y:S05]  /*91f0*/  BRA `(.L_x_8) ;  /* 0x0000003800b87947 */ /* 0x000fea0003800000 */
.L_x_47:
[----:B------:R-:W0:Y:S02]  /*9200*/  S2R R0, SR_TID.X ;  /* 0x0000000000007919 */ /* 0x000e240000002100 */
[----:B0-----:R-:W-:-:S04]  /*9210*/  IADD3 R2, R0, -0x80, RZ ;  /* 0xffffff8000027810 */ /* 0x001fc80007ffe0ff */
[----:B------:R-:W-:-:S13]  /*9220*/  ISETP.GT.AND P0, PT, R2, 0x3f, PT ;  /* 0x0000003f0200780c */ /* 0x000fda0003f04270 */
[----:B------:R-:W-:Y:S05]  /*9230*/  @P0 BRA `(.L_x_8) ;  /* 0x0000003800a80947 */ /* 0x000fea0003800000 */
[----:B------:R-:W0:Y:S01]  /*9240*/  S2R R3, SR_CTAID.X ;  /* 0x0000000000037919 */ /* 0x000e220000002500 */
[----:B------:R-:W1:Y:S01]  /*9250*/  LDC R6, c[0x0][0xbe8] ;  /* 0x0002fa00ff067b82 */ /* 0x000e620000000800 */
[----:B------:R-:W-:Y:S01]  /*9260*/  ULDC UR4, c[0x0][0xa88] ;  /* 0x0002a20000047ab9 */ /* 0x000fe20000000800 */
[----:B0-----:R-:W-:Y:S02]  /*9270*/  IMAD R0, R3, 0x40, R0 ;  /* 0x0000004003007824 */ /* 0x001fe400078e0200 */
[----:B-1----:R-:W-:Y:S02]  /*9280*/  IMAD R3, R6, UR4, RZ ;  /* 0x0000000406037c24 */ /* 0x002fe4000f8e02ff */
[----:B------:R-:W-:-:S05]  /*9290*/  VIADD R0, R0, 0xffffff80 ;  /* 0xffffff8000007836 */ /* 0x000fca0000000000 */
[----:B------:R-:W-:-:S13]  /*92a0*/  ISETP.GE.AND P0, PT, R0, R3, PT ;  /* 0x000000030000720c */ /* 0x000fda0003f06270 */
[----:B------:R-:W-:Y:S05]  /*92b0*/  @P0 BRA `(.L_x_8) ;  /* 0x0000003800880947 */ /* 0x000fea0003800000 */
[----:B------:R-:W-:Y:S01]  /*92c0*/  ISETP.NE.AND P0, PT, R6, 0x1, PT ;  /* 0x000000010600780c */ /* 0x000fe20003f05270 */
[----:B------:R-:W0:Y:S01]  /*92d0*/  S2UR UR7, SR_CTAID.Z ;  /* 0x00000000000779c3 */ /* 0x000e220000002700 */
[----:B------:R-:W-:Y:S01]  /*92e0*/  USHF.R.S32.HI UR6, URZ, 0x1f, UR38 ;  /* 0x0000001f3f067899 */ /* 0x000fe20008011426 */
[----:B------:R-:W-:Y:S01]  /*92f0*/  IMAD.MOV.U32 R5, RZ, RZ, R0 ;  /* 0x000000ffff057224 */ /* 0x000fe200078e0000 */
[----:B------:R-:W-:Y:S02]  /*9300*/  ULDC.64 UR8, c[0x0][0xbd0] ;  /* 0x0002f40000087ab9 */ /* 0x000fe40000000a00 */
[----:B------:R-:W-:Y:S02]  /*9310*/  UIMAD UR6, UR6, UR8, URZ ;  /* 0x00000008060672a4 */ /* 0x000fe4000f8e023f */
[----:B------:R-:W-:Y:S01]  /*9320*/  UIMAD.WIDE.U32 UR4, UR38, UR8, URZ ;  /* 0x00000008260472a5 */ /* 0x000fe2000f8e003f */
[----:B------:R-:W1:Y:S01]  /*9330*/  LDC.64 R10, c[0x0][0xbd8] ;  /* 0x0002f600ff0a7b82 */ /* 0x000e620000000a00 */
[----:B------:R-:W-:-:S04]  /*9340*/  UIMAD UR6, UR38, UR9, UR6 ;  /* 0x00000009260672a4 */ /* 0x000fc8000f8e0206 */
[----:B------:R-:W-:Y:S01]  /*9350*/  UIADD3 UR6, UR5, UR6, URZ ;  /* 0x0000000605067290 */ /* 0x000fe2000fffe03f */
[----:B------:R-:W-:Y:S01]  /*9360*/  MOV R2, UR4 ;  /* 0x0000000400027c02 */ /* 0x000fe20008000f00 */
[----:B------:R-:W-:Y:S01]  /*9370*/  IMAD.U32 R3, RZ, RZ, UR5 ;  /* 0x00000005ff037e24 */ /* 0x000fe2000f8e00ff */
[----:B------:R-:W2:Y:S01]  /*9380*/  @P0 LDC R7, c[0x0][0xbec] ;  /* 0x0002fb00ff070b82 */ /* 0x000ea20000000800 */
[----:B------:R-:W-:Y:S02]  /*9390*/  ULDC.64 UR4, c[0x0][0xbe0] ;  /* 0x0002f80000047ab9 */ /* 0x000fe40000000a00 */
[----:B------:R-:W-:-:S05]  /*93a0*/  IMAD.U32 R3, RZ, RZ, UR6 ;  /* 0x00000006ff037e24 */ /* 0x000fca000f8e00ff */
[----:B------:R-:W3:Y:S01]  /*93b0*/  @P0 LDC R9, c[0x0][0xbf0] ;  /* 0x0002fc00ff090b82 */ /* 0x000ee20000000800 */
[----:B0-----:R-:W-:-:S07]  /*93c0*/  USHF.R.S32.HI UR8, URZ, 0x1f, UR7 ;  /* 0x0000001f3f087899 */ /* 0x001fce0008011407 */
[----:B------:R-:W0:Y:S01]  /*93d0*/  S2UR UR10, SR_CTAID.Y ;  /* 0x00000000000a79c3 */ /* 0x000e220000002600 */
[C---:B-1----:R-:W-:Y:S02]  /*93e0*/  IMAD R12, R10.reuse, UR8, RZ ;  /* 0x000000080a0c7c24 */ /* 0x042fe4000f8e02ff */
[----:B------:R-:W-:-:S04]  /*93f0*/  IMAD.WIDE.U32 R2, R10, UR7, R2 ;  /* 0x000000070a027c25 */ /* 0x000fc8000f8e0002 */
[----:B------:R-:W-:Y:S01]  /*9400*/  IMAD R11, R11, UR7, R12 ;  /* 0x000000070b0b7c24 */ /* 0x000fe2000f8e020c */
[----:B------:R-:W0:Y:S01]  /*9410*/  LDC R8, c[0x0][0xc50] ;  /* 0x00031400ff087b82 */ /* 0x000e220000000800 */
[----:B--2---:R-:W-:-:S04]  /*9420*/  @P0 IMAD.HI.U32 R4, R0, R7, RZ ;  /* 0x0000000700040227 */ /* 0x004fc800078e00ff */
[----:B------:R-:W-:Y:S02]  /*9430*/  IMAD R7, RZ, RZ, -UR38 ;  /* 0x80000026ff077e24 */ /* 0x000fe4000f8e02ff */
[----:B------:R-:W-:Y:S01]  /*9440*/  IMAD.IADD R3, R11, 0x1, R3 ;  /* 0x000000010b037824 */ /* 0x000fe200078e0203 */
[----:B---3--:R-:W-:Y:S01]  /*9450*/  @P0 SHF.R.U32.HI R5, RZ, R9, R4 ;  /* 0x00000009ff050219 */ /* 0x008fe20000011604 */
[----:B0-----:R-:W-:-:S03]  /*9460*/  IMAD R9, R8, R7, UR10 ;  /* 0x0000000a08097e24 */ /* 0x001fc6000f8e0207 */
[----:B------:R-:W-:Y:S01]  /*9470*/  IADD3 R7, -R5, RZ, RZ ;  /* 0x000000ff05077210 */ /* 0x000fe20007ffe1ff */
[----:B------:R-:W-:Y:S01]  /*9480*/  IMAD.WIDE.U32 R2, R9, UR4, R2 ;  /* 0x0000000409027c25 */ /* 0x000fe2000f8e0002 */
[----:B------:R-:W-:-:S03]  /*9490*/  SHF.R.S32.HI R4, RZ, 0x1f, R9 ;  /* 0x0000001fff047819 */ /* 0x000fc60000011409 */
[----:B------:R-:W-:Y:S01]  /*94a0*/  IMAD R7, R6, R7, R0 ;  /* 0x0000000706077224 */ /* 0x000fe200078e0200 */
[----:B------:R-:W-:Y:S01]  /*94b0*/  IADD3 R2, P0, R5, R2, RZ ;  /* 0x0000000205027210 */ /* 0x000fe20007f1e0ff */
[----:B------:R-:W-:-:S03]  /*94c0*/  IMAD R4, R4, UR4, RZ ;  /* 0x0000000404047c24 */ /* 0x000fc6000f8e02ff */
[----:B------:R-:W-:Y:S01]  /*94d0*/  SHF.R.S32.HI R0, RZ, 0x1f, R7 ;  /* 0x0000001fff007819 */ /* 0x000fe20000011407 */
[----:B------:R-:W-:Y:S01]  /*94e0*/  IMAD R4, R9, UR5, R4 ;  /* 0x0000000509047c24 */ /* 0x000fe2000f8e0204 */
[----:B------:R-:W-:Y:S01]  /*94f0*/  SHF.R.S32.HI R9, RZ, 0x1f, R5 ;  /* 0x0000001fff097819 */ /* 0x000fe20000011405 */
[----:B------:R-:W-:Y:S02]  /*9500*/  ULDC.64 UR4, c[0x0][0xbc8] ;  /* 0x0002f20000047ab9 */ /* 0x000fe40000000a00 */
[----:B------:R-:W-:Y:S01]  /*9510*/  IMAD R0, R0, UR4, RZ ;  /* 0x0000000400007c24 */ /* 0x000fe2000f8e02ff */
[----:B------:R-:W-:-:S03]  /*9520*/  IADD3.X R3, R9, R3, R4, P0, !PT ;  /* 0x0000000309037210 */ /* 0x000fc600007fe404 */
[C---:B------:R-:W-:Y:S02]  /*9530*/  IMAD R5, R7.reuse, UR5, R0 ;  /* 0x0000000507057c24 */ /* 0x040fe4000f8e0200 */
[----:B------:R-:W-:Y:S01]  /*9540*/  IMAD.WIDE.U32 R2, R7, UR4, R2 ;  /* 0x0000000407027c25 */ /* 0x000fe2000f8e0002 */
[----:B------:R-:W-:-:S03]  /*9550*/  ULDC.64 UR4, c[0x0][0xba8] ;  /* 0x0002ea0000047ab9 */ /* 0x000fc60000000a00 */
[----:B------:R-:W-:Y:S01]  /*9560*/  IMAD.IADD R3, R3, 0x1, R5 ;  /* 0x0000000103037824 */ /* 0x000fe200078e0205 */
[----:B------:R-:W-:-:S04]  /*9570*/  LEA R4, P0, R2, UR4, 0x2 ;  /* 0x0000000402047c11 */ /* 0x000fc8000f8010ff */
[----:B------:R-:W-:Y:S01]  /*9580*/  LEA.HI.X R5, R2, UR5, R3, 0x2, P0 ;  /* 0x0000000502057c11 */ /* 0x000fe200080f1403 */
[----:B------:R-:W-:-:S05]  /*9590*/  IMAD.MOV.U32 R3, RZ, RZ, -0x800000 ;  /* 0xff800000ff037424 */ /* 0x000fca00078e00ff */
[----:B------:R0:W-:Y:S01]  /*95a0*/  STG.E desc[UR36][R4.64], R3 ;  /* 0x0000000304007986 */ /* 0x0001e2000c101924 */
[----:B------:R-:W-:Y:S05]  /*95b0*/  BRA `(.L_x_8) ;  /* 0x0000003400c87947 */ /* 0x000fea0003800000 */
.L_x_6:
[----:B------:R-:W-:-:S08]  /*95c0*/  NOP ;  /* 0x0000000000007918 */ /* 0x000fd00000000000 */
[----:B------:R-:W0:-:S00]  /*95d0*/  USETMAXREG.DEALLOC.CTAPOOL 0x28 ;  /* 0x00000028000079c8 */ /* 0x000e0000080e0500 */
[----:B0-----:R-:W-:Y:S01]  /*95e0*/  LOP3.LUT R23, R0, 0x3, RZ, 0xc0, !PT ;  /* 0x0000000300177812 */ /* 0x001fe200078ec0ff */
[----:B------:R-:W0:Y:S05]  /*95f0*/  S2R R17, SR_CTAID.Z ;  /* 0x0000000000117919 */ /* 0x000e2a0000002700 */
[----:B------:R-:W1:Y:S01]  /*9600*/  S2UR UR6, SR_CTAID.Y ;  /* 0x00000000000679c3 */ /* 0x000e620000002600 */
[----:B------:R-:W2:Y:S02]  /*9610*/  SHFL.IDX PT, R0, R23, RZ, 0x1f ;  /* 0x00001fff17007589 */ /* 0x000ea400000e0000 */
[----:B--2---:R-:W-:-:S13]  /*9620*/  ISETP.NE.AND P0, PT, R0, RZ, PT ;  /* 0x000000ff0000720c */ /* 0x004fda0003f05270 */
[----:B01----:R-:W-:Y:S05]  /*9630*/  @!P0 BRA `(.L_x_51) ;  /* 0x0000000000288947 */ /* 0x003fea0003800000 */
[----:B------:R-:W-:Y:S01]  /*9640*/  ULDC UR7, c[0x0][0xc50] ;  /* 0x0003140000077ab9 */ /* 0x000fe20000000800 */
[----:B------:R-:W-:Y:S01]  /*9650*/  UMOV UR40, UR6 ;  /* 0x0000000600287c82 */ /* 0x000fe20008000000 */
[----:B------:R-:W-:-:S06]  /*9660*/  UISETP.NE.AND UP0, UPT, UR7, 0x1, UPT ;  /* 0x000000010700788c */ /* 0x000fcc000bf05270 */
[----:B------:R-:W-:-:S13]  /*9670*/  PLOP3.LUT P0, PT, PT, PT, UP0, 0x80, 0x0 ;  /* 0x000000000000781c */ /* 0x000fda0003f0f008 */
[----:B------:R-:W-:Y:S05]  /*9680*/  @!P0 BRA `(.L_x_52) ;  /* 0x0000000000308947 */ /* 0x000fea0003800000 */
[----:B------:R-:W-:Y:S01]  /*9690*/  ULDC UR4, c[0x0][0xc54] ;  /* 0x0003150000047ab9 */ /* 0x000fe20000000800 */
[----:B------:R-:W-:Y:S01]  /*96a0*/  ULDC UR40, c[0x0][0xc58] ;  /* 0x0003160000287ab9 */ /* 0x000fe20000000800 */
[----:B------:R-:W-:-:S04]  /*96b0*/  UIMAD.WIDE.U32 UR4, UR6, UR4, URZ ;  /* 0x00000004060472a5 */ /* 0x000fc8000f8e003f */
[----:B------:R-:W-:Y:S01]  /*96c0*/  USHF.R.U32.HI UR40, URZ, UR40, UR5 ;  /* 0x000000283f287299 */ /* 0x000fe20008011605 */
[----:B------:R-:W-:Y:S11]  /*96d0*/  BRA `(.L_x_52) ;  /* 0x00000000001c7947 */ /* 0x000ff60003800000 */
.L_x_51:
[----:B------:R-:W-:Y:S01]  /*96e0*/  ULDC UR7, c[0x0][0xc50] ;  /* 0x0003140000077ab9 */ /* 0x000fe20000000800 */
[----:B------:R-:W-:Y:S01]  /*96f0*/  UMOV UR40, UR6 ;  /* 0x0000000600287c82 */ /* 0x000fe20008000000 */
[----:B------:R-:W-:-:S11]  /*9700*/  UISETP.NE.AND UP0, UPT, UR7, 0x1, UPT ;  /* 0x000000010700788c */ /* 0x000fd6000bf05270 */
[----:B------:R-:W-:Y:S01]  /*9710*/  @UP0 ULDC UR4, c[0x0][0xc54] ;  /* 0x0003150000040ab9 */ /* 0x000fe20000000800 */
[----:B------:R-:W-:Y:S01]  /*9720*/  @UP0 ULDC UR8, c[0x0][0xc58] ;  /* 0x0003160000080ab9 */ /* 0x000fe20000000800 */
[----:B------:R-:W-:-:S04]  /*9730*/  UIMAD.WIDE.U32 UR4, UR6, UR4, URZ ;  /* 0x00000004060472a5 */ /* 0x000fc8000f8e003f */
[----:B------:R-:W-:-:S12]  /*9740*/  @UP0 USHF.R.U32.HI UR40, URZ, UR8, UR5 ;  /* 0x000000083f280299 */ /* 0x000fd80008011605 */
.L_x_52:
[----:B------:R-:W-:Y:S01]  /*9750*/  ISETP.GE.AND P0, PT, R17, RZ, PT ;  /* 0x000000ff1100720c */ /* 0x000fe20003f06270 */
[----:B------:R-:W-:Y:S01]  /*9760*/  UIADD3 UR4, -UR40, URZ, URZ ;  /* 0x0000003f28047290 */ /* 0x000fe2000fffe13f */
[----:B------:R-:W-:Y:S01]  /*9770*/  MOV R21, 0x1 ;  /* 0x0000000100157802 */ /* 0x000fe20000000f00 */
[----:B------:R-:W-:Y:S02]  /*9780*/  IMAD.MOV.U32 R0, RZ, RZ, RZ ;  /* 0x000000ffff007224 */ /* 0x000fe400078e00ff */
[----:B------:R-:W-:Y:S01]  /*9790*/  UIMAD UR4, UR7, UR4, UR6 ;  /* 0x00000004070472a4 */ /* 0x000fe2000f8e0206 */
[----:B------:R-:W-:-:S07]  /*97a0*/  IMAD.MOV.U32 R4, RZ, RZ, 0x1 ;  /* 0x00000001ff047424 */ /* 0x000fce00078e00ff */
[----:B------:R-:W-:Y:S05]  /*97b0*/  @!P0 BRA `(.L_x_53) ;  /* 0x0000003000808947 */ /* 0x000fea0003800000 */
[----:B------:R-:W0:Y:S01]  /*97c0*/  LDC.64 R2, c[0x0][0xa28] ;  /* 0x00028a00ff027b82 */ /* 0x000e220000000a00 */
[----:B------:R-:W-:Y:S01]  /*97d0*/  ULDC.64 UR6, c[0x0][0x418] ;  /* 0x0001060000067ab9 */ /* 0x000fe20000000a00 */
[----:B------:R-:W-:Y:S01]  /*97e0*/  ULDC UR5, c[0x0][0x424] ;  /* 0x0001090000057ab9 */ /* 0x000fe20000000800 */
[----:B------:R-:W-:Y:S01]  /*97f0*/  ULDC UR41, c[0x0][0x2f0] ;  /* 0x0000bc0000297ab9 */ /* 0x000fe20000000800 */
[----:B------:R-:W-:Y:S01]  /*9800*/  IMAD.MOV.U32 R28, RZ, RZ, RZ ;  /* 0x000000ffff1c7224 */ /* 0x000fe200078e00ff */
[----:B0-----:R-:W-:-:S04]  /*9810*/  ISETP.NE.U32.AND P0, PT, R2, RZ, PT ;  /* 0x000000ff0200720c */ /* 0x001fc80003f05070 */
[----:B------:R-:W-:Y:S01]  /*9820*/  ISETP.NE.AND.EX P0, PT, R3, RZ, PT, P0 ;  /* 0x000000ff0300720c */ /* 0x000fe20003f05300 */
[----:B------:R-:W-:-:S12]  /*9830*/  UISETP.NE.U32.AND UP0, UPT, UR6, URZ, UPT ;  /* 0x0000003f0600728c */ /* 0x000fd8000bf05070 */
[----:B------:R-:W0:Y:S01]  /*9840*/  @P0 LDC.64 R2, c[0x0][0xa28] ;  /* 0x00028a00ff020b82 */ /* 0x000e220000000a00 */
[----:B------:R-:W-:-:S04]  /*9850*/  UISETP.NE.AND.EX UP0, UPT, UR7, URZ, UPT, UP0 ;  /* 0x0000003f0700728c */ /* 0x000fc8000bf05300 */
[----:B------:R-:W-:-:S04]  /*9860*/  USEL UR5, UR5, 0x1, UP0 ;  /* 0x0000000105057887 */ /* 0x000fc80008000000 */
[----:B------:R-:W-:Y:S01]  /*9870*/  UIMAD UR41, UR5, UR41, URZ ;  /* 0x00000029052972a4 */ /* 0x000fe2000f8e023f */
[----:B------:R-:W1:Y:S03]  /*9880*/  S2R R35, SR_CTAID.X ;  /* 0x0000000000237919 */ /* 0x000e660000002500 */
[----:B------:R-:W-:Y:S02]  /*9890*/  UISETP.GE.AND UP0, UPT, UR41, 0x1, UPT ;  /* 0x000000012900788c */ /* 0x000fe4000bf06270 */
[----:B------:R-:W-:Y:S01]  /*98a0*/  UIADD3 UR5, UR41, 0x3f, URZ ;  /* 0x0000003f29057890 */ /* 0x000fe2000fffe03f */
[----:B0-----:R-:W-:-:S05]  /*98b0*/  @P0 IMAD.WIDE R2, R17, 0x4, R2 ;  /* 0x0000000411020825 */ /* 0x001fca00078e0202 */
[----:B------:R0:W5:Y:S01]  /*98c0*/  @P0 LDG.E R28, desc[UR36][R2.64] ;  /* 0x00000024021c0981 */ /* 0x000162000c1e1900 */
[----:B------:R-:W-:Y:S01]  /*98d0*/  PLOP3.LUT P0, PT, PT, PT, UP0, 0x80, 0x0 ;  /* 0x000000000000781c */ /* 0x000fe20003f0f008 */
[----:B------:R-:W-:Y:S02]  /*98e0*/  USHF.R.S32.HI UR6, URZ, 0x1f, UR5 ;  /* 0x0000001f3f067899 */ /* 0x000fe40008011405 */
[----:B------:R-:W-:Y:S02]  /*98f0*/  ULOP3.LUT UR44, UR4, 0xffff, URZ, 0xc0, !UPT ;  /* 0x0000ffff042c7892 */ /* 0x000fe4000f8ec03f */
[----:B------:R-:W-:Y:S01]  /*9900*/  ULEA.HI UR6, UR6, UR5, URZ, 0x6 ;  /* 0x0000000506067291 */ /* 0x000fe2000f8f303f */
[----:B------:R-:W-:-:S03]  /*9910*/  UMOV UR38, URZ ;  /* 0x0000003f00267c82 */ /* 0x000fc60008000000 */
[----:B------:R-:W-:-:S04]  /*9920*/  USHF.R.S32.HI UR42, URZ, 0x6, UR6 ;  /* 0x000000063f2a7899 */ /* 0x000fc80008011406 */
[----:B01----:R-:W-:Y:S08]  /*9930*/  @!P0 BRA `(.L_x_54) ;  /* 0x0000000000848947 */ /* 0x003ff00003800000 */
[----:B------:R-:W-:-:S03]  /*9940*/  USHF.R.U32.HI UR6, URZ, 0x10, UR4 ;  /* 0x000000103f067899 */ /* 0x000fc60008011604 */
[----:B------:R-:W-:Y:S01]  /*9950*/  UMOV UR4, URZ ;  /* 0x0000003f00047c82 */ /* 0x000fe20008000000 */
[----:B------:R-:W-:-:S11]  /*9960*/  UISETP.NE.AND UP0, UPT, UR6, URZ, UPT ;  /* 0x0000003f0600728c */ /* 0x000fd6000bf05270 */
[----:B------:R-:W-:Y:S02]  /*9970*/  @!UP0 ULDC UR6, c[0x0][0x9f0] ;  /* 0x00027c0000068ab9 */ /* 0x000fe40000000800 */
[----:B------:R-:W-:Y:S01]  /*9980*/  IABS R0, UR6 ;  /* 0x0000000600007c13 */ /* 0x000fe20008000000 */
[----:B------:R-:W-:Y:S02]  /*9990*/  UIADD3 UR7, UR42, -0x1, UR6 ;  /* 0xffffffff2a077890 */ /* 0x000fe4000fffe006 */
[----:B------:R-:W-:Y:S02]  /*99a0*/  IABS R4, UR6 ;  /* 0x0000000600047c13 */ /* 0x000fe40008000000 */
[----:B------:R-:W-:Y:S02]  /*99b0*/  R2UR UR10, R0 ;  /* 0x00000000000a72ca */ /* 0x000fe400000e0000 */
[----:B------:R-:W-:Y:S01]  /*99c0*/  IABS R3, UR7 ;  /* 0x0000000700037c13 */ /* 0x000fe20008000000 */
[----:B------:R-:W-:-:S03]  /*99d0*/  ULOP3.LUT UR7, UR7, UR6, URZ, 0x3c, !UPT ;  /* 0x0000000607077292 */ /* 0x000fc6000f8e3c3f */
[----:B------:R-:W-:-:S07]  /*99e0*/  R2UR UR9, R3 ;  /* 0x00000000030972ca */ /* 0x000fce00000e0000 */
[----:B------:R-:W0:Y:S08]  /*99f0*/  I2F.RP R0, UR10 ;  /* 0x0000000a00007d06 */ /* 0x000e300008209400 */
[----:B0-----:R-:W0:Y:S02]  /*9a00*/  MUFU.RCP R0, R0 ;  /* 0x0000000000007308 */ /* 0x001e240000001000 */
[----:B0-----:R-:W-:Y:S01]  /*9a10*/  IADD3 R2, R0, 0xffffffe, RZ ;  /* 0x0ffffffe00027810 */ /* 0x001fe20007ffe0ff */
[----:B------:R-:W-:-:S05]  /*9a20*/  IMAD.MOV R0, RZ, RZ, -R4 ;  /* 0x000000ffff007224 */ /* 0x000fca00078e0a04 */
        /* <DEDUP_REMOVED lines=14> */
[----:B------:R-:W-:Y:S02]  /*9b10*/  UISETP.NE.AND UP1, UPT, UR6, URZ, UPT ;  /* 0x0000003f0600728c */ /* 0x000fe4000bf25270 */
[----:B------:R-:W-:-:S09]  /*9b20*/  @!UP0 UIADD3 UR5, -UR5, URZ, URZ ;  /* 0x0000003f05058290 */ /* 0x000fd2000fffe13f */
[----:B------:R-:W-:-:S07]  /*9b30*/  @!UP1 ULOP3.LUT UR5, URZ, UR6, URZ, 0x33, !UPT ;  /* 0x000000063f059292 */ /* 0x000fce000f8e333f */
[----:B------:R-:W-:-:S05]  /*9b40*/  UMOV UR38, UR5 ;  /* 0x0000000500267c82 */ /* 0x000fca0008000000 */
.L_x_54:
[----:B------:R-:W-:Y:S02]  /*9b50*/  UIMAD UR45, UR44, UR38, URZ ;  /* 0x000000262c2d72a4 */ /* 0x000fe4000f8e023f */
[----:B------:R-:W-:Y:S02]  /*9b60*/  IMAD.U32 R0, RZ, RZ, UR38 ;  /* 0x00000026ff007e24 */ /* 0x000fe4000f8e00ff */
[----:B------:R-:W-:Y:S02]  /*9b70*/  IMAD.MOV.U32 R4, RZ, RZ, 0x1 ;  /* 0x00000001ff047424 */ /* 0x000fe400078e00ff */
[----:B------:R-:W-:-:S05]  /*9b80*/  IMAD.U32 R25, RZ, RZ, UR45 ;  /* 0x0000002dff197e24 */ /* 0x000fca000f8e00ff */
[----:B------:R-:W-:Y:S02]  /*9b90*/  VIADDMNMX R25, R25, R0, UR42, PT ;  /* 0x0000002a19197e46 */ /* 0x000fe4000b800100 */
[----:B------:R-:W-:Y:S02]  /*9ba0*/  MOV R0, RZ ;  /* 0x000000ff00007202 */ /* 0x000fe40000000f00 */
[----:B------:R-:W-:-:S13]  /*9bb0*/  ISETP.GT.AND P0, PT, R25, UR45, PT ;  /* 0x0000002d19007c0c */ /* 0x000fda000bf04270 */
[----:B------:R-:W-:Y:S05]  /*9bc0*/  @!P0 BRA `(.L_x_53) ;  /* 0x0000002c007c8947 */ /* 0x000fea0003800000 */
[----:B------:R-:W0:Y:S01]  /*9bd0*/  S2UR UR4, SR_CgaCtaId ;  /* 0x00000000000479c3 */ /* 0x000e220000008800 */
[----:B------:R-:W-:Y:S02]  /*9be0*/  UMOV UR43, 0x400 ;  /* 0x00000400002b7882 */ /* 0x000fe40000000000 */
[----:B0-----:R-:W-:-:S04]  /*9bf0*/  ULEA UR43, UR4, UR43, 0x18 ;  /* 0x0000002b042b7291 */ /* 0x001fc8000f8ec03f */
[----:B------:R-:W-:-:S04]  /*9c00*/  UIADD3 UR4, UR43, 0x22400, URZ ;  /* 0x000224002b047890 */ /* 0x000fc8000fffe03f */
[----:B------:R-:W-:-:S06]  /*9c10*/  ULOP3.LUT UP0, URZ, UR4, 0x3ff, URZ, 0xc0, !UPT ;  /* 0x000003ff043f7892 */ /* 0x000fcc000f80c03f */
[----:B------:R-:W-:-:S13]  /*9c20*/  PLOP3.LUT P0, PT, PT, PT, UP0, 0x80, 0x0 ;  /* 0x000000000000781c */ /* 0x000fda0003f0f008 */
[----:B------:R-:W-:Y:S05]  /*9c30*/  @!P0 BRA `(.L_x_55) ;  /* 0x0000000000408947 */ /* 0x000fea0003800000 */
[----:B------:R-:W-:Y:S01]  /*9c40*/  MOV R2, 0x0 ;  /* 0x0000000000027802 */ /* 0x000fe20000000f00 */
[----:B------:R-:W-:Y:S01]  /*9c50*/  ULDC.64 UR4, c[0x4][0x90] ;  /* 0x0100240000047ab9 */ /* 0x000fe20000000a00 */
[----:B------:R-:W-:Y:S01]  /*9c60*/  ULDC.64 UR6, c[0x4][0x98] ;  /* 0x0100260000067ab9 */ /* 0x000fe20000000a00 */
[----:B------:R-:W-:Y:S01]  /*9c70*/  IMAD.U32 R4, RZ, RZ, UR4 ;  /* 0x00000004ff047e24 */ /* 0x000fe2000f8e00ff */
[----:B------:R-:W-:Y:S01]  /*9c80*/  MOV R6, UR6 ;  /* 0x0000000600067c02 */ /* 0x000fe20008000f00 */
[----:B------:R-:W-:Y:S01]  /*9c90*/  IMAD.U32 R5, RZ, RZ, UR5 ;  /* 0x00000005ff057e24 */ /* 0x000fe2000f8e00ff */
[----:B------:R-:W0:Y:S01]  /*9ca0*/  LDC.64 R2, c[0x4][R2] ;  /* 0x0100000002027b82 */ /* 0x000e220000000a00 */
[----:B------:R-:W-:Y:S01]  /*9cb0*/  ULDC.64 UR4, c[0x4][0x8] ;  /* 0x0100020000047ab9 */ /* 0x000fe20000000a00 */
[----:B------:R-:W-:Y:S01]  /*9cc0*/  IMAD.U32 R7, RZ, RZ, UR7 ;  /* 0x00000007ff077e24 */ /* 0x000fe2000f8e00ff */
[----:B------:R-:W-:Y:S01]  /*9cd0*/  MOV R8, 0x70 ;  /* 0x0000007000087802 */ /* 0x000fe20000000f00 */
[----:B------:R-:W-:-:S02]  /*9ce0*/  IMAD.U32 R10, RZ, RZ, UR4 ;  /* 0x00000004ff0a7e24 */ /* 0x000fc4000f8e00ff */
[----:B------:R-:W-:Y:S02]  /*9cf0*/  IMAD.U32 R11, RZ, RZ, UR5 ;  /* 0x00000005ff0b7e24 */ /* 0x000fe4000f8e00ff */
[----:B------:R-:W-:Y:S02]  /*9d00*/  IMAD.MOV.U32 R12, RZ, RZ, 0x1 ;  /* 0x00000001ff0c7424 */ /* 0x000fe400078e00ff */
[----:B------:R-:W-:-:S07]  /*9d10*/  IMAD.MOV.U32 R13, RZ, RZ, RZ ;  /* 0x000000ffff0d7224 */ /* 0x000fce00078e00ff */
[----:B------:R-:W-:-:S07]  /*9d20*/  LEPC R20, `(.L_x_55) ;  /* 0x000000001014794e */ /* 0x000fce0000000000 */
[----:B0----5:R-:W-:Y:S05]  /*9d30*/  CALL.ABS.NOINC R2 ;  /* 0x0000000002007343 */ /* 0x021fea0003c00000 */
.L_x_55:
        /* <DEDUP_REMOVED lines=8> */
[----:B------:R0:W1:Y:S01]  /*9dc0*/  LDC.64 R2, c[0x4][R16] ;  /* 0x0100000010027b82 */ /* 0x0000620000000a00 */
[----:B------:R-:W-:Y:S01]  /*9dd0*/  MOV R5, UR5 ;  /* 0x0000000500057c02 */ /* 0x000fe20008000f00 */
[----:B------:R-:W-:Y:S01]  /*9de0*/  ULDC.64 UR4, c[0x4][0x10] ;  /* 0x0100040000047ab9 */ /* 0x000fe20000000a00 */
[----:B------:R-:W-:Y:S01]  /*9df0*/  IMAD.U32 R6, RZ, RZ, UR6 ;  /* 0x00000006ff067e24 */ /* 0x000fe2000f8e00ff */
[----:B------:R-:W-:Y:S01]  /*9e00*/  MOV R11, UR5 ;  /* 0x00000005000b7c02 */ /* 0x000fe20008000f00 */
[----:B------:R-:W-:Y:S02]  /*9e10*/  IMAD.U32 R7, RZ, RZ, UR7 ;  /* 0x00000007ff077e24 */ /* 0x000fe4000f8e00ff */
[----:B------:R-:W-:-:S02]  /*9e20*/  IMAD.U32 R10, RZ, RZ, UR4 ;  /* 0x00000004ff0a7e24 */ /* 0x000fc4000f8e00ff */
[----:B------:R-:W-:Y:S02]  /*9e30*/  IMAD.MOV.U32 R8, RZ, RZ, 0x70 ;  /* 0x00000070ff087424 */ /* 0x000fe400078e00ff */
[----:B------:R-:W-:Y:S02]  /*9e40*/  IMAD.MOV.U32 R12, RZ, RZ, 0x1 ;  /* 0x00000001ff0c7424 */ /* 0x000fe400078e00ff */
[----:B0-----:R-:W-:-:S07]  /*9e50*/  IMAD.MOV.U32 R13, RZ, RZ, RZ ;  /* 0x000000ffff0d7224 */ /* 0x001fce00078e00ff */
[----:B------:R-:W-:-:S07]  /*9e60*/  LEPC R20, `(.L_x_57) ;  /* 0x000000001014794e */ /* 0x000fce0000000000 */
[----:B-1---5:R-:W-:Y:S05]  /*9e70*/  CALL.ABS.NOINC R2 ;  /* 0x0000000002007343 */ /* 0x022fea0003c00000 */
.L_x_57:
[----:B------:R0:W1:Y:S01]  /*9e80*/  LDC.64 R2, c[0x4][R16] ;  /* 0x0100000010027b82 */ /* 0x0000620000000a00 */
[----:B------:R-:W-:Y:S01]  /*9e90*/  ULDC.64 UR4, c[0x4][0x90] ;  /* 0x0100240000047ab9 */ /* 0x000fe20000000a00 */
[----:B------:R-:W-:Y:S01]  /*9ea0*/  ULDC.64 UR6, c[0x4][0x98] ;  /* 0x0100260000067ab9 */ /* 0x000fe20000000a00 */
[----:B------:R-:W-:Y:S01]  /*9eb0*/  MOV R4, UR4 ;  /* 0x0000000400047c02 */ /* 0x000fe20008000f00 */
[----:B------:R-:W-:Y:S01]  /*9ec0*/  IMAD.U32 R5, RZ, RZ, UR5 ;  /* 0x00000005ff057e24 */ /* 0x000fe2000f8e00ff */
[----:B------:R-:W-:Y:S01]  /*9ed0*/  ULDC.64 UR4, c[0x4][0x18] ;  /* 0x0100060000047ab9 */ /* 0x000fe20000000a00 */
[----:B------:R-:W-:Y:S01]  /*9ee0*/  IMAD.U32 R6, RZ, RZ, UR6 ;  /* 0x00000006ff067e24 */ /* 0x000fe2000f8e00ff */
[----:B------:R-:W-:Y:S01]  /*9ef0*/  MOV R10, UR4 ;  /* 0x00000004000a7c02 */ /* 0x000fe20008000f00 */
[----:B------:R-:W-:Y:S01]  /*9f00*/  IMAD.U32 R7, RZ, RZ, UR7 ;  /* 0x00000007ff077e24 */ /* 0x000fe2000f8e00ff */
[----:B------:R-:W-:Y:S01]  /*9f10*/  MOV R13, RZ ;  /* 0x000000ff000d7202 */ /* 0x000fe20000000f00 */
[----:B------:R-:W-:-:S02]  /*9f20*/  IMAD.U32 R11, RZ, RZ, UR5 ;  /* 0x00000005ff0b7e24 */ /* 0x000fc4000f8e00ff */
[----:B------:R-:W-:Y:S02]  /*9f30*/  IMAD.MOV.U32 R8, RZ, RZ, 0x70 ;  /* 0x00000070ff087424 */ /* 0x000fe400078e00ff */
[----:B0-----:R-:W-:-:S07]  /*9f40*/  IMAD.MOV.U32 R12, RZ, RZ, 0x1 ;  /* 0x00000001ff0c7424 */ /* 0x001fce00078e00ff */
[----:B------:R-:W-:-:S07]  /*9f50*/  LEPC R20, `(.L_x_56) ;  /* 0x000000001014794e */ /* 0x000fce0000000000 */
[----:B-1----:R-:W-:Y:S05]  /*9f60*/  CALL.ABS.NOINC R2 ;  /* 0x0000000002007343 */ /* 0x002fea0003c00000 */
.L_x_56:
[----:B------:R-:W0:Y:S01]  /*9f70*/  LDC.64 R2, c[0x0][0x9f8] ;  /* 0x00027e00ff027b82 */ /* 0x000e220000000a00 */
[----:B------:R-:W-:-:S07]  /*9f80*/  IMAD.MOV.U32 R24, RZ, RZ, R17 ;  /* 0x000000ffff187224 */ /* 0x000fce00078e0011 */
[----:B------:R-:W1:Y:S01]  /*9f90*/  LDC R11, c[0x0][0x430] ;  /* 0x00010c00ff0b7b82 */ /* 0x000e620000000800 */
[C---:B------:R-:W-:Y:S01]  /*9fa0*/  IMAD.SHL.U32 R37, R30.reuse, 0x10, RZ ;  /* 0x000000101e257824 */ /* 0x040fe200078e00ff */
[----:B------:R-:W-:Y:S01]  /*9fb0*/  LOP3.LUT R6, R30, 0x7f, RZ, 0xc0, !PT ;  /* 0x0000007f1e067812 */ /* 0x000fe200078ec0ff */
[----:B------:R-:W-:Y:S01]  /*9fc0*/  ULDC UR4, c[0x0][0x320] ;  /* 0x0000c80000047ab9 */ /* 0x000fe20000000800 */
[----:B0-----:R-:W-:-:S04]  /*9fd0*/  ISETP.NE.U32.AND P0, PT, R2, RZ, PT ;  /* 0x000000ff0200720c */ /* 0x001fc80003f05070 */
[----:B------:R-:W-:-:S13]  /*9fe0*/  ISETP.NE.AND.EX P0, PT, R3, RZ, PT, P0 ;  /* 0x000000ff0300720c */ /* 0x000fda0003f05300 */
[----:B------:R-:W0:Y:S02]  /*9ff0*/  @P0 LDC.64 R2, c[0x0][0x9f8] ;  /* 0x00027e00ff020b82 */ /* 0x000e240000000a00 */
[----:B0-----:R-:W-:-:S05]  /*a000*/  @P0 IMAD.WIDE R2, R17, 0x4, R2 ;  /* 0x0000000411020825 */ /* 0x001fca00078e0202 */
[----:B------:R0:W2:Y:S01]  /*a010*/  @P0 LDG.E R24, desc[UR36][R2.64] ;  /* 0x0000002402180981 */ /* 0x0000a2000c1e1900 */
[----:B------:R-:W-:Y:S02]  /*a020*/  LOP3.LUT R37, R37, 0x70, RZ, 0xc0, !PT ;  /* 0x0000007025257812 */ /* 0x000fe400078ec0ff */
[----:B------:R-:W-:Y:S02]  /*a030*/  SHF.R.U32.HI R36, RZ, 0x3, R6 ;  /* 0x00000003ff247819 */ /* 0x000fe40000011606 */
[----:B------:R-:W-:Y:S02]  /*a040*/  LEA R18, R25, 0xffffffc0, 0x6 ;  /* 0xffffffc019127811 */ /* 0x000fe400078e30ff */
[----:B------:R-:W-:Y:S02]  /*a050*/  LOP3.LUT R31, R37, R36, RZ, 0xfc, !PT ;  /* 0x00000024251f7212 */ /* 0x000fe400078efcff */
[----:B-1----:R-:W-:Y:S02]  /*a060*/  ISETP.NE.AND P1, PT, R11, 0x1, PT ;  /* 0x000000010b00780c */ /* 0x002fe40003f25270 */
[----:B------:R-:W-:Y:S01]  /*a070*/  LOP3.LUT R16, R16, 0xfffffbff, RZ, 0xc0, !PT ;  /* 0xfffffbff10107812 */ /* 0x000fe200078ec0ff */
[----:B------:R-:W-:-:S05]  /*a080*/  IMAD.IADD R5, R31, 0x1, R18 ;  /* 0x000000011f057824 */ /* 0x000fca00078e0212 */
[C---:B------:R-:W-:Y:S02]  /*a090*/  ISETP.GE.AND P0, PT, R5.reuse, UR41, PT ;  /* 0x0000002905007c0c */ /* 0x040fe4000bf06270 */
[----:B-----5:R-:W-:Y:S02]  /*a0a0*/  IADD3 R10, R5, R28, RZ ;  /* 0x0000001c050a7210 */ /* 0x020fe40007ffe0ff */
[----:B------:R-:W-:Y:S01]  /*a0b0*/  ISETP.GT.U32.OR P0, PT, R31, 0x3f, P0 ;  /* 0x0000003f1f00780c */ /* 0x000fe20000704470 */
[----:B------:R-:W1:Y:S01]  /*a0c0*/  @P1 LDC R0, c[0x0][0x434] ;  /* 0x00010d00ff001b82 */ /* 0x000e620000000800 */
[----:B------:R-:W-:Y:S01]  /*a0d0*/  @P1 LOP3.LUT R16, R16, 0x400, RZ, 0xfc, !PT ;  /* 0x0000040010101812 */ /* 0x000fe200078efcff */
[----:B------:R-:W-:-:S06]  /*a0e0*/  IMAD.MOV.U32 R7, RZ, RZ, R10 ;  /* 0x000000ffff077224 */ /* 0x000fcc00078e000a */
[----:B0-----:R-:W0:Y:S08]  /*a0f0*/  @P1 LDC R3, c[0x0][0x438] ;  /* 0x00010e00ff031b82 */ /* 0x001e300000000800 */
[----:B------:R-:W3:Y:S08]  /*a100*/  @!P0 LDC.64 R8, c[0x0][0x428] ;  /* 0x00010a00ff088b82 */ /* 0x000ef00000000a00 */
[----:B------:R-:W4:Y:S01]  /*a110*/  @!P0 LDC.64 R4, c[0x0][0x418] ;  /* 0x00010600ff048b82 */ /* 0x000f220000000a00 */
[----:B-1----:R-:W-:-:S05]  /*a120*/  @P1 IMAD.HI.U32 R0, R10, R0, RZ ;  /* 0x000000000a001227 */ /* 0x002fca00078e00ff */
[----:B0-----:R-:W-:-:S04]  /*a130*/  @P1 SHF.R.U32.HI R7, RZ, R3, R0 ;  /* 0x00000003ff071219 */ /* 0x001fc80000011600 */
[--C-:B------:R-:W-:Y:S01]  /*a140*/  @!P0 SHF.R.S32.HI R3, RZ, 0x1f, R7.reuse ;  /* 0x0000001fff038819 */ /* 0x100fe20000011407 */
[----:B------:R-:W-:Y:S01]  /*a150*/  @!P0 IMAD.MOV.U32 R2, RZ, RZ, R7 ;  /* 0x000000ffff028224 */ /* 0x000fe200078e0007 */
[----:B--2---:R-:W-:-:S03]  /*a160*/  SHF.R.S32.HI R32, RZ, 0x1f, R24 ;  /* 0x0000001fff207819 */ /* 0x004fc60000011418 */
[----:B---3--:R-:W-:-:S04]  /*a170*/  @!P0 IMAD.WIDE.U32 R2, R24, R8, R2 ;  /* 0x0000000818028225 */ /* 0x008fc800078e0002 */
[----:B------:R-:W-:Y:S01]  /*a180*/  @!P0 IMAD R0, R32, R8, RZ ;  /* 0x0000000820008224 */ /* 0x000fe200078e02ff */
[----:B----4-:R-:W-:-:S03]  /*a190*/  @!P0 LEA R4, P1, R2, R4, 0x2 ;  /* 0x0000000402048211 */ /* 0x010fc600078210ff */
[----:B------:R-:W-:-:S04]  /*a1a0*/  @!P0 IMAD R9, R24, R9, R0 ;  /* 0x0000000918098224 */ /* 0x000fc800078e0200 */
[----:B------:R-:W-:-:S05]  /*a1b0*/  @!P0 IMAD.IADD R0, R3, 0x1, R9 ;  /* 0x0000000103008824 */ /* 0x000fca00078e0209 */
[----:B------:R-:W-:-:S06]  /*a1c0*/  @!P0 LEA.HI.X R5, R2, R5, R0, 0x2, P1 ;  /* 0x0000000502058211 */ /* 0x000fcc00008f1400 */
[----:B------:R0:W2:Y:S01]  /*a1d0*/  @!P0 LDG.E R5, desc[UR36][R4.64] ;  /* 0x0000002404058981 */ /* 0x0000a2000c1e1900 */
[----:B------:R-:W-:Y:S02]  /*a1e0*/  LOP3.LUT R16, R16, 0xffffffdf, RZ, 0xc0, !PT ;  /* 0xffffffdf10107812 */ /* 0x000fe400078ec0ff */
[----:B------:R-:W-:Y:S02]  /*a1f0*/  CS2R R26, SRZ ;  /* 0x00000000001a7805 */ /* 0x000fe4000001ff00 */
[----:B------:R-:W-:-:S05]  /*a200*/  IADD3 R19, -R7, RZ, RZ ;  /* 0x000000ff07137210 */ /* 0x000fca0007ffe1ff */
[----:B------:R-:W-:Y:S02]  /*a210*/  IMAD R19, R11, R19, R10 ;  /* 0x000000130b137224 */ /* 0x000fe400078e020a */
[----:B0-----:R-:W-:-:S05]  /*a220*/  IMAD.SHL.U32 R4, R30, 0x8, RZ ;  /* 0x000000081e047824 */ /* 0x001fca00078e00ff */
[----:B------:R-:W-:-:S04]  /*a230*/  LOP3.LUT R22, R4, 0x38, RZ, 0xc0, !PT ;  /* 0x0000003804167812 */ /* 0x000fc800078ec0ff */
[C---:B------:R-:W-:Y:S02]  /*a240*/  LOP3.LUT R0, R22.reuse, 0x40, RZ, 0xfc, !PT ;  /* 0x0000004016007812 */ /* 0x040fe400078efcff */
[----:B------:R-:W-:Y:S02]  /*a250*/  LOP3.LUT R2, R22, 0x80, RZ, 0xfc, !PT ;  /* 0x0000008016027812 */ /* 0x000fe400078efcff */
[----:B------:R-:W-:Y:S02]  /*a260*/  ISETP.GE.AND P1, PT, R0, UR4, PT ;  /* 0x0000000400007c0c */ /* 0x000fe4000bf26270 */
[----:B------:R-:W-:Y:S02]  /*a270*/  ISETP.GE.AND P5, PT, R2, UR4, PT ;  /* 0x0000000402007c0c */ /* 0x000fe4000bfa6270 */
[C---:B------:R-:W-:Y:S02]  /*a280*/  LOP3.LUT R0, R22.reuse, 0xc0, RZ, 0xfc, !PT ;  /* 0x000000c016007812 */ /* 0x040fe400078efcff */
[----:B------:R-:W-:-:S02]  /*a290*/  LOP3.LUT R2, R22, 0x180, RZ, 0xfc, !PT ;  /* 0x0000018016027812 */ /* 0x000fc400078efcff */
[----:B------:R-:W-:Y:S02]  /*a2a0*/  ISETP.GE.AND P4, PT, R0, UR4, PT ;  /* 0x0000000400007c0c */ /* 0x000fe4000bf86270 */
[C---:B------:R-:W-:Y:S02]  /*a2b0*/  LOP3.LUT R0, R22.reuse, 0x100, RZ, 0xfc, !PT ;  /* 0x0000010016007812 */ /* 0x040fe400078efcff */
[----:B------:R-:W-:Y:S02]  /*a2c0*/  ISETP.GE.AND P6, PT, R22, UR4, PT ;  /* 0x0000000416007c0c */ /* 0x000fe4000bfc6270 */
[----:B------:R-:W-:Y:S02]  /*a2d0*/  @P1 LOP3.LUT R16, R16, 0x20, RZ, 0xfc, !PT ;  /* 0x0000002010101812 */ /* 0x000fe400078efcff */
[----:B------:R-:W-:Y:S02]  /*a2e0*/  ISETP.GE.AND P3, PT, R0, UR4, PT ;  /* 0x0000000400007c0c */ /* 0x000fe4000bf66270 */
[----:B------:R-:W-:-:S02]  /*a2f0*/  LOP3.LUT R16, R16, 0xffffffef, RZ, 0xc0, !PT ;  /* 0xffffffef10107812 */ /* 0x000fc400078ec0ff */
[----:B------:R-:W-:Y:S02]  /*a300*/  LOP3.LUT R0, R22, 0x140, RZ, 0xfc, !PT ;  /* 0x0000014016007812 */ /* 0x000fe400078efcff */
[----:B------:R-:W-:Y:S02]  /*a310*/  @P5 LOP3.LUT R16, R16, 0x10, RZ, 0xfc, !PT ;  /* 0x0000001010105812 */ /* 0x000fe400078efcff */
[----:B------:R-:W-:Y:S02]  /*a320*/  ISETP.GE.AND P2, PT, R0, UR4, PT ;  /* 0x0000000400007c0c */ /* 0x000fe4000bf46270 */
[----:B------:R-:W-:Y:S02]  /*a330*/  LOP3.LUT R16, R16, 0xfffffff7, RZ, 0xc0, !PT ;  /* 0xfffffff710107812 */ /* 0x000fe400078ec0ff */
[----:B------:R-:W-:Y:S02]  /*a340*/  SEL R0, RZ, 0xffffffff, P1 ;  /* 0xffffffffff007807 */ /* 0x000fe40000800000 */
[----:B------:R-:W-:-:S03]  /*a350*/  @P4 LOP3.LUT R16, R16, 0x8, RZ, 0xfc, !PT ;  /* 0x0000000810104812 */ /* 0x000fc600078efcff */
[----:B------:R-:W-:Y:S01]  /*a360*/  IMAD.SHL.U32 R3, R0, 0x2, RZ ;  /* 0x0000000200037824 */ /* 0x000fe200078e00ff */
[----:B------:R-:W-:Y:S02]  /*a370*/  LOP3.LUT R16, R16, 0xfffffffb, RZ, 0xc0, !PT ;  /* 0xfffffffb10107812 */ /* 0x000fe400078ec0ff */
[----:B------:R-:W-:Y:S02]  /*a380*/  SEL R0, RZ, 0x1, P6 ;  /* 0x00000001ff007807 */ /* 0x000fe40003000000 */
[----:B------:R-:W-:Y:S02]  /*a390*/  @P3 LOP3.LUT R16, R16, 0x4, RZ, 0xfc, !PT ;  /* 0x0000000410103812 */ /* 0x000fe400078efcff */
[----:B------:R-:W-:Y:S02]  /*a3a0*/  LOP3.LUT R0, R3, 0x2, R0, 0xe2, !PT ;  /* 0x0000000203007812 */ /* 0x000fe400078ee200 */
[----:B------:R-:W-:Y:S02]  /*a3b0*/  LOP3.LUT R16, R16, 0xfffffffd, RZ, 0xc0, !PT ;  /* 0xfffffffd10107812 */ /* 0x000fe400078ec0ff */
[----:B------:R-:W-:-:S02]  /*a3c0*/  SEL R3, RZ, 0x4, P5 ;  /* 0x00000004ff037807 */ /* 0x000fc40002800000 */
[----:B------:R-:W-:-:S04]  /*a3d0*/  LOP3.LUT R16, R16, 0xffffffbf, RZ, 0xc0, !PT ;  /* 0xffffffbf10107812 */ /* 0x000fc800078ec0ff */
[----:B------:R-:W-:-:S04]  /*a3e0*/  @P6 LOP3.LUT R16, R16, 0x40, RZ, 0xfc, !PT ;  /* 0x0000004010106812 */ /* 0x000fc800078efcff */
[----:B------:R-:W-:Y:S02]  /*a3f0*/  @P2 LOP3.LUT R16, R16, 0x2, RZ, 0xfc, !PT ;  /* 0x0000000210102812 */ /* 0x000fe400078efcff */
[--C-:B--2---:R-:W-:Y:S01]  /*a400*/  @!P0 SHF.R.S32.HI R27, RZ, 0x1f, R5.reuse ;  /* 0x0000001fff1b8819 */ /* 0x104fe20000011405 */
[----:B------:R-:W-:Y:S01]  /*a410*/  @!P0 IMAD.MOV.U32 R26, RZ, RZ, R5 ;  /* 0x000000ffff1a8224 */ /* 0x000fe200078e0005 */
[----:B------:R-:W-:Y:S02]  /*a420*/  ISETP.GE.AND P0, PT, R2, UR4, PT ;  /* 0x0000000402007c0c */ /* 0x000fe4000bf06270 */
[----:B------:R-:W-:Y:S02]  /*a430*/  LOP3.LUT R2, R22, 0x1c0, RZ, 0xfc, !PT ;  /* 0x000001c016027812 */ /* 0x000fe400078efcff */
[----:B------:R-:W-:Y:S02]  /*a440*/  SEL R34, RZ, 0x40, P0 ;  /* 0x00000040ff227807 */ /* 0x000fe40000000000 */
[----:B------:R-:W-:Y:S01]  /*a450*/  ISETP.GE.AND P0, PT, R2, UR4, PT ;  /* 0x0000000402007c0c */ /* 0x000fe2000bf06270 */
[----:B------:R-:W-:Y:S01]  /*a460*/  UMOV UR4, 0xffffffff ;  /* 0xffffffff00047882 */ /* 0x000fe20000000000 */
[----:B------:R-:W-:-:S02]  /*a470*/  SEL R2, RZ, 0x8, P4 ;  /* 0x00000008ff027807 */ /* 0x000fc40002000000 */
[----:B------:R-:W-:Y:S02]  /*a480*/  SEL R17, RZ, 0x80, P0 ;  /* 0x00000080ff117807 */ /* 0x000fe40000000000 */
[----:B------:R-:W-:Y:S02]  /*a490*/  LOP3.LUT R0, R2, R0, R3, 0xfe, !PT ;  /* 0x0000000002007212 */ /* 0x000fe400078efe03 */
[----:B------:R-:W-:Y:S02]  /*a4a0*/  SEL R3, RZ, 0x10, P3 ;  /* 0x00000010ff037807 */ /* 0x000fe40001800000 */
[----:B------:R-:W-:-:S04]  /*a4b0*/  SEL R2, RZ, 0x20, P2 ;  /* 0x00000020ff027807 */ /* 0x000fc80001000000 */
[----:B------:R-:W-:Y:S01]  /*a4c0*/  LOP3.LUT R3, R2, R0, R3, 0xfe, !PT ;  /* 0x0000000002037212 */ /* 0x000fe200078efe03 */
[----:B------:R-:W-:Y:S06]  /*a4d0*/  BRA.DIV UR4, `(.L_x_58) ;  /* 0x0000002a04b07947 */ /* 0x000fec000b800000 */
.L_x_100:
[----:B------:R-:W-:Y:S01]  /*a4e0*/  ULOP3.LUT UR4, UR39, 0x2, URZ, 0xfc, !UPT ;  /* 0x0000000227047892 */ /* 0x000fe2000f8efc3f */
[----:B------:R-:W-:Y:S02]  /*a4f0*/  ISETP.GT.U32.AND P1, PT, R31, 0x3f, PT ;  /* 0x0000003f1f00780c */ /* 0x000fe40003f24070 */
[----:B------:R-:W-:Y:S02]  /*a500*/  LOP3.LUT R16, R16, 0xffffff7f, RZ, 0xc0, !PT ;  /* 0xffffff7f10107812 */ /* 0x000fe400078ec0ff */
[----:B------:R-:W-:Y:S01]  /*a510*/  LOP3.LUT R34, R3, R34, RZ, 0xfc, !PT ;  /* 0x0000002203227212 */ /* 0x000fe200078efcff */
[----:B------:R-:W-:Y:S01]  /*a520*/  IMAD.U32 R33, RZ, RZ, UR4 ;  /* 0x00000004ff217e24 */ /* 0x000fe2000f8e00ff */
[----:B------:R-:W-:Y:S02]  /*a530*/  MOV R23, UR40 ;  /* 0x0000002800177c02 */ /* 0x000fe40008000f00 */
[----:B------:R-:W-:Y:S02]  /*a540*/  LOP3.LUT R17, R34, R17, RZ, 0xfc, !PT ;  /* 0x0000001122117212 */ /* 0x000fe400078efcff */
[----:B------:R-:W-:-:S02]  /*a550*/  ISETP.NE.AND P0, PT, R33, 0x3, PT ;  /* 0x000000032100780c */ /* 0x000fc40003f05270 */
[----:B------:R-:W-:-:S11]  /*a560*/  SHF.R.S32.HI R23, RZ, 0x1f, R23 ;  /* 0x0000001fff177819 */ /* 0x000fd60000011417 */
[----:B------:R-:W-:-:S04]  /*a570*/  @P0 LOP3.LUT R16, R16, 0x80, RZ, 0xfc, !PT ;  /* 0x0000008010100812 */ /* 0x000fc800078efcff */
[----:B------:R-:W-:-:S04]  /*a580*/  LOP3.LUT R16, R16, 0xfffff7ff, RZ, 0xc0, !PT ;  /* 0xfffff7ff10107812 */ /* 0x000fc800078ec0ff */
[----:B------:R-:W-:Y:S01]  /*a590*/  @P1 LOP3.LUT R16, R16, 0x800, RZ, 0xfc, !PT ;  /* 0x0000080010101812 */ /* 0x000fe200078efcff */
[----:B------:R-:W-:Y:S06]  /*a5a0*/  @!P0 BRA `(.L_x_59) ;  /* 0x0000000000048947 */ /* 0x000fec0003800000 */
[----:B------:R-:W-:Y:S01]  /*a5b0*/  BPT.TRAP 0x1 ;  /* 0x000000040000795c */ /* 0x000fe20000300000 */
.L_x_59:
[----:B------:R-:W-:-:S05]  /*a5c0*/  IMAD.MOV.U32 R0, RZ, RZ, 0x1 ;  /* 0x00000001ff007424 */ /* 0x000fca00078e00ff */
[----:B------:R-:W-:-:S04]  /*a5d0*/  SHF.L.U32 R0, R0, 0x1f, RZ ;  /* 0x0000001f00007819 */ /* 0x000fc800000006ff */
[----:B------:R-:W0:Y:S02]  /*a5e0*/  SYNCS.PHASECHK.TRANS64.TRYWAIT P0, [UR43+0x28c40], R0 ;  /* 0x028c4000ff0075a7 */ /* 0x000e24000800016b */
[----:B0-----:R-:W-:Y:S05]  /*a5f0*/  @!P0 BRA `(.L_x_60) ;  /* 0x0000002800888947 */ /* 0x001fea0003800000 */
.L_x_101:
[----:B------:R-:W-:Y:S01]  /*a600*/  SHF.R.S32.HI R29, RZ, 0x1f, R19 ;  /* 0x0000001fff1d7819 */ /* 0x000fe20000011413 */
[----:B------:R-:W-:Y:S01]  /*a610*/  ULDC.64 UR4, c[0x0][0x300] ;  /* 0x0000c00000047ab9 */ /* 0x000fe20000000a00 */
[----:B------:R-:W-:Y:S01]  /*a620*/  R2UR UR6, R23 ;  /* 0x00000000170672ca */ /* 0x000fe200000e0000 */
[----:B0-----:R-:W-:Y:S01]  /*a630*/  IMAD.WIDE.U32 R2, R19, UR4, RZ ;  /* 0x0000000413027c25 */ /* 0x001fe2000f8e00ff */
[----:B------:R-:W-:Y:S02]  /*a640*/  IADD3 R18, -R36, UR41, -R18 ;  /* 0x0000002924127c10 */ /* 0x000fe4000fffe912 */
[----:B------:R-:W-:Y:S01]  /*a650*/  LOP3.LUT R16, R16, 0xfffffffe, RZ, 0xc0, !PT ;  /* 0xfffffffe10107812 */ /* 0x000fe200078ec0ff */
[----:B------:R-:W-:-:S04]  /*a660*/  IMAD R0, R29, UR4, RZ ;  /* 0x000000041d007c24 */ /* 0x000fc8000f8e02ff */
[----:B------:R-:W-:Y:S01]  /*a670*/  IMAD R5, R19, UR5, R0 ;  /* 0x0000000513057c24 */ /* 0x000fe2000f8e0200 */
[----:B------:R-:W-:-:S03]  /*a680*/  ULDC.64 UR4, c[0x0][0x310] ;  /* 0x0000c40000047ab9 */ /* 0x000fc60000000a00 */
[----:B------:R-:W-:Y:S02]  /*a690*/  IMAD.IADD R3, R3, 0x1, R5 ;  /* 0x0000000103037824 */ /* 0x000fe400078e0205 */
[----:B------:R-:W-:Y:S02]  /*a6a0*/  IMAD R5, R27, UR4, RZ ;  /* 0x000000041b057c24 */ /* 0x000fe4000f8e02ff */
[----:B------:R-:W-:-:S04]  /*a6b0*/  IMAD.WIDE.U32 R2, R26, UR4, R2 ;  /* 0x000000041a027c25 */ /* 0x000fc8000f8e0002 */
[----:B------:R-:W-:Y:S01]  /*a6c0*/  IMAD R5, R26, UR5, R5 ;  /* 0x000000051a057c24 */ /* 0x000fe2000f8e0205 */
[----:B------:R-:W-:-:S04]  /*a6d0*/  ULDC.64 UR4, c[0x0][0x308] ;  /* 0x0000c20000047ab9 */ /* 0x000fc80000000a00 */
[----:B------:R-:W-:Y:S01]  /*a6e0*/  IADD3 R3, R3, R5, RZ ;  /* 0x0000000503037210 */ /* 0x000fe20007ffe0ff */
[----:B------:R-:W-:Y:S01]  /*a6f0*/  IMAD.U32 R5, RZ, RZ, UR4 ;  /* 0x00000004ff057e24 */ /* 0x000fe2000f8e00ff */
[----:B------:R-:W-:-:S03]  /*a700*/  UIMAD UR4, UR6, UR4, URZ ;  /* 0x00000004060472a4 */ /* 0x000fc6000f8e023f */
[----:B------:R-:W-:Y:S01]  /*a710*/  IMAD.WIDE.U32 R2, R5, UR40, R2 ;  /* 0x0000002805027c25 */ /* 0x000fe2000f8e0002 */
[----:B------:R-:W-:Y:S01]  /*a720*/  UIMAD UR4, UR40, UR5, UR4 ;  /* 0x00000005280472a4 */ /* 0x000fe2000f8e0204 */
[----:B------:R-:W-:Y:S02]  /*a730*/  ULDC.64 UR6, c[0x0][0x2e8] ;  /* 0x0000ba0000067ab9 */ /* 0x000fe40000000a00 */
[----:B------:R-:W-:Y:S01]  /*a740*/  UMOV UR5, 0xffffffff ;  /* 0xffffffff00057882 */ /* 0x000fe20000000000 */
[----:B------:R-:W-:Y:S02]  /*a750*/  LEA R0, P0, R2, UR6, 0x1 ;  /* 0x0000000602007c11 */ /* 0x000fe4000f8008ff */
[----:B------:R-:W-:Y:S01]  /*a760*/  VIADD R5, R3, UR4 ;  /* 0x0000000403057c36 */ /* 0x000fe20008000000 */
[----:B------:R-:W-:Y:S01]  /*a770*/  ULDC UR4, c[0x0][0x2f4] ;  /* 0x0000bd0000047ab9 */ /* 0x000fe20000000800 */
[----:B------:R-:W-:Y:S02]  /*a780*/  LOP3.LUT R3, R4, 0x1c0, RZ, 0xc0, !PT ;  /* 0x000001c004037812 */ /* 0x000fe400078ec0ff */
[----:B------:R-:W-:-:S02]  /*a790*/  ISETP.GE.AND P2, PT, R22, UR4, PT ;  /* 0x0000000416007c0c */ /* 0x000fc4000bf46270 */
[----:B------:R-:W-:Y:S02]  /*a7a0*/  LOP3.LUT R3, R3, 0x38, R4, 0xf8, !PT ;  /* 0x0000003803037812 */ /* 0x000fe400078ef804 */
[----:B------:R-:W-:Y:S02]  /*a7b0*/  LEA.HI.X R5, R2, UR7, R5, 0x1, P0 ;  /* 0x0000000702057c11 */ /* 0x000fe400080f0c05 */
[----:B------:R-:W-:Y:S01]  /*a7c0*/  LOP3.LUT R3, R3, 0x38, R30, 0x78, !PT ;  /* 0x0000003803037812 */ /* 0x000fe200078e781e */
[----:B------:R-:W-:Y:S01]  /*a7d0*/  IMAD.SHL.U32 R30, R6, 0x8, RZ ;  /* 0x00000008061e7824 */ /* 0x000fe200078e00ff */
[----:B------:R-:W-:-:S04]  /*a7e0*/  ISETP.GE.AND P0, PT, R18, 0x1, PT ;  /* 0x000000011200780c */ /* 0x000fc80003f06270 */
[----:B------:R-:W-:Y:S02]  /*a7f0*/  LOP3.LUT R30, R3, 0x200, R30, 0xf8, !PT ;  /* 0x00000200031e7812 */ /* 0x000fe400078ef81e */
[----:B------:R-:W-:Y:S01]  /*a800*/  @P2 LOP3.LUT R16, R16, 0x1, RZ, 0xfc, !PT ;  /* 0x0000000110102812 */ /* 0x000fe200078efcff */
[----:B------:R-:W-:Y:S06]  /*a810*/  BRA.DIV UR5, `(.L_x_61) ;  /* 0x0000002a05187947 */ /* 0x000fec000b800000 */
[----:B------:R-:W0:Y:S01]  /*a820*/  SHFL.IDX PT, R14, R0, RZ, 0x181f ;  /* 0x00181fff000e7589 */ /* 0x000e2200000e0000 */
[----:B------:R-:W-:-:S03]  /*a830*/  @P0 LEA R7, R30, UR43, 0x1 ;  /* 0x0000002b1e070c11 */ /* 0x000fc6000f8e08ff */
[----:B------:R-:W1:Y:S04]  /*a840*/  SHFL.IDX PT, R2, R5, RZ, 0x181f ;  /* 0x00181fff05027589 */ /* 0x000e6800000e0000 */
[----:B------:R-:W-:Y:S01]  /*a850*/  SHFL.IDX PT, R4, R5, 0x1, 0x181f ;  /* 0x00381f0005047f89 */ /* 0x000fe200000e0000 */
[----:B0-----:R-:W-:-:S04]  /*a860*/  @P0 LEA R14, P1, R22, R14, 0x1 ;  /* 0x0000000e160e0211 */ /* 0x001fc800078208ff */
[----:B-1----:R-:W-:Y:S01]  /*a870*/  @P0 IADD3.X R3, RZ, R2, RZ, P1, !PT ;  /* 0x00000002ff030210 */ /* 0x002fe20000ffe4ff */
[----:B------:R-:W-:Y:S02]  /*a880*/  @P0 IMAD.MOV.U32 R2, RZ, RZ, R14 ;  /* 0x000000ffff020224 */ /* 0x000fe400078e000e */
[----:B------:R-:W0:Y:S04]  /*a890*/  SHFL.IDX PT, R14, R0, 0x1, 0x181f ;  /* 0x00381f00000e7f89 */ /* 0x000e2800000e0000 */
[----:B------:R0:W-:Y:S01]  /*a8a0*/  @P0 LDGSTS.E.BYPASS.LTC128B.128 [R7+0x22400], desc[UR36][R2.64], !P2 ;  /* 0x2240000002070fae */ /* 0x0001e2000d101d64 */
[----:B------:R-:W-:-:S13]  /*a8b0*/  ISETP.GE.AND P0, PT, R18, 0x11, PT ;  /* 0x000000111200780c */ /* 0x000fda0003f06270 */
[----:B------:R-:W-:Y:S02]  /*a8c0*/  @P0 LEA R9, R30, UR43, 0x1 ;  /* 0x0000002b1e090c11 */ /* 0x000fe4000f8e08ff */
[----:B0-----:R-:W-:Y:S02]  /*a8d0*/  @P0 LEA R2, P1, R22, R14, 0x1 ;  /* 0x0000000e16020211 */ /* 0x001fe400078208ff */
[----:B------:R-:W0:Y:S03]  /*a8e0*/  SHFL.IDX PT, R14, R0, 0x2, 0x181f ;  /* 0x00581f00000e7f89 */ /* 0x000e2600000e0000 */
[----:B------:R-:W-:Y:S02]  /*a8f0*/  @P0 IMAD.X R3, RZ, RZ, R4, P1 ;  /* 0x000000ffff030224 */ /* 0x000fe400008e0604 */
[----:B------:R-:W1:Y:S04]  /*a900*/  SHFL.IDX PT, R4, R5, 0x2, 0x181f ;  /* 0x00581f0005047f89 */ /* 0x000e6800000e0000 */
[----:B------:R0:W-:Y:S01]  /*a910*/  @P0 LDGSTS.E.BYPASS.LTC128B.128 [R9+0x22c00], desc[UR36][R2.64], !P2 ;  /* 0x22c0000002090fae */ /* 0x0001e2000d101d64 */
[----:B------:R-:W-:-:S13]  /*a920*/  ISETP.GE.AND P0, PT, R18, 0x21, PT ;  /* 0x000000211200780c */ /* 0x000fda0003f06270 */
[----:B------:R-:W-:Y:S02]  /*a930*/  @P0 LEA R7, R30, UR43, 0x1 ;  /* 0x0000002b1e070c11 */ /* 0x000fe4000f8e08ff */
[----:B0-----:R-:W-:Y:S02]  /*a940*/  @P0 LEA R2, P1, R22, R14, 0x1 ;  /* 0x0000000e16020211 */ /* 0x001fe400078208ff */
[----:B------:R0:W2:Y:S03]  /*a950*/  SHFL.IDX PT, R14, R0, 0x3, 0x181f ;  /* 0x00781f00000e7f89 */ /* 0x0000a600000e0000 */
[----:B-1----:R-:W-:Y:S02]  /*a960*/  @P0 IMAD.X R3, RZ, RZ, R4, P1 ;  /* 0x000000ffff030224 */ /* 0x002fe400008e0604 */
[----:B------:R0:W1:Y:S04]  /*a970*/  SHFL.IDX PT, R4, R5, 0x3, 0x181f ;  /* 0x00781f0005047f89 */ /* 0x00006800000e0000 */
[----:B------:R0:W-:Y:S02]  /*a980*/  @P0 LDGSTS.E.BYPASS.LTC128B.128 [R7+0x23400], desc[UR36][R2.64], !P2 ;  /* 0x2340000002070fae */ /* 0x0001e4000d101d64 */
.L_x_111:
[----:B------:R-:W-:-:S13]  /*a990*/  ISETP.GE.AND P0, PT, R18, 0x31, PT ;  /* 0x000000311200780c */ /* 0x000fda0003f06270 */
[----:B0-2---:R-:W-:Y:S02]  /*a9a0*/  @P0 LEA R2, P1, R22, R14, 0x1 ;  /* 0x0000000e16020211 */ /* 0x005fe400078208ff */
[----:B------:R-:W-:Y:S02]  /*a9b0*/  @P0 LEA R5, R30, UR43, 0x1 ;  /* 0x0000002b1e050c11 */ /* 0x000fe4000f8e08ff */
[----:B-1----:R-:W-:-:S05]  /*a9c0*/  @P0 IADD3.X R3, RZ, R4, RZ, P1, !PT ;  /* 0x00000004ff030210 */ /* 0x002fca0000ffe4ff */
[----:B------:R-:W-:Y:S01]  /*a9d0*/  @!PT LDS RZ, [RZ] ;  /* 0x00000000fffff984 */ /* 0x000fe20000000800 */
[----:B------:R-:W-:Y:S01]  /*a9e0*/  @!PT LDS RZ, [RZ] ;  /* 0x00000000fffff984 */ /* 0x000fe20000000800 */
[----:B------:R-:W-:Y:S01]  /*a9f0*/  @!PT LDS RZ, [RZ] ;  /* 0x00000000fffff984 */ /* 0x000fe20000000800 */
[----:B------:R0:W-:Y:S01]  /*aa00*/  @P0 LDGSTS.E.BYPASS.LTC128B.128 [R5+0x23c00], desc[UR36][R2.64], !P2 ;  /* 0x23c0000002050fae */ /* 0x0001e2000d101d64 */
[----:B------:R-:W-:Y:S01]  /*aa10*/  NOP ;  /* 0x0000000000007918 */ /* 0x000fe20000000000 */
[----:B------:R-:W-:Y:S02]  /*aa20*/  SYNCS.ARRIVE.TRANS64.RED.A0T1 RZ, [UR43+0x28c30], RZ ;  /* 0x028c30ffffff79a7 */ /* 0x000fe4000820042b */
[----:B------:R-:W-:Y:S01]  /*aa30*/  ARRIVES.LDGSTSBAR.64.TRANSCNT [UR43+0x28c30] ;  /* 0x028c3000ff0079b0 */ /* 0x000fe20008000aab */
[----:B------:R-:W-:Y:S01]  /*aa40*/  NOP ;  /* 0x0000000000007918 */ /* 0x000fe20000000000 */
[----:B------:R-:W-:-:S13]  /*aa50*/  ISETP.NE.AND P2, PT, R33, 0x3, PT ;  /* 0x000000032100780c */ /* 0x000fda0003f45270 */
[----:B0-----:R-:W-:Y:S05]  /*aa60*/  @!P2 BRA `(.L_x_62) ;  /* 0x000000000004a947 */ /* 0x001fea0003800000 */
[----:B------:R-:W-:Y:S01]  /*aa70*/  BPT.TRAP 0x1 ;  /* 0x000000040000795c */ /* 0x000fe20000300000 */
.L_x_62:
[----:B------:R-:W-:Y:S01]  /*aa80*/  SYNCS.ARRIVE.TRANS64.A1T0 RZ, [UR43+0x28c30], RZ ;  /* 0x028c30ffffff79a7 */ /* 0x000fe2000810002b */
[----:B------:R-:W-:Y:S05]  /*aa90*/  WARPSYNC.ALL ;  /* 0x0000000000007948 */ /* 0x000fea0003800000 */
[----:B------:R-:W-:-:S04]  /*aaa0*/  UIADD3 UR4, UR43, 0x20400, URZ ;  /* 0x000204002b047890 */ /* 0x000fc8000fffe03f */
[----:B------:R-:W-:Y:S01]  /*aab0*/  ULOP3.LUT UP0, URZ, UR4, 0x3ff, URZ, 0xc0, !UPT ;  /* 0x000003ff043f7892 */ /* 0x000fe2000f80c03f */
[----:B------:R-:W-:Y:S05]  /*aac0*/  BAR.SYNC.DEFER_BLOCKING 0x8, 0x100 ;  /* 0x0204000000007b1d */ /* 0x000fea0000010000 */
[----:B------:R-:W-:-:S13]  /*aad0*/  PLOP3.LUT P0, PT, PT, PT, UP0, 0x80, 0x0 ;  /* 0x000000000000781c */ /* 0x000fda0003f0f008 */
[----:B------:R-:W-:Y:S05]  /*aae0*/  @!P0 BRA `(.L_x_63) ;  /* 0x0000000000408947 */ /* 0x000fea0003800000 */
[----:B------:R-:W-:Y:S01]  /*aaf0*/  MOV R2, 0x0 ;  /* 0x0000000000027802 */ /* 0x000fe20000000f00 */
[----:B------:R-:W-:Y:S01]  /*ab00*/  ULDC.64 UR4, c[0x4][0x90] ;  /* 0x0100240000047ab9 */ /* 0x000fe20000000a00 */
[----:B------:R-:W-:Y:S01]  /*ab10*/  ULDC.64 UR6, c[0x4][0x98] ;  /* 0x0100260000067ab9 */ /* 0x000fe20000000a00 */
[----:B------:R-:W-:Y:S01]  /*ab20*/  ULDC.64 UR8, c[0x4][0x20] ;  /* 0x0100080000087ab9 */ /* 0x000fe20000000a00 */
[----:B------:R-:W-:Y:S01]  /*ab30*/  IMAD.U32 R4, RZ, RZ, UR4 ;  /* 0x00000004ff047e24 */ /* 0x000fe2000f8e00ff */
[----:B------:R-:W-:Y:S01]  /*ab40*/  MOV R7, UR7 ;  /* 0x0000000700077c02 */ /* 0x000fe20008000f00 */
[----:B------:R-:W0:Y:S01]  /*ab50*/  LDC.64 R2, c[0x4][R2] ;  /* 0x0100000002027b82 */ /* 0x000e220000000a00 */
[----:B------:R-:W-:Y:S01]  /*ab60*/  IMAD.U32 R5, RZ, RZ, UR5 ;  /* 0x00000005ff057e24 */ /* 0x000fe2000f8e00ff */
[----:B------:R-:W-:Y:S01]  /*ab70*/  MOV R12, 0x1 ;  /* 0x00000001000c7802 */ /* 0x000fe20000000f00 */
[----:B------:R-:W-:Y:S02]  /*ab80*/  IMAD.U32 R6, RZ, RZ, UR6 ;  /* 0x00000006ff067e24 */ /* 0x000fe4000f8e00ff */
[----:B------:R-:W-:-:S02]  /*ab90*/  IMAD.U32 R10, RZ, RZ, UR8 ;  /* 0x00000008ff0a7e24 */ /* 0x000fc4000f8e00ff */
[----:B------:R-:W-:Y:S02]  /*aba0*/  IMAD.U32 R11, RZ, RZ, UR9 ;  /* 0x00000009ff0b7e24 */ /* 0x000fe4000f8e00ff */
[----:B------:R-:W-:Y:S02]  /*abb0*/  IMAD.MOV.U32 R8, RZ, RZ, 0x70 ;  /* 0x00000070ff087424 */ /* 0x000fe400078e00ff */
[----:B------:R-:W-:-:S07]  /*abc0*/  IMAD.MOV.U32 R13, RZ, RZ, RZ ;  /* 0x000000ffff0d7224 */ /* 0x000fce00078e00ff */
[----:B------:R-:W-:-:S07]  /*abd0*/  LEPC R20, `(.L_x_63) ;  /* 0x000000001014794e */ /* 0x000fce0000000000 */
[----:B0-----:R-:W-:Y:S05]  /*abe0*/  CALL.ABS.NOINC R2 ;  /* 0x0000000002007343 */ /* 0x001fea0003c00000 */
.L_x_63:
[----:B------:R-:W0:Y:S01]  /*abf0*/  LDC R0, c[0x0][0x448] ;  /* 0x00011200ff007b82 */ /* 0x000e220000000800 */
[----:B------:R-:W1:Y:S01]  /*ac00*/  S2R R20, SR_CTAID.Z ;  /* 0x0000000000147919 */ /* 0x000e620000002700 */
[----:B------:R-:W-:Y:S01]  /*ac10*/  R2UR UR6, R23 ;  /* 0x00000000170672ca */ /* 0x000fe200000e0000 */
[----:B------:R-:W-:Y:S01]  /*ac20*/  ULDC.64 UR8, c[0x0][0x2d8] ;  /* 0x0000b60000087ab9 */ /* 0x000fe20000000a00 */
[----:B------:R-:W-:Y:S01]  /*ac30*/  IMAD R9, R35, 0x40, R31 ;  /* 0x0000004023097824 */ /* 0x000fe200078e021f */
[----:B------:R-:W-:-:S03]  /*ac40*/  UIMAD.WIDE.U32 UR4, UR40, UR8, URZ ;  /* 0x00000008280472a5 */ /* 0x000fc6000f8e003f */
[----:B------:R-:W-:-:S03]  /*ac50*/  IMAD.MOV.U32 R7, RZ, RZ, R9 ;  /* 0x000000ffff077224 */ /* 0x000fc600078e0009 */
[----:B------:R-:W-:Y:S02]  /*ac60*/  IMAD.U32 R4, RZ, RZ, UR4 ;  /* 0x00000004ff047e24 */ /* 0x000fe4000f8e00ff */
[----:B------:R-:W-:Y:S02]  /*ac70*/  IMAD.U32 R5, RZ, RZ, UR5 ;  /* 0x00000005ff057e24 */ /* 0x000fe4000f8e00ff */
[----:B------:R-:W-:-:S04]  /*ac80*/  UIMAD UR6, UR6, UR8, URZ ;  /* 0x00000008060672a4 */ /* 0x000fc8000f8e023f */
[----:B------:R-:W-:-:S03]  /*ac90*/  UIMAD UR6, UR40, UR9, UR6 ;  /* 0x00000009280672a4 */ /* 0x000fc6000f8e0206 */
[----:B------:R-:W-:Y:S01]  /*aca0*/  ULDC.64 UR8, c[0x0][0x2e0] ;  /* 0x0000b80000087ab9 */ /* 0x000fe20000000a00 */
[----:B------:R-:W-:Y:S01]  /*acb0*/  UIADD3 UR6, UR5, UR6, URZ ;  /* 0x0000000605067290 */ /* 0x000fe2000fffe03f */
[----:B0-----:R-:W-:Y:S02]  /*acc0*/  ISETP.NE.AND P0, PT, R0, 0x1, PT ;  /* 0x000000010000780c */ /* 0x001fe40003f05270 */
[----:B------:R-:W-:Y:S01]  /*acd0*/  ULDC.64 UR4, c[0x0][0x2d0] ;  /* 0x0000b40000047ab9 */ /* 0x000fe20000000a00 */
[----:B-1----:R-:W-:-:S10]  /*ace0*/  SHF.R.S32.HI R6, RZ, 0x1f, R20 ;  /* 0x0000001fff067819 */ /* 0x002fd40000011414 */
[----:B------:R-:W0:Y:S01]  /*acf0*/  @P0 LDC R2, c[0x0][0x44c] ;  /* 0x00011300ff020b82 */ /* 0x000e220000000800 */
[----:B------:R-:W-:-:S04]  /*ad00*/  IMAD R6, R6, UR8, RZ ;  /* 0x0000000806067c24 */ /* 0x000fc8000f8e02ff */
[----:B------:R-:W-:-:S03]  /*ad10*/  IMAD R5, R20, UR9, R6 ;  /* 0x0000000914057c24 */ /* 0x000fc6000f8e0206 */
[----:B------:R-:W1:Y:S01]  /*ad20*/  @P0 LDC R3, c[0x0][0x450] ;  /* 0x00011400ff030b82 */ /* 0x000e620000000800 */
[----:B0-----:R-:W-:-:S05]  /*ad30*/  @P0 IMAD.HI.U32 R2, R9, R2, RZ ;  /* 0x0000000209020227 */ /* 0x001fca00078e00ff */
[----:B-1----:R-:W-:Y:S01]  /*ad40*/  @P0 SHF.R.U32.HI R7, RZ, R3, R2 ;  /* 0x00000003ff070219 */ /* 0x002fe20000011602 */
[----:B------:R-:W-:Y:S01]  /*ad50*/  IMAD.MOV.U32 R2, RZ, RZ, R4 ;  /* 0x000000ffff027224 */ /* 0x000fe200078e0004 */
[----:B------:R-:W-:Y:S02]  /*ad60*/  MOV R3, UR6 ;  /* 0x0000000600037c02 */ /* 0x000fe40008000f00 */
[----:B------:R-:W-:Y:S01]  /*ad70*/  SHF.R.S32.HI R4, RZ, 0x1f, R7 ;  /* 0x0000001fff047819 */ /* 0x000fe20000011407 */
[----:B------:R-:W-:-:S04]  /*ad80*/  IMAD.WIDE.U32 R2, R20, UR8, R2 ;  /* 0x0000000814027c25 */ /* 0x000fc8000f8e0002 */
[----:B------:R-:W-:Y:S01]  /*ad90*/  IMAD R4, R4, UR4, RZ ;  /* 0x0000000404047c24 */ /* 0x000fe2000f8e02ff */
[----:B------:R-:W-:Y:S01]  /*ada0*/  IADD3 R3, R3, R5, RZ ;  /* 0x0000000503037210 */ /* 0x000fe20007ffe0ff */
[----:B------:R-:W-:-:S04]  /*adb0*/  IMAD.MOV R5, RZ, RZ, -R7 ;  /* 0x000000ffff057224 */ /* 0x000fc800078e0a07 */
[----:B------:R-:W-:Y:S02]  /*adc0*/  IMAD R5, R0, R5, R9 ;  /* 0x0000000500057224 */ /* 0x000fe400078e0209 */
[C---:B------:R-:W-:Y:S02]  /*add0*/  IMAD R9, R7.reuse, UR5, R4 ;  /* 0x0000000507097c24 */ /* 0x040fe4000f8e0204 */
[----:B------:R-:W-:Y:S01]  /*ade0*/  IMAD.WIDE.U32 R2, R7, UR4, R2 ;  /* 0x0000000407027c25 */ /* 0x000fe2000f8e0002 */
[----:B------:R-:W-:Y:S01]  /*adf0*/  SHF.R.S32.HI R4, RZ, 0x1f, R5 ;  /* 0x0000001fff047819 */ /* 0x000fe20000011405 */
[----:B------:R-:W-:Y:S02]  /*ae00*/  ULDC.64 UR4, c[0x0][0x2c8] ;  /* 0x0000b20000047ab9 */ /* 0x000fe40000000a00 */
[----:B------:R-:W-:Y:S02]  /*ae10*/  IMAD.IADD R3, R3, 0x1, R9 ;  /* 0x0000000103037824 */ /* 0x000fe400078e0209 */
[----:B------:R-:W-:-:S02]  /*ae20*/  IMAD R4, R4, UR4, RZ ;  /* 0x0000000404047c24 */ /* 0x000fc4000f8e02ff */
[----:B------:R-:W-:-:S04]  /*ae30*/  IMAD.WIDE.U32 R2, R5, UR4, R2 ;  /* 0x0000000405027c25 */ /* 0x000fc8000f8e0002 */
[----:B------:R-:W-:Y:S01]  /*ae40*/  IMAD R7, R5, UR5, R4 ;  /* 0x0000000505077c24 */ /* 0x000fe2000f8e0204 */
[----:B------:R-:W-:Y:S02]  /*ae50*/  ULDC.64 UR4, c[0x0][0x280] ;  /* 0x0000a00000047ab9 */ /* 0x000fe40000000a00 */
[----:B------:R-:W-:Y:S01]  /*ae60*/  LEA R4, P0, R2, UR4, 0x1 ;  /* 0x0000000402047c11 */ /* 0x000fe2000f8008ff */
[----:B------:R-:W-:Y:S01]  /*ae70*/  IMAD.IADD R5, R3, 0x1, R7 ;  /* 0x0000000103057824 */ /* 0x000fe200078e0207 */
[----:B------:R-:W-:Y:S02]  /*ae80*/  ULDC UR4, c[0x0][0x2b8] ;  /* 0x0000ae0000047ab9 */ /* 0x000fe40000000800 */
[----:B------:R-:W-:Y:S02]  /*ae90*/  ISETP.GE.AND P1, PT, R22, UR4, PT ;  /* 0x0000000416007c0c */ /* 0x000fe4000bf26270 */
[----:B------:R-:W-:Y:S01]  /*aea0*/  LEA.HI.X R5, R2, UR5, R5, 0x1, P0 ;  /* 0x0000000502057c11 */ /* 0x000fe200080f0c05 */
[----:B------:R-:W-:-:S03]  /*aeb0*/  UMOV UR5, 0xffffffff ;  /* 0xffffffff00057882 */ /* 0x000fc60000000000 */
[----:B------:R-:W-:Y:S07]  /*aec0*/  BRA.DIV UR5, `(.L_x_64) ;  /* 0x00000026058c7947 */ /* 0x000fee000b800000 */
[----:B------:R-:W0:Y:S01]  /*aed0*/  SHFL.IDX PT, R14, R4, RZ, 0x181f ;  /* 0x00181fff040e7589 */ /* 0x000e2200000e0000 */
[----:B------:R-:W-:Y:S01]  /*aee0*/  ULDC UR4, c[0x0][0x288] ;  /* 0x0000a20000047ab9 */ /* 0x000fe20000000800 */
[----:B------:R-:W-:Y:S01]  /*aef0*/  LEA R35, R35, R36, 0x6 ;  /* 0x0000002423237211 */ /* 0x000fe200078e30ff */
[----:B------:R-:W-:Y:S01]  /*af00*/  IMAD R0, R0, UR4, RZ ;  /* 0x0000000400007c24 */ /* 0x000fe2000f8e02ff */
[----:B------:R-:W1:Y:S03]  /*af10*/  SHFL.IDX PT, R2, R5, RZ, 0x181f ;  /* 0x00181fff05027589 */ /* 0x000e6600000e0000 */
[C---:B------:R-:W-:Y:S01]  /*af20*/  VIADD R9, R35.reuse, 0x10 ;  /* 0x0000001023097836 */ /* 0x040fe20000000000 */
[----:B------:R-:W-:Y:S01]  /*af30*/  ISETP.GE.AND P0, PT, R35, R0, PT ;  /* 0x000000002300720c */ /* 0x000fe20003f06270 */
[----:B------:R-:W-:-:S12]  /*af40*/  SHFL.IDX PT, R6, R5, 0x1, 0x181f ;  /* 0x00381f0005067f89 */ /* 0x000fd800000e0000 */
[----:B------:R-:W-:Y:S02]  /*af50*/  @!P0 LEA R7, R30, UR43, 0x1 ;  /* 0x0000002b1e078c11 */ /* 0x000fe4000f8e08ff */
[----:B0-----:R-:W-:-:S05]  /*af60*/  @!P0 LEA R14, P2, R22, R14, 0x1 ;  /* 0x0000000e160e8211 */ /* 0x001fca00078408ff */
[----:B-1----:R-:W-:Y:S02]  /*af70*/  @!P0 IMAD.X R3, RZ, RZ, R2, P2 ;  /* 0x000000ffff038224 */ /* 0x002fe400010e0602 */
[----:B------:R-:W-:Y:S02]  /*af80*/  @!P0 IMAD.MOV.U32 R2, RZ, RZ, R14 ;  /* 0x000000ffff028224 */ /* 0x000fe400078e000e */
[----:B------:R-:W0:Y:S04]  /*af90*/  SHFL.IDX PT, R14, R4, 0x1, 0x181f ;  /* 0x00381f00040e7f89 */ /* 0x000e2800000e0000 */
[----:B------:R1:W-:Y:S01]  /*afa0*/  @!P0 LDGSTS.E.BYPASS.LTC128B.128 [R7+0x20400], desc[UR36][R2.64], !P1 ;  /* 0x2040000002078fae */ /* 0x0003e2000c901d64 */
[----:B------:R-:W-:Y:S01]  /*afb0*/  ISETP.GE.AND P0, PT, R9, R0, PT ;  /* 0x000000000900720c */ /* 0x000fe20003f06270 */
[----:B-1----:R-:W-:-:S12]  /*afc0*/  VIADD R7, R35, 0x20 ;  /* 0x0000002023077836 */ /* 0x002fd80000000000 */
[----:B------:R-:W-:Y:S02]  /*afd0*/  @!P0 LEA R9, R30, UR43, 0x1 ;  /* 0x0000002b1e098c11 */ /* 0x000fe4000f8e08ff */
[----:B0-----:R-:W-:Y:S02]  /*afe0*/  @!P0 LEA R2, P2, R22, R14, 0x1 ;  /* 0x0000000e16028211 */ /* 0x001fe400078408ff */
[----:B------:R-:W0:Y:S02]  /*aff0*/  SHFL.IDX PT, R14, R4, 0x2, 0x181f ;  /* 0x00581f00040e7f89 */ /* 0x000e2400000e0000 */
[----:B------:R-:W-:Y:S02]  /*b000*/  @!P0 IADD3.X R3, RZ, R6, RZ, P2, !PT ;  /* 0x00000006ff038210 */ /* 0x000fe400017fe4ff */
[----:B------:R-:W1:Y:S04]  /*b010*/  SHFL.IDX PT, R6, R5, 0x2, 0x181f ;  /* 0x00581f0005067f89 */ /* 0x000e6800000e0000 */
[----:B------:R0:W-:Y:S01]  /*b020*/  @!P0 LDGSTS.E.BYPASS.LTC128B.128 [R9+0x20c00], desc[UR36][R2.64], !P1 ;  /* 0x20c0000002098fae */ /* 0x0001e2000c901d64 */
[----:B------:R-:W-:-:S13]  /*b030*/  ISETP.GE.AND P0, PT, R7, R0, PT ;  /* 0x000000000700720c */ /* 0x000fda0003f06270 */
[----:B------:R-:W-:Y:S02]  /*b040*/  @!P0 LEA R7, R30, UR43, 0x1 ;  /* 0x0000002b1e078c11 */ /* 0x000fe4000f8e08ff */
[----:B0-----:R-:W-:Y:S02]  /*b050*/  @!P0 LEA R2, P2, R22, R14, 0x1 ;  /* 0x0000000e16028211 */ /* 0x001fe400078408ff */
[----:B------:R0:W2:Y:S03]  /*b060*/  SHFL.IDX PT, R14, R4, 0x3, 0x181f ;  /* 0x00781f00040e7f89 */ /* 0x0000a600000e0000 */
[----:B-1----:R-:W-:Y:S02]  /*b070*/  @!P0 IMAD.X R3, RZ, RZ, R6, P2 ;  /* 0x000000ffff038224 */ /* 0x002fe400010e0606 */
[----:B------:R0:W1:Y:S04]  /*b080*/  SHFL.IDX PT, R6, R5, 0x3, 0x181f ;  /* 0x00781f0005067f89 */ /* 0x00006800000e0000 */
[----:B------:R0:W-:Y:S02]  /*b090*/  @!P0 LDGSTS.E.BYPASS.LTC128B.128 [R7+0x21400], desc[UR36][R2.64], !P1 ;  /* 0x2140000002078fae */ /* 0x0001e4000c901d64 */
.L_x_120:
[----:B------:R-:W-:-:S05]  /*b0a0*/  VIADD R35, R35, 0x30 ;  /* 0x0000003023237836 */ /* 0x000fca0000000000 */
[----:B------:R-:W-:Y:S01]  /*b0b0*/  ISETP.GE.AND P0, PT, R35, R0, PT ;  /* 0x000000002300720c */ /* 0x000fe20003f06270 */
[----:B------:R-:W-:-:S05]  /*b0c0*/  IMAD.MOV.U32 R0, RZ, RZ, 0x1 ;  /* 0x00000001ff007424 */ /* 0x000fca00078e00ff */
[----:B------:R-:W-:-:S07]  /*b0d0*/  SHF.L.U32 R0, R0, 0x1f, RZ ;  /* 0x0000001f00007819 */ /* 0x000fce00000006ff */
[----:B0-2---:R-:W-:Y:S02]  /*b0e0*/  @!P0 LEA R2, P2, R22, R14, 0x1 ;  /* 0x0000000e16028211 */ /* 0x005fe400078408ff */
[----:B------:R-:W-:Y:S02]  /*b0f0*/  @!P0 LEA R5, R30, UR43, 0x1 ;  /* 0x0000002b1e058c11 */ /* 0x000fe4000f8e08ff */
[----:B-1----:R-:W-:-:S05]  /*b100*/  @!P0 IADD3.X R3, RZ, R6, RZ, P2, !PT ;  /* 0x00000006ff038210 */ /* 0x002fca00017fe4ff */
[----:B------:R-:W-:Y:S01]  /*b110*/  @!PT LDS RZ, [RZ] ;  /* 0x00000000fffff984 */ /* 0x000fe20000000800 */
[----:B------:R-:W-:Y:S01]  /*b120*/  @!PT LDS RZ, [RZ] ;  /* 0x00000000fffff984 */ /* 0x000fe20000000800 */
[----:B------:R-:W-:Y:S01]  /*b130*/  @!PT LDS RZ, [RZ] ;  /* 0x00000000fffff984 */ /* 0x000fe20000000800 */
[----:B------:R0:W-:Y:S01]  /*b140*/  @!P0 LDGSTS.E.BYPASS.LTC128B.128 [R5+0x21c00], desc[UR36][R2.64], !P1 ;  /* 0x21c0000002058fae */ /* 0x0001e2000c901d64 */
[----:B------:R-:W-:Y:S01]  /*b150*/  NOP ;  /* 0x0000000000007918 */ /* 0x000fe20000000000 */
[----:B------:R-:W-:Y:S02]  /*b160*/  SYNCS.ARRIVE.TRANS64.RED.A0T1 RZ, [UR43+0x28c00], RZ ;  /* 0x028c00ffffff79a7 */ /* 0x000fe4000820042b */
[----:B------:R-:W-:Y:S01]  /*b170*/  ARRIVES.LDGSTSBAR.64.TRANSCNT [UR43+0x28c00] ;  /* 0x028c0000ff0079b0 */ /* 0x000fe20008000aab */
[----:B------:R-:W-:Y:S01]  /*b180*/  NOP ;  /* 0x0000000000007918 */ /* 0x000fe20000000000 */
[----:B------:R-:W-:Y:S01]  /*b190*/  SYNCS.ARRIVE.TRANS64.A1T0 RZ, [UR43+0x28c00], RZ ;  /* 0x028c00ffffff79a7 */ /* 0x000fe2000810002b */
[----:B------:R-:W1:Y:S02]  /*b1a0*/  SYNCS.PHASECHK.TRANS64.TRYWAIT P0, [UR43+0x28c20], R0 ;  /* 0x028c2000ff0075a7 */ /* 0x000e64000800016b */
[----:B01----:R-:W-:Y:S05]  /*b1b0*/  @!P0 BRA `(.L_x_65) ;  /* 0x0000002400f48947 */ /* 0x003fea0003800000 */
.L_x_121:
[----:B------:R-:W-:-:S13]  /*b1c0*/  ISETP.NE.AND P0, PT, R33, 0x3, PT ;  /* 0x000000032100780c */ /* 0x000fda0003f05270 */
[----:B------:R-:W-:Y:S05]  /*b1d0*/  @!P0 BRA `(.L_x_66) ;  /* 0x0000000000048947 */ /* 0x000fea0003800000 */
[----:B------:R-:W-:Y:S01]  /*b1e0*/  BPT.TRAP 0x1 ;  /* 0x000000040000795c */ /* 0x000fe20000300000 */
.L_x_66:
[----:B------:R-:W1:Y:S02]  /*b1f0*/  SYNCS.PHASECHK.TRANS64.TRYWAIT P0, [UR43+0x28c60], R0 ;  /* 0x028c6000ff0075a7 */ /* 0x000e64000800016b */
[----:B-1----:R-:W-:Y:S05]  /*b200*/  @!P0 BRA `(.L_x_67) ;  /* 0x0000002400f88947 */ /* 0x002fea0003800000 */
.L_x_122:
[----:B------:R-:W-:Y:S01]  /*b210*/  ULDC.64 UR4, c[0x0][0x328] ;  /* 0x0000ca0000047ab9 */ /* 0x000fe20000000a00 */
[----:B------:R-:W-:Y:S01]  /*b220*/  ULDC.64 UR6, c[0x0][0x338] ;  /* 0x0000ce0000067ab9 */ /* 0x000fe20000000a00 */
[----:B0-----:R-:W-:Y:S02]  /*b230*/  IMAD R0, R29, UR4, RZ ;  /* 0x000000041d007c24 */ /* 0x001fe4000f8e02ff */
[----:B------:R-:W-:Y:S01]  /*b240*/  IMAD.WIDE.U32 R2, R19, UR4, RZ ;  /* 0x0000000413027c25 */ /* 0x000fe2000f8e00ff */
[----:B------:R-:W-:-:S03]  /*b250*/  R2UR UR4, R23 ;  /* 0x00000000170472ca */ /* 0x000fc600000e0000 */
[----:B------:R-:W-:Y:S02]  /*b260*/  IMAD R19, R19, UR5, R0 ;  /* 0x0000000513137c24 */ /* 0x000fe4000f8e0200 */
[----:B------:R-:W-:Y:S02]  /*b270*/  IMAD R5, R27, UR6, RZ ;  /* 0x000000061b057c24 */ /* 0x000fe4000f8e02ff */
[----:B------:R-:W-:Y:S02]  /*b280*/  IMAD.IADD R3, R3, 0x1, R19 ;  /* 0x0000000103037824 */ /* 0x000fe400078e0213 */
[C---:B------:R-:W-:Y:S02]  /*b290*/  IMAD R5, R26.reuse, UR7, R5 ;  /* 0x000000071a057c24 */ /* 0x040fe4000f8e0205 */
[----:B------:R-:W-:Y:S01]  /*b2a0*/  IMAD.WIDE.U32 R2, R26, UR6, R2 ;  /* 0x000000061a027c25 */ /* 0x000fe2000f8e0002 */
[----:B------:R-:W-:Y:S02]  /*b2b0*/  ULDC.64 UR6, c[0x0][0x330] ;  /* 0x0000cc0000067ab9 */ /* 0x000fe40000000a00 */
[----:B------:R-:W-:Y:S01]  /*b2c0*/  UIMAD UR4, UR4, UR6, URZ ;  /* 0x00000006040472a4 */ /* 0x000fe2000f8e023f */
[----:B------:R-:W-:Y:S01]  /*b2d0*/  IMAD.IADD R3, R3, 0x1, R5 ;  /* 0x0000000103037824 */ /* 0x000fe200078e0205 */
[----:B------:R-:W-:-:S02]  /*b2e0*/  MOV R5, UR6 ;  /* 0x0000000600057c02 */ /* 0x000fc40008000f00 */
[----:B------:R-:W-:-:S03]  /*b2f0*/  UIMAD UR4, UR40, UR7, UR4 ;  /* 0x00000007280472a4 */ /* 0x000fc6000f8e0204 */
[----:B------:R-:W-:Y:S01]  /*b300*/  IMAD.WIDE.U32 R2, R5, UR40, R2 ;  /* 0x0000002805027c25 */ /* 0x000fe2000f8e0002 */
[----:B------:R-:W-:-:S03]  /*b310*/  ULDC.64 UR6, c[0x0][0x318] ;  /* 0x0000c60000067ab9 */ /* 0x000fc60000000a00 */
[----:B------:R-:W-:Y:S01]  /*b320*/  VIADD R3, R3, UR4 ;  /* 0x0000000403037c36 */ /* 0x000fe20008000000 */
[----:B------:R-:W-:Y:S01]  /*b330*/  LEA R0, P0, R2, UR6, 0x1 ;  /* 0x0000000602007c11 */ /* 0x000fe2000f8008ff */
[----:B------:R-:W-:-:S03]  /*b340*/  UMOV UR4, 0xffffffff ;  /* 0xffffffff00047882 */ /* 0x000fc60000000000 */
[----:B------:R-:W-:Y:S01]  /*b350*/  LEA.HI.X R6, R2, UR7, R3, 0x1, P0 ;  /* 0x0000000702067c11 */ /* 0x000fe200080f0c03 */
[----:B------:R-:W-:Y:S08]  /*b360*/  BRA.DIV UR4, `(.L_x_68) ;  /* 0x0000002604b87947 */ /* 0x000ff0000b800000 */
[----:B------:R-:W0:Y:S01]  /*b370*/  SHFL.IDX PT, R14, R0, RZ, 0x181f ;  /* 0x00181fff000e7589 */ /* 0x000e2200000e0000 */
[----:B------:R-:W-:Y:S01]  /*b380*/  IMAD.SHL.U32 R8, R22, 0x2, RZ ;  /* 0x0000000216087824 */ /* 0x000fe200078e00ff */
[C---:B------:R-:W-:Y:S02]  /*b390*/  LOP3.LUT R4, R17.reuse, 0x1, RZ, 0xc0, !PT ;  /* 0x0000000111047812 */ /* 0x040fe400078ec0ff */
[----:B------:R-:W1:Y:S01]  /*b3a0*/  SHFL.IDX PT, R3, R6, RZ, 0x181f ;  /* 0x00181fff06037589 */ /* 0x000e6200000e0000 */
[----:B------:R-:W-:Y:S02]  /*b3b0*/  LEA R7, R30, UR43, 0x1 ;  /* 0x0000002b1e077c11 */ /* 0x000fe4000f8e08ff */
[----:B------:R-:W-:Y:S01]  /*b3c0*/  ISETP.NE.U32.AND P1, PT, R4, 0x1, PT ;  /* 0x000000010400780c */ /* 0x000fe20003f25070 */
[----:B------:R-:W-:Y:S01]  /*b3d0*/  SHFL.IDX PT, R5, R6, 0x1, 0x181f ;  /* 0x00381f0006057f89 */ /* 0x000fe200000e0000 */
[C---:B------:R-:W-:Y:S02]  /*b3e0*/  LOP3.LUT P5, RZ, R17.reuse, 0x2, RZ, 0xc0, !PT ;  /* 0x0000000211ff7812 */ /* 0x040fe400078ac0ff */
[C---:B------:R-:W-:Y:S01]  /*b3f0*/  LOP3.LUT P4, RZ, R17.reuse, 0x4, RZ, 0xc0, !PT ;  /* 0x0000000411ff7812 */ /* 0x040fe2000788c0ff */
[----:B------:R-:W-:Y:S01]  /*b400*/  SHFL.IDX PT, R9, R6, 0x2, 0x181f ;  /* 0x00581f0006097f89 */ /* 0x000fe200000e0000 */
[----:B------:R-:W-:-:S02]  /*b410*/  LOP3.LUT P3, RZ, R17, 0x8, RZ, 0xc0, !PT ;  /* 0x0000000811ff7812 */ /* 0x000fc4000786c0ff */
[C---:B------:R-:W-:Y:S01]  /*b420*/  LOP3.LUT P2, RZ, R17.reuse, 0x10, RZ, 0xc0, !PT ;  /* 0x0000001011ff7812 */ /* 0x040fe2000784c0ff */
[----:B------:R-:W-:Y:S01]  /*b430*/  SHFL.IDX PT, R6, R6, 0x3, 0x181f ;  /* 0x00781f0006067f89 */ /* 0x000fe200000e0000 */
[----:B------:R-:W-:Y:S02]  /*b440*/  LOP3.LUT R16, R16, 0xfffffeff, RZ, 0xc0, !PT ;  /* 0xfffffeff10107812 */ /* 0x000fe400078ec0ff */
[----:B------:R-:W-:Y:S02]  /*b450*/  PRMT R4, R17, 0x8880, RZ ;  /* 0x0000888011047816 */ /* 0x000fe400000000ff */
[----:B------:R-:W-:Y:S02]  /*b460*/  @P1 LOP3.LUT R16, R16, 0x100, RZ, 0xfc, !PT ;  /* 0x0000010010101812 */ /* 0x000fe400078efcff */
[----:B0-----:R-:W-:Y:S02]  /*b470*/  IADD3 R2, P0, R14, R8, RZ ;  /* 0x000000080e027210 */ /* 0x001fe40007f1e0ff */
[----:B------:R-:W0:Y:S01]  /*b480*/  SHFL.IDX PT, R14, R0, 0x1, 0x181f ;  /* 0x00381f00000e7f89 */ /* 0x000e2200000e0000 */
[----:B------:R-:W-:-:S02]  /*b490*/  LOP3.LUT R16, R16, 0xfffffdff, RZ, 0xc0, !PT ;  /* 0xfffffdff10107812 */ /* 0x000fc400078ec0ff */
[----:B-1----:R-:W-:Y:S01]  /*b4a0*/  IMAD.X R3, RZ, RZ, R3, P0 ;  /* 0x000000ffff037224 */ /* 0x002fe200000e0603 */
[----:B------:R-:W-:Y:S02]  /*b4b0*/  ISETP.LT.OR P0, PT, R18, 0x1, P1 ;  /* 0x000000011200780c */ /* 0x000fe40000f01670 */
[----:B------:R-:W-:-:S11]  /*b4c0*/  LOP3.LUT P1, RZ, R17, 0x20, RZ, 0xc0, !PT ;  /* 0x0000002011ff7812 */ /* 0x000fd6000782c0ff */
[----:B------:R-:W-:Y:S01]  /*b4d0*/  LDGSTS.E.BYPASS.LTC128B.128 [R7+0x400], desc[UR36][R2.64], !P0 ;  /* 0x0040000002077fae */ /* 0x000fe2000c101d64 */
[----:B------:R-:W-:-:S13]  /*b4e0*/  ISETP.LT.OR P0, PT, R18, 0x1, !P5 ;  /* 0x000000011200780c */ /* 0x000fda0006f01670 */
        /* <DEDUP_REMOVED lines=9> */
[----:B------:R-:W-:-:S04]  /*b580*/  LOP3.LUT P0, RZ, R17, 0x40, RZ, 0xc0, !PT ;  /* 0x0000004011ff7812 */ /* 0x000fc8000780c0ff */
[----:B------:R-:W-:-:S13]  /*b590*/  ISETP.LT.OR P6, PT, R18, 0x1, !P0 ;  /* 0x000000011200780c */ /* 0x000fda00047c1670 */
[----:B------:R-:W-:Y:S01]  /*b5a0*/  LDGSTS.E.BYPASS.LTC128B.128 [R7+0xc400], desc[UR36][R2.64+0x300], !P6 ;  /* 0x0c40030002077fae */ /* 0x000fe2000f101d64 */
[----:B------:R-:W-:-:S13]  /*b5b0*/  ISETP.GT.AND P6, PT, R4, -0x1, PT ;  /* 0xffffffff0400780c */ /* 0x000fda0003fc4270 */
[----:B------:R-:W-:Y:S02]  /*b5c0*/  @P6 LOP3.LUT R16, R16, 0x200, RZ, 0xfc, !PT ;  /* 0x0000020010106812 */ /* 0x000fe400078efcff */
[----:B------:R-:W-:-:S13]  /*b5d0*/  ISETP.LT.OR P6, PT, R18, 0x1, P6 ;  /* 0x000000011200780c */ /* 0x000fda00037c1670 */
[----:B------:R1:W-:Y:S01]  /*b5e0*/  LDGSTS.E.BYPASS.LTC128B.128 [R7+0xe400], desc[UR36][R2.64+0x380], !P6 ;  /* 0x0e40038002077fae */ /* 0x0003e2000f101d64 */
[----:B0-----:R-:W-:-:S03]  /*b5f0*/  IADD3 R4, P6, R14, R8, RZ ;  /* 0x000000080e047210 */ /* 0x001fc60007fde0ff */
[----:B------:R-:W1:Y:S01]  /*b600*/  SHFL.IDX PT, R14, R0, 0x2, 0x181f ;  /* 0x00581f00000e7f89 */ /* 0x000e6200000e0000 */
[----:B------:R-:W-:Y:S02]  /*b610*/  IADD3.X R5, RZ, R5, RZ, P6, !PT ;  /* 0x00000005ff057210 */ /* 0x000fe400037fe4ff */
[----:B-1----:R-:W-:Y:S02]  /*b620*/  IADD3 R2, P6, R14, R8, RZ ;  /* 0x000000080e027210 */ /* 0x002fe40007fde0ff */
[----:B------:R0:W1:Y:S03]  /*b630*/  SHFL.IDX PT, R14, R0, 0x3, 0x181f ;  /* 0x00781f00000e7f89 */ /* 0x00006600000e0000 */
[----:B------:R-:W-:Y:S01]  /*b640*/  IMAD.X R3, RZ, RZ, R9, P6 ;  /* 0x000000ffff037224 */ /* 0x000fe200030e0609 */
[----:B------:R-:W-:-:S04]  /*b650*/  LOP3.LUT P6, RZ, R16, 0x100, RZ, 0xc0, !PT ;  /* 0x0000010010ff7812 */ /* 0x000fc800078cc0ff */
[----:B------:R-:W-:-:S13]  /*b660*/  ISETP.LT.OR P6, PT, R18, 0x11, P6 ;  /* 0x000000111200780c */ /* 0x000fda00037c1670 */
        /* <DEDUP_REMOVED lines=14> */
[----:B------:R-:W-:-:S13]  /*b750*/  ISETP.LT.OR P6, PT, R18, 0x11, P6 ;  /* 0x000000111200780c */ /* 0x000fda00037c1670 */
[----:B------:R2:W-:Y:S01]  /*b760*/  LDGSTS.E.BYPASS.LTC128B.128 [R7+0xec00], desc[UR36][R4.64+0x380], !P6 ;  /* 0x0ec0038004077fae */ /* 0x0005e2000f101d64 */
[----:B------:R-:W-:-:S04]  /*b770*/  LOP3.LUT P6, RZ, R16, 0x100, RZ, 0xc0, !PT ;  /* 0x0000010010ff7812 */ /* 0x000fc800078cc0ff */
[----:B------:R-:W-:Y:S01]  /*b780*/  ISETP.LT.OR P6, PT, R18, 0x21, P6 ;  /* 0x000000211200780c */ /* 0x000fe200037c1670 */
[----:B--2---:R-:W-:-:S12]  /*b790*/  IMAD.MOV.U32 R4, RZ, RZ, RZ ;  /* 0x000000ffff047224 */ /* 0x004fd800078e00ff */
[----:B------:R0:W-:Y:S01]  /*b7a0*/  LDGSTS.E.BYPASS.LTC128B.128 [R7+0x1400], desc[UR36][R2.64], !P6 ;  /* 0x0140000002077fae */ /* 0x0001e2000f101d64 */
[----:B------:R-:W-:-:S13]  /*b7b0*/  ISETP.LT.OR P6, PT, R18, 0x21, !P5 ;  /* 0x000000211200780c */ /* 0x000fda0006fc1670 */
        /* <DEDUP_REMOVED lines=11> */
[----:B------:R-:W-:-:S04]  /*b870*/  LOP3.LUT P6, RZ, R16, 0x200, RZ, 0xc0, !PT ;  /* 0x0000020010ff7812 */ /* 0x000fc800078cc0ff */
[----:B------:R-:W-:-:S13]  /*b880*/  ISETP.LT.OR P6, PT, R18, 0x21, P6 ;  /* 0x000000211200780c */ /* 0x000fda00037c1670 */
[----:B-1----:R0:W-:Y:S02]  /*b890*/  LDGSTS.E.BYPASS.LTC128B.128 [R7+0xf400], desc[UR36][R2.64+0x380], !P6 ;  /* 0x0f40038002077fae */ /* 0x0021e4000f101d64 */
.L_x_132:
[----:B0-----:R-:W-:Y:S02]  /*b8a0*/  IADD3 R2, P6, R14, R8, RZ ;  /* 0x000000080e027210 */ /* 0x001fe40007fde0ff */
[C---:B------:R-:W-:Y:S02]  /*b8b0*/  ISETP.LT.OR P5, PT, R18.reuse, 0x31, !P5 ;  /* 0x000000311200780c */ /* 0x040fe40006fa1670 */
[----:B------:R-:W-:Y:S01]  /*b8c0*/  ISETP.LT.OR P4, PT, R18, 0x31, !P4 ;  /* 0x000000311200780c */ /* 0x000fe20006781670 */
[----:B------:R-:W-:Y:S01]  /*b8d0*/  IMAD.X R3, RZ, RZ, R6, P6 ;  /* 0x000000ffff037224 */ /* 0x000fe200030e0606 */
[----:B------:R-:W-:Y:S02]  /*b8e0*/  LOP3.LUT P6, RZ, R16, 0x100, RZ, 0xc0, !PT ;  /* 0x0000010010ff7812 */ /* 0x000fe400078cc0ff */
[C---:B------:R-:W-:Y:S02]  /*b8f0*/  ISETP.LT.OR P3, PT, R18.reuse, 0x31, !P3 ;  /* 0x000000311200780c */ /* 0x040fe40005f61670 */
[----:B------:R-:W-:-:S02]  /*b900*/  ISETP.LT.OR P6, PT, R18, 0x31, P6 ;  /* 0x000000311200780c */ /* 0x000fc400037c1670 */
[C---:B------:R-:W-:Y:S02]  /*b910*/  ISETP.LT.OR P2, PT, R18.reuse, 0x31, !P2 ;  /* 0x000000311200780c */ /* 0x040fe40005741670 */
[C---:B------:R-:W-:Y:S02]  /*b920*/  ISETP.LT.OR P1, PT, R18.reuse, 0x31, !P1 ;  /* 0x000000311200780c */ /* 0x040fe40004f21670 */
[----:B------:R-:W-:-:S07]  /*b930*/  ISETP.LT.OR P0, PT, R18, 0x31, !P0 ;  /* 0x000000311200780c */ /* 0x000fce0004701670 */
[----:B------:R-:W-:Y:S01]  /*b940*/  @!PT LDS RZ, [RZ] ;  /* 0x00000000fffff984 */ /* 0x000fe20000000800 */
[----:B------:R-:W-:Y:S01]  /*b950*/  @!PT LDS RZ, [RZ] ;  /* 0x00000000fffff984 */ /* 0x000fe20000000800 */
[----:B------:R-:W-:Y:S01]  /*b960*/  @!PT LDS RZ, [RZ] ;  /* 0x00000000fffff984 */ /* 0x000fe20000000800 */
[----:B------:R0:W-:Y:S01]  /*b970*/  LDGSTS.E.BYPASS.LTC128B.128 [R7+0x1c00], desc[UR36][R2.64], !P6 ;  /* 0x01c0000002077fae */ /* 0x0001e2000f101d64 */
[----:B------:R-:W-:-:S03]  /*b980*/  LOP3.LUT P6, RZ, R16, 0x200, RZ, 0xc0, !PT ;  /* 0x0000020010ff7812 */ /* 0x000fc600078cc0ff */
[----:B------:R0:W-:Y:S04]  /*b990*/  LDGSTS.E.BYPASS.LTC128B.128 [R7+0x3c00], desc[UR36][R2.64+0x80], !P5 ;  /* 0x03c0008002077fae */ /* 0x0001e8000e901d64 */
[----:B------:R0:W-:Y:S04]  /*b9a0*/  LDGSTS.E.BYPASS.LTC128B.128 [R7+0x5c00], desc[UR36][R2.64+0x100], !P4 ;  /* 0x05c0010002077fae */ /* 0x0001e8000e101d64 */
[----:B------:R0:W-:Y:S04]  /*b9b0*/  LDGSTS.E.BYPASS.LTC128B.128 [R7+0x7c00], desc[UR36][R2.64+0x180], !P3 ;  /* 0x07c0018002077fae */ /* 0x0001e8000d901d64 */
[----:B------:R0:W-:Y:S04]  /*b9c0*/  LDGSTS.E.BYPASS.LTC128B.128 [R7+0x9c00], desc[UR36][R2.64+0x200], !P2 ;  /* 0x09c0020002077fae */ /* 0x0001e8000d101d64 */
[----:B------:R0:W-:Y:S04]  /*b9d0*/  LDGSTS.E.BYPASS.LTC128B.128 [R7+0xbc00], desc[UR36][R2.64+0x280], !P1 ;  /* 0x0bc0028002077fae */ /* 0x0001e8000c901d64 */
[----:B------:R0:W-:Y:S01]  /*b9e0*/  LDGSTS.E.BYPASS.LTC128B.128 [R7+0xdc00], desc[UR36][R2.64+0x300], !P0 ;  /* 0x0dc0030002077fae */ /* 0x0001e2000c101d64 */
[----:B------:R-:W-:-:S13]  /*b9f0*/  ISETP.LT.OR P0, PT, R18, 0x31, P6 ;  /* 0x000000311200780c */ /* 0x000fda0003701670 */
[----:B------:R0:W-:Y:S01]  /*ba00*/  LDGSTS.E.BYPASS.LTC128B.128 [R7+0xfc00], desc[UR36][R2.64+0x380], !P0 ;  /* 0x0fc0038002077fae */ /* 0x0001e2000c101d64 */
[----:B------:R-:W-:Y:S01]  /*ba10*/  NOP ;  /* 0x0000000000007918 */ /* 0x000fe20000000000 */
[----:B------:R-:W-:Y:S02]  /*ba20*/  SYNCS.ARRIVE.TRANS64.RED.A0T1 RZ, [UR43+0x28c50], RZ ;  /* 0x028c50ffffff79a7 */ /* 0x000fe4000820042b */
[----:B------:R-:W-:Y:S01]  /*ba30*/  ARRIVES.LDGSTSBAR.64.TRANSCNT [UR43+0x28c50] ;  /* 0x028c5000ff0079b0 */ /* 0x000fe20008000aab */
[----:B------:R-:W-:Y:S01]  /*ba40*/  NOP ;  /* 0x0000000000007918 */ /* 0x000fe20000000000 */
[----:B------:R-:W-:-:S13]  /*ba50*/  ISETP.NE.AND P6, PT, R33, 0x3, PT ;  /* 0x000000032100780c */ /* 0x000fda0003fc5270 */
[----:B0-----:R-:W-:Y:S05]  /*ba60*/  @!P6 BRA `(.L_x_69) ;  /* 0x000000000004e947 */ /* 0x001fea0003800000 */
[----:B------:R-:W-:Y:S01]  /*ba70*/  BPT.TRAP 0x1 ;  /* 0x000000040000795c */ /* 0x000fe20000300000 */
.L_x_69:
[----:B------:R-:W-:Y:S01]  /*ba80*/  IADD3 R25, R25, -0x2, RZ ;  /* 0xfffffffe19197810 */ /* 0x000fe20007ffe0ff */
[----:B------:R-:W-:Y:S01]  /*ba90*/  SYNCS.ARRIVE.TRANS64.A1T0 RZ, [UR43+0x28c50], RZ ;  /* 0x028c50ffffff79a7 */ /* 0x000fe2000810002b */
[----:B------:R-:W-:Y:S01]  /*baa0*/  BSSY B0, `(.L_x_53) ;  /* 0x00000f1000007945 */ /* 0x000fe20003800000 */
[----:B------:R-:W-:Y:S01]  /*bab0*/  IMAD.MOV.U32 R21, RZ, RZ, 0x1 ;  /* 0x00000001ff157424 */ /* 0x000fe200078e00ff */
[----:B------:R-:W-:Y:S01]  /*bac0*/  ISETP.GE.AND P0, PT, R25, UR45, PT ;  /* 0x0000002d19007c0c */ /* 0x000fe2000bf06270 */
[----:B------:R-:W-:-:S12]  /*bad0*/  IMAD.MOV.U32 R0, RZ, RZ, 0x1 ;  /* 0x00000001ff007424 */ /* 0x000fd800078e00ff */
[----:B------:R-:W-:Y:S05]  /*bae0*/  @!P0 BRA `(.L_x_70) ;  /* 0x0000000c00b08947 */ /* 0x000fea0003800000 */
[----:B------:R-:W-:Y:S01]  /*baf0*/  UIADD3 UR4, UR44, 0x1, URZ ;  /* 0x000000012c047890 */ /* 0x000fe2000fffe03f */
[----:B------:R-:W-:Y:S01]  /*bb00*/  LOP3.LUT R3, RZ, UR42, RZ, 0x33, !PT ;  /* 0x0000002aff037c12 */ /* 0x000fe2000f8e33ff */
[----:B------:R-:W-:Y:S01]  /*bb10*/  IMAD.MOV.U32 R21, RZ, RZ, 0x1 ;  /* 0x00000001ff157424 */ /* 0x000fe200078e00ff */
[----:B------:R-:W-:Y:S01]  /*bb20*/  IADD3 R36, R37, R28, R36 ;  /* 0x0000001c25247210 */ /* 0x000fe20007ffe024 */
[----:B------:R-:W-:Y:S01]  /*bb30*/  UIMAD UR4, UR4, UR38, URZ ;  /* 0x00000026040472a4 */ /* 0x000fe2000f8e023f */
[----:B------:R-:W-:Y:S02]  /*bb40*/  LOP3.LUT R28, R34, 0x40, RZ, 0xc0, !PT ;  /* 0x00000040221c7812 */ /* 0x000fe400078ec0ff */
[----:B------:R-:W-:Y:S01]  /*bb50*/  LOP3.LUT R25, R17, 0x80, RZ, 0xc0, !PT ;  /* 0x0000008011197812 */ /* 0x000fe200078ec0ff */
[----:B------:R-:W-:Y:S01]  /*bb60*/  VIADD R36, R36, 0xffffff40 ;  /* 0xffffff4024247836 */ /* 0x000fe20000000000 */
[----:B------:R-:W-:Y:S02]  /*bb70*/  SHF.R.U32.HI R28, RZ, 0x2, R28 ;  /* 0x00000002ff1c7819 */ /* 0x000fe4000001161c */
[----:B------:R-:W-:-:S02]  /*bb80*/  LOP3.LUT R0, RZ, UR4, RZ, 0x33, !PT ;  /* 0x00000004ff007c12 */ /* 0x000fc4000f8e33ff */
[----:B------:R-:W-:Y:S02]  /*bb90*/  SHF.R.U32.HI R25, RZ, 0x3, R25 ;  /* 0x00000003ff197819 */ /* 0x000fe40000011619 */
[----:B------:R-:W-:Y:S02]  /*bba0*/  VIMNMX R3, R0, R3, !PT ;  /* 0x0000000300037248 */ /* 0x000fe40007fe0100 */
[----:B------:R-:W-:Y:S02]  /*bbb0*/  MOV R0, 0x1 ;  /* 0x0000000100007802 */ /* 0x000fe40000000f00 */
[C---:B------:R-:W-:Y:S01]  /*bbc0*/  IADD3 R22, -R3.reuse, -0x2, RZ ;  /* 0xfffffffe03167810 */ /* 0x040fe20007ffe1ff */
[----:B------:R-:W-:-:S07]  /*bbd0*/  IMAD R9, R3, -0x40, R36 ;  /* 0xffffffc003097824 */ /* 0x000fce00078e0224 */
.L_x_85:
[----:B------:R-:W0:Y:S01]  /*bbe0*/  LDC R2, c[0x0][0x430] ;  /* 0x00010c00ff027b82 */ /* 0x000e220000000800 */
[----:B------:R-:W-:Y:S01]  /*bbf0*/  ISETP.GT.U32.AND P0, PT, R31, 0x3f, PT ;  /* 0x0000003f1f00780c */ /* 0x000fe20003f04070 */
[----:B------:R-:W-:Y:S01]  /*bc00*/  BSSY B1, `(.L_x_71) ;  /* 0x0000014000017945 */ /* 0x000fe20003800000 */
[----:B------:R-:W-:Y:S02]  /*bc10*/  IMAD.MOV.U32 R7, RZ, RZ, R9 ;  /* 0x000000ffff077224 */ /* 0x000fe400078e0009 */
[----:B------:R-:W-:Y:S01]  /*bc20*/  IMAD.MOV.U32 R6, RZ, RZ, RZ ;  /* 0x000000ffff067224 */ /* 0x000fe200078e00ff */
[----:B0-----:R-:W-:-:S13]  /*bc30*/  ISETP.NE.AND P1, PT, R2, 0x1, PT ;  /* 0x000000010200780c */ /* 0x001fda0003f25270 */
[----:B------:R-:W0:Y:S08]  /*bc40*/  @P1 LDC R2, c[0x0][0x434] ;  /* 0x00010d00ff021b82 */ /* 0x000e300000000800 */
[----:B------:R-:W1:Y:S01]  /*bc50*/  @P1 LDC R3, c[0x0][0x438] ;  /* 0x00010e00ff031b82 */ /* 0x000e620000000800 */
[----:B0-----:R-:W-:-:S05]  /*bc60*/  @P1 IMAD.HI.U32 R2, R9, R2, RZ ;  /* 0x0000000209021227 */ /* 0x001fca00078e00ff */
[----:B-1----:R-:W-:Y:S01]  /*bc70*/  @P1 SHF.R.U32.HI R7, RZ, R3, R2 ;  /* 0x00000003ff071219 */ /* 0x002fe20000011602 */
[----:B--2---:R-:W-:Y:S06]  /*bc80*/  @P0 BRA `(.L_x_72) ;  /* 0x00000000002c0947 */ /* 0x004fec0003800000 */
[----:B------:R-:W-:Y:S01]  /*bc90*/  ULDC.64 UR4, c[0x0][0x428] ;  /* 0x00010a0000047ab9 */ /* 0x000fe20000000a00 */
[----:B------:R-:W-:Y:S01]  /*bca0*/  SHF.R.S32.HI R3, RZ, 0x1f, R7 ;  /* 0x0000001fff037819 */ /* 0x000fe20000011407 */
[----:B------:R-:W-:Y:S01]  /*bcb0*/  IMAD R5, R32, UR4, RZ ;  /* 0x0000000420057c24 */ /* 0x000fe2000f8e02ff */
[----:B------:R-:W-:-:S03]  /*bcc0*/  MOV R2, R7 ;  /* 0x0000000700027202 */ /* 0x000fc60000000f00 */
[C---:B------:R-:W-:Y:S02]  /*bcd0*/  IMAD R5, R24.reuse, UR5, R5 ;  /* 0x0000000518057c24 */ /* 0x040fe4000f8e0205 */
[----:B------:R-:W-:Y:S01]  /*bce0*/  IMAD.WIDE.U32 R2, R24, UR4, R2 ;  /* 0x0000000418027c25 */ /* 0x000fe2000f8e0002 */
[----:B------:R-:W-:-:S03]  /*bcf0*/  ULDC.64 UR4, c[0x0][0x418] ;  /* 0x0001060000047ab9 */ /* 0x000fc60000000a00 */
[----:B------:R-:W-:Y:S01]  /*bd00*/  IMAD.IADD R3, R5, 0x1, R3 ;  /* 0x0000000105037824 */ /* 0x000fe200078e0203 */
[----:B------:R-:W-:-:S04]  /*bd10*/  LEA R4, P0, R2, UR4, 0x2 ;  /* 0x0000000402047c11 */ /* 0x000fc8000f8010ff */
[----:B------:R-:W-:-:S05]  /*bd20*/  LEA.HI.X R5, R2, UR5, R3, 0x2, P0 ;  /* 0x0000000502057c11 */ /* 0x000fca00080f1403 */
[----:B------:R0:W5:Y:S04]  /*bd30*/  LDG.E R6, desc[UR36][R4.64] ;  /* 0x0000002404067981 */ /* 0x000168000c1e1900 */
.L_x_72:
[----:B------:R-:W-:Y:S05]  /*bd40*/  BSYNC B1 ;  /* 0x0000000000017941 */ /* 0x000fea0003800000 */
.L_x_71:
[----:B------:R-:W-:-:S13]  /*bd50*/  ISETP.NE.AND P0, PT, R33, 0x3, PT ;  /* 0x000000032100780c */ /* 0x000fda0003f05270 */
[----:B------:R-:W-:Y:S05]  /*bd60*/  @!P0 BRA `(.L_x_73) ;  /* 0x0000000000048947 */ /* 0x000fea0003800000 */
[----:B------:R-:W-:Y:S01]  /*bd70*/  BPT.TRAP 0x1 ;  /* 0x000000040000795c */ /* 0x000fe20000300000 */
.L_x_73:
[----:B------:R-:W-:Y:S01]  /*bd80*/  LEA R10, R0, UR43, 0x3 ;  /* 0x0000002b000a7c11 */ /* 0x000fe2000f8e18ff */
[----:B------:R-:W-:Y:S01]  /*bd90*/  BSSY B1, `(.L_x_74) ;  /* 0x0000004000017945 */ /* 0x000fe20003800000 */
[----:B------:R-:W-:-:S04]  /*bda0*/  SHF.L.U32 R20, R21, 0x1f, RZ ;  /* 0x0000001f15147819 */ /* 0x000fc800000006ff */
[----:B------:R-:W1:Y:S02]  /*bdb0*/  SYNCS.PHASECHK.TRANS64.TRYWAIT P0, [R10+URZ+0x28c40], R20 ;  /* 0x028c40140a0075a7 */ /* 0x000e64000800017f */
[----:B-1----:R-:W-:Y:S05]  /*bdc0*/  @!P0 BRA `(.L_x_75) ;  /* 0x0000002400308947 */ /* 0x002fea0003800000 */
.L_x_133:
[----:B------:R-:W-:Y:S05]  /*bdd0*/  BSYNC B1 ;  /* 0x0000000000017941 */ /* 0x000fea0003800000 */
.L_x_74:
[----:B------:R-:W-:Y:S01]  /*bde0*/  ULDC UR4, c[0x0][0x430] ;  /* 0x00010c0000047ab9 */ /* 0x000fe20000000800 */
[----:B-----5:R-:W-:Y:S01]  /*bdf0*/  SHF.R.S32.HI R18, RZ, 0x1f, R6 ;  /* 0x0000001fff127819 */ /* 0x020fe20000011406 */
[----:B------:R-:W-:Y:S01]  /*be00*/  UIADD3 UR4, -UR4, URZ, URZ ;  /* 0x0000003f04047290 */ /* 0x000fe2000fffe13f */
[----:B------:R-:W-:Y:S01]  /*be10*/  R2UR UR6, R23 ;  /* 0x00000000170672ca */ /* 0x000fe200000e0000 */
[----:B------:R-:W-:Y:S01]  /*be20*/  IMAD R17, R0, 0x1000, R30 ;  /* 0x0000100000117824 */ /* 0x000fe200078e021e */
[----:B------:R-:W-:-:S03]  /*be30*/  LOP3.LUT P1, RZ, R16, 0x1, RZ, 0xc0, !PT ;  /* 0x0000000110ff7812 */ /* 0x000fc6000782c0ff */
[----:B------:R-:W-:Y:S01]  /*be40*/  IMAD R7, R7, UR4, R9 ;  /* 0x0000000407077c24 */ /* 0x000fe2000f8e0209 */
[----:B------:R-:W-:-:S04]  /*be50*/  ULDC.64 UR4, c[0x0][0x300] ;  /* 0x0000c00000047ab9 */ /* 0x000fc80000000a00 */
[----:B------:R-:W-:-:S05]  /*be60*/  SHF.R.S32.HI R19, RZ, 0x1f, R7 ;  /* 0x0000001fff137819 */ /* 0x000fca0000011407 */
[----:B------:R-:W-:-:S04]  /*be70*/  IMAD R2, R19, UR4, RZ ;  /* 0x0000000413027c24 */ /* 0x000fc8000f8e02ff */
[C---:B0-----:R-:W-:Y:S02]  /*be80*/  IMAD R5, R7.reuse, UR5, R2 ;  /* 0x0000000507057c24 */ /* 0x041fe4000f8e0202 */
[----:B------:R-:W-:Y:S01]  /*be90*/  IMAD.WIDE.U32 R2, R7, UR4, RZ ;  /* 0x0000000407027c25 */ /* 0x000fe2000f8e00ff */
[----:B------:R-:W-:-:S03]  /*bea0*/  ULDC.64 UR4, c[0x0][0x310] ;  /* 0x0000c40000047ab9 */ /* 0x000fc60000000a00 */
[----:B------:R-:W-:Y:S02]  /*beb0*/  IMAD.IADD R3, R3, 0x1, R5 ;  /* 0x0000000103037824 */ /* 0x000fe400078e0205 */
[----:B------:R-:W-:Y:S02]  /*bec0*/  IMAD R5, R18, UR4, RZ ;  /* 0x0000000412057c24 */ /* 0x000fe4000f8e02ff */
[----:B------:R-:W-:-:S04]  /*bed0*/  IMAD.WIDE.U32 R2, R6, UR4, R2 ;  /* 0x0000000406027c25 */ /* 0x000fc8000f8e0002 */
[----:B------:R-:W-:Y:S01]  /*bee0*/  IMAD R5, R6, UR5, R5 ;  /* 0x0000000506057c24 */ /* 0x000fe2000f8e0205 */
[----:B------:R-:W-:-:S03]  /*bef0*/  ULDC.64 UR4, c[0x0][0x308] ;  /* 0x0000c20000047ab9 */ /* 0x000fc60000000a00 */
[----:B------:R-:W-:Y:S01]  /*bf00*/  IMAD.IADD R3, R3, 0x1, R5 ;  /* 0x0000000103037824 */ /* 0x000fe200078e0205 */
[----:B------:R-:W-:Y:S01]  /*bf10*/  MOV R5, UR4 ;  /* 0x0000000400057c02 */ /* 0x000fe20008000f00 */
[----:B------:R-:W-:-:S03]  /*bf20*/  UIMAD UR4, UR6, UR4, URZ ;  /* 0x00000004060472a4 */ /* 0x000fc6000f8e023f */
[----:B------:R-:W-:Y:S01]  /*bf30*/  ULDC.64 UR6, c[0x0][0x2e8] ;  /* 0x0000ba0000067ab9 */ /* 0x000fe20000000a00 */
[----:B------:R-:W-:Y:S02]  /*bf40*/  UIMAD UR4, UR40, UR5, UR4 ;  /* 0x00000005280472a4 */ /* 0x000fe4000f8e0204 */
[----:B------:R-:W-:-:S04]  /*bf50*/  IMAD.WIDE.U32 R2, R5, UR40, R2 ;  /* 0x0000002805027c25 */ /* 0x000fc8000f8e0002 */
[----:B------:R-:W-:Y:S01]  /*bf60*/  VIADD R29, R3, UR4 ;  /* 0x00000004031d7c36 */ /* 0x000fe20008000000 */
[----:B------:R-:W-:Y:S01]  /*bf70*/  LEA R26, P0, R2, UR6, 0x1 ;  /* 0x00000006021a7c11 */ /* 0x000fe2000f8008ff */
[----:B------:R-:W-:-:S03]  /*bf80*/  UMOV UR4, 0xffffffff ;  /* 0xffffffff00047882 */ /* 0x000fc60000000000 */
[----:B------:R-:W-:Y:S01]  /*bf90*/  LEA.HI.X R29, R2, UR7, R29, 0x1, P0 ;  /* 0x00000007021d7c11 */ /* 0x000fe200080f0c1d */
[----:B------:R-:W-:Y:S08]  /*bfa0*/  BRA.DIV UR4, `(.L_x_76) ;  /* 0x0000002204cc7947 */ /* 0x000ff0000b800000 */
[----:B------:R-:W0:Y:S01]  /*bfb0*/  SHFL.IDX PT, R14, R26, RZ, 0x181f ;  /* 0x00181fff1a0e7589 */ /* 0x000e2200000e0000 */
[----:B------:R-:W-:-:S03]  /*bfc0*/  LEA R27, R17, UR43, 0x1 ;  /* 0x0000002b111b7c11 */ /* 0x000fc6000f8e08ff */
[----:B------:R-:W2:Y:S04]  /*bfd0*/  SHFL.IDX PT, R3, R29, RZ, 0x181f ;  /* 0x00181fff1d037589 */ /* 0x000ea800000e0000 */
[----:B------:R-:W-:Y:S01]  /*bfe0*/  SHFL.IDX PT, R34, R29, 0x3, 0x181f ;  /* 0x00781f001d227f89 */ /* 0x000fe200000e0000 */
[----:B0-----:R-:W-:-:S03]  /*bff0*/  IADD3 R12, P0, R14, R8, RZ ;  /* 0x000000080e0c7210 */ /* 0x001fc60007f1e0ff */
[----:B------:R-:W0:Y:S01]  /*c000*/  SHFL.IDX PT, R14, R26, 0x1, 0x181f ;  /* 0x00381f001a0e7f89 */ /* 0x000e2200000e0000 */
[----:B--2---:R-:W-:-:S03]  /*c010*/  IADD3.X R13, RZ, R3, RZ, P0, !PT ;  /* 0x00000003ff0d7210 */ /* 0x004fc600007fe4ff */
[----:B------:R-:W2:Y:S04]  /*c020*/  SHFL.IDX PT, R3, R29, 0x1, 0x181f ;  /* 0x00381f001d037f89 */ /* 0x000ea800000e0000 */
[----:B------:R3:W-:Y:S01]  /*c030*/  LDGSTS.E.BYPASS.LTC128B.128 [R27+0x22400], desc[UR36][R12.64], !P1 ;  /* 0x224000000c1b7fae */ /* 0x0007e2000c901d64 */
[----:B0-----:R-:W-:-:S03]  /*c040*/  IADD3 R4, P0, R14, R8, RZ ;  /* 0x000000080e047210 */ /* 0x001fc60007f1e0ff */
[----:B------:R-:W0:Y:S02]  /*c050*/  SHFL.IDX PT, R14, R26, 0x2, 0x181f ;  /* 0x00581f001a0e7f89 */ /* 0x000e2400000e0000 */
[----:B--2---:R-:W-:Y:S02]  /*c060*/  IMAD.X R5, RZ, RZ, R3, P0 ;  /* 0x000000ffff057224 */ /* 0x004fe400000e0603 */
[----:B------:R-:W2:Y:S04]  /*c070*/  SHFL.IDX PT, R3, R29, 0x2, 0x181f ;  /* 0x00581f001d037f89 */ /* 0x000ea800000e0000 */
[----:B------:R3:W-:Y:S01]  /*c080*/  LDGSTS.E.BYPASS.LTC128B.128 [R27+0x22c00], desc[UR36][R4.64], !P1 ;  /* 0x22c00000041b7fae */ /* 0x0007e2000c901d64 */
[----:B0-----:R-:W-:-:S03]  /*c090*/  IADD3 R2, P0, R14, R8, RZ ;  /* 0x000000080e027210 */ /* 0x001fc60007f1e0ff */
[----:B------:R3:W0:Y:S02]  /*c0a0*/  SHFL.IDX PT, R14, R26, 0x3, 0x181f ;  /* 0x00781f001a0e7f89 */ /* 0x00062400000e0000 */
[----:B--2---:R-:W-:-:S05]  /*c0b0*/  IMAD.X R3, RZ, RZ, R3, P0 ;  /* 0x000000ffff037224 */ /* 0x004fca00000e0603 */
[----:B------:R3:W-:Y:S03]  /*c0c0*/  LDGSTS.E.BYPASS.LTC128B.128 [R27+0x23400], desc[UR36][R2.64], !P1 ;  /* 0x23400000021b7fae */ /* 0x0007e6000c901d64 */
.L_x_143:
[----:B0--3--:R-:W-:-:S04]  /*c0d0*/  IADD3 R2, P0, R14, R8, RZ ;  /* 0x000000080e027210 */ /* 0x009fc80007f1e0ff */
[----:B------:R-:W-:Y:S02]  /*c0e0*/  IADD3.X R3, RZ, R34, RZ, P0, !PT ;  /* 0x00000022ff037210 */ /* 0x000fe400007fe4ff */
[----:B------:R-:W-:-:S03]  /*c0f0*/  PLOP3.LUT P0, PT, PT, PT, PT, 0x80, 0x0 ;  /* 0x000000000000781c */ /* 0x000fc60003f0f070 */
[----:B------:R-:W-:Y:S01]  /*c100*/  @!PT LDS RZ, [RZ] ;  /* 0x00000000fffff984 */ /* 0x000fe20000000800 */
[----:B------:R-:W-:Y:S01]  /*c110*/  @!PT LDS RZ, [RZ] ;  /* 0x00000000fffff984 */ /* 0x000fe20000000800 */
[----:B------:R-:W-:Y:S01]  /*c120*/  @!PT LDS RZ, [RZ] ;  /* 0x00000000fffff984 */ /* 0x000fe20000000800 */
[----:B------:R0:W-:Y:S01]  /*c130*/  LDGSTS.E.BYPASS.LTC128B.128 [R27+0x23c00], desc[UR36][R2.64], !P1 ;  /* 0x23c00000021b7fae */ /* 0x0001e2000c901d64 */
[----:B------:R-:W-:-:S09]  /*c140*/  NOP ;  /* 0x0000000000007918 */ /* 0x000fd20000000000 */
.L_x_77:
[----:B------:R-:W-:Y:S02]  /*c150*/  PLOP3.LUT P1, PT, P1, P0, PT, 0xa2, 0x0 ;  /* 0x000000000000781c */ /* 0x000fe40000f21472 */
[----:B------:R-:W-:-:S08]  /*c160*/  @P0 R2UR P1, UR4, R10 ;  /* 0x000000000a0402ca */ /* 0x000fd00000020000 */
[----:B------:R-:W-:-:S05]  /*c170*/  @P0 PLOP3.LUT P0, PT, P1, PT, PT, 0x80, 0x0 ;  /* 0x000000000000081c */ /* 0x000fca0000f0f070 */
[----:B------:R-:W-:Y:S01]  /*c180*/  @!P1 SYNCS.ARRIVE.TRANS64.RED.A0T1 RZ, [UR4+0x28c30], RZ ;  /* 0x028c30ffffff99a7 */ /* 0x000fe20008200404 */
[----:B------:R-:W-:Y:S07]  /*c190*/  @!P1 ARRIVES.LDGSTSBAR.64.TRANSCNT [UR4+0x28c30] ;  /* 0x028c3000ff0099b0 */ /* 0x000fee0008000a84 */
[----:B------:R-:W-:Y:S05]  /*c1a0*/  @P0 BRA.U.ANY `(.L_x_77) ;  /* 0xfffffffd00e80947 */ /* 0x000fea000393ffff */
[----:B------:R-:W-:Y:S01]  /*c1b0*/  NOP ;  /* 0x0000000000007918 */ /* 0x000fe20000000000 */
[----:B------:R-:W-:-:S13]  /*c1c0*/  ISETP.NE.AND P2, PT, R33, 0x3, PT ;  /* 0x000000032100780c */ /* 0x000fda0003f45270 */
[----:B------:R-:W-:Y:S05]  /*c1d0*/  @!P2 BRA `(.L_x_78) ;  /* 0x000000000004a947 */ /* 0x000fea0003800000 */
[----:B------:R-:W-:Y:S01]  /*c1e0*/  BPT.TRAP 0x1 ;  /* 0x000000040000795c */ /* 0x000fe20000300000 */
.L_x_78:
[----:B------:R2:W-:Y:S01]  /*c1f0*/  SYNCS.ARRIVE.TRANS64.A1T0 RZ, [R10+URZ+0x28c30], RZ ;  /* 0x028c30ff0aff79a7 */ /* 0x0005e2000810003f */
[----:B------:R-:W-:Y:S05]  /*c200*/  @!P2 BRA `(.L_x_79) ;  /* 0x000000000004a947 */ /* 0x000fea0003800000 */
[----:B------:R-:W-:Y:S01]  /*c210*/  BPT.TRAP 0x1 ;  /* 0x000000040000795c */ /* 0x000fe20000300000 */
.L_x_79:
[----:B------:R-:W3:Y:S01]  /*c220*/  SYNCS.PHASECHK.TRANS64.TRYWAIT P0, [R10+URZ+0x28c60], R20 ;  /* 0x028c60140a0075a7 */ /* 0x000ee2000800017f */
[----:B------:R-:W-:Y:S04]  /*c230*/  BSSY B1, `(.L_x_80) ;  /* 0x0000002000017945 */ /* 0x000fe80003800000 */
[----:B---3--:R-:W-:Y:S05]  /*c240*/  @!P0 BRA `(.L_x_81) ;  /* 0x0000002400308947 */ /* 0x008fea0003800000 */
.L_x_144:
[----:B------:R-:W-:Y:S05]  /*c250*/  BSYNC B1 ;  /* 0x0000000000017941 */ /* 0x000fea0003800000 */
.L_x_80:
[----:B------:R-:W-:Y:S01]  /*c260*/  ULDC.64 UR4, c[0x0][0x328] ;  /* 0x0000ca0000047ab9 */ /* 0x000fe20000000a00 */
[----:B------:R-:W-:Y:S01]  /*c270*/  ULDC.64 UR6, c[0x0][0x338] ;  /* 0x0000ce0000067ab9 */ /* 0x000fe20000000a00 */
[----:B0-----:R-:W-:Y:S01]  /*c280*/  IMAD R2, R19, UR4, RZ ;  /* 0x0000000413027c24 */ /* 0x001fe2000f8e02ff */
[----:B------:R-:W-:Y:S01]  /*c290*/  LOP3.LUT P5, RZ, R16, 0x8, RZ, 0xc0, !PT ;  /* 0x0000000810ff7812 */ /* 0x000fe200078ac0ff */
[----:B------:R-:W-:Y:S01]  /*c2a0*/  IMAD R17, R0, 0x7000, R17 ;  /* 0x0000700000117824 */ /* 0x000fe200078e0211 */
[C---:B------:R-:W-:Y:S01]  /*c2b0*/  LOP3.LUT P4, RZ, R16.reuse, 0x4, RZ, 0xc0, !PT ;  /* 0x0000000410ff7812 */ /* 0x040fe2000788c0ff */
[C---:B------:R-:W-:Y:S01]  /*c2c0*/  IMAD R5, R7.reuse, UR5, R2 ;  /* 0x0000000507057c24 */ /* 0x040fe2000f8e0202 */
[----:B------:R-:W-:Y:S01]  /*c2d0*/  LOP3.LUT P3, RZ, R16, 0x2, RZ, 0xc0, !PT ;  /* 0x0000000210ff7812 */ /* 0x000fe2000786c0ff */
[----:B------:R-:W-:Y:S01]  /*c2e0*/  IMAD.WIDE.U32 R2, R7, UR4, RZ ;  /* 0x0000000407027c25 */ /* 0x000fe2000f8e00ff */
[----:B------:R-:W-:-:S03]  /*c2f0*/  R2UR UR4, R23 ;  /* 0x00000000170472ca */ /* 0x000fc600000e0000 */
[----:B------:R-:W-:Y:S02]  /*c300*/  IMAD R7, R18, UR6, RZ ;  /* 0x0000000612077c24 */ /* 0x000fe4000f8e02ff */
[----:B------:R-:W-:Y:S02]  /*c310*/  IMAD.IADD R3, R3, 0x1, R5 ;  /* 0x0000000103037824 */ /* 0x000fe400078e0205 */
[C---:B------:R-:W-:Y:S02]  /*c320*/  IMAD R7, R6.reuse, UR7, R7 ;  /* 0x0000000706077c24 */ /* 0x040fe4000f8e0207 */
[----:B------:R-:W-:Y:S01]  /*c330*/  IMAD.WIDE.U32 R2, R6, UR6, R2 ;  /* 0x0000000606027c25 */ /* 0x000fe2000f8e0002 */
[----:B------:R-:W-:Y:S02]  /*c340*/  ULDC.64 UR6, c[0x0][0x330] ;  /* 0x0000cc0000067ab9 */ /* 0x000fe40000000a00 */
[----:B------:R-:W-:Y:S01]  /*c350*/  MOV R5, UR6 ;  /* 0x0000000600057c02 */ /* 0x000fe20008000f00 */
[----:B------:R-:W-:Y:S01]  /*c360*/  UIMAD UR4, UR4, UR6, URZ ;  /* 0x00000006040472a4 */ /* 0x000fe2000f8e023f */
[----:B------:R-:W-:-:S03]  /*c370*/  IMAD.IADD R3, R3, 0x1, R7 ;  /* 0x0000000103037824 */ /* 0x000fc600078e0207 */
[----:B------:R-:W-:Y:S02]  /*c380*/  UIMAD UR4, UR40, UR7, UR4 ;  /* 0x00000007280472a4 */ /* 0x000fe4000f8e0204 */
        /* <DEDUP_REMOVED lines=8> */
[C---:B------:R-:W-:Y:S02]  /*c410*/  LOP3.LUT P1, RZ, R16.reuse, 0x40, RZ, 0xc0, !PT ;  /* 0x0000004010ff7812 */ /* 0x040fe4000782c0ff */
[C---:B------:R-:W-:Y:S01]  /*c420*/  LOP3.LUT P6, RZ, R16.reuse, 0x20, RZ, 0xc0, !PT ;  /* 0x0000002010ff7812 */ /* 0x040fe200078cc0ff */
[----:B------:R-:W4:Y:S01]  /*c430*/  SHFL.IDX PT, R3, R19, RZ, 0x181f ;  /* 0x00181fff13037589 */ /* 0x000f2200000e0000 */
[----:B------:R-:W-:Y:S02]  /*c440*/  LEA R17, R17, UR43, 0x1 ;  /* 0x0000002b11117c11 */ /* 0x000fe4000f8e08ff */
[----:B------:R-:W-:Y:S01]  /*c450*/  LOP3.LUT P2, RZ, R16, 0x10, RZ, 0xc0, !PT ;  /* 0x0000001010ff7812 */ /* 0x000fe2000784c0ff */
[----:B------:R-:W-:Y:S01]  /*c460*/  SHFL.IDX PT, R5, R19, 0x1, 0x181f ;  /* 0x00381f0013057f89 */ /* 0x000fe200000e0000 */
[----:B------:R-:W-:-:S03]  /*c470*/  P2R R11, PR, RZ, 0x40 ;  /* 0x00000040ff0b7803 */ /* 0x000fc60000000000 */
[----:B-1-3--:R-:W-:Y:S04]  /*c480*/  SHFL.IDX PT, R20, R19, 0x2, 0x181f ;  /* 0x00581f0013147f89 */ /* 0x00afe800000e0000 */
[----:B------:R-:W-:Y:S01]  /*c490*/  SHFL.IDX PT, R19, R19, 0x3, 0x181f ;  /* 0x00781f0013137f89 */ /* 0x000fe200000e0000 */
[----:B0-----:R-:W-:-:S03]  /*c4a0*/  IADD3 R6, P0, R14, R8, RZ ;  /* 0x000000080e067210 */ /* 0x001fc60007f1e0ff */
[----:B------:R-:W0:Y:S02]  /*c4b0*/  SHFL.IDX PT, R14, R18, 0x1, 0x181f ;  /* 0x00381f00120e7f89 */ /* 0x000e2400000e0000 */
[----:B----4-:R-:W-:-:S05]  /*c4c0*/  IMAD.X R7, RZ, RZ, R3, P0 ;  /* 0x000000ffff077224 */ /* 0x010fca00000e0603 */
[----:B------:R-:W-:Y:S01]  /*c4d0*/  LDGSTS.E.BYPASS.LTC128B.128 [R17+0x400], desc[UR36][R6.64], !P1 ;  /* 0x0040000006117fae */ /* 0x000fe2000c901d64 */
[----:B------:R-:W-:-:S03]  /*c4e0*/  ISETP.NE.U32.AND P1, PT, R25, RZ, PT ;  /* 0x000000ff1900720c */ /* 0x000fc60003f25070 */
[----:B------:R-:W-:Y:S01]  /*c4f0*/  LDGSTS.E.BYPASS.LTC128B.128 [R17+0x2400], desc[UR36][R6.64+0x80], !P6 ;  /* 0x0240008006117fae */ /* 0x000fe2000f101d64 */
[----:B------:R-:W-:-:S03]  /*c500*/  LOP3.LUT P6, RZ, R16, 0x40, RZ, 0xc0, !PT ;  /* 0x0000004010ff7812 */ /* 0x000fc600078cc0ff */
[----:B------:R-:W-:Y:S04]  /*c510*/  LDGSTS.E.BYPASS.LTC128B.128 [R17+0x4400], desc[UR36][R6.64+0x100], !P2 ;  /* 0x0440010006117fae */ /* 0x000fe8000d101d64 */
[----:B------:R-:W-:Y:S01]  /*c520*/  LDGSTS.E.BYPASS.LTC128B.128 [R17+0x6400], desc[UR36][R6.64+0x180], !P5 ;  /* 0x0640018006117fae */ /* 0x000fe2000e901d64 */
[----:B0-----:R-:W-:-:S03]  /*c530*/  IADD3 R4, P0, R14, R8, RZ ;  /* 0x000000080e047210 */ /* 0x001fc60007f1e0ff */
[----:B------:R-:W-:Y:S01]  /*c540*/  LDGSTS.E.BYPASS.LTC128B.128 [R17+0x8400], desc[UR36][R6.64+0x200], !P4 ;  /* 0x0840020006117fae */ /* 0x000fe2000e101d64 */
[----:B------:R-:W-:-:S03]  /*c550*/  IADD3.X R5, RZ, R5, RZ, P0, !PT ;  /* 0x00000005ff057210 */ /* 0x000fc600007fe4ff */
[----:B------:R-:W0:Y:S04]  /*c560*/  SHFL.IDX PT, R14, R18, 0x2, 0x181f ;  /* 0x00581f00120e7f89 */ /* 0x000e2800000e0000 */
[----:B------:R-:W-:Y:S01]  /*c570*/  LDGSTS.E.BYPASS.LTC128B.128 [R17+0xa400], desc[UR36][R6.64+0x280], !P3 ;  /* 0x0a40028006117fae */ /* 0x000fe2000d901d64 */
[----:B0-----:R-:W-:-:S03]  /*c580*/  IADD3 R2, P0, R14, R8, RZ ;  /* 0x000000080e027210 */ /* 0x001fc60007f1e0ff */
[----:B------:R0:W1:Y:S02]  /*c590*/  SHFL.IDX PT, R14, R18, 0x3, 0x181f ;  /* 0x00781f00120e7f89 */ /* 0x00006400000e0000 */
[----:B------:R-:W-:Y:S01]  /*c5a0*/  IMAD.X R3, RZ, RZ, R20, P0 ;  /* 0x000000ffff037224 */ /* 0x000fe200000e0614 */
[----:B------:R-:W-:-:S13]  /*c5b0*/  ISETP.NE.U32.AND P0, PT, R28, RZ, PT ;  /* 0x000000ff1c00720c */ /* 0x000fda0003f05070 */
[----:B------:R-:W-:Y:S04]  /*c5c0*/  LDGSTS.E.BYPASS.LTC128B.128 [R17+0xc400], desc[UR36][R6.64+0x300], P0 ;  /* 0x0c40030006117fae */ /* 0x000fe80008101d64 */
[----:B------:R3:W-:Y:S04]  /*c5d0*/  LDGSTS.E.BYPASS.LTC128B.128 [R17+0xe400], desc[UR36][R6.64+0x380], P1 ;  /* 0x0e40038006117fae */ /* 0x0007e80008901d64 */
[----:B------:R-:W-:Y:S01]  /*c5e0*/  LDGSTS.E.BYPASS.LTC128B.128 [R17+0xc00], desc[UR36][R4.64], !P6 ;  /* 0x00c0000004117fae */ /* 0x000fe2000f101d64 */
[----:B------:R-:W-:-:S04]  /*c5f0*/  ISETP.NE.AND P6, PT, R11, RZ, PT ;  /* 0x000000ff0b00720c */ /* 0x000fc80003fc5270 */
[----:B---3--:R-:W-:-:S09]  /*c600*/  P2R R6, PR, RZ, 0x40 ;  /* 0x00000040ff067803 */ /* 0x008fd20000000000 */
[----:B------:R-:W-:Y:S01]  /*c610*/  LDGSTS.E.BYPASS.LTC128B.128 [R17+0x2c00], desc[UR36][R4.64+0x80], !P6 ;  /* 0x02c0008004117fae */ /* 0x000fe2000f101d64 */
[----:B------:R-:W-:-:S03]  /*c620*/  LOP3.LUT P6, RZ, R16, 0x40, RZ, 0xc0, !PT ;  /* 0x0000004010ff7812 */ /* 0x000fc600078cc0ff */
[----:B------:R-:W-:Y:S04]  /*c630*/  LDGSTS.E.BYPASS.LTC128B.128 [R17+0x4c00], desc[UR36][R4.64+0x100], !P2 ;  /* 0x04c0010004117fae */ /* 0x000fe8000d101d64 */
[----:B------:R-:W-:Y:S04]  /*c640*/  LDGSTS.E.BYPASS.LTC128B.128 [R17+0x6c00], desc[UR36][R4.64+0x180], !P5 ;  /* 0x06c0018004117fae */ /* 0x000fe8000e901d64 */
[----:B------:R-:W-:Y:S04]  /*c650*/  LDGSTS.E.BYPASS.LTC128B.128 [R17+0x8c00], desc[UR36][R4.64+0x200], !P4 ;  /* 0x08c0020004117fae */ /* 0x000fe8000e101d64 */
[----:B------:R-:W-:Y:S04]  /*c660*/  LDGSTS.E.BYPASS.LTC128B.128 [R17+0xac00], desc[UR36][R4.64+0x280], !P3 ;  /* 0x0ac0028004117fae */ /* 0x000fe8000d901d64 */
[----:B------:R-:W-:Y:S04]  /*c670*/  LDGSTS.E.BYPASS.LTC128B.128 [R17+0xcc00], desc[UR36][R4.64+0x300], P0 ;  /* 0x0cc0030004117fae */ /* 0x000fe80008101d64 */
[----:B------:R3:W-:Y:S04]  /*c680*/  LDGSTS.E.BYPASS.LTC128B.128 [R17+0xec00], desc[UR36][R4.64+0x380], P1 ;  /* 0x0ec0038004117fae */ /* 0x0007e80008901d64 */
[----:B------:R0:W-:Y:S01]  /*c690*/  LDGSTS.E.BYPASS.LTC128B.128 [R17+0x1400], desc[UR36][R2.64], !P6 ;  /* 0x0140000002117fae */ /* 0x0001e2000f101d64 */
[----:B------:R-:W-:Y:S01]  /*c6a0*/  ISETP.NE.AND P6, PT, R6, RZ, PT ;  /* 0x000000ff0600720c */ /* 0x000fe20003fc5270 */
[----:B---3--:R-:W-:-:S12]  /*c6b0*/  IMAD.MOV.U32 R4, RZ, RZ, RZ ;  /* 0x000000ffff047224 */ /* 0x008fd800078e00ff */
[----:B------:R0:W-:Y:S04]  /*c6c0*/  LDGSTS.E.BYPASS.LTC128B.128 [R17+0x3400], desc[UR36][R2.64+0x80], !P6 ;  /* 0x0340008002117fae */ /* 0x0001e8000f101d64 */
[----:B------:R0:W-:Y:S04]  /*c6d0*/  LDGSTS.E.BYPASS.LTC128B.128 [R17+0x5400], desc[UR36][R2.64+0x100], !P2 ;  /* 0x0540010002117fae */ /* 0x0001e8000d101d64 */
[----:B------:R0:W-:Y:S04]  /*c6e0*/  LDGSTS.E.BYPASS.LTC128B.128 [R17+0x7400], desc[UR36][R2.64+0x180], !P5 ;  /* 0x0740018002117fae */ /* 0x0001e8000e901d64 */
[----:B------:R0:W-:Y:S04]  /*c6f0*/  LDGSTS.E.BYPASS.LTC128B.128 [R17+0x9400], desc[UR36][R2.64+0x200], !P4 ;  /* 0x0940020002117fae */ /* 0x0001e8000e101d64 */
[----:B------:R0:W-:Y:S04]  /*c700*/  LDGSTS.E.BYPASS.LTC128B.128 [R17+0xb400], desc[UR36][R2.64+0x280], !P3 ;  /* 0x0b40028002117fae */ /* 0x0001e8000d901d64 */
[----:B------:R0:W-:Y:S04]  /*c710*/  LDGSTS.E.BYPASS.LTC128B.128 [R17+0xd400], desc[UR36][R2.64+0x300], P0 ;  /* 0x0d40030002117fae */ /* 0x0001e80008101d64 */
[----:B-1----:R0:W-:Y:S02]  /*c720*/  LDGSTS.E.BYPASS.LTC128B.128 [R17+0xf400], desc[UR36][R2.64+0x380], P1 ;  /* 0x0f40038002117fae */ /* 0x0021e40008901d64 */
.L_x_154:
[----:B------:R-:W-:Y:S02]  /*c730*/  P2R R5, PR, RZ, 0x2 ;  /* 0x00000002ff057803 */ /* 0x000fe40000000000 */
[----:B------:R-:W-:Y:S02]  /*c740*/  LOP3.LUT P1, RZ, R16, 0x40, RZ, 0xc0, !PT ;  /* 0x0000004010ff7812 */ /* 0x000fe4000782c0ff */
[----:B0-----:R-:W-:Y:S02]  /*c750*/  IADD3 R2, P2, R14, R8, RZ ;  /* 0x000000080e027210 */ /* 0x001fe40007f5e0ff */
[C---:B------:R-:W-:Y:S02]  /*c760*/  LOP3.LUT P6, RZ, R16.reuse, 0x10, RZ, 0xc0, !PT ;  /* 0x0000001010ff7812 */ /* 0x040fe400078cc0ff */
[----:B------:R-:W-:Y:S02]  /*c770*/  IADD3.X R3, RZ, R19, RZ, P2, !PT ;  /* 0x00000013ff037210 */ /* 0x000fe400017fe4ff */
[----:B------:R-:W-:-:S05]  /*c780*/  LOP3.LUT P2, RZ, R16, 0x20, RZ, 0xc0, !PT ;  /* 0x0000002010ff7812 */ /* 0x000fca000784c0ff */
[----:B------:R-:W-:Y:S01]  /*c790*/  @!PT LDS RZ, [RZ] ;  /* 0x00000000fffff984 */ /* 0x000fe20000000800 */
[----:B------:R-:W-:Y:S01]  /*c7a0*/  @!PT LDS RZ, [RZ] ;  /* 0x00000000fffff984 */ /* 0x000fe20000000800 */
[----:B------:R-:W-:Y:S01]  /*c7b0*/  @!PT LDS RZ, [RZ] ;  /* 0x00000000fffff984 */ /* 0x000fe20000000800 */
[----:B------:R0:W-:Y:S01]  /*c7c0*/  LDGSTS.E.BYPASS.LTC128B.128 [R17+0x1c00], desc[UR36][R2.64], !P1 ;  /* 0x01c0000002117fae */ /* 0x0001e2000c901d64 */
[----:B------:R-:W-:-:S07]  /*c7d0*/  ISETP.NE.AND P1, PT, R5, RZ, PT ;  /* 0x000000ff0500720c */ /* 0x000fce0003f25270 */
[----:B------:R0:W-:Y:S04]  /*c7e0*/  LDGSTS.E.BYPASS.LTC128B.128 [R17+0x3c00], desc[UR36][R2.64+0x80], !P2 ;  /* 0x03c0008002117fae */ /* 0x0001e8000d101d64 */
[----:B------:R0:W-:Y:S04]  /*c7f0*/  LDGSTS.E.BYPASS.LTC128B.128 [R17+0x5c00], desc[UR36][R2.64+0x100], !P6 ;  /* 0x05c0010002117fae */ /* 0x0001e8000f101d64 */
[----:B------:R0:W-:Y:S04]  /*c800*/  LDGSTS.E.BYPASS.LTC128B.128 [R17+0x7c00], desc[UR36][R2.64+0x180], !P5 ;  /* 0x07c0018002117fae */ /* 0x0001e8000e901d64 */
[----:B------:R0:W-:Y:S04]  /*c810*/  LDGSTS.E.BYPASS.LTC128B.128 [R17+0x9c00], desc[UR36][R2.64+0x200], !P4 ;  /* 0x09c0020002117fae */ /* 0x0001e8000e101d64 */
[----:B------:R0:W-:Y:S04]  /*c820*/  LDGSTS.E.BYPASS.LTC128B.128 [R17+0xbc00], desc[UR36][R2.64+0x280], !P3 ;  /* 0x0bc0028002117fae */ /* 0x0001e8000d901d64 */
[----:B------:R0:W-:Y:S01]  /*c830*/  LDGSTS.E.BYPASS.LTC128B.128 [R17+0xdc00], desc[UR36][R2.64+0x300], P0 ;  /* 0x0dc0030002117fae */ /* 0x0001e20008101d64 */
[----:B------:R-:W-:-:S03]  /*c840*/  PLOP3.LUT P0, PT, PT, PT, PT, 0x80, 0x0 ;  /* 0x000000000000781c */ /* 0x000fc60003f0f070 */
[----:B------:R0:W-:Y:S01]  /*c850*/  LDGSTS.E.BYPASS.LTC128B.128 [R17+0xfc00], desc[UR36][R2.64+0x380], P1 ;  /* 0x0fc0038002117fae */ /* 0x0001e20008901d64 */
[----:B------:R-:W-:-:S09]  /*c860*/  NOP ;  /* 0x0000000000007918 */ /* 0x000fd20000000000 */
.L_x_83:
        /* <DEDUP_REMOVED lines=10> */
.L_x_84:
[----:B------:R-:W-:Y:S01]  /*c910*/  VIADD R0, R0, 0x1 ;  /* 0x0000000100007836 */ /* 0x000fe20000000000 */
[----:B------:R1:W-:Y:S01]  /*c920*/  SYNCS.ARRIVE.TRANS64.A1T0 RZ, [R10+URZ+0x28c50], RZ ;  /* 0x028c50ff0aff79a7 */ /* 0x0003e2000810003f */
[----:B------:R-:W-:Y:S01]  /*c930*/  VIADD R22, R22, 0xffffffff ;  /* 0xffffffff16167836 */ /* 0x000fe20000000000 */
[----:B------:R-:W-:Y:S02]  /*c940*/  IADD3 R9, R9, -0x40, RZ ;  /* 0xffffffc009097810 */ /* 0x000fe40007ffe0ff */
[----:B------:R-:W-:-:S04]  /*c950*/  ISETP.NE.AND P0, PT, R0, 0x2, PT ;  /* 0x000000020000780c */ /* 0x000fc80003f05270 */
[----:B------:R-:W-:Y:S02]  /*c960*/  SEL R0, R0, RZ, P0 ;  /* 0x000000ff00007207 */ /* 0x000fe40000000000 */
[----:B0-----:R-:W-:Y:S02]  /*c970*/  SEL R2, RZ, 0x1, P0 ;  /* 0x00000001ff027807 */ /* 0x001fe40000000000 */
[----:B------:R-:W-:Y:S02]  /*c980*/  ISETP.GT.AND P0, PT, R22, UR45, PT ;  /* 0x0000002d16007c0c */ /* 0x000fe4000bf04270 */
[----:B------:R-:W-:-:S11]  /*c990*/  LOP3.LUT R21, R21, R2, RZ, 0x3c, !PT ;  /* 0x0000000215157212 */ /* 0x000fd600078e3cff */
[----:B-1----:R-:W-:Y:S05]  /*c9a0*/  @P0 BRA `(.L_x_85) ;  /* 0xfffffff0008c0947 */ /* 0x002fea000383ffff */
.L_x_70:
[----:B------:R-:W-:Y:S05]  /*c9b0*/  BSYNC B0 ;  /* 0x0000000000007941 */ /* 0x000fea0003800000 */
.L_x_53:
[----:B------:R-:W0:Y:S01]  /*c9c0*/  S2R R3, SR_CgaCtaId ;  /* 0x0000000000037919 */ /* 0x000e220000008800 */
[----:B------:R-:W-:Y:S01]  /*c9d0*/  MOV R2, 0x400 ;  /* 0x0000040000027802 */ /* 0x000fe20000000f00 */
[----:B------:R-:W-:Y:S01]  /*c9e0*/  BSSY B0, `(.L_x_86) ;  /* 0x0000005000007945 */ /* 0x000fe20003800000 */
[----:B------:R-:W-:Y:S02]  /*c9f0*/  SHF.L.U32 R4, R4, 0x1f, RZ ;  /* 0x0000001f04047819 */ /* 0x000fe400000006ff */
[----:B0-----:R-:W-:-:S04]  /*ca00*/  LEA R5, R3, R2, 0x18 ;  /* 0x0000000203057211 */ /* 0x001fc800078ec0ff */
[----:B------:R-:W0:Y:S02]  /*ca10*/  SYNCS.PHASECHK.TRANS64.TRYWAIT P0, [R5+URZ+0x28c20], R4 ;  /* 0x028c2004050075a7 */ /* 0x000e24000800017f */
[----:B0-----:R-:W-:Y:S05]  /*ca20*/  @!P0 BRA `(.L_x_87) ;  /* 0x0000002400108947 */ /* 0x001fea0003800000 */
.L_x_155:
[----:B------:R-:W-:Y:S05]  /*ca30*/  BSYNC B0 ;  /* 0x0000000000007941 */ /* 0x000fea0003800000 */
.L_x_86:
[----:B------:R-:W-:-:S03]  /*ca40*/  UMOV UR4, 0xffffffff ;  /* 0xffffffff00047882 */ /* 0x000fc60000000000 */
[----:B------:R-:W-:Y:S05]  /*ca50*/  BRA.DIV UR4, `(.L_x_88) ;  /* 0x0000002604187947 */ /* 0x000fea000b800000 */
[----:B------:R-:W1:Y:S02]  /*ca60*/  S2R R2, SR_TID.X ;  /* 0x0000000000027919 */ /* 0x000e640000002100 */
[----:B-1----:R-:W-:-:S04]  /*ca70*/  SHF.R.U32.HI R2, RZ, 0x5, R2 ;  /* 0x00000005ff027819 */ /* 0x002fc80000011602 */
[----:B------:R-:W-:-:S05]  /*ca80*/  LOP3.LUT R2, R2, 0x3, RZ, 0xc0, !PT ;  /* 0x0000000302027812 */ /* 0x000fca00078ec0ff */
[----:B------:R1:W3:Y:S02]  /*ca90*/  SHFL.IDX PT, R14, R2, RZ, 0x1f ;  /* 0x00001fff020e7589 */ /* 0x0002e400000e0000 */
.L_x_158:
[----:B---3--:R-:W-:-:S13]  /*caa0*/  ISETP.NE.AND P0, PT, R14, RZ, PT ;  /* 0x000000ff0e00720c */ /* 0x008fda0003f05270 */
[----:B------:R-:W-:Y:S05]  /*cab0*/  @P0 BRA `(.L_x_8) ;  /* 0x0000000000880947 */ /* 0x000fea0003800000 */
[----:B------:R-:W-:-:S03]  /*cac0*/  UMOV UR4, 0xffffffff ;  /* 0xffffffff00047882 */ /* 0x000fc60000000000 */
[----:B------:R-:W-:Y:S05]  /*cad0*/  BRA.DIV UR4, `(.L_x_89) ;  /* 0x00000026042c7947 */ /* 0x000fea000b800000 */
[----:B------:R-:W-:-:S13]  /*cae0*/  ELECT P6, URZ, PT ;  /* 0x00000000003f782f */ /* 0x000fda00038c0000 */
.L_x_161:
[----:B------:R-:W-:Y:S05]  /*caf0*/  @!P6 BRA `(.L_x_8) ;  /* 0x000000000078e947 */ /* 0x000fea0003800000 */
[----:B------:R-:W-:-:S06]  /*cb00*/  ULOP3.LUT UR4, UR39, 0x2, URZ, 0xfc, !UPT ;  /* 0x0000000227047892 */ /* 0x000fcc000f8efc3f */
[----:B-1----:R-:W-:-:S05]  /*cb10*/  IMAD.U32 R2, RZ, RZ, UR4 ;  /* 0x00000004ff027e24 */ /* 0x002fca000f8e00ff */
[----:B------:R-:W-:-:S13]  /*cb20*/  ISETP.NE.AND P0, PT, R2, 0x3, PT ;  /* 0x000000030200780c */ /* 0x000fda0003f05270 */
[----:B------:R-:W-:Y:S05]  /*cb30*/  @!P0 BRA `(.L_x_90) ;  /* 0x0000000000048947 */ /* 0x000fea0003800000 */
[----:B------:R-:W-:Y:S01]  /*cb40*/  BPT.TRAP 0x1 ;  /* 0x000000040000795c */ /* 0x000fe20000300000 */
.L_x_90:
[C---:B0-----:R-:W-:Y:S01]  /*cb50*/  IMAD R4, R0.reuse, 0x8, R5 ;  /* 0x0000000800047824 */ /* 0x041fe200078e0205 */
[----:B------:R-:W-:Y:S02]  /*cb60*/  SHF.L.U32 R3, R21, 0x1f, RZ ;  /* 0x0000001f15037819 */ /* 0x000fe400000006ff */
[----:B------:R-:W-:Y:S02]  /*cb70*/  IADD3 R0, R0, 0x1, RZ ;  /* 0x0000000100007810 */ /* 0x000fe40007ffe0ff */
[----:B------:R-:W0:Y:S02]  /*cb80*/  SYNCS.PHASECHK.TRANS64.TRYWAIT P1, [R4+URZ+0x28c40], R3 ;  /* 0x028c4003040075a7 */ /* 0x000e24000802017f */
[----:B------:R-:W-:-:S04]  /*cb90*/  ISETP.NE.AND P2, PT, R0, 0x2, PT ;  /* 0x000000020000780c */ /* 0x000fc80003f45270 */
[----:B------:R-:W-:Y:S01]  /*cba0*/  SEL R2, RZ, 0x1, P2 ;  /* 0x00000001ff027807 */ /* 0x000fe20001000000 */
[----:B0-----:R-:W-:Y:S08]  /*cbb0*/  @!P1 BRA `(.L_x_91) ;  /* 0x0000002400149947 */ /* 0x001ff00003800000 */
.L_x_162:
[----:B------:R-:W-:Y:S02]  /*cbc0*/  SEL R0, R0, RZ, P2 ;  /* 0x000000ff00007207 */ /* 0x000fe40001000000 */
[----:B------:R-:W-:Y:S01]  /*cbd0*/  LOP3.LUT R2, R21, R2, RZ, 0x3c, !PT ;  /* 0x0000000215027212 */ /* 0x000fe200078e3cff */
[----:B------:R-:W-:Y:S06]  /*cbe0*/  @!P0 BRA `(.L_x_92) ;  /* 0x0000000000048947 */ /* 0x000fec0003800000 */
[----:B------:R-:W-:Y:S01]  /*cbf0*/  BPT.TRAP 0x1 ;  /* 0x000000040000795c */ /* 0x000fe20000300000 */
.L_x_92:
[----:B------:R-:W-:Y:S01]  /*cc00*/  IMAD R5, R0, 0x8, R5 ;  /* 0x0000000800057824 */ /* 0x000fe200078e0205 */
[----:B------:R-:W-:-:S04]  /*cc10*/  SHF.L.U32 R0, R2, 0x1f, RZ ;  /* 0x0000001f02007819 */ /* 0x000fc800000006ff */
[----:B------:R-:W1:Y:S02]  /*cc20*/  SYNCS.PHASECHK.TRANS64.TRYWAIT P1, [R5+URZ+0x28c40], R0 ;  /* 0x028c4000050075a7 */ /* 0x000e64000802017f */
[----:B-1----:R-:W-:Y:S05]  /*cc30*/  @!P1 BRA `(.L_x_93) ;  /* 0x0000002400089947 */ /* 0x002fea0003800000 */
.L_x_163:
[----:B------:R-:W-:Y:S05]  /*cc40*/  @!P0 BRA `(.L_x_94) ;  /* 0x0000000000048947 */ /* 0x000fea0003800000 */
[----:B------:R-:W-:Y:S01]  /*cc50*/  BPT.TRAP 0x1 ;  /* 0x000000040000795c */ /* 0x000fe20000300000 */
.L_x_94:
[----:B------:R-:W3:Y:S02]  /*cc60*/  SYNCS.PHASECHK.TRANS64.TRYWAIT P1, [R4+URZ+0x28c60], R3 ;  /* 0x028c6003040075a7 */ /* 0x000ee4000802017f */
[----:B---3--:R-:W-:Y:S05]  /*cc70*/  @!P1 BRA `(.L_x_95) ;  /* 0x00000024000c9947 */ /* 0x008fea0003800000 */
.L_x_164:
[----:B------:R-:W-:Y:S05]  /*cc80*/  @!P0 BRA `(.L_x_96) ;  /* 0x0000000000048947 */ /* 0x000fea0003800000 */
[----:B------:R-:W-:Y:S01]  /*cc90*/  BPT.TRAP 0x1 ;  /* 0x000000040000795c */ /* 0x000fe20000300000 */
.L_x_96:
[----:B----4-:R4:W0:Y:S02]  /*cca0*/  SYNCS.PHASECHK.TRANS64.TRYWAIT P0, [R5+URZ+0x28c60], R0 ;  /* 0x028c6000050075a7 */ /* 0x010824000800017f */
[----:B0-----:R-:W-:Y:S05]  /*ccb0*/  @!P0 NANOSLEEP.SYNCS 0x989680 ;  /* 0x009896800000895d */ /* 0x001fea0003900000 */
[----:B------:R-:W0:Y:S02]  /*ccc0*/  @!P0 SYNCS.PHASECHK.TRANS64 P0, [R5+URZ+0x28c60], R0 ;  /* 0x028c6000050085a7 */ /* 0x000e24000800007f */
[----:B0-----:R-:W-:Y:S05]  /*ccd0*/  @!P0 BRA `(.L_x_96) ;  /* 0xfffffffc00f08947 */ /* 0x001fea000383ffff */
.L_x_8:
[----:B------:R-:W-:Y:S05]  /*cce0*/  BSYNC B6 ;  /* 0x0000000000067941 */ /* 0x000fea0003800000 */
.L_x_5:
[----:B------:R-:W-:Y:S05]  /*ccf0*/  EXIT ;  /* 0x000000000000794d */ /* 0x000fea0003800000 */
.L_x_13:
[----:B0-----:R-:W-:-:S04]  /*cd00*/  IMAD.U32 R5, RZ, RZ, UR5 ;  /* 0x00000005ff057e24 */ /* 0x001fc8000f8e00ff */
[----:B------:R0:W1:Y:S03]  /*cd10*/  SYNCS.PHASECHK.TRANS64.TRYWAIT P1, [R5+URZ+0x28c50], R2 ;  /* 0x028c5002050075a7 */ /* 0x000066000802017f */
[----:B-1----:R-:W-:Y:S05]  /*cd20*/  @!P1 NANOSLEEP.SYNCS 0x989680 ;  /* 0x009896800000995d */ /* 0x002fea0003900000 */
[----:B------:R-:W1:Y:S02]  /*cd30*/  @!P1 SYNCS.PHASECHK.TRANS64 P1, [R5+URZ+0x28c50], R2 ;  /* 0x028c5002050095a7 */ /* 0x000e64000802007f */
[----:B-1----:R-:W-:Y:S05]  /*cd40*/  @!P1 BRA `(.L_x_13) ;  /* 0xfffffffc00ec9947 */ /* 0x002fea000383ffff */
[----:B------:R-:W-:Y:S05]  /*cd50*/  BRA `(.L_x_97) ;  /* 0xffffff4400947947 */ /* 0x000fea000383ffff */
.L_x_19:
[----:B-1----:R-:W-:-:S04]  /*cd60*/  MOV R5, UR7 ;  /* 0x0000000700057c02 */ /* 0x002fc80008000f00 */
[----:B------:R1:W2:Y:S03]  /*cd70*/  SYNCS.PHASECHK.TRANS64.TRYWAIT P1, [R5+URZ+0x28c50], R2 ;  /* 0x028c5002050075a7 */ /* 0x0002a6000802017f */
[----:B--2---:R-:W-:Y:S05]  /*cd80*/  @!P1 NANOSLEEP.SYNCS 0x989680 ;  /* 0x009896800000995d */ /* 0x004fea0003900000 */
[----:B------:R-:W2:Y:S02]  /*cd90*/  @!P1 SYNCS.PHASECHK.TRANS64 P1, [R5+URZ+0x28c50], R2 ;  /* 0x028c5002050095a7 */ /* 0x000ea4000802007f */
[----:B--2---:R-:W-:Y:S05]  /*cda0*/  @!P1 BRA `(.L_x_19) ;  /* 0xfffffffc00ec9947 */ /* 0x004fea000383ffff */
[----:B------:R-:W-:Y:S05]  /*cdb0*/  BRA `(.L_x_18) ;  /* 0xffffff5000987947 */ /* 0x000fea000383ffff */
.L_x_24:
[----:B0-----:R-:W-:-:S04]  /*cdc0*/  IMAD.U32 R0, RZ, RZ, UR41 ;  /* 0x00000029ff007e24 */ /* 0x001fc8000f8e00ff */
[----:B------:R0:W1:Y:S03]  /*cdd0*/  SYNCS.PHASECHK.TRANS64.TRYWAIT P0, [R0+URZ+0x28c00], R9 ;  /* 0x028c0009000075a7 */ /* 0x000066000800017f */
[----:B-1----:R-:W-:Y:S05]  /*cde0*/  @!P0 NANOSLEEP.SYNCS 0x989680 ;  /* 0x009896800000895d */ /* 0x002fea0003900000 */
[----:B------:R-:W1:Y:S02]  /*cdf0*/  @!P0 SYNCS.PHASECHK.TRANS64 P0, [R0+URZ+0x28c00], R9 ;  /* 0x028c0009000085a7 */ /* 0x000e64000800007f */
[----:B-1----:R-:W-:Y:S05]  /*ce00*/  @!P0 BRA `(.L_x_24) ;  /* 0xfffffffc00ec8947 */ /* 0x002fea000383ffff */
[----:B------:R-:W-:Y:S05]  /*ce10*/  BRA `(.L_x_98) ;  /* 0xffffff6400987947 */ /* 0x000fea000383ffff */
.L_x_28:
[----:B-1----:R-:W-:-:S04]  /*ce20*/  IMAD.U32 R4, RZ, RZ, UR41 ;  /* 0x00000029ff047e24 */ /* 0x002fc8000f8e00ff */
[----:B------:R1:W2:Y:S03]  /*ce30*/  SYNCS.PHASECHK.TRANS64.TRYWAIT P1, [R4+URZ+0x28c30], R9 ;  /* 0x028c3009040075a7 */ /* 0x0002a6000802017f */
[----:B--2---:R-:W-:Y:S05]  /*ce40*/  @!P1 NANOSLEEP.SYNCS 0x989680 ;  /* 0x009896800000995d */ /* 0x004fea0003900000 */
[----:B------:R-:W2:Y:S02]  /*ce50*/  @!P1 SYNCS.PHASECHK.TRANS64 P1, [R4+URZ+0x28c30], R9 ;  /* 0x028c3009040095a7 */ /* 0x000ea4000802007f */
[----:B--2---:R-:W-:Y:S05]  /*ce60*/  @!P1 BRA `(.L_x_28) ;  /* 0xfffffffc00ec9947 */ /* 0x004fea000383ffff */
[----:B------:R-:W-:Y:S05]  /*ce70*/  BRA `(.L_x_27) ;  /* 0xffffff6400d87947 */ /* 0x000fea000383ffff */
.L_x_33:
[----:B--2---:R-:W-:-:S04]  /*ce80*/  MOV R12, UR41 ;  /* 0x00000029000c7c02 */ /* 0x004fc80008000f00 */
[----:B------:R2:W4:Y:S03]  /*ce90*/  SYNCS.PHASECHK.TRANS64.TRYWAIT P1, [R12+URZ+0x28c50], R9 ;  /* 0x028c50090c0075a7 */ /* 0x000526000802017f */
[----:B----4-:R-:W-:Y:S05]  /*cea0*/  @!P1 NANOSLEEP.SYNCS 0x989680 ;  /* 0x009896800000995d */ /* 0x010fea0003900000 */
[----:B------:R-:W4:Y:S02]  /*ceb0*/  @!P1 SYNCS.PHASECHK.TRANS64 P1, [R12+URZ+0x28c50], R9 ;  /* 0x028c50090c0095a7 */ /* 0x000f24000802007f */
[----:B----4-:R-:W-:Y:S05]  /*cec0*/  @!P1 BRA `(.L_x_33) ;  /* 0xfffffffc00ec9947 */ /* 0x010fea000383ffff */
[----:B------:R-:W-:Y:S05]  /*ced0*/  BRA `(.L_x_32) ;  /* 0xffffff7800507947 */ /* 0x000fea000383ffff */
.L_x_39:
[----:B-1----:R-:W-:-:S04]  /*cee0*/  IMAD.U32 R12, RZ, RZ, UR26 ;  /* 0x0000001aff0c7e24 */ /* 0x002fc8000f8e00ff */
[----:B------:R1:W2:Y:S03]  /*cef0*/  SYNCS.PHASECHK.TRANS64.TRYWAIT P2, [R12+URZ+0x28c30], R9 ;  /* 0x028c30090c0075a7 */ /* 0x0002a6000804017f */
[----:B--2---:R-:W-:Y:S05]  /*cf00*/  @!P2 NANOSLEEP.SYNCS 0x989680 ;  /* 0x009896800000a95d */ /* 0x004fea0003900000 */
[----:B------:R-:W2:Y:S02]  /*cf10*/  @!P2 SYNCS.PHASECHK.TRANS64 P2, [R12+URZ+0x28c30], R9 ;  /* 0x028c30090c00a5a7 */ /* 0x000ea4000804007f */
[----:B--2---:R-:W-:Y:S05]  /*cf20*/  @!P2 BRA `(.L_x_39) ;  /* 0xfffffffc00eca947 */ /* 0x004fea000383ffff */
[----:B------:R-:W-:Y:S05]  /*cf30*/  BRA `(.L_x_38) ;  /* 0xffffff7c00407947 */ /* 0x000fea000383ffff */
.L_x_44:
[----:B--2---:R-:W-:-:S04]  /*cf40*/  IMAD.U32 R14, RZ, RZ, UR26 ;  /* 0x0000001aff0e7e24 */ /* 0x004fc8000f8e00ff */
[----:B------:R2:W4:Y:S03]  /*cf50*/  SYNCS.PHASECHK.TRANS64.TRYWAIT P2, [R14+URZ+0x28c50], R9 ;  /* 0x028c50090e0075a7 */ /* 0x000526000804017f */
[----:B----4-:R-:W-:Y:S05]  /*cf60*/  @!P2 NANOSLEEP.SYNCS 0x989680 ;  /* 0x009896800000a95d */ /* 0x010fea0003900000 */
[----:B------:R-:W4:Y:S02]  /*cf70*/  @!P2 SYNCS.PHASECHK.TRANS64 P2, [R14+URZ+0x28c50], R9 ;  /* 0x028c50090e00a5a7 */ /* 0x000f24000804007f */
[----:B----4-:R-:W-:Y:S05]  /*cf80*/  @!P2 BRA `(.L_x_44) ;  /* 0xfffffffc00eca947 */ /* 0x010fea000383ffff */
[----:B------:R-:W-:Y:S05]  /*cf90*/  BRA `(.L_x_43) ;  /* 0xffffff90005c7947 */ /* 0x000fea000383ffff */
.L_x_58:
[----:B------:R-:W-:Y:S01]  /*cfa0*/  MOV R13, R23 ;  /* 0x00000017000d7202 */ /* 0x000fe20000000f00 */
[----:B------:R-:W-:Y:S01]  /*cfb0*/  IMAD.MOV.U32 R12, RZ, RZ, RZ ;  /* 0x000000ffff0c7224 */ /* 0x000fe200078e00ff */
[----:B------:R-:W-:Y:S01]  /*cfc0*/  MOV R15, 0xffffffff ;  /* 0xffffffff000f7802 */ /* 0x000fe20000000f00 */
[----:B------:R-:W-:-:S07]  /*cfd0*/  IMAD.MOV.U32 R11, RZ, RZ, 0x1f ;  /* 0x0000001fff0b7424 */ /* 0x000fce00078e00ff */
[----:B------:R-:W-:Y:S05]  /*cfe0*/  WARPSYNC.COLLECTIVE R15, `(.L_x_99) ;  /* 0x000000000f087348 */ /* 0x000fea0003c00000 */
[----:B------:R0:W1:Y:S02]  /*cff0*/  SHFL.IDX P6, R14, R13, R12, R11 ;  /* 0x0000000c0d0e7389 */ /* 0x00006400000c000b */
[----:B01----:R-:W-:Y:S01]  /*d000*/  ENDCOLLECTIVE ;  /* 0x000000000000791b */ /* 0x003fe20003800000 */
.L_x_99:
[----:B------:R-:W-:Y:S05]  /*d010*/  BRA `(.L_x_100) ;  /* 0xffffffd400307947 */ /* 0x000fea000383ffff */
.L_x_60:
[----:B0-----:R-:W-:-:S04]  /*d020*/  IMAD.U32 R3, RZ, RZ, UR43 ;  /* 0x0000002bff037e24 */ /* 0x001fc8000f8e00ff */
[----:B------:R0:W1:Y:S03]  /*d030*/  SYNCS.PHASECHK.TRANS64.TRYWAIT P0, [R3+URZ+0x28c40], R0 ;  /* 0x028c4000030075a7 */ /* 0x000066000800017f */
[----:B-1----:R-:W-:Y:S05]  /*d040*/  @!P0 NANOSLEEP.SYNCS 0x989680 ;  /* 0x009896800000895d */ /* 0x002fea0003900000 */
[----:B------:R-:W1:Y:S02]  /*d050*/  @!P0 SYNCS.PHASECHK.TRANS64 P0, [R3+URZ+0x28c40], R0 ;  /* 0x028c4000030085a7 */ /* 0x000e64000800007f */
[----:B-1----:R-:W-:Y:S05]  /*d060*/  @!P0 BRA `(.L_x_60) ;  /* 0xfffffffc00ec8947 */ /* 0x002fea000383ffff */
[----:B------:R-:W-:Y:S05]  /*d070*/  BRA `(.L_x_101) ;  /* 0xffffffd400607947 */ /* 0x000fea000383ffff */
.L_x_61:
[----:B------:R-:W-:Y:S01]  /*d080*/  BSSY B0, `(.L_x_102) ;  /* 0x0000008000007945 */ /* 0x000fe20003800000 */
[----:B------:R-:W-:Y:S01]  /*d090*/  IMAD.MOV.U32 R13, RZ, RZ, R5 ;  /* 0x000000ffff0d7224 */ /* 0x000fe200078e0005 */
[----:B------:R-:W-:Y:S01]  /*d0a0*/  MOV R12, RZ ;  /* 0x000000ff000c7202 */ /* 0x000fe20000000f00 */
[----:B------:R-:W-:Y:S02]  /*d0b0*/  IMAD.MOV.U32 R11, RZ, RZ, 0x181f ;  /* 0x0000181fff0b7424 */ /* 0x000fe400078e00ff */
[----:B------:R-:W-:-:S07]  /*d0c0*/  IMAD.MOV.U32 R15, RZ, RZ, -0x1 ;  /* 0xffffffffff0f7424 */ /* 0x000fce00078e00ff */
[----:B------:R-:W-:Y:S05]  /*d0d0*/  WARPSYNC.COLLECTIVE R15, `(.L_x_103) ;  /* 0x000000000f087348 */ /* 0x000fea0003c00000 */
[----:B------:R0:W1:Y:S02]  /*d0e0*/  SHFL.IDX P6, R14, R13, R12, R11 ;  /* 0x0000000c0d0e7389 */ /* 0x00006400000c000b */
[----:B01----:R-:W-:Y:S01]  /*d0f0*/  ENDCOLLECTIVE ;  /* 0x000000000000791b */ /* 0x003fe20003800000 */
.L_x_103:
[----:B------:R-:W-:Y:S05]  /*d100*/  BSYNC B0 ;  /* 0x0000000000007941 */ /* 0x000fea0003800000 */
.L_x_102:
[----:B------:R-:W-:Y:S01]  /*d110*/  IMAD.MOV.U32 R13, RZ, RZ, R0 ;  /* 0x000000ffff0d7224 */ /* 0x000fe200078e0000 */
[----:B------:R-:W-:Y:S01]  /*d120*/  MOV R11, 0x181f ;  /* 0x0000181f000b7802 */ /* 0x000fe20000000f00 */
[----:B------:R-:W-:Y:S01]  /*d130*/  IMAD.MOV.U32 R12, RZ, RZ, RZ ;  /* 0x000000ffff0c7224 */ /* 0x000fe200078e00ff */
[----:B------:R-:W-:Y:S01]  /*d140*/  MOV R2, R14 ;  /* 0x0000000e00027202 */ /* 0x000fe20000000f00 */
[----:B------:R-:W-:Y:S01]  /*d150*/  IMAD.MOV.U32 R15, RZ, RZ, -0x1 ;  /* 0xffffffffff0f7424 */ /* 0x000fe200078e00ff */
[----:B------:R-:W-:-:S07]  /*d160*/  @P0 LEA R7, R30, UR43, 0x1 ;  /* 0x0000002b1e070c11 */ /* 0x000fce000f8e08ff */
[----:B------:R-:W-:Y:S05]  /*d170*/  WARPSYNC.COLLECTIVE R15, `(.L_x_104) ;  /* 0x000000000f087348 */ /* 0x000fea0003c00000 */
[----:B------:R0:W1:Y:S02]  /*d180*/  SHFL.IDX P6, R14, R13, R12, R11 ;  /* 0x0000000c0d0e7389 */ /* 0x00006400000c000b */
[----:B01----:R-:W-:Y:S01]  /*d190*/  ENDCOLLECTIVE ;  /* 0x000000000000791b */ /* 0x003fe20003800000 */
.L_x_104:
[----:B------:R-:W-:Y:S02]  /*d1a0*/  IMAD.MOV.U32 R13, RZ, RZ, R5 ;  /* 0x000000ffff0d7224 */ /* 0x000fe400078e0005 */
[----:B------:R-:W-:Y:S01]  /*d1b0*/  IMAD.MOV.U32 R12, RZ, RZ, 0x1 ;  /* 0x00000001ff0c7424 */ /* 0x000fe200078e00ff */
[----:B------:R-:W-:-:S05]  /*d1c0*/  @P0 LEA R14, P1, R22, R14, 0x1 ;  /* 0x0000000e160e0211 */ /* 0x000fca00078208ff */
[----:B------:R-:W-:Y:S01]  /*d1d0*/  @P0 IMAD.X R3, RZ, RZ, R2, P1 ;  /* 0x000000ffff030224 */ /* 0x000fe200008e0602 */
[----:B------:R-:W-:-:S07]  /*d1e0*/  @P0 MOV R2, R14 ;  /* 0x0000000e00020202 */ /* 0x000fce0000000f00 */
[----:B------:R-:W-:Y:S05]  /*d1f0*/  WARPSYNC.COLLECTIVE R15, `(.L_x_105) ;  /* 0x000000000f087348 */ /* 0x000fea0003c00000 */
[----:B------:R0:W1:Y:S02]  /*d200*/  SHFL.IDX P6, R14, R13, R12, R11 ;  /* 0x0000000c0d0e7389 */ /* 0x00006400000c000b */
[----:B01----:R-:W-:Y:S01]  /*d210*/  ENDCOLLECTIVE ;  /* 0x000000000000791b */ /* 0x003fe20003800000 */
.L_x_105:
[----:B------:R-:W-:Y:S01]  /*d220*/  @!PT LDS RZ, [RZ] ;  /* 0x00000000fffff984 */ /* 0x000fe20000000800 */
[----:B------:R-:W-:Y:S01]  /*d230*/  @!PT LDS RZ, [RZ] ;  /* 0x00000000fffff984 */ /* 0x000fe20000000800 */
[----:B------:R-:W-:Y:S01]  /*d240*/  @!PT LDS RZ, [RZ] ;  /* 0x00000000fffff984 */ /* 0x000fe20000000800 */
[----:B------:R0:W-:Y:S01]  /*d250*/  @P0 LDGSTS.E.BYPASS.LTC128B.128 [R7+0x22400], desc[UR36][R2.64], !P2 ;  /* 0x2240000002070fae */ /* 0x0001e2000d101d64 */
[----:B------:R-:W-:Y:S01]  /*d260*/  ISETP.GE.AND P0, PT, R18, 0x11, PT ;  /* 0x000000111200780c */ /* 0x000fe20003f06270 */
[----:B------:R-:W-:-:S12]  /*d270*/  IMAD.MOV.U32 R13, RZ, RZ, R0 ;  /* 0x000000ffff0d7224 */ /* 0x000fd800078e0000 */
[----:B------:R-:W-:Y:S02]  /*d280*/  @P0 LEA R9, R30, UR43, 0x1 ;  /* 0x0000002b1e090c11 */ /* 0x000fe4000f8e08ff */
[----:B0-----:R-:W-:-:S07]  /*d290*/  MOV R4, R14 ;  /* 0x0000000e00047202 */ /* 0x001fce0000000f00 */
[----:B------:R-:W-:Y:S05]  /*d2a0*/  WARPSYNC.COLLECTIVE R15, `(.L_x_106) ;  /* 0x000000000f087348 */ /* 0x000fea0003c00000 */
[----:B------:R0:W1:Y:S02]  /*d2b0*/  SHFL.IDX P6, R14, R13, R12, R11 ;  /* 0x0000000c0d0e7389 */ /* 0x00006400000c000b */
[----:B01----:R-:W-:Y:S01]  /*d2c0*/  ENDCOLLECTIVE ;  /* 0x000000000000791b */ /* 0x003fe20003800000 */
.L_x_106:
[----:B------:R-:W-:Y:S01]  /*d2d0*/  MOV R13, R5 ;  /* 0x00000005000d7202 */ /* 0x000fe20000000f00 */
[----:B------:R-:W-:Y:S01]  /*d2e0*/  IMAD.MOV.U32 R12, RZ, RZ, 0x2 ;  /* 0x00000002ff0c7424 */ /* 0x000fe200078e00ff */
[----:B------:R-:W-:-:S13]  /*d2f0*/  @P0 LEA R2, P1, R22, R14, 0x1 ;  /* 0x0000000e16020211 */ /* 0x000fda00078208ff */
[----:B------:R-:W-:Y:S05]  /*d300*/  WARPSYNC.COLLECTIVE R15, `(.L_x_107) ;  /* 0x000000000f087348 */ /* 0x000fea0003c00000 */
[----:B------:R0:W1:Y:S02]  /*d310*/  SHFL.IDX P6, R14, R13, R12, R11 ;  /* 0x0000000c0d0e7389 */ /* 0x00006400000c000b */
[----:B01----:R-:W-:Y:S01]  /*d320*/  ENDCOLLECTIVE ;  /* 0x000000000000791b */ /* 0x003fe20003800000 */
.L_x_107:
[----:B------:R-:W-:-:S05]  /*d330*/  @P0 IMAD.X R3, RZ, RZ, R4, P1 ;  /* 0x000000ffff030224 */ /* 0x000fca00008e0604 */
[----:B------:R-:W-:Y:S01]  /*d340*/  @!PT LDS RZ, [RZ] ;  /* 0x00000000fffff984 */ /* 0x000fe20000000800 */
[----:B------:R-:W-:Y:S01]  /*d350*/  @!PT LDS RZ, [RZ] ;  /* 0x00000000fffff984 */ /* 0x000fe20000000800 */
[----:B------:R-:W-:Y:S01]  /*d360*/  @!PT LDS RZ, [RZ] ;  /* 0x00000000fffff984 */ /* 0x000fe20000000800 */
[----:B------:R0:W-:Y:S01]  /*d370*/  @P0 LDGSTS.E.BYPASS.LTC128B.128 [R9+0x22c00], desc[UR36][R2.64], !P2 ;  /* 0x22c0000002090fae */ /* 0x0001e2000d101d64 */
[----:B------:R-:W-:Y:S02]  /*d380*/  ISETP.GE.AND P0, PT, R18, 0x21, PT ;  /* 0x000000211200780c */ /* 0x000fe40003f06270 */
[----:B------:R-:W-:-:S11]  /*d390*/  MOV R13, R0 ;  /* 0x00000000000d7202 */ /* 0x000fd60000000f00 */
[----:B------:R-:W-:Y:S01]  /*d3a0*/  @P0 LEA R7, R30, UR43, 0x1 ;  /* 0x0000002b1e070c11 */ /* 0x000fe2000f8e08ff */
[----:B0-----:R-:W-:-:S07]  /*d3b0*/  IMAD.MOV.U32 R4, RZ, RZ, R14 ;  /* 0x000000ffff047224 */ /* 0x001fce00078e000e */
[----:B------:R-:W-:Y:S05]  /*d3c0*/  WARPSYNC.COLLECTIVE R15, `(.L_x_108) ;  /* 0x000000000f087348 */ /* 0x000fea0003c00000 */
[----:B------:R0:W1:Y:S02]  /*d3d0*/  SHFL.IDX P6, R14, R13, R12, R11 ;  /* 0x0000000c0d0e7389 */ /* 0x00006400000c000b */
[----:B01----:R-:W-:Y:S01]  /*d3e0*/  ENDCOLLECTIVE ;  /* 0x000000000000791b */ /* 0x003fe20003800000 */
.L_x_108:
[----:B------:R-:W-:Y:S01]  /*d3f0*/  IMAD.MOV.U32 R13, RZ, RZ, R5 ;  /* 0x000000ffff0d7224 */ /* 0x000fe200078e0005 */
[----:B------:R-:W-:Y:S02]  /*d400*/  MOV R12, 0x3 ;  /* 0x00000003000c7802 */ /* 0x000fe40000000f00 */
[----:B------:R-:W-:-:S13]  /*d410*/  @P0 LEA R2, P1, R22, R14, 0x1 ;  /* 0x0000000e16020211 */ /* 0x000fda00078208ff */
[----:B------:R-:W-:Y:S05]  /*d420*/  WARPSYNC.COLLECTIVE R15, `(.L_x_109) ;  /* 0x000000000f087348 */ /* 0x000fea0003c00000 */
[----:B------:R0:W1:Y:S02]  /*d430*/  SHFL.IDX P6, R14, R13, R12, R11 ;  /* 0x0000000c0d0e7389 */ /* 0x00006400000c000b */
[----:B01----:R-:W-:Y:S01]  /*d440*/  ENDCOLLECTIVE ;  /* 0x000000000000791b */ /* 0x003fe20003800000 */
.L_x_109:
[----:B------:R-:W-:-:S05]  /*d450*/  @P0 IMAD.X R3, RZ, RZ, R4, P1 ;  /* 0x000000ffff030224 */ /* 0x000fca00008e0604 */
[----:B------:R-:W-:Y:S01]  /*d460*/  @!PT LDS RZ, [RZ] ;  /* 0x00000000fffff984 */ /* 0x000fe20000000800 */
[----:B------:R-:W-:Y:S01]  /*d470*/  @!PT LDS RZ, [RZ] ;  /* 0x00000000fffff984 */ /* 0x000fe20000000800 */
[----:B------:R-:W-:Y:S01]  /*d480*/  @!PT LDS RZ, [RZ] ;  /* 0x00000000fffff984 */ /* 0x000fe20000000800 */
[----:B------:R0:W-:Y:S01]  /*d490*/  @P0 LDGSTS.E.BYPASS.LTC128B.128 [R7+0x23400], desc[UR36][R2.64], !P2 ;  /* 0x2340000002070fae */ /* 0x0001e2000d101d64 */
[----:B------:R-:W-:Y:S02]  /*d4a0*/  IMAD.MOV.U32 R13, RZ, RZ, R0 ;  /* 0x000000ffff0d7224 */ /* 0x000fe400078e0000 */
[----:B------:R-:W-:-:S07]  /*d4b0*/  IMAD.MOV.U32 R4, RZ, RZ, R14 ;  /* 0x000000ffff047224 */ /* 0x000fce00078e000e */
[----:B0-----:R-:W-:Y:S05]  /*d4c0*/  WARPSYNC.COLLECTIVE R15, `(.L_x_110) ;  /* 0x000000000f087348 */ /* 0x001fea0003c00000 */
[----:B------:R1:W2:Y:S02]  /*d4d0*/  SHFL.IDX P6, R14, R13, R12, R11 ;  /* 0x0000000c0d0e7389 */ /* 0x0002a400000c000b */
[----:B012---:R-:W-:Y:S01]  /*d4e0*/  ENDCOLLECTIVE ;  /* 0x000000000000791b */ /* 0x007fe20003800000 */
.L_x_110:
[----:B------:R-:W-:Y:S05]  /*d4f0*/  BRA `(.L_x_111) ;  /* 0xffffffd400247947 */ /* 0x000fea000383ffff */
.L_x_64:
[----:B------:R-:W-:Y:S01]  /*d500*/  MOV R13, R5 ;  /* 0x00000005000d7202 */ /* 0x000fe20000000f00 */
[----:B------:R-:W-:Y:S01]  /*d510*/  IMAD.MOV.U32 R12, RZ, RZ, RZ ;  /* 0x000000ffff0c7224 */ /* 0x000fe200078e00ff */
[----:B------:R-:W-:Y:S01]  /*d520*/  MOV R15, 0xffffffff ;  /* 0xffffffff000f7802 */ /* 0x000fe20000000f00 */
[----:B------:R-:W-:Y:S01]  /*d530*/  IMAD.MOV.U32 R11, RZ, RZ, 0x181f ;  /* 0x0000181fff0b7424 */ /* 0x000fe200078e00ff */
[----:B------:R-:W-:-:S07]  /*d540*/  LEA R35, R35, R36, 0x6 ;  /* 0x0000002423237211 */ /* 0x000fce00078e30ff */
[----:B------:R-:W-:Y:S05]  /*d550*/  WARPSYNC.COLLECTIVE R15, `(.L_x_112) ;  /* 0x000000000f087348 */ /* 0x000fea0003c00000 */
[----:B------:R0:W1:Y:S02]  /*d560*/  SHFL.IDX P6, R14, R13, R12, R11 ;  /* 0x0000000c0d0e7389 */ /* 0x00006400000c000b */
[----:B01----:R-:W-:Y:S01]  /*d570*/  ENDCOLLECTIVE ;  /* 0x000000000000791b */ /* 0x003fe20003800000 */
.L_x_112:
[----:B------:R-:W-:Y:S01]  /*d580*/  IADD3 R9, R35, 0x10, RZ ;  /* 0x0000001023097810 */ /* 0x000fe20007ffe0ff */
[----:B------:R-:W-:Y:S02]  /*d590*/  IMAD.MOV.U32 R13, RZ, RZ, R4 ;  /* 0x000000ffff0d7224 */ /* 0x000fe400078e0004 */
[----:B------:R-:W-:-:S07]  /*d5a0*/  IMAD.MOV.U32 R2, RZ, RZ, R14 ;  /* 0x000000ffff027224 */ /* 0x000fce00078e000e */
[----:B------:R-:W-:Y:S05]  /*d5b0*/  WARPSYNC.COLLECTIVE R15, `(.L_x_113) ;  /* 0x000000000f087348 */ /* 0x000fea0003c00000 */
[----:B------:R0:W1:Y:S02]  /*d5c0*/  SHFL.IDX P6, R14, R13, R12, R11 ;  /* 0x0000000c0d0e7389 */ /* 0x00006400000c000b */
[----:B01----:R-:W-:Y:S01]  /*d5d0*/  ENDCOLLECTIVE ;  /* 0x000000000000791b */ /* 0x003fe20003800000 */
.L_x_113:
[----:B------:R-:W-:Y:S02]  /*d5e0*/  ULDC UR4, c[0x0][0x288] ;  /* 0x0000a20000047ab9 */ /* 0x000fe40000000800 */
[----:B------:R-:W-:-:S05]  /*d5f0*/  IMAD R0, R0, UR4, RZ ;  /* 0x0000000400007c24 */ /* 0x000fca000f8e02ff */
[----:B------:R-:W-:Y:S01]  /*d600*/  ISETP.GE.AND P0, PT, R35, R0, PT ;  /* 0x000000002300720c */ /* 0x000fe20003f06270 */
[----:B------:R-:W-:Y:S02]  /*d610*/  IMAD.MOV.U32 R13, RZ, RZ, R5 ;  /* 0x000000ffff0d7224 */ /* 0x000fe400078e0005 */
[----:B------:R-:W-:-:S10]  /*d620*/  IMAD.MOV.U32 R12, RZ, RZ, 0x1 ;  /* 0x00000001ff0c7424 */ /* 0x000fd400078e00ff */
[----:B------:R-:W-:Y:S02]  /*d630*/  @!P0 LEA R7, R30, UR43, 0x1 ;  /* 0x0000002b1e078c11 */ /* 0x000fe4000f8e08ff */
[----:B------:R-:W-:-:S05]  /*d640*/  @!P0 LEA R14, P2, R22, R14, 0x1 ;  /* 0x0000000e160e8211 */ /* 0x000fca00078408ff */
[----:B------:R-:W-:Y:S02]  /*d650*/  @!P0 IMAD.X R3, RZ, RZ, R2, P2 ;  /* 0x000000ffff038224 */ /* 0x000fe400010e0602 */
[----:B------:R-:W-:-:S07]  /*d660*/  @!P0 IMAD.MOV.U32 R2, RZ, RZ, R14 ;  /* 0x000000ffff028224 */ /* 0x000fce00078e000e */
[----:B------:R-:W-:Y:S05]  /*d670*/  WARPSYNC.COLLECTIVE R15, `(.L_x_114) ;  /* 0x000000000f087348 */ /* 0x000fea0003c00000 */
[----:B------:R0:W1:Y:S02]  /*d680*/  SHFL.IDX P6, R14, R13, R12, R11 ;  /* 0x0000000c0d0e7389 */ /* 0x00006400000c000b */
[----:B01----:R-:W-:Y:S01]  /*d690*/  ENDCOLLECTIVE ;  /* 0x000000000000791b */ /* 0x003fe20003800000 */
.L_x_114:
[----:B------:R-:W-:Y:S01]  /*d6a0*/  @!PT LDS RZ, [RZ] ;  /* 0x00000000fffff984 */ /* 0x000fe20000000800 */
[----:B------:R-:W-:Y:S01]  /*d6b0*/  @!PT LDS RZ, [RZ] ;  /* 0x00000000fffff984 */ /* 0x000fe20000000800 */
[----:B------:R-:W-:Y:S01]  /*d6c0*/  @!PT LDS RZ, [RZ] ;  /* 0x00000000fffff984 */ /* 0x000fe20000000800 */
[----:B------:R0:W-:Y:S01]  /*d6d0*/  @!P0 LDGSTS.E.BYPASS.LTC128B.128 [R7+0x20400], desc[UR36][R2.64], !P1 ;  /* 0x2040000002078fae */ /* 0x0001e2000c901d64 */
[----:B------:R-:W-:Y:S01]  /*d6e0*/  ISETP.GE.AND P0, PT, R9, R0, PT ;  /* 0x000000000900720c */ /* 0x000fe20003f06270 */
[----:B------:R-:W-:Y:S01]  /*d6f0*/  IMAD.MOV.U32 R13, RZ, RZ, R4 ;  /* 0x000000ffff0d7224 */ /* 0x000fe200078e0004 */
[----:B0-----:R-:W-:-:S11]  /*d700*/  IADD3 R7, R35, 0x20, RZ ;  /* 0x0000002023077810 */ /* 0x001fd60007ffe0ff */
[----:B------:R-:W-:Y:S02]  /*d710*/  @!P0 LEA R9, R30, UR43, 0x1 ;  /* 0x0000002b1e098c11 */ /* 0x000fe4000f8e08ff */
[----:B------:R-:W-:-:S07]  /*d720*/  MOV R6, R14 ;  /* 0x0000000e00067202 */ /* 0x000fce0000000f00 */
[----:B------:R-:W-:Y:S05]  /*d730*/  WARPSYNC.COLLECTIVE R15, `(.L_x_115) ;  /* 0x000000000f087348 */ /* 0x000fea0003c00000 */
[----:B------:R0:W1:Y:S02]  /*d740*/  SHFL.IDX P6, R14, R13, R12, R11 ;  /* 0x0000000c0d0e7389 */ /* 0x00006400000c000b */
[----:B01----:R-:W-:Y:S01]  /*d750*/  ENDCOLLECTIVE ;  /* 0x000000000000791b */ /* 0x003fe20003800000 */
.L_x_115:
[----:B------:R-:W-:Y:S02]  /*d760*/  IMAD.MOV.U32 R13, RZ, RZ, R5 ;  /* 0x000000ffff0d7224 */ /* 0x000fe400078e0005 */
[----:B------:R-:W-:Y:S01]  /*d770*/  IMAD.MOV.U32 R12, RZ, RZ, 0x2 ;  /* 0x00000002ff0c7424 */ /* 0x000fe200078e00ff */
[----:B------:R-:W-:-:S13]  /*d780*/  @!P0 LEA R2, P2, R22, R14, 0x1 ;  /* 0x0000000e16028211 */ /* 0x000fda00078408ff */
[----:B------:R-:W-:Y:S05]  /*d790*/  WARPSYNC.COLLECTIVE R15, `(.L_x_116) ;  /* 0x000000000f087348 */ /* 0x000fea0003c00000 */
[----:B------:R0:W1:Y:S02]  /*d7a0*/  SHFL.IDX P6, R14, R13, R12, R11 ;  /* 0x0000000c0d0e7389 */ /* 0x00006400000c000b */
[----:B01----:R-:W-:Y:S01]  /*d7b0*/  ENDCOLLECTIVE ;  /* 0x000000000000791b */ /* 0x003fe20003800000 */
.L_x_116:
[----:B------:R-:W-:-:S05]  /*d7c0*/  @!P0 IMAD.X R3, RZ, RZ, R6, P2 ;  /* 0x000000ffff038224 */ /* 0x000fca00010e0606 */
[----:B------:R-:W-:Y:S01]  /*d7d0*/  @!PT LDS RZ, [RZ] ;  /* 0x00000000fffff984 */ /* 0x000fe20000000800 */
[----:B------:R-:W-:Y:S01]  /*d7e0*/  @!PT LDS RZ, [RZ] ;  /* 0x00000000fffff984 */ /* 0x000fe20000000800 */
[----:B------:R-:W-:Y:S01]  /*d7f0*/  @!PT LDS RZ, [RZ] ;  /* 0x00000000fffff984 */ /* 0x000fe20000000800 */
[----:B------:R0:W-:Y:S01]  /*d800*/  @!P0 LDGSTS.E.BYPASS.LTC128B.128 [R9+0x20c00], desc[UR36][R2.64], !P1 ;  /* 0x20c0000002098fae */ /* 0x0001e2000c901d64 */
[----:B------:R-:W-:Y:S01]  /*d810*/  ISETP.GE.AND P0, PT, R7, R0, PT ;  /* 0x000000000700720c */ /* 0x000fe20003f06270 */
[----:B------:R-:W-:-:S12]  /*d820*/  IMAD.MOV.U32 R13, RZ, RZ, R4 ;  /* 0x000000ffff0d7224 */ /* 0x000fd800078e0004 */
[----:B------:R-:W-:Y:S02]  /*d830*/  @!P0 LEA R7, R30, UR43, 0x1 ;  /* 0x0000002b1e078c11 */ /* 0x000fe4000f8e08ff */
[----:B0-----:R-:W-:-:S07]  /*d840*/  MOV R6, R14 ;  /* 0x0000000e00067202 */ /* 0x001fce0000000f00 */
[----:B------:R-:W-:Y:S05]  /*d850*/  WARPSYNC.COLLECTIVE R15, `(.L_x_117) ;  /* 0x000000000f087348 */ /* 0x000fea0003c00000 */
[----:B------:R0:W1:Y:S02]  /*d860*/  SHFL.IDX P6, R14, R13, R12, R11 ;  /* 0x0000000c0d0e7389 */ /* 0x00006400000c000b */
[----:B01----:R-:W-:Y:S01]  /*d870*/  ENDCOLLECTIVE ;  /* 0x000000000000791b */ /* 0x003fe20003800000 */
.L_x_117:
[----:B------:R-:W-:Y:S01]  /*d880*/  MOV R13, R5 ;  /* 0x00000005000d7202 */ /* 0x000fe20000000f00 */
[----:B------:R-:W-:Y:S01]  /*d890*/  IMAD.MOV.U32 R12, RZ, RZ, 0x3 ;  /* 0x00000003ff0c7424 */ /* 0x000fe200078e00ff */
[----:B------:R-:W-:-:S13]  /*d8a0*/  @!P0 LEA R2, P2, R22, R14, 0x1 ;  /* 0x0000000e16028211 */ /* 0x000fda00078408ff */
[----:B------:R-:W-:Y:S05]  /*d8b0*/  WARPSYNC.COLLECTIVE R15, `(.L_x_118) ;  /* 0x000000000f087348 */ /* 0x000fea0003c00000 */
[----:B------:R0:W1:Y:S02]  /*d8c0*/  SHFL.IDX P6, R14, R13, R12, R11 ;  /* 0x0000000c0d0e7389 */ /* 0x00006400000c000b */
[----:B01----:R-:W-:Y:S01]  /*d8d0*/  ENDCOLLECTIVE ;  /* 0x000000000000791b */ /* 0x003fe20003800000 */
.L_x_118:
[----:B------:R-:W-:-:S05]  /*d8e0*/  @!P0 IMAD.X R3, RZ, RZ, R6, P2 ;  /* 0x000000ffff038224 */ /* 0x000fca00010e0606 */
[----:B------:R-:W-:Y:S01]  /*d8f0*/  @!PT LDS RZ, [RZ] ;  /* 0x00000000fffff984 */ /* 0x000fe20000000800 */
[----:B------:R-:W-:Y:S01]  /*d900*/  @!PT LDS RZ, [RZ] ;  /* 0x00000000fffff984 */ /* 0x000fe20000000800 */
[----:B------:R-:W-:Y:S01]  /*d910*/  @!PT LDS RZ, [RZ] ;  /* 0x00000000fffff984 */ /* 0x000fe20000000800 */
[----:B------:R0:W-:Y:S01]  /*d920*/  @!P0 LDGSTS.E.BYPASS.LTC128B.128 [R7+0x21400], desc[UR36][R2.64], !P1 ;  /* 0x2140000002078fae */ /* 0x0001e2000c901d64 */
[----:B------:R-:W-:Y:S01]  /*d930*/  MOV R13, R4 ;  /* 0x00000004000d7202 */ /* 0x000fe20000000f00 */
[----:B------:R-:W-:-:S07]  /*d940*/  IMAD.MOV.U32 R6, RZ, RZ, R14 ;  /* 0x000000ffff067224 */ /* 0x000fce00078e000e */
[----:B0-----:R-:W-:Y:S05]  /*d950*/  WARPSYNC.COLLECTIVE R15, `(.L_x_119) ;  /* 0x000000000f087348 */ /* 0x001fea0003c00000 */
[----:B------:R1:W2:Y:S02]  /*d960*/  SHFL.IDX P6, R14, R13, R12, R11 ;  /* 0x0000000c0d0e7389 */ /* 0x0002a400000c000b */
[----:B012---:R-:W-:Y:S01]  /*d970*/  ENDCOLLECTIVE ;  /* 0x000000000000791b */ /* 0x007fe20003800000 */
.L_x_119:
[----:B------:R-:W-:Y:S05]  /*d980*/  BRA `(.L_x_120) ;  /* 0xffffffd400c47947 */ /* 0x000fea000383ffff */
.L_x_65:
[----:B0-----:R-:W-:-:S04]  /*d990*/  IMAD.U32 R3, RZ, RZ, UR43 ;  /* 0x0000002bff037e24 */ /* 0x001fc8000f8e00ff */
[----:B------:R0:W1:Y:S03]  /*d9a0*/  SYNCS.PHASECHK.TRANS64.TRYWAIT P0, [R3+URZ+0x28c20], R0 ;  /* 0x028c2000030075a7 */ /* 0x000066000800017f */
[----:B-1----:R-:W-:Y:S05]  /*d9b0*/  @!P0 NANOSLEEP.SYNCS 0x989680 ;  /* 0x009896800000895d */ /* 0x002fea0003900000 */
[----:B------:R-:W1:Y:S02]  /*d9c0*/  @!P0 SYNCS.PHASECHK.TRANS64 P0, [R3+URZ+0x28c20], R0 ;  /* 0x028c2000030085a7 */ /* 0x000e64000800007f */
[----:B-1----:R-:W-:Y:S05]  /*d9d0*/  @!P0 BRA `(.L_x_65) ;  /* 0xfffffffc00ec8947 */ /* 0x002fea000383ffff */
[----:B------:R-:W-:Y:S05]  /*d9e0*/  BRA `(.L_x_121) ;  /* 0xffffffd400f47947 */ /* 0x000fea000383ffff */
.L_x_67:
[----:B0-----:R-:W-:-:S04]  /*d9f0*/  IMAD.U32 R3, RZ, RZ, UR43 ;  /* 0x0000002bff037e24 */ /* 0x001fc8000f8e00ff */
[----:B------:R0:W1:Y:S03]  /*da00*/  SYNCS.PHASECHK.TRANS64.TRYWAIT P0, [R3+URZ+0x28c60], R0 ;  /* 0x028c6000030075a7 */ /* 0x000066000800017f */
[----:B-1----:R-:W-:Y:S05]  /*da10*/  @!P0 NANOSLEEP.SYNCS 0x989680 ;  /* 0x009896800000895d */ /* 0x002fea0003900000 */
[----:B------:R-:W1:Y:S02]  /*da20*/  @!P0 SYNCS.PHASECHK.TRANS64 P0, [R3+URZ+0x28c60], R0 ;  /* 0x028c6000030085a7 */ /* 0x000e64000800007f */
[----:B-1----:R-:W-:Y:S05]  /*da30*/  @!P0 BRA `(.L_x_67) ;  /* 0xfffffffc00ec8947 */ /* 0x002fea000383ffff */
[----:B------:R-:W-:Y:S05]  /*da40*/  BRA `(.L_x_122) ;  /* 0xffffffd400f07947 */ /* 0x000fea000383ffff */
.L_x_68:
[----:B------:R-:W-:Y:S01]  /*da50*/  BSSY B0, `(.L_x_123) ;  /* 0x0000008000007945 */ /* 0x000fe20003800000 */
[----:B------:R-:W-:Y:S01]  /*da60*/  MOV R13, R6 ;  /* 0x00000006000d7202 */ /* 0x000fe20000000f00 */
[----:B------:R-:W-:Y:S01]  /*da70*/  IMAD.MOV.U32 R12, RZ, RZ, RZ ;  /* 0x000000ffff0c7224 */ /* 0x000fe200078e00ff */
[----:B------:R-:W-:Y:S01]  /*da80*/  MOV R15, 0xffffffff ;  /* 0xffffffff000f7802 */ /* 0x000fe20000000f00 */
[----:B------:R-:W-:-:S07]  /*da90*/  IMAD.MOV.U32 R11, RZ, RZ, 0x181f ;  /* 0x0000181fff0b7424 */ /* 0x000fce00078e00ff */
[----:B------:R-:W-:Y:S05]  /*daa0*/  WARPSYNC.COLLECTIVE R15, `(.L_x_124) ;  /* 0x000000000f087348 */ /* 0x000fea0003c00000 */
[----:B------:R0:W1:Y:S02]  /*dab0*/  SHFL.IDX P6, R14, R13, R12, R11 ;  /* 0x0000000c0d0e7389 */ /* 0x00006400000c000b */
[----:B01----:R-:W-:Y:S01]  /*dac0*/  ENDCOLLECTIVE ;  /* 0x000000000000791b */ /* 0x003fe20003800000 */
.L_x_124:
[----:B------:R-:W-:Y:S05]  /*dad0*/  BSYNC B0 ;  /* 0x0000000000007941 */ /* 0x000fea0003800000 */
.L_x_123:
[----:B------:R-:W-:Y:S01]  /*dae0*/  IMAD.MOV.U32 R13, RZ, RZ, R0 ;  /* 0x000000ffff0d7224 */ /* 0x000fe200078e0000 */
[----:B------:R-:W-:Y:S01]  /*daf0*/  MOV R12, RZ ;  /* 0x000000ff000c7202 */ /* 0x000fe20000000f00 */
[----:B------:R-:W-:Y:S01]  /*db00*/  IMAD.MOV.U32 R11, RZ, RZ, 0x181f ;  /* 0x0000181fff0b7424 */ /* 0x000fe200078e00ff */
[----:B------:R-:W-:Y:S01]  /*db10*/  SHF.L.U32 R8, R22, 0x1, RZ ;  /* 0x0000000116087819 */ /* 0x000fe200000006ff */
[----:B------:R-:W-:Y:S01]  /*db20*/  IMAD.MOV.U32 R15, RZ, RZ, -0x1 ;  /* 0xffffffffff0f7424 */ /* 0x000fe200078e00ff */
[----:B------:R-:W-:Y:S01]  /*db30*/  LOP3.LUT R4, R17, 0x1, RZ, 0xc0, !PT ;  /* 0x0000000111047812 */ /* 0x000fe200078ec0ff */
[----:B------:R-:W-:Y:S01]  /*db40*/  IMAD.MOV.U32 R3, RZ, RZ, R14 ;  /* 0x000000ffff037224 */ /* 0x000fe200078e000e */
[----:B------:R-:W-:-:S07]  /*db50*/  LEA R7, R30, UR43, 0x1 ;  /* 0x0000002b1e077c11 */ /* 0x000fce000f8e08ff */
[----:B------:R-:W-:Y:S05]  /*db60*/  WARPSYNC.COLLECTIVE R15, `(.L_x_125) ;  /* 0x000000000f087348 */ /* 0x000fea0003c00000 */
[----:B------:R0:W1:Y:S02]  /*db70*/  SHFL.IDX P6, R14, R13, R12, R11 ;  /* 0x0000000c0d0e7389 */ /* 0x00006400000c000b */
[----:B01----:R-:W-:Y:S01]  /*db80*/  ENDCOLLECTIVE ;  /* 0x000000000000791b */ /* 0x003fe20003800000 */
.L_x_125:
[----:B------:R-:W-:Y:S02]  /*db90*/  ISETP.NE.U32.AND P1, PT, R4, 0x1, PT ;  /* 0x000000010400780c */ /* 0x000fe40003f25070 */
[C---:B------:R-:W-:Y:S02]  /*dba0*/  LOP3.LUT P5, RZ, R17.reuse, 0x2, RZ, 0xc0, !PT ;  /* 0x0000000211ff7812 */ /* 0x040fe400078ac0ff */
[C---:B------:R-:W-:Y:S02]  /*dbb0*/  LOP3.LUT P4, RZ, R17.reuse, 0x4, RZ, 0xc0, !PT ;  /* 0x0000000411ff7812 */ /* 0x040fe4000788c0ff */
[C---:B------:R-:W-:Y:S02]  /*dbc0*/  LOP3.LUT P3, RZ, R17.reuse, 0x8, RZ, 0xc0, !PT ;  /* 0x0000000811ff7812 */ /* 0x040fe4000786c0ff */
[----:B------:R-:W-:Y:S02]  /*dbd0*/  LOP3.LUT P2, RZ, R17, 0x10, RZ, 0xc0, !PT ;  /* 0x0000001011ff7812 */ /* 0x000fe4000784c0ff */
[----:B------:R-:W-:-:S02]  /*dbe0*/  LOP3.LUT R16, R16, 0xfffffeff, RZ, 0xc0, !PT ;  /* 0xfffffeff10107812 */ /* 0x000fc400078ec0ff */
[----:B------:R-:W-:Y:S01]  /*dbf0*/  PRMT R4, R17, 0x8880, RZ ;  /* 0x0000888011047816 */ /* 0x000fe200000000ff */
[----:B------:R-:W-:Y:S01]  /*dc00*/  IMAD.MOV.U32 R13, RZ, RZ, R6 ;  /* 0x000000ffff0d7224 */ /* 0x000fe200078e0006 */
[----:B------:R-:W-:Y:S02]  /*dc10*/  @P1 LOP3.LUT R16, R16, 0x100, RZ, 0xfc, !PT ;  /* 0x0000010010101812 */ /* 0x000fe400078efcff */
[----:B------:R-:W-:Y:S02]  /*dc20*/  MOV R12, 0x1 ;  /* 0x00000001000c7802 */ /* 0x000fe40000000f00 */
[----:B------:R-:W-:Y:S02]  /*dc30*/  LOP3.LUT R16, R16, 0xfffffdff, RZ, 0xc0, !PT ;  /* 0xfffffdff10107812 */ /* 0x000fe400078ec0ff */
[----:B------:R-:W-:-:S05]  /*dc40*/  IADD3 R2, P0, R14, R8, RZ ;  /* 0x000000080e027210 */ /* 0x000fca0007f1e0ff */
[----:B------:R-:W-:Y:S01]  /*dc50*/  IMAD.X R3, RZ, RZ, R3, P0 ;  /* 0x000000ffff037224 */ /* 0x000fe200000e0603 */
[----:B------:R-:W-:Y:S02]  /*dc60*/  ISETP.LT.OR P0, PT, R18, 0x1, P1 ;  /* 0x000000011200780c */ /* 0x000fe40000f01670 */
[----:B------:R-:W-:-:S11]  /*dc70*/  LOP3.LUT P1, RZ, R17, 0x20, RZ, 0xc0, !PT ;  /* 0x0000002011ff7812 */ /* 0x000fd6000782c0ff */
[----:B------:R-:W-:Y:S01]  /*dc80*/  @!PT LDS RZ, [RZ] ;  /* 0x00000000fffff984 */ /* 0x000fe20000000800 */
[----:B------:R-:W-:Y:S01]  /*dc90*/  @!PT LDS RZ, [RZ] ;  /* 0x00000000fffff984 */ /* 0x000fe20000000800 */
[----:B------:R-:W-:Y:S01]  /*dca0*/  @!PT LDS RZ, [RZ] ;  /* 0x00000000fffff984 */ /* 0x000fe20000000800 */
        /* <DEDUP_REMOVED lines=12> */
[----:B------:R-:W-:-:S13]  /*dd70*/  ISETP.LT.OR P6, PT, R18, 0x1, !P0 ;  /* 0x000000011200780c */ /* 0x000fda00047c1670 */
[----:B------:R0:W-:Y:S01]  /*dd80*/  LDGSTS.E.BYPASS.LTC128B.128 [R7+0xc400], desc[UR36][R2.64+0x300], !P6 ;  /* 0x0c40030002077fae */ /* 0x0001e2000f101d64 */
[----:B------:R-:W-:Y:S01]  /*dd90*/  ISETP.GT.AND P6, PT, R4, -0x1, PT ;  /* 0xffffffff0400780c */ /* 0x000fe20003fc4270 */
[----:B------:R-:W-:-:S12]  /*dda0*/  IMAD.MOV.U32 R4, RZ, RZ, RZ ;  /* 0x000000ffff047224 */ /* 0x000fd800078e00ff */
[----:B------:R-:W-:Y:S02]  /*ddb0*/  @P6 LOP3.LUT R16, R16, 0x200, RZ, 0xfc, !PT ;  /* 0x0000020010106812 */ /* 0x000fe400078efcff */
[----:B------:R-:W-:-:S13]  /*ddc0*/  ISETP.LT.OR P6, PT, R18, 0x1, P6 ;  /* 0x000000011200780c */ /* 0x000fda00037c1670 */
[----:B------:R0:W-:Y:S02]  /*ddd0*/  LDGSTS.E.BYPASS.LTC128B.128 [R7+0xe400], desc[UR36][R2.64+0x380], !P6 ;  /* 0x0e40038002077fae */ /* 0x0001e4000f101d64 */
[----:B0-----:R-:W-:Y:S05]  /*dde0*/  WARPSYNC.COLLECTIVE R15, `(.L_x_126) ;  /* 0x000000000f087348 */ /* 0x001fea0003c00000 */
[----:B------:R1:W2:Y:S02]  /*ddf0*/  SHFL.IDX P6, R14, R13, R12, R11 ;  /* 0x0000000c0d0e7389 */ /* 0x0002a400000c000b */
[----:B012---:R-:W-:Y:S01]  /*de00*/  ENDCOLLECTIVE ;  /* 0x000000000000791b */ /* 0x007fe20003800000 */
.L_x_126:
[----:B------:R-:W-:Y:S02]  /*de10*/  IMAD.MOV.U32 R13, RZ, RZ, R0 ;  /* 0x000000ffff0d7224 */ /* 0x000fe400078e0000 */
[----:B------:R-:W-:-:S07]  /*de20*/  IMAD.MOV.U32 R5, RZ, RZ, R14 ;  /* 0x000000ffff057224 */ /* 0x000fce00078e000e */
[----:B------:R-:W-:Y:S05]  /*de30*/  WARPSYNC.COLLECTIVE R15, `(.L_x_127) ;  /* 0x000000000f087348 */ /* 0x000fea0003c00000 */
[----:B------:R0:W1:Y:S02]  /*de40*/  SHFL.IDX P6, R14, R13, R12, R11 ;  /* 0x0000000c0d0e7389 */ /* 0x00006400000c000b */
[----:B01----:R-:W-:Y:S01]  /*de50*/  ENDCOLLECTIVE ;  /* 0x000000000000791b */ /* 0x003fe20003800000 */
.L_x_127:
[----:B------:R-:W-:Y:S02]  /*de60*/  IMAD.MOV.U32 R13, RZ, RZ, R6 ;  /* 0x000000ffff0d7224 */ /* 0x000fe400078e0006 */
[----:B------:R-:W-:Y:S01]  /*de70*/  IMAD.MOV.U32 R12, RZ, RZ, 0x2 ;  /* 0x00000002ff0c7424 */ /* 0x000fe200078e00ff */
[----:B------:R-:W-:-:S04]  /*de80*/  IADD3 R2, P6, R14, R8, RZ ;  /* 0x000000080e027210 */ /* 0x000fc80007fde0ff */
[----:B------:R-:W-:Y:S02]  /*de90*/  IADD3.X R3, RZ, R5, RZ, P6, !PT ;  /* 0x00000005ff037210 */ /* 0x000fe400037fe4ff */
[----:B------:R-:W-:-:S04]  /*dea0*/  LOP3.LUT P6, RZ, R16, 0x100, RZ, 0xc0, !PT ;  /* 0x0000010010ff7812 */ /* 0x000fc800078cc0ff */
[----:B------:R-:W-:-:S13]  /*deb0*/  ISETP.LT.OR P6, PT, R18, 0x11, P6 ;  /* 0x000000111200780c */ /* 0x000fda00037c1670 */
        /* <DEDUP_REMOVED lines=18> */
[----:B------:R0:W-:Y:S02]  /*dfe0*/  LDGSTS.E.BYPASS.LTC128B.128 [R7+0xec00], desc[UR36][R2.64+0x380], !P6 ;  /* 0x0ec0038002077fae */ /* 0x0001e4000f101d64 */
[----:B0-----:R-:W-:Y:S05]  /*dff0*/  WARPSYNC.COLLECTIVE R15, `(.L_x_128) ;  /* 0x000000000f087348 */ /* 0x001fea0003c00000 */
[----:B------:R1:W2:Y:S02]  /*e000*/  SHFL.IDX P6, R14, R13, R12, R11 ;  /* 0x0000000c0d0e7389 */ /* 0x0002a400000c000b */
[----:B012---:R-:W-:Y:S01]  /*e010*/  ENDCOLLECTIVE ;  /* 0x000000000000791b */ /* 0x007fe20003800000 */
.L_x_128:
[----:B------:R-:W-:Y:S01]  /*e020*/  IMAD.MOV.U32 R13, RZ, RZ, R0 ;  /* 0x000000ffff0d7224 */ /* 0x000fe200078e0000 */
[----:B------:R-:W-:-:S07]  /*e030*/  MOV R9, R14 ;  /* 0x0000000e00097202 */ /* 0x000fce0000000f00 */
[----:B------:R-:W-:Y:S05]  /*e040*/  WARPSYNC.COLLECTIVE R15, `(.L_x_129) ;  /* 0x000000000f087348 */ /* 0x000fea0003c00000 */
[----:B------:R0:W1:Y:S02]  /*e050*/  SHFL.IDX P6, R14, R13, R12, R11 ;  /* 0x0000000c0d0e7389 */ /* 0x00006400000c000b */
[----:B01----:R-:W-:Y:S01]  /*e060*/  ENDCOLLECTIVE ;  /* 0x000000000000791b */ /* 0x003fe20003800000 */
.L_x_129:
[----:B------:R-:W-:Y:S01]  /*e070*/  MOV R13, R6 ;  /* 0x00000006000d7202 */ /* 0x000fe20000000f00 */
[----:B------:R-:W-:Y:S01]  /*e080*/  IMAD.MOV.U32 R12, RZ, RZ, 0x3 ;  /* 0x00000003ff0c7424 */ /* 0x000fe200078e00ff */
[----:B------:R-:W-:-:S05]  /*e090*/  IADD3 R2, P6, R14, R8, RZ ;  /* 0x000000080e027210 */ /* 0x000fca0007fde0ff */
[----:B------:R-:W-:Y:S01]  /*e0a0*/  IMAD.X R3, RZ, RZ, R9, P6 ;  /* 0x000000ffff037224 */ /* 0x000fe200030e0609 */
        /* <DEDUP_REMOVED lines=24> */
.L_x_130:
[----:B------:R-:W-:Y:S01]  /*e230*/  MOV R13, R0 ;  /* 0x00000000000d7202 */ /* 0x000fe20000000f00 */
[----:B------:R-:W-:-:S07]  /*e240*/  IMAD.MOV.U32 R6, RZ, RZ, R14 ;  /* 0x000000ffff067224 */ /* 0x000fce00078e000e */
[----:B------:R-:W-:Y:S05]  /*e250*/  WARPSYNC.COLLECTIVE R15, `(.L_x_131) ;  /* 0x000000000f087348 */ /* 0x000fea0003c00000 */
[----:B------:R0:W1:Y:S02]  /*e260*/  SHFL.IDX P6, R14, R13, R12, R11 ;  /* 0x0000000c0d0e7389 */ /* 0x00006400000c000b */
[----:B01----:R-:W-:Y:S01]  /*e270*/  ENDCOLLECTIVE ;  /* 0x000000000000791b */ /* 0x003fe20003800000 */
.L_x_131:
[----:B------:R-:W-:Y:S05]  /*e280*/  BRA `(.L_x_132) ;  /* 0xffffffd400847947 */ /* 0x000fea000383ffff */
.L_x_75:
[----:B-1----:R1:W2:Y:S02]  /*e290*/  SYNCS.PHASECHK.TRANS64.TRYWAIT P0, [R10+URZ+0x28c40], R20 ;  /* 0x028c40140a0075a7 */ /* 0x0022a4000800017f */
[----:B--2---:R-:W-:Y:S05]  /*e2a0*/  @!P0 NANOSLEEP.SYNCS 0x989680 ;  /* 0x009896800000895d */ /* 0x004fea0003900000 */
[----:B------:R-:W2:Y:S02]  /*e2b0*/  @!P0 SYNCS.PHASECHK.TRANS64 P0, [R10+URZ+0x28c40], R20 ;  /* 0x028c40140a0085a7 */ /* 0x000ea4000800007f */
[----:B--2---:R-:W-:Y:S05]  /*e2c0*/  @!P0 BRA `(.L_x_75) ;  /* 0xfffffffc00f08947 */ /* 0x004fea000383ffff */
[----:B------:R-:W-:Y:S05]  /*e2d0*/  BRA `(.L_x_133) ;  /* 0xffffffd800bc7947 */ /* 0x000fea000383ffff */
.L_x_76:
[----:B------:R-:W-:Y:S01]  /*e2e0*/  BSSY B1, `(.L_x_134) ;  /* 0x0000008000017945 */ /* 0x000fe20003800000 */
[----:B------:R-:W-:Y:S01]  /*e2f0*/  IMAD.MOV.U32 R13, RZ, RZ, R29 ;  /* 0x000000ffff0d7224 */ /* 0x000fe200078e001d */
[----:B------:R-:W-:Y:S01]  /*e300*/  MOV R12, RZ ;  /* 0x000000ff000c7202 */ /* 0x000fe20000000f00 */
[----:B------:R-:W-:Y:S02]  /*e310*/  IMAD.MOV.U32 R11, RZ, RZ, 0x181f ;  /* 0x0000181fff0b7424 */ /* 0x000fe400078e00ff */
[----:B------:R-:W-:-:S07]  /*e320*/  IMAD.MOV.U32 R15, RZ, RZ, -0x1 ;  /* 0xffffffffff0f7424 */ /* 0x000fce00078e00ff */
[----:B-1----:R-:W-:Y:S05]  /*e330*/  WARPSYNC.COLLECTIVE R15, `(.L_x_135) ;  /* 0x000000000f087348 */ /* 0x002fea0003c00000 */
[----:B------:R0:W2:Y:S02]  /*e340*/  SHFL.IDX P6, R14, R13, R12, R11 ;  /* 0x0000000c0d0e7389 */ /* 0x0000a400000c000b */
[----:B012---:R-:W-:Y:S01]  /*e350*/  ENDCOLLECTIVE ;  /* 0x000000000000791b */ /* 0x007fe20003800000 */
.L_x_135:
[----:B------:R-:W-:Y:S05]  /*e360*/  BSYNC B1 ;  /* 0x0000000000017941 */ /* 0x000fea0003800000 */
.L_x_134:
[----:B------:R-:W-:Y:S01]  /*e370*/  IMAD.MOV.U32 R13, RZ, RZ, R26 ;  /* 0x000000ffff0d7224 */ /* 0x000fe200078e001a */
[----:B------:R-:W-:Y:S01]  /*e380*/  MOV R11, 0x181f ;  /* 0x0000181f000b7802 */ /* 0x000fe20000000f00 */
[----:B------:R-:W-:Y:S01]  /*e390*/  IMAD.MOV.U32 R12, RZ, RZ, RZ ;  /* 0x000000ffff0c7224 */ /* 0x000fe200078e00ff */
[----:B------:R-:W-:Y:S01]  /*e3a0*/  MOV R3, R14 ;  /* 0x0000000e00037202 */ /* 0x000fe20000000f00 */
[----:B------:R-:W-:Y:S01]  /*e3b0*/  IMAD.MOV.U32 R15, RZ, RZ, -0x1 ;  /* 0xffffffffff0f7424 */ /* 0x000fe200078e00ff */
[----:B------:R-:W-:-:S07]  /*e3c0*/  LEA R27, R17, UR43, 0x1 ;  /* 0x0000002b111b7c11 */ /* 0x000fce000f8e08ff */
[----:B------:R-:W-:Y:S05]  /*e3d0*/  WARPSYNC.COLLECTIVE R15, `(.L_x_136) ;  /* 0x000000000f087348 */ /* 0x000fea0003c00000 */
[----:B------:R0:W1:Y:S02]  /*e3e0*/  SHFL.IDX P6, R14, R13, R12, R11 ;  /* 0x0000000c0d0e7389 */ /* 0x00006400000c000b */
[----:B01----:R-:W-:Y:S01]  /*e3f0*/  ENDCOLLECTIVE ;  /* 0x000000000000791b */ /* 0x003fe20003800000 */
.L_x_136:
[----:B------:R-:W-:Y:S01]  /*e400*/  MOV R13, R29 ;  /* 0x0000001d000d7202 */ /* 0x000fe20000000f00 */
[----:B------:R-:W-:Y:S01]  /*e410*/  IMAD.MOV.U32 R12, RZ, RZ, 0x1 ;  /* 0x00000001ff0c7424 */ /* 0x000fe200078e00ff */
[----:B------:R-:W-:-:S13]  /*e420*/  IADD3 R2, P0, R14, R8, RZ ;  /* 0x000000080e027210 */ /* 0x000fda0007f1e0ff */
[----:B------:R-:W-:Y:S05]  /*e430*/  WARPSYNC.COLLECTIVE R15, `(.L_x_137) ;  /* 0x000000000f087348 */ /* 0x000fea0003c00000 */
[----:B------:R0:W1:Y:S02]  /*e440*/  SHFL.IDX P6, R14, R13, R12, R11 ;  /* 0x0000000c0d0e7389 */ /* 0x00006400000c000b */
[----:B01----:R-:W-:Y:S01]  /*e450*/  ENDCOLLECTIVE ;  /* 0x000000000000791b */ /* 0x003fe20003800000 */
.L_x_137:
[----:B------:R-:W-:-:S05]  /*e460*/  IMAD.X R3, RZ, RZ, R3, P0 ;  /* 0x000000ffff037224 */ /* 0x000fca00000e0603 */
[----:B------:R-:W-:Y:S01]  /*e470*/  @!PT LDS RZ, [RZ] ;  /* 0x00000000fffff984 */ /* 0x000fe20000000800 */
[----:B------:R-:W-:Y:S01]  /*e480*/  @!PT LDS RZ, [RZ] ;  /* 0x00000000fffff984 */ /* 0x000fe20000000800 */
[----:B------:R-:W-:Y:S01]  /*e490*/  @!PT LDS RZ, [RZ] ;  /* 0x00000000fffff984 */ /* 0x000fe20000000800 */
[----:B------:R0:W-:Y:S01]  /*e4a0*/  LDGSTS.E.BYPASS.LTC128B.128 [R27+0x22400], desc[UR36][R2.64], !P1 ;  /* 0x22400000021b7fae */ /* 0x0001e2000c901d64 */
[----:B------:R-:W-:Y:S01]  /*e4b0*/  MOV R13, R26 ;  /* 0x0000001a000d7202 */ /* 0x000fe20000000f00 */
[----:B0-----:R-:W-:-:S07]  /*e4c0*/  IMAD.MOV.U32 R3, RZ, RZ, R14 ;  /* 0x000000ffff037224 */ /* 0x001fce00078e000e */
[----:B------:R-:W-:Y:S05]  /*e4d0*/  WARPSYNC.COLLECTIVE R15, `(.L_x_138) ;  /* 0x000000000f087348 */ /* 0x000fea0003c00000 */
[----:B------:R0:W1:Y:S02]  /*e4e0*/  SHFL.IDX P6, R14, R13, R12, R11 ;  /* 0x0000000c0d0e7389 */ /* 0x00006400000c000b */
[----:B01----:R-:W-:Y:S01]  /*e4f0*/  ENDCOLLECTIVE ;  /* 0x000000000000791b */ /* 0x003fe20003800000 */
.L_x_138:
[----:B------:R-:W-:Y:S01]  /*e500*/  IMAD.MOV.U32 R13, RZ, RZ, R29 ;  /* 0x000000ffff0d7224 */ /* 0x000fe200078e001d */
[----:B------:R-:W-:Y:S02]  /*e510*/  MOV R12, 0x2 ;  /* 0x00000002000c7802 */ /* 0x000fe40000000f00 */
[----:B------:R-:W-:-:S13]  /*e520*/  IADD3 R2, P0, R14, R8, RZ ;  /* 0x000000080e027210 */ /* 0x000fda0007f1e0ff */
[----:B------:R-:W-:Y:S05]  /*e530*/  WARPSYNC.COLLECTIVE R15, `(.L_x_139) ;  /* 0x000000000f087348 */ /* 0x000fea0003c00000 */
[----:B------:R0:W1:Y:S02]  /*e540*/  SHFL.IDX P6, R14, R13, R12, R11 ;  /* 0x0000000c0d0e7389 */ /* 0x00006400000c000b */
[----:B01----:R-:W-:Y:S01]  /*e550*/  ENDCOLLECTIVE ;  /* 0x000000000000791b */ /* 0x003fe20003800000 */
.L_x_139:
[----:B------:R-:W-:-:S05]  /*e560*/  IMAD.X R3, RZ, RZ, R3, P0 ;  /* 0x000000ffff037224 */ /* 0x000fca00000e0603 */
[----:B------:R-:W-:Y:S01]  /*e570*/  @!PT LDS RZ, [RZ] ;  /* 0x00000000fffff984 */ /* 0x000fe20000000800 */
[----:B------:R-:W-:Y:S01]  /*e580*/  @!PT LDS RZ, [RZ] ;  /* 0x00000000fffff984 */ /* 0x000fe20000000800 */
[----:B------:R-:W-:Y:S01]  /*e590*/  @!PT LDS RZ, [RZ] ;  /* 0x00000000fffff984 */ /* 0x000fe20000000800 */
[----:B------:R0:W-:Y:S01]  /*e5a0*/  LDGSTS.E.BYPASS.LTC128B.128 [R27+0x22c00], desc[UR36][R2.64], !P1 ;  /* 0x22c00000021b7fae */ /* 0x0001e2000c901d64 */
[----:B------:R-:W-:Y:S02]  /*e5b0*/  IMAD.MOV.U32 R13, RZ, RZ, R26 ;  /* 0x000000ffff0d7224 */ /* 0x000fe400078e001a */
[----:B0-----:R-:W-:-:S07]  /*e5c0*/  IMAD.MOV.U32 R3, RZ, RZ, R14 ;  /* 0x000000ffff037224 */ /* 0x001fce00078e000e */
[----:B------:R-:W-:Y:S05]  /*e5d0*/  WARPSYNC.COLLECTIVE R15, `(.L_x_140) ;  /* 0x000000000f087348 */ /* 0x000fea0003c00000 */
[----:B------:R0:W1:Y:S02]  /*e5e0*/  SHFL.IDX P6, R14, R13, R12, R11 ;  /* 0x0000000c0d0e7389 */ /* 0x00006400000c000b */
[----:B01----:R-:W-:Y:S01]  /*e5f0*/  ENDCOLLECTIVE ;  /* 0x000000000000791b */ /* 0x003fe20003800000 */
.L_x_140:
[----:B------:R-:W-:Y:S02]  /*e600*/  IMAD.MOV.U32 R13, RZ, RZ, R29 ;  /* 0x000000ffff0d7224 */ /* 0x000fe400078e001d */
[----:B------:R-:W-:Y:S01]  /*e610*/  IMAD.MOV.U32 R12, RZ, RZ, 0x3 ;  /* 0x00000003ff0c7424 */ /* 0x000fe200078e00ff */
[----:B------:R-:W-:-:S13]  /*e620*/  IADD3 R2, P0, R14, R8, RZ ;  /* 0x000000080e027210 */ /* 0x000fda0007f1e0ff */
[----:B------:R-:W-:Y:S05]  /*e630*/  WARPSYNC.COLLECTIVE R15, `(.L_x_141) ;  /* 0x000000000f087348 */ /* 0x000fea0003c00000 */
[----:B------:R0:W1:Y:S02]  /*e640*/  SHFL.IDX P6, R14, R13, R12, R11 ;  /* 0x0000000c0d0e7389 */ /* 0x00006400000c000b */
[----:B01----:R-:W-:Y:S01]  /*e650*/  ENDCOLLECTIVE ;  /* 0x000000000000791b */ /* 0x003fe20003800000 */
.L_x_141:
[----:B------:R-:W-:-:S05]  /*e660*/  IADD3.X R3, RZ, R3, RZ, P0, !PT ;  /* 0x00000003ff037210 */ /* 0x000fca00007fe4ff */
[----:B------:R-:W-:Y:S01]  /*e670*/  @!PT LDS RZ, [RZ] ;  /* 0x00000000fffff984 */ /* 0x000fe20000000800 */
[----:B------:R-:W-:Y:S01]  /*e680*/  @!PT LDS RZ, [RZ] ;  /* 0x00000000fffff984 */ /* 0x000fe20000000800 */
[----:B------:R-:W-:Y:S01]  /*e690*/  @!PT LDS RZ, [RZ] ;  /* 0x00000000fffff984 */ /* 0x000fe20000000800 */
[----:B------:R0:W-:Y:S01]  /*e6a0*/  LDGSTS.E.BYPASS.LTC128B.128 [R27+0x23400], desc[UR36][R2.64], !P1 ;  /* 0x23400000021b7fae */ /* 0x0001e2000c901d64 */
[----:B------:R-:W-:Y:S01]  /*e6b0*/  IMAD.MOV.U32 R13, RZ, RZ, R26 ;  /* 0x000000ffff0d7224 */ /* 0x000fe200078e001a */
[----:B------:R-:W-:-:S07]  /*e6c0*/  MOV R34, R14 ;  /* 0x0000000e00227202 */ /* 0x000fce0000000f00 */
[----:B0-----:R-:W-:Y:S05]  /*e6d0*/  WARPSYNC.COLLECTIVE R15, `(.L_x_142) ;  /* 0x000000000f087348 */ /* 0x001fea0003c00000 */
[----:B------:R1:W2:Y:S02]  /*e6e0*/  SHFL.IDX P6, R14, R13, R12, R11 ;  /* 0x0000000c0d0e7389 */ /* 0x0002a400000c000b */
[----:B012---:R-:W-:Y:S01]  /*e6f0*/  ENDCOLLECTIVE ;  /* 0x000000000000791b */ /* 0x007fe20003800000 */
.L_x_142:
[----:B------:R-:W-:Y:S05]  /*e700*/  BRA `(.L_x_143) ;  /* 0xffffffd800707947 */ /* 0x000fea000383ffff */
.L_x_81:
[----:B---3--:R3:W4:Y:S02]  /*e710*/  SYNCS.PHASECHK.TRANS64.TRYWAIT P0, [R10+URZ+0x28c60], R20 ;  /* 0x028c60140a0075a7 */ /* 0x008724000800017f */
[----:B----4-:R-:W-:Y:S05]  /*e720*/  @!P0 NANOSLEEP.SYNCS 0x989680 ;  /* 0x009896800000895d */ /* 0x010fea0003900000 */
[----:B------:R-:W4:Y:S02]  /*e730*/  @!P0 SYNCS.PHASECHK.TRANS64 P0, [R10+URZ+0x28c60], R20 ;  /* 0x028c60140a0085a7 */ /* 0x000f24000800007f */
[----:B----4-:R-:W-:Y:S05]  /*e740*/  @!P0 BRA `(.L_x_81) ;  /* 0xfffffffc00f08947 */ /* 0x010fea000383ffff */
[----:B------:R-:W-:Y:S05]  /*e750*/  BRA `(.L_x_144) ;  /* 0xffffffd800bc7947 */ /* 0x000fea000383ffff */
.L_x_82:
[----:B------:R-:W-:Y:S01]  /*e760*/  BSSY B1, `(.L_x_145) ;  /* 0x0000008000017945 */ /* 0x000fe20003800000 */
[----:B------:R-:W-:Y:S01]  /*e770*/  IMAD.MOV.U32 R13, RZ, RZ, R19 ;  /* 0x000000ffff0d7224 */ /* 0x000fe200078e0013 */
[----:B------:R-:W-:Y:S01]  /*e780*/  MOV R12, RZ ;  /* 0x000000ff000c7202 */ /* 0x000fe20000000f00 */
[----:B------:R-:W-:Y:S02]  /*e790*/  IMAD.MOV.U32 R11, RZ, RZ, 0x181f ;  /* 0x0000181fff0b7424 */ /* 0x000fe400078e00ff */
[----:B------:R-:W-:-:S07]  /*e7a0*/  IMAD.MOV.U32 R15, RZ, RZ, -0x1 ;  /* 0xffffffffff0f7424 */ /* 0x000fce00078e00ff */
[----:B-123--:R-:W-:Y:S05]  /*e7b0*/  WARPSYNC.COLLECTIVE R15, `(.L_x_146) ;  /* 0x000000000f087348 */ /* 0x00efea0003c00000 */
[----:B------:R0:W4:Y:S02]  /*e7c0*/  SHFL.IDX P6, R14, R13, R12, R11 ;  /* 0x0000000c0d0e7389 */ /* 0x00012400000c000b */
[----:B01234-:R-:W-:Y:S01]  /*e7d0*/  ENDCOLLECTIVE ;  /* 0x000000000000791b */ /* 0x01ffe20003800000 */
.L_x_146:
[----:B------:R-:W-:Y:S05]  /*e7e0*/  BSYNC B1 ;  /* 0x0000000000017941 */ /* 0x000fea0003800000 */
.L_x_145:
[----:B------:R-:W-:Y:S01]  /*e7f0*/  IMAD.MOV.U32 R13, RZ, RZ, R18 ;  /* 0x000000ffff0d7224 */ /* 0x000fe200078e0012 */
[----:B------:R-:W-:Y:S01]  /*e800*/  MOV R11, 0x181f ;  /* 0x0000181f000b7802 */ /* 0x000fe20000000f00 */
[----:B------:R-:W-:Y:S01]  /*e810*/  IMAD.MOV.U32 R12, RZ, RZ, RZ ;  /* 0x000000ffff0c7224 */ /* 0x000fe200078e00ff */
[----:B------:R-:W-:Y:S01]  /*e820*/  MOV R3, R14 ;  /* 0x0000000e00037202 */ /* 0x000fe20000000f00 */
[----:B------:R-:W-:Y:S01]  /*e830*/  IMAD.MOV.U32 R15, RZ, RZ, -0x1 ;  /* 0xffffffffff0f7424 */ /* 0x000fe200078e00ff */
[----:B------:R-:W-:Y:S02]  /*e840*/  LEA R17, R17, UR43, 0x1 ;  /* 0x0000002b11117c11 */ /* 0x000fe4000f8e08ff */
[----:B------:R-:W-:-:S13]  /*e850*/  LOP3.LUT P2, RZ, R16, 0x20, RZ, 0xc0, !PT ;  /* 0x0000002010ff7812 */ /* 0x000fda000784c0ff */
[----:B------:R-:W-:Y:S05]  /*e860*/  WARPSYNC.COLLECTIVE R15, `(.L_x_147) ;  /* 0x000000000f087348 */ /* 0x000fea0003c00000 */
[----:B------:R0:W1:Y:S02]  /*e870*/  SHFL.IDX P6, R14, R13, R12, R11 ;  /* 0x0000000c0d0e7389 */ /* 0x00006400000c000b */
[----:B01----:R-:W-:Y:S01]  /*e880*/  ENDCOLLECTIVE ;  /* 0x000000000000791b */ /* 0x003fe20003800000 */
.L_x_147:
[C---:B------:R-:W-:Y:S02]  /*e890*/  LOP3.LUT P1, RZ, R16.reuse, 0x10, RZ, 0xc0, !PT ;  /* 0x0000001010ff7812 */ /* 0x040fe4000782c0ff */
[----:B------:R-:W-:Y:S02]  /*e8a0*/  P2R R4, PR, RZ, 0x20 ;  /* 0x00000020ff047803 */ /* 0x000fe40000000000 */
[----:B------:R-:W-:Y:S01]  /*e8b0*/  MOV R13, R19 ;  /* 0x00000013000d7202 */ /* 0x000fe20000000f00 */
[----:B------:R-:W-:Y:S01]  /*e8c0*/  IMAD.MOV.U32 R12, RZ, RZ, 0x1 ;  /* 0x00000001ff0c7424 */ /* 0x000fe200078e00ff */
[----:B------:R-:W-:Y:S02]  /*e8d0*/  LOP3.LUT P6, RZ, R16, 0x40, RZ, 0xc0, !PT ;  /* 0x0000004010ff7812 */ /* 0x000fe400078cc0ff */
[----:B------:R-:W-:-:S05]  /*e8e0*/  IADD3 R2, P0, R14, R8, RZ ;  /* 0x000000080e027210 */ /* 0x000fca0007f1e0ff */
[----:B------:R-:W-:Y:S01]  /*e8f0*/  IMAD.X R3, RZ, RZ, R3, P0 ;  /* 0x000000ffff037224 */ /* 0x000fe200000e0603 */
[----:B------:R-:W-:-:S05]  /*e900*/  ISETP.NE.U32.AND P0, PT, R28, RZ, PT ;  /* 0x000000ff1c00720c */ /* 0x000fca0003f05070 */
[----:B------:R-:W-:Y:S01]  /*e910*/  @!PT LDS RZ, [RZ] ;  /* 0x00000000fffff984 */ /* 0x000fe20000000800 */
[----:B------:R-:W-:Y:S01]  /*e920*/  @!PT LDS RZ, [RZ] ;  /* 0x00000000fffff984 */ /* 0x000fe20000000800 */
[----:B------:R-:W-:Y:S01]  /*e930*/  @!PT LDS RZ, [RZ] ;  /* 0x00000000fffff984 */ /* 0x000fe20000000800 */
[----:B------:R0:W-:Y:S08]  /*e940*/  LDGSTS.E.BYPASS.LTC128B.128 [R17+0x400], desc[UR36][R2.64], !P6 ;  /* 0x0040000002117fae */ /* 0x0001f0000f101d64 */
[----:B0-----:R-:W-:Y:S05]  /*e950*/  WARPSYNC.COLLECTIVE R15, `(.L_x_148) ;  /* 0x000000000f087348 */ /* 0x001fea0003c00000 */
[----:B------:R1:W2:Y:S02]  /*e960*/  SHFL.IDX P6, R14, R13, R12, R11 ;  /* 0x0000000c0d0e7389 */ /* 0x0002a400000c000b */
[----:B012---:R-:W-:Y:S01]  /*e970*/  ENDCOLLECTIVE ;  /* 0x000000000000791b */ /* 0x007fe20003800000 */
.L_x_148:
[----:B------:R-:W-:Y:S01]  /*e980*/  @!PT LDS RZ, [RZ] ;  /* 0x00000000fffff984 */ /* 0x000fe20000000800 */
[----:B------:R-:W-:Y:S01]  /*e990*/  @!PT LDS RZ, [RZ] ;  /* 0x00000000fffff984 */ /* 0x000fe20000000800 */
[----:B------:R-:W-:Y:S01]  /*e9a0*/  @!PT LDS RZ, [RZ] ;  /* 0x00000000fffff984 */ /* 0x000fe20000000800 */
[----:B------:R0:W-:Y:S04]  /*e9b0*/  LDGSTS.E.BYPASS.LTC128B.128 [R17+0x2400], desc[UR36][R2.64+0x80], !P2 ;  /* 0x0240008002117fae */ /* 0x0001e8000d101d64 */
[----:B------:R0:W-:Y:S01]  /*e9c0*/  LDGSTS.E.BYPASS.LTC128B.128 [R17+0x4400], desc[UR36][R2.64+0x100], !P1 ;  /* 0x0440010002117fae */ /* 0x0001e2000c901d64 */
[----:B------:R-:W-:-:S03]  /*e9d0*/  ISETP.NE.U32.AND P1, PT, R25, RZ, PT ;  /* 0x000000ff1900720c */ /* 0x000fc60003f25070 */
[----:B------:R0:W-:Y:S01]  /*e9e0*/  LDGSTS.E.BYPASS.LTC128B.128 [R17+0x6400], desc[UR36][R2.64+0x180], !P5 ;  /* 0x0640018002117fae */ /* 0x0001e2000e901d64 */
[----:B------:R-:W-:Y:S02]  /*e9f0*/  LOP3.LUT P5, RZ, R16, 0x40, RZ, 0xc0, !PT ;  /* 0x0000004010ff7812 */ /* 0x000fe400078ac0ff */
[----:B------:R-:W-:Y:S01]  /*ea00*/  MOV R13, R18 ;  /* 0x00000012000d7202 */ /* 0x000fe20000000f00 */
[----:B------:R0:W-:Y:S04]  /*ea10*/  LDGSTS.E.BYPASS.LTC128B.128 [R17+0x8400], desc[UR36][R2.64+0x200], !P4 ;  /* 0x0840020002117fae */ /* 0x0001e8000e101d64 */
[----:B------:R0:W-:Y:S01]  /*ea20*/  LDGSTS.E.BYPASS.LTC128B.128 [R17+0xa400], desc[UR36][R2.64+0x280], !P3 ;  /* 0x0a40028002117fae */ /* 0x0001e2000d901d64 */
[----:B------:R-:W-:-:S03]  /*ea30*/  IMAD.MOV.U32 R5, RZ, RZ, R14 ;  /* 0x000000ffff057224 */ /* 0x000fc600078e000e */
[----:B------:R0:W-:Y:S04]  /*ea40*/  LDGSTS.E.BYPASS.LTC128B.128 [R17+0xc400], desc[UR36][R2.64+0x300], P0 ;  /* 0x0c40030002117fae */ /* 0x0001e80008101d64 */
[----:B0-----:R-:W-:Y:S05]  /*ea50*/  WARPSYNC.COLLECTIVE R15, `(.L_x_149) ;  /* 0x000000000f087348 */ /* 0x001fea0003c00000 */
[----:B------:R1:W2:Y:S02]  /*ea60*/  SHFL.IDX P6, R14, R13, R12, R11 ;  /* 0x0000000c0d0e7389 */ /* 0x0002a400000c000b */
[----:B012---:R-:W-:Y:S01]  /*ea70*/  ENDCOLLECTIVE ;  /* 0x000000000000791b */ /* 0x007fe20003800000 */
.L_x_149:
[----:B------:R-:W-:Y:S01]  /*ea80*/  @!PT LDS RZ, [RZ] ;  /* 0x00000000fffff984 */ /* 0x000fe20000000800 */
[----:B------:R-:W-:Y:S01]  /*ea90*/  @!PT LDS RZ, [RZ] ;  /* 0x00000000fffff984 */ /* 0x000fe20000000800 */
[----:B------:R-:W-:Y:S01]  /*eaa0*/  @!PT LDS RZ, [RZ] ;  /* 0x00000000fffff984 */ /* 0x000fe20000000800 */
[----:B------:R0:W-:Y:S01]  /*eab0*/  LDGSTS.E.BYPASS.LTC128B.128 [R17+0xe400], desc[UR36][R2.64+0x380], P1 ;  /* 0x0e40038002117fae */ /* 0x0001e20008901d64 */
[----:B------:R-:W-:Y:S01]  /*eac0*/  IMAD.MOV.U32 R13, RZ, RZ, R19 ;  /* 0x000000ffff0d7224 */ /* 0x000fe200078e0013 */
[----:B------:R-:W-:Y:S02]  /*ead0*/  MOV R12, 0x2 ;  /* 0x00000002000c7802 */ /* 0x000fe40000000f00 */
[----:B0-----:R-:W-:Y:S02]  /*eae0*/  IADD3 R2, P2, R14, R8, RZ ;  /* 0x000000080e027210 */ /* 0x001fe40007f5e0ff */
[----:B------:R-:W-:-:S03]  /*eaf0*/  LOP3.LUT P6, RZ, R16, 0x10, RZ, 0xc0, !PT ;  /* 0x0000001010ff7812 */ /* 0x000fc600078cc0ff */
[----:B------:R-:W-:Y:S01]  /*eb00*/  IMAD.X R3, RZ, RZ, R5, P2 ;  /* 0x000000ffff037224 */ /* 0x000fe200010e0605 */
[----:B------:R-:W-:-:S04]  /*eb10*/  LOP3.LUT P2, RZ, R16, 0x20, RZ, 0xc0, !PT ;  /* 0x0000002010ff7812 */ /* 0x000fc8000784c0ff */
[----:B------:R0:W-:Y:S01]  /*eb20*/  LDGSTS.E.BYPASS.LTC128B.128 [R17+0xc00], desc[UR36][R2.64], !P5 ;  /* 0x00c0000002117fae */ /* 0x0001e2000e901d64 */
[----:B------:R-:W-:-:S04]  /*eb30*/  ISETP.NE.AND P5, PT, R4, RZ, PT ;  /* 0x000000ff0400720c */ /* 0x000fc80003fa5270 */
[----:B------:R-:W-:-:S04]  /*eb40*/  P2R R4, PR, RZ, 0x20 ;  /* 0x00000020ff047803 */ /* 0x000fc80000000000 */
[----:B------:R0:W-:Y:S04]  /*eb50*/  LDGSTS.E.BYPASS.LTC128B.128 [R17+0x2c00], desc[UR36][R2.64+0x80], !P2 ;  /* 0x02c0008002117fae */ /* 0x0001e8000d101d64 */
[----:B------:R0:W-:Y:S02]  /*eb60*/  LDGSTS.E.BYPASS.LTC128B.128 [R17+0x4c00], desc[UR36][R2.64+0x100], !P6 ;  /* 0x04c0010002117fae */ /* 0x0001e4000f101d64 */
[----:B0-----:R-:W-:Y:S05]  /*eb70*/  WARPSYNC.COLLECTIVE R15, `(.L_x_150) ;  /* 0x000000000f087348 */ /* 0x001fea0003c00000 */
[----:B------:R1:W2:Y:S02]  /*eb80*/  SHFL.IDX P6, R14, R13, R12, R11 ;  /* 0x0000000c0d0e7389 */ /* 0x0002a400000c000b */
[----:B012---:R-:W-:Y:S01]  /*eb90*/  ENDCOLLECTIVE ;  /* 0x000000000000791b */ /* 0x007fe20003800000 */
.L_x_150:
[----:B------:R-:W-:Y:S01]  /*eba0*/  @!PT LDS RZ, [RZ] ;  /* 0x00000000fffff984 */ /* 0x000fe20000000800 */
[----:B------:R-:W-:Y:S01]  /*ebb0*/  @!PT LDS RZ, [RZ] ;  /* 0x00000000fffff984 */ /* 0x000fe20000000800 */
[----:B------:R-:W-:Y:S01]  /*ebc0*/  @!PT LDS RZ, [RZ] ;  /* 0x00000000fffff984 */ /* 0x000fe20000000800 */
[----:B------:R0:W-:Y:S01]  /*ebd0*/  LDGSTS.E.BYPASS.LTC128B.128 [R17+0x6c00], desc[UR36][R2.64+0x180], !P5 ;  /* 0x06c0018002117fae */ /* 0x0001e2000e901d64 */
[----:B------:R-:W-:-:S03]  /*ebe0*/  LOP3.LUT P5, RZ, R16, 0x40, RZ, 0xc0, !PT ;  /* 0x0000004010ff7812 */ /* 0x000fc600078ac0ff */
[----:B------:R0:W-:Y:S04]  /*ebf0*/  LDGSTS.E.BYPASS.LTC128B.128 [R17+0x8c00], desc[UR36][R2.64+0x200], !P4 ;  /* 0x08c0020002117fae */ /* 0x0001e8000e101d64 */
[----:B------:R0:W-:Y:S01]  /*ec00*/  LDGSTS.E.BYPASS.LTC128B.128 [R17+0xac00], desc[UR36][R2.64+0x280], !P3 ;  /* 0x0ac0028002117fae */ /* 0x0001e2000d901d64 */
[----:B------:R-:W-:-:S03]  /*ec10*/  IMAD.MOV.U32 R13, RZ, RZ, R18 ;  /* 0x000000ffff0d7224 */ /* 0x000fc600078e0012 */
[----:B------:R0:W-:Y:S04]  /*ec20*/  LDGSTS.E.BYPASS.LTC128B.128 [R17+0xcc00], desc[UR36][R2.64+0x300], P0 ;  /* 0x0cc0030002117fae */ /* 0x0001e80008101d64 */
[----:B------:R0:W-:Y:S01]  /*ec30*/  LDGSTS.E.BYPASS.LTC128B.128 [R17+0xec00], desc[UR36][R2.64+0x380], P1 ;  /* 0x0ec0038002117fae */ /* 0x0001e20008901d64 */
[----:B------:R-:W-:-:S07]  /*ec40*/  IMAD.MOV.U32 R20, RZ, RZ, R14 ;  /* 0x000000ffff147224 */ /* 0x000fce00078e000e */
[----:B0-----:R-:W-:Y:S05]  /*ec50*/  WARPSYNC.COLLECTIVE R15, `(.L_x_151) ;  /* 0x000000000f087348 */ /* 0x001fea0003c00000 */
[----:B------:R1:W2:Y:S02]  /*ec60*/  SHFL.IDX P6, R14, R13, R12, R11 ;  /* 0x0000000c0d0e7389 */ /* 0x0002a400000c000b */
[----:B012---:R-:W-:Y:S01]  /*ec70*/  ENDCOLLECTIVE ;  /* 0x000000000000791b */ /* 0x007fe20003800000 */
.L_x_151:
[----:B------:R-:W-:Y:S02]  /*ec80*/  IMAD.MOV.U32 R13, RZ, RZ, R19 ;  /* 0x000000ffff0d7224 */ /* 0x000fe400078e0013 */
[----:B------:R-:W-:Y:S01]  /*ec90*/  IMAD.MOV.U32 R12, RZ, RZ, 0x3 ;  /* 0x00000003ff0c7424 */ /* 0x000fe200078e00ff */
[----:B------:R-:W-:Y:S02]  /*eca0*/  IADD3 R2, P2, R14, R8, RZ ;  /* 0x000000080e027210 */ /* 0x000fe40007f5e0ff */
[C---:B------:R-:W-:Y:S02]  /*ecb0*/  LOP3.LUT P6, RZ, R16.reuse, 0x10, RZ, 0xc0, !PT ;  /* 0x0000001010ff7812 */ /* 0x040fe400078cc0ff */
[----:B------:R-:W-:Y:S02]  /*ecc0*/  IADD3.X R3, RZ, R20, RZ, P2, !PT ;  /* 0x00000014ff037210 */ /* 0x000fe400017fe4ff */
[----:B------:R-:W-:-:S03]  /*ecd0*/  LOP3.LUT P2, RZ, R16, 0x20, RZ, 0xc0, !PT ;  /* 0x0000002010ff7812 */ /* 0x000fc6000784c0ff */
[----:B------:R-:W-:Y:S01]  /*ece0*/  @!PT LDS RZ, [RZ] ;  /* 0x00000000fffff984 */ /* 0x000fe20000000800 */
[----:B------:R-:W-:Y:S01]  /*ecf0*/  @!PT LDS RZ, [RZ] ;  /* 0x00000000fffff984 */ /* 0x000fe20000000800 */
[----:B------:R-:W-:Y:S01]  /*ed00*/  @!PT LDS RZ, [RZ] ;  /* 0x00000000fffff984 */ /* 0x000fe20000000800 */
[----:B------:R0:W-:Y:S01]  /*ed10*/  LDGSTS.E.BYPASS.LTC128B.128 [R17+0x1400], desc[UR36][R2.64], !P5 ;  /* 0x0140000002117fae */ /* 0x0001e2000e901d64 */
[----:B------:R-:W-:Y:S01]  /*ed20*/  ISETP.NE.AND P5, PT, R4, RZ, PT ;  /* 0x000000ff0400720c */ /* 0x000fe20003fa5270 */
[----:B------:R-:W-:-:S08]  /*ed30*/  IMAD.MOV.U32 R4, RZ, RZ, RZ ;  /* 0x000000ffff047224 */ /* 0x000fd000078e00ff */
[----:B------:R0:W-:Y:S04]  /*ed40*/  LDGSTS.E.BYPASS.LTC128B.128 [R17+0x3400], desc[UR36][R2.64+0x80], !P2 ;  /* 0x0340008002117fae */ /* 0x0001e8000d101d64 */
[----:B------:R0:W-:Y:S02]  /*ed50*/  LDGSTS.E.BYPASS.LTC128B.128 [R17+0x5400], desc[UR36][R2.64+0x100], !P6 ;  /* 0x0540010002117fae */ /* 0x0001e4000f101d64 */
[----:B0-----:R-:W-:Y:S05]  /*ed60*/  WARPSYNC.COLLECTIVE R15, `(.L_x_152) ;  /* 0x000000000f087348 */ /* 0x001fea0003c00000 */
[----:B------:R1:W2:Y:S02]  /*ed70*/  SHFL.IDX P6, R14, R13, R12, R11 ;  /* 0x0000000c0d0e7389 */ /* 0x0002a400000c000b */
[----:B012---:R-:W-:Y:S01]  /*ed80*/  ENDCOLLECTIVE ;  /* 0x000000000000791b */ /* 0x007fe20003800000 */
.L_x_152:
[----:B------:R-:W-:Y:S01]  /*ed90*/  @!PT LDS RZ, [RZ] ;  /* 0x00000000fffff984 */ /* 0x000fe20000000800 */
[----:B------:R-:W-:Y:S01]  /*eda0*/  @!PT LDS RZ, [RZ] ;  /* 0x00000000fffff984 */ /* 0x000fe20000000800 */
[----:B------:R-:W-:Y:S01]  /*edb0*/  @!PT LDS RZ, [RZ] ;  /* 0x00000000fffff984 */ /* 0x000fe20000000800 */
[----:B------:R0:W-:Y:S04]  /*edc0*/  LDGSTS.E.BYPASS.LTC128B.128 [R17+0x7400], desc[UR36][R2.64+0x180], !P5 ;  /* 0x0740018002117fae */ /* 0x0001e8000e901d64 */
[----:B------:R0:W-:Y:S04]  /*edd0*/  LDGSTS.E.BYPASS.LTC128B.128 [R17+0x9400], desc[UR36][R2.64+0x200], !P4 ;  /* 0x0940020002117fae */ /* 0x0001e8000e101d64 */
[----:B------:R0:W-:Y:S01]  /*ede0*/  LDGSTS.E.BYPASS.LTC128B.128 [R17+0xb400], desc[UR36][R2.64+0x280], !P3 ;  /* 0x0b40028002117fae */ /* 0x0001e2000d901d64 */
[----:B------:R-:W-:-:S03]  /*edf0*/  IMAD.MOV.U32 R13, RZ, RZ, R18 ;  /* 0x000000ffff0d7224 */ /* 0x000fc600078e0012 */
[----:B------:R0:W-:Y:S04]  /*ee00*/  LDGSTS.E.BYPASS.LTC128B.128 [R17+0xd400], desc[UR36][R2.64+0x300], P0 ;  /* 0x0d40030002117fae */ /* 0x0001e80008101d64 */
[----:B------:R0:W-:Y:S01]  /*ee10*/  LDGSTS.E.BYPASS.LTC128B.128 [R17+0xf400], desc[UR36][R2.64+0x380], P1 ;  /* 0x0f40038002117fae */ /* 0x0001e20008901d64 */
[----:B------:R-:W-:-:S07]  /*ee20*/  MOV R19, R14 ;  /* 0x0000000e00137202 */ /* 0x000fce0000000f00 */
[----:B0-----:R-:W-:Y:S05]  /*ee30*/  WARPSYNC.COLLECTIVE R15, `(.L_x_153) ;  /* 0x000000000f087348 */ /* 0x001fea0003c00000 */
[----:B------:R1:W2:Y:S02]  /*ee40*/  SHFL.IDX P6, R14, R13, R12, R11 ;  /* 0x0000000c0d0e7389 */ /* 0x0002a400000c000b */
[----:B012---:R-:W-:Y:S01]  /*ee50*/  ENDCOLLECTIVE ;  /* 0x000000000000791b */ /* 0x007fe20003800000 */
.L_x_153:
[----:B------:R-:W-:Y:S05]  /*ee60*/  BRA `(.L_x_154) ;  /* 0xffffffd800307947 */ /* 0x000fea000383ffff */
.L_x_87:
[----:B0-----:R0:W1:Y:S02]  /*ee70*/  SYNCS.PHASECHK.TRANS64.TRYWAIT P0, [R5+URZ+0x28c20], R4 ;  /* 0x028c2004050075a7 */ /* 0x001064000800017f */
[----:B-1----:R-:W-:Y:S05]  /*ee80*/  @!P0 NANOSLEEP.SYNCS 0x989680 ;  /* 0x009896800000895d */ /* 0x002fea0003900000 */
[----:B------:R-:W1:Y:S02]  /*ee90*/  @!P0 SYNCS.PHASECHK.TRANS64 P0, [R5+URZ+0x28c20], R4 ;  /* 0x028c2004050085a7 */ /* 0x000e64000800007f */
[----:B-1----:R-:W-:Y:S05]  /*eea0*/  @!P0 BRA `(.L_x_87) ;  /* 0xfffffffc00f08947 */ /* 0x002fea000383ffff */
[----:B------:R-:W-:Y:S05]  /*eeb0*/  BRA `(.L_x_155) ;  /* 0xffffffd800dc7947 */ /* 0x000fea000383ffff */
.L_x_88:
[----:B------:R-:W1:Y:S01]  /*eec0*/  S2R R2, SR_TID.X ;  /* 0x0000000000027919 */ /* 0x000e620000002100 */
[----:B------:R-:W-:Y:S01]  /*eed0*/  BSSY B0, `(.L_x_156) ;  /* 0x000000a000007945 */ /* 0x000fe20003800000 */
[----:B------:R-:W-:Y:S01]  /*eee0*/  IMAD.MOV.U32 R12, RZ, RZ, RZ ;  /* 0x000000ffff0c7224 */ /* 0x000fe200078e00ff */
[----:B------:R-:W-:Y:S01]  /*eef0*/  MOV R15, 0xffffffff ;  /* 0xffffffff000f7802 */ /* 0x000fe20000000f00 */
[----:B------:R-:W-:Y:S01]  /*ef00*/  IMAD.MOV.U32 R11, RZ, RZ, 0x1f ;  /* 0x0000001fff0b7424 */ /* 0x000fe200078e00ff */
[----:B-1----:R-:W-:-:S04]  /*ef10*/  SHF.R.U32.HI R2, RZ, 0x5, R2 ;  /* 0x00000005ff027819 */ /* 0x002fc80000011602 */
[----:B------:R-:W-:-:S04]  /*ef20*/  LOP3.LUT R2, R2, 0x3, RZ, 0xc0, !PT ;  /* 0x0000000302027812 */ /* 0x000fc800078ec0ff */
[----:B------:R-:W-:-:S07]  /*ef30*/  MOV R13, R2 ;  /* 0x00000002000d7202 */ /* 0x000fce0000000f00 */
[----:B0-2--5:R-:W-:Y:S05]  /*ef40*/  WARPSYNC.COLLECTIVE R15, `(.L_x_157) ;  /* 0x000000000f087348 */ /* 0x025fea0003c00000 */
[----:B------:R1:W3:Y:S02]  /*ef50*/  SHFL.IDX P6, R14, R13, R12, R11 ;  /* 0x0000000c0d0e7389 */ /* 0x0002e400000c000b */
[----:B0123-5:R-:W-:Y:S01]  /*ef60*/  ENDCOLLECTIVE ;  /* 0x000000000000791b */ /* 0x02ffe20003800000 */
.L_x_157:
[----:B------:R-:W-:Y:S05]  /*ef70*/  BSYNC B0 ;  /* 0x0000000000007941 */ /* 0x000fea0003800000 */
.L_x_156:
[----:B------:R-:W-:Y:S05]  /*ef80*/  BRA `(.L_x_158) ;  /* 0xffffffd800c47947 */ /* 0x000fea000383ffff */
.L_x_89:
[----:B------:R-:W-:Y:S01]  /*ef90*/  BSSY B0, `(.L_x_159) ;  /* 0x0000006000007945 */ /* 0x000fe20003800000 */
[----:B------:R-:W-:-:S07]  /*efa0*/  IMAD.MOV.U32 R15, RZ, RZ, -0x1 ;  /* 0xffffffffff0f7424 */ /* 0x000fce00078e00ff */
[----:B012--5:R-:W-:Y:S05]  /*efb0*/  WARPSYNC.COLLECTIVE R15, `(.L_x_160) ;  /* 0x000000000f0c7348 */ /* 0x027fea0003c00000 */
[----:B------:R-:W-:Y:S02]  /*efc0*/  ELECT P6, UR62, PT ;  /* 0x00000000003e782f */ /* 0x000fe400038c0000 */
[----:B------:R-:W-:Y:S01]  /*efd0*/  MOV R14, UR62 ;  /* 0x0000003e000e7c02 */ /* 0x000fe20008000f00 */
[----:B012--5:R-:W-:Y:S10]  /*efe0*/  ENDCOLLECTIVE ;  /* 0x000000000000791b */ /* 0x027ff40003800000 */
.L_x_160:
[----:B------:R-:W-:Y:S05]  /*eff0*/  BSYNC B0 ;  /* 0x0000000000007941 */ /* 0x000fea0003800000 */
.L_x_159:
[----:B------:R-:W-:Y:S05]  /*f000*/  BRA `(.L_x_161) ;  /* 0xffffffd800b87947 */ /* 0x000fea000383ffff */
.L_x_91:
[----:B0-----:R0:W1:Y:S02]  /*f010*/  SYNCS.PHASECHK.TRANS64.TRYWAIT P1, [R4+URZ+0x28c40], R3 ;  /* 0x028c4003040075a7 */ /* 0x001064000802017f */
[----:B-1----:R-:W-:Y:S05]  /*f020*/  @!P1 NANOSLEEP.SYNCS 0x989680 ;  /* 0x009896800000995d */ /* 0x002fea0003900000 */
[----:B------:R-:W1:Y:S02]  /*f030*/  @!P1 SYNCS.PHASECHK.TRANS64 P1, [R4+URZ+0x28c40], R3 ;  /* 0x028c4003040095a7 */ /* 0x000e64000802007f */
[----:B-1----:R-:W-:Y:S05]  /*f040*/  @!P1 BRA `(.L_x_91) ;  /* 0xfffffffc00f09947 */ /* 0x002fea000383ffff */
[----:B------:R-:W-:Y:S05]  /*f050*/  BRA `(.L_x_162) ;  /* 0xffffffd800d87947 */ /* 0x000fea000383ffff */
.L_x_93:
[----:B-1----:R1:W3:Y:S02]  /*f060*/  SYNCS.PHASECHK.TRANS64.TRYWAIT P1, [R5+URZ+0x28c40], R0 ;  /* 0x028c4000050075a7 */ /* 0x0022e4000802017f */
[----:B---3--:R-:W-:Y:S05]  /*f070*/  @!P1 NANOSLEEP.SYNCS 0x989680 ;  /* 0x009896800000995d */ /* 0x008fea0003900000 */
[----:B------:R-:W3:Y:S02]  /*f080*/  @!P1 SYNCS.PHASECHK.TRANS64 P1, [R5+URZ+0x28c40], R0 ;  /* 0x028c4000050095a7 */ /* 0x000ee4000802007f */
[----:B---3--:R-:W-:Y:S05]  /*f090*/  @!P1 BRA `(.L_x_93) ;  /* 0xfffffffc00f09947 */ /* 0x008fea000383ffff */
[----:B------:R-:W-:Y:S05]  /*f0a0*/  BRA `(.L_x_163) ;  /* 0xffffffd800e47947 */ /* 0x000fea000383ffff */
.L_x_95:
[----:B---3--:R3:W4:Y:S02]  /*f0b0*/  SYNCS.PHASECHK.TRANS64.TRYWAIT P1, [R4+URZ+0x28c60], R3 ;  /* 0x028c6003040075a7 */ /* 0x008724000802017f */
[----:B----4-:R-:W-:Y:S05]  /*f0c0*/  @!P1 NANOSLEEP.SYNCS 0x989680 ;  /* 0x009896800000995d */ /* 0x010fea0003900000 */
[----:B------:R-:W4:Y:S02]  /*f0d0*/  @!P1 SYNCS.PHASECHK.TRANS64 P1, [R4+URZ+0x28c60], R3 ;  /* 0x028c6003040095a7 */ /* 0x000f24000802007f */
[----:B----4-:R-:W-:Y:S05]  /*f0e0*/  @!P1 BRA `(.L_x_95) ;  /* 0xfffffffc00f09947 */ /* 0x010fea000383ffff */
[----:B------:R-:W-:Y:S05]  /*f0f0*/  BRA `(.L_x_164) ;  /* 0xffffffd800e07947 */ /* 0x000fea000383ffff */
.L_x_165:
[----:B------:R-:W-:-:S00]  /*f100*/  BRA `(.L_x_165) ;  /* 0xfffffffc00fc7947 */ /* 0x000fc0000383ffff */
[----:B------:R-:W-:-:S00]  /*f110*/  NOP ;  /* 0x0000000000007918 */ /* 0x000fc00000000000 */
        /* <DEDUP_REMOVED lines=14> */
.L_x_5647:


//--------------------- .text._ZN7cutlass13device_kernelIN5flash11enable_sm90INS1_16FlashAttnFwdSm90INS1_25CollectiveMainloopFwdSm90ILi2EN4cute5tupleIJNS5_1CILi1EEES8_S8_EEENS6_IJNS7_ILi64EEESA_SA_EEELi512ENS_10bfloat16_tEfNS_4arch4Sm90ELb0ELb0ELb0ELb0ELb1ELb0ELb1ELb0ELb0ELb1ELb1ELb0EEENS1_21CollectiveEpilogueFwdINS6_IJSA_NS7_ILi512EEESA_EEES9_SC_SE_Li256ELb0ELb1ELb1ELb0EEENS1_19SingleTileSchedulerILb0ELb1ELb1ELi64EEEEEEEEEvNT_6ParamsE --------------------------
	.section	.text._ZN7cutlass13device_kernelIN5flash11enable_sm90INS1_16FlashAttnFwdSm90INS1_25CollectiveMainloopFwdSm90ILi2EN4cute5tupleIJNS5_1CILi1EEES8_S8_EEENS6_IJNS7_ILi64EEESA_SA_EEELi512ENS_10bfloat16_tEfNS_4arch4Sm90ELb0ELb0ELb0ELb0ELb1ELb0ELb1ELb0ELb0ELb1ELb1ELb0EEENS1_21CollectiveEpilogueFwdINS6_IJSA_NS7_ILi512EEESA_EEES9_SC_SE_Li256ELb0ELb1ELb1ELb0EEENS1_19SingleTileSchedulerILb0ELb1ELb1ELi64EEEEEEEEEvNT_6ParamsE,"ax",@progbits
	.align	128
.text._ZN7cutlass13device_kernelIN5flash11enable_sm90INS1_16FlashAttnFwdSm90INS1_25CollectiveMainloopFwdSm90ILi2EN4cute5tupleIJNS5_1CILi1EEES8_S8_EEENS6_IJNS7_ILi64EEESA_SA_EEELi512ENS_10bfloat16_tEfNS_4arch4Sm90ELb0ELb0ELb0ELb0ELb1ELb0ELb1ELb0ELb0ELb1ELb1ELb0EEENS1_21CollectiveEpilogueFwdINS6_IJSA_NS7_ILi512EEESA_EEES9_SC_SE_Li256ELb0ELb1ELb1ELb0EEENS1_19SingleTileSchedulerILb0ELb1ELb1ELi64EEEEEEEEEvNT_6ParamsE:
        .type           _ZN7cutlass13device_kernelIN5flash11enable_sm90INS1_16FlashAttnFwdSm90INS1_25CollectiveMainloopFwdSm90ILi2EN4cute5tupleIJNS5_1CILi1EEES8_S8_EEENS6_IJNS7_ILi64EEESA_SA_EEELi512ENS_10bfloat16_tEfNS_4arch4Sm90ELb0ELb0ELb0ELb0ELb1ELb0ELb1ELb0ELb0ELb1ELb1ELb0EEENS1_21CollectiveEpilogueFwdINS6_IJSA_NS7_ILi512EEESA_EEES9_SC_SE_Li256ELb0ELb1ELb1ELb0EEENS1_19SingleTileSchedulerILb0ELb1ELb1ELi64EEEEEEEEEvNT_6ParamsE,@function
        .size           _ZN7cutlass13device_kernelIN5flash11enable_sm90INS1_16FlashAttnFwdSm90INS1_25CollectiveMainloopFwdSm90ILi2EN4cute5tupleIJNS5_1CILi1EEES8_S8_EEENS6_IJNS7_ILi64EEESA_SA_EEELi512ENS_10bfloat16_tEfNS_4arch4Sm90ELb0ELb0ELb0ELb0ELb1ELb0ELb1ELb0ELb0ELb1ELb1ELb0EEENS1_21CollectiveEpilogueFwdINS6_IJSA_NS7_ILi512EEESA_EEES9_SC_SE_Li256ELb0ELb1ELb1ELb0EEENS1_19SingleTileSchedulerILb0ELb1ELb1ELi64EEEEEEEEEvNT_6ParamsE,(.L_x_5648 - _ZN7cutlass13device_kernelIN5flash11enable_sm90INS1_16FlashAttnFwdSm90INS1_25CollectiveMainloopFwdSm90ILi2EN4cute5tupleIJNS5_1CILi1EEES8_S8_EEENS6_IJNS7_ILi64EEESA_SA_EEELi512ENS_10bfloat16_tEfNS_4arch4Sm90ELb0ELb0ELb0ELb0ELb1ELb0ELb1ELb0ELb0ELb1ELb1ELb0EEENS1_21CollectiveEpilogueFwdINS6_IJSA_NS7_ILi512EEESA_EEES9_SC_SE_Li256ELb0ELb1ELb1ELb0EEENS1_19SingleTileSchedulerILb0ELb1ELb1ELi64EEEEEEEEEvNT_6ParamsE)
        .other          _ZN7cutlass13device_kernelIN5flash11enable_sm90INS1_16FlashAttnFwdSm90INS1_25CollectiveMainloopFwdSm90ILi2EN4cute5tupleIJNS5_1CILi1EEES8_S8_EEENS6_IJNS7_ILi64EEESA_SA_EEELi512ENS_10bfloat16_tEfNS_4arch4Sm90ELb0ELb0ELb0ELb0ELb1ELb0ELb1ELb0ELb0ELb1ELb1ELb0EEENS1_21CollectiveEpilogueFwdINS6_IJSA_NS7_ILi512EEESA_EEES9_SC_SE_Li256ELb0ELb1ELb1ELb0EEENS1_19SingleTileSchedulerILb0ELb1ELb1ELi64EEEEEEEEEvNT_6ParamsE,@"STO_CUDA_ENTRY STV_DEFAULT"
_ZN7cutlass13device_kernelIN5flash11enable_sm90INS1_16FlashAttnFwdSm90INS1_25CollectiveMainloopFwdSm90ILi2EN4cute5tupleIJNS5_1CILi1EEES8_S8_EEENS6_IJNS7_ILi64EEESA_SA_EEELi512ENS_10bfloat16_tEfNS_4arch4Sm90ELb0ELb0ELb0ELb0ELb1ELb0ELb1ELb0ELb0ELb1ELb1ELb0EEENS1_21CollectiveEpilogueFwdINS6_IJSA_NS7_ILi512EEESA_EEES9_SC_SE_Li256ELb0ELb1ELb1ELb0EEENS1_19SingleTileSchedulerILb0ELb1ELb1ELi64EEEEEEEEEvNT_6ParamsE:
[----:B------:R-:W0:Y:S02]  /*0000*/  LDC R1, c[0x0][0x28] ;  /* 0x00000a00ff017b82 */ /* 0x000e240000000800 */
[----:B0-----:R-:W-:Y:S01]  /*0010*/  VIADD R1, R1, 0xfffffff8 ;  /* 0xfffffff801017836 */ /* 0x001fe20000000000 */
[----:B------:R-:W0:Y:S01]  /*0020*/  S2R R24, SR_TID.X ;  /* 0x0000000000187919 */ /* 0x000e220000002100 */
[----:B------:R-:W-:Y:S01]  /*0030*/  ELECT P0, URZ, PT ;  /* 0x00000000003f782f */ /* 0x000fe20003800000 */
[----:B------:R-:W-:Y:S01]  /*0040*/  UMOV UR4, 0x80 ;  /* 0x0000008000047882 */ /* 0x000fe20000000000 */
[----:B------:R-:W-:Y:S01]  /*0050*/  UMOV UR7, 0x100 ;  /* 0x0000010000077882 */ /* 0x000fe20000000000 */
[--C-:B0-----:R-:W-:Y:S02]  /*0060*/  SHF.R.U32.HI R0, RZ, 0x5, R24.reuse ;  /* 0x00000005ff007819 */ /* 0x101fe40000011618 */
[----:B------:R-:W-:-:S03]  /*0070*/  SHF.R.U32.HI R3, RZ, 0x7, R24 ;  /* 0x00000007ff037819 */ /* 0x000fc60000011618 */
[----:B------:R-:W0:Y:S04]  /*0080*/  SHFL.IDX PT, R2, R0, RZ, 0x1f ;  /* 0x00001fff00027589 */ /* 0x000e2800000e0000 */
[----:B------:R-:W1:Y:S01]  /*0090*/  SHFL.IDX PT, R3, R3, RZ, 0x1f ;  /* 0x00001fff03037589 */ /* 0x000e6200000e0000 */
[C---:B0-----:R-:W-:Y:S02]  /*00a0*/  ISETP.NE.OR P0, PT, R2.reuse, RZ, !P0 ;  /* 0x000000ff0200720c */ /* 0x041fe40004705670 */
[----:B------:R-:W-:-:S11]  /*00b0*/  ISETP.NE.AND P1, PT, R2, RZ, PT ;  /* 0x000000ff0200720c */ /* 0x000fd60003f25270 */
[----:B------:R-:W-:Y:S01]  /*00c0*/  VOTEU.ALL UP0, P0 ;  /* 0x00000000003f7886 */ /* 0x000fe20000000000 */
[----:B------:R-:W-:Y:S01]  /*00d0*/  VOTEU.ALL UP1, P0 ;  /* 0x00000000003f7886 */ /* 0x000fe20000020000 */
[----:B------:R-:W-:-:S03]  /*00e0*/  VOTEU.ALL UP2, P0 ;  /* 0x00000000003f7886 */ /* 0x000fc60000040000 */
[----:B------:R-:W0:Y:S01]  /*00f0*/  @!UP0 S2UR UR8, SR_CgaCtaId ;  /* 0x00000000000889c3 */ /* 0x000e220000008800 */
[----:B------:R-:W-:Y:S01]  /*0100*/  @!UP0 UMOV UR6, 0x400 ;  /* 0x0000040000068882 */ /* 0x000fe20000000000 */
[----:B------:R-:W-:-:S04]  /*0110*/  @!UP0 UIADD3 UR4, -UR4, 0x100000, URZ ;  /* 0x0010000004048890 */ /* 0x000fc8000fffe13f */
[----:B------:R-:W-:Y:S02]  /*0120*/  @!UP0 USHF.L.U32 UR5, UR4, 0xb, URZ ;  /* 0x0000000b04058899 */ /* 0x000fe4000800063f */
[----:B------:R-:W-:Y:S02]  /*0130*/  @!UP0 USHF.L.U32 UR4, UR4, 0x1, URZ ;  /* 0x0000000104048899 */ /* 0x000fe4000800063f */
[----:B0-----:R-:W-:Y:S02]  /*0140*/  @!UP0 ULEA UR8, UR8, UR6, 0x18 ;  /* 0x0000000608088291 */ /* 0x001fe4000f8ec03f */
[----:B------:R-:W-:-:S04]  /*0150*/  @!UP0 UIADD3 UR6, -UR7, 0x100000, URZ ;  /* 0x0010000007068890 */ /* 0x000fc8000fffe13f */
[----:B------:R-:W-:Y:S02]  /*0160*/  @!UP0 USHF.L.U32 UR7, UR6, 0xb, URZ ;  /* 0x0000000b06078899 */ /* 0x000fe4000800063f */
[----:B------:R-:W-:Y:S01]  /*0170*/  @!UP0 USHF.L.U32 UR6, UR6, 0x1, URZ ;  /* 0x0000000106068899 */ /* 0x000fe2000800063f */
[----:B------:R-:W-:-:S05]  /*0180*/  VOTEU.ALL UP0, P0 ;  /* 0x00000000003f7886 */ /* 0x000fca0000000000 */
[----:B------:R0:W2:Y:S01]  /*0190*/  @!UP0 SYNCS.EXCH.64 URZ, [UR8+0x38800], UR4 ;  /* 0x03880004083f85b2 */ /* 0x0000a20008000100 */
[----:B------:R0:W3:Y:S05]  /*01a0*/  @!UP1 SYNCS.EXCH.64 URZ, [UR8+0x38810], UR4 ;  /* 0x03881004083f95b2 */ /* 0x0000ea0008000100 */
[----:B------:R0:W4:Y:S02]  /*01b0*/  @!UP2 SYNCS.EXCH.64 URZ, [UR8+0x38820], UR6 ;  /* 0x03882006083fa5b2 */ /* 0x0001240008000100 */
[----:B01----:R-:W-:Y:S05]  /*01c0*/  @P1 BRA `(.L_x_166) ;  /* 0x0000000000381947 */ /* 0x003fea0003800000 */
        /* <DEDUP_REMOVED lines=10> */
[----:B------:R0:W0:Y:S01]  /*0270*/  SYNCS.EXCH.64 URZ, [UR6+0x38840], UR4 ;  /* 0x03884004063f75b2 */ /* 0x0000220008000100 */
[----:B------:R0:W0:Y:S01]  /*0280*/  SYNCS.EXCH.64 URZ, [UR6+0x38838], UR4 ;  /* 0x03883804063f75b2 */ /* 0x0000220008000100 */
[----:B------:R0:W0:Y:S01]  /*0290*/  SYNCS.EXCH.64 URZ, [UR6+0x38848], UR4 ;  /* 0x03884804063f75b2 */ /* 0x0000220008000100 */
[----:B------:R-:W-:Y:S01]  /*02a0*/  NOP ;  /* 0x0000000000007918 */ /* 0x000fe20000000000 */
.L_x_166:
        /* <DEDUP_REMOVED lines=22> */
.L_x_167:
        /* <DEDUP_REMOVED lines=18> */
.L_x_168:
        /* <DEDUP_REMOVED lines=22> */
.L_x_169:
        /* <DEDUP_REMOVED lines=23> */
.L_x_170:
[----:B------:R-:W-:Y:S01]  /*0800*/  UISETP.NE.AND UP0, UPT, UR9, URZ, UPT ;  /* 0x0000003f0900728c */ /* 0x000fe2000bf05270 */
[----:B------:R-:W-:Y:S01]  /*0810*/  NOP ;  /* 0x0000000000007918 */ /* 0x000fe20000000000 */
[----:B0-----:R-:W-:Y:S01]  /*0820*/  UMOV UR4, 0x1 ;  /* 0x0000000100047882 */ /* 0x001fe20000000000 */
[----:B------:R-:W-:Y:S01]  /*0830*/  ULDC.64 UR36, c[0x0][0x208] ;  /* 0x0000820000247ab9 */ /* 0x000fe20000000a00 */
[----:B------:R-:W-:Y:S01]  /*0840*/  USEL UR4, UR4, 0x2, !UP0 ;  /* 0x0000000204047887 */ /* 0x000fe2000c000000 */
[----:B------:R-:W-:Y:S01]  /*0850*/  BSSY B6, `(.L_x_171) ;  /* 0x0000ff2000067945 */ /* 0x000fe20003800000 */
[----:B-1234-:R-:W-:Y:S01]  /*0860*/  BAR.SYNC.DEFER_BLOCKING 0x0 ;  /* 0x0000000000007b1d */ /* 0x01efe20000010000 */
[----:B------:R-:W-:-:S03]  /*0870*/  PLOP3.LUT P0, PT, PT, PT, UP0, 0x80, 0x0 ;  /* 0x000000000000781c */ /* 0x000fc60003f0f008 */
[----:B------:R-:W-:-:S05]  /*0880*/  IMAD.U32 R2, RZ, RZ, UR4 ;  /* 0x00000004ff027e24 */ /* 0x000fca000f8e00ff */
[----:B------:R0:W-:Y:S05]  /*0890*/  STL [R1], R2 ;  /* 0x0000000201007387 */ /* 0x0001ea0000100800 */
[----:B------:R-:W-:Y:S05]  /*08a0*/  @!P0 BRA `(.L_x_172) ;  /* 0x000000b800448947 */ /* 0x000fea0003800000 */
.L_x_173:
[----:B------:R-:W-:-:S08]  /*08b0*/  NOP ;  /* 0x0000000000007918 */ /* 0x000fd00000000000 */
[----:B------:R-:W1:Y:S02]  /*08c0*/  USETMAXREG.TRY_ALLOC.CTAPOOL UP0, 0xe8 ;  /* 0x000000e8000079c8 */ /* 0x000e640008000600 */
[----:B-1----:R-:W-:-:S13]  /*08d0*/  PLOP3.LUT P0, PT, PT, PT, UP0, 0x80, 0x0 ;  /* 0x000000000000781c */ /* 0x002fda0003f0f008 */
[----:B------:R-:W-:Y:S05]  /*08e0*/  @!P0 BRA `(.L_x_173) ;  /* 0xfffffffc00f08947 */ /* 0x000fea000383ffff */
[----:B------:R-:W-:Y:S01]  /*08f0*/  LOP3.LUT R0, R24, 0xffffff80, RZ, 0xc0, !PT ;  /* 0xffffff8018007812 */ /* 0x000fe200078ec0ff */
[----:B------:R-:W1:Y:S01]  /*0900*/  S2UR UR6, SR_CTAID.Y ;  /* 0x00000000000679c3 */ /* 0x000e620000002600 */
[----:B------:R-:W-:Y:S02]  /*0910*/  ULDC UR7, c[0x0][0xd50] ;  /* 0x0003540000077ab9 */ /* 0x000fe40000000800 */
[----:B------:R-:W-:Y:S01]  /*0920*/  ISETP.NE.AND P0, PT, R0, 0x80, PT ;  /* 0x000000800000780c */ /* 0x000fe20003f05270 */
[----:B------:R-:W-:-:S04]  /*0930*/  UISETP.NE.AND UP0, UPT, UR7, 0x1, UPT ;  /* 0x000000010700788c */ /* 0x000fc8000bf05270 */
[----:B------:R-:W2:Y:S07]  /*0940*/  S2UR UR8, SR_CTAID.Z ;  /* 0x00000000000879c3 */ /* 0x000eae0000002700 */
[----:B------:R-:W-:Y:S01]  /*0950*/  @UP0 ULDC UR4, c[0x0][0xd54] ;  /* 0x0003550000040ab9 */ /* 0x000fe20000000800 */
[----:B------:R-:W-:Y:S06]  /*0960*/  @!P0 BAR.ARV 0x8, 0x100 ;  /* 0x0204000000008b1d */ /* 0x000fec0000002000 */
[----:B------:R-:W-:Y:S01]  /*0970*/  ISETP.GE.U32.AND P0, PT, R24, 0x100, PT ;  /* 0x000001001800780c */ /* 0x000fe20003f06070 */
[----:B------:R-:W-:Y:S01]  /*0980*/  @UP0 ULDC UR10, c[0x0][0xd58] ;  /* 0x00035600000a0ab9 */ /* 0x000fe20000000800 */
[----:B-1----:R-:W-:-:S02]  /*0990*/  UIMAD.WIDE.U32 UR4, UR6, UR4, URZ ;  /* 0x00000004060472a5 */ /* 0x002fc4000f8e003f */
[----:B------:R-:W-:Y:S02]  /*09a0*/  UMOV UR60, UR6 ;  /* 0x00000006003c7c82 */ /* 0x000fe40008000000 */
[----:B------:R-:W-:-:S04]  /*09b0*/  @UP0 USHF.R.U32.HI UR60, URZ, UR10, UR5 ;  /* 0x0000000a3f3c0299 */ /* 0x000fc80008011605 */
[----:B------:R-:W-:-:S03]  /*09c0*/  UIADD3 UR4, -UR60, URZ, URZ ;  /* 0x0000003f3c047290 */ /* 0x000fc6000fffe13f */
[----:B------:R-:W-:Y:S06]  /*09d0*/  @P0 BAR.ARV 0xf, 0x100 ;  /* 0x03c4000000000b1d */ /* 0x000fec0000002000 */
[----:B--2---:R-:W-:Y:S01]  /*09e0*/  ISETP.LE.AND P0, PT, RZ, UR8, PT ;  /* 0x00000008ff007c0c */ /* 0x004fe2000bf03270 */
[----:B------:R-:W-:-:S12]  /*09f0*/  UIMAD UR7, UR7, UR4, UR6 ;  /* 0x00000004070772a4 */ /* 0x000fd8000f8e0206 */
[----:B------:R-:W-:Y:S05]  /*0a00*/  @!P0 BRA `(.L_x_174) ;  /* 0x000000fc00588947 */ /* 0x000fea0003800000 */
[----:B------:R-:W-:Y:S01]  /*0a10*/  ULDC.64 UR4, c[0x0][0x418] ;  /* 0x0001060000047ab9 */ /* 0x000fe20000000a00 */
[----:B------:R-:W-:Y:S01]  /*0a20*/  ULDC UR38, c[0x0][0x424] ;  /* 0x0001090000267ab9 */ /* 0x000fe20000000800 */
[----:B------:R-:W-:Y:S01]  /*0a30*/  UISETP.NE.U32.AND UP0, UPT, UR4, URZ, UPT ;  /* 0x0000003f0400728c */ /* 0x000fe2000bf05070 */
[----:B------:R-:W1:Y:S01]  /*0a40*/  S2UR UR61, SR_CgaCtaId ;  /* 0x00000000003d79c3 */ /* 0x000e620000008800 */
        /* <DEDUP_REMOVED lines=15> */
[----:B-1----:R-:W-:Y:S11]  /*0b40*/  @!P0 BRA `(.L_x_175) ;  /* 0x0000001c00ac8947 */ /* 0x002ff60003800000 */
[----:B------:R-:W-:Y:S01]  /*0b50*/  UISETP.GE.AND UP0, UPT, UR38, 0x1, UPT ;  /* 0x000000012600788c */ /* 0x000fe2000bf06270 */
[----:B------:R-:W-:Y:S02]  /*0b60*/  PLOP3.LUT P0, PT, PT, PT, PT, 0x80, 0x0 ;  /* 0x000000000000781c */ /* 0x000fe40003f0f070 */
[----:B0-----:R-:W-:Y:S01]  /*0b70*/  CS2R R2, SRZ ;  /* 0x0000000000027805 */ /* 0x001fe2000001ff00 */
        /* <DEDUP_REMOVED lines=61> */
[----:B------:R-:W-:Y:S01]  /*0f50*/  IMAD.U32 R5, RZ, RZ, UR11 ;  /* 0x0000000bff057e24 */ /* 0x000fe2000f8e00ff */
[----:B------:R-:W-:-:S04]  /*0f60*/  UIADD3 UR4, UR6, -0x1, UR11 ;  /* 0xffffffff06047890 */ /* 0x000fc8000fffe00b */
[-C--:B------:R-:W-:Y:S02]  /*0f70*/  IABS R3, R5.reuse ;  /* 0x0000000500037213 */ /* 0x080fe40000000000 */
[----:B------:R-:W-:Y:S01]  /*0f80*/  IABS R9, R5 ;  /* 0x0000000500097213 */ /* 0x000fe20000000000 */
[----:B------:R-:W-:Y:S01]  /*0f90*/  IMAD.U32 R8, RZ, RZ, UR4 ;  /* 0x00000004ff087e24 */ /* 0x000fe2000f8e00ff */
[----:B------:R-:W0:Y:S01]  /*0fa0*/  I2F.RP R0, R3 ;  /* 0x0000000300007306 */ /* 0x000e220000209400 */
[----:B------:R-:W-:Y:S02]  /*0fb0*/  ULOP3.LUT UR4, UR4, UR11, URZ, 0x3c, !UPT ;  /* 0x0000000b04047292 */ /* 0x000fe4000f8e3c3f */
[----:B------:R-:W-:-:S04]  /*0fc0*/  IMAD.MOV R9, RZ, RZ, -R9 ;  /* 0x000000ffff097224 */ /* 0x000fc800078e0a09 */
        /* <DEDUP_REMOVED lines=13> */
[----:B------:R-:W-:Y:S02]  /*10a0*/  @!P2 IMAD.IADD R0, R0, 0x1, -R3 ;  /* 0x000000010000a824 */ /* 0x000fe400078e0a03 */
[----:B------:R-:W-:Y:S01]  /*10b0*/  @!P2 VIADD R7, R7, 0x1 ;  /* 0x000000010707a836 */ /* 0x000fe20000000000 */
[----:B------:R-:W-:Y:S02]  /*10c0*/  ISETP.NE.AND P2, PT, RZ, UR11, PT ;  /* 0x0000000bff007c0c */ /* 0x000fe4000bf45270 */
[----:B------:R-:W-:-:S13]  /*10d0*/  ISETP.GE.U32.AND P1, PT, R0, R3, PT ;  /* 0x000000030000720c */ /* 0x000fda0003f26070 */
[----:B------:R-:W-:-:S04]  /*10e0*/  @P1 VIADD R7, R7, 0x1 ;  /* 0x0000000107071836 */ /* 0x000fc80000000000 */
[----:B------:R-:W-:-:S04]  /*10f0*/  IMAD.MOV.U32 R3, RZ, RZ, R7 ;  /* 0x000000ffff037224 */ /* 0x000fc800078e0007 */
[----:B------:R-:W-:Y:S01]  /*1100*/  @!P3 IMAD.MOV R3, RZ, RZ, -R3 ;  /* 0x000000ffff03b224 */ /* 0x000fe200078e0a03 */
[----:B------:R-:W-:-:S07]  /*1110*/  @!P2 LOP3.LUT R3, RZ, UR11, RZ, 0x33, !PT ;  /* 0x0000000bff03ac12 */ /* 0x000fce000f8e33ff */
.L_x_176:
        /* <DEDUP_REMOVED lines=11> */
[----:B------:R-:W2:Y:S01]  /*11d0*/  LDL R5, [R1] ;  /* 0x0000000001057983 */ /* 0x000ea20000100800 */
[----:B------:R-:W-:Y:S01]  /*11e0*/  UMOV UR9, 0x40000040 ;  /* 0x4000004000097882 */ /* 0x000fe20000000000 */
[----:B------:R-:W-:Y:S01]  /*11f0*/  UMOV UR11, 0x40000040 ;  /* 0x40000040000b7882 */ /* 0x000fe20000000000 */
[----:B------:R-:W-:Y:S01]  /*1200*/  UMOV UR13, 0x40000040 ;  /* 0x40000040000d7882 */ /* 0x000fe20000000000 */
[----:B------:R-:W-:Y:S06]  /*1210*/  BAR.SYNC.DEFER_BLOCKING 0xe, 0x100 ;  /* 0x0384000000007b1d */ /* 0x000fec0000010000 */
[----:B------:R-:W-:Y:S01]  /*1220*/  UMOV UR15, 0x40000040 ;  /* 0x40000040000f7882 */ /* 0x000fe20000000000 */
[----:B------:R-:W-:Y:S01]  /*1230*/  UMOV UR17, 0x40000040 ;  /* 0x4000004000117882 */ /* 0x000fe20000000000 */
[----:B------:R-:W-:Y:S01]  /*1240*/  UMOV UR19, 0x40000040 ;  /* 0x4000004000137882 */ /* 0x000fe20000000000 */
[----:B------:R-:W-:Y:S01]  /*1250*/  UMOV UR21, 0x40000040 ;  /* 0x4000004000157882 */ /* 0x000fe20000000000 */
[----:B------:R-:W-:Y:S01]  /*1260*/  UMOV UR23, 0x40000040 ;  /* 0x4000004000177882 */ /* 0x000fe20000000000 */
[----:B------:R-:W-:Y:S01]  /*1270*/  WARPGROUP.ARRIVE ;  /* 0x00000000000079c5 */ /* 0x000fe20000000000 */
[----:B--2---:R-:W-:-:S02]  /*1280*/  R2UR UR7, R5 ;  /* 0x00000000050772ca */ /* 0x004fc400000e0000 */
[----:B------:R-:W-:-:S04]  /*1290*/  SHF.R.S32.HI R5, RZ, 0x1f, R152 ;  /* 0x0000001fff057819 */ /* 0x000fc80000011498 */
[----:B------:R-:W-:-:S04]  /*12a0*/  LEA.HI R5, R5, R152, RZ, 0x7 ;  /* 0x0000009805057211 */ /* 0x000fc800078f38ff */
[----:B------:R-:W-:Y:S02]  /*12b0*/  SHF.R.S32.HI R2, RZ, 0x7, R5 ;  /* 0x00000007ff027819 */ /* 0x000fe40000011405 */
[----:B------:R-:W-:-:S04]  /*12c0*/  LOP3.LUT R5, R5, 0xffffff80, RZ, 0xc0, !PT ;  /* 0xffffff8005057812 */ /* 0x000fc800078ec0ff */
[----:B------:R-:W0:Y:S01]  /*12d0*/  SHFL.IDX PT, R2, R2, RZ, 0x1f ;  /* 0x00001fff02027589 */ /* 0x000e2200000e0000 */
[----:B------:R-:W-:Y:S01]  /*12e0*/  IMAD.IADD R5, R152, 0x1, -R5 ;  /* 0x0000000198057824 */ /* 0x000fe200078e0a05 */
[----:B0-----:R-:W-:-:S04]  /*12f0*/  R2UR UR4, R2 ;  /* 0x00000000020472ca */ /* 0x001fc800000e0000 */
[----:B------:R-:W-:-:S04]  /*1300*/  SHF.R.S32.HI R2, RZ, 0x1f, R5 ;  /* 0x0000001fff027819 */ /* 0x000fc80000011405 */
[CC--:B------:R-:W-:Y:S02]  /*1310*/  LEA.HI R4, R2.reuse, R5.reuse, RZ, 0x2 ;  /* 0x0000000502047211 */ /* 0x0c0fe400078f10ff */
[----:B------:R-:W-:Y:S02]  /*1320*/  LEA.HI R2, R2, R5, RZ, 0x5 ;  /* 0x0000000502027211 */ /* 0x000fe400078f28ff */
[--C-:B------:R-:W-:Y:S02]  /*1330*/  SHF.R.S32.HI R6, RZ, 0x2, R4.reuse ;  /* 0x00000002ff067819 */ /* 0x100fe40000011404 */
[----:B------:R-:W-:Y:S01]  /*1340*/  SHF.R.S32.HI R7, RZ, 0x1f, R4 ;  /* 0x0000001fff077819 */ /* 0x000fe20000011404 */
[----:B------:R-:W-:Y:S01]  /*1350*/  ULEA.HI UR5, UR4, UR4, URZ, 0x1 ;  /* 0x0000000404057291 */ /* 0x000fe2000f8f083f */
[----:B------:R-:W-:Y:S02]  /*1360*/  SHF.R.S32.HI R2, RZ, 0x5, R2 ;  /* 0x00000005ff027819 */ /* 0x000fe40000011402 */
[----:B------:R-:W-:Y:S01]  /*1370*/  LEA.HI R7, R7, R6, RZ, 0x3 ;  /* 0x0000000607077211 */ /* 0x000fe200078f18ff */
[----:B------:R-:W-:-:S03]  /*1380*/  ULOP3.LUT UR6, UR5, 0x1fffe, URZ, 0xc0, !UPT ;  /* 0x0001fffe05067892 */ /* 0x000fc6000f8ec03f */
[----:B------:R-:W-:Y:S01]  /*1390*/  UMOV UR5, 0x400 ;  /* 0x0000040000057882 */ /* 0x000fe20000000000 */
[----:B------:R-:W-:Y:S01]  /*13a0*/  UIADD3 UR6, UR4, -UR6, URZ ;  /* 0x8000000604067290 */ /* 0x000fe2000fffe03f */
[----:B------:R-:W-:Y:S01]  /*13b0*/  LOP3.LUT R7, R7, 0xfffffff8, RZ, 0xc0, !PT ;  /* 0xfffffff807077812 */ /* 0x000fe200078ec0ff */
[----:B------:R-:W-:-:S04]  /*13c0*/  ULEA UR5, UR61, UR5, 0x18 ;  /* 0x000000053d057291 */ /* 0x000fc8000f8ec03f */
[----:B------:R-:W-:Y:S01]  /*13d0*/  ULEA UR6, UR6, UR5, 0xf ;  /* 0x0000000506067291 */ /* 0x000fe2000f8e783f */
[----:B------:R-:W-:Y:S01]  /*13e0*/  IMAD.IADD R7, R6, 0x1, -R7 ;  /* 0x0000000106077824 */ /* 0x000fe200078e0a07 */
[----:B------:R-:W-:Y:S02]  /*13f0*/  UIADD3 UR4, UR5, 0x36400, URZ ;  /* 0x0003640005047890 */ /* 0x000fe4000fffe03f */
[----:B------:R-:W-:Y:S01]  /*1400*/  UIADD3 UR6, UR6, 0x400, URZ ;  /* 0x0000040006067890 */ /* 0x000fe2000fffe03f */
[----:B------:R-:W-:Y:S01]  /*1410*/  IMAD R2, R2, 0x10, R7 ;  /* 0x0000001002027824 */ /* 0x000fe200078e0207 */
[----:B------:R-:W-:Y:S02]  /*1420*/  USHF.R.U32.HI UR4, URZ, 0x4, UR4 ;  /* 0x000000043f047899 */ /* 0x000fe40008011604 */
[----:B------:R-:W-:Y:S02]  /*1430*/  USHF.R.U32.HI UR6, URZ, 0x4, UR6 ;  /* 0x000000043f067899 */ /* 0x000fe40008011606 */
[----:B------:R-:W-:-:S02]  /*1440*/  ULOP3.LUT UR4, UR4, 0x3fff, URZ, 0xc0, !UPT ;  /* 0x00003fff04047892 */ /* 0x000fc4000f8ec03f */
[----:B------:R-:W-:Y:S02]  /*1450*/  ULOP3.LUT UR6, UR6, 0x3fff, URZ, 0xc0, !UPT ;  /* 0x00003fff06067892 */ /* 0x000fe4000f8ec03f */
[----:B------:R-:W-:Y:S02]  /*1460*/  ULOP3.LUT UR4, UR4, 0x10000, URZ, 0xfc, !UPT ;  /* 0x0001000004047892 */ /* 0x000fe4000f8efc3f */
[----:B------:R-:W-:Y:S02]  /*1470*/  ULOP3.LUT UR6, UR6, 0x2000000, URZ, 0xfc, !UPT ;  /* 0x0200000006067892 */ /* 0x000fe4000f8efc3f */
[----:B------:R-:W-:Y:S02]  /*1480*/  UIADD3 UR12, UR4, 0x2, URZ ;  /* 0x00000002040c7890 */ /* 0x000fe4000fffe03f */
[----:B------:R-:W-:Y:S01]  /*1490*/  UIADD3 UR14, UR6, 0x80, URZ ;  /* 0x00000080060e7890 */ /* 0x000fe2000fffe03f */
[----:B------:R-:W-:Y:S02]  /*14a0*/  UMOV UR8, UR4 ;  /* 0x0000000400087c82 */ /* 0x000fe40008000000 */
[----:B------:R-:W-:Y:S01]  /*14b0*/  UMOV UR10, UR6 ;  /* 0x00000006000a7c82 */ /* 0x000fe20008000000 */
[----:B------:R-:W-:Y:S01]  /*14c0*/  UIADD3 UR16, UR4, 0x4, URZ ;  /* 0x0000000404107890 */ /* 0x000fe2000fffe03f */
[----:B------:R-:W-:Y:S01]  /*14d0*/  HGMMA.64x256x16.F32.BF16 R24, gdesc[UR8].tnspB, RZ, !UPT, gsb0 ;  /* 0x43e00000081879f0 */ /* 0x000fe2000c0018ff */
[----:B------:R-:W-:-:S02]  /*14e0*/  UIADD3 UR18, UR6, 0x100, URZ ;  /* 0x0000010006127890 */ /* 0x000fc4000fffe03f */
[----:B------:R-:W-:Y:S02]  /*14f0*/  UIADD3 UR20, UR4, 0x6, URZ ;  /* 0x0000000604147890 */ /* 0x000fe4000fffe03f */
[----:B------:R-:W-:Y:S02]  /*1500*/  UIADD3 UR22, UR6, 0x180, URZ ;  /* 0x0000018006167890 */ /* 0x000fe4000fffe03f */
[----:B------:R-:W-:-:S04]  /*1510*/  ULOP3.LUT UR4, UR7, 0x1, URZ, 0xfc, !UPT ;  /* 0x0000000107047892 */ /* 0x000fc8000f8efc3f */
[----:B------:R-:W-:-:S03]  /*1520*/  UISETP.NE.AND UP0, UPT, UR4, 0x3, UPT ;  /* 0x000000030400788c */ /* 0x000fc6000bf05270 */
[----:B------:R-:W-:-:S03]  /*1530*/  UMOV UR4, URZ ;  /* 0x0000003f00047c82 */ /* 0x000fc60008000000 */
[----:B------:R-:W-:Y:S01]  /*1540*/  PLOP3.LUT P1, PT, PT, PT, UP0, 0x80, 0x0 ;  /* 0x000000000000781c */ /* 0x000fe20003f2f008 */
[----:B------:R-:W-:Y:S02]  /*1550*/  WARPGROUP.DEPBAR.LE gsb0, 0x0 ;  /* 0x00008000000079c5 */ /* 0x000fe40000010000 */
[----:B------:R-:W-:-:S08]  /*1560*/  WARPGROUP.ARRIVE ;  /* 0x00000000000079c5 */ /* 0x000fd00000000000 */
        /* <DEDUP_REMOVED lines=13> */
.L_x_178:
[----:B------:R-:W-:Y:S01]  /*1640*/  VIADD R3, R3, 0xfffffffe ;  /* 0xfffffffe03037836 */ /* 0x000fe20000000000 */
[----:B------:R-:W-:-:S04]  /*1650*/  UIADD3 UR7, UR5, 0x38860, URZ ;  /* 0x0003886005077890 */ /* 0x000fc8000fffe03f */
[----:B------:R-:W-:Y:S01]  /*1660*/  ISETP.GE.AND P0, PT, R3, R0, PT ;  /* 0x000000000300720c */ /* 0x000fe20003f06270 */
[----:B------:R-:W-:-:S09]  /*1670*/  UPRMT UR7, UR61, 0x654, UR7 ;  /* 0x000006543d077896 */ /* 0x000fd20008000007 */
[----:B------:R-:W-:Y:S03]  /*1680*/  SYNCS.ARRIVE.TRANS64.RED.A1T0 RZ, [UR7], RZ ;  /* 0x000000ffffff79a7 */ /* 0x000fe60008100407 */
[----:B------:R-:W-:Y:S05]  /*1690*/  @!P0 BRA `(.L_x_179) ;  /* 0x0000000800b08947 */ /* 0x000fea0003800000 */
[----:B------:R-:W-:-:S05]  /*16a0*/  UMOV UR4, URZ ;  /* 0x0000003f00047c82 */ /* 0x000fca0008000000 */
.L_x_181:
[----:B------:R-:W-:Y:S01]  /*16b0*/  BAR.SYNC.DEFER_BLOCKING 0xe, 0x100 ;  /* 0x0384000000007b1d */ /* 0x000fe20000010000 */
[----:B------:R-:W-:Y:S01]  /*16c0*/  IMAD.U32 R5, RZ, RZ, UR4 ;  /* 0x00000004ff057e24 */ /* 0x000fe2000f8e00ff */
[----:B------:R-:W-:Y:S01]  /*16d0*/  UIADD3 UR4, UR4, 0x1, URZ ;  /* 0x0000000104047890 */ /* 0x000fe2000fffe03f */
[C---:B------:R-:W-:Y:S01]  /*16e0*/  ISETP.GT.AND P0, PT, R3.reuse, R0, PT ;  /* 0x000000000300720c */ /* 0x040fe20003f04270 */
[----:B------:R-:W-:Y:S02]  /*16f0*/  VIADD R3, R3, 0xffffffff ;  /* 0xffffffff03037836 */ /* 0x000fe40000000000 */
[----:B------:R-:W-:Y:S01]  /*1700*/  IMAD R4, R5, 0x40, R2 ;  /* 0x0000004005047824 */ /* 0x000fe200078e0202 */
[----:B------:R-:W-:Y:S01]  /*1710*/  UISETP.NE.AND UP0, UPT, UR4, 0x2, UPT ;  /* 0x000000020400788c */ /* 0x000fe2000bf05270 */
[----:B------:R-:W-:Y:S01]  /*1720*/  UMOV UR11, 0x40000040 ;  /* 0x40000040000b7882 */ /* 0x000fe20000000000 */
[----:B------:R-:W-:Y:S02]  /*1730*/  UMOV UR15, 0x40000040 ;  /* 0x40000040000f7882 */ /* 0x000fe40000000000 */
[----:B------:R-:W-:Y:S01]  /*1740*/  LEA R4, R4, UR5, 0x2 ;  /* 0x0000000504047c11 */ /* 0x000fe2000f8e10ff */
[----:B------:R-:W-:Y:S01]  /*1750*/  USEL UR4, UR4, URZ, UP0 ;  /* 0x0000003f04047287 */ /* 0x000fe20008000000 */
[----:B------:R-:W-:Y:S01]  /*1760*/  UMOV UR19, 0x40000040 ;  /* 0x4000004000137882 */ /* 0x000fe20000000000 */
[----:B------:R-:W-:-:S02]  /*1770*/  UMOV UR23, 0x40000040 ;  /* 0x4000004000177882 */ /* 0x000fc40000000000 */
[----:B------:R-:W-:-:S04]  /*1780*/  ULEA UR10, UR4, UR6, 0xc ;  /* 0x00000006040a7291 */ /* 0x000fc8000f8e603f */
[----:B------:R-:W-:Y:S02]  /*1790*/  UIADD3 UR14, UR10, 0x80, URZ ;  /* 0x000000800a0e7890 */ /* 0x000fe4000fffe03f */
[----:B------:R-:W-:Y:S01]  /*17a0*/  UIADD3 UR18, UR10, 0x100, URZ ;  /* 0x000001000a127890 */ /* 0x000fe2000fffe03f */
[----:B------:R-:W0:Y:S01]  /*17b0*/  LDS R5, [R4+0x38400] ;  /* 0x0384000004057984 */ /* 0x000e220000000800 */
[----:B------:R-:W-:-:S03]  /*17c0*/  UIADD3 UR22, UR10, 0x180, URZ ;  /* 0x000001800a167890 */ /* 0x000fc6000fffe03f */
        /* <DEDUP_REMOVED lines=128> */
[----:B------:R-:W-:-:S06]  /*1fd0*/  FMUL.FTZ R151, R151, R6 ;  /* 0x0000000697977220 */ /* 0x000fcc0000410000 */
[----:B------:R-:W-:-:S06]  /*1fe0*/  WARPGROUP.ARRIVE ;  /* 0x00000000000079c5 */ /* 0x000fcc0000000000 */
        /* <DEDUP_REMOVED lines=17> */
.L_x_180:
[----:B------:R-:W-:-:S04]  /*2100*/  ULEA UR7, UR4, UR5, 0x3 ;  /* 0x0000000504077291 */ /* 0x000fc8000f8e183f */
[----:B------:R-:W-:-:S04]  /*2110*/  UIADD3 UR7, UR7, 0x38860, URZ ;  /* 0x0003886007077890 */ /* 0x000fc8000fffe03f */
[----:B------:R-:W-:-:S09]  /*2120*/  UPRMT UR7, UR61, 0x654, UR7 ;  /* 0x000006543d077896 */ /* 0x000fd20008000007 */
[----:B------:R-:W-:Y:S01]  /*2130*/  SYNCS.ARRIVE.TRANS64.RED.A1T0 RZ, [UR7], RZ ;  /* 0x000000ffffff79a7 */ /* 0x000fe20008100407 */
[----:B------:R-:W-:Y:S05]  /*2140*/  @P0 BRA `(.L_x_181) ;  /* 0xfffffff400580947 */ /* 0x000fea000383ffff */
[----:B------:R-:W-:-:S12]  /*2150*/  USHF.L.U32 UR4, UR4, 0x6, URZ ;  /* 0x0000000604047899 */ /* 0x000fd8000800063f */
.L_x_179:
[----:B------:R-:W-:Y:S01]  /*2160*/  BAR.SYNC.DEFER_BLOCKING 0xe, 0x100 ;  /* 0x0384000000007b1d */ /* 0x000fe20000010000 */
[----:B------:R-:W-:Y:S01]  /*2170*/  VIADD R2, R2, UR4 ;  /* 0x0000000402027c36 */ /* 0x000fe20008000000 */
[----:B------:R-:W-:Y:S01]  /*2180*/  PLOP3.LUT P0, PT, PT, PT, PT, 0x8, 0x0 ;  /* 0x000000000000781c */ /* 0x000fe20003f0e170 */
[----:B------:R-:W-:-:S03]  /*2190*/  IMAD.MOV.U32 R4, RZ, RZ, RZ ;  /* 0x000000ffff047224 */ /* 0x000fc600078e00ff */
[----:B------:R-:W-:-:S05]  /*21a0*/  LEA R2, R2, UR5, 0x2 ;  /* 0x0000000502027c11 */ /* 0x000fca000f8e10ff */
[----:B------:R-:W0:Y:S04]  /*21b0*/  LDS R3, [R2+0x38400] ;  /* 0x0384000002037984 */ /* 0x000e280000000800 */
        /* <DEDUP_REMOVED lines=130> */
[----:B------:R-:W-:Y:S06]  /*29e0*/  BAR.ARV 0xf, 0x100 ;  /* 0x03c4000000007b1d */ /* 0x000fec0000002000 */
[----:B------:R-:W-:Y:S05]  /*29f0*/  BRA `(.L_x_177) ;  /* 0x0000007000047947 */ /* 0x000fea0003800000 */
.L_x_175:
[----:B------:R-:W-:Y:S01]  /*2a00*/  UISETP.GE.AND UP0, UPT, UR38, 0x1, UPT ;  /* 0x000000012600788c */ /* 0x000fe2000bf06270 */
[----:B------:R-:W-:-:S05]  /*2a10*/  UMOV UR4, URZ ;  /* 0x0000003f00047c82 */ /* 0x000fca0008000000 */
[----:B------:R-:W-:-:S13]  /*2a20*/  PLOP3.LUT P0, PT, PT, PT, UP0, 0x80, 0x0 ;  /* 0x000000000000781c */ /* 0x000fda0003f0f008 */
[----:B------:R-:W-:Y:S05]  /*2a30*/  @!P0 BRA `(.L_x_182) ;  /* 0x0000000000848947 */ /* 0x000fea0003800000 */
[----:B------:R-:W-:Y:S01]  /*2a40*/  IMAD.U32 R3, RZ, RZ, UR11 ;  /* 0x0000000bff037e24 */ /* 0x000fe2000f8e00ff */
[----:B------:R-:W-:Y:S01]  /*2a50*/  UIADD3 UR8, UR6, -0x1, UR11 ;  /* 0xffffffff06087890 */ /* 0x000fe2000fffe00b */
[----:B------:R-:W-:-:S03]  /*2a60*/  UMOV UR4, URZ ;  /* 0x0000003f00047c82 */ /* 0x000fc60008000000 */
[-C--:B------:R-:W-:Y:S02]  /*2a70*/  IABS R0, R3.reuse ;  /* 0x0000000300007213 */ /* 0x080fe40000000000 */
[----:B------:R-:W-:Y:S01]  /*2a80*/  IMAD.U32 R4, RZ, RZ, UR8 ;  /* 0x00000008ff047e24 */ /* 0x000fe2000f8e00ff */
[----:B------:R-:W-:Y:S01]  /*2a90*/  IABS R5, R3 ;  /* 0x0000000300057213 */ /* 0x000fe20000000000 */
[----:B------:R-:W-:Y:S01]  /*2aa0*/  ULOP3.LUT UR8, UR8, UR11, URZ, 0x3c, !UPT ;  /* 0x0000000b08087292 */ /* 0x000fe2000f8e3c3f */
[----:B------:R-:W-:Y:S02]  /*2ab0*/  R2UR UR12, R0 ;  /* 0x00000000000c72ca */ /* 0x000fe400000e0000 */
[----:B------:R-:W-:-:S05]  /*2ac0*/  IABS R4, R4 ;  /* 0x0000000400047213 */ /* 0x000fca0000000000 */
[----:B------:R-:W-:-:S05]  /*2ad0*/  IMAD.MOV.U32 R3, RZ, RZ, R4 ;  /* 0x000000ffff037224 */ /* 0x000fca00078e0004 */
[----:B------:R-:W-:Y:S01]  /*2ae0*/  R2UR UR10, R3 ;  /* 0x00000000030a72ca */ /* 0x000fe200000e0000 */
[----:B------:R-:W1:Y:S08]  /*2af0*/  I2F.RP R0, UR12 ;  /* 0x0000000c00007d06 */ /* 0x000e700008209400 */
[----:B-1----:R-:W0:Y:S02]  /*2b00*/  MUFU.RCP R0, R0 ;  /* 0x0000000000007308 */ /* 0x002e240000001000 */
[----:B0-----:R-:W-:-:S02]  /*2b10*/  VIADD R2, R0, 0xffffffe ;  /* 0x0ffffffe00027836 */ /* 0x001fc40000000000 */
[----:B------:R-:W-:-:S04]  /*2b20*/  IMAD.MOV R0, RZ, RZ, -R5 ;  /* 0x000000ffff007224 */ /* 0x000fc800078e0a05 */
        /* <DEDUP_REMOVED lines=18> */
.L_x_182:
[----:B------:R-:W-:Y:S01]  /*2c50*/  UIMAD UR39, UR7, UR4, URZ ;  /* 0x00000004072772a4 */ /* 0x000fe2000f8e023f */
[----:B------:R-:W-:Y:S01]  /*2c60*/  IMAD.U32 R0, RZ, RZ, UR6 ;  /* 0x00000006ff007e24 */ /* 0x000fe2000f8e00ff */
[----:B------:R-:W-:Y:S01]  /*2c70*/  PLOP3.LUT P0, PT, PT, PT, PT, 0x80, 0x0 ;  /* 0x000000000000781c */ /* 0x000fe20003f0f070 */
[----:B------:R-:W-:Y:S01]  /*2c80*/  IMAD.U32 R3, RZ, RZ, UR4 ;  /* 0x00000004ff037e24 */ /* 0x000fe2000f8e00ff */
[----:B0-----:R-:W-:Y:S01]  /*2c90*/  MOV R2, RZ ;  /* 0x000000ff00027202 */ /* 0x001fe20000000f00 */
        /* <DEDUP_REMOVED lines=20> */
[----:B------:R-:W-:Y:S02]  /*2de0*/  UISETP.GT.AND UP0, UPT, UR5, UR39, UPT ;  /* 0x000000270500728c */ /* 0x000fe4000bf04270 */
[----:B------:R-:W-:Y:S01]  /*2df0*/  IMAD.U32 R168, RZ, RZ, UR5 ;  /* 0x00000005ffa87e24 */ /* 0x000fe2000f8e00ff */
        /* <DEDUP_REMOVED lines=47> */
[----:B------:R-:W-:Y:S01]  /*30f0*/  CS2R R24, SRZ ;  /* 0x0000000000187805 */ /* 0x000fe2000001ff00 */
[----:B------:R-:W-:Y:S06]  /*3100*/  @!P1 BRA `(.L_x_177) ;  /* 0x0000006800409947 */ /* 0x000fec0003800000 */
[----:B------:R-:W-:Y:S01]  /*3110*/  SHF.R.S32.HI R57, RZ, 0x1f, R152 ;  /* 0x0000001fff397819 */ /* 0x000fe20000011498 */
[----:B------:R-:W-:Y:S01]  /*3120*/  IMAD.U32 R5, RZ, RZ, UR61 ;  /* 0x0000003dff057e24 */ /* 0x000fe2000f8e00ff */
[----:B------:R-:W-:Y:S02]  /*3130*/  MOV R4, 0x400 ;  /* 0x0000040000047802 */ /* 0x000fe40000000f00 */
[----:B------:R-:W-:-:S04]  /*3140*/  LEA.HI R16, R57, R152, RZ, 0x7 ;  /* 0x0000009839107211 */ /* 0x000fc800078f38ff */
[----:B------:R-:W-:-:S05]  /*3150*/  SHF.R.S32.HI R18, RZ, 0x7, R16 ;  /* 0x00000007ff127819 */ /* 0x000fca0000011410 */
[----:B------:R-:W0:Y:S02]  /*3160*/  SHFL.IDX PT, R0, R18, RZ, 0x1f ;  /* 0x00001fff12007589 */ /* 0x000e2400000e0000 */
[----:B0-----:R-:W-:-:S04]  /*3170*/  LEA.HI R2, R0, R0, RZ, 0x1 ;  /* 0x0000000000027211 */ /* 0x001fc800078f08ff */
[----:B------:R-:W-:Y:S02]  /*3180*/  LOP3.LUT R3, R2, 0x1fffe, RZ, 0xc0, !PT ;  /* 0x0001fffe02037812 */ /* 0x000fe400078ec0ff */
[----:B------:R-:W-:-:S03]  /*3190*/  LEA R2, R5, R4, 0x18 ;  /* 0x0000000405027211 */ /* 0x000fc600078ec0ff */
[----:B------:R-:W-:Y:S02]  /*31a0*/  IMAD.IADD R3, R0, 0x1, -R3 ;  /* 0x0000000100037824 */ /* 0x000fe400078e0a03 */
[----:B------:R-:W-:Y:S02]  /*31b0*/  VIADD R0, R2, 0x36400 ;  /* 0x0003640002007836 */ /* 0x000fe40000000000 */
[----:B------:R-:W-:-:S03]  /*31c0*/  IMAD R3, R3, 0x8000, R2 ;  /* 0x0000800003037824 */ /* 0x000fc600078e0202 */
[----:B------:R-:W-:Y:S01]  /*31d0*/  LOP3.LUT P0, RZ, R0, 0x3ff, RZ, 0xc0, !PT ;  /* 0x000003ff00ff7812 */ /* 0x000fe2000780c0ff */
[----:B------:R-:W-:-:S05]  /*31e0*/  VIADD R3, R3, 0x400 ;  /* 0x0000040003037836 */ /* 0x000fca0000000000 */
[----:B------:R-:W-:-:S04]  /*31f0*/  SHF.R.U32.HI R3, RZ, 0x4, R3 ;  /* 0x00000004ff037819 */ /* 0x000fc80000011603 */
[----:B------:R-:W-:-:S03]  /*3200*/  LOP3.LUT R193, R3, 0x3fff, RZ, 0xc0, !PT ;  /* 0x00003fff03c17812 */ /* 0x000fc600078ec0ff */
        /* <DEDUP_REMOVED lines=8> */
[----:B------:R-:W-:Y:S02]  /*3290*/  IMAD.U32 R10, RZ, RZ, UR6 ;  /* 0x00000006ff0a7e24 */ /* 0x000fe4000f8e00ff */
[----:B------:R-:W-:Y:S02]  /*32a0*/  IMAD.U32 R6, RZ, RZ, UR4 ;  /* 0x00000004ff067e24 */ /* 0x000fe4000f8e00ff */
[----:B------:R-:W-:-:S02]  /*32b0*/  IMAD.U32 R7, RZ, RZ, UR5 ;  /* 0x00000005ff077e24 */ /* 0x000fc4000f8e00ff */
[----:B------:R-:W-:Y:S02]  /*32c0*/  IMAD.U32 R11, RZ, RZ, UR7 ;  /* 0x00000007ff0b7e24 */ /* 0x000fe4000f8e00ff */
[----:B------:R-:W-:Y:S02]  /*32d0*/  IMAD.MOV.U32 R8, RZ, RZ, 0x70 ;  /* 0x00000070ff087424 */ /* 0x000fe400078e00ff */
[----:B------:R-:W-:Y:S02]  /*32e0*/  IMAD.MOV.U32 R12, RZ, RZ, 0x1 ;  /* 0x00000001ff0c7424 */ /* 0x000fe400078e00ff */
[----:B0-----:R-:W-:-:S07]  /*32f0*/  IMAD.MOV.U32 R13, RZ, RZ, RZ ;  /* 0x000000ffff0d7224 */ /* 0x001fce00078e00ff */
[----:B------:R-:W-:-:S07]  /*3300*/  LEPC R20, `(.L_x_183) ;  /* 0x000000001014794e */ /* 0x000fce0000000000 */
[----:B-1----:R-:W-:Y:S05]  /*3310*/  CALL.ABS.NOINC R14 ;  /* 0x000000000e007343 */ /* 0x002fea0003c00000 */
.L_x_183:
[----:B------:R-:W-:Y:S02]  /*3320*/  SHF.L.U32 R5, RZ, 0x1f, RZ ;  /* 0x0000001fff057819 */ /* 0x000fe400000006ff */
[----:B------:R-:W-:Y:S02]  /*3330*/  LOP3.LUT R3, R16, 0xffffff80, RZ, 0xc0, !PT ;  /* 0xffffff8010037812 */ /* 0x000fe400078ec0ff */
[----:B------:R-:W0:Y:S01]  /*3340*/  SYNCS.PHASECHK.TRANS64.TRYWAIT P0, [R2+URZ+0x38800], R5 ;  /* 0x03880005020075a7 */ /* 0x000e22000800017f */
        /* <DEDUP_REMOVED lines=8> */
.L_x_262:
[----:B------:R-:W2:Y:S01]  /*33d0*/  LDL R0, [R1] ;  /* 0x0000000001007983 */ /* 0x000ea20000100800 */
[----:B------:R-:W-:Y:S02]  /*33e0*/  LEA.HI R9, R9, R8, RZ, 0x3 ;  /* 0x0000000809097211 */ /* 0x000fe400078f18ff */
[----:B------:R-:W-:Y:S02]  /*33f0*/  LEA.HI R4, R4, R7, RZ, 0x5 ;  /* 0x0000000704047211 */ /* 0x000fe400078f28ff */
[----:B------:R-:W-:Y:S02]  /*3400*/  LOP3.LUT R9, R9, 0xfffffff8, RZ, 0xc0, !PT ;  /* 0xfffffff809097812 */ /* 0x000fe400078ec0ff */
[----:B------:R-:W-:Y:S02]  /*3410*/  IADD3 R3, -R3, R18, RZ ;  /* 0x0000001203037210 */ /* 0x000fe40007ffe1ff */
[----:B------:R-:W-:Y:S01]  /*3420*/  SHF.R.S32.HI R4, RZ, 0x5, R4 ;  /* 0x00000005ff047819 */ /* 0x000fe20000011404 */
[----:B------:R-:W-:-:S04]  /*3430*/  IMAD.IADD R9, R8, 0x1, -R9 ;  /* 0x0000000108097824 */ /* 0x000fc800078e0a09 */
[----:B------:R-:W-:Y:S01]  /*3440*/  IMAD R184, R4, 0x10, R9 ;  /* 0x0000001004b87824 */ /* 0x000fe200078e0209 */
[----:B--2---:R-:W-:Y:S02]  /*3450*/  R2UR UR4, R0 ;  /* 0x00000000000472ca */ /* 0x004fe400000e0000 */
[----:B------:R-:W-:-:S05]  /*3460*/  LOP3.LUT R0, R6, 0x7ffffffc, RZ, 0xc0, !PT ;  /* 0x7ffffffc06007812 */ /* 0x000fca00078ec0ff */
[----:B------:R-:W-:-:S04]  /*3470*/  IMAD.IADD R0, R7, 0x1, -R0 ;  /* 0x0000000107007824 */ /* 0x000fc800078e0a00 */
[----:B------:R-:W-:Y:S02]  /*3480*/  IMAD.SHL.U32 R58, R0, 0x2, RZ ;  /* 0x00000002003a7824 */ /* 0x000fe400078e00ff */
[----:B------:R-:W-:Y:S02]  /*3490*/  ULOP3.LUT UR4, UR4, 0x1, URZ, 0xfc, !UPT ;  /* 0x0000000104047892 */ /* 0x000fe4000f8efc3f */
[----:B------:R-:W-:-:S04]  /*34a0*/  IMAD R185, R3, 0x100, R58 ;  /* 0x0000010003b97824 */ /* 0x000fc800078e023a */
[----:B------:R-:W-:-:S05]  /*34b0*/  IMAD.U32 R6, RZ, RZ, UR4 ;  /* 0x00000004ff067e24 */ /* 0x000fca000f8e00ff */
[----:B------:R-:W-:-:S13]  /*34c0*/  ISETP.NE.AND P0, PT, R6, 0x3, PT ;  /* 0x000000030600780c */ /* 0x000fda0003f05270 */
[----:B------:R-:W-:Y:S05]  /*34d0*/  @!P0 BRA `(.L_x_185) ;  /* 0x0000000000048947 */ /* 0x000fea0003800000 */
[----:B------:R-:W-:Y:S01]  /*34e0*/  BPT.TRAP 0x1 ;  /* 0x000000040000795c */ /* 0x000fe20000300000 */
.L_x_185:
[----:B------:R1:W2:Y:S01]  /*34f0*/  SYNCS.PHASECHK.TRANS64.TRYWAIT P1, [R2+URZ+0x38830], R5 ;  /* 0x03883005020075a7 */ /* 0x0002a2000802017f */
[----:B------:R-:W-:Y:S05]  /*3500*/  @!P0 BRA `(.L_x_186) ;  /* 0x0000000000048947 */ /* 0x000fea0003800000 */
[----:B------:R-:W-:Y:S01]  /*3510*/  BPT.TRAP 0x1 ;  /* 0x000000040000795c */ /* 0x000fe20000300000 */
.L_x_186:
[----:B--2---:R-:W-:Y:S05]  /*3520*/  @P1 BRA `(.L_x_187) ;  /* 0x0000000000081947 */ /* 0x004fea0003800000 */
[----:B------:R-:W2:Y:S02]  /*3530*/  SYNCS.PHASECHK.TRANS64.TRYWAIT P1, [R2+URZ+0x38830], R5 ;  /* 0x03883005020075a7 */ /* 0x000ea4000802017f */
[----:B--2---:R-:W-:Y:S05]  /*3540*/  @!P1 BRA `(.L_x_188) ;  /* 0x000000d000a49947 */ /* 0x004fea0003800000 */
.L_x_187:
[----:B------:R-:W-:Y:S05]  /*3550*/  WARPSYNC.ALL ;  /* 0x0000000000007948 */ /* 0x000fea0003800000 */
[C---:B------:R-:W-:Y:S01]  /*3560*/  VIADD R0, R2.reuse, 0x20400 ;  /* 0x0002040002007836 */ /* 0x040fe20000000000 */
[----:B------:R-:W-:Y:S01]  /*3570*/  WARPGROUP.ARRIVE ;  /* 0x00000000000079c5 */ /* 0x000fe20000000000 */
[----:B------:R-:W-:Y:S01]  /*3580*/  VIADD R3, R2, 0x22400 ;  /* 0x0002240002037836 */ /* 0x000fe20000000000 */
[----:B------:R-:W-:Y:S01]  /*3590*/  UMOV UR9, 0x40000040 ;  /* 0x4000004000097882 */ /* 0x000fe20000000000 */
[----:B------:R-:W-:Y:S01]  /*35a0*/  UMOV UR7, 0x40000040 ;  /* 0x4000004000077882 */ /* 0x000fe20000000000 */
[----:B------:R-:W-:Y:S01]  /*35b0*/  SHF.R.U32.HI R0, RZ, 0x4, R0 ;  /* 0x00000004ff007819 */ /* 0x000fe20000011600 */
[----:B------:R-:W-:Y:S01]  /*35c0*/  UMOV UR5, UR9 ;  /* 0x0000000900057c82 */ /* 0x000fe20008000000 */
[----:B------:R-:W-:Y:S01]  /*35d0*/  SHF.R.U32.HI R3, RZ, 0x4, R3 ;  /* 0x00000004ff037819 */ /* 0x000fe20000011603 */
[----:B------:R-:W-:Y:S01]  /*35e0*/  IMAD.U32 R9, RZ, RZ, UR9 ;  /* 0x00000009ff097e24 */ /* 0x000fe2000f8e00ff */
[----:B------:R-:W-:Y:S01]  /*35f0*/  LOP3.LUT R0, R0, 0x3fff, RZ, 0xc0, !PT ;  /* 0x00003fff00007812 */ /* 0x000fe200078ec0ff */
[----:B------:R-:W-:Y:S01]  /*3600*/  UMOV UR9, 0x40000040 ;  /* 0x4000004000097882 */ /* 0x000fe20000000000 */
[----:B------:R-:W-:Y:S01]  /*3610*/  LOP3.LUT R3, R3, 0x3fff, RZ, 0xc0, !PT ;  /* 0x00003fff03037812 */ /* 0x000fe200078ec0ff */
[----:B------:R-:W-:Y:S01]  /*3620*/  IMAD.U32 R11, RZ, RZ, UR9 ;  /* 0x00000009ff0b7e24 */ /* 0x000fe2000f8e00ff */
[----:B------:R-:W-:-:S02]  /*3630*/  LOP3.LUT R0, R0, 0x10000, RZ, 0xfc, !PT ;  /* 0x0001000000007812 */ /* 0x000fc400078efcff */
[----:B------:R-:W-:Y:S02]  /*3640*/  LOP3.LUT R7, R3, 0x10000, RZ, 0xfc, !PT ;  /* 0x0001000003077812 */ /* 0x000fe400078efcff */
[C---:B------:R-:W-:Y:S01]  /*3650*/  R2UR UR4, R0.reuse ;  /* 0x00000000000472ca */ /* 0x040fe200000e0000 */
[----:B------:R-:W-:Y:S01]  /*3660*/  VIADD R3, R0, 0x2 ;  /* 0x0000000200037836 */ /* 0x000fe20000000000 */
[C---:B------:R-:W-:Y:S01]  /*3670*/  R2UR UR6, R7.reuse ;  /* 0x00000000070672ca */ /* 0x040fe200000e0000 */
[----:B------:R-:W-:-:S10]  /*3680*/  VIADD R4, R7, 0x2 ;  /* 0x0000000207047836 */ /* 0x000fd40000000000 */
[----:B------:R-:W-:Y:S02]  /*3690*/  UMOV UR8, UR4 ;  /* 0x0000000400087c82 */ /* 0x000fe40008000000 */
[----:B------:R-:W-:Y:S01]  /*36a0*/  UMOV UR4, UR8 ;  /* 0x0000000800047c82 */ /* 0x000fe20008000000 */
[----:B------:R-:W-:Y:S01]  /*36b0*/  IMAD.U32 R8, RZ, RZ, UR8 ;  /* 0x00000008ff087e24 */ /* 0x000fe2000f8e00ff */
[----:B------:R-:W-:Y:S01]  /*36c0*/  HGMMA.64x64x16.F32.BF16 R24, gdesc[UR4], RZ, !UPT, gsb0 ;  /* 0x00e00000041879f0 */ /* 0x000fe2000c0018ff */
[----:B------:R-:W-:Y:S01]  /*36d0*/  R2UR UR4, R3 ;  /* 0x00000000030472ca */ /* 0x000fe200000e0000 */
[----:B------:R-:W-:Y:S01]  /*36e0*/  UMOV UR5, UR9 ;  /* 0x0000000900057c82 */ /* 0x000fe20008000000 */
[----:B------:R-:W-:Y:S01]  /*36f0*/  R2UR UR6, R4 ;  /* 0x00000000040672ca */ /* 0x000fe200000e0000 */
[----:B------:R-:W-:Y:S01]  /*3700*/  UMOV UR7, 0x40000040 ;  /* 0x4000004000077882 */ /* 0x000fe20000000000 */
[C---:B------:R-:W-:Y:S01]  /*3710*/  VIADD R3, R0.reuse, 0x4 ;  /* 0x0000000400037836 */ /* 0x040fe20000000000 */
[----:B------:R-:W-:Y:S01]  /*3720*/  UMOV UR9, 0x40000040 ;  /* 0x4000004000097882 */ /* 0x000fe20000000000 */
[----:B------:R-:W-:Y:S01]  /*3730*/  VIADD R4, R7, 0x4 ;  /* 0x0000000407047836 */ /* 0x000fe20000000000 */
[----:B------:R-:W-:Y:S01]  /*3740*/  MOV R13, UR9 ;  /* 0x00000009000d7c02 */ /* 0x000fe20008000f00 */
[----:B------:R-:W-:-:S05]  /*3750*/  VIADD R0, R0, 0x6 ;  /* 0x0000000600007836 */ /* 0x000fca0000000000 */
[----:B------:R-:W-:Y:S02]  /*3760*/  UMOV UR8, UR4 ;  /* 0x0000000400087c82 */ /* 0x000fe40008000000 */
[----:B------:R-:W-:Y:S01]  /*3770*/  UMOV UR4, UR8 ;  /* 0x0000000800047c82 */ /* 0x000fe20008000000 */
[----:B------:R-:W-:Y:S01]  /*3780*/  IMAD.U32 R10, RZ, RZ, UR8 ;  /* 0x00000008ff0a7e24 */ /* 0x000fe2000f8e00ff */
[----:B------:R-:W-:Y:S02]  /*3790*/  WARPGROUP.DEPBAR.LE gsb0, 0x0 ;  /* 0x00008000000079c5 */ /* 0x000fe40000010000 */
[----:B------:R-:W-:-:S06]  /*37a0*/  WARPGROUP.ARRIVE ;  /* 0x00000000000079c5 */ /* 0x000fcc0000000000 */
[----:B------:R-:W-:Y:S01]  /*37b0*/  HGMMA.64x64x16.F32.BF16 R24, gdesc[UR4], R24, gsb0 ;  /* 0x00e00000041879f0 */ /* 0x000fe20008001818 */
[----:B------:R-:W-:Y:S01]  /*37c0*/  R2UR UR4, R3 ;  /* 0x00000000030472ca */ /* 0x000fe200000e0000 */
[----:B------:R-:W-:Y:S01]  /*37d0*/  UMOV UR5, UR9 ;  /* 0x0000000900057c82 */ /* 0x000fe20008000000 */
[----:B------:R-:W-:Y:S01]  /*37e0*/  R2UR UR6, R4 ;  /* 0x00000000040672ca */ /* 0x000fe200000e0000 */
[----:B------:R-:W-:Y:S01]  /*37f0*/  UMOV UR7, 0x40000040 ;  /* 0x4000004000077882 */ /* 0x000fe20000000000 */
[----:B------:R-:W-:Y:S01]  /*3800*/  VIADD R3, R7, 0x6 ;  /* 0x0000000607037836 */ /* 0x000fe20000000000 */
[----:B------:R-:W-:Y:S02]  /*3810*/  UMOV UR9, 0x40000040 ;  /* 0x4000004000097882 */ /* 0x000fe40000000000 */
[----:B------:R-:W-:-:S06]  /*3820*/  IMAD.U32 R15, RZ, RZ, UR9 ;  /* 0x00000009ff0f7e24 */ /* 0x000fcc000f8e00ff */
        /* <DEDUP_REMOVED lines=9> */
[----:B------:R-:W-:-:S10]  /*38c0*/  UMOV UR7, 0x40000040 ;  /* 0x4000004000077882 */ /* 0x000fd40000000000 */
[----:B------:R-:W-:Y:S02]  /*38d0*/  UMOV UR8, UR4 ;  /* 0x0000000400087c82 */ /* 0x000fe40008000000 */
[----:B------:R-:W-:Y:S01]  /*38e0*/  UMOV UR4, UR8 ;  /* 0x0000000800047c82 */ /* 0x000fe20008000000 */
[----:B------:R-:W-:Y:S01]  /*38f0*/  IMAD.U32 R14, RZ, RZ, UR8 ;  /* 0x00000008ff0e7e24 */ /* 0x000fe2000f8e00ff */
[----:B------:R-:W-:Y:S02]  /*3900*/  WARPGROUP.DEPBAR.LE gsb0, 0x0 ;  /* 0x00008000000079c5 */ /* 0x000fe40000010000 */
[----:B------:R-:W-:-:S06]  /*3910*/  WARPGROUP.ARRIVE ;  /* 0x00000000000079c5 */ /* 0x000fcc0000000000 */
[----:B------:R-:W-:Y:S03]  /*3920*/  HGMMA.64x64x16.F32.BF16 R24, gdesc[UR4], R24, gsb0 ;  /* 0x00e00000041879f0 */ /* 0x000fe60008001818 */
[----:B------:R-:W-:Y:S02]  /*3930*/  WARPGROUP.DEPBAR.LE gsb0, 0x0 ;  /* 0x00008000000079c5 */ /* 0x000fe40000010000 */
[----:B------:R-:W3:Y:S02]  /*3940*/  SYNCS.PHASECHK.TRANS64.TRYWAIT P1, [R2+URZ+0x38810], R5 ;  /* 0x03881005020075a7 */ /* 0x000ee4000802017f */
[----:B---3--:R-:W-:Y:S05]  /*3950*/  @!P1 BRA `(.L_x_189) ;  /* 0x000000cc00b49947 */ /* 0x008fea0003800000 */
.L_x_263:
[----:B------:R-:W-:Y:S05]  /*3960*/  @!P0 BRA `(.L_x_190) ;  /* 0x0000000000048947 */ /* 0x000fea0003800000 */
[----:B------:R-:W-:Y:S01]  /*3970*/  BPT.TRAP 0x1 ;  /* 0x000000040000795c */ /* 0x000fe20000300000 */
.L_x_190:
[----:B------:R4:W0:Y:S01]  /*3980*/  SYNCS.PHASECHK.TRANS64.TRYWAIT P1, [R2+URZ+0x38850], R5 ;  /* 0x03885005020075a7 */ /* 0x000822000802017f */
[----:B------:R-:W-:Y:S05]  /*3990*/  @!P0 BRA `(.L_x_191) ;  /* 0x0000000000048947 */ /* 0x000fea0003800000 */
[----:B------:R-:W-:Y:S01]  /*39a0*/  BPT.TRAP 0x1 ;  /* 0x000000040000795c */ /* 0x000fe20000300000 */
.L_x_191:
[C---:B------:R-:W-:Y:S02]  /*39b0*/  VIADD R0, R2.reuse, 0x26400 ;  /* 0x0002640002007836 */ /* 0x040fe40000000000 */
[----:B------:R-:W-:-:S03]  /*39c0*/  VIADD R3, R2, 0x400 ;  /* 0x0000040002037836 */ /* 0x000fc60000000000 */
[----:B------:R-:W-:Y:S02]  /*39d0*/  SHF.R.U32.HI R0, RZ, 0x4, R0 ;  /* 0x00000004ff007819 */ /* 0x000fe40000011600 */
[----:B------:R-:W-:Y:S02]  /*39e0*/  SHF.R.U32.HI R3, RZ, 0x4, R3 ;  /* 0x00000004ff037819 */ /* 0x000fe40000011603 */
[----:B------:R-:W-:Y:S02]  /*39f0*/  LOP3.LUT R0, R0, 0x3fff, RZ, 0xc0, !PT ;  /* 0x00003fff00007812 */ /* 0x000fe400078ec0ff */
[----:B------:R-:W-:Y:S02]  /*3a00*/  LOP3.LUT R3, R3, 0x3fff, RZ, 0xc0, !PT ;  /* 0x00003fff03037812 */ /* 0x000fe400078ec0ff */
[----:B------:R-:W-:Y:S02]  /*3a10*/  LOP3.LUT R0, R0, 0x10000, RZ, 0xfc, !PT ;  /* 0x0001000000007812 */ /* 0x000fe400078efcff */
[----:B------:R-:W-:Y:S01]  /*3a20*/  LOP3.LUT R3, R3, 0x10000, RZ, 0xfc, !PT ;  /* 0x0001000003037812 */ /* 0x000fe200078efcff */
[----:B0-----:R-:W-:Y:S06]  /*3a30*/  @P1 BRA `(.L_x_192) ;  /* 0x0000000000081947 */ /* 0x001fec0003800000 */
[----:B------:R-:W0:Y:S02]  /*3a40*/  SYNCS.PHASECHK.TRANS64.TRYWAIT P1, [R2+URZ+0x38850], R5 ;  /* 0x03885005020075a7 */ /* 0x000e24000802017f */
[----:B0-----:R-:W-:Y:S05]  /*3a50*/  @!P1 BRA `(.L_x_193) ;  /* 0x000000cc00889947 */ /* 0x001fea0003800000 */
.L_x_192:
[C---:B------:R-:W-:Y:S01]  /*3a60*/  R2UR UR4, R0.reuse ;  /* 0x00000000000472ca */ /* 0x040fe200000e0000 */
[----:B------:R-:W-:Y:S01]  /*3a70*/  WARPGROUP.ARRIVE ;  /* 0x00000000000079c5 */ /* 0x000fe20000000000 */
[C---:B------:R-:W-:Y:S01]  /*3a80*/  R2UR UR6, R3.reuse ;  /* 0x00000000030672ca */ /* 0x040fe200000e0000 */
[----:B------:R-:W-:Y:S01]  /*3a90*/  UMOV UR9, 0x40000040 ;  /* 0x4000004000097882 */ /* 0x000fe20000000000 */
[----:B------:R-:W-:Y:S01]  /*3aa0*/  UMOV UR7, 0x40000040 ;  /* 0x4000004000077882 */ /* 0x000fe20000000000 */
[----:B------:R-:W-:Y:S01]  /*3ab0*/  UMOV UR5, UR9 ;  /* 0x0000000900057c82 */ /* 0x000fe20008000000 */
[----:B------:R-:W-:Y:S01]  /*3ac0*/  VIADD R4, R0, 0x2 ;  /* 0x0000000200047836 */ /* 0x000fe20000000000 */
[----:B------:R-:W-:Y:S01]  /*3ad0*/  UMOV UR11, 0x40000040 ;  /* 0x40000040000b7882 */ /* 0x000fe20000000000 */
[----:B-1234-:R-:W-:Y:S01]  /*3ae0*/  VIADD R5, R3, 0x2 ;  /* 0x0000000203057836 */ /* 0x01efe20000000000 */
[----:B------:R-:W-:Y:S01]  /*3af0*/  UMOV UR13, 0x40000040 ;  /* 0x40000040000d7882 */ /* 0x000fe20000000000 */
[----:B------:R-:W-:Y:S01]  /*3b00*/  IMAD.U32 R17, RZ, RZ, UR9 ;  /* 0x00000009ff117e24 */ /* 0x000fe2000f8e00ff */
[----:B------:R-:W-:Y:S01]  /*3b10*/  UMOV UR9, 0x40000040 ;  /* 0x4000004000097882 */ /* 0x000fe20000000000 */
[----:B------:R-:W-:Y:S01]  /*3b20*/  UMOV UR15, 0x40000040 ;  /* 0x40000040000f7882 */ /* 0x000fe20000000000 */
[----:B------:R-:W-:Y:S01]  /*3b30*/  UMOV UR8, UR4 ;  /* 0x0000000400087c82 */ /* 0x000fe20008000000 */
[----:B------:R-:W-:Y:S01]  /*3b40*/  IMAD.U32 R19, RZ, RZ, UR9 ;  /* 0x00000009ff137e24 */ /* 0x000fe2000f8e00ff */
[----:B------:R-:W-:Y:S01]  /*3b50*/  UMOV UR4, UR8 ;  /* 0x0000000800047c82 */ /* 0x000fe20008000000 */
[----:B------:R-:W-:Y:S01]  /*3b60*/  IMAD.U32 R16, RZ, RZ, UR8 ;  /* 0x00000008ff107e24 */ /* 0x000fe2000f8e00ff */
[----:B------:R-:W-:Y:S01]  /*3b70*/  HGMMA.64x64x16.F32.BF16 R24, gdesc[UR4], R24, gsb0 ;  /* 0x00e00000041879f0 */ /* 0x000fe20008001818 */
[----:B------:R-:W-:Y:S01]  /*3b80*/  R2UR UR4, R4 ;  /* 0x00000000040472ca */ /* 0x000fe200000e0000 */
[----:B------:R-:W-:Y:S01]  /*3b90*/  UMOV UR5, UR9 ;  /* 0x0000000900057c82 */ /* 0x000fe20008000000 */
[----:B------:R-:W-:Y:S01]  /*3ba0*/  R2UR UR6, R5 ;  /* 0x00000000050672ca */ /* 0x000fe200000e0000 */
[----:B------:R-:W-:Y:S01]  /*3bb0*/  UMOV UR7, 0x40000040 ;  /* 0x4000004000077882 */ /* 0x000fe20000000000 */
[----:B------:R-:W-:Y:S01]  /*3bc0*/  VIADD R4, R0, 0x4 ;  /* 0x0000000400047836 */ /* 0x000fe20000000000 */
[----:B------:R-:W-:Y:S01]  /*3bd0*/  UMOV UR9, 0x40000040 ;  /* 0x4000004000097882 */ /* 0x000fe20000000000 */
[----:B------:R-:W-:Y:S01]  /*3be0*/  VIADD R5, R3, 0x4 ;  /* 0x0000000403057836 */ /* 0x000fe20000000000 */
[----:B------:R-:W-:Y:S01]  /*3bf0*/  UMOV UR17, 0x40000040 ;  /* 0x4000004000117882 */ /* 0x000fe20000000000 */
[----:B------:R-:W-:Y:S01]  /*3c00*/  IMAD.U32 R21, RZ, RZ, UR9 ;  /* 0x00000009ff157e24 */ /* 0x000fe2000f8e00ff */
[----:B------:R-:W-:Y:S01]  /*3c10*/  UMOV UR19, 0x40000040 ;  /* 0x4000004000137882 */ /* 0x000fe20000000000 */
[----:B------:R-:W-:Y:S01]  /*3c20*/  UMOV UR21, 0x40000040 ;  /* 0x4000004000157882 */ /* 0x000fe20000000000 */
[----:B------:R-:W-:Y:S01]  /*3c30*/  UMOV UR23, 0x40000040 ;  /* 0x4000004000177882 */ /* 0x000fe20000000000 */
[----:B------:R-:W-:Y:S01]  /*3c40*/  UMOV UR25, 0x40000040 ;  /* 0x4000004000197882 */ /* 0x000fe20000000000 */
[----:B------:R-:W-:Y:S01]  /*3c50*/  UMOV UR8, UR4 ;  /* 0x0000000400087c82 */ /* 0x000fe20008000000 */
[----:B------:R-:W-:Y:S01]  /*3c60*/  UMOV UR27, 0x40000040 ;  /* 0x40000040001b7882 */ /* 0x000fe20000000000 */
[----:B------:R-:W-:Y:S01]  /*3c70*/  UMOV UR4, UR8 ;  /* 0x0000000800047c82 */ /* 0x000fe20008000000 */
[----:B------:R-:W-:Y:S01]  /*3c80*/  IMAD.U32 R18, RZ, RZ, UR8 ;  /* 0x00000008ff127e24 */ /* 0x000fe2000f8e00ff */
[----:B------:R-:W-:Y:S01]  /*3c90*/  UMOV UR29, 0x40000040 ;  /* 0x40000040001d7882 */ /* 0x000fe20000000000 */
        /* <DEDUP_REMOVED lines=9> */
[----:B------:R-:W0:Y:S01]  /*3d30*/  S2R R6, SR_TID.X ;  /* 0x0000000000067919 */ /* 0x000e220000002100 */
[----:B------:R-:W-:Y:S01]  /*3d40*/  UMOV UR53, 0x40000040 ;  /* 0x4000004000357882 */ /* 0x000fe20000000000 */
[----:B------:R-:W-:Y:S01]  /*3d50*/  UMOV UR55, 0x40000040 ;  /* 0x4000004000377882 */ /* 0x000fe20000000000 */
[----:B------:R-:W-:Y:S01]  /*3d60*/  UMOV UR57, 0x40000040 ;  /* 0x4000004000397882 */ /* 0x000fe20000000000 */
[----:B------:R-:W-:Y:S01]  /*3d70*/  UMOV UR59, 0x40000040 ;  /* 0x40000040003b7882 */ /* 0x000fe20000000000 */
[----:B------:R-:W-:-:S02]  /*3d80*/  IMAD.MOV.U32 R63, RZ, RZ, 0x4 ;  /* 0x00000004ff3f7424 */ /* 0x000fc400078e00ff */
[----:B------:R-:W-:Y:S01]  /*3d90*/  VIADD R188, R0, 0xe00 ;  /* 0x00000e0000bc7836 */ /* 0x000fe20000000000 */
[----:B0-----:R-:W-:Y:S01]  /*3da0*/  SHF.R.U32.HI R6, RZ, 0x7, R6 ;  /* 0x00000007ff067819 */ /* 0x001fe20000011606 */
        /* <DEDUP_REMOVED lines=8> */
[----:B------:R-:W-:Y:S01]  /*3e30*/  IADD3 R5, R3, 0x6, RZ ;  /* 0x0000000603057810 */ /* 0x000fe20007ffe0ff */
[----:B------:R-:W-:Y:S02]  /*3e40*/  UMOV UR9, 0x40000040 ;  /* 0x4000004000097882 */ /* 0x000fe40000000000 */
[----:B------:R-:W-:-:S05]  /*3e50*/  IMAD.U32 R23, RZ, RZ, UR9 ;  /* 0x00000009ff177e24 */ /* 0x000fca000f8e00ff */
        /* <DEDUP_REMOVED lines=11> */
[----:B------:R-:W-:Y:S01]  /*3f10*/  UMOV UR9, 0x40000040 ;  /* 0x4000004000097882 */ /* 0x000fe20000000000 */
[----:B------:R-:W-:-:S07]  /*3f20*/  VIADD R5, R3, 0x200 ;  /* 0x0000020003057836 */ /* 0x000fce0000000000 */
[----:B------:R-:W-:Y:S02]  /*3f30*/  UMOV UR8, UR4 ;  /* 0x0000000400087c82 */ /* 0x000fe40008000000 */
[----:B------:R-:W-:Y:S01]  /*3f40*/  UMOV UR4, UR8 ;  /* 0x0000000800047c82 */ /* 0x000fe20008000000 */
[----:B------:R-:W-:Y:S01]  /*3f50*/  IMAD.U32 R22, RZ, RZ, UR8 ;  /* 0x00000008ff167e24 */ /* 0x000fe2000f8e00ff */
[----:B------:R-:W-:Y:S02]  /*3f60*/  WARPGROUP.DEPBAR.LE gsb0, 0x0 ;  /* 0x00008000000079c5 */ /* 0x000fe40000010000 */
[----:B------:R-:W-:-:S06]  /*3f70*/  WARPGROUP.ARRIVE ;  /* 0x00000000000079c5 */ /* 0x000fcc0000000000 */
[----:B------:R-:W-:Y:S01]  /*3f80*/  HGMMA.64x64x16.F32.BF16 R24, gdesc[UR4], R24, gsb0 ;  /* 0x00e00000041879f0 */ /* 0x000fe20008001818 */
[----:B------:R-:W-:Y:S01]  /*3f90*/  R2UR UR4, R4 ;  /* 0x00000000040472ca */ /* 0x000fe200000e0000 */
[----:B------:R-:W-:Y:S01]  /*3fa0*/  UMOV UR5, 0x40000040 ;  /* 0x4000004000057882 */ /* 0x000fe20000000000 */
[----:B------:R-:W-:Y:S01]  /*3fb0*/  R2UR UR6, R5 ;  /* 0x00000000050672ca */ /* 0x000fe200000e0000 */
[----:B------:R-:W-:Y:S01]  /*3fc0*/  UMOV UR7, 0x40000040 ;  /* 0x4000004000077882 */ /* 0x000fe20000000000 */
[----:B------:R-:W-:Y:S02]  /*3fd0*/  VIADD R4, R0, 0x202 ;  /* 0x0000020200047836 */ /* 0x000fe40000000000 */
[----:B------:R-:W-:-:S03]  /*3fe0*/  VIADD R5, R3, 0x202 ;  /* 0x0000020203057836 */ /* 0x000fc60000000000 */
[----:B------:R-:W-:Y:S01]  /*3ff0*/  R2UR UR8, R4 ;  /* 0x00000000040872ca */ /* 0x000fe200000e0000 */
[----:B------:R-:W-:Y:S01]  /*4000*/  VIADD R4, R0, 0x204 ;  /* 0x0000020400047836 */ /* 0x000fe20000000000 */
[----:B------:R-:W-:Y:S01]  /*4010*/  R2UR UR10, R5 ;  /* 0x00000000050a72ca */ /* 0x000fe200000e0000 */
        /* <DEDUP_REMOVED lines=19> */
[----:B------:R-:W-:Y:S02]  /*4150*/  R2UR UR30, R5 ;  /* 0x00000000051e72ca */ /* 0x000fe400000e0000 */
[----:B------:R-:W-:Y:S02]  /*4160*/  IADD3 R5, R3, 0x406, RZ ;  /* 0x0000040603057810 */ /* 0x000fe40007ffe0ff */
        /* <DEDUP_REMOVED lines=16> */
[----:B------:R-:W-:Y:S02]  /*4270*/  R2UR UR52, R4 ;  /* 0x00000000043472ca */ /* 0x000fe400000e0000 */
[----:B------:R-:W-:Y:S01]  /*4280*/  R2UR UR54, R5 ;  /* 0x00000000053672ca */ /* 0x000fe200000e0000 */
[----:B------:R0:W1:Y:S01]  /*4290*/  SHFL.IDX PT, R4, R6, RZ, 0x1f ;  /* 0x00001fff06047589 */ /* 0x00006200000e0000 */
[----:B------:R-:W-:Y:S02]  /*42a0*/  WARPGROUP.DEPBAR.LE gsb0, 0x0 ;  /* 0x00008000000079c5 */ /* 0x000fe40000010000 */
[----:B------:R-:W-:Y:S01]  /*42b0*/  WARPGROUP.ARRIVE ;  /* 0x00000000000079c5 */ /* 0x000fe20000000000 */
[----:B0-----:R-:W-:-:S05]  /*42c0*/  VIADD R6, R3, 0x800 ;  /* 0x0000080003067836 */ /* 0x001fca0000000000 */
[----:B------:R-:W-:Y:S01]  /*42d0*/  HGMMA.64x64x16.F32.BF16 R24, gdesc[UR4], R24, gsb0 ;  /* 0x00e00000041879f0 */ /* 0x000fe20008001818 */
[----:B-1----:R-:W-:Y:S01]  /*42e0*/  ISETP.GT.AND P1, PT, R4, 0x7f, PT ;  /* 0x0000007f0400780c */ /* 0x002fe20003f24270 */
[----:B------:R-:W-:-:S03]  /*42f0*/  VIADD R4, R0, 0x800 ;  /* 0x0000080000047836 */ /* 0x000fc60000000000 */
[----:B------:R-:W-:Y:S02]  /*4300*/  SEL R59, RZ, 0x2, !P1 ;  /* 0x00000002ff3b7807 */ /* 0x000fe40004800000 */
[C---:B------:R-:W-:Y:S02]  /*4310*/  SEL R61, R63.reuse, 0x2, P1 ;  /* 0x000000023f3d7807 */ /* 0x040fe40000800000 */
[----:B------:R-:W-:Y:S01]  /*4320*/  SEL R63, R63, 0x6, !P1 ;  /* 0x000000063f3f7807 */ /* 0x000fe20004800000 */
[C---:B------:R-:W-:Y:S02]  /*4330*/  IMAD.IADD R5, R59.reuse, 0x1, R4 ;  /* 0x000000013b057824 */ /* 0x040fe400078e0204 */
[----:B------:R-:W-:-:S03]  /*4340*/  IMAD.IADD R56, R59, 0x1, R6 ;  /* 0x000000013b387824 */ /* 0x000fc600078e0206 */
[----:B------:R-:W-:Y:S01]  /*4350*/  R2UR UR56, R5 ;  /* 0x00000000053872ca */ /* 0x000fe200000e0000 */
[--C-:B------:R-:W-:Y:S01]  /*4360*/  IMAD.IADD R5, R4, 0x1, R61.reuse ;  /* 0x0000000104057824 */ /* 0x100fe200078e023d */
[----:B------:R-:W-:Y:S01]  /*4370*/  R2UR UR58, R56 ;  /* 0x00000000383a72ca */ /* 0x000fe200000e0000 */
[C---:B------:R-:W-:Y:S02]  /*4380*/  IMAD.IADD R56, R6.reuse, 0x1, R61 ;  /* 0x0000000106387824 */ /* 0x040fe400078e023d */
[----:B------:R-:W-:Y:S01]  /*4390*/  IMAD.IADD R6, R6, 0x1, R63 ;  /* 0x0000000106067824 */ /* 0x000fe200078e023f */
        /* <DEDUP_REMOVED lines=35> */
[----:B------:R-:W-:Y:S01]  /*45d0*/  HGMMA.64x64x16.F32.BF16 R24, gdesc[UR56], R24, gsb0 ;  /* 0x00e00000381879f0 */ /* 0x000fe20008001818 */
[----:B------:R-:W-:Y:S01]  /*45e0*/  R2UR UR56, R5 ;  /* 0x00000000053872ca */ /* 0x000fe200000e0000 */
[----:B------:R-:W-:Y:S01]  /*45f0*/  UMOV UR57, 0x40000040 ;  /* 0x4000004000397882 */ /* 0x000fe20000000000 */
[----:B------:R-:W-:Y:S01]  /*4600*/  R2UR UR58, R56 ;  /* 0x00000000383a72ca */ /* 0x000fe200000e0000 */
[----:B------:R-:W-:Y:S01]  /*4610*/  UMOV UR59, 0x40000040 ;  /* 0x40000040003b7882 */ /* 0x000fe20000000000 */
[----:B------:R-:W-:Y:S01]  /*4620*/  IMAD.IADD R5, R4, 0x1, R63 ;  /* 0x0000000104057824 */ /* 0x000fe200078e023f */
[----:B------:R-:W-:Y:S02]  /*4630*/  WARPGROUP.DEPBAR.LE gsb0, 0x0 ;  /* 0x00008000000079c5 */ /* 0x000fe40000010000 */
[----:B------:R-:W-:-:S08]  /*4640*/  WARPGROUP.ARRIVE ;  /* 0x00000000000079c5 */ /* 0x000fd00000000000 */
[----:B------:R-:W-:Y:S01]  /*4650*/  HGMMA.64x64x16.F32.BF16 R24, gdesc[UR56], R24, gsb0 ;  /* 0x00e00000381879f0 */ /* 0x000fe20008001818 */
[----:B------:R-:W-:Y:S01]  /*4660*/  R2UR UR58, R6 ;  /* 0x00000000063a72ca */ /* 0x000fe200000e0000 */
[----:B------:R-:W-:Y:S01]  /*4670*/  UMOV UR59, 0x40000040 ;  /* 0x40000040003b7882 */ /* 0x000fe20000000000 */
[----:B------:R-:W-:Y:S01]  /*4680*/  R2UR UR56, R5 ;  /* 0x00000000053872ca */ /* 0x000fe200000e0000 */
[----:B------:R-:W-:Y:S01]  /*4690*/  UMOV UR57, 0x40000040 ;  /* 0x4000004000397882 */ /* 0x000fe20000000000 */
[----:B------:R-:W-:Y:S01]  /*46a0*/  IMAD.MOV.U32 R6, RZ, RZ, 0xa00 ;  /* 0x00000a00ff067424 */ /* 0x000fe200078e00ff */
[----:B------:R-:W-:-:S04]  /*46b0*/  MOV R5, 0x28 ;  /* 0x0000002800057802 */ /* 0x000fc80000000f00 */
[----:B------:R-:W-:Y:S02]  /*46c0*/  SEL R5, R5, 0x26, P1 ;  /* 0x0000002605057807 */ /* 0x000fe40000800000 */
[----:B------:R-:W-:Y:S02]  /*46d0*/  SEL R6, R6, 0x980, P1 ;  /* 0x0000098006067807 */ /* 0x000fe40000800000 */
[----:B------:R-:W-:Y:S02]  /*46e0*/  LOP3.LUT R5, R5, 0x6, RZ, 0xc0, !PT ;  /* 0x0000000605057812 */ /* 0x000fe400078ec0ff */
[----:B------:R-:W-:-:S04]  /*46f0*/  LOP3.LUT R6, R6, 0xa00, RZ, 0xc0, !PT ;  /* 0x00000a0006067812 */ /* 0x000fc800078ec0ff */
[CC--:B------:R-:W-:Y:S02]  /*4700*/  IADD3 R56, R5.reuse, R6.reuse, R0 ;  /* 0x0000000605387210 */ /* 0x0c0fe40007ffe000 */
[----:B------:R-:W-:Y:S01]  /*4710*/  IADD3 R5, R5, R6, R3 ;  /* 0x0000000605057210 */ /* 0x000fe20007ffe003 */
[----:B------:R-:W-:-:S04]  /*4720*/  VIADD R6, R3, 0xa00 ;  /* 0x00000a0003067836 */ /* 0x000fc80000000000 */
[----:B------:R-:W-:Y:S01]  /*4730*/  IMAD.IADD R60, R59, 0x1, R6 ;  /* 0x000000013b3c7824 */ /* 0x000fe200078e0206 */
[----:B------:R-:W-:Y:S02]  /*4740*/  WARPGROUP.DEPBAR.LE gsb0, 0x0 ;  /* 0x00008000000079c5 */ /* 0x000fe40000010000 */
[----:B------:R-:W-:-:S06]  /*4750*/  WARPGROUP.ARRIVE ;  /* 0x00000000000079c5 */ /* 0x000fcc0000000000 */
[----:B------:R-:W-:Y:S01]  /*4760*/  HGMMA.64x64x16.F32.BF16 R24, gdesc[UR56], R24, gsb0 ;  /* 0x00e00000381879f0 */ /* 0x000fe20008001818 */
[----:B------:R-:W-:Y:S01]  /*4770*/  R2UR UR56, R56 ;  /* 0x00000000383872ca */ /* 0x000fe200000e0000 */
[----:B------:R-:W-:Y:S01]  /*4780*/  UMOV UR57, 0x40000040 ;  /* 0x4000004000397882 */ /* 0x000fe20000000000 */
[----:B------:R-:W-:Y:S01]  /*4790*/  R2UR UR58, R5 ;  /* 0x00000000053a72ca */ /* 0x000fe200000e0000 */
[----:B------:R-:W-:Y:S01]  /*47a0*/  UMOV UR59, 0x40000040 ;  /* 0x40000040003b7882 */ /* 0x000fe20000000000 */
        /* <DEDUP_REMOVED lines=9> */
[C-C-:B------:R-:W-:Y:S02]  /*4840*/  IMAD.IADD R60, R61.reuse, 0x1, R6.reuse ;  /* 0x000000013d3c7824 */ /* 0x140fe400078e0206 */
[----:B------:R-:W-:Y:S02]  /*4850*/  IMAD.IADD R56, R61, 0x1, R5 ;  /* 0x000000013d387824 */ /* 0x000fe400078e0205 */
[----:B------:R-:W-:Y:S01]  /*4860*/  IMAD.IADD R6, R63, 0x1, R6 ;  /* 0x000000013f067824 */ /* 0x000fe200078e0206 */
[----:B------:R-:W-:-:S02]  /*4870*/  WARPGROUP.DEPBAR.LE gsb0, 0x0 ;  /* 0x00008000000079c5 */ /* 0x000fc40000010000 */
        /* <DEDUP_REMOVED lines=14> */
[----:B------:R-:W-:Y:S02]  /*4960*/  IMAD.MOV.U32 R6, RZ, RZ, 0x30 ;  /* 0x00000030ff067424 */ /* 0x000fe400078e00ff */
[----:B------:R-:W-:-:S03]  /*4970*/  IMAD.MOV.U32 R56, RZ, RZ, 0xc00 ;  /* 0x00000c00ff387424 */ /* 0x000fc600078e00ff */
[----:B------:R-:W-:Y:S02]  /*4980*/  SEL R6, R6, 0x2e, P1 ;  /* 0x0000002e06067807 */ /* 0x000fe40000800000 */
[----:B------:R-:W-:Y:S02]  /*4990*/  SEL R56, R56, 0xb80, P1 ;  /* 0x00000b8038387807 */ /* 0x000fe40000800000 */
[----:B------:R-:W-:Y:S02]  /*49a0*/  LOP3.LUT R6, R6, 0x6, RZ, 0xc0, !PT ;  /* 0x0000000606067812 */ /* 0x000fe400078ec0ff */
[----:B------:R-:W-:-:S04]  /*49b0*/  LOP3.LUT R65, R56, 0xe00, RZ, 0xc0, !PT ;  /* 0x00000e0038417812 */ /* 0x000fc800078ec0ff */
[CC--:B------:R-:W-:Y:S02]  /*49c0*/  IADD3 R56, R6.reuse, R65.reuse, R0 ;  /* 0x0000004106387210 */ /* 0x0c0fe40007ffe000 */
[----:B------:R-:W-:Y:S01]  /*49d0*/  IADD3 R6, R6, R65, R3 ;  /* 0x0000004106067210 */ /* 0x000fe20007ffe003 */
        /* <DEDUP_REMOVED lines=8> */
[----:B------:R-:W-:Y:S02]  /*4a60*/  VIADD R6, R0, 0xc00 ;  /* 0x00000c0000067836 */ /* 0x000fe40000000000 */
[C---:B------:R-:W-:Y:S02]  /*4a70*/  IMAD.IADD R62, R59.reuse, 0x1, R56 ;  /* 0x000000013b3e7824 */ /* 0x040fe400078e0238 */
        /* <DEDUP_REMOVED lines=8> */
[C---:B------:R-:W-:Y:S02]  /*4b00*/  IMAD.IADD R62, R61.reuse, 0x1, R56 ;  /* 0x000000013d3e7824 */ /* 0x040fe400078e0238 */
        /* <DEDUP_REMOVED lines=9> */
[----:B------:R-:W-:Y:S01]  /*4ba0*/  IADD3 R60, R63, R6, RZ ;  /* 0x000000063f3c7210 */ /* 0x000fe20007ffe0ff */
        /* <DEDUP_REMOVED lines=33> */
[--C-:B------:R-:W-:Y:S02]  /*4dc0*/  IMAD.IADD R61, R61, 0x1, R56.reuse ;  /* 0x000000013d3d7824 */ /* 0x100fe400078e0238 */
[----:B------:R-:W-:Y:S02]  /*4dd0*/  IMAD.IADD R56, R63, 0x1, R56 ;  /* 0x000000013f387824 */ /* 0x000fe400078e0238 */
[----:B------:R-:W-:-:S05]  /*4de0*/  IMAD.MOV.U32 R60, RZ, RZ, 0x1000 ;  /* 0x00001000ff3c7424 */ /* 0x000fca00078e00ff */
[----:B------:R-:W-:-:S04]  /*4df0*/  SEL R60, R60, 0xf80, P1 ;  /* 0x00000f803c3c7807 */ /* 0x000fc80000800000 */
[----:B------:R-:W-:Y:S01]  /*4e00*/  LOP3.LUT R60, R60, 0x1e00, RZ, 0xc0, !PT ;  /* 0x00001e003c3c7812 */ /* 0x000fe200078ec0ff */
        /* <DEDUP_REMOVED lines=15> */
[----:B------:R-:W-:-:S05]  /*4f00*/  IMAD.MOV.U32 R56, RZ, RZ, 0x40 ;  /* 0x00000040ff387424 */ /* 0x000fca00078e00ff */
[----:B------:R-:W-:-:S04]  /*4f10*/  SEL R59, R56, 0x3e, P1 ;  /* 0x0000003e383b7807 */ /* 0x000fc80000800000 */
        /* <DEDUP_REMOVED lines=10> */
[----:B------:R-:W-:Y:S02]  /*4fc0*/  WARPGROUP.DEPBAR.LE gsb0, 0x0 ;  /* 0x00008000000079c5 */ /* 0x000fe40000010000 */
[----:B------:R-:W-:-:S09]  /*4fd0*/  WARPGROUP.ARRIVE ;  /* 0x00000000000079c5 */ /* 0x000fd20000000000 */
[----:B------:R-:W-:Y:S03]  /*4fe0*/  HGMMA.64x64x16.F32.BF16 R24, gdesc[UR56], R24, gsb0 ;  /* 0x00e00000381879f0 */ /* 0x000fe60008001818 */
[----:B------:R-:W-:Y:S02]  /*4ff0*/  WARPGROUP.DEPBAR.LE gsb0, 0x0 ;  /* 0x00008000000079c5 */ /* 0x000fe40000010000 */
[----:B------:R-:W-:Y:S05]  /*5000*/  @!P0 BRA `(.L_x_194) ;  /* 0x0000000000048947 */ /* 0x000fea0003800000 */
[----:B------:R-:W-:Y:S01]  /*5010*/  BPT.TRAP 0x1 ;  /* 0x000000040000795c */ /* 0x000fe20000300000 */
.L_x_194:
[----:B------:R-:W-:Y:S01]  /*5020*/  R2UR UR6, R168 ;  /* 0x00000000a80672ca */ /* 0x000fe200000e0000 */
[----:B------:R-:W-:Y:S01]  /*5030*/  UMOV UR11, 0x40000040 ;  /* 0x40000040000b7882 */ /* 0x000fe20000000000 */
[----:B------:R-:W-:Y:S02]  /*5040*/  R2UR UR7, R2 ;  /* 0x00000000020772ca */ /* 0x000fe400000e0000 */
[----:B------:R-:W-:-:S04]  /*5050*/  LOP3.LUT R193, R193, 0x2000000, RZ, 0xfc, !PT ;  /* 0x02000000c1c17812 */ /* 0x000fc800078efcff */
[C---:B------:R-:W-:Y:S01]  /*5060*/  R2UR UR10, R193.reuse ;  /* 0x00000000c10a72ca */ /* 0x040fe200000e0000 */
[----:B------:R-:W-:-:S04]  /*5070*/  VIADD R211, R193, 0x80 ;  /* 0x00000080c1d37836 */ /* 0x000fc80000000000 */
[----:B------:R-:W-:Y:S02]  /*5080*/  UIMAD UR38, UR6, -0x40, UR38 ;  /* 0xffffffc0062678a4 */ /* 0x000fe4000f8e0226 */
[----:B------:R-:W-:Y:S01]  /*5090*/  UIADD3 UR7, UR7, 0x38840, URZ ;  /* 0x0003884007077890 */ /* 0x000fe2000fffe03f */
[----:B------:R-:W-:-:S03]  /*50a0*/  ULDC UR6, c[0x0][0xa80] ;  /* 0x0002a00000067ab9 */ /* 0x000fc60000000800 */
[----:B------:R-:W-:Y:S01]  /*50b0*/  IMAD.U32 R59, RZ, RZ, UR38 ;  /* 0x00000026ff3b7e24 */ /* 0x000fe2000f8e00ff */
        /* <DEDUP_REMOVED lines=64> */
[----:B------:R-:W0:Y:S01]  /*54c0*/  SHFL.BFLY PT, R59, R60, 0x2, 0x1f ;  /* 0x0c401f003c3b7f89 */ /* 0x000e2200000e0000 */
[----:B------:R-:W-:-:S02]  /*54d0*/  FSEL R51, R51, -INF , P4 ;  /* 0xff80000033337808 */ /* 0x000fc40002000000 */
[----:B------:R-:W-:Y:S02]  /*54e0*/  FSEL R54, R54, -INF , P3 ;  /* 0xff80000036367808 */ /* 0x000fe40001800000 */
[----:B------:R-:W-:Y:S02]  /*54f0*/  FSEL R55, R55, -INF , P2 ;  /* 0xff80000037377808 */ /* 0x000fe40001000000 */
[----:B0-----:R-:W-:Y:S02]  /*5500*/  FMNMX.FTZ R61, R60, R59, !PT ;  /* 0x0000003b3c3d7209 */ /* 0x001fe40007810000 */
[----:B------:R-:W-:-:S03]  /*5510*/  FMNMX.FTZ R59, R26, R27, !PT ;  /* 0x0000001b1a3b7209 */ /* 0x000fc60007810000 */
[----:B------:R-:W0:Y:S01]  /*5520*/  SHFL.BFLY PT, R186, R61, 0x1, 0x1f ;  /* 0x0c201f003dba7f89 */ /* 0x000e2200000e0000 */
[----:B------:R-:W-:-:S04]  /*5530*/  FMNMX.FTZ R58, R30, R59, !PT ;  /* 0x0000003b1e3a7209 */ /* 0x000fc80007810000 */
[----:B------:R-:W-:-:S04]  /*5540*/  FMNMX.FTZ R59, R31, R58, !PT ;  /* 0x0000003a1f3b7209 */ /* 0x000fc80007810000 */
[----:B------:R-:W-:-:S04]  /*5550*/  FMNMX.FTZ R58, R34, R59, !PT ;  /* 0x0000003b223a7209 */ /* 0x000fc80007810000 */
[----:B------:R-:W-:-:S04]  /*5560*/  FMNMX.FTZ R59, R35, R58, !PT ;  /* 0x0000003a233b7209 */ /* 0x000fc80007810000 */
[----:B------:R-:W-:-:S04]  /*5570*/  FMNMX.FTZ R58, R38, R59, !PT ;  /* 0x0000003b263a7209 */ /* 0x000fc80007810000 */
[----:B------:R-:W-:Y:S02]  /*5580*/  FMNMX.FTZ R59, R39, R58, !PT ;  /* 0x0000003a273b7209 */ /* 0x000fe40007810000 */
[----:B0-----:R-:W-:Y:S02]  /*5590*/  FMNMX.FTZ R186, R61, R186, !PT ;  /* 0x000000ba3dba7209 */ /* 0x001fe40007810000 */
        /* <DEDUP_REMOVED lines=25> */
[----:B------:R-:W0:Y:S01]  /*5730*/  SHFL.BFLY PT, R25, R24, 0x2, 0x1f ;  /* 0x0c401f0018197f89 */ /* 0x000e2200000e0000 */
[--C-:B------:R-:W-:Y:S01]  /*5740*/  FFMA.FTZ R183, R52, UR6, -R60.reuse ;  /* 0x0000000634b77c23 */ /* 0x100fe2000801083c */
[----:B------:R-:W-:Y:S01]  /*5750*/  FFMA.FTZ R194, R53, UR6, -R60 ;  /* 0x0000000635c27c23 */ /* 0x000fe2000801083c */
[----:B------:R-:W-:Y:S08]  /*5760*/  MUFU.EX2 R169, R169 ;  /* 0x000000a900a97308 */ /* 0x000ff00000000800 */
[----:B------:R-:W-:Y:S08]  /*5770*/  MUFU.EX2 R170, R170 ;  /* 0x000000aa00aa7308 */ /* 0x000ff00000000800 */
[----:B------:R-:W-:Y:S01]  /*5780*/  MUFU.EX2 R171, R171 ;  /* 0x000000ab00ab7308 */ /* 0x000fe20000000800 */
[----:B0-----:R-:W-:-:S07]  /*5790*/  FMNMX.FTZ R25, R24, R25, !PT ;  /* 0x0000001918197209 */ /* 0x001fce0007810000 */
[----:B------:R-:W0:Y:S01]  /*57a0*/  MUFU.EX2 R172, R172 ;  /* 0x000000ac00ac7308 */ /* 0x000e220000000800 */
[----:B------:R-:W1:Y:S07]  /*57b0*/  SHFL.BFLY PT, R24, R25, 0x1, 0x1f ;  /* 0x0c201f0019187f89 */ /* 0x000e6e00000e0000 */
[----:B------:R-:W-:Y:S08]  /*57c0*/  MUFU.EX2 R173, R173 ;  /* 0x000000ad00ad7308 */ /* 0x000ff00000000800 */
[----:B------:R-:W2:Y:S01]  /*57d0*/  MUFU.EX2 R174, R174 ;  /* 0x000000ae00ae7308 */ /* 0x000ea20000000800 */
[----:B0-----:R-:W-:-:S07]  /*57e0*/  F2FP.BF16.F32.PACK_AB R154, R172, R171 ;  /* 0x000000abac9a723e */ /* 0x001fce00000010ff */
[----:B------:R-:W-:Y:S01]  /*57f0*/  MUFU.EX2 R175, R175 ;  /* 0x000000af00af7308 */ /* 0x000fe20000000800 */
[----:B-1----:R-:W-:-:S04]  /*5800*/  FMNMX.FTZ R187, R25, R24, !PT ;  /* 0x0000001819bb7209 */ /* 0x002fc80007810000 */
[C---:B------:R-:W-:Y:S01]  /*5810*/  FSETP.NEU.FTZ.AND P1, PT, R187.reuse, -INF , PT ;  /* 0xff800000bb00780b */ /* 0x040fe20003f3d000 */
[----:B------:R-:W-:Y:S02]  /*5820*/  FMUL.FTZ R24, R187, UR6 ;  /* 0x00000006bb187c20 */ /* 0x000fe40008410000 */
[----:B------:R-:W0:Y:S01]  /*5830*/  MUFU.EX2 R176, R176 ;  /* 0x000000b000b07308 */ /* 0x000e220000000800 */
[----:B--2---:R-:W-:Y:S02]  /*5840*/  F2FP.BF16.F32.PACK_AB R156, R174, R173 ;  /* 0x000000adae9c723e */ /* 0x004fe400000010ff */
[----:B------:R-:W-:Y:S02]  /*5850*/  FSEL R29, R24, RZ, P1 ;  /* 0x000000ff181d7208 */ /* 0x000fe40000800000 */
[CC--:B------:R-:W-:Y:S02]  /*5860*/  LEA.HI R24, R57.reuse, R152.reuse, RZ, 0x4 ;  /* 0x0000009839187211 */ /* 0x0c0fe400078f20ff */
[----:B------:R-:W-:Y:S01]  /*5870*/  LEA.HI R57, R57, R152, RZ, 0x5 ;  /* 0x0000009839397211 */ /* 0x000fe200078f28ff */
[--C-:B------:R-:W-:Y:S01]  /*5880*/  FFMA.FTZ R195, R26, UR6, -R29.reuse ;  /* 0x000000061ac37c23 */ /* 0x100fe2000801081d */
[----:B------:R-:W-:Y:S01]  /*5890*/  LOP3.LUT R25, R24, 0xfffffff0, RZ, 0xc0, !PT ;  /* 0xfffffff018197812 */ /* 0x000fe200078ec0ff */
[--C-:B------:R-:W-:Y:S01]  /*58a0*/  FFMA.FTZ R196, R27, UR6, -R29.reuse ;  /* 0x000000061bc47c23 */ /* 0x100fe2000801081d */
[----:B------:R-:W-:Y:S01]  /*58b0*/  SHF.R.U32.HI R24, RZ, 0x1, R24 ;  /* 0x00000001ff187819 */ /* 0x000fe20000011618 */
[--C-:B------:R-:W-:Y:S01]  /*58c0*/  FFMA.FTZ R197, R30, UR6, -R29.reuse ;  /* 0x000000061ec57c23 */ /* 0x100fe2000801081d */
[----:B------:R-:W-:Y:S01]  /*58d0*/  FFMA.FTZ R198, R31, UR6, -R29 ;  /* 0x000000061fc67c23 */ /* 0x000fe2000801081d */
[----:B------:R-:W-:-:S02]  /*58e0*/  IMAD.IADD R25, R152, 0x1, -R25 ;  /* 0x0000000198197824 */ /* 0x000fc400078e0a19 */
[--C-:B------:R-:W-:Y:S01]  /*58f0*/  FFMA.FTZ R199, R34, UR6, -R29.reuse ;  /* 0x0000000622c77c23 */ /* 0x100fe2000801081d */
[--C-:B------:R-:W-:Y:S01]  /*5900*/  FFMA.FTZ R200, R35, UR6, -R29.reuse ;  /* 0x0000000623c87c23 */ /* 0x100fe2000801081d */
[--C-:B------:R-:W-:Y:S01]  /*5910*/  FFMA.FTZ R201, R38, UR6, -R29.reuse ;  /* 0x0000000626c97c23 */ /* 0x100fe2000801081d */
[----:B------:R-:W-:Y:S01]  /*5920*/  FFMA.FTZ R202, R39, UR6, -R29 ;  /* 0x0000000627ca7c23 */ /* 0x000fe2000801081d */
[----:B------:R-:W-:Y:S01]  /*5930*/  SHF.R.S32.HI R26, RZ, 0x1f, R25 ;  /* 0x0000001fff1a7819 */ /* 0x000fe20000011419 */
[--C-:B------:R-:W-:Y:S01]  /*5940*/  FFMA.FTZ R203, R42, UR6, -R29.reuse ;  /* 0x000000062acb7c23 */ /* 0x100fe2000801081d */
[----:B------:R-:W-:Y:S01]  /*5950*/  SHF.L.U32 R57, R57, 0x5, RZ ;  /* 0x0000000539397819 */ /* 0x000fe200000006ff */
[--C-:B------:R-:W-:Y:S01]  /*5960*/  FFMA.FTZ R204, R43, UR6, -R29.reuse ;  /* 0x000000062bcc7c23 */ /* 0x100fe2000801081d */
[----:B------:R-:W-:Y:S01]  /*5970*/  LEA.HI R26, R26, R25, RZ, 0x3 ;  /* 0x000000191a1a7211 */ /* 0x000fe200078f18ff */
[--C-:B------:R-:W-:Y:S01]  /*5980*/  FFMA.FTZ R205, R46, UR6, -R29.reuse ;  /* 0x000000062ecd7c23 */ /* 0x100fe2000801081d */
[--C-:B------:R-:W-:Y:S01]  /*5990*/  FFMA.FTZ R206, R47, UR6, -R29.reuse ;  /* 0x000000062fce7c23 */ /* 0x100fe2000801081d */
[----:B------:R-:W-:Y:S01]  /*59a0*/  FFMA.FTZ R207, R50, UR6, -R29 ;  /* 0x0000000632cf7c23 */ /* 0x000fe2000801081d */
[C---:B------:R-:W-:Y:S01]  /*59b0*/  LOP3.LUT R28, R26.reuse, 0xfffffff8, RZ, 0xc0, !PT ;  /* 0xfffffff81a1c7812 */ /* 0x040fe200078ec0ff */
[----:B------:R-:W-:-:S02]  /*59c0*/  IMAD.SHL.U32 R26, R26, 0x40, RZ ;  /* 0x000000401a1a7824 */ /* 0x000fc400078e00ff */
[--C-:B------:R-:W-:Y:S01]  /*59d0*/  FFMA.FTZ R208, R51, UR6, -R29.reuse ;  /* 0x0000000633d07c23 */ /* 0x100fe2000801081d */
[--C-:B------:R-:W-:Y:S01]  /*59e0*/  FFMA.FTZ R209, R54, UR6, -R29.reuse ;  /* 0x0000000636d17c23 */ /* 0x100fe2000801081d */
[----:B------:R-:W-:Y:S01]  /*59f0*/  FFMA.FTZ R210, R55, UR6, -R29 ;  /* 0x0000000637d27c23 */ /* 0x000fe2000801081d */
[----:B------:R-:W-:Y:S01]  /*5a00*/  IMAD.IADD R28, R25, 0x1, -R28 ;  /* 0x00000001191c7824 */ /* 0x000fe200078e0a1c */
[----:B------:R-:W-:Y:S01]  /*5a10*/  LOP3.LUT R57, R57, 0x7ffffc00, RZ, 0xc0, !PT ;  /* 0x7ffffc0039397812 */ /* 0x000fe200078ec0ff */
[----:B------:R-:W-:Y:S01]  /*5a20*/  MUFU.EX2 R195, R195 ;  /* 0x000000c300c37308 */ /* 0x000fe20000000800 */
[----:B------:R-:W-:Y:S01]  /*5a30*/  LOP3.LUT R26, R26, 0x7ffffe00, RZ, 0xc0, !PT ;  /* 0x7ffffe001a1a7812 */ /* 0x000fe200078ec0ff */
[C---:B------:R-:W-:Y:S01]  /*5a40*/  IMAD.SHL.U32 R25, R28.reuse, 0x40, RZ ;  /* 0x000000401c197824 */ /* 0x040fe200078e00ff */
[C---:B------:R-:W-:Y:S02]  /*5a50*/  LOP3.LUT P2, RZ, R28.reuse, 0x2, RZ, 0xc0, !PT ;  /* 0x000000021cff7812 */ /* 0x040fe4000784c0ff */
[----:B------:R-:W-:-:S02]  /*5a60*/  LOP3.LUT P1, RZ, R28, 0x4, RZ, 0xc0, !PT ;  /* 0x000000041cff7812 */ /* 0x000fc4000782c0ff */
[----:B------:R-:W-:Y:S01]  /*5a70*/  LOP3.LUT R25, R25, 0x1c0, RZ, 0xc0, !PT ;  /* 0x000001c019197812 */ /* 0x000fe200078ec0ff */
[----:B------:R-:W1:Y:S01]  /*5a80*/  MUFU.EX2 R196, R196 ;  /* 0x000000c400c47308 */ /* 0x000e620000000800 */
[----:B------:R-:W-:Y:S02]  /*5a90*/  SEL R56, R56, 0xffffffc0, !P1 ;  /* 0xffffffc038387807 */ /* 0x000fe40004800000 */
[----:B------:R-:W-:Y:S02]  /*5aa0*/  LOP3.LUT R24, R25, 0x8, R24, 0xf8, !PT ;  /* 0x0000000819187812 */ /* 0x000fe400078ef818 */
[----:B------:R-:W-:Y:S02]  /*5ab0*/  SHF.R.U32.HI R25, RZ, 0x3, R25 ;  /* 0x00000003ff197819 */ /* 0x000fe40000011619 */
[----:B------:R-:W-:Y:S01]  /*5ac0*/  F2FP.BF16.F32.PACK_AB R152, R170, R169 ;  /* 0x000000a9aa98723e */ /* 0x000fe200000010ff */
[----:B------:R-:W-:Y:S01]  /*5ad0*/  MUFU.EX2 R197, R197 ;  /* 0x000000c500c57308 */ /* 0x000fe20000000800 */
[----:B------:R-:W-:Y:S01]  /*5ae0*/  LOP3.LUT R24, R24, R25, RZ, 0x3c, !PT ;  /* 0x0000001918187212 */ /* 0x000fe200078e3cff */
[----:B------:R-:W-:Y:S01]  /*5af0*/  FADD.FTZ R170, R169, R170 ;  /* 0x000000aaa9aa7221 */ /* 0x000fe20000010000 */
[----:B0-----:R-:W-:-:S02]  /*5b00*/  F2FP.BF16.F32.PACK_AB R158, R176, R175 ;  /* 0x000000afb09e723e */ /* 0x001fc400000010ff */
[----:B------:R-:W-:Y:S01]  /*5b10*/  IADD3 R57, R24, R26, R57 ;  /* 0x0000001a18397210 */ /* 0x000fe20007ffe039 */
[----:B------:R-:W-:Y:S02]  /*5b20*/  FADD.FTZ R171, R171, R170 ;  /* 0x000000aaabab7221 */ /* 0x000fe40000010000 */
[----:B------:R-:W0:Y:S01]  /*5b30*/  MUFU.EX2 R198, R198 ;  /* 0x000000c600c67308 */ /* 0x000e220000000800 */
[----:B-1----:R-:W-:Y:S01]  /*5b40*/  F2FP.BF16.F32.PACK_AB R153, R196, R195 ;  /* 0x000000c3c499723e */ /* 0x002fe200000010ff */
[----:B------:R-:W-:Y:S02]  /*5b50*/  IMAD R192, R57, 0x2, R2 ;  /* 0x0000000239c07824 */ /* 0x000fe400078e0202 */
[----:B------:R-:W-:Y:S01]  /*5b60*/  FADD.FTZ R196, R195, R196 ;  /* 0x000000c4c3c47221 */ /* 0x000fe20000010000 */
[----:B------:R-:W-:Y:S01]  /*5b70*/  FADD.FTZ R172, R172, R171 ;  /* 0x000000abacac7221 */ /* 0x000fe20000010000 */
[C---:B------:R-:W-:Y:S02]  /*5b80*/  VIADD R190, R192.reuse, 0x36400 ;  /* 0x00036400c0be7836 */ /* 0x040fe40000000000 */
[----:B------:R-:W-:Y:S01]  /*5b90*/  MUFU.EX2 R199, R199 ;  /* 0x000000c700c77308 */ /* 0x000fe20000000800 */
[----:B------:R-:W-:-:S02]  /*5ba0*/  VIADD R191, R192, 0x36420 ;  /* 0x00036420c0bf7836 */ /* 0x000fc40000000000 */
[----:B------:R-:W-:Y:S01]  /*5bb0*/  FADD.FTZ R173, R173, R172 ;  /* 0x000000acadad7221 */ /* 0x000fe20000010000 */
[C---:B------:R-:W-:Y:S02]  /*5bc0*/  @P2 VIADD R191, R190.reuse, 0xffffffe0 ;  /* 0xffffffe0bebf2836 */ /* 0x040fe40000000000 */
[----:B------:R-:W-:Y:S02]  /*5bd0*/  IMAD.IADD R190, R190, 0x1, R56 ;  /* 0x00000001bebe7824 */ /* 0x000fe400078e0238 */
[----:B------:R-:W-:Y:S01]  /*5be0*/  FADD.FTZ R174, R174, R173 ;  /* 0x000000adaeae7221 */ /* 0x000fe20000010000 */
[----:B------:R-:W-:Y:S01]  /*5bf0*/  IMAD.IADD R189, R56, 0x1, R191 ;  /* 0x0000000138bd7824 */ /* 0x000fe200078e02bf */
[----:B------:R-:W1:Y:S01]  /*5c00*/  MUFU.EX2 R200, R200 ;  /* 0x000000c800c87308 */ /* 0x000e620000000800 */
[----:B0-----:R-:W-:Y:S01]  /*5c10*/  F2FP.BF16.F32.PACK_AB R155, R198, R197 ;  /* 0x000000c5c69b723e */ /* 0x001fe200000010ff */
[----:B------:R-:W-:Y:S01]  /*5c20*/  FADD.FTZ R197, R197, R196 ;  /* 0x000000c4c5c57221 */ /* 0x000fe20000010000 */
[----:B------:R-:W-:-:S03]  /*5c30*/  FADD.FTZ R175, R175, R174 ;  /* 0x000000aeafaf7221 */ /* 0x000fc60000010000 */
[----:B------:R0:W-:Y:S01]  /*5c40*/  STSM.16.M88.4 [R192+0x36400], R152 ;  /* 0x03640098c0007844 */ /* 0x0001e20000000200 */
[----:B------:R-:W-:Y:S01]  /*5c50*/  FADD.FTZ R198, R198, R197 ;  /* 0x000000c5c6c67221 */ /* 0x000fe20000010000 */
[----:B------:R-:W-:Y:S01]  /*5c60*/  MUFU.EX2 R201, R201 ;  /* 0x000000c900c97308 */ /* 0x000fe20000000800 */
[----:B------:R-:W-:-:S07]  /*5c70*/  FADD.FTZ R176, R176, R175 ;  /* 0x000000afb0b07221 */ /* 0x000fce0000010000 */
[----:B------:R-:W2:Y:S01]  /*5c80*/  MUFU.EX2 R202, R202 ;  /* 0x000000ca00ca7308 */ /* 0x000ea20000000800 */
[----:B-1----:R-:W-:Y:S01]  /*5c90*/  F2FP.BF16.F32.PACK_AB R157, R200, R199 ;  /* 0x000000c7c89d723e */ /* 0x002fe200000010ff */
[----:B------:R-:W-:-:S04]  /*5ca0*/  FADD.FTZ R199, R199, R198 ;  /* 0x000000c6c7c77221 */ /* 0x000fc80000010000 */
[----:B------:R-:W-:Y:S02]  /*5cb0*/  FADD.FTZ R200, R200, R199 ;  /* 0x000000c7c8c87221 */ /* 0x000fe40000010000 */
[----:B------:R-:W-:Y:S08]  /*5cc0*/  MUFU.EX2 R177, R177 ;  /* 0x000000b100b17308 */ /* 0x000ff00000000800 */
[----:B------:R-:W1:Y:S01]  /*5cd0*/  MUFU.EX2 R178, R178 ;  /* 0x000000b200b27308 */ /* 0x000e620000000800 */
[----:B--2---:R-:W-:Y:S01]  /*5ce0*/  F2FP.BF16.F32.PACK_AB R159, R202, R201 ;  /* 0x000000c9ca9f723e */ /* 0x004fe200000010ff */
[----:B------:R-:W-:-:S04]  /*5cf0*/  FADD.FTZ R201, R201, R200 ;  /* 0x000000c8c9c97221 */ /* 0x000fc80000010000 */
[----:B------:R2:W-:Y:S01]  /*5d00*/  STSM.16.M88.4 [R191], R156 ;  /* 0x0000009cbf007844 */ /* 0x0005e20000000200 */
[----:B------:R-:W-:Y:S01]  /*5d10*/  FADD.FTZ R202, R202, R201 ;  /* 0x000000c9caca7221 */ /* 0x000fe20000010000 */
[----:B------:R-:W-:Y:S08]  /*5d20*/  MUFU.EX2 R179, R179 ;  /* 0x000000b300b37308 */ /* 0x000ff00000000800 */
[----:B------:R-:W3:Y:S01]  /*5d30*/  MUFU.EX2 R180, R180 ;  /* 0x000000b400b47308 */ /* 0x000ee20000000800 */
[----:B-1----:R-:W-:Y:S01]  /*5d40*/  F2FP.BF16.F32.PACK_AB R160, R178, R177 ;  /* 0x000000b1b2a0723e */ /* 0x002fe200000010ff */
[----:B------:R-:W-:-:S04]  /*5d50*/  FADD.FTZ R177, R177, R176 ;  /* 0x000000b0b1b17221 */ /* 0x000fc80000010000 */
[----:B------:R-:W-:Y:S02]  /*5d60*/  FADD.FTZ R178, R178, R177 ;  /* 0x000000b1b2b27221 */ /* 0x000fe40000010000 */
[----:B------:R-:W-:Y:S08]  /*5d70*/  MUFU.EX2 R203, R203 ;  /* 0x000000cb00cb7308 */ /* 0x000ff00000000800 */
[----:B------:R-:W1:Y:S01]  /*5d80*/  MUFU.EX2 R204, R204 ;  /* 0x000000cc00cc7308 */ /* 0x000e620000000800 */
[----:B---3--:R-:W-:Y:S01]  /*5d90*/  F2FP.BF16.F32.PACK_AB R162, R180, R179 ;  /* 0x000000b3b4a2723e */ /* 0x008fe200000010ff */
[----:B------:R-:W-:-:S04]  /*5da0*/  FADD.FTZ R179, R179, R178 ;  /* 0x000000b2b3b37221 */ /* 0x000fc80000010000 */
[----:B------:R-:W-:Y:S02]  /*5db0*/  FADD.FTZ R180, R180, R179 ;  /* 0x000000b3b4b47221 */ /* 0x000fe40000010000 */
        /* <DEDUP_REMOVED lines=21> */
[----:B------:R-:W3:Y:S08]  /*5f10*/  MUFU.EX2 R209, R209 ;  /* 0x000000d100d17308 */ /* 0x000ef00000000800 */
[----:B------:R-:W4:Y:S01]  /*5f20*/  MUFU.EX2 R210, R210 ;  /* 0x000000d200d27308 */ /* 0x000f220000000800 */
[----:B-1----:R-:W-:Y:S01]  /*5f30*/  F2FP.BF16.F32.PACK_AB R165, R208, R207 ;  /* 0x000000cfd0a5723e */ /* 0x002fe200000010ff */
[----:B------:R-:W-:-:S04]  /*5f40*/  FADD.FTZ R207, R207, R206 ;  /* 0x000000cecfcf7221 */ /* 0x000fc80000010000 */
[----:B------:R-:W-:-:S04]  /*5f50*/  FADD.FTZ R208, R208, R207 ;  /* 0x000000cfd0d07221 */ /* 0x000fc80000010000 */
[----:B---3--:R-:W-:Y:S01]  /*5f60*/  FADD.FTZ R195, R209, R208 ;  /* 0x000000d0d1c37221 */ /* 0x008fe20000010000 */
[----:B----4-:R-:W-:-:S03]  /*5f70*/  F2FP.BF16.F32.PACK_AB R167, R210, R209 ;  /* 0x000000d1d2a7723e */ /* 0x010fc600000010ff */
[----:B------:R-:W-:Y:S02]  /*5f80*/  FADD.FTZ R195, R210, R195 ;  /* 0x000000c3d2c37221 */ /* 0x000fe40000010000 */
[----:B------:R2:W-:Y:S01]  /*5f90*/  STSM.16.M88.4 [R189], R164 ;  /* 0x000000a4bd007844 */ /* 0x0005e20000000200 */
[----:B------:R-:W-:-:S06]  /*5fa0*/  WARPGROUP.ARRIVE ;  /* 0x00000000000079c5 */ /* 0x000fcc0000000000 */
[----:B------:R-:W-:Y:S01]  /*5fb0*/  HGMMA.64x256x16.F32.BF16 R24, R152, gdesc[UR8].tnspB, RZ, !UPT, gsb0 ;  /* 0x43e0000898187df0 */ /* 0x000fe2000c0018ff */
[----:B------:R-:W-:Y:S01]  /*5fc0*/  R2UR UR10, R211 ;  /* 0x00000000d30a72ca */ /* 0x000fe200000e0000 */
[----:B------:R-:W-:Y:S01]  /*5fd0*/  UMOV UR11, 0x40000040 ;  /* 0x40000040000b7882 */ /* 0x000fe20000000000 */
[C---:B------:R-:W-:Y:S01]  /*5fe0*/  VIADD R211, R193.reuse, 0x100 ;  /* 0x00000100c1d37836 */ /* 0x040fe20000000000 */
[----:B------:R-:W-:Y:S02]  /*5ff0*/  WARPGROUP.DEPBAR.LE gsb0, 0x0 ;  /* 0x00008000000079c5 */ /* 0x000fe40000010000 */
[----:B------:R-:W-:Y:S01]  /*6000*/  WARPGROUP.ARRIVE ;  /* 0x00000000000079c5 */ /* 0x000fe20000000000 */
[----:B0-----:R-:W-:-:S15]  /*6010*/  VIADD R152, R193, 0x180 ;  /* 0x00000180c1987836 */ /* 0x001fde0000000000 */
[----:B------:R-:W-:-:S06]  /*6020*/  NOP ;  /* 0x0000000000007918 */ /* 0x000fcc0000000000 */
[----:B------:R-:W-:Y:S01]  /*6030*/  HGMMA.64x256x16.F32.BF16 R24, R156, gdesc[UR8].tnspB, R24, gsb0 ;  /* 0x43e000089c187df0 */ /* 0x000fe20008001818 */
[----:B------:R-:W-:Y:S01]  /*6040*/  R2UR UR10, R211 ;  /* 0x00000000d30a72ca */ /* 0x000fe200000e0000 */
[----:B------:R-:W-:Y:S01]  /*6050*/  UMOV UR11, 0x40000040 ;  /* 0x40000040000b7882 */ /* 0x000fe20000000000 */
[----:B------:R-:W-:Y:S02]  /*6060*/  WARPGROUP.DEPBAR.LE gsb0, 0x0 ;  /* 0x00008000000079c5 */ /* 0x000fe40000010000 */
[----:B------:R-:W-:-:S15]  /*6070*/  WARPGROUP.ARRIVE ;  /* 0x00000000000079c5 */ /* 0x000fde0000000000 */
[----:B------:R-:W-:-:S08]  /*6080*/  NOP ;  /* 0x0000000000007918 */ /* 0x000fd00000000000 */
[----:B------:R-:W-:Y:S01]  /*6090*/  HGMMA.64x256x16.F32.BF16 R24, R160, gdesc[UR8].tnspB, R24, gsb0 ;  /* 0x43e00008a0187df0 */ /* 0x000fe20008001818 */
[----:B------:R-:W-:Y:S01]  /*60a0*/  R2UR UR10, R152 ;  /* 0x00000000980a72ca */ /* 0x000fe200000e0000 */
[----:B------:R-:W-:Y:S01]  /*60b0*/  UMOV UR11, 0x40000040 ;  /* 0x40000040000b7882 */ /* 0x000fe20000000000 */
[----:B------:R-:W-:Y:S02]  /*60c0*/  WARPGROUP.DEPBAR.LE gsb0, 0x0 ;  /* 0x00008000000079c5 */ /* 0x000fe40000010000 */
[----:B------:R-:W-:-:S15]  /*60d0*/  WARPGROUP.ARRIVE ;  /* 0x00000000000079c5 */ /* 0x000fde0000000000 */
[----:B------:R-:W-:-:S08]  /*60e0*/  NOP ;  /* 0x0000000000007918 */ /* 0x000fd00000000000 */
[----:B------:R-:W-:Y:S03]  /*60f0*/  HGMMA.64x256x16.F32.BF16 R24, R164, gdesc[UR8].tnspB, R24, gsb0 ;  /* 0x43e00008a4187df0 */ /* 0x000fe60008001818 */
[----:B------:R-:W-:Y:S02]  /*6100*/  WARPGROUP.DEPBAR.LE gsb0, 0x0 ;  /* 0x00008000000079c5 */ /* 0x000fe40000010000 */
[----:B------:R0:W-:Y:S06]  /*6110*/  MEMBAR.ALL.CTA ;  /* 0x0000000000007992 */ /* 0x0001ec0000008000 */
[----:B0-----:R-:W0:Y:S02]  /*6120*/  FENCE.VIEW.ASYNC.S ;  /* 0x00000000000073c6 */ /* 0x001e240000000000 */
[----:B0-----:R-:W-:Y:S01]  /*6130*/  NOP ;  /* 0x0000000000007918 */ /* 0x001fe20000000000 */
[----:B------:R-:W-:Y:S06]  /*6140*/  BAR.ARV 0xe, 0x100 ;  /* 0x0384000000007b1d */ /* 0x000fec0000002000 */
[----:B--2---:R-:W-:Y:S05]  /*6150*/  @!P0 BRA `(.L_x_195) ;  /* 0x0000000000048947 */ /* 0x004fea0003800000 */
[----:B------:R-:W-:Y:S01]  /*6160*/  BPT.TRAP 0x1 ;  /* 0x000000040000795c */ /* 0x000fe20000300000 */
.L_x_195:
[----:B------:R-:W-:Y:S01]  /*6170*/  R2UR UR10, R168 ;  /* 0x00000000a80a72ca */ /* 0x000fe200000e0000 */
[----:B------:R-:W-:Y:S01]  /*6180*/  IMAD.MOV.U32 R153, RZ, RZ, RZ ;  /* 0x000000ffff997224 */ /* 0x000fe200078e00ff */
[----:B------:R-:W-:-:S11]  /*6190*/  R2UR UR7, R2 ;  /* 0x00000000020772ca */ /* 0x000fd600000e0000 */
[----:B------:R-:W-:Y:S02]  /*61a0*/  UIADD3 UR38, UR10, -0x2, URZ ;  /* 0xfffffffe0a267890 */ /* 0x000fe4000fffe03f */
[----:B------:R-:W-:Y:S02]  /*61b0*/  UIADD3 UR7, UR7, 0x38860, URZ ;  /* 0x0003886007077890 */ /* 0x000fe4000fffe03f */
[----:B------:R-:W-:Y:S02]  /*61c0*/  UISETP.GE.AND UP0, UPT, UR38, UR39, UPT ;  /* 0x000000272600728c */ /* 0x000fe4000bf06270 */
[----:B------:R-:W-:-:S04]  /*61d0*/  UPRMT UR7, UR61, 0x654, UR7 ;  /* 0x000006543d077896 */ /* 0x000fc80008000007 */
[----:B------:R-:W-:-:S05]  /*61e0*/  PLOP3.LUT P1, PT, PT, PT, UP0, 0x80, 0x0 ;  /* 0x000000000000781c */ /* 0x000fca0003f2f008 */
[----:B------:R-:W-:Y:S08]  /*61f0*/  SYNCS.ARRIVE.TRANS64.RED.A1T0 RZ, [UR7], RZ ;  /* 0x000000ffffff79a7 */ /* 0x000ff00008100407 */
[----:B------:R-:W-:Y:S05]  /*6200*/  @!P1 BRA `(.L_x_196) ;  /* 0x0000002c00749947 */ /* 0x000fea0003800000 */
[----:B------:R-:W-:Y:S02]  /*6210*/  IMAD.MOV.U32 R199, RZ, RZ, RZ ;  /* 0x000000ffffc77224 */ /* 0x000fe400078e00ff */
[----:B------:R-:W-:-:S07]  /*6220*/  IMAD.MOV.U32 R211, RZ, RZ, RZ ;  /* 0x000000ffffd37224 */ /* 0x000fce00078e00ff */
.L_x_207:
[----:B------:R-:W-:Y:S02]  /*6230*/  VIADD R198, R211, 0x1 ;  /* 0x00000001d3c67836 */ /* 0x000fe40000000000 */
[----:B------:R-:W-:Y:S01]  /*6240*/  IMAD.U32 R152, RZ, RZ, UR38 ;  /* 0x00000026ff987e24 */ /* 0x000fe2000f8e00ff */
[----:B------:R-:W-:Y:S02]  /*6250*/  UIADD3 UR38, UR38, -0x1, URZ ;  /* 0xffffffff26267890 */ /* 0x000fe4000fffe03f */
[----:B------:R-:W-:Y:S02]  /*6260*/  ISETP.NE.AND P2, PT, R198, 0x2, PT ;  /* 0x00000002c600780c */ /* 0x000fe40003f45270 */
[----:B------:R-:W-:Y:S02]  /*6270*/  ISETP.GT.AND P1, PT, R152, UR39, PT ;  /* 0x0000002798007c0c */ /* 0x000fe4000bf24270 */
[----:B------:R-:W-:Y:S02]  /*6280*/  SEL R152, RZ, 0x1, P2 ;  /* 0x00000001ff987807 */ /* 0x000fe40001000000 */
[----:B------:R-:W-:-:S02]  /*6290*/  SEL R198, R198, RZ, P2 ;  /* 0x000000ffc6c67207 */ /* 0x000fc40001000000 */
[----:B------:R-:W-:Y:S01]  /*62a0*/  LOP3.LUT R199, R199, R152, RZ, 0x3c, !PT ;  /* 0x00000098c7c77212 */ /* 0x000fe200078e3cff */
[----:B------:R-:W-:Y:S06]  /*62b0*/  @!P0 BRA `(.L_x_197) ;  /* 0x0000000000048947 */ /* 0x000fec0003800000 */
[----:B------:R-:W-:Y:S01]  /*62c0*/  BPT.TRAP 0x1 ;  /* 0x000000040000795c */ /* 0x000fe20000300000 */
.L_x_197:
[----:B------:R-:W-:Y:S01]  /*62d0*/  IMAD R196, R198, 0x8, R2 ;  /* 0x00000008c6c47824 */ /* 0x000fe200078e0202 */
[----:B------:R-:W-:-:S04]  /*62e0*/  SHF.L.U32 R201, R199, 0x1f, RZ ;  /* 0x0000001fc7c97819 */ /* 0x000fc800000006ff */
[----:B------:R0:W1:Y:S01]  /*62f0*/  SYNCS.PHASECHK.TRANS64.TRYWAIT P2, [R196+URZ+0x38830], R201 ;  /* 0x038830c9c40075a7 */ /* 0x000062000804017f */
[----:B------:R-:W-:Y:S05]  /*6300*/  @!P0 BRA `(.L_x_198) ;  /* 0x0000000000048947 */ /* 0x000fea0003800000 */
[----:B------:R-:W-:Y:S01]  /*6310*/  BPT.TRAP 0x1 ;  /* 0x000000040000795c */ /* 0x000fe20000300000 */
.L_x_198:
[----:B------:R-:W-:Y:S01]  /*6320*/  IMAD R197, R198, 0x200, R7 ;  /* 0x00000200c6c57824 */ /* 0x000fe200078e0207 */
[----:B-1----:R-:W-:Y:S06]  /*6330*/  @P2 BRA `(.L_x_199) ;  /* 0x0000000000082947 */ /* 0x002fec0003800000 */
[----:B------:R-:W1:Y:S02]  /*6340*/  SYNCS.PHASECHK.TRANS64.TRYWAIT P2, [R196+URZ+0x38830], R201 ;  /* 0x038830c9c40075a7 */ /* 0x000e64000804017f */
[----:B-1----:R-:W-:Y:S05]  /*6350*/  @!P2 BRA `(.L_x_200) ;  /* 0x000000a4005ca947 */ /* 0x002fea0003800000 */
.L_x_199:
[----:B------:R-:W-:Y:S01]  /*6360*/  R2UR UR6, R197 ;  /* 0x00000000c50672ca */ /* 0x000fe200000e0000 */
[----:B------:R-:W-:Y:S01]  /*6370*/  WARPGROUP.ARRIVE ;  /* 0x00000000000079c5 */ /* 0x000fe20000000000 */
[----:B------:R-:W-:Y:S01]  /*6380*/  MOV R200, UR17 ;  /* 0x0000001100c87c02 */ /* 0x000fe20008000f00 */
[----:B------:R-:W-:Y:S01]  /*6390*/  UMOV UR19, 0x40000040 ;  /* 0x4000004000137882 */ /* 0x000fe20000000000 */
[----:B------:R-:W-:Y:S01]  /*63a0*/  MOV R202, UR16 ;  /* 0x0000001000ca7c02 */ /* 0x000fe20008000f00 */
[----:B------:R-:W-:Y:S01]  /*63b0*/  UMOV UR15, 0x40000040 ;  /* 0x40000040000f7882 */ /* 0x000fe20000000000 */
[----:B------:R-:W-:Y:S01]  /*63c0*/  R2UR UR16, R8 ;  /* 0x00000000081072ca */ /* 0x000fe200000e0000 */
[----:B------:R-:W-:Y:S01]  /*63d0*/  UMOV UR11, 0x40000040 ;  /* 0x40000040000b7882 */ /* 0x000fe20000000000 */
[----:B------:R-:W-:Y:S01]  /*63e0*/  R2UR UR17, R9 ;  /* 0x00000000091172ca */ /* 0x000fe200000e0000 */
[----:B------:R-:W-:Y:S01]  /*63f0*/  UMOV UR59, 0x40000040 ;  /* 0x40000040003b7882 */ /* 0x000fe20000000000 */
[----:B------:R-:W-:-:S02]  /*6400*/  MOV R203, UR13 ;  /* 0x0000000d00cb7c02 */ /* 0x000fc40008000f00 */
[----:B------:R-:W-:Y:S01]  /*6410*/  MOV R204, UR12 ;  /* 0x0000000c00cc7c02 */ /* 0x000fe20008000f00 */
[----:B------:R-:W-:Y:S01]  /*6420*/  UMOV UR18, UR6 ;  /* 0x0000000600127c82 */ /* 0x000fe20008000000 */
[----:B------:R-:W-:Y:S02]  /*6430*/  R2UR UR12, R10 ;  /* 0x000000000a0c72ca */ /* 0x000fe400000e0000 */
[----:B------:R-:W-:Y:S02]  /*6440*/  R2UR UR13, R11 ;  /* 0x000000000b0d72ca */ /* 0x000fe400000e0000 */
[----:B------:R-:W-:Y:S02]  /*6450*/  MOV R205, UR9 ;  /* 0x0000000900cd7c02 */ /* 0x000fe40008000f00 */
[----:B------:R-:W-:Y:S01]  /*6460*/  MOV R206, UR8 ;  /* 0x0000000800ce7c02 */ /* 0x000fe20008000f00 */
[----:B------:R-:W-:Y:S01]  /*6470*/  HGMMA.64x64x16.F32.BF16 R152, gdesc[UR16], RZ, !UPT, gsb0 ;  /* 0x00e00000109879f0 */ /* 0x000fe2000c0018ff */
[----:B------:R-:W-:-:S02]  /*6480*/  R2UR UR17, R200 ;  /* 0x00000000c81172ca */ /* 0x000fc400000e0000 */
[C---:B------:R-:W-:Y:S02]  /*6490*/  IADD3 R200, R197.reuse, 0x2, RZ ;  /* 0x00000002c5c87810 */ /* 0x040fe40007ffe0ff */
[----:B------:R-:W-:Y:S02]  /*64a0*/  R2UR UR8, R12 ;  /* 0x000000000c0872ca */ /* 0x000fe400000e0000 */
[----:B------:R-:W-:Y:S01]  /*64b0*/  R2UR UR6, R200 ;  /* 0x00000000c80672ca */ /* 0x000fe200000e0000 */
[----:B------:R-:W-:Y:S01]  /*64c0*/  VIADD R200, R197, 0x4 ;  /* 0x00000004c5c87836 */ /* 0x000fe20000000000 */
[----:B------:R-:W-:Y:S01]  /*64d0*/  R2UR UR9, R13 ;  /* 0x000000000d0972ca */ /* 0x000fe200000e0000 */
[----:B------:R-:W-:Y:S01]  /*64e0*/  VIADD R197, R197, 0x6 ;  /* 0x00000006c5c57836 */ /* 0x000fe20000000000 */
[----:B------:R-:W-:Y:S02]  /*64f0*/  R2UR UR56, R14 ;  /* 0x000000000e3872ca */ /* 0x000fe400000e0000 */
[----:B------:R-:W-:-:S02]  /*6500*/  R2UR UR57, R15 ;  /* 0x000000000f3972ca */ /* 0x000fc400000e0000 */
[----:B------:R-:W-:-:S05]  /*6510*/  R2UR UR16, R202 ;  /* 0x00000000ca1072ca */ /* 0x000fca00000e0000 */
[----:B------:R-:W-:Y:S01]  /*6520*/  UMOV UR14, UR6 ;  /* 0x00000006000e7c82 */ /* 0x000fe20008000000 */
[----:B------:R-:W-:-:S13]  /*6530*/  R2UR UR6, R200 ;  /* 0x00000000c80672ca */ /* 0x000fda00000e0000 */
[----:B------:R-:W-:Y:S01]  /*6540*/  UMOV UR10, UR6 ;  /* 0x00000006000a7c82 */ /* 0x000fe20008000000 */
[----:B------:R-:W-:-:S13]  /*6550*/  R2UR UR6, R197 ;  /* 0x00000000c50672ca */ /* 0x000fda00000e0000 */
[----:B------:R-:W-:Y:S01]  /*6560*/  UMOV UR58, UR6 ;  /* 0x00000006003a7c82 */ /* 0x000fe20008000000 */
[----:B------:R-:W-:Y:S02]  /*6570*/  WARPGROUP.DEPBAR.LE gsb0, 0x0 ;  /* 0x00008000000079c5 */ /* 0x000fe40000010000 */
[----:B------:R-:W-:-:S06]  /*6580*/  WARPGROUP.ARRIVE ;  /* 0x00000000000079c5 */ /* 0x000fcc0000000000 */
[----:B------:R-:W-:Y:S01]  /*6590*/  HGMMA.64x64x16.F32.BF16 R152, gdesc[UR12], R152, gsb0 ;  /* 0x00e000000c9879f0 */ /* 0x000fe20008001898 */
[----:B------:R-:W-:Y:S02]  /*65a0*/  R2UR UR13, R203 ;  /* 0x00000000cb0d72ca */ /* 0x000fe400000e0000 */
[----:B------:R-:W-:Y:S01]  /*65b0*/  R2UR UR12, R204 ;  /* 0x00000000cc0c72ca */ /* 0x000fe200000e0000 */
[----:B------:R-:W-:Y:S02]  /*65c0*/  WARPGROUP.DEPBAR.LE gsb0, 0x0 ;  /* 0x00008000000079c5 */ /* 0x000fe40000010000 */
[----:B------:R-:W-:-:S06]  /*65d0*/  WARPGROUP.ARRIVE ;  /* 0x00000000000079c5 */ /* 0x000fcc0000000000 */
[----:B------:R-:W-:Y:S01]  /*65e0*/  HGMMA.64x64x16.F32.BF16 R152, gdesc[UR8], R152, gsb0 ;  /* 0x00e00000089879f0 */ /* 0x000fe20008001898 */
[----:B------:R-:W-:Y:S02]  /*65f0*/  R2UR UR9, R205 ;  /* 0x00000000cd0972ca */ /* 0x000fe400000e0000 */
[----:B------:R-:W-:Y:S01]  /*6600*/  R2UR UR8, R206 ;  /* 0x00000000ce0872ca */ /* 0x000fe200000e0000 */
[----:B------:R-:W-:Y:S02]  /*6610*/  WARPGROUP.DEPBAR.LE gsb0, 0x0 ;  /* 0x00008000000079c5 */ /* 0x000fe40000010000 */
[----:B------:R-:W-:-:S06]  /*6620*/  WARPGROUP.ARRIVE ;  /* 0x00000000000079c5 */ /* 0x000fcc0000000000 */
[----:B------:R-:W-:Y:S03]  /*6630*/  HGMMA.64x64x16.F32.BF16 R152, gdesc[UR56], R152, gsb0 ;  /* 0x00e00000389879f0 */ /* 0x000fe60008001898 */
[----:B------:R-:W-:Y:S02]  /*6640*/  WARPGROUP.DEPBAR.LE gsb0, 0x0 ;  /* 0x00008000000079c5 */ /* 0x000fe40000010000 */
[----:B------:R-:W-:Y:S05]  /*6650*/  @!P0 BRA `(.L_x_201) ;  /* 0x0000000000048947 */ /* 0x000fea0003800000 */
[----:B------:R-:W-:Y:S01]  /*6660*/  BPT.TRAP 0x1 ;  /* 0x000000040000795c */ /* 0x000fe20000300000 */
.L_x_201:
[----:B------:R2:W3:Y:S01]  /*6670*/  SYNCS.PHASECHK.TRANS64.TRYWAIT P2, [R196+URZ+0x38850], R201 ;  /* 0x038850c9c40075a7 */ /* 0x0004e2000804017f */
[----:B------:R-:W-:Y:S05]  /*6680*/  @!P0 BRA `(.L_x_202) ;  /* 0x0000000000048947 */ /* 0x000fea0003800000 */
[----:B------:R-:W-:Y:S01]  /*6690*/  BPT.TRAP 0x1 ;  /* 0x000000040000795c */ /* 0x000fe20000300000 */
.L_x_202:
[----:B------:R-:W-:Y:S01]  /*66a0*/  IMAD R197, R198, 0x1000, R3 ;  /* 0x00001000c6c57824 */ /* 0x000fe200078e0203 */
[----:B---3--:R-:W-:Y:S06]  /*66b0*/  @P2 BRA `(.L_x_203) ;  /* 0x0000000000082947 */ /* 0x008fec0003800000 */
[----:B------:R-:W3:Y:S02]  /*66c0*/  SYNCS.PHASECHK.TRANS64.TRYWAIT P2, [R196+URZ+0x38850], R201 ;  /* 0x038850c9c40075a7 */ /* 0x000ee4000804017f */
[----:B---3--:R-:W-:Y:S05]  /*66d0*/  @!P2 BRA `(.L_x_204) ;  /* 0x000000a00090a947 */ /* 0x008fea0003800000 */
.L_x_203:
[----:B------:R-:W-:Y:S01]  /*66e0*/  R2UR UR6, R197 ;  /* 0x00000000c50672ca */ /* 0x000fe200000e0000 */
[----:B------:R-:W-:Y:S01]  /*66f0*/  WARPGROUP.ARRIVE ;  /* 0x00000000000079c5 */ /* 0x000fe20000000000 */
[----:B------:R-:W-:Y:S01]  /*6700*/  MOV R200, UR49 ;  /* 0x0000003100c87c02 */ /* 0x000fe20008000f00 */
[----:B------:R-:W-:Y:S01]  /*6710*/  UMOV UR51, 0x40000040 ;  /* 0x4000004000337882 */ /* 0x000fe20000000000 */
[----:B0123--:R-:W-:Y:S01]  /*6720*/  MOV R201, UR48 ;  /* 0x0000003000c97c02 */ /* 0x00ffe20008000f00 */
[----:B------:R-:W-:Y:S01]  /*6730*/  UMOV UR55, 0x40000040 ;  /* 0x4000004000377882 */ /* 0x000fe20000000000 */
[----:B------:R-:W-:Y:S01]  /*6740*/  R2UR UR48, R16 ;  /* 0x00000000103072ca */ /* 0x000fe200000e0000 */
[----:B------:R-:W-:Y:S01]  /*6750*/  UMOV UR59, 0x40000040 ;  /* 0x40000040003b7882 */ /* 0x000fe20000000000 */
[----:B------:R-:W-:Y:S01]  /*6760*/  R2UR UR49, R17 ;  /* 0x00000000113172ca */ /* 0x000fe200000e0000 */
[----:B------:R-:W-:Y:S01]  /*6770*/  UMOV UR7, 0x40000040 ;  /* 0x4000004000077882 */ /* 0x000fe20000000000 */
[----:B------:R-:W-:Y:S01]  /*6780*/  MOV R202, UR53 ;  /* 0x0000003500ca7c02 */ /* 0x000fe20008000f00 */
[----:B------:R-:W-:Y:S01]  /*6790*/  UMOV UR11, 0x40000040 ;  /* 0x40000040000b7882 */ /* 0x000fe20000000000 */
[----:B------:R-:W-:Y:S01]  /*67a0*/  MOV R203, UR52 ;  /* 0x0000003400cb7c02 */ /* 0x000fe20008000f00 */
[----:B------:R-:W-:Y:S01]  /*67b0*/  UMOV UR50, UR6 ;  /* 0x0000000600327c82 */ /* 0x000fe20008000000 */
[----:B------:R-:W-:Y:S01]  /*67c0*/  R2UR UR52, R18 ;  /* 0x00000000123472ca */ /* 0x000fe200000e0000 */
[----:B------:R-:W-:Y:S01]  /*67d0*/  UMOV UR15, 0x40000040 ;  /* 0x40000040000f7882 */ /* 0x000fe20000000000 */
[----:B------:R-:W-:Y:S01]  /*67e0*/  R2UR UR53, R19 ;  /* 0x00000000133572ca */ /* 0x000fe200000e0000 */
[----:B------:R-:W-:Y:S01]  /*67f0*/  UMOV UR19, 0x40000040 ;  /* 0x4000004000137882 */ /* 0x000fe20000000000 */
[----:B------:R-:W-:Y:S01]  /*6800*/  MOV R206, UR37 ;  /* 0x0000002500ce7c02 */ /* 0x000fe20008000f00 */
[----:B------:R-:W-:Y:S01]  /*6810*/  UMOV UR23, 0x40000040 ;  /* 0x4000004000177882 */ /* 0x000fe20000000000 */
[----:B------:R-:W-:Y:S01]  /*6820*/  MOV R207, UR36 ;  /* 0x0000002400cf7c02 */ /* 0x000fe20008000f00 */
[----:B------:R-:W-:Y:S01]  /*6830*/  HGMMA.64x64x16.F32.BF16 R152, gdesc[UR48], R152, gsb0 ;  /* 0x00e00000309879f0 */ /* 0x000fe20008001898 */
[----:B------:R-:W-:Y:S01]  /*6840*/  R2UR UR49, R200 ;  /* 0x00000000c83172ca */ /* 0x000fe200000e0000 */
[----:B------:R-:W-:Y:S01]  /*6850*/  VIADD R200, R197, 0x2 ;  /* 0x00000002c5c87836 */ /* 0x000fe20000000000 */
[----:B------:R-:W-:Y:S01]  /*6860*/  R2UR UR36, R20 ;  /* 0x00000000142472ca */ /* 0x000fe200000e0000 */
[----:B------:R-:W-:Y:S01]  /*6870*/  UMOV UR27, 0x40000040 ;  /* 0x40000040001b7882 */ /* 0x000fe20000000000 */
[----:B------:R-:W-:Y:S01]  /*6880*/  R2UR UR37, R21 ;  /* 0x00000000152572ca */ /* 0x000fe200000e0000 */
[----:B------:R-:W-:Y:S01]  /*6890*/  UMOV UR31, 0x40000040 ;  /* 0x40000040001f7882 */ /* 0x000fe20000000000 */
[----:B------:R-:W-:Y:S01]  /*68a0*/  R2UR UR6, R200 ;  /* 0x00000000c80672ca */ /* 0x000fe200000e0000 */
[----:B------:R-:W-:Y:S01]  /*68b0*/  VIADD R200, R197, 0x4 ;  /* 0x00000004c5c87836 */ /* 0x000fe20000000000 */
        /* <DEDUP_REMOVED lines=8> */
[----:B------:R-:W-:Y:S01]  /*6940*/  R2UR UR48, R201 ;  /* 0x00000000c93072ca */ /* 0x000fe200000e0000 */
[----:B------:R-:W-:Y:S01]  /*6950*/  UMOV UR51, 0x40000040 ;  /* 0x4000004000337882 */ /* 0x000fe20000000000 */
[----:B------:R-:W0:Y:S01]  /*6960*/  S2R R208, SR_TID.X ;  /* 0x0000000000d07919 */ /* 0x000e220000002100 */
[----:B------:R-:W-:Y:S01]  /*6970*/  UMOV UR54, UR6 ;  /* 0x0000000600367c82 */ /* 0x000fe20008000000 */
[----:B------:R-:W-:Y:S01]  /*6980*/  R2UR UR6, R200 ;  /* 0x00000000c80672ca */ /* 0x000fe200000e0000 */
[----:B------:R-:W-:-:S12]  /*6990*/  VIADD R200, R197, 0x6 ;  /* 0x00000006c5c87836 */ /* 0x000fd80000000000 */
[----:B------:R-:W-:Y:S01]  /*69a0*/  UMOV UR38, UR6 ;  /* 0x0000000600267c82 */ /* 0x000fe20008000000 */
[----:B------:R-:W-:Y:S01]  /*69b0*/  R2UR UR6, R200 ;  /* 0x00000000c80672ca */ /* 0x000fe200000e0000 */
[----:B------:R-:W-:-:S12]  /*69c0*/  VIADD R200, R197, 0x200 ;  /* 0x00000200c5c87836 */ /* 0x000fd80000000000 */
[----:B------:R-:W-:Y:S01]  /*69d0*/  UMOV UR58, UR6 ;  /* 0x00000006003a7c82 */ /* 0x000fe20008000000 */
[----:B------:R-:W-:Y:S01]  /*69e0*/  R2UR UR6, R200 ;  /* 0x00000000c80672ca */ /* 0x000fe200000e0000 */
[----:B------:R-:W-:Y:S01]  /*69f0*/  VIADD R200, R197, 0x202 ;  /* 0x00000202c5c87836 */ /* 0x000fe20000000000 */
[----:B0-----:R-:W-:-:S04]  /*6a00*/  SHF.R.U32.HI R208, RZ, 0x7, R208 ;  /* 0x00000007ffd07819 */ /* 0x001fc800000116d0 */
[----:B------:R-:W-:Y:S01]  /*6a10*/  R2UR UR10, R200 ;  /* 0x00000000c80a72ca */ /* 0x000fe200000e0000 */
[----:B------:R-:W-:-:S05]  /*6a20*/  VIADD R200, R197, 0x204 ;  /* 0x00000204c5c87836 */ /* 0x000fca0000000000 */
[----:B------:R-:W-:Y:S01]  /*6a30*/  R2UR UR14, R200 ;  /* 0x00000000c80e72ca */ /* 0x000fe200000e0000 */
[----:B------:R-:W-:-:S05]  /*6a40*/  VIADD R200, R197, 0x206 ;  /* 0x00000206c5c87836 */ /* 0x000fca0000000000 */
[----:B------:R-:W-:Y:S01]  /*6a50*/  R2UR UR18, R200 ;  /* 0x00000000c81272ca */ /* 0x000fe200000e0000 */
[----:B------:R-:W-:-:S05]  /*6a60*/  VIADD R200, R197, 0x400 ;  /* 0x00000400c5c87836 */ /* 0x000fca0000000000 */
[----:B------:R-:W-:Y:S01]  /*6a70*/  R2UR UR22, R200 ;  /* 0x00000000c81672ca */ /* 0x000fe200000e0000 */
[C---:B------:R-:W-:Y:S01]  /*6a80*/  VIADD R200, R197.reuse, 0x402 ;  /* 0x00000402c5c87836 */ /* 0x040fe20000000000 */
[----:B------:R-:W-:Y:S02]  /*6a90*/  WARPGROUP.DEPBAR.LE gsb0, 0x0 ;  /* 0x00008000000079c5 */ /* 0x000fe40000010000 */
[----:B------:R-:W-:Y:S02]  /*6aa0*/  WARPGROUP.ARRIVE ;  /* 0x00000000000079c5 */ /* 0x000fe40000000000 */
[----:B------:R-:W-:Y:S01]  /*6ab0*/  R2UR UR26, R200 ;  /* 0x00000000c81a72ca */ /* 0x000fe200000e0000 */
[----:B------:R-:W-:-:S03]  /*6ac0*/  VIADD R200, R197, 0x404 ;  /* 0x00000404c5c87836 */ /* 0x000fc60000000000 */
[----:B------:R-:W-:Y:S02]  /*6ad0*/  HGMMA.64x64x16.F32.BF16 R152, gdesc[UR52], R152, gsb0 ;  /* 0x00e00000349879f0 */ /* 0x000fe40008001898 */
[----:B------:R-:W-:Y:S01]  /*6ae0*/  R2UR UR30, R200 ;  /* 0x00000000c81e72ca */ /* 0x000fe200000e0000 */
[----:B------:R-:W-:Y:S01]  /*6af0*/  VIADD R200, R197, 0x406 ;  /* 0x00000406c5c87836 */ /* 0x000fe20000000000 */
[----:B------:R-:W-:Y:S01]  /*6b00*/  R2UR UR53, R202 ;  /* 0x00000000ca3572ca */ /* 0x000fe200000e0000 */
[----:B------:R-:W-:Y:S01]  /*6b10*/  UMOV UR55, 0x40000040 ;  /* 0x4000004000377882 */ /* 0x000fe20000000000 */
[----:B------:R-:W-:Y:S02]  /*6b20*/  R2UR UR52, R203 ;  /* 0x00000000cb3472ca */ /* 0x000fe400000e0000 */
[----:B------:R-:W-:Y:S01]  /*6b30*/  R2UR UR34, R200 ;  /* 0x00000000c82272ca */ /* 0x000fe200000e0000 */
[----:B------:R-:W-:-:S05]  /*6b40*/  VIADD R200, R197, 0x600 ;  /* 0x00000600c5c87836 */ /* 0x000fca0000000000 */
[----:B------:R-:W-:Y:S01]  /*6b50*/  R2UR UR42, R200 ;  /* 0x00000000c82a72ca */ /* 0x000fe200000e0000 */
[----:B------:R-:W-:-:S05]  /*6b60*/  VIADD R200, R197, 0x602 ;  /* 0x00000602c5c87836 */ /* 0x000fca0000000000 */
[----:B------:R-:W-:Y:S01]  /*6b70*/  R2UR UR46, R200 ;  /* 0x00000000c82e72ca */ /* 0x000fe200000e0000 */
[----:B------:R-:W-:-:S05]  /*6b80*/  VIADD R200, R197, 0x604 ;  /* 0x00000604c5c87836 */ /* 0x000fca0000000000 */
[----:B------:R-:W-:Y:S02]  /*6b90*/  R2UR UR50, R200 ;  /* 0x00000000c83272ca */ /* 0x000fe400000e0000 */
[----:B------:R-:W-:-:S04]  /*6ba0*/  IADD3 R200, R197, 0x606, RZ ;  /* 0x00000606c5c87810 */ /* 0x000fc80007ffe0ff */
[----:B------:R-:W-:Y:S02]  /*6bb0*/  R2UR UR54, R200 ;  /* 0x00000000c83672ca */ /* 0x000fe400000e0000 */
[----:B------:R-:W0:Y:S02]  /*6bc0*/  SHFL.IDX PT, R200, R208, RZ, 0x1f ;  /* 0x00001fffd0c87589 */ /* 0x000e2400000e0000 */
[----:B0-----:R-:W-:Y:S01]  /*6bd0*/  ISETP.GT.AND P2, PT, R200, 0x7f, PT ;  /* 0x0000007fc800780c */ /* 0x001fe20003f44270 */
[----:B------:R-:W-:-:S03]  /*6be0*/  VIADD R200, R197, 0x800 ;  /* 0x00000800c5c87836 */ /* 0x000fc60000000000 */
[----:B------:R-:W-:-:S05]  /*6bf0*/  SEL R201, RZ, 0x2, !P2 ;  /* 0x00000002ffc97807 */ /* 0x000fca0005000000 */
[----:B------:R-:W-:Y:S02]  /*6c00*/  IMAD.IADD R202, R4, 0x1, R201 ;  /* 0x0000000104ca7824 */ /* 0x000fe400078e02c9 */
[----:B------:R-:W-:Y:S01]  /*6c10*/  IMAD.IADD R203, R201, 0x1, R200 ;  /* 0x00000001c9cb7824 */ /* 0x000fe200078e02c8 */
[----:B------:R-:W-:Y:S02]  /*6c20*/  WARPGROUP.DEPBAR.LE gsb0, 0x0 ;  /* 0x00008000000079c5 */ /* 0x000fe40000010000 */
[----:B------:R-:W-:-:S06]  /*6c30*/  WARPGROUP.ARRIVE ;  /* 0x00000000000079c5 */ /* 0x000fcc0000000000 */
[----:B------:R-:W-:Y:S01]  /*6c40*/  HGMMA.64x64x16.F32.BF16 R152, gdesc[UR36], R152, gsb0 ;  /* 0x00e00000249879f0 */ /* 0x000fe20008001898 */
[----:B------:R-:W-:Y:S02]  /*6c50*/  R2UR UR38, R205 ;  /* 0x00000000cd2672ca */ /* 0x000fe400000e0000 */
[----:B------:R-:W-:Y:S02]  /*6c60*/  R2UR UR39, R204 ;  /* 0x00000000cc2772ca */ /* 0x000fe400000e0000 */
[----:B------:R-:W-:Y:S02]  /*6c70*/  R2UR UR36, R207 ;  /* 0x00000000cf2472ca */ /* 0x000fe400000e0000 */
[----:B------:R-:W-:Y:S01]  /*6c80*/  R2UR UR37, R206 ;  /* 0x00000000ce2572ca */ /* 0x000fe200000e0000 */
[----:B------:R-:W-:Y:S02]  /*6c90*/  WARPGROUP.DEPBAR.LE gsb0, 0x0 ;  /* 0x00008000000079c5 */ /* 0x000fe40000010000 */
[----:B------:R-:W-:-:S06]  /*6ca0*/  WARPGROUP.ARRIVE ;  /* 0x00000000000079c5 */ /* 0x000fcc0000000000 */
[----:B------:R-:W-:Y:S01]  /*6cb0*/  HGMMA.64x64x16.F32.BF16 R152, gdesc[UR56], R152, gsb0 ;  /* 0x00e00000389879f0 */ /* 0x000fe20008001898 */
[----:B------:R-:W-:Y:S01]  /*6cc0*/  R2UR UR56, R202 ;  /* 0x00000000ca3872ca */ /* 0x000fe200000e0000 */
[----:B------:R-:W-:Y:S01]  /*6cd0*/  UMOV UR57, 0x40000040 ;  /* 0x4000004000397882 */ /* 0x000fe20000000000 */
[----:B------:R-:W-:Y:S01]  /*6ce0*/  R2UR UR58, R203 ;  /* 0x00000000cb3a72ca */ /* 0x000fe200000e0000 */
[----:B------:R-:W-:Y:S01]  /*6cf0*/  UMOV UR59, 0x40000040 ;  /* 0x40000040003b7882 */ /* 0x000fe20000000000 */
[----:B------:R-:W-:-:S05]  /*6d00*/  IMAD.MOV.U32 R203, RZ, RZ, 0x4 ;  /* 0x00000004ffcb7424 */ /* 0x000fca00078e00ff */
[C---:B------:R-:W-:Y:S02]  /*6d10*/  SEL R205, R203.reuse, 0x2, P2 ;  /* 0x00000002cbcd7807 */ /* 0x040fe40001000000 */
[----:B------:R-:W-:-:S03]  /*6d20*/  SEL R203, R203, 0x6, !P2 ;  /* 0x00000006cbcb7807 */ /* 0x000fc60005000000 */
[--C-:B------:R-:W-:Y:S02]  /*6d30*/  IMAD.IADD R202, R4, 0x1, R205.reuse ;  /* 0x0000000104ca7824 */ /* 0x100fe400078e02cd */
        /* <DEDUP_REMOVED lines=78> */
[----:B------:R-:W-:Y:S02]  /*7220*/  IMAD.IADD R202, R5, 0x1, R205 ;  /* 0x0000000105ca7824 */ /* 0x000fe400078e02cd */
[--C-:B------:R-:W-:Y:S02]  /*7230*/  IMAD.IADD R204, R205, 0x1, R200.reuse ;  /* 0x00000001cdcc7824 */ /* 0x100fe400078e02c8 */
        /* <DEDUP_REMOVED lines=123> */
.L_x_205:
[----:B------:R-:W-:Y:S01]  /*79f0*/  FMNMX.FTZ R200, R152, R186, !PT ;  /* 0x000000ba98c87209 */ /* 0x000fe20007810000 */
[----:B------:R-:W-:Y:S01]  /*7a00*/  ULDC UR6, c[0x0][0xa80] ;  /* 0x0002a00000067ab9 */ /* 0x000fe20000000800 */
[----:B------:R-:W-:Y:S01]  /*7a10*/  R2UR UR7, R196 ;  /* 0x00000000c40772ca */ /* 0x000fe200000e0000 */
[----:B------:R-:W-:Y:S01]  /*7a20*/  IMAD R218, R198, 0x1000, R193 ;  /* 0x00001000c6da7824 */ /* 0x000fe200078e02c1 */
[----:B------:R-:W-:Y:S01]  /*7a30*/  FMNMX.FTZ R197, R153, R200, !PT ;  /* 0x000000c899c57209 */ /* 0x000fe20007810000 */
[----:B------:R-:W-:Y:S01]  /*7a40*/  UMOV UR11, 0x40000040 ;  /* 0x40000040000b7882 */ /* 0x000fe20000000000 */
[----:B------:R-:W-:Y:S02]  /*7a50*/  ISETP.NE.AND P2, PT, R185, RZ, PT ;  /* 0x000000ffb900720c */ /* 0x000fe40003f45270 */
[----:B------:R-:W-:Y:S02]  /*7a60*/  FMNMX.FTZ R200, R156, R197, !PT ;  /* 0x000000c59cc87209 */ /* 0x000fe40007810000 */
[----:B------:R-:W-:-:S02]  /*7a70*/  R2UR UR10, R218 ;  /* 0x00000000da0a72ca */ /* 0x000fc400000e0000 */
[----:B------:R-:W-:-:S03]  /*7a80*/  FMNMX.FTZ R197, R157, R200, !PT ;  /* 0x000000c89dc57209 */ /* 0x000fc60007810000 */
        /* <DEDUP_REMOVED lines=14> */
[----:B------:R-:W-:Y:S02]  /*7b70*/  FMNMX.FTZ R202, R181, R200, !PT ;  /* 0x000000c8b5ca7209 */ /* 0x000fe40007810000 */
[----:B------:R-:W-:-:S03]  /*7b80*/  FMNMX.FTZ R200, R154, R187, !PT ;  /* 0x000000bb9ac87209 */ /* 0x000fc60007810000 */
[----:B------:R-:W0:Y:S02]  /*7b90*/  SHFL.BFLY PT, R197, R202, 0x2, 0x1f ;  /* 0x0c401f00cac57f89 */ /* 0x000e2400000e0000 */
[----:B0-----:R-:W-:Y:S02]  /*7ba0*/  FMNMX.FTZ R203, R202, R197, !PT ;  /* 0x000000c5cacb7209 */ /* 0x001fe40007810000 */
[----:B------:R-:W-:-:S03]  /*7bb0*/  FMNMX.FTZ R197, R155, R200, !PT ;  /* 0x000000c89bc57209 */ /* 0x000fc60007810000 */
[----:B------:R-:W0:Y:S01]  /*7bc0*/  SHFL.BFLY PT, R204, R203, 0x1, 0x1f ;  /* 0x0c201f00cbcc7f89 */ /* 0x000e2200000e0000 */
[----:B------:R-:W-:-:S04]  /*7bd0*/  FMNMX.FTZ R200, R158, R197, !PT ;  /* 0x000000c59ec87209 */ /* 0x000fc80007810000 */
[----:B------:R-:W-:-:S04]  /*7be0*/  FMNMX.FTZ R197, R159, R200, !PT ;  /* 0x000000c89fc57209 */ /* 0x000fc80007810000 */
[----:B------:R-:W-:-:S04]  /*7bf0*/  FMNMX.FTZ R200, R162, R197, !PT ;  /* 0x000000c5a2c87209 */ /* 0x000fc80007810000 */
[----:B------:R-:W-:Y:S02]  /*7c00*/  FMNMX.FTZ R201, R163, R200, !PT ;  /* 0x000000c8a3c97209 */ /* 0x000fe40007810000 */
[----:B0-----:R-:W-:-:S05]  /*7c10*/  FMNMX.FTZ R197, R203, R204, !PT ;  /* 0x000000cccbc57209 */ /* 0x001fca0007810000 */
[C---:B------:R-:W-:Y:S01]  /*7c20*/  FADD.FTZ R200, -R197.reuse, R186 ;  /* 0x000000bac5c87221 */ /* 0x040fe20000010100 */
[----:B------:R-:W-:Y:S01]  /*7c30*/  FMNMX.FTZ R186, R166, R201, !PT ;  /* 0x000000c9a6ba7209 */ /* 0x000fe20007810000 */
[----:B------:R-:W-:Y:S02]  /*7c40*/  FMUL.FTZ R208, R197, UR6 ;  /* 0x00000006c5d07c20 */ /* 0x000fe40008410000 */
[----:B------:R-:W-:Y:S01]  /*7c50*/  FMUL.FTZ R200, R200, UR6 ;  /* 0x00000006c8c87c20 */ /* 0x000fe20008410000 */
        /* <DEDUP_REMOVED lines=10> */
[----:B------:R0:W-:Y:S01]  /*7d00*/  MUFU.EX2 R186, R202 ;  /* 0x000000ca00ba7308 */ /* 0x0001e20000000800 */
        /* <DEDUP_REMOVED lines=8> */
[--C-:B0-----:R-:W-:Y:S01]  /*7d90*/  FFMA.FTZ R202, R160, UR6, -R208.reuse ;  /* 0x00000006a0ca7c23 */ /* 0x101fe200080108d0 */
[----:B------:R-:W-:Y:S01]  /*7da0*/  FMNMX.FTZ R152, R178, R153, !PT ;  /* 0x00000099b2987209 */ /* 0x000fe20007810000 */
[--C-:B------:R-:W-:Y:S01]  /*7db0*/  FFMA.FTZ R177, R177, UR6, -R208.reuse ;  /* 0x00000006b1b17c23 */ /* 0x100fe200080108d0 */
[----:B------:R-:W-:Y:S01]  /*7dc0*/  FFMA.FTZ R181, R181, UR6, -R208 ;  /* 0x00000006b5b57c23 */ /* 0x000fe200080108d0 */
[----:B------:R-:W0:Y:S01]  /*7dd0*/  MUFU.EX2 R201, R200 ;  /* 0x000000c800c97308 */ /* 0x000e220000000800 */
[----:B------:R-:W-:-:S04]  /*7de0*/  FMNMX.FTZ R153, R179, R152, !PT ;  /* 0x00000098b3997209 */ /* 0x000fc80007810000 */
[----:B------:R-:W-:-:S03]  /*7df0*/  FMNMX.FTZ R152, R182, R153, !PT ;  /* 0x00000099b6987209 */ /* 0x000fc60007810000 */
[----:B------:R-:W-:Y:S01]  /*7e00*/  MUFU.EX2 R203, R203 ;  /* 0x000000cb00cb7308 */ /* 0x000fe20000000800 */
[----:B------:R-:W-:-:S05]  /*7e10*/  FMNMX.FTZ R152, R183, R152, !PT ;  /* 0x00000098b7987209 */ /* 0x000fca0007810000 */
[----:B------:R-:W1:Y:S02]  /*7e20*/  SHFL.BFLY PT, R153, R152, 0x2, 0x1f ;  /* 0x0c401f0098997f89 */ /* 0x000e6400000e0000 */
[----:B------:R-:W-:Y:S01]  /*7e30*/  MUFU.EX2 R200, R156 ;  /* 0x0000009c00c87308 */ /* 0x000fe20000000800 */
[-C--:B0-----:R-:W-:Y:S01]  /*7e40*/  FMUL.FTZ R24, R24, R201.reuse ;  /* 0x000000c918187220 */ /* 0x081fe20000410000 */
        /* <DEDUP_REMOVED lines=19> */
[----:B------:R-:W-:Y:S01]  /*7f80*/  FMUL.FTZ R60, R60, R201 ;  /* 0x000000c93c3c7220 */ /* 0x000fe20000410000 */
[----:B-1----:R-:W-:Y:S01]  /*7f90*/  FMNMX.FTZ R153, R152, R153, !PT ;  /* 0x0000009998997209 */ /* 0x002fe20007810000 */
[-C--:B------:R-:W-:Y:S01]  /*7fa0*/  FMUL.FTZ R61, R61, R201.reuse ;  /* 0x000000c93d3d7220 */ /* 0x080fe20000410000 */
[----:B------:R-:W0:Y:S01]  /*7fb0*/  MUFU.EX2 R207, R207 ;  /* 0x000000cf00cf7308 */ /* 0x000e220000000800 */
[-C--:B------:R-:W-:Y:S01]  /*7fc0*/  FMUL.FTZ R64, R64, R201.reuse ;  /* 0x000000c940407220 */ /* 0x080fe20000410000 */
        /* <DEDUP_REMOVED lines=15> */
[----:B0-----:R-:W-:Y:S01]  /*80c0*/  F2FP.BF16.F32.PACK_AB R156, R207, R202 ;  /* 0x000000cacf9c723e */ /* 0x001fe200000010ff */
        /* <DEDUP_REMOVED lines=10> */
[----:B------:R-:W-:-:S02]  /*8170*/  @!P2 IMAD R153, R211, 0x40, R184 ;  /* 0x00000040d399a824 */ /* 0x000fc400078e02b8 */
[-C--:B------:R-:W-:Y:S01]  /*8180*/  FMUL.FTZ R105, R105, R201.reuse ;  /* 0x000000c969697220 */ /* 0x080fe20000410000 */
[-C--:B------:R-:W-:Y:S01]  /*8190*/  FMUL.FTZ R108, R108, R201.reuse ;  /* 0x000000c96c6c7220 */ /* 0x080fe20000410000 */
[-C--:B------:R-:W-:Y:S01]  /*81a0*/  FMUL.FTZ R109, R109, R201.reuse ;  /* 0x000000c96d6d7220 */ /* 0x080fe20000410000 */
[----:B------:R-:W-:Y:S01]  /*81b0*/  FADD.FTZ R152, -R180, R187 ;  /* 0x000000bbb4987221 */ /* 0x000fe20000010100 */
[----:B------:R-:W-:Y:S01]  /*81c0*/  @!P2 IMAD R153, R153, 0x4, R2 ;  /* 0x000000049999a824 */ /* 0x000fe200078e0202 */
[----:B------:R-:W-:Y:S01]  /*81d0*/  MUFU.EX2 R169, R169 ;  /* 0x000000a900a97308 */ /* 0x000fe20000000800 */
[-C--:B------:R-:W-:Y:S01]  /*81e0*/  FMUL.FTZ R112, R112, R201.reuse ;  /* 0x000000c970707220 */ /* 0x080fe20000410000 */
[----:B------:R-:W-:Y:S01]  /*81f0*/  FMUL.FTZ R208, R152, UR6 ;  /* 0x0000000698d07c20 */ /* 0x000fe20008410000 */
[----:B------:R-:W-:Y:S01]  /*8200*/  FMUL.FTZ R152, R180, UR6 ;  /* 0x00000006b4987c20 */ /* 0x000fe20008410000 */
[----:B------:R-:W-:Y:S01]  /*8210*/  @!P2 STS [R153+0x38400], R201 ;  /* 0x038400c99900a388 */ /* 0x000fe20000000800 */
[-C--:B------:R-:W-:Y:S01]  /*8220*/  FMUL.FTZ R113, R113, R201.reuse ;  /* 0x000000c971717220 */ /* 0x080fe20000410000 */
[----:B------:R-:W-:Y:S01]  /*8230*/  FMUL.FTZ R116, R116, R201 ;  /* 0x000000c974747220 */ /* 0x000fe20000410000 */
[--C-:B------:R-:W-:Y:S01]  /*8240*/  FFMA.FTZ R187, R154, UR6, -R152.reuse ;  /* 0x000000069abb7c23 */ /* 0x100fe20008010898 */
[----:B------:R-:W0:Y:S01]  /*8250*/  MUFU.EX2 R208, R208 ;  /* 0x000000d000d07308 */ /* 0x000e220000000800 */
[--C-:B------:R-:W-:Y:S01]  /*8260*/  FFMA.FTZ R210, R155, UR6, -R152.reuse ;  /* 0x000000069bd27c23 */ /* 0x100fe20008010898 */
        /* <DEDUP_REMOVED lines=13> */
[----:B------:R-:W-:Y:S01]  /*8340*/  FFMA.FTZ R183, R183, UR6, -R152 ;  /* 0x00000006b7b77c23 */ /* 0x000fe20008010898 */
[----:B------:R-:W-:Y:S01]  /*8350*/  MUFU.EX2 R187, R187 ;  /* 0x000000bb00bb7308 */ /* 0x000fe20000000800 */
[----:B0-----:R0:W-:Y:S01]  /*8360*/  @!P2 STS [R153+0x38420], R208 ;  /* 0x038420d09900a388 */ /* 0x0011e20000000800 */
[----:B------:R-:W-:Y:S01]  /*8370*/  F2FP.BF16.F32.PACK_AB R152, R203, R186 ;  /* 0x000000bacb98723e */ /* 0x000fe200000010ff */
[----:B------:R-:W-:Y:S01]  /*8380*/  FMUL.FTZ R26, R26, R208 ;  /* 0x000000d01a1a7220 */ /* 0x000fe20000410000 */
[----:B------:R-:W-:Y:S01]  /*8390*/  F2FP.BF16.F32.PACK_AB R154, R205, R200 ;  /* 0x000000c8cd9a723e */ /* 0x000fe200000010ff */
[----:B------:R-:W-:Y:S01]  /*83a0*/  FMUL.FTZ R27, R27, R208 ;  /* 0x000000d01b1b7220 */ /* 0x000fe20000410000 */
[----:B------:R-:W-:Y:S01]  /*83b0*/  F2FP.BF16.F32.PACK_AB R158, R209, R204 ;  /* 0x000000ccd19e723e */ /* 0x000fe200000010ff */
[----:B------:R-:W-:Y:S01]  /*83c0*/  FMUL.FTZ R30, R30, R208 ;  /* 0x000000d01e1e7220 */ /* 0x000fe20000410000 */
[----:B------:R-:W0:Y:S01]  /*83d0*/  MUFU.EX2 R210, R210 ;  /* 0x000000d200d27308 */ /* 0x000e220000000800 */
[----:B------:R-:W-:Y:S01]  /*83e0*/  F2FP.BF16.F32.PACK_AB R160, R169, R168 ;  /* 0x000000a8a9a0723e */ /* 0x000fe200000010ff */
        /* <DEDUP_REMOVED lines=14> */
[----:B------:R-:W1:Y:S01]  /*84d0*/  MUFU.EX2 R213, R213 ;  /* 0x000000d500d57308 */ /* 0x000e620000000800 */
        /* <DEDUP_REMOVED lines=14> */
[----:B------:R-:W-:Y:S01]  /*85c0*/  FMUL.FTZ R82, R82, R208 ;  /* 0x000000d052527220 */ /* 0x000fe20000410000 */
[----:B------:R-:W0:Y:S01]  /*85d0*/  MUFU.EX2 R215, R215 ;  /* 0x000000d700d77308 */ /* 0x000e220000000800 */
[----:B-1----:R-:W-:Y:S01]  /*85e0*/  F2FP.BF16.F32.PACK_AB R155, R213, R212 ;  /* 0x000000d4d59b723e */ /* 0x002fe200000010ff */
[----:B------:R-:W-:Y:S01]  /*85f0*/  BAR.SYNC.DEFER_BLOCKING 0xf, 0x100 ;  /* 0x03c4000000007b1d */ /* 0x000fe20000010000 */
        /* <DEDUP_REMOVED lines=28> */
[-C--:B------:R-:W-:Y:S01]  /*87c0*/  FMUL.FTZ R124, R124, R201.reuse ;  /* 0x000000c97c7c7220 */ /* 0x080fe20000410000 */
[----:B------:R-:W0:Y:S01]  /*87d0*/  MUFU.EX2 R173, R173 ;  /* 0x000000ad00ad7308 */ /* 0x000e220000000800 */
[----:B-1----:R-:W-:Y:S01]  /*87e0*/  F2FP.BF16.F32.PACK_AB R159, R217, R216 ;  /* 0x000000d8d99f723e */ /* 0x002fe200000010ff */
        /* <DEDUP_REMOVED lines=29> */
[----:B------:R-:W-:Y:S01]  /*89c0*/  FMUL.FTZ R150, R150, R208 ;  /* 0x000000d096967220 */ /* 0x000fe20000410000 */
[----:B------:R-:W0:Y:S01]  /*89d0*/  MUFU.EX2 R175, R175 ;  /* 0x000000af00af7308 */ /* 0x000e220000000800 */
[----:B-1----:R-:W-:Y:S01]  /*89e0*/  F2FP.BF16.F32.PACK_AB R161, R171, R170 ;  /* 0x000000aaaba1723e */ /* 0x002fe200000010ff */
[----:B------:R-:W-:Y:S01]  /*89f0*/  FMUL.FTZ R151, R151, R208 ;  /* 0x000000d097977220 */ /* 0x000fe20000410000 */
[----:B------:R1:W-:Y:S01]  /*8a00*/  STSM.16.M88.4 [R192+0x36400], R152 ;  /* 0x03640098c0007844 */ /* 0x0003e20000000200 */
[----:B------:R-:W-:-:S02]  /*8a10*/  VIADD R211, R218, 0x80 ;  /* 0x00000080dad37836 */ /* 0x000fc40000000000 */
[----:B------:R-:W-:Y:S01]  /*8a20*/  FFMA.FTZ R186, R201, R194, R186 ;  /* 0x000000c2c9ba7223 */ /* 0x000fe200000100ba */
[----:B------:R-:W-:Y:S01]  /*8a30*/  FFMA.FTZ R187, R208, R195, R187 ;  /* 0x000000c3d0bb7223 */ /* 0x000fe200000100bb */
[----:B------:R1:W-:Y:S01]  /*8a40*/  STSM.16.M88.4 [R191], R156 ;  /* 0x0000009cbf007844 */ /* 0x0003e20000000200 */
[----:B------:R-:W-:Y:S01]  /*8a50*/  MUFU.EX2 R176, R176 ;  /* 0x000000b000b07308 */ /* 0x000fe20000000800 */
[----:B------:R-:W-:Y:S01]  /*8a60*/  FADD.FTZ R203, R203, R186 ;  /* 0x000000bacbcb7221 */ /* 0x000fe20000010000 */
[----:B------:R-:W-:-:S03]  /*8a70*/  FADD.FTZ R187, R210, R187 ;  /* 0x000000bbd2bb7221 */ /* 0x000fc60000010000 */
[----:B------:R-:W-:Y:S01]  /*8a80*/  FADD.FTZ R200, R200, R203 ;  /* 0x000000cbc8c87221 */ /* 0x000fe20000010000 */
[----:B------:R-:W-:Y:S02]  /*8a90*/  FADD.FTZ R212, R212, R187 ;  /* 0x000000bbd4d47221 */ /* 0x000fe40000010000 */
[----:B------:R-:W2:Y:S01]  /*8aa0*/  MUFU.EX2 R177, R177 ;  /* 0x000000b100b17308 */ /* 0x000ea20000000800 */
[----:B0-----:R-:W-:Y:S01]  /*8ab0*/  F2FP.BF16.F32.PACK_AB R163, R175, R174 ;  /* 0x000000aeafa3723e */ /* 0x001fe200000010ff */
[----:B------:R-:W-:Y:S01]  /*8ac0*/  FADD.FTZ R205, R205, R200 ;  /* 0x000000c8cdcd7221 */ /* 0x000fe20000010000 */
[----:B------:R-:W-:-:S03]  /*8ad0*/  FADD.FTZ R213, R213, R212 ;  /* 0x000000d4d5d57221 */ /* 0x000fc60000010000 */
[----:B------:R1:W-:Y:S01]  /*8ae0*/  STSM.16.M88.4 [R190], R160 ;  /* 0x000000a0be007844 */ /* 0x0003e20000000200 */
[----:B------:R-:W-:Y:S01]  /*8af0*/  FADD.FTZ R202, R202, R205 ;  /* 0x000000cdcaca7221 */ /* 0x000fe20000010000 */
[----:B------:R-:W-:Y:S01]  /*8b00*/  MUFU.EX2 R206, R206 ;  /* 0x000000ce00ce7308 */ /* 0x000fe20000000800 */
[----:B------:R-:W-:Y:S02]  /*8b10*/  FADD.FTZ R214, R214, R213 ;  /* 0x000000d5d6d67221 */ /* 0x000fe40000010000 */
[----:B------:R-:W-:Y:S02]  /*8b20*/  FADD.FTZ R207, R207, R202 ;  /* 0x000000cacfcf7221 */ /* 0x000fe40000010000 */
[----:B------:R-:W-:Y:S02]  /*8b30*/  FADD.FTZ R215, R215, R214 ;  /* 0x000000d6d7d77221 */ /* 0x000fe40000010000 */
[----:B------:R-:W-:Y:S01]  /*8b40*/  FADD.FTZ R204, R204, R207 ;  /* 0x000000cfcccc7221 */ /* 0x000fe20000010000 */
[----:B------:R-:W0:Y:S01]  /*8b50*/  MUFU.EX2 R181, R181 ;  /* 0x000000b500b57308 */ /* 0x000e220000000800 */
[----:B--2---:R-:W-:Y:S01]  /*8b60*/  F2FP.BF16.F32.PACK_AB R164, R177, R176 ;  /* 0x000000b0b1a4723e */ /* 0x004fe200000010ff */
[----:B------:R-:W-:Y:S01]  /*8b70*/  FADD.FTZ R216, R216, R215 ;  /* 0x000000d7d8d87221 */ /* 0x000fe20000010000 */
[----:B------:R-:W-:-:S03]  /*8b80*/  FADD.FTZ R209, R209, R204 ;  /* 0x000000ccd1d17221 */ /* 0x000fc60000010000 */
[----:B------:R-:W-:Y:S01]  /*8b90*/  FADD.FTZ R217, R217, R216 ;  /* 0x000000d8d9d97221 */ /* 0x000fe20000010000 */
[----:B------:R-:W-:Y:S01]  /*8ba0*/  FADD.FTZ R168, R168, R209 ;  /* 0x000000d1a8a87221 */ /* 0x000fe20000010000 */
[----:B------:R-:W-:Y:S02]  /*8bb0*/  MUFU.EX2 R178, R178 ;  /* 0x000000b200b27308 */ /* 0x000fe40000000800 */
[----:B------:R-:W-:Y:S01]  /*8bc0*/  FADD.FTZ R170, R170, R217 ;  /* 0x000000d9aaaa7221 */ /* 0x000fe20000010000 */
[----:B------:R-:W-:-:S03]  /*8bd0*/  FADD.FTZ R169, R169, R168 ;  /* 0x000000a8a9a97221 */ /* 0x000fc60000010000 */
[----:B------:R-:W-:Y:S01]  /*8be0*/  FADD.FTZ R171, R171, R170 ;  /* 0x000000aaabab7221 */ /* 0x000fe20000010000 */
[----:B------:R-:W-:Y:S01]  /*8bf0*/  FADD.FTZ R172, R172, R169 ;  /* 0x000000a9acac7221 */ /* 0x000fe20000010000 */
[----:B------:R-:W2:Y:S01]  /*8c00*/  MUFU.EX2 R179, R179 ;  /* 0x000000b300b37308 */ /* 0x000ea20000000800 */
[----:B0-----:R-:W-:Y:S01]  /*8c10*/  F2FP.BF16.F32.PACK_AB R166, R181, R206 ;  /* 0x000000ceb5a6723e */ /* 0x001fe200000010ff */
[----:B------:R-:W-:Y:S01]  /*8c20*/  FADD.FTZ R174, R174, R171 ;  /* 0x000000abaeae7221 */ /* 0x000fe20000010000 */
[----:B------:R-:W-:-:S03]  /*8c30*/  FADD.FTZ R173, R173, R172 ;  /* 0x000000acadad7221 */ /* 0x000fc60000010000 */
[----:B------:R-:W-:Y:S01]  /*8c40*/  FADD.FTZ R175, R175, R174 ;  /* 0x000000aeafaf7221 */ /* 0x000fe20000010000 */
[----:B------:R-:W-:Y:S01]  /*8c50*/  FADD.FTZ R176, R176, R173 ;  /* 0x000000adb0b07221 */ /* 0x000fe20000010000 */
[----:B------:R-:W-:Y:S03]  /*8c60*/  MUFU.EX2 R182, R182 ;  /* 0x000000b600b67308 */ /* 0x000fe60000000800 */
[----:B------:R-:W-:-:S04]  /*8c70*/  FADD.FTZ R177, R177, R176 ;  /* 0x000000b0b1b17221 */ /* 0x000fc80000010000 */
[----:B------:R-:W-:Y:S01]  /*8c80*/  FADD.FTZ R194, R206, R177 ;  /* 0x000000b1cec27221 */ /* 0x000fe20000010000 */
[----:B------:R-:W0:Y:S01]  /*8c90*/  MUFU.EX2 R183, R183 ;  /* 0x000000b700b77308 */ /* 0x000e220000000800 */
[----:B--2---:R-:W-:Y:S01]  /*8ca0*/  F2FP.BF16.F32.PACK_AB R165, R179, R178 ;  /* 0x000000b2b3a5723e */ /* 0x004fe200000010ff */
[----:B------:R-:W-:Y:S01]  /*8cb0*/  FADD.FTZ R178, R178, R175 ;  /* 0x000000afb2b27221 */ /* 0x000fe20000010000 */
[----:B------:R-:W-:-:S03]  /*8cc0*/  FADD.FTZ R194, R181, R194 ;  /* 0x000000c2b5c27221 */ /* 0x000fc60000010000 */
[----:B------:R-:W-:Y:S01]  /*8cd0*/  FADD.FTZ R179, R179, R178 ;  /* 0x000000b2b3b37221 */ /* 0x000fe20000010000 */
[----:B0-----:R-:W-:-:S03]  /*8ce0*/  F2FP.BF16.F32.PACK_AB R167, R183, R182 ;  /* 0x000000b6b7a7723e */ /* 0x001fc600000010ff */
[----:B------:R-:W-:Y:S02]  /*8cf0*/  FADD.FTZ R182, R182, R179 ;  /* 0x000000b3b6b67221 */ /* 0x000fe40000010000 */
[----:B------:R1:W-:Y:S01]  /*8d00*/  STSM.16.M88.4 [R189], R164 ;  /* 0x000000a4bd007844 */ /* 0x0003e20000000200 */
[----:B------:R-:W-:Y:S01]  /*8d10*/  WARPGROUP.ARRIVE ;  /* 0x00000000000079c5 */ /* 0x000fe20000000000 */
[----:B------:R-:W-:-:S05]  /*8d20*/  FADD.FTZ R195, R183, R182 ;  /* 0x000000b6b7c37221 */ /* 0x000fca0000010000 */
[----:B------:R-:W-:Y:S01]  /*8d30*/  HGMMA.64x256x16.F32.BF16 R24, R152, gdesc[UR8].tnspB, R24, gsb0 ;  /* 0x43e0000898187df0 */ /* 0x000fe20008001818 */
[----:B------:R-:W-:Y:S01]  /*8d40*/  R2UR UR10, R211 ;  /* 0x00000000d30a72ca */ /* 0x000fe200000e0000 */
[----:B------:R-:W-:Y:S01]  /*8d50*/  UMOV UR11, 0x40000040 ;  /* 0x40000040000b7882 */ /* 0x000fe20000000000 */
[C---:B------:R-:W-:Y:S02]  /*8d60*/  VIADD R211, R218.reuse, 0x100 ;  /* 0x00000100dad37836 */ /* 0x040fe40000000000 */
[----:B------:R-:W-:Y:S01]  /*8d70*/  VIADD R218, R218, 0x180 ;  /* 0x00000180dada7836 */ /* 0x000fe20000000000 */
[----:B------:R-:W-:Y:S02]  /*8d80*/  WARPGROUP.DEPBAR.LE gsb0, 0x0 ;  /* 0x00008000000079c5 */ /* 0x000fe40000010000 */
[----:B------:R-:W-:-:S15]  /*8d90*/  WARPGROUP.ARRIVE ;  /* 0x00000000000079c5 */ /* 0x000fde0000000000 */
[----:B------:R-:W-:-:S05]  /*8da0*/  NOP ;  /* 0x0000000000007918 */ /* 0x000fca0000000000 */
        /* <DEDUP_REMOVED lines=19> */
[----:B0-----:R-:W0:Y:S02]  /*8ee0*/  FENCE.VIEW.ASYNC.S ;  /* 0x00000000000073c6 */ /* 0x001e240000000000 */
[----:B0-----:R-:W-:Y:S01]  /*8ef0*/  NOP ;  /* 0x0000000000007918 */ /* 0x001fe20000000000 */
[----:B------:R-:W-:Y:S06]  /*8f00*/  BAR.ARV 0xe, 0x100 ;  /* 0x0384000000007b1d */ /* 0x000fec0000002000 */
[----:B-1----:R-:W-:Y:S05]  /*8f10*/  @!P0 BRA `(.L_x_206) ;  /* 0x0000000000048947 */ /* 0x002fea0003800000 */
[----:B------:R-:W-:Y:S01]  /*8f20*/  BPT.TRAP 0x1 ;  /* 0x000000040000795c */ /* 0x000fe20000300000 */
.L_x_206:
[----:B------:R-:W-:Y:S01]  /*8f30*/  R2UR UR7, R196 ;  /* 0x00000000c40772ca */ /* 0x000fe200000e0000 */
[----:B------:R-:W-:Y:S02]  /*8f40*/  IMAD.MOV.U32 R187, RZ, RZ, R180 ;  /* 0x000000ffffbb7224 */ /* 0x000fe400078e00b4 */
[----:B------:R-:W-:Y:S02]  /*8f50*/  IMAD.MOV.U32 R186, RZ, RZ, R197 ;  /* 0x000000ffffba7224 */ /* 0x000fe400078e00c5 */
[----:B------:R-:W-:-:S08]  /*8f60*/  IMAD.MOV.U32 R211, RZ, RZ, R198 ;  /* 0x000000ffffd37224 */ /* 0x000fd000078e00c6 */
[----:B------:R-:W-:-:S04]  /*8f70*/  UIADD3 UR7, UR7, 0x38860, URZ ;  /* 0x0003886007077890 */ /* 0x000fc8000fffe03f */
[----:B------:R-:W-:-:S09]  /*8f80*/  UPRMT UR7, UR61, 0x654, UR7 ;  /* 0x000006543d077896 */ /* 0x000fd20008000007 */
[----:B------:R-:W-:Y:S01]  /*8f90*/  SYNCS.ARRIVE.TRANS64.RED.A1T0 RZ, [UR7], RZ ;  /* 0x000000ffffff79a7 */ /* 0x000fe20008100407 */
[----:B------:R-:W-:Y:S05]  /*8fa0*/  @P1 BRA `(.L_x_207) ;  /* 0xffffffd000a01947 */ /* 0x000fea000383ffff */
[----:B------:R-:W-:Y:S02]  /*8fb0*/  IMAD.SHL.U32 R153, R198, 0x40, RZ ;  /* 0x00000040c6997824 */ /* 0x000fe400078e00ff */
[----:B------:R-:W-:Y:S02]  /*8fc0*/  IMAD.MOV.U32 R187, RZ, RZ, R180 ;  /* 0x000000ffffbb7224 */ /* 0x000fe400078e00b4 */
[----:B------:R-:W-:-:S07]  /*8fd0*/  IMAD.MOV.U32 R186, RZ, RZ, R197 ;  /* 0x000000ffffba7224 */ /* 0x000fce00078e00c5 */
.L_x_196:
[----:B------:R-:W0:Y:S01]  /*8fe0*/  SHFL.BFLY PT, R3, R194, 0x2, 0x1f ;  /* 0x0c401f00c2037f89 */ /* 0x000e2200000e0000 */
[----:B------:R-:W-:Y:S08]  /*8ff0*/  BAR.ARV 0x8, 0x100 ;  /* 0x0204000000007b1d */ /* 0x000ff00000002000 */
[----:B------:R-:W-:Y:S01]  /*9000*/  BAR.SYNC.DEFER_BLOCKING 0xf, 0x100 ;  /* 0x03c4000000007b1d */ /* 0x000fe20000010000 */
[----:B------:R-:W-:Y:S01]  /*9010*/  ISETP.NE.AND P0, PT, R185, RZ, PT ;  /* 0x000000ffb900720c */ /* 0x000fe20003f05270 */
[----:B------:R-:W-:-:S04]  /*9020*/  IMAD.IADD R153, R184, 0x1, R153 ;  /* 0x00000001b8997824 */ /* 0x000fc800078e0299 */
[----:B------:R-:W1:Y:S01]  /*9030*/  SHFL.BFLY PT, R4, R195, 0x2, 0x1f ;  /* 0x0c401f00c3047f89 */ /* 0x000e6200000e0000 */
[----:B0-----:R-:W-:-:S07]  /*9040*/  FADD.FTZ R3, R3, R194 ;  /* 0x000000c203037221 */ /* 0x001fce0000010000 */
[----:B------:R-:W-:Y:S01]  /*9050*/  @!P0 IMAD R2, R153, 0x4, R2 ;  /* 0x0000000499028824 */ /* 0x000fe200078e0202 */
[----:B------:R-:W0:Y:S01]  /*9060*/  SHFL.BFLY PT, R0, R3, 0x1, 0x1f ;  /* 0x0c201f0003007f89 */ /* 0x000e2200000e0000 */
[----:B-1----:R-:W-:-:S05]  /*9070*/  FADD.FTZ R4, R4, R195 ;  /* 0x000000c304047221 */ /* 0x002fca0000010000 */
[----:B------:R-:W1:Y:S01]  /*9080*/  SHFL.BFLY PT, R5, R4, 0x1, 0x1f ;  /* 0x0c201f0004057f89 */ /* 0x000e6200000e0000 */
[----:B0-----:R-:W-:Y:S01]  /*9090*/  FADD.FTZ R8, R3, R0 ;  /* 0x0000000003087221 */ /* 0x001fe20000010000 */
[----:B------:R-:W-:Y:S01]  /*90a0*/  IMAD.MOV.U32 R0, RZ, RZ, RZ ;  /* 0x000000ffff007224 */ /* 0x000fe200078e00ff */
[----:B------:R-:W-:-:S03]  /*90b0*/  MOV R3, UR6 ;  /* 0x0000000600037c02 */ /* 0x000fc60008000f00 */
[----:B------:R-:W-:-:S13]  /*90c0*/  FSETP.NE.FTZ.AND P1, PT, R8, RZ, PT ;  /* 0x000000ff0800720b */ /* 0x000fda0003f35000 */
[----:B------:R-:W0:Y:S01]  /*90d0*/  @P1 MUFU.LG2 R6, R8 ;  /* 0x0000000800061308 */ /* 0x000e220000000c00 */
[----:B------:R-:W-:Y:S01]  /*90e0*/  @P1 FMUL.FTZ R3, R3, 0.69314718246459960938 ;  /* 0x3f31721803031820 */ /* 0x000fe20000410000 */
[----:B-1----:R-:W-:Y:S01]  /*90f0*/  FADD.FTZ R9, R4, R5 ;  /* 0x0000000504097221 */ /* 0x002fe20000010000 */
[----:B------:R-:W-:Y:S02]  /*9100*/  IMAD.MOV.U32 R5, RZ, RZ, RZ ;  /* 0x000000ffff057224 */ /* 0x000fe400078e00ff */
[----:B------:R-:W-:Y:S02]  /*9110*/  IMAD.MOV.U32 R4, RZ, RZ, -0x800000 ;  /* 0xff800000ff047424 */ /* 0x000fe400078e00ff */
[----:B------:R-:W-:Y:S02]  /*9120*/  FSETP.NE.FTZ.AND P2, PT, R9, RZ, PT ;  /* 0x000000ff0900720b */ /* 0x000fe40003f55000 */
[----:B------:R-:W1:Y:S01]  /*9130*/  @P1 MUFU.RCP R5, R8 ;  /* 0x0000000800051308 */ /* 0x000e620000001000 */
[----:B0-----:R-:W-:-:S10]  /*9140*/  @P1 FMUL.FTZ R6, R6, 0.69314718246459960938 ;  /* 0x3f31721806061820 */ /* 0x001fd40000410000 */
[----:B------:R-:W0:Y:S01]  /*9150*/  @P2 MUFU.RCP R0, R9 ;  /* 0x0000000900002308 */ /* 0x000e220000001000 */
[----:B------:R-:W-:Y:S01]  /*9160*/  @P1 FFMA.FTZ R4, R3, R186, R6 ;  /* 0x000000ba03041223 */ /* 0x000fe20000010006 */
[----:B-1----:R1:W-:Y:S01]  /*9170*/  @!P0 STS [R2+0x38400], R5 ;  /* 0x0384000502008388 */ /* 0x0023e20000000800 */
[----:B------:R-:W-:-:S05]  /*9180*/  FMUL.FTZ R24, R24, R5 ;  /* 0x0000000518187220 */ /* 0x000fca0000410000 */
[----:B------:R-:W2:Y:S01]  /*9190*/  @P2 MUFU.LG2 R7, R9 ;  /* 0x0000000900072308 */ /* 0x000ea20000000c00 */
        /* <DEDUP_REMOVED lines=8> */
[----:B0-----:R0:W-:Y:S01]  /*9220*/  @!P0 STS [R2+0x38420], R0 ;  /* 0x0384200002008388 */ /* 0x0011e20000000800 */
        /* <DEDUP_REMOVED lines=55> */
[----:B-1----:R-:W-:-:S02]  /*95a0*/  IMAD.U32 R5, RZ, RZ, UR6 ;  /* 0x00000006ff057e24 */ /* 0x002fc4000f8e00ff */
[----:B--2---:R-:W-:Y:S01]  /*95b0*/  @P2 FMUL.FTZ R8, R7, 0.69314718246459960938 ;  /* 0x3f31721807082820 */ /* 0x004fe20000410000 */
[----:B0-----:R-:W-:Y:S01]  /*95c0*/  IMAD.MOV.U32 R2, RZ, RZ, -0x800000 ;  /* 0xff800000ff027424 */ /* 0x001fe200078e00ff */
[----:B------:R-:W-:Y:S01]  /*95d0*/  PLOP3.LUT P0, PT, PT, PT, PT, 0x8, 0x0 ;  /* 0x000000000000781c */ /* 0x000fe20003f0e170 */
        /* <DEDUP_REMOVED lines=66> */
[----:B------:R-:W-:Y:S06]  /*9a00*/  BAR.ARV 0xe, 0x100 ;  /* 0x0384000000007b1d */ /* 0x000fec0000002000 */
.L_x_177:
        /* <DEDUP_REMOVED lines=21> */
[----:B-1----:R-:W-:Y:S01]  /*9b60*/  ISETP.NE.AND P1, PT, R6, 0x1, PT ;  /* 0x000000010600780c */ /* 0x002fe20003f25270 */
[----:B------:R-:W-:Y:S01]  /*9b70*/  IMAD.IADD R8, R22, 0x1, -R5 ;  /* 0x0000000116087824 */ /* 0x000fe200078e0a05 */
[----:B------:R-:W-:-:S04]  /*9b80*/  SHF.R.S32.HI R5, RZ, 0x1f, R3 ;  /* 0x0000001fff057819 */ /* 0x000fc80000011403 */
        /* <DEDUP_REMOVED lines=29> */
[----:B--2---:R-:W-:Y:S02]  /*9d60*/  USHF.R.S32.HI UR5, URZ, 0x1f, UR7 ;  /* 0x0000001f3f057899 */ /* 0x004fe40008011407 */
[----:B------:R-:W-:Y:S02]  /*9d70*/  IMAD.IADD R152, R23, 0x1, -R152 ;  /* 0x0000000117987824 */ /* 0x000fe400078e0a98 */
[----:B------:R-:W-:Y:S01]  /*9d80*/  IMAD.IADD R11, R10, 0x1, -R11 ;  /* 0x000000010a0b7824 */ /* 0x000fe200078e0a0b */
[----:B------:R-:W-:Y:S01]  /*9d90*/  LEA.HI R10, R9, R9, RZ, 0x1 ;  /* 0x00000009090a7211 */ /* 0x000fe200078f08ff */
[----:B------:R-:W0:Y:S01]  /*9da0*/  @P0 LDC R16, c[0x0][0xcec] ;  /* 0x00033b00ff100b82 */ /* 0x000e220000000800 */
[----:B------:R-:W-:-:S02]  /*9db0*/  IMAD.SHL.U32 R152, R152, 0x2, RZ ;  /* 0x0000000298987824 */ /* 0x000fc400078e00ff */
[----:B------:R-:W-:Y:S01]  /*9dc0*/  LOP3.LUT R10, R10, 0x1ffffffe, RZ, 0xc0, !PT ;  /* 0x1ffffffe0a0a7812 */ /* 0x000fe200078ec0ff */
[----:B------:R-:W-:Y:S02]  /*9dd0*/  IMAD R153, R12, 0x10, R11 ;  /* 0x000000100c997824 */ /* 0x000fe400078e020b */
[----:B---3--:R-:W-:Y:S02]  /*9de0*/  IMAD R12, R20, UR5, RZ ;  /* 0x00000005140c7c24 */ /* 0x008fe4000f8e02ff */
[----:B------:R-:W2:Y:S01]  /*9df0*/  @P0 LDC R17, c[0x0][0xcf0] ;  /* 0x00033c00ff110b82 */ /* 0x000ea20000000800 */
[----:B------:R-:W-:Y:S02]  /*9e00*/  IMAD.IADD R9, R9, 0x1, -R10 ;  /* 0x0000000109097824 */ /* 0x000fe400078e0a0a */
[----:B------:R-:W-:Y:S02]  /*9e10*/  IMAD.U32 R11, RZ, RZ, UR9 ;  /* 0x00000009ff0b7e24 */ /* 0x000fe4000f8e00ff */
[----:B------:R-:W-:-:S02]  /*9e20*/  IMAD R9, R9, 0x8, R153 ;  /* 0x0000000809097824 */ /* 0x000fc400078e0299 */
[----:B------:R-:W-:Y:S02]  /*9e30*/  IMAD.U32 R10, RZ, RZ, UR8 ;  /* 0x00000008ff0a7e24 */ /* 0x000fe4000f8e00ff */
[----:B-1----:R-:W-:Y:S02]  /*9e40*/  IMAD R9, R14, 0x40, R9 ;  /* 0x000000400e097824 */ /* 0x002fe400078e0209 */
[----:B------:R-:W-:Y:S01]  /*9e50*/  IMAD.U32 R11, RZ, RZ, UR4 ;  /* 0x00000004ff0b7e24 */ /* 0x000fe2000f8e00ff */
[----:B------:R-:W-:Y:S01]  /*9e60*/  ULDC.64 UR4, c[0x0][0xce0] ;  /* 0x0003380000047ab9 */ /* 0x000fe20000000a00 */
[----:B------:R-:W-:Y:S02]  /*9e70*/  IMAD R15, R21, UR7, R12 ;  /* 0x00000007150f7c24 */ /* 0x000fe4000f8e020c */
[----:B------:R-:W-:-:S04]  /*9e80*/  IMAD.WIDE.U32 R10, R20, UR7, R10 ;  /* 0x00000007140a7c25 */ /* 0x000fc8000f8e000a */
[----:B0-----:R-:W-:Y:S01]  /*9e90*/  @P0 IMAD.HI.U32 R12, R9, R16, RZ ;  /* 0x00000010090c0227 */ /* 0x001fe200078e00ff */
[----:B------:R-:W-:-:S03]  /*9ea0*/  IADD3 R11, R11, R15, RZ ;  /* 0x0000000f0b0b7210 */ /* 0x000fc60007ffe0ff */
[----:B------:R-:W-:Y:S01]  /*9eb0*/  IMAD.MOV.U32 R13, RZ, RZ, R9 ;  /* 0x000000ffff0d7224 */ /* 0x000fe200078e0009 */
[----:B--2---:R-:W-:Y:S01]  /*9ec0*/  @P0 SHF.R.U32.HI R13, RZ, R17, R12 ;  /* 0x00000011ff0d0219 */ /* 0x004fe2000001160c */
[----:B------:R-:W-:Y:S02]  /*9ed0*/  IMAD R12, R5, UR4, RZ ;  /* 0x00000004050c7c24 */ /* 0x000fe4000f8e02ff */
[----:B------:R-:W-:-:S04]  /*9ee0*/  IMAD.WIDE.U32 R10, R3, UR4, R10 ;  /* 0x00000004030a7c25 */ /* 0x000fc8000f8e000a */
[----:B------:R-:W-:Y:S01]  /*9ef0*/  IMAD.MOV R15, RZ, RZ, -R13 ;  /* 0x000000ffff0f7224 */ /* 0x000fe200078e0a0d */
[----:B------:R-:W-:Y:S01]  /*9f00*/  IADD3 R10, P0, R13, R10, RZ ;  /* 0x0000000a0d0a7210 */ /* 0x000fe20007f1e0ff */
        /* <DEDUP_REMOVED lines=24> */
[----:B------:R-:W-:Y:S01]  /*a090*/  ISETP.NE.AND P0, PT, R152, R15, PT ;  /* 0x0000000f9800720c */ /* 0x000fe20003f05270 */
[----:B------:R-:W-:-:S03]  /*a0a0*/  VIADD R15, R9, 0x8 ;  /* 0x00000008090f7836 */ /* 0x000fc60000000000 */
[-C--:B------:R-:W-:Y:S02]  /*a0b0*/  ISETP.GE.OR P2, PT, R9, R14.reuse, P0 ;  /* 0x0000000e0900720c */ /* 0x080fe40000746670 */
[----:B------:R-:W-:-:S11]  /*a0c0*/  ISETP.GE.OR P0, PT, R15, R14, P0 ;  /* 0x0000000e0f00720c */ /* 0x000fd60000706670 */
[----:B0-----:R0:W-:Y:S04]  /*a0d0*/  @!P2 ST.E desc[UR36][R10.64], R4 ;  /* 0x000000040a00a985 */ /* 0x0011e8000c101924 */
[----:B-1----:R0:W-:Y:S02]  /*a0e0*/  @!P0 ST.E desc[UR36][R12.64], R2 ;  /* 0x000000020c008985 */ /* 0x0021e4000c101924 */
.L_x_209:
        /* <DEDUP_REMOVED lines=21> */
[----:B------:R-:W-:Y:S01]  /*a240*/  IMAD R155, R155, 0x10, R154 ;  /* 0x000000109b9b7824 */ /* 0x000fe200078e029a */
[----:B------:R-:W-:Y:S01]  /*a250*/  BSSY B0, `(.L_x_210) ;  /* 0x00000f3000007945 */ /* 0x000fe20003800000 */
[----:B------:R-:W-:Y:S01]  /*a260*/  IMAD.U32 R10, RZ, RZ, UR4 ;  /* 0x00000004ff0a7e24 */ /* 0x000fe2000f8e00ff */
[----:B------:R-:W-:Y:S01]  /*a270*/  ULDC.64 UR4, c[0x0][0xc48] ;  /* 0x0003120000047ab9 */ /* 0x000fe20000000a00 */
[----:B------:R-:W-:Y:S01]  /*a280*/  IMAD.IADD R2, R19, 0x1, -R2 ;  /* 0x0000000113027824 */ /* 0x000fe200078e0a02 */
[----:B--2---:R-:W-:Y:S01]  /*a290*/  USHF.R.S32.HI UR8, URZ, 0x1f, UR7 ;  /* 0x0000001f3f087899 */ /* 0x004fe20008011407 */
[----:B------:R-:W2:Y:S01]  /*a2a0*/  @P1 LDC R17, c[0x0][0xcf0] ;  /* 0x00033c00ff111b82 */ /* 0x000ea20000000800 */
[----:B------:R-:W-:-:S02]  /*a2b0*/  IMAD.U32 R11, RZ, RZ, UR6 ;  /* 0x00000006ff0b7e24 */ /* 0x000fc4000f8e00ff */
[----:B------:R-:W-:-:S04]  /*a2c0*/  IMAD R4, R2, 0x8, R155 ;  /* 0x0000000802047824 */ /* 0x000fc800078e029b */
[----:B-1----:R-:W-:Y:S02]  /*a2d0*/  IMAD R15, R14, 0x40, R4 ;  /* 0x000000400e0f7824 */ /* 0x002fe400078e0204 */
[C---:B0-----:R-:W-:Y:S02]  /*a2e0*/  IMAD R2, R12.reuse, UR8, RZ ;  /* 0x000000080c027c24 */ /* 0x041fe4000f8e02ff */
[----:B------:R-:W-:Y:S01]  /*a2f0*/  IMAD.WIDE.U32 R10, R12, UR7, R10 ;  /* 0x000000070c0a7c25 */ /* 0x000fe2000f8e000a */
[----:B------:R-:W-:-:S03]  /*a300*/  MOV R9, R15 ;  /* 0x0000000f00097202 */ /* 0x000fc60000000f00 */
[----:B------:R-:W-:Y:S02]  /*a310*/  IMAD R13, R13, UR7, R2 ;  /* 0x000000070d0d7c24 */ /* 0x000fe4000f8e0202 */
[----:B---3--:R-:W-:-:S04]  /*a320*/  @P1 IMAD.HI.U32 R16, R15, R16, RZ ;  /* 0x000000100f101227 */ /* 0x008fc800078e00ff */
[----:B------:R-:W-:Y:S02]  /*a330*/  IMAD R2, R5, UR4, RZ ;  /* 0x0000000405027c24 */ /* 0x000fe4000f8e02ff */
[----:B------:R-:W-:Y:S01]  /*a340*/  IMAD.IADD R11, R11, 0x1, R13 ;  /* 0x000000010b0b7824 */ /* 0x000fe200078e020d */
[----:B--2---:R-:W-:Y:S01]  /*a350*/  @P1 SHF.R.U32.HI R9, RZ, R17, R16 ;  /* 0x00000011ff091219 */ /* 0x004fe20000011610 */
[C---:B------:R-:W-:Y:S02]  /*a360*/  IMAD R13, R3.reuse, UR5, R2 ;  /* 0x00000005030d7c24 */ /* 0x040fe4000f8e0202 */
[----:B------:R-:W-:Y:S01]  /*a370*/  IMAD.WIDE.U32 R2, R3, UR4, R10 ;  /* 0x0000000403027c25 */ /* 0x000fe2000f8e000a */
[--C-:B------:R-:W-:Y:S01]  /*a380*/  SHF.R.S32.HI R4, RZ, 0x1f, R9.reuse ;  /* 0x0000001fff047819 */ /* 0x100fe20000011409 */
[----:B------:R-:W-:Y:S02]  /*a390*/  ULDC.64 UR4, c[0x0][0xc30] ;  /* 0x00030c0000047ab9 */ /* 0x000fe40000000a00 */
[----:B------:R-:W-:-:S02]  /*a3a0*/  IMAD.MOV R5, RZ, RZ, -R9 ;  /* 0x000000ffff057224 */ /* 0x000fc400078e0a09 */
[----:B------:R-:W-:Y:S02]  /*a3b0*/  IMAD R4, R4, UR4, RZ ;  /* 0x0000000404047c24 */ /* 0x000fe4000f8e02ff */
[----:B------:R-:W-:Y:S02]  /*a3c0*/  IMAD R5, R6, R5, R15 ;  /* 0x0000000506057224 */ /* 0x000fe400078e020f */
        /* <DEDUP_REMOVED lines=16> */
[----:B------:R-:W-:Y:S01]  /*a4d0*/  LOP3.LUT R9, R7, 0x7ffffffc, RZ, 0xc0, !PT ;  /* 0x7ffffffc07097812 */ /* 0x000fe200078ec0ff */
[----:B------:R-:W-:Y:S01]  /*a4e0*/  IMAD R7, R14, 0x40, R155 ;  /* 0x000000400e077824 */ /* 0x000fe200078e029b */
[----:B------:R-:W-:Y:S01]  /*a4f0*/  LEA.HI.X R5, R2, UR5, R5, 0x2, P0 ;  /* 0x0000000502057c11 */ /* 0x000fe200080f1405 */
[----:B------:R-:W-:Y:S01]  /*a500*/  IMAD.IADD R11, R0, 0x1, -R11 ;  /* 0x00000001000b7824 */ /* 0x000fe200078e0a0b */
[----:B------:R0:W1:Y:S01]  /*a510*/  SHFL.IDX PT, R2, R4, RZ, 0x1c1f ;  /* 0x001c1fff04027589 */ /* 0x00006200000e0000 */
[----:B------:R-:W-:Y:S01]  /*a520*/  IMAD.IADD R0, R8, 0x1, -R9 ;  /* 0x0000000108007824 */ /* 0x000fe200078e0a09 */
[----:B------:R-:W-:-:S02]  /*a530*/  ISETP.GE.AND P0, PT, R7, R6, PT ;  /* 0x000000060700720c */ /* 0x000fc40003f06270 */
[----:B------:R0:W2:Y:S01]  /*a540*/  SHFL.IDX PT, R3, R5, RZ, 0x1c1f ;  /* 0x001c1fff05037589 */ /* 0x0000a200000e0000 */
[----:B------:R-:W-:-:S04]  /*a550*/  IMAD R0, R11, 0x80, R0 ;  /* 0x000000800b007824 */ /* 0x000fc800078e0200 */
[----:B------:R-:W-:-:S06]  /*a560*/  IMAD.SHL.U32 R0, R0, 0x2, RZ ;  /* 0x0000000200007824 */ /* 0x000fcc00078e00ff */
        /* <DEDUP_REMOVED lines=11> */
[----:B------:R-:W-:Y:S01]  /*a620*/  VIADD R18, R0, 0x30 ;  /* 0x0000003000127836 */ /* 0x000fe20000000000 */
[----:B------:R-:W-:Y:S01]  /*a630*/  ISETP.GE.AND P0, PT, R16, UR4, PT ;  /* 0x0000000410007c0c */ /* 0x000fe2000bf06270 */
[C---:B------:R-:W-:Y:S01]  /*a640*/  VIADD R19, R0.reuse, 0x38 ;  /* 0x0000003800137836 */ /* 0x040fe20000000000 */
[----:B------:R-:W-:Y:S01]  /*a650*/  ISETP.GE.AND P1, PT, R17, UR4, PT ;  /* 0x0000000411007c0c */ /* 0x000fe2000bf26270 */
[C---:B------:R-:W-:Y:S01]  /*a660*/  VIADD R21, R0.reuse, 0x48 ;  /* 0x0000004800157836 */ /* 0x040fe20000000000 */
[C---:B------:R-:W-:Y:S01]  /*a670*/  IADD3 R20, R0.reuse, 0x40, RZ ;  /* 0x0000004000147810 */ /* 0x040fe20007ffe0ff */
[C---:B------:R-:W-:Y:S01]  /*a680*/  VIADD R22, R0.reuse, 0x50 ;  /* 0x0000005000167836 */ /* 0x040fe20000000000 */
[C---:B------:R-:W-:Y:S01]  /*a690*/  @!P2 LEA.HI R8, R0.reuse, R0, RZ, 0x1 ;  /* 0x000000000008a211 */ /* 0x040fe200078f08ff */
[----:B------:R-:W-:Y:S01]  /*a6a0*/  VIADD R23, R0, 0x58 ;  /* 0x0000005800177836 */ /* 0x000fe20000000000 */
[----:B------:R-:W-:-:S02]  /*a6b0*/  @!P3 LEA.HI R10, R9, R9, RZ, 0x1 ;  /* 0x00000009090ab211 */ /* 0x000fc400078f08ff */
[----:B------:R-:W-:Y:S02]  /*a6c0*/  @!P4 LEA.HI R12, R11, R11, RZ, 0x1 ;  /* 0x0000000b0b0cc211 */ /* 0x000fe400078f08ff */
[----:B------:R-:W-:Y:S02]  /*a6d0*/  @!P5 LEA.HI R14, R13, R13, RZ, 0x1 ;  /* 0x0000000d0d0ed211 */ /* 0x000fe400078f08ff */
[----:B------:R-:W-:Y:S02]  /*a6e0*/  @!P2 LOP3.LUT R9, R8, 0xfffffffe, RZ, 0xc0, !PT ;  /* 0xfffffffe0809a812 */ /* 0x000fe400078ec0ff */
[----:B------:R-:W-:Y:S02]  /*a6f0*/  @!P3 LOP3.LUT R11, R10, 0xfffffffe, RZ, 0xc0, !PT ;  /* 0xfffffffe0a0bb812 */ /* 0x000fe400078ec0ff */
[----:B------:R-:W-:Y:S01]  /*a700*/  @!P4 LOP3.LUT R13, R12, 0xfffffffe, RZ, 0xc0, !PT ;  /* 0xfffffffe0c0dc812 */ /* 0x000fe200078ec0ff */
[----:B-12---:R-:W-:Y:S01]  /*a710*/  @!P2 IMAD.WIDE R8, R9, 0x4, R2 ;  /* 0x000000040908a825 */ /* 0x006fe200078e0202 */
[----:B------:R-:W-:-:S02]  /*a720*/  @!P5 LOP3.LUT R15, R14, 0xfffffffe, RZ, 0xc0, !PT ;  /* 0xfffffffe0e0fd812 */ /* 0x000fc400078ec0ff */
[----:B------:R-:W-:Y:S01]  /*a730*/  ISETP.GE.AND P6, PT, R22, UR4, PT ;  /* 0x0000000416007c0c */ /* 0x000fe2000bfc6270 */
        /* <DEDUP_REMOVED lines=9> */
[----:B------:R-:W-:Y:S01]  /*a7d0*/  @!P0 LEA.HI R16, R16, R16, RZ, 0x1 ;  /* 0x0000001010108211 */ /* 0x000fe200078f08ff */
[----:B------:R3:W-:Y:S01]  /*a7e0*/  @!P5 ST.E.64 desc[UR36][R14.64], R36 ;  /* 0x000000240e00d985 */ /* 0x0007e2000c101b24 */
[----:B------:R-:W-:Y:S01]  /*a7f0*/  ISETP.GE.AND P5, PT, R21, UR4, PT ;  /* 0x0000000415007c0c */ /* 0x000fe2000bfa6270 */
[----:B0-----:R-:W-:Y:S01]  /*a800*/  VIADD R24, R0, 0x60 ;  /* 0x0000006000187836 */ /* 0x001fe20000000000 */
[----:B------:R-:W-:Y:S02]  /*a810*/  @!P1 LEA.HI R17, R17, R17, RZ, 0x1 ;  /* 0x0000001111119211 */ /* 0x000fe400078f08ff */
[----:B------:R-:W-:Y:S02]  /*a820*/  @!P0 LOP3.LUT R9, R16, 0xfffffffe, RZ, 0xc0, !PT ;  /* 0xfffffffe10098812 */ /* 0x000fe400078ec0ff */
[----:B-1----:R-:W-:Y:S02]  /*a830*/  @!P1 LOP3.LUT R11, R17, 0xfffffffe, RZ, 0xc0, !PT ;  /* 0xfffffffe110b9812 */ /* 0x002fe400078ec0ff */
        /* <DEDUP_REMOVED lines=16> */
[----:B------:R-:W-:Y:S01]  /*a940*/  VIADD R22, R0, 0x88 ;  /* 0x0000008800167836 */ /* 0x000fe20000000000 */
[----:B------:R-:W-:Y:S01]  /*a950*/  ISETP.GE.AND P1, PT, R23, UR4, PT ;  /* 0x0000000417007c0c */ /* 0x000fe2000bf26270 */
[----:B0-----:R-:W-:Y:S01]  /*a960*/  @!P2 IMAD.WIDE R8, R13, 0x4, R2 ;  /* 0x000000040d08a825 */ /* 0x001fe200078e0202 */
[----:B------:R-:W-:-:S03]  /*a970*/  ISETP.GE.AND P0, PT, R24, UR4, PT ;  /* 0x0000000418007c0c */ /* 0x000fc6000bf06270 */
[--C-:B-1----:R-:W-:Y:S01]  /*a980*/  @!P3 IMAD.WIDE R10, R19, 0x4, R2.reuse ;  /* 0x00000004130ab825 */ /* 0x102fe200078e0202 */
[----:B------:R0:W-:Y:S01]  /*a990*/  @!P2 ST.E.64 desc[UR36][R8.64], R48 ;  /* 0x000000300800a985 */ /* 0x0001e2000c101b24 */
[----:B------:R-:W-:Y:S02]  /*a9a0*/  ISETP.GE.AND P2, PT, R18, UR4, PT ;  /* 0x0000000412007c0c */ /* 0x000fe4000bf46270 */
        /* <DEDUP_REMOVED lines=11> */
[----:B------:R-:W-:Y:S01]  /*aa60*/  VIADD R21, R0, 0x80 ;  /* 0x0000008000157836 */ /* 0x000fe20000000000 */
[----:B------:R-:W-:Y:S02]  /*aa70*/  @!P0 LEA.HI R24, R24, R24, RZ, 0x1 ;  /* 0x0000001818188211 */ /* 0x000fe400078f08ff */
[----:B------:R-:W-:Y:S02]  /*aa80*/  ISETP.GE.AND P6, PT, R19, UR4, PT ;  /* 0x0000000413007c0c */ /* 0x000fe4000bfc6270 */
[----:B------:R-:W-:-:S02]  /*aa90*/  ISETP.GE.AND P4, PT, R21, UR4, PT ;  /* 0x0000000415007c0c */ /* 0x000fc4000bf86270 */
[----:B0-----:R-:W-:Y:S01]  /*aaa0*/  @!P1 LOP3.LUT R9, R23, 0xfffffffe, RZ, 0xc0, !PT ;  /* 0xfffffffe17099812 */ /* 0x001fe200078ec0ff */
[----:B------:R-:W-:Y:S01]  /*aab0*/  VIADD R23, R0, 0x90 ;  /* 0x0000009000177836 */ /* 0x000fe20000000000 */
        /* <DEDUP_REMOVED lines=14> */
[----:B---3--:R-:W-:Y:S01]  /*aba0*/  @!P5 LOP3.LUT R15, R20, 0xfffffffe, RZ, 0xc0, !PT ;  /* 0xfffffffe140fd812 */ /* 0x008fe200078ec0ff */
[----:B------:R-:W-:Y:S01]  /*abb0*/  VIADD R20, R0, 0xb0 ;  /* 0x000000b000147836 */ /* 0x000fe20000000000 */
[----:B------:R-:W-:Y:S02]  /*abc0*/  @!P4 LOP3.LUT R21, R21, 0xfffffffe, RZ, 0xc0, !PT ;  /* 0xfffffffe1515c812 */ /* 0x000fe400078ec0ff */
[----:B----4-:R-:W-:Y:S01]  /*abd0*/  @!P3 LOP3.LUT R17, R22, 0xfffffffe, RZ, 0xc0, !PT ;  /* 0xfffffffe1611b812 */ /* 0x010fe200078ec0ff */
        /* <DEDUP_REMOVED lines=22> */
[----:B0-----:R-:W-:Y:S02]  /*ad40*/  @!P0 LOP3.LUT R9, R23, 0xfffffffe, RZ, 0xc0, !PT ;  /* 0xfffffffe17098812 */ /* 0x001fe400078ec0ff */
[----:B------:R-:W-:Y:S02]  /*ad50*/  @!P2 LEA.HI R18, R18, R18, RZ, 0x1 ;  /* 0x000000121212a211 */ /* 0x000fe400078f08ff */
[----:B-1----:R-:W-:Y:S01]  /*ad60*/  @!P1 LOP3.LUT R11, R24, 0xfffffffe, RZ, 0xc0, !PT ;  /* 0xfffffffe180b9812 */ /* 0x002fe200078ec0ff */
[--C-:B------:R-:W-:Y:S01]  /*ad70*/  @!P0 IMAD.WIDE R8, R9, 0x4, R2.reuse ;  /* 0x0000000409088825 */ /* 0x100fe200078e0202 */
[----:B------:R-:W-:Y:S02]  /*ad80*/  @!P4 LEA.HI R20, R20, R20, RZ, 0x1 ;  /* 0x000000141414c211 */ /* 0x000fe400078f08ff */
[----:B--2---:R-:W-:Y:S01]  /*ad90*/  @!P2 LOP3.LUT R13, R18, 0xfffffffe, RZ, 0xc0, !PT ;  /* 0xfffffffe120da812 */ /* 0x004fe200078ec0ff */
[--C-:B------:R-:W-:Y:S01]  /*ada0*/  @!P1 IMAD.WIDE R10, R11, 0x4, R2.reuse ;  /* 0x000000040b0a9825 */ /* 0x100fe200078e0202 */
[----:B------:R-:W-:Y:S01]  /*adb0*/  @!P3 LEA.HI R19, R19, R19, RZ, 0x1 ;  /* 0x000000131313b211 */ /* 0x000fe200078f08ff */
[----:B------:R0:W-:Y:S01]  /*adc0*/  @!P0 ST.E.64 desc[UR36][R8.64], R96 ;  /* 0x0000006008008985 */ /* 0x0001e2000c101b24 */
[----:B------:R-:W-:Y:S01]  /*add0*/  @!P5 LEA.HI R21, R21, R21, RZ, 0x1 ;  /* 0x000000151515d211 */ /* 0x000fe200078f08ff */
[----:B------:R-:W-:Y:S01]  /*ade0*/  @!P2 IMAD.WIDE R12, R13, 0x4, R2 ;  /* 0x000000040d0ca825 */ /* 0x000fe200078e0202 */
[----:B------:R-:W-:Y:S01]  /*adf0*/  @!P3 LOP3.LUT R19, R19, 0xfffffffe, RZ, 0xc0, !PT ;  /* 0xfffffffe1313b812 */ /* 0x000fe200078ec0ff */
[----:B------:R1:W-:Y:S01]  /*ae00*/  @!P1 ST.E.64 desc[UR36][R10.64], R100 ;  /* 0x000000640a009985 */ /* 0x0003e2000c101b24 */
[----:B------:R-:W-:Y:S01]  /*ae10*/  @!P6 LEA.HI R22, R22, R22, RZ, 0x1 ;  /* 0x000000161616e211 */ /* 0x000fe200078f08ff */
[----:B------:R-:W-:Y:S01]  /*ae20*/  VIADD R18, R0, 0xc8 ;  /* 0x000000c800127836 */ /* 0x000fe20000000000 */
[----:B---3--:R-:W-:Y:S01]  /*ae30*/  @!P4 LOP3.LUT R15, R20, 0xfffffffe, RZ, 0xc0, !PT ;  /* 0xfffffffe140fc812 */ /* 0x008fe200078ec0ff */
[----:B------:R2:W-:Y:S01]  /*ae40*/  @!P2 ST.E.64 desc[UR36][R12.64], R104 ;  /* 0x000000680c00a985 */ /* 0x0005e2000c101b24 */
[----:B------:R-:W-:Y:S01]  /*ae50*/  @!P5 LOP3.LUT R21, R21, 0xfffffffe, RZ, 0xc0, !PT ;  /* 0xfffffffe1515d812 */ /* 0x000fe200078ec0ff */
[----:B------:R-:W-:Y:S01]  /*ae60*/  VIADD R20, R0, 0xd8 ;  /* 0x000000d800147836 */ /* 0x000fe20000000000 */
[----:B----4-:R-:W-:-:S02]  /*ae70*/  @!P6 LOP3.LUT R17, R22, 0xfffffffe, RZ, 0xc0, !PT ;  /* 0xfffffffe1611e812 */ /* 0x010fc400078ec0ff */
[----:B------:R-:W-:Y:S01]  /*ae80*/  ISETP.GE.AND P0, PT, R18, UR4, PT ;  /* 0x0000000412007c0c */ /* 0x000fe2000bf06270 */
[--C-:B0-----:R-:W-:Y:S01]  /*ae90*/  @!P3 IMAD.WIDE R8, R19, 0x4, R2.reuse ;  /* 0x000000041308b825 */ /* 0x101fe200078e0202 */
[----:B------:R-:W-:Y:S02]  /*aea0*/  IADD3 R19, R0, 0xd0, RZ ;  /* 0x000000d000137810 */ /* 0x000fe40007ffe0ff */
[----:B------:R-:W-:Y:S01]  /*aeb0*/  ISETP.GE.AND P2, PT, R20, UR4, PT ;  /* 0x0000000414007c0c */ /* 0x000fe2000bf46270 */
[--C-:B-1----:R-:W-:Y:S01]  /*aec0*/  @!P4 IMAD.WIDE R10, R15, 0x4, R2.reuse ;  /* 0x000000040f0ac825 */ /* 0x102fe200078e0202 */
[----:B------:R0:W-:Y:S01]  /*aed0*/  @!P3 ST.E.64 desc[UR36][R8.64], R108 ;  /* 0x0000006c0800b985 */ /* 0x0001e2000c101b24 */
[----:B------:R-:W-:Y:S02]  /*aee0*/  ISETP.GE.AND P1, PT, R19, UR4, PT ;  /* 0x0000000413007c0c */ /* 0x000fe4000bf26270 */
[--C-:B------:R-:W-:Y:S01]  /*aef0*/  @!P5 IMAD.WIDE R14, R21, 0x4, R2.reuse ;  /* 0x00000004150ed825 */ /* 0x100fe200078e0202 */
[----:B------:R1:W-:Y:S03]  /*af00*/  @!P4 ST.E.64 desc[UR36][R10.64], R112 ;  /* 0x000000700a00c985 */ /* 0x0003e6000c101b24 */
[----:B------:R-:W-:Y:S01]  /*af10*/  @!P6 IMAD.WIDE R16, R17, 0x4, R2 ;  /* 0x000000041110e825 */ /* 0x000fe200078e0202 */
[----:B------:R3:W-:Y:S01]  /*af20*/  @!P5 ST.E.64 desc[UR36][R14.64], R116 ;  /* 0x000000740e00d985 */ /* 0x0007e2000c101b24 */
[----:B------:R-:W-:-:S02]  /*af30*/  @!P0 LEA.HI R18, R18, R18, RZ, 0x1 ;  /* 0x0000001212128211 */ /* 0x000fc400078f08ff */
[C---:B------:R-:W-:Y:S01]  /*af40*/  VIADD R21, R0.reuse, 0xe0 ;  /* 0x000000e000157836 */ /* 0x040fe20000000000 */
[----:B------:R4:W-:Y:S01]  /*af50*/  @!P6 ST.E.64 desc[UR36][R16.64], R120 ;  /* 0x000000781000e985 */ /* 0x0009e2000c101b24 */
[C---:B--2---:R-:W-:Y:S01]  /*af60*/  VIADD R12, R0.reuse, 0xe8 ;  /* 0x000000e8000c7836 */ /* 0x044fe20000000000 */
[----:B------:R-:W-:Y:S01]  /*af70*/  @!P1 LEA.HI R19, R19, R19, RZ, 0x1 ;  /* 0x0000001313139211 */ /* 0x000fe200078f08ff */
[C---:B0-----:R-:W-:Y:S01]  /*af80*/  VIADD R9, R0.reuse, 0xf8 ;  /* 0x000000f800097836 */ /* 0x041fe20000000000 */
[----:B------:R-:W-:Y:S01]  /*af90*/  ISETP.GE.AND P3, PT, R21, UR4, PT ;  /* 0x0000000415007c0c */ /* 0x000fe2000bf66270 */
[----:B------:R-:W-:Y:S01]  /*afa0*/  VIADD R13, R0, 0xf0 ;  /* 0x000000f0000d7836 */ /* 0x000fe20000000000 */
[----:B------:R-:W-:Y:S02]  /*afb0*/  ISETP.GE.AND P4, PT, R12, UR4, PT ;  /* 0x000000040c007c0c */ /* 0x000fe4000bf86270 */
[----:B------:R-:W-:Y:S02]  /*afc0*/  ISETP.GE.AND P6, PT, R9, UR4, PT ;  /* 0x0000000409007c0c */ /* 0x000fe4000bfc6270 */
[----:B------:R-:W-:-:S02]  /*afd0*/  ISETP.GE.AND P5, PT, R13, UR4, PT ;  /* 0x000000040d007c0c */ /* 0x000fc4000bfa6270 */
[----:B------:R-:W-:Y:S02]  /*afe0*/  @!P2 LEA.HI R20, R20, R20, RZ, 0x1 ;  /* 0x000000141414a211 */ /* 0x000fe400078f08ff */
[----:B-1----:R-:W-:-:S03]  /*aff0*/  @!P1 LOP3.LUT R11, R19, 0xfffffffe, RZ, 0xc0, !PT ;  /* 0xfffffffe130b9812 */ /* 0x002fc600078ec0ff */
[----:B------:R-:W-:Y:S02]  /*b000*/  @!P3 LEA.HI R21, R21, R21, RZ, 0x1 ;  /* 0x000000151515b211 */ /* 0x000fe400078f08ff */
[----:B------:R-:W-:Y:S02]  /*b010*/  @!P4 LEA.HI R12, R12, R12, RZ, 0x1 ;  /* 0x0000000c0c0cc211 */ /* 0x000fe400078f08ff */
[----:B------:R-:W-:Y:S02]  /*b020*/  @!P6 LEA.HI R10, R9, R9, RZ, 0x1 ;  /* 0x00000009090ae211 */ /* 0x000fe400078f08ff */
[----:B------:R-:W-:Y:S02]  /*b030*/  @!P5 LEA.HI R8, R13, R13, RZ, 0x1 ;  /* 0x0000000d0d08d211 */ /* 0x000fe400078f08ff */
[----:B------:R-:W-:Y:S02]  /*b040*/  @!P0 LOP3.LUT R9, R18, 0xfffffffe, RZ, 0xc0, !PT ;  /* 0xfffffffe12098812 */ /* 0x000fe400078ec0ff */
[----:B------:R-:W-:-:S02]  /*b050*/  @!P2 LOP3.LUT R13, R20, 0xfffffffe, RZ, 0xc0, !PT ;  /* 0xfffffffe140da812 */ /* 0x000fc400078ec0ff */
[----:B---3--:R-:W-:Y:S02]  /*b060*/  @!P3 LOP3.LUT R15, R21, 0xfffffffe, RZ, 0xc0, !PT ;  /* 0xfffffffe150fb812 */ /* 0x008fe400078ec0ff */
[----:B----4-:R-:W-:Y:S01]  /*b070*/  @!P4 LOP3.LUT R17, R12, 0xfffffffe, RZ, 0xc0, !PT ;  /* 0xfffffffe0c11c812 */ /* 0x010fe200078ec0ff */
[--C-:B------:R-:W-:Y:S01]  /*b080*/  @!P2 IMAD.WIDE R12, R13, 0x4, R2.reuse ;  /* 0x000000040d0ca825 */ /* 0x100fe200078e0202 */
[----:B------:R-:W-:Y:S02]  /*b090*/  @!P5 LOP3.LUT R19, R8, 0xfffffffe, RZ, 0xc0, !PT ;  /* 0xfffffffe0813d812 */ /* 0x000fe400078ec0ff */
[----:B------:R-:W-:Y:S01]  /*b0a0*/  @!P6 LOP3.LUT R21, R10, 0xfffffffe, RZ, 0xc0, !PT ;  /* 0xfffffffe0a15e812 */ /* 0x000fe200078ec0ff */
[----:B------:R-:W-:-:S04]  /*b0b0*/  @!P0 IMAD.WIDE R8, R9, 0x4, R2 ;  /* 0x0000000409088825 */ /* 0x000fc800078e0202 */
        /* <DEDUP_REMOVED lines=12> */
.L_x_211:
[----:B------:R-:W-:Y:S05]  /*b180*/  BSYNC B0 ;  /* 0x0000000000007941 */ /* 0x000fea0003800000 */
.L_x_210:
[----:B------:R-:W-:Y:S01]  /*b190*/  VIADD R7, R7, 0x8 ;  /* 0x0000000807077836 */ /* 0x000fe20000000000 */
[----:B0-2---:R2:W3:Y:S04]  /*b1a0*/  SHFL.IDX PT, R3, R5, 0x1, 0x1c1f ;  /* 0x003c1f0005037f89 */ /* 0x0054e800000e0000 */
[----:B------:R-:W-:Y:S01]  /*b1b0*/  ISETP.GE.AND P0, PT, R7, R6, PT ;  /* 0x000000060700720c */ /* 0x000fe20003f06270 */
[----:B-1----:R2:W4:-:S12]  /*b1c0*/  SHFL.IDX PT, R2, R4, 0x1, 0x1c1f ;  /* 0x003c1f0004027f89 */ /* 0x00251800000e0000 */
        /* <DEDUP_REMOVED lines=15> */
[----:B------:R-:W-:-:S02]  /*b2c0*/  VIADD R15, R0, 0x40 ;  /* 0x00000040000f7836 */ /* 0x000fc40000000000 */
[C---:B------:R-:W-:Y:S01]  /*b2d0*/  @!P0 LEA.HI R4, R0.reuse, R0, RZ, 0x1 ;  /* 0x0000000000048211 */ /* 0x040fe200078f08ff */
[C---:B------:R-:W-:Y:S01]  /*b2e0*/  VIADD R16, R0.reuse, 0x48 ;  /* 0x0000004800107836 */ /* 0x040fe20000000000 */
[----:B------:R-:W-:Y:S01]  /*b2f0*/  @!P1 LEA.HI R6, R5, R5, RZ, 0x1 ;  /* 0x0000000505069211 */ /* 0x000fe200078f08ff */
[C---:B------:R-:W-:Y:S01]  /*b300*/  VIADD R18, R0.reuse, 0x50 ;  /* 0x0000005000127836 */ /* 0x040fe20000000000 */
[----:B------:R-:W-:Y:S01]  /*b310*/  @!P2 LEA.HI R8, R7, R7, RZ, 0x1 ;  /* 0x000000070708a211 */ /* 0x000fe200078f08ff */
[----:B------:R-:W-:Y:S01]  /*b320*/  VIADD R20, R0, 0x80 ;  /* 0x0000008000147836 */ /* 0x000fe20000000000 */
[----:B------:R-:W-:Y:S02]  /*b330*/  @!P0 LOP3.LUT R5, R4, 0xfffffffe, RZ, 0xc0, !PT ;  /* 0xfffffffe04058812 */ /* 0x000fe400078ec0ff */
[----:B------:R-:W-:Y:S02]  /*b340*/  @!P1 LOP3.LUT R7, R6, 0xfffffffe, RZ, 0xc0, !PT ;  /* 0xfffffffe06079812 */ /* 0x000fe400078ec0ff */
[----:B------:R-:W-:Y:S01]  /*b350*/  @!P2 LOP3.LUT R9, R8, 0xfffffffe, RZ, 0xc0, !PT ;  /* 0xfffffffe0809a812 */ /* 0x000fe200078ec0ff */
[----:B---34-:R-:W-:Y:S01]  /*b360*/  @!P0 IMAD.WIDE R4, R5, 0x4, R2 ;  /* 0x0000000405048825 */ /* 0x018fe200078e0202 */
        /* <DEDUP_REMOVED lines=25> */
[----:B------:R-:W-:Y:S01]  /*b500*/  @!P2 LOP3.LUT R11, R14, 0xfffffffe, RZ, 0xc0, !PT ;  /* 0xfffffffe0e0ba812 */ /* 0x000fe200078ec0ff */
[----:B------:R-:W-:Y:S01]  /*b510*/  VIADD R14, R0, 0x60 ;  /* 0x00000060000e7836 */ /* 0x000fe20000000000 */
[----:B------:R-:W-:-:S02]  /*b520*/  @!P3 LOP3.LUT R15, R15, 0xfffffffe, RZ, 0xc0, !PT ;  /* 0xfffffffe0f0fb812 */ /* 0x000fc400078ec0ff */
[----:B------:R-:W-:Y:S01]  /*b530*/  @!P4 LOP3.LUT R17, R16, 0xfffffffe, RZ, 0xc0, !PT ;  /* 0xfffffffe1011c812 */ /* 0x000fe200078ec0ff */
[----:B------:R-:W-:Y:S01]  /*b540*/  VIADD R16, R0, 0x70 ;  /* 0x0000007000107836 */ /* 0x000fe20000000000 */
[----:B------:R-:W-:Y:S02]  /*b550*/  ISETP.GE.AND P5, PT, R18, UR4, PT ;  /* 0x0000000412007c0c */ /* 0x000fe4000bfa6270 */
[----:B------:R-:W-:Y:S01]  /*b560*/  ISETP.GE.AND P6, PT, R19, UR4, PT ;  /* 0x0000000413007c0c */ /* 0x000fe2000bfc6270 */
[----:B0-----:R-:W-:-:S04]  /*b570*/  @!P0 IMAD.WIDE R4, R9, 0x4, R2 ;  /* 0x0000000409048825 */ /* 0x001fc800078e0202 */
[--C-:B-1----:R-:W-:Y:S01]  /*b580*/  @!P1 IMAD.WIDE R6, R13, 0x4, R2.reuse ;  /* 0x000000040d069825 */ /* 0x102fe200078e0202 */
[----:B------:R0:W-:Y:S01]  /*b590*/  @!P0 ST.E.64 desc[UR36][R4.64], R46 ;  /* 0x0000002e04008985 */ /* 0x0001e2000c101b24 */
[----:B------:R-:W-:Y:S02]  /*b5a0*/  ISETP.GE.AND P0, PT, R20, UR4, PT ;  /* 0x0000000414007c0c */ /* 0x000fe4000bf06270 */
[--C-:B------:R-:W-:Y:S01]  /*b5b0*/  @!P2 IMAD.WIDE R8, R11, 0x4, R2.reuse ;  /* 0x000000040b08a825 */ /* 0x100fe200078e0202 */
[----:B------:R1:W-:Y:S01]  /*b5c0*/  @!P1 ST.E.64 desc[UR36][R6.64], R50 ;  /* 0x0000003206009985 */ /* 0x0003e2000c101b24 */
[----:B------:R-:W-:Y:S02]  /*b5d0*/  @!P5 LEA.HI R18, R18, R18, RZ, 0x1 ;  /* 0x000000121212d211 */ /* 0x000fe400078f08ff */
[----:B------:R-:W-:Y:S01]  /*b5e0*/  @!P3 IMAD.WIDE R10, R15, 0x4, R2 ;  /* 0x000000040f0ab825 */ /* 0x000fe200078e0202 */
[----:B------:R2:W-:Y:S01]  /*b5f0*/  @!P2 ST.E.64 desc[UR36][R8.64], R54 ;  /* 0x000000360800a985 */ /* 0x0005e2000c101b24 */
[----:B------:R-:W-:-:S02]  /*b600*/  ISETP.GE.AND P2, PT, R16, UR4, PT ;  /* 0x0000000410007c0c */ /* 0x000fc4000bf46270 */
[----:B------:R-:W-:Y:S01]  /*b610*/  @!P4 IMAD.WIDE R12, R17, 0x4, R2 ;  /* 0x00000004110cc825 */ /* 0x000fe200078e0202 */
[----:B------:R3:W-:Y:S01]  /*b620*/  @!P3 ST.E.64 desc[UR36][R10.64], R58 ;  /* 0x0000003a0a00b985 */ /* 0x0007e2000c101b24 */
[----:B------:R-:W-:Y:S02]  /*b630*/  @!P6 LEA.HI R19, R19, R19, RZ, 0x1 ;  /* 0x000000131313e211 */ /* 0x000fe400078f08ff */
[C---:B------:R-:W-:Y:S01]  /*b640*/  VIADD R15, R0.reuse, 0x68 ;  /* 0x00000068000f7836 */ /* 0x040fe20000000000 */
[----:B------:R4:W-:Y:S01]  /*b650*/  @!P4 ST.E.64 desc[UR36][R12.64], R62 ;  /* 0x0000003e0c00c985 */ /* 0x0009e2000c101b24 */
[----:B------:R-:W-:Y:S01]  /*b660*/  VIADD R17, R0, 0x78 ;  /* 0x0000007800117836 */ /* 0x000fe20000000000 */
[----:B------:R-:W-:Y:S02]  /*b670*/  ISETP.GE.AND P4, PT, R14, UR4, PT ;  /* 0x000000040e007c0c */ /* 0x000fe4000bf86270 */
[----:B------:R-:W-:Y:S02]  /*b680*/  ISETP.GE.AND P3, PT, R15, UR4, PT ;  /* 0x000000040f007c0c */ /* 0x000fe4000bf66270 */
[----:B------:R-:W-:-:S02]  /*b690*/  ISETP.GE.AND P1, PT, R17, UR4, PT ;  /* 0x0000000411007c0c */ /* 0x000fc4000bf26270 */
[----:B0-----:R-:W-:Y:S01]  /*b6a0*/  @!P5 LOP3.LUT R5, R18, 0xfffffffe, RZ, 0xc0, !PT ;  /* 0xfffffffe1205d812 */ /* 0x001fe200078ec0ff */
[C---:B------:R-:W-:Y:S01]  /*b6b0*/  VIADD R18, R0.reuse, 0x88 ;  /* 0x0000008800127836 */ /* 0x040fe20000000000 */
        /* <DEDUP_REMOVED lines=23> */
[----:B------:R0:W-:Y:S03]  /*b830*/  @!P4 ST.E.64 desc[UR36][R4.64], R74 ;  /* 0x0000004a0400c985 */ /* 0x0001e6000c101b24 */
        /* <DEDUP_REMOVED lines=12> */
[----:B------:R-:W-:Y:S02]  /*b900*/  ISETP.GE.AND P0, PT, R14, UR4, PT ;  /* 0x000000040e007c0c */ /* 0x000fe4000bf06270 */
[----:B------:R-:W-:Y:S02]  /*b910*/  ISETP.GE.AND P4, PT, R15, UR4, PT ;  /* 0x000000040f007c0c */ /* 0x000fe4000bf86270 */
[----:B------:R-:W-:-:S02]  /*b920*/  ISETP.GE.AND P2, PT, R17, UR4, PT ;  /* 0x0000000411007c0c */ /* 0x000fc4000bf46270 */
[----:B------:R-:W-:Y:S02]  /*b930*/  @!P5 LEA.HI R19, R19, R19, RZ, 0x1 ;  /* 0x000000131313d211 */ /* 0x000fe400078f08ff */
        /* <DEDUP_REMOVED lines=18> */
[----:B----4-:R-:W-:Y:S01]  /*ba60*/  @!P1 LOP3.LUT R13, R20, 0xfffffffe, RZ, 0xc0, !PT ;  /* 0xfffffffe140d9812 */ /* 0x010fe200078ec0ff */
[----:B------:R-:W-:Y:S01]  /*ba70*/  VIADD R20, R0, 0xf0 ;  /* 0x000000f000147836 */ /* 0x000fe20000000000 */
[----:B------:R-:W-:Y:S01]  /*ba80*/  ISETP.GE.AND P5, PT, R18, UR4, PT ;  /* 0x0000000412007c0c */ /* 0x000fe2000bfa6270 */
[----:B0-----:R-:W-:Y:S01]  /*ba90*/  @!P0 IMAD.WIDE R4, R9, 0x4, R2 ;  /* 0x0000000409048825 */ /* 0x001fe200078e0202 */
[----:B------:R-:W-:-:S02]  /*baa0*/  ISETP.GE.AND P6, PT, R19, UR4, PT ;  /* 0x0000000413007c0c */ /* 0x000fc4000bfc6270 */
[----:B------:R-:W-:Y:S01]  /*bab0*/  IADD3 R16, R0, 0xe0, RZ ;  /* 0x000000e000107810 */ /* 0x000fe20007ffe0ff */
        /* <DEDUP_REMOVED lines=16> */
[----:B------:R-:W-:Y:S01]  /*bbc0*/  VIADD R0, R0, 0xf8 ;  /* 0x000000f800007836 */ /* 0x000fe20000000000 */
[----:B------:R-:W-:Y:S02]  /*bbd0*/  ISETP.GE.AND P1, PT, R15, UR4, PT ;  /* 0x000000040f007c0c */ /* 0x000fe4000bf26270 */
[----:B------:R-:W-:-:S02]  /*bbe0*/  ISETP.GE.AND P3, PT, R17, UR4, PT ;  /* 0x0000000411007c0c */ /* 0x000fc4000bf66270 */
        /* <DEDUP_REMOVED lines=33> */
.L_x_208:
[----:B------:R-:W0:Y:S02]  /*be00*/  S2R R0, SR_TID.X ;  /* 0x0000000000007919 */ /* 0x000e240000002100 */
[----:B0-----:R-:W-:-:S05]  /*be10*/  VIADD R2, R0, 0xffffff80 ;  /* 0xffffff8000027836 */ /* 0x001fca0000000000 */
        /* <DEDUP_REMOVED lines=19> */
[----:B------:R-:W-:Y:S02]  /*bf50*/  UIADD3 UR6, UR5, UR6, URZ ;  /* 0x0000000605067290 */ /* 0x000fe4000fffe03f */
[----:B------:R-:W-:Y:S01]  /*bf60*/  IMAD.U32 R3, RZ, RZ, UR5 ;  /* 0x00000005ff037e24 */ /* 0x000fe2000f8e00ff */
[----:B------:R-:W2:Y:S01]  /*bf70*/  @P0 LDC R7, c[0x0][0xcec] ;  /* 0x00033b00ff070b82 */ /* 0x000ea20000000800 */
[----:B------:R-:W-:Y:S01]  /*bf80*/  IMAD.U32 R2, RZ, RZ, UR4 ;  /* 0x00000004ff027e24 */ /* 0x000fe2000f8e00ff */
[----:B------:R-:W-:Y:S01]  /*bf90*/  ULDC.64 UR4, c[0x0][0xce0] ;  /* 0x0003380000047ab9 */ /* 0x000fe20000000a00 */
        /* <DEDUP_REMOVED lines=12> */
[----:B0-----:R-:W-:-:S04]  /*c060*/  IMAD R9, R8, R7, UR10 ;  /* 0x0000000a08097e24 */ /* 0x001fc8000f8e0207 */
[----:B------:R-:W-:Y:S02]  /*c070*/  IMAD.MOV R7, RZ, RZ, -R5 ;  /* 0x000000ffff077224 */ /* 0x000fe400078e0a05 */
        /* <DEDUP_REMOVED lines=20> */
.L_x_172:
[----:B------:R-:W-:-:S08]  /*c1c0*/  NOP ;  /* 0x0000000000007918 */ /* 0x000fd00000000000 */
[----:B0-----:R-:W0:-:S00]  /*c1d0*/  USETMAXREG.DEALLOC.CTAPOOL 0x28 ;  /* 0x00000028000079c8 */ /* 0x001e0000080e0500 */
[----:B0-----:R-:W-:-:S06]  /*c1e0*/  LOP3.LUT R17, R0, 0x3, RZ, 0xc0, !PT ;  /* 0x0000000300117812 */ /* 0x001fcc00078ec0ff */
[----:B------:R-:W0:Y:S01]  /*c1f0*/  S2UR UR6, SR_CTAID.Y ;  /* 0x00000000000679c3 */ /* 0x000e220000002600 */
[----:B------:R-:W1:Y:S07]  /*c200*/  SHFL.IDX PT, R0, R17, RZ, 0x1f ;  /* 0x00001fff11007589 */ /* 0x000e6e00000e0000 */
[----:B------:R-:W2:Y:S01]  /*c210*/  S2UR UR43, SR_CTAID.Z ;  /* 0x00000000002b79c3 */ /* 0x000ea20000002700 */
[----:B-1----:R-:W-:-:S13]  /*c220*/  ISETP.NE.AND P0, PT, R0, RZ, PT ;  /* 0x000000ff0000720c */ /* 0x002fda0003f05270 */
[----:B0-2---:R-:W-:Y:S05]  /*c230*/  @!P0 BRA `(.L_x_212) ;  /* 0x0000000000288947 */ /* 0x005fea0003800000 */
        /* <DEDUP_REMOVED lines=10> */
.L_x_212:
[----:B------:R-:W-:Y:S01]  /*c2e0*/  ULDC UR7, c[0x0][0xd50] ;  /* 0x0003540000077ab9 */ /* 0x000fe20000000800 */
[----:B------:R-:W-:Y:S01]  /*c2f0*/  UMOV UR39, UR6 ;  /* 0x0000000600277c82 */ /* 0x000fe20008000000 */
[----:B------:R-:W-:-:S11]  /*c300*/  UISETP.NE.AND UP0, UPT, UR7, 0x1, UPT ;  /* 0x000000010700788c */ /* 0x000fd6000bf05270 */
[----:B------:R-:W-:Y:S01]  /*c310*/  @UP0 ULDC UR4, c[0x0][0xd54] ;  /* 0x0003550000040ab9 */ /* 0x000fe20000000800 */
[----:B------:R-:W-:Y:S01]  /*c320*/  @UP0 ULDC UR8, c[0x0][0xd58] ;  /* 0x0003560000080ab9 */ /* 0x000fe20000000800 */
[----:B------:R-:W-:-:S04]  /*c330*/  UIMAD.WIDE.U32 UR4, UR6, UR4, URZ ;  /* 0x00000004060472a5 */ /* 0x000fc8000f8e003f */
[----:B------:R-:W-:-:S12]  /*c340*/  @UP0 USHF.R.U32.HI UR39, URZ, UR8, UR5 ;  /* 0x000000083f270299 */ /* 0x000fd80008011605 */
.L_x_213:
[----:B------:R-:W-:Y:S01]  /*c350*/  ISETP.LE.AND P0, PT, RZ, UR43, PT ;  /* 0x0000002bff007c0c */ /* 0x000fe2000bf03270 */
[----:B------:R-:W-:Y:S01]  /*c360*/  UIADD3 UR4, -UR39, URZ, URZ ;  /* 0x0000003f27047290 */ /* 0x000fe2000fffe13f */
[----:B------:R-:W-:Y:S01]  /*c370*/  IMAD.MOV.U32 R21, RZ, RZ, 0x1 ;  /* 0x00000001ff157424 */ /* 0x000fe200078e00ff */
[----:B------:R-:W-:Y:S01]  /*c380*/  MOV R8, RZ ;  /* 0x000000ff00087202 */ /* 0x000fe20000000f00 */
[----:B------:R-:W-:Y:S01]  /*c390*/  IMAD.MOV.U32 R4, RZ, RZ, 0x1 ;  /* 0x00000001ff047424 */ /* 0x000fe200078e00ff */
[----:B------:R-:W-:-:S08]  /*c3a0*/  UIMAD UR6, UR7, UR4, UR6 ;  /* 0x00000004070672a4 */ /* 0x000fd0000f8e0206 */
[----:B------:R-:W-:Y:S05]  /*c3b0*/  @!P0 BRA `(.L_x_214) ;  /* 0x00000040001c8947 */ /* 0x000fea0003800000 */
[----:B------:R-:W-:Y:S01]  /*c3c0*/  ULDC.64 UR4, c[0x0][0xb20] ;  /* 0x0002c80000047ab9 */ /* 0x000fe20000000a00 */
[----:B------:R-:W-:Y:S01]  /*c3d0*/  ULDC UR41, c[0x0][0x2f0] ;  /* 0x0000bc0000297ab9 */ /* 0x000fe20000000800 */
[----:B------:R-:W-:Y:S01]  /*c3e0*/  UISETP.NE.U32.AND UP0, UPT, UR4, URZ, UPT ;  /* 0x0000003f0400728c */ /* 0x000fe2000bf05070 */
[----:B------:R-:W-:-:S03]  /*c3f0*/  IMAD.MOV.U32 R29, RZ, RZ, RZ ;  /* 0x000000ffff1d7224 */ /* 0x000fc600078e00ff */
[----:B------:R-:W-:-:S06]  /*c400*/  UISETP.NE.AND.EX UP0, UPT, UR5, URZ, UPT, UP0 ;  /* 0x0000003f0500728c */ /* 0x000fcc000bf05300 */
[----:B------:R-:W-:-:S05]  /*c410*/  PLOP3.LUT P0, PT, PT, PT, UP0, 0x80, 0x0 ;  /* 0x000000000000781c */ /* 0x000fca0003f0f008 */
[----:B------:R-:W-:Y:S02]  /*c420*/  @UP0 ULDC.64 UR4, c[0x0][0xb20] ;  /* 0x0002c80000040ab9 */ /* 0x000fe40000000a00 */
[----:B------:R-:W-:-:S06]  /*c430*/  @UP0 UIMAD.WIDE UR4, UR43, 0x4, UR4 ;  /* 0x000000042b0408a5 */ /* 0x000fcc000f8e0204 */
[----:B------:R-:W-:Y:S02]  /*c440*/  IMAD.U32 R2, RZ, RZ, UR4 ;  /* 0x00000004ff027e24 */ /* 0x000fe4000f8e00ff */
[----:B------:R-:W-:Y:S01]  /*c450*/  IMAD.U32 R3, RZ, RZ, UR5 ;  /* 0x00000005ff037e24 */ /* 0x000fe2000f8e00ff */
[----:B------:R-:W-:Y:S02]  /*c460*/  ULDC.64 UR4, c[0x0][0x418] ;  /* 0x0001060000047ab9 */ /* 0x000fe40000000a00 */
[----:B------:R-:W-:Y:S02]  /*c470*/  UISETP.NE.U32.AND UP0, UPT, UR4, URZ, UPT ;  /* 0x0000003f0400728c */ /* 0x000fe4000bf05070 */
[----:B------:R0:W5:Y:S01]  /*c480*/  @P0 LDG.E R29, desc[UR36][R2.64] ;  /* 0x00000024021d0981 */ /* 0x000162000c1e1900 */
[----:B------:R-:W-:Y:S01]  /*c490*/  ULDC UR4, c[0x0][0x424] ;  /* 0x0001090000047ab9 */ /* 0x000fe20000000800 */
[----:B------:R-:W-:Y:S02]  /*c4a0*/  UISETP.NE.AND.EX UP0, UPT, UR5, URZ, UPT, UP0 ;  /* 0x0000003f0500728c */ /* 0x000fe4000bf05300 */
[----:B------:R-:W-:-:S02]  /*c4b0*/  ULOP3.LUT UR44, UR6, 0xffff, URZ, 0xc0, !UPT ;  /* 0x0000ffff062c7892 */ /* 0x000fc4000f8ec03f */
[----:B------:R-:W-:Y:S01]  /*c4c0*/  USEL UR4, UR4, 0x1, UP0 ;  /* 0x0000000104047887 */ /* 0x000fe20008000000 */
[----:B------:R-:W-:-:S03]  /*c4d0*/  UMOV UR38, URZ ;  /* 0x0000003f00267c82 */ /* 0x000fc60008000000 */
[----:B------:R-:W-:-:S04]  /*c4e0*/  UIMAD UR41, UR4, UR41, URZ ;  /* 0x00000029042972a4 */ /* 0x000fc8000f8e023f */
[----:B------:R-:W-:Y:S02]  /*c4f0*/  UISETP.GE.AND UP0, UPT, UR41, 0x1, UPT ;  /* 0x000000012900788c */ /* 0x000fe4000bf06270 */
[----:B------:R-:W-:-:S04]  /*c500*/  UIADD3 UR4, UR41, 0x3f, URZ ;  /* 0x0000003f29047890 */ /* 0x000fc8000fffe03f */
[----:B------:R-:W-:Y:S01]  /*c510*/  PLOP3.LUT P0, PT, PT, PT, UP0, 0x80, 0x0 ;  /* 0x000000000000781c */ /* 0x000fe20003f0f008 */
[----:B------:R-:W-:-:S04]  /*c520*/  USHF.R.S32.HI UR5, URZ, 0x1f, UR4 ;  /* 0x0000001f3f057899 */ /* 0x000fc80008011404 */
[----:B------:R-:W-:-:S04]  /*c530*/  ULEA.HI UR5, UR5, UR4, URZ, 0x6 ;  /* 0x0000000405057291 */ /* 0x000fc8000f8f303f */
[----:B------:R-:W-:-:S04]  /*c540*/  USHF.R.S32.HI UR40, URZ, 0x6, UR5 ;  /* 0x000000063f287899 */ /* 0x000fc80008011405 */
[----:B0-----:R-:W-:Y:S08]  /*c550*/  @!P0 BRA `(.L_x_215) ;  /* 0x0000000000848947 */ /* 0x001ff00003800000 */
[----:B------:R-:W-:Y:S01]  /*c560*/  USHF.R.U32.HI UR6, URZ, 0x10, UR6 ;  /* 0x000000103f067899 */ /* 0x000fe20008011606 */
[----:B------:R-:W-:-:S03]  /*c570*/  UMOV UR4, URZ ;  /* 0x0000003f00047c82 */ /* 0x000fc60008000000 */
        /* <DEDUP_REMOVED lines=31> */
.L_x_215:
[----:B------:R-:W-:Y:S02]  /*c770*/  UIMAD UR45, UR44, UR38, URZ ;  /* 0x000000262c2d72a4 */ /* 0x000fe4000f8e023f */
[----:B------:R-:W-:Y:S02]  /*c780*/  IMAD.U32 R3, RZ, RZ, UR38 ;  /* 0x00000026ff037e24 */ /* 0x000fe4000f8e00ff */
[----:B------:R-:W-:Y:S02]  /*c790*/  IMAD.MOV.U32 R8, RZ, RZ, RZ ;  /* 0x000000ffff087224 */ /* 0x000fe400078e00ff */
[----:B------:R-:W-:Y:S02]  /*c7a0*/  IMAD.MOV.U32 R4, RZ, RZ, 0x1 ;  /* 0x00000001ff047424 */ /* 0x000fe400078e00ff */
[----:B------:R-:W-:-:S05]  /*c7b0*/  IMAD.U32 R28, RZ, RZ, UR45 ;  /* 0x0000002dff1c7e24 */ /* 0x000fca000f8e00ff */
[----:B------:R-:W-:-:S04]  /*c7c0*/  VIADDMNMX R28, R28, R3, UR40, PT ;  /* 0x000000281c1c7e46 */ /* 0x000fc8000b800103 */
        /* <DEDUP_REMOVED lines=13> */
[----:B------:R-:W-:Y:S01]  /*c8a0*/  MOV R8, 0x70 ;  /* 0x0000007000087802 */ /* 0x000fe20000000f00 */
[----:B------:R-:W-:Y:S01]  /*c8b0*/  IMAD.U32 R5, RZ, RZ, UR5 ;  /* 0x00000005ff057e24 */ /* 0x000fe2000f8e00ff */
[----:B------:R-:W0:Y:S01]  /*c8c0*/  LDC.64 R2, c[0x4][R2] ;  /* 0x0100000002027b82 */ /* 0x000e220000000a00 */
[----:B------:R-:W-:Y:S01]  /*c8d0*/  ULDC.64 UR4, c[0x4][0x8] ;  /* 0x0100020000047ab9 */ /* 0x000fe20000000a00 */
[----:B------:R-:W-:Y:S02]  /*c8e0*/  IMAD.U32 R6, RZ, RZ, UR6 ;  /* 0x00000006ff067e24 */ /* 0x000fe4000f8e00ff */
[----:B------:R-:W-:-:S02]  /*c8f0*/  IMAD.U32 R7, RZ, RZ, UR7 ;  /* 0x00000007ff077e24 */ /* 0x000fc4000f8e00ff */
[----:B------:R-:W-:Y:S02]  /*c900*/  IMAD.U32 R10, RZ, RZ, UR4 ;  /* 0x00000004ff0a7e24 */ /* 0x000fe4000f8e00ff */
[----:B------:R-:W-:Y:S02]  /*c910*/  IMAD.U32 R11, RZ, RZ, UR5 ;  /* 0x00000005ff0b7e24 */ /* 0x000fe4000f8e00ff */
[----:B------:R-:W-:Y:S02]  /*c920*/  IMAD.MOV.U32 R12, RZ, RZ, 0x1 ;  /* 0x00000001ff0c7424 */ /* 0x000fe400078e00ff */
[----:B------:R-:W-:-:S07]  /*c930*/  IMAD.MOV.U32 R13, RZ, RZ, RZ ;  /* 0x000000ffff0d7224 */ /* 0x000fce00078e00ff */
[----:B------:R-:W-:-:S07]  /*c940*/  LEPC R20, `(.L_x_216) ;  /* 0x000000001014794e */ /* 0x000fce0000000000 */
[----:B0----5:R-:W-:Y:S05]  /*c950*/  CALL.ABS.NOINC R2 ;  /* 0x0000000002007343 */ /* 0x021fea0003c00000 */
.L_x_216:
        /* <DEDUP_REMOVED lines=19> */
[----:B-1---5:R-:W-:Y:S05]  /*ca90*/  CALL.ABS.NOINC R2 ;  /* 0x0000000002007343 */ /* 0x022fea0003c00000 */
.L_x_218:
[----:B------:R0:W1:Y:S01]  /*caa0*/  LDC.64 R2, c[0x4][R16] ;  /* 0x0100000010027b82 */ /* 0x0000620000000a00 */
[----:B------:R-:W-:Y:S01]  /*cab0*/  ULDC.64 UR4, c[0x4][0x90] ;  /* 0x0100240000047ab9 */ /* 0x000fe20000000a00 */
[----:B------:R-:W-:Y:S01]  /*cac0*/  ULDC.64 UR6, c[0x4][0x98] ;  /* 0x0100260000067ab9 */ /* 0x000fe20000000a00 */
[----:B------:R-:W-:Y:S02]  /*cad0*/  IMAD.U32 R4, RZ, RZ, UR4 ;  /* 0x00000004ff047e24 */ /* 0x000fe4000f8e00ff */
[----:B------:R-:W-:Y:S01]  /*cae0*/  IMAD.U32 R5, RZ, RZ, UR5 ;  /* 0x00000005ff057e24 */ /* 0x000fe2000f8e00ff */
        /* <DEDUP_REMOVED lines=9> */
[----:B-1----:R-:W-:Y:S05]  /*cb80*/  CALL.ABS.NOINC R2 ;  /* 0x0000000002007343 */ /* 0x002fea0003c00000 */
.L_x_217:
[----:B------:R-:W-:Y:S01]  /*cb90*/  ULDC.64 UR4, c[0x0][0xaf0] ;  /* 0x0002bc0000047ab9 */ /* 0x000fe20000000a00 */
[----:B------:R-:W-:Y:S01]  /*cba0*/  IMAD.U32 R25, RZ, RZ, UR43 ;  /* 0x0000002bff197e24 */ /* 0x000fe2000f8e00ff */
[----:B------:R-:W-:Y:S01]  /*cbb0*/  UISETP.NE.U32.AND UP0, UPT, UR4, URZ, UPT ;  /* 0x0000003f0400728c */ /* 0x000fe2000bf05070 */
[----:B------:R-:W0:Y:S03]  /*cbc0*/  LDC R11, c[0x0][0x430] ;  /* 0x00010c00ff0b7b82 */ /* 0x000e260000000800 */
[----:B------:R-:W-:-:S06]  /*cbd0*/  UISETP.NE.AND.EX UP0, UPT, UR5, URZ, UPT, UP0 ;  /* 0x0000003f0500728c */ /* 0x000fcc000bf05300 */
[----:B------:R-:W-:-:S05]  /*cbe0*/  PLOP3.LUT P0, PT, PT, PT, UP0, 0x80, 0x0 ;  /* 0x000000000000781c */ /* 0x000fca0003f0f008 */
[----:B------:R-:W-:Y:S02]  /*cbf0*/  @UP0 ULDC.64 UR4, c[0x0][0xaf0] ;  /* 0x0002bc0000040ab9 */ /* 0x000fe40000000a00 */
[----:B------:R-:W-:-:S06]  /*cc00*/  @UP0 UIMAD.WIDE UR4, UR43, 0x4, UR4 ;  /* 0x000000042b0408a5 */ /* 0x000fcc000f8e0204 */
[----:B------:R-:W-:Y:S01]  /*cc10*/  IMAD.U32 R2, RZ, RZ, UR4 ;  /* 0x00000004ff027e24 */ /* 0x000fe2000f8e00ff */
[C---:B------:R-:W-:Y:S01]  /*cc20*/  LOP3.LUT R6, R24.reuse, 0x7f, RZ, 0xc0, !PT ;  /* 0x0000007f18067812 */ /* 0x040fe200078ec0ff */
[----:B------:R-:W-:Y:S02]  /*cc30*/  IMAD.U32 R3, RZ, RZ, UR5 ;  /* 0x00000005ff037e24 */ /* 0x000fe4000f8e00ff */
[----:B------:R-:W-:Y:S01]  /*cc40*/  IMAD.SHL.U32 R0, R24, 0x10, RZ ;  /* 0x0000001018007824 */ /* 0x000fe200078e00ff */
[----:B------:R-:W-:Y:S01]  /*cc50*/  LEA R18, R28, 0xffffffc0, 0x6 ;  /* 0xffffffc01c127811 */ /* 0x000fe200078e30ff */
[----:B------:R-:W-:Y:S01]  /*cc60*/  ULDC UR4, c[0x0][0x320] ;  /* 0x0000c80000047ab9 */ /* 0x000fe20000000800 */
[----:B------:R1:W2:Y:S01]  /*cc70*/  @P0 LDG.E R25, desc[UR36][R2.64] ;  /* 0x0000002402190981 */ /* 0x0002a2000c1e1900 */
[----:B------:R-:W-:Y:S02]  /*cc80*/  SHF.R.U32.HI R5, RZ, 0x3, R6 ;  /* 0x00000003ff057819 */ /* 0x000fe40000011606 */
[----:B------:R-:W-:-:S02]  /*cc90*/  LOP3.LUT R4, R0, 0x70, RZ, 0xc0, !PT ;  /* 0x0000007000047812 */ /* 0x000fc400078ec0ff */
[----:B0-----:R-:W-:Y:S02]  /*cca0*/  ISETP.NE.AND P1, PT, R11, 0x1, PT ;  /* 0x000000010b00780c */ /* 0x001fe40003f25270 */
[----:B------:R-:W-:Y:S02]  /*ccb0*/  LOP3.LUT R31, R4, R5, RZ, 0xfc, !PT ;  /* 0x00000005041f7212 */ /* 0x000fe400078efcff */
[----:B------:R-:W-:-:S03]  /*ccc0*/  LOP3.LUT R16, R16, 0xffffefff, RZ, 0xc0, !PT ;  /* 0xffffefff10107812 */ /* 0x000fc600078ec0ff */
[----:B------:R-:W-:-:S04]  /*ccd0*/  IMAD.IADD R4, R31, 0x1, R18 ;  /* 0x000000011f047824 */ /* 0x000fc800078e0212 */
[C---:B-----5:R-:W-:Y:S01]  /*cce0*/  IMAD.IADD R10, R4.reuse, 0x1, R29 ;  /* 0x00000001040a7824 */ /* 0x060fe200078e021d */
[----:B------:R-:W-:Y:S01]  /*ccf0*/  ISETP.GE.AND P0, PT, R4, UR41, PT ;  /* 0x0000002904007c0c */ /* 0x000fe2000bf06270 */
[----:B------:R-:W0:Y:S01]  /*cd00*/  @P1 LDC R0, c[0x0][0x434] ;  /* 0x00010d00ff001b82 */ /* 0x000e220000000800 */
[----:B------:R-:W-:Y:S01]  /*cd10*/  @P1 LOP3.LUT R16, R16, 0x1000, RZ, 0xfc, !PT ;  /* 0x0000100010101812 */ /* 0x000fe200078efcff */
[----:B------:R-:W-:Y:S01]  /*cd20*/  IMAD.MOV.U32 R7, RZ, RZ, R10 ;  /* 0x000000ffff077224 */ /* 0x000fe200078e000a */
[----:B------:R-:W-:-:S05]  /*cd30*/  ISETP.GT.U32.OR P0, PT, R31, 0x3f, P0 ;  /* 0x0000003f1f00780c */ /* 0x000fca0000704470 */
[----:B-1----:R-:W1:Y:S08]  /*cd40*/  @P1 LDC R3, c[0x0][0x438] ;  /* 0x00010e00ff031b82 */ /* 0x002e700000000800 */
[----:B------:R-:W3:Y:S08]  /*cd50*/  @!P0 LDC.64 R8, c[0x0][0x428] ;  /* 0x00010a00ff088b82 */ /* 0x000ef00000000a00 */
[----:B------:R-:W4:Y:S01]  /*cd60*/  @!P0 LDC.64 R4, c[0x0][0x418] ;  /* 0x00010600ff048b82 */ /* 0x000f220000000a00 */
[----:B0-----:R-:W-:-:S05]  /*cd70*/  @P1 IMAD.HI.U32 R0, R10, R0, RZ ;  /* 0x000000000a001227 */ /* 0x001fca00078e00ff */
[----:B-1----:R-:W-:-:S04]  /*cd80*/  @P1 SHF.R.U32.HI R7, RZ, R3, R0 ;  /* 0x00000003ff071219 */ /* 0x002fc80000011600 */
        /* <DEDUP_REMOVED lines=8> */
[----:B------:R-:W-:-:S05]  /*ce10*/  @!P0 LEA.HI.X R5, R2, R5, R0, 0x2, P1 ;  /* 0x0000000502058211 */ /* 0x000fca00008f1400 */
[----:B------:R0:W2:Y:S01]  /*ce20*/  @!P0 LDG.E R3, desc[UR36][R4.64] ;  /* 0x0000002404038981 */ /* 0x0000a2000c1e1900 */
[----:B------:R-:W-:Y:S02]  /*ce30*/  CS2R R26, SRZ ;  /* 0x00000000001a7805 */ /* 0x000fe4000001ff00 */
[----:B------:R-:W-:Y:S01]  /*ce40*/  LOP3.LUT R16, R16, 0xffffffdf, RZ, 0xc0, !PT ;  /* 0xffffffdf10107812 */ /* 0x000fe200078ec0ff */
[----:B------:R-:W-:-:S04]  /*ce50*/  IMAD.MOV R19, RZ, RZ, -R7 ;  /* 0x000000ffff137224 */ /* 0x000fc800078e0a07 */
[----:B------:R-:W-:Y:S02]  /*ce60*/  IMAD R19, R11, R19, R10 ;  /* 0x000000130b137224 */ /* 0x000fe400078e020a */
[----:B0-----:R-:W-:-:S05]  /*ce70*/  IMAD.SHL.U32 R5, R24, 0x8, RZ ;  /* 0x0000000818057824 */ /* 0x001fca00078e00ff */
[----:B------:R-:W-:-:S04]  /*ce80*/  LOP3.LUT R22, R5, 0x38, RZ, 0xc0, !PT ;  /* 0x0000003805167812 */ /* 0x000fc800078ec0ff */
[C---:B------:R-:W-:Y:S02]  /*ce90*/  LOP3.LUT R0, R22.reuse, 0x40, RZ, 0xfc, !PT ;  /* 0x0000004016007812 */ /* 0x040fe400078efcff */
[----:B------:R-:W-:Y:S02]  /*cea0*/  LOP3.LUT R2, R22, 0x80, RZ, 0xfc, !PT ;  /* 0x0000008016027812 */ /* 0x000fe400078efcff */
[----:B------:R-:W-:Y:S02]  /*ceb0*/  ISETP.GE.AND P2, PT, R0, UR4, PT ;  /* 0x0000000400007c0c */ /* 0x000fe4000bf46270 */
[----:B------:R-:W-:Y:S02]  /*cec0*/  ISETP.GE.AND P1, PT, R2, UR4, PT ;  /* 0x0000000402007c0c */ /* 0x000fe4000bf26270 */
[----:B------:R-:W-:Y:S02]  /*ced0*/  SEL R0, RZ, 0xffffffff, P2 ;  /* 0xffffffffff007807 */ /* 0x000fe40001000000 */
[----:B------:R-:W-:-:S02]  /*cee0*/  LOP3.LUT R2, R22, 0xc0, RZ, 0xfc, !PT ;  /* 0x000000c016027812 */ /* 0x000fc400078efcff */
[C---:B------:R-:W-:Y:S02]  /*cef0*/  LOP3.LUT R35, R22.reuse, 0x100, RZ, 0xfc, !PT ;  /* 0x0000010016237812 */ /* 0x040fe400078efcff */
[C---:B------:R-:W-:Y:S02]  /*cf00*/  LOP3.LUT R34, R22.reuse, 0x140, RZ, 0xfc, !PT ;  /* 0x0000014016227812 */ /* 0x040fe400078efcff */
[----:B------:R-:W-:Y:S02]  /*cf10*/  LOP3.LUT R4, R22, 0x180, RZ, 0xfc, !PT ;  /* 0x0000018016047812 */ /* 0x000fe400078efcff */
[----:B------:R-:W-:Y:S02]  /*cf20*/  @P2 LOP3.LUT R16, R16, 0x20, RZ, 0xfc, !PT ;  /* 0x0000002010102812 */ /* 0x000fe400078efcff */
[----:B------:R-:W-:Y:S02]  /*cf30*/  ISETP.GE.AND P2, PT, R35, UR4, PT ;  /* 0x0000000423007c0c */ /* 0x000fe4000bf46270 */
[----:B------:R-:W-:-:S02]  /*cf40*/  LOP3.LUT R16, R16, 0xfffffdff, RZ, 0xc0, !PT ;  /* 0xfffffdff10107812 */ /* 0x000fc400078ec0ff */
[C---:B------:R-:W-:Y:S02]  /*cf50*/  LOP3.LUT R37, R22.reuse, 0x1c0, RZ, 0xfc, !PT ;  /* 0x000001c016257812 */ /* 0x040fe400078efcff */
[--C-:B--2---:R-:W-:Y:S01]  /*cf60*/  @!P0 SHF.R.S32.HI R27, RZ, 0x1f, R3.reuse ;  /* 0x0000001fff1b8819 */ /* 0x104fe20000011403 */
[----:B------:R-:W-:Y:S01]  /*cf70*/  @!P0 IMAD.MOV.U32 R26, RZ, RZ, R3 ;  /* 0x000000ffff1a8224 */ /* 0x000fe200078e0003 */
[----:B------:R-:W-:Y:S01]  /*cf80*/  ISETP.GE.AND P0, PT, R22, UR4, PT ;  /* 0x0000000416007c0c */ /* 0x000fe2000bf06270 */
[----:B------:R-:W-:-:S03]  /*cf90*/  IMAD.SHL.U32 R3, R0, 0x2, RZ ;  /* 0x0000000200037824 */ /* 0x000fc600078e00ff */
[----:B------:R-:W-:-:S04]  /*cfa0*/  SEL R0, RZ, 0x1, P0 ;  /* 0x00000001ff007807 */ /* 0x000fc80000000000 */
[----:B------:R-:W-:Y:S02]  /*cfb0*/  LOP3.LUT R0, R3, 0x2, R0, 0xe2, !PT ;  /* 0x0000000203007812 */ /* 0x000fe400078ee200 */
[----:B------:R-:W-:-:S03]  /*cfc0*/  SEL R3, RZ, 0x4, P1 ;  /* 0x00000004ff037807 */ /* 0x000fc60000800000 */
[----:B------:R-:W-:Y:S02]  /*cfd0*/  @P0 LOP3.LUT R16, R16, 0x200, RZ, 0xfc, !PT ;  /* 0x0000020010100812 */ /* 0x000fe400078efcff */
[----:B------:R-:W-:Y:S02]  /*cfe0*/  ISETP.GE.AND P0, PT, R2, UR4, PT ;  /* 0x0000000402007c0c */ /* 0x000fe4000bf06270 */
[----:B------:R-:W-:Y:S02]  /*cff0*/  LOP3.LUT R16, R16, 0xffffffef, RZ, 0xc0, !PT ;  /* 0xffffffef10107812 */ /* 0x000fe400078ec0ff */
[----:B------:R-:W-:Y:S02]  /*d000*/  SEL R2, RZ, 0x8, P0 ;  /* 0x00000008ff027807 */ /* 0x000fe40000000000 */
[----:B------:R-:W-:Y:S02]  /*d010*/  @P1 LOP3.LUT R16, R16, 0x10, RZ, 0xfc, !PT ;  /* 0x0000001010101812 */ /* 0x000fe400078efcff */
[----:B------:R-:W-:-:S02]  /*d020*/  ISETP.GE.AND P1, PT, R34, UR4, PT ;  /* 0x0000000422007c0c */ /* 0x000fc4000bf26270 */
[----:B------:R-:W-:Y:S02]  /*d030*/  LOP3.LUT R16, R16, 0xfffffff7, RZ, 0xc0, !PT ;  /* 0xfffffff710107812 */ /* 0x000fe400078ec0ff */
[----:B------:R-:W-:Y:S02]  /*d040*/  LOP3.LUT R2, R2, R0, R3, 0xfe, !PT ;  /* 0x0000000002027212 */ /* 0x000fe400078efe03 */
[----:B------:R-:W-:Y:S02]  /*d050*/  @P0 LOP3.LUT R16, R16, 0x8, RZ, 0xfc, !PT ;  /* 0x0000000810100812 */ /* 0x000fe400078efcff */
[----:B------:R-:W-:Y:S02]  /*d060*/  ISETP.GE.AND P0, PT, R4, UR4, PT ;  /* 0x0000000404007c0c */ /* 0x000fe4000bf06270 */
[----:B------:R-:W-:Y:S02]  /*d070*/  LOP3.LUT R16, R16, 0xfffffffb, RZ, 0xc0, !PT ;  /* 0xfffffffb10107812 */ /* 0x000fe400078ec0ff */
[----:B------:R-:W-:-:S02]  /*d080*/  SEL R33, RZ, 0x40, P0 ;  /* 0x00000040ff217807 */ /* 0x000fc40000000000 */
[----:B------:R-:W-:Y:S02]  /*d090*/  @P2 LOP3.LUT R16, R16, 0x4, RZ, 0xfc, !PT ;  /* 0x0000000410102812 */ /* 0x000fe400078efcff */
[----:B------:R-:W-:Y:S01]  /*d0a0*/  ISETP.GE.AND P0, PT, R37, UR4, PT ;  /* 0x0000000425007c0c */ /* 0x000fe2000bf06270 */
[----:B------:R-:W-:Y:S01]  /*d0b0*/  UMOV UR4, 0xffffffff ;  /* 0xffffffff00047882 */ /* 0x000fe20000000000 */
[----:B------:R-:W-:Y:S02]  /*d0c0*/  SEL R3, RZ, 0x10, P2 ;  /* 0x00000010ff037807 */ /* 0x000fe40001000000 */
[----:B------:R-:W-:Y:S02]  /*d0d0*/  LOP3.LUT R16, R16, 0xfffffffd, RZ, 0xc0, !PT ;  /* 0xfffffffd10107812 */ /* 0x000fe400078ec0ff */
[----:B------:R-:W-:Y:S02]  /*d0e0*/  SEL R4, RZ, 0x20, P1 ;  /* 0x00000020ff047807 */ /* 0x000fe40000800000 */
[----:B------:R-:W-:-:S02]  /*d0f0*/  SEL R0, RZ, 0x80, P0 ;  /* 0x00000080ff007807 */ /* 0x000fc40000000000 */
[----:B------:R-:W-:Y:S02]  /*d100*/  @P1 LOP3.LUT R16, R16, 0x2, RZ, 0xfc, !PT ;  /* 0x0000000210101812 */ /* 0x000fe400078efcff */
[----:B------:R-:W-:Y:S01]  /*d110*/  LOP3.LUT R2, R4, R2, R3, 0xfe, !PT ;  /* 0x0000000204027212 */ /* 0x000fe200078efe03 */
[----:B------:R-:W-:Y:S06]  /*d120*/  BRA.DIV UR4, `(.L_x_219) ;  /* 0x0000003a04107947 */ /* 0x000fec000b800000 */
.L_x_265:
[----:B------:R-:W2:Y:S01]  /*d130*/  LDL R3, [R1] ;  /* 0x0000000001037983 */ /* 0x000ea20000100800 */
[----:B------:R-:W-:Y:S02]  /*d140*/  LOP3.LUT R33, R2, R33, RZ, 0xfc, !PT ;  /* 0x0000002102217212 */ /* 0x000fe400078efcff */
[----:B------:R-:W-:Y:S02]  /*d150*/  ISETP.GT.U32.AND P1, PT, R31, 0x3f, PT ;  /* 0x0000003f1f00780c */ /* 0x000fe40003f24070 */
[----:B------:R-:W-:Y:S02]  /*d160*/  LOP3.LUT R16, R16, 0xfffffbff, RZ, 0xc0, !PT ;  /* 0xfffffbff10107812 */ /* 0x000fe400078ec0ff */
[----:B------:R-:W-:Y:S02]  /*d170*/  MOV R23, UR39 ;  /* 0x0000002700177c02 */ /* 0x000fe40008000f00 */
[----:B------:R-:W-:Y:S02]  /*d180*/  LOP3.LUT R17, R33, R0, RZ, 0xfc, !PT ;  /* 0x0000000021117212 */ /* 0x000fe400078efcff */
[----:B------:R-:W-:-:S02]  /*d190*/  SHF.R.S32.HI R23, RZ, 0x1f, R23 ;  /* 0x0000001fff177819 */ /* 0x000fc40000011417 */
[----:B--2---:R-:W-:-:S13]  /*d1a0*/  R2UR UR4, R3 ;  /* 0x00000000030472ca */ /* 0x004fda00000e0000 */
[----:B------:R-:W-:-:S06]  /*d1b0*/  ULOP3.LUT UR4, UR4, 0x2, URZ, 0xfc, !UPT ;  /* 0x0000000204047892 */ /* 0x000fcc000f8efc3f */
[----:B------:R-:W-:-:S05]  /*d1c0*/  IMAD.U32 R2, RZ, RZ, UR4 ;  /* 0x00000004ff027e24 */ /* 0x000fca000f8e00ff */
[----:B------:R-:W-:-:S13]  /*d1d0*/  ISETP.NE.AND P0, PT, R2, 0x3, PT ;  /* 0x000000030200780c */ /* 0x000fda0003f05270 */
[----:B------:R-:W-:-:S04]  /*d1e0*/  @P0 LOP3.LUT R16, R16, 0x400, RZ, 0xfc, !PT ;  /* 0x0000040010100812 */ /* 0x000fc800078efcff */
[----:B------:R-:W-:-:S04]  /*d1f0*/  LOP3.LUT R16, R16, 0xffffbfff, RZ, 0xc0, !PT ;  /* 0xffffbfff10107812 */ /* 0x000fc800078ec0ff */
[----:B------:R-:W-:Y:S01]  /*d200*/  @P1 LOP3.LUT R16, R16, 0x4000, RZ, 0xfc, !PT ;  /* 0x0000400010101812 */ /* 0x000fe200078efcff */
[----:B------:R-:W-:Y:S06]  /*d210*/  @!P0 BRA `(.L_x_220) ;  /* 0x0000000000048947 */ /* 0x000fec0003800000 */
[----:B------:R-:W-:Y:S01]  /*d220*/  BPT.TRAP 0x1 ;  /* 0x000000040000795c */ /* 0x000fe20000300000 */
.L_x_220:
[----:B------:R-:W-:-:S05]  /*d230*/  IMAD.MOV.U32 R0, RZ, RZ, 0x1 ;  /* 0x00000001ff007424 */ /* 0x000fca00078e00ff */
[----:B------:R-:W-:-:S04]  /*d240*/  SHF.L.U32 R0, R0, 0x1f, RZ ;  /* 0x0000001f00007819 */ /* 0x000fc800000006ff */
[----:B------:R-:W0:Y:S02]  /*d250*/  SYNCS.PHASECHK.TRANS64.TRYWAIT P0, [UR42+0x38840], R0 ;  /* 0x03884000ff0075a7 */ /* 0x000e24000800016a */
[----:B0-----:R-:W-:Y:S05]  /*d260*/  @!P0 BRA `(.L_x_221) ;  /* 0x0000003400e08947 */ /* 0x001fea0003800000 */
.L_x_266:
[----:B------:R-:W-:Y:S01]  /*d270*/  SHF.R.S32.HI R30, RZ, 0x1f, R19 ;  /* 0x0000001fff1e7819 */ /* 0x000fe20000011413 */
[----:B------:R-:W-:Y:S01]  /*d280*/  ULDC.64 UR4, c[0x0][0x300] ;  /* 0x0000c00000047ab9 */ /* 0x000fe20000000a00 */
[----:B------:R-:W-:Y:S01]  /*d290*/  R2UR UR6, R23 ;  /* 0x00000000170672ca */ /* 0x000fe200000e0000 */
[----:B0-----:R-:W-:Y:S01]  /*d2a0*/  IMAD.WIDE.U32 R2, R19, UR4, RZ ;  /* 0x0000000413027c25 */ /* 0x001fe2000f8e00ff */
[----:B------:R-:W-:Y:S02]  /*d2b0*/  SHF.R.U32.HI R8, RZ, 0x3, R6 ;  /* 0x00000003ff087819 */ /* 0x000fe40000011606 */
[----:B------:R-:W-:Y:S01]  /*d2c0*/  LOP3.LUT R16, R16, 0xfffffffe, RZ, 0xc0, !PT ;  /* 0xfffffffe10107812 */ /* 0x000fe200078ec0ff */
[----:B------:R-:W-:Y:S01]  /*d2d0*/  IMAD R0, R30, UR4, RZ ;  /* 0x000000041e007c24 */ /* 0x000fe2000f8e02ff */
[----:B------:R-:W-:-:S03]  /*d2e0*/  IADD3 R18, -R8, UR41, -R18 ;  /* 0x0000002908127c10 */ /* 0x000fc6000fffe912 */
[----:B------:R-:W-:Y:S01]  /*d2f0*/  IMAD R7, R19, UR5, R0 ;  /* 0x0000000513077c24 */ /* 0x000fe2000f8e0200 */
[----:B------:R-:W-:-:S03]  /*d300*/  ULDC.64 UR4, c[0x0][0x310] ;  /* 0x0000c40000047ab9 */ /* 0x000fc60000000a00 */
[----:B------:R-:W-:Y:S02]  /*d310*/  IMAD.IADD R3, R3, 0x1, R7 ;  /* 0x0000000103037824 */ /* 0x000fe400078e0207 */
[----:B------:R-:W-:Y:S02]  /*d320*/  IMAD R7, R27, UR4, RZ ;  /* 0x000000041b077c24 */ /* 0x000fe4000f8e02ff */
[----:B------:R-:W-:-:S04]  /*d330*/  IMAD.WIDE.U32 R2, R26, UR4, R2 ;  /* 0x000000041a027c25 */ /* 0x000fc8000f8e0002 */
[----:B------:R-:W-:Y:S01]  /*d340*/  IMAD R7, R26, UR5, R7 ;  /* 0x000000051a077c24 */ /* 0x000fe2000f8e0207 */
[----:B------:R-:W-:-:S03]  /*d350*/  ULDC.64 UR4, c[0x0][0x308] ;  /* 0x0000c20000047ab9 */ /* 0x000fc60000000a00 */
[----:B------:R-:W-:Y:S02]  /*d360*/  IMAD.IADD R3, R3, 0x1, R7 ;  /* 0x0000000103037824 */ /* 0x000fe400078e0207 */
        /* <DEDUP_REMOVED lines=8> */
[----:B------:R-:W-:Y:S02]  /*d3f0*/  ULDC UR4, c[0x0][0x2f4] ;  /* 0x0000bd0000047ab9 */ /* 0x000fe40000000800 */
[----:B------:R-:W-:-:S02]  /*d400*/  ISETP.GE.AND P2, PT, R22, UR4, PT ;  /* 0x0000000416007c0c */ /* 0x000fc4000bf46270 */
[----:B------:R-:W-:Y:S02]  /*d410*/  LEA.HI.X R4, R2, UR7, R3, 0x1, P0 ;  /* 0x0000000702047c11 */ /* 0x000fe400080f0c03 */
[----:B------:R-:W-:Y:S02]  /*d420*/  LOP3.LUT R2, R5, 0x1c0, RZ, 0xc0, !PT ;  /* 0x000001c005027812 */ /* 0x000fe400078ec0ff */
[----:B------:R-:W-:Y:S02]  /*d430*/  ISETP.GE.AND P0, PT, R18, 0x1, PT ;  /* 0x000000011200780c */ /* 0x000fe40003f06270 */
[----:B------:R-:W-:-:S04]  /*d440*/  LOP3.LUT R5, R2, 0x38, R5, 0xf8, !PT ;  /* 0x0000003802057812 */ /* 0x000fc800078ef805 */
[----:B------:R-:W-:Y:S01]  /*d450*/  LOP3.LUT R5, R5, 0x38, R24, 0x78, !PT ;  /* 0x0000003805057812 */ /* 0x000fe200078e7818 */
[----:B------:R-:W-:Y:S01]  /*d460*/  IMAD.SHL.U32 R24, R6, 0x8, RZ ;  /* 0x0000000806187824 */ /* 0x000fe200078e00ff */
[----:B------:R-:W-:-:S04]  /*d470*/  @P2 LOP3.LUT R16, R16, 0x1, RZ, 0xfc, !PT ;  /* 0x0000000110102812 */ /* 0x000fc800078efcff */
[----:B------:R-:W-:Y:S01]  /*d480*/  LOP3.LUT R24, R5, 0x200, R24, 0xf8, !PT ;  /* 0x0000020005187812 */ /* 0x000fe200078ef818 */
[----:B------:R-:W-:Y:S06]  /*d490*/  BRA.DIV UR5, `(.L_x_222) ;  /* 0x00000036056c7947 */ /* 0x000fec000b800000 */
[----:B------:R-:W0:Y:S01]  /*d4a0*/  SHFL.IDX PT, R14, R0, RZ, 0x181f ;  /* 0x00181fff000e7589 */ /* 0x000e2200000e0000 */
[----:B------:R-:W-:-:S03]  /*d4b0*/  @P0 LEA R7, R24, UR42, 0x1 ;  /* 0x0000002a18070c11 */ /* 0x000fc6000f8e08ff */
[----:B------:R-:W1:Y:S04]  /*d4c0*/  SHFL.IDX PT, R2, R4, RZ, 0x181f ;  /* 0x00181fff04027589 */ /* 0x000e6800000e0000 */
[----:B------:R-:W-:Y:S01]  /*d4d0*/  SHFL.IDX PT, R5, R4, 0x1, 0x181f ;  /* 0x00381f0004057f89 */ /* 0x000fe200000e0000 */
[----:B0-----:R-:W-:-:S05]  /*d4e0*/  @P0 LEA R14, P1, R22, R14, 0x1 ;  /* 0x0000000e160e0211 */ /* 0x001fca00078208ff */
[----:B-1----:R-:W-:Y:S02]  /*d4f0*/  @P0 IMAD.X R3, RZ, RZ, R2, P1 ;  /* 0x000000ffff030224 */ /* 0x002fe400008e0602 */
        /* <DEDUP_REMOVED lines=10> */
[----:B------:R-:W-:-:S03]  /*d5a0*/  ISETP.GE.AND P0, PT, R18, 0x21, PT ;  /* 0x000000211200780c */ /* 0x000fc60003f06270 */
[----:B------:R-:W2:Y:S10]  /*d5b0*/  SHFL.IDX PT, R4, R4, 0x3, 0x181f ;  /* 0x00781f0004047f89 */ /* 0x000eb400000e0000 */
[----:B0-----:R-:W-:-:S02]  /*d5c0*/  @P0 LEA R2, P1, R22, R14, 0x1 ;  /* 0x0000000e16020211 */ /* 0x001fc400078208ff */
[----:B------:R0:W3:Y:S03]  /*d5d0*/  SHFL.IDX PT, R14, R0, 0x3, 0x181f ;  /* 0x00781f00000e7f89 */ /* 0x0000e600000e0000 */
[----:B-1----:R-:W-:Y:S01]  /*d5e0*/  @P0 IMAD.X R3, RZ, RZ, R5, P1 ;  /* 0x000000ffff030224 */ /* 0x002fe200008e0605 */
[----:B------:R-:W-:-:S05]  /*d5f0*/  @P0 LEA R5, R24, UR42, 0x1 ;  /* 0x0000002a18050c11 */ /* 0x000fca000f8e08ff */
[----:B------:R0:W-:Y:S02]  /*d600*/  @P0 LDGSTS.E.BYPASS.LTC128B.128 [R5+0x23400], desc[UR36][R2.64], !P2 ;  /* 0x2340000002050fae */ /* 0x0001e4000d101d64 */
.L_x_276:
[----:B------:R-:W-:-:S13]  /*d610*/  ISETP.GE.AND P0, PT, R18, 0x31, PT ;  /* 0x000000311200780c */ /* 0x000fda0003f06270 */
[----:B0--3--:R-:W-:Y:S02]  /*d620*/  @P0 LEA R2, P1, R22, R14, 0x1 ;  /* 0x0000000e16020211 */ /* 0x009fe400078208ff */
[----:B------:R-:W-:-:S03]  /*d630*/  @P0 LEA R5, R24, UR42, 0x1 ;  /* 0x0000002a18050c11 */ /* 0x000fc6000f8e08ff */
[----:B--2---:R-:W-:-:S05]  /*d640*/  @P0 IMAD.X R3, RZ, RZ, R4, P1 ;  /* 0x000000ffff030224 */ /* 0x004fca00008e0604 */
        /* <DEDUP_REMOVED lines=8> */
[----:B------:R-:W-:-:S13]  /*d6d0*/  LOP3.LUT P2, RZ, R16, 0x400, RZ, 0xc0, !PT ;  /* 0x0000040010ff7812 */ /* 0x000fda000784c0ff */
[----:B0-----:R-:W-:Y:S05]  /*d6e0*/  @!P2 BRA `(.L_x_223) ;  /* 0x000000000004a947 */ /* 0x001fea0003800000 */
[----:B------:R-:W-:Y:S01]  /*d6f0*/  BPT.TRAP 0x1 ;  /* 0x000000040000795c */ /* 0x000fe20000300000 */
.L_x_223:
[----:B------:R-:W-:Y:S01]  /*d700*/  SYNCS.ARRIVE.TRANS64.A1T0 RZ, [UR42+0x38830], RZ ;  /* 0x038830ffffff79a7 */ /* 0x000fe2000810002a */
[----:B------:R-:W-:Y:S05]  /*d710*/  WARPSYNC.ALL ;  /* 0x0000000000007948 */ /* 0x000fea0003800000 */
[----:B------:R-:W-:Y:S01]  /*d720*/  UIADD3 UR4, UR42, 0x20400, URZ ;  /* 0x000204002a047890 */ /* 0x000fe2000fffe03f */
[----:B------:R-:W-:Y:S01]  /*d730*/  BAR.SYNC.DEFER_BLOCKING 0x8, 0x100 ;  /* 0x0204000000007b1d */ /* 0x000fe20000010000 */
[----:B------:R-:W-:Y:S02]  /*d740*/  USHF.R.S32.HI UR46, URZ, 0x1f, UR43 ;  /* 0x0000001f3f2e7899 */ /* 0x000fe4000801142b */
[----:B------:R-:W-:-:S06]  /*d750*/  ULOP3.LUT UP0, URZ, UR4, 0x3ff, URZ, 0xc0, !UPT ;  /* 0x000003ff043f7892 */ /* 0x000fcc000f80c03f */
        /* <DEDUP_REMOVED lines=9> */
[----:B------:R-:W-:Y:S02]  /*d7f0*/  IMAD.U32 R5, RZ, RZ, UR5 ;  /* 0x00000005ff057e24 */ /* 0x000fe4000f8e00ff */
[----:B------:R-:W-:Y:S02]  /*d800*/  IMAD.U32 R6, RZ, RZ, UR6 ;  /* 0x00000006ff067e24 */ /* 0x000fe4000f8e00ff */
[----:B------:R-:W-:-:S02]  /*d810*/  IMAD.U32 R7, RZ, RZ, UR7 ;  /* 0x00000007ff077e24 */ /* 0x000fc4000f8e00ff */
[----:B------:R-:W-:Y:S02]  /*d820*/  IMAD.U32 R11, RZ, RZ, UR9 ;  /* 0x00000009ff0b7e24 */ /* 0x000fe4000f8e00ff */
[----:B------:R-:W-:Y:S02]  /*d830*/  IMAD.MOV.U32 R8, RZ, RZ, 0x70 ;  /* 0x00000070ff087424 */ /* 0x000fe400078e00ff */
[----:B------:R-:W-:Y:S02]  /*d840*/  IMAD.MOV.U32 R12, RZ, RZ, 0x1 ;  /* 0x00000001ff0c7424 */ /* 0x000fe400078e00ff */
[----:B------:R-:W-:-:S07]  /*d850*/  IMAD.MOV.U32 R13, RZ, RZ, RZ ;  /* 0x000000ffff0d7224 */ /* 0x000fce00078e00ff */
[----:B------:R-:W-:-:S07]  /*d860*/  LEPC R20, `(.L_x_224) ;  /* 0x000000001014794e */ /* 0x000fce0000000000 */
[----:B0-----:R-:W-:Y:S05]  /*d870*/  CALL.ABS.NOINC R2 ;  /* 0x0000000002007343 */ /* 0x001fea0003c00000 */
.L_x_224:
[----:B------:R-:W0:Y:S01]  /*d880*/  LDC R8, c[0x0][0x448] ;  /* 0x00011200ff087b82 */ /* 0x000e220000000800 */
[----:B------:R-:W1:Y:S01]  /*d890*/  S2R R20, SR_CTAID.X ;  /* 0x0000000000147919 */ /* 0x000e620000002500 */
[----:B------:R-:W-:Y:S01]  /*d8a0*/  R2UR UR6, R23 ;  /* 0x00000000170672ca */ /* 0x000fe200000e0000 */
[----:B------:R-:W-:Y:S01]  /*d8b0*/  ULDC.64 UR8, c[0x0][0x2d8] ;  /* 0x0000b60000087ab9 */ /* 0x000fe20000000a00 */
[----:B------:R-:W-:Y:S01]  /*d8c0*/  LOP3.LUT R16, R16, 0xfffff7ff, RZ, 0xc0, !PT ;  /* 0xfffff7ff10107812 */ /* 0x000fe200078ec0ff */
[----:B------:R-:W-:Y:S01]  /*d8d0*/  UIMAD.WIDE.U32 UR4, UR39, UR8, URZ ;  /* 0x00000008270472a5 */ /* 0x000fe2000f8e003f */
[----:B------:R-:W2:Y:S09]  /*d8e0*/  S2R R21, SR_TID.X ;  /* 0x0000000000157919 */ /* 0x000eb20000002100 */
[----:B------:R-:W-:-:S04]  /*d8f0*/  UIMAD UR6, UR6, UR8, URZ ;  /* 0x00000008060672a4 */ /* 0x000fc8000f8e023f */
[----:B------:R-:W-:-:S03]  /*d900*/  UIMAD UR6, UR39, UR9, UR6 ;  /* 0x00000009270672a4 */ /* 0x000fc6000f8e0206 */
[----:B------:R-:W-:Y:S01]  /*d910*/  ULDC.64 UR8, c[0x0][0x2e0] ;  /* 0x0000b80000087ab9 */ /* 0x000fe20000000a00 */
[----:B------:R-:W-:Y:S01]  /*d920*/  UIADD3 UR5, UR5, UR6, URZ ;  /* 0x0000000605057290 */ /* 0x000fe2000fffe03f */
[----:B0-----:R-:W-:Y:S01]  /*d930*/  ISETP.NE.AND P0, PT, R8, 0x1, PT ;  /* 0x000000010800780c */ /* 0x001fe20003f05270 */
[----:B------:R-:W-:Y:S02]  /*d940*/  UIMAD UR6, UR46, UR8, URZ ;  /* 0x000000082e0672a4 */ /* 0x000fe4000f8e023f */
[----:B------:R-:W-:Y:S02]  /*d950*/  UIMAD.WIDE.U32 UR4, UR43, UR8, UR4 ;  /* 0x000000082b0472a5 */ /* 0x000fe4000f8e0004 */
[----:B------:R-:W-:Y:S01]  /*d960*/  UIMAD UR6, UR43, UR9, UR6 ;  /* 0x000000092b0672a4 */ /* 0x000fe2000f8e0206 */
[----:B-1----:R-:W-:-:S03]  /*d970*/  IMAD R36, R20, 0x40, R31 ;  /* 0x0000004014247824 */ /* 0x002fc600078e021f */
[----:B------:R-:W-:Y:S01]  /*d980*/  UIADD3 UR6, UR5, UR6, URZ ;  /* 0x0000000605067290 */ /* 0x000fe2000fffe03f */
[----:B------:R-:W-:-:S03]  /*d990*/  IMAD.U32 R4, RZ, RZ, UR4 ;  /* 0x00000004ff047e24 */ /* 0x000fc6000f8e00ff */
[----:B------:R-:W0:Y:S01]  /*d9a0*/  @P0 LDC R3, c[0x0][0x44c] ;  /* 0x00011300ff030b82 */ /* 0x000e220000000800 */
[----:B------:R-:W-:Y:S01]  /*d9b0*/  IMAD.MOV.U32 R6, RZ, RZ, R36 ;  /* 0x000000ffff067224 */ /* 0x000fe200078e0024 */
[----:B------:R-:W-:Y:S01]  /*d9c0*/  @P0 LOP3.LUT R16, R16, 0x800, RZ, 0xfc, !PT ;  /* 0x0000080010100812 */ /* 0x000fe200078efcff */
[----:B------:R-:W-:Y:S01]  /*d9d0*/  IMAD.MOV.U32 R2, RZ, RZ, R4 ;  /* 0x000000ffff027224 */ /* 0x000fe200078e0004 */
[----:B--2---:R-:W-:-:S04]  /*d9e0*/  LOP3.LUT R21, R21, 0x7f, RZ, 0xc0, !PT ;  /* 0x0000007f15157812 */ /* 0x004fc800078ec0ff */
[----:B------:R-:W1:Y:S01]  /*d9f0*/  @P0 LDC R5, c[0x0][0x450] ;  /* 0x00011400ff050b82 */ /* 0x000e620000000800 */
[----:B------:R-:W-:Y:S01]  /*da00*/  SHF.R.U32.HI R21, RZ, 0x3, R21 ;  /* 0x00000003ff157819 */ /* 0x000fe20000011615 */
[----:B0-----:R-:W-:-:S04]  /*da10*/  @P0 IMAD.HI.U32 R0, R36, R3, RZ ;  /* 0x0000000324000227 */ /* 0x001fc800078e00ff */
[----:B------:R-:W-:Y:S01]  /*da20*/  IMAD.U32 R3, RZ, RZ, UR6 ;  /* 0x00000006ff037e24 */ /* 0x000fe2000f8e00ff */
[----:B-1----:R-:W-:Y:S01]  /*da30*/  @P0 SHF.R.U32.HI R6, RZ, R5, R0 ;  /* 0x00000005ff060219 */ /* 0x002fe20000011600 */
[----:B------:R-:W-:Y:S01]  /*da40*/  IMAD.U32 R5, RZ, RZ, UR5 ;  /* 0x00000005ff057e24 */ /* 0x000fe2000f8e00ff */
[----:B------:R-:W-:Y:S02]  /*da50*/  ULDC.64 UR4, c[0x0][0x2d0] ;  /* 0x0000b40000047ab9 */ /* 0x000fe40000000a00 */
[--C-:B------:R-:W-:Y:S01]  /*da60*/  SHF.R.S32.HI R0, RZ, 0x1f, R6.reuse ;  /* 0x0000001fff007819 */ /* 0x100fe20000011406 */
[----:B------:R-:W-:Y:S02]  /*da70*/  IMAD.MOV R7, RZ, RZ, -R6 ;  /* 0x000000ffff077224 */ /* 0x000fe400078e0a06 */
[----:B------:R-:W-:-:S04]  /*da80*/  IMAD.WIDE.U32 R2, R6, UR4, R2 ;  /* 0x0000000406027c25 */ /* 0x000fc8000f8e0002 */
[----:B------:R-:W-:Y:S02]  /*da90*/  IMAD R5, R0, UR4, RZ ;  /* 0x0000000400057c24 */ /* 0x000fe4000f8e02ff */
[----:B------:R-:W-:Y:S02]  /*daa0*/  IMAD R0, R8, R7, R36 ;  /* 0x0000000708007224 */ /* 0x000fe400078e0224 */
[----:B------:R-:W-:Y:S01]  /*dab0*/  IMAD R4, R6, UR5, R5 ;  /* 0x0000000506047c24 */ /* 0x000fe2000f8e0205 */
[----:B------:R-:W-:Y:S02]  /*dac0*/  ULDC.64 UR4, c[0x0][0x2c8] ;  /* 0x0000b20000047ab9 */ /* 0x000fe40000000a00 */
[----:B------:R-:W-:Y:S01]  /*dad0*/  SHF.R.S32.HI R5, RZ, 0x1f, R0 ;  /* 0x0000001fff057819 */ /* 0x000fe20000011400 */
[----:B------:R-:W-:-:S04]  /*dae0*/  IMAD.IADD R3, R3, 0x1, R4 ;  /* 0x0000000103037824 */ /* 0x000fc800078e0204 */
[----:B------:R-:W-:Y:S02]  /*daf0*/  IMAD R5, R5, UR4, RZ ;  /* 0x0000000405057c24 */ /* 0x000fe4000f8e02ff */
[----:B------:R-:W-:-:S04]  /*db00*/  IMAD.WIDE.U32 R2, R0, UR4, R2 ;  /* 0x0000000400027c25 */ /* 0x000fc8000f8e0002 */
[----:B------:R-:W-:Y:S01]  /*db10*/  IMAD R5, R0, UR5, R5 ;  /* 0x0000000500057c24 */ /* 0x000fe2000f8e0205 */
[----:B------:R-:W-:Y:S02]  /*db20*/  ULDC.64 UR4, c[0x0][0x280] ;  /* 0x0000a00000047ab9 */ /* 0x000fe40000000a00 */
[----:B------:R-:W-:Y:S01]  /*db30*/  LEA R0, P0, R2, UR4, 0x1 ;  /* 0x0000000402007c11 */ /* 0x000fe2000f8008ff */
[----:B------:R-:W-:Y:S01]  /*db40*/  IMAD.IADD R3, R3, 0x1, R5 ;  /* 0x0000000103037824 */ /* 0x000fe200078e0205 */
[----:B------:R-:W-:-:S04]  /*db50*/  ULDC UR4, c[0x0][0x2b8] ;  /* 0x0000ae0000047ab9 */ /* 0x000fc80000000800 */
[----:B------:R-:W-:Y:S01]  /*db60*/  LEA.HI.X R4, R2, UR5, R3, 0x1, P0 ;  /* 0x0000000502047c11 */ /* 0x000fe200080f0c03 */
[----:B------:R-:W-:Y:S01]  /*db70*/  UMOV UR5, 0xffffffff ;  /* 0xffffffff00057882 */ /* 0x000fe20000000000 */
[----:B------:R-:W-:Y:S02]  /*db80*/  ISETP.GE.AND P0, PT, R22, UR4, PT ;  /* 0x0000000416007c0c */ /* 0x000fe4000bf06270 */
[----:B------:R-:W-:Y:S11]  /*db90*/  BRA.DIV UR5, `(.L_x_225) ;  /* 0x0000003205cc7947 */ /* 0x000ff6000b800000 */
[----:B------:R-:W0:Y:S01]  /*dba0*/  LDC R3, c[0x0][0x448] ;  /* 0x00011200ff037b82 */ /* 0x000e220000000800 */
[----:B------:R-:W1:Y:S01]  /*dbb0*/  SHFL.IDX PT, R14, R0, RZ, 0x181f ;  /* 0x00181fff000e7589 */ /* 0x000e6200000e0000 */
[----:B------:R-:W-:Y:S01]  /*dbc0*/  ULDC UR4, c[0x0][0x288] ;  /* 0x0000a20000047ab9 */ /* 0x000fe20000000800 */
[----:B------:R-:W-:Y:S01]  /*dbd0*/  IMAD R6, R20, 0x40, R21 ;  /* 0x0000004014067824 */ /* 0x000fe200078e0215 */
[----:B------:R-:W-:Y:S01]  /*dbe0*/  LOP3.LUT R16, R16, 0xfffffeff, RZ, 0xc0, !PT ;  /* 0xfffffeff10107812 */ /* 0x000fe200078ec0ff */
[----:B------:R-:W2:Y:S02]  /*dbf0*/  SHFL.IDX PT, R2, R4, RZ, 0x181f ;  /* 0x00181fff04027589 */ /* 0x000ea400000e0000 */
[----:B------:R-:W-:Y:S02]  /*dc00*/  VIADD R8, R6, 0x10 ;  /* 0x0000001006087836 */ /* 0x000fe40000000000 */
[----:B------:R-:W3:Y:S04]  /*dc10*/  SHFL.IDX PT, R7, R0, 0x1, 0x181f ;  /* 0x00381f0000077f89 */ /* 0x000ee800000e0000 */
[----:B------:R-:W4:Y:S01]  /*dc20*/  SHFL.IDX PT, R9, R4, 0x1, 0x181f ;  /* 0x00381f0004097f89 */ /* 0x000f2200000e0000 */
[----:B0-----:R-:W-:-:S05]  /*dc30*/  IMAD R5, R3, UR4, RZ ;  /* 0x0000000403057c24 */ /* 0x001fca000f8e02ff */
[-C--:B------:R-:W-:Y:S02]  /*dc40*/  ISETP.GE.AND P2, PT, R6, R5.reuse, PT ;  /* 0x000000050600720c */ /* 0x080fe40003f46270 */
[----:B------:R-:W-:-:S11]  /*dc50*/  ISETP.GE.AND P3, PT, R8, R5, PT ;  /* 0x000000050800720c */ /* 0x000fd60003f66270 */
[----:B-1----:R-:W-:Y:S02]  /*dc60*/  @!P2 LEA R3, P1, R22, R14, 0x1 ;  /* 0x0000000e1603a211 */ /* 0x002fe400078208ff */
[----:B------:R-:W-:Y:S01]  /*dc70*/  @!P2 LEA R8, R24, UR42, 0x1 ;  /* 0x0000002a1808ac11 */ /* 0x000fe2000f8e08ff */
[----:B------:R-:W-:Y:S01]  /*dc80*/  SHFL.IDX PT, R14, R0, 0x3, 0x181f ;  /* 0x00781f00000e7f89 */ /* 0x000fe200000e0000 */
[----:B------:R-:W-:Y:S01]  /*dc90*/  @P2 LOP3.LUT R16, R16, 0x100, RZ, 0xfc, !PT ;  /* 0x0000010010102812 */ /* 0x000fe200078efcff */
[----:B--2---:R-:W-:Y:S01]  /*dca0*/  @!P2 IMAD.X R2, RZ, RZ, R2, P1 ;  /* 0x000000ffff02a224 */ /* 0x004fe200008e0602 */
[----:B---3--:R-:W-:Y:S02]  /*dcb0*/  @!P3 LEA R7, P1, R22, R7, 0x1 ;  /* 0x000000071607b211 */ /* 0x008fe400078208ff */
[----:B------:R-:W-:Y:S02]  /*dcc0*/  @!P3 LEA R10, R24, UR42, 0x1 ;  /* 0x0000002a180abc11 */ /* 0x000fe4000f8e08ff */
[----:B------:R-:W-:-:S02]  /*dcd0*/  @!P2 LOP3.LUT R3, R3, R2, RZ, 0x3c, !PT ;  /* 0x000000020303a212 */ /* 0x000fc400078e3cff */
[----:B----4-:R-:W-:Y:S02]  /*dce0*/  @!P3 IADD3.X R9, RZ, R9, RZ, P1, !PT ;  /* 0x00000009ff09b210 */ /* 0x010fe40000ffe4ff */
[C---:B------:R-:W-:Y:S02]  /*dcf0*/  @!P2 LOP3.LUT R2, R3.reuse, R2, RZ, 0x3c, !PT ;  /* 0x000000020302a212 */ /* 0x040fe400078e3cff */
[----:B------:R-:W-:Y:S02]  /*dd00*/  LOP3.LUT R16, R16, 0xffffff7f, RZ, 0xc0, !PT ;  /* 0xffffff7f10107812 */ /* 0x000fe400078ec0ff */
[----:B------:R-:W-:Y:S02]  /*dd10*/  @!P2 LOP3.LUT R3, R3, R2, RZ, 0x3c, !PT ;  /* 0x000000020303a212 */ /* 0x000fe400078e3cff */
[----:B------:R-:W-:-:S03]  /*dd20*/  @P3 LOP3.LUT R16, R16, 0x80, RZ, 0xfc, !PT ;  /* 0x0000008010103812 */ /* 0x000fc600078efcff */
[----:B------:R0:W-:Y:S01]  /*dd30*/  @!P2 LDGSTS.E.BYPASS.LTC128B.128 [R8+0x20400], desc[UR36][R2.64], !P0 ;  /* 0x204000000208afae */ /* 0x0001e2000c101d64 */
[----:B------:R-:W-:-:S03]  /*dd40*/  LOP3.LUT R16, R16, 0xffffffbf, RZ, 0xc0, !PT ;  /* 0xffffffbf10107812 */ /* 0x000fc600078ec0ff */
[----:B0-----:R-:W0:Y:S01]  /*dd50*/  SHFL.IDX PT, R8, R0, 0x2, 0x181f ;  /* 0x00581f0000087f89 */ /* 0x001e2200000e0000 */
[----:B------:R-:W-:-:S03]  /*dd60*/  VIADD R3, R6, 0x20 ;  /* 0x0000002006037836 */ /* 0x000fc60000000000 */
[----:B------:R-:W1:Y:S02]  /*dd70*/  SHFL.IDX PT, R2, R4, 0x2, 0x181f ;  /* 0x00581f0004027f89 */ /* 0x000e6400000e0000 */
[----:B------:R-:W-:Y:S01]  /*dd80*/  ISETP.GE.AND P2, PT, R3, R5, PT ;  /* 0x000000050300720c */ /* 0x000fe20003f46270 */
[----:B------:R-:W-:Y:S01]  /*dd90*/  @!P3 IMAD.MOV.U32 R3, RZ, RZ, R9 ;  /* 0x000000ffff03b224 */ /* 0x000fe200078e0009 */
[----:B------:R-:W2:Y:S11]  /*dda0*/  SHFL.IDX PT, R4, R4, 0x3, 0x181f ;  /* 0x00781f0004047f89 */ /* 0x000eb600000e0000 */
[----:B------:R-:W-:-:S02]  /*ddb0*/  @P2 LOP3.LUT R16, R16, 0x40, RZ, 0xfc, !PT ;  /* 0x0000004010102812 */ /* 0x000fc400078efcff */
[----:B0-----:R-:W-:-:S05]  /*ddc0*/  @!P2 LEA R8, P1, R22, R8, 0x1 ;  /* 0x000000081608a211 */ /* 0x001fca00078208ff */
[----:B-1----:R-:W-:Y:S02]  /*ddd0*/  @!P2 IMAD.X R11, RZ, RZ, R2, P1 ;  /* 0x000000ffff0ba224 */ /* 0x002fe400008e0602 */
[----:B------:R-:W-:Y:S01]  /*dde0*/  @!P3 IMAD.MOV.U32 R2, RZ, RZ, R7 ;  /* 0x000000ffff02b224 */ /* 0x000fe200078e0007 */
[----:B------:R-:W-:-:S04]  /*ddf0*/  @!P2 LEA R7, R24, UR42, 0x1 ;  /* 0x0000002a1807ac11 */ /* 0x000fc8000f8e08ff */
[----:B------:R0:W-:Y:S02]  /*de00*/  @!P3 LDGSTS.E.BYPASS.LTC128B.128 [R10+0x20c00], desc[UR36][R2.64], !P0 ;  /* 0x20c00000020abfae */ /* 0x0001e4000c101d64 */
[----:B0-----:R-:W-:Y:S02]  /*de10*/  @!P2 IMAD.MOV.U32 R2, RZ, RZ, R8 ;  /* 0x000000ffff02a224 */ /* 0x001fe400078e0008 */
[----:B------:R-:W-:-:S05]  /*de20*/  @!P2 IMAD.MOV.U32 R3, RZ, RZ, R11 ;  /* 0x000000ffff03a224 */ /* 0x000fca00078e000b */
[----:B--2---:R0:W-:Y:S02]  /*de30*/  @!P2 LDGSTS.E.BYPASS.LTC128B.128 [R7+0x21400], desc[UR36][R2.64], !P0 ;  /* 0x214000000207afae */ /* 0x0041e4000c101d64 */
.L_x_285:
[----:B------:R-:W-:Y:S01]  /*de40*/  VIADD R6, R6, 0x30 ;  /* 0x0000003006067836 */ /* 0x000fe20000000000 */
[----:B------:R-:W-:-:S04]  /*de50*/  LOP3.LUT R16, R16, 0xffffdfff, RZ, 0xc0, !PT ;  /* 0xffffdfff10107812 */ /* 0x000fc800078ec0ff */
[----:B------:R-:W-:-:S13]  /*de60*/  ISETP.GE.AND P2, PT, R6, R5, PT ;  /* 0x000000050600720c */ /* 0x000fda0003f46270 */
[----:B0-----:R-:W-:Y:S02]  /*de70*/  @!P2 LEA R2, P1, R22, R14, 0x1 ;  /* 0x0000000e1602a211 */ /* 0x001fe400078208ff */
[----:B------:R-:W-:Y:S02]  /*de80*/  @!P2 LEA R5, R24, UR42, 0x1 ;  /* 0x0000002a1805ac11 */ /* 0x000fe4000f8e08ff */
[----:B------:R-:W-:Y:S01]  /*de90*/  @P2 LOP3.LUT R16, R16, 0x2000, RZ, 0xfc, !PT ;  /* 0x0000200010102812 */ /* 0x000fe200078efcff */
[----:B------:R-:W-:-:S05]  /*dea0*/  @!P2 IMAD.X R3, RZ, RZ, R4, P1 ;  /* 0x000000ffff03a224 */ /* 0x000fca00008e0604 */
        /* <DEDUP_REMOVED lines=8> */
[----:B------:R-:W-:Y:S02]  /*df30*/  UIADD3 UR4, UR42, 0x26400, URZ ;  /* 0x000264002a047890 */ /* 0x000fe4000fffe03f */
[----:B------:R-:W-:Y:S02]  /*df40*/  SYNCS.ARRIVE.TRANS64.A1T0 RZ, [UR42+0x38800], RZ ;  /* 0x038800ffffff79a7 */ /* 0x000fe4000810002a */
[----:B------:R-:W-:-:S06]  /*df50*/  ULOP3.LUT UP0, URZ, UR4, 0x3ff, URZ, 0xc0, !UPT ;  /* 0x000003ff043f7892 */ /* 0x000fcc000f80c03f */
[----:B------:R-:W-:-:S13]  /*df60*/  PLOP3.LUT P0, PT, PT, PT, UP0, 0x80, 0x0 ;  /* 0x000000000000781c */ /* 0x000fda0003f0f008 */
[----:B0-----:R-:W-:Y:S05]  /*df70*/  @!P0 BRA `(.L_x_226) ;  /* 0x0000000000408947 */ /* 0x001fea0003800000 */
[----:B------:R-:W-:Y:S01]  /*df80*/  MOV R2, 0x0 ;  /* 0x0000000000027802 */ /* 0x000fe20000000f00 */
[----:B------:R-:W-:Y:S01]  /*df90*/  ULDC.64 UR6, c[0x4][0x90] ;  /* 0x0100240000067ab9 */ /* 0x000fe20000000a00 */
[----:B------:R-:W-:Y:S01]  /*dfa0*/  ULDC.64 UR8, c[0x4][0x98] ;  /* 0x0100260000087ab9 */ /* 0x000fe20000000a00 */
[----:B------:R-:W-:Y:S01]  /*dfb0*/  ULDC.64 UR4, c[0x4][0x28] ;  /* 0x01000a0000047ab9 */ /* 0x000fe20000000a00 */
[----:B------:R-:W-:Y:S01]  /*dfc0*/  IMAD.U32 R4, RZ, RZ, UR6 ;  /* 0x00000006ff047e24 */ /* 0x000fe2000f8e00ff */
[----:B------:R-:W-:Y:S01]  /*dfd0*/  MOV R13, RZ ;  /* 0x000000ff000d7202 */ /* 0x000fe20000000f00 */
[----:B------:R-:W0:Y:S01]  /*dfe0*/  LDC.64 R2, c[0x4][R2] ;  /* 0x0100000002027b82 */ /* 0x000e220000000a00 */
[----:B------:R-:W-:Y:S02]  /*dff0*/  IMAD.U32 R5, RZ, RZ, UR7 ;  /* 0x00000007ff057e24 */ /* 0x000fe4000f8e00ff */
[----:B------:R-:W-:Y:S02]  /*e000*/  IMAD.U32 R6, RZ, RZ, UR8 ;  /* 0x00000008ff067e24 */ /* 0x000fe4000f8e00ff */
[----:B------:R-:W-:-:S02]  /*e010*/  IMAD.U32 R7, RZ, RZ, UR9 ;  /* 0x00000009ff077e24 */ /* 0x000fc4000f8e00ff */
[----:B------:R-:W-:Y:S02]  /*e020*/  IMAD.U32 R10, RZ, RZ, UR4 ;  /* 0x00000004ff0a7e24 */ /* 0x000fe4000f8e00ff */
[----:B------:R-:W-:Y:S02]  /*e030*/  IMAD.U32 R11, RZ, RZ, UR5 ;  /* 0x00000005ff0b7e24 */ /* 0x000fe4000f8e00ff */
[----:B------:R-:W-:Y:S02]  /*e040*/  IMAD.MOV.U32 R8, RZ, RZ, 0x70 ;  /* 0x00000070ff087424 */ /* 0x000fe400078e00ff */
[----:B------:R-:W-:-:S07]  /*e050*/  IMAD.MOV.U32 R12, RZ, RZ, 0x1 ;  /* 0x00000001ff0c7424 */ /* 0x000fce00078e00ff */
[----:B------:R-:W-:-:S07]  /*e060*/  LEPC R20, `(.L_x_226) ;  /* 0x000000001014794e */ /* 0x000fce0000000000 */
[----:B0-----:R-:W-:Y:S05]  /*e070*/  CALL.ABS.NOINC R2 ;  /* 0x0000000002007343 */ /* 0x001fea0003c00000 */
.L_x_226:
[----:B------:R-:W0:Y:S01]  /*e080*/  LDC R2, c[0x0][0x448] ;  /* 0x00011200ff027b82 */ /* 0x000e220000000800 */
[----:B------:R-:W-:Y:S01]  /*e090*/  R2UR UR6, R23 ;  /* 0x00000000170672ca */ /* 0x000fe200000e0000 */
[----:B------:R-:W-:Y:S01]  /*e0a0*/  ULDC.64 UR8, c[0x0][0x3d8] ;  /* 0x0000f60000087ab9 */ /* 0x000fe20000000a00 */
[----:B------:R-:W-:Y:S01]  /*e0b0*/  ULDC UR7, c[0x0][0x448] ;  /* 0x0001120000077ab9 */ /* 0x000fe20000000800 */
[----:B------:R-:W-:Y:S01]  /*e0c0*/  UIMAD.WIDE.U32 UR4, UR39, UR8, URZ ;  /* 0x00000008270472a5 */ /* 0x000fe2000f8e003f */
[C---:B------:R-:W-:Y:S02]  /*e0d0*/  LOP3.LUT R10, R22.reuse, 0x80, RZ, 0xfc, !PT ;  /* 0x00000080160a7812 */ /* 0x040fe400078efcff */
[C---:B------:R-:W-:Y:S02]  /*e0e0*/  LOP3.LUT R8, R22.reuse, 0x40, RZ, 0xfc, !PT ;  /* 0x0000004016087812 */ /* 0x040fe400078efcff */
[----:B------:R-:W-:Y:S02]  /*e0f0*/  LOP3.LUT R6, R22, 0x180, RZ, 0xfc, !PT ;  /* 0x0000018016067812 */ /* 0x000fe400078efcff */
[----:B------:R-:W-:-:S03]  /*e100*/  LOP3.LUT R16, R16, 0xfffff7ff, RZ, 0xc0, !PT ;  /* 0xfffff7ff10107812 */ /* 0x000fc600078ec0ff */
[----:B------:R-:W-:-:S04]  /*e110*/  UIMAD UR6, UR6, UR8, URZ ;  /* 0x00000008060672a4 */ /* 0x000fc8000f8e023f */
[----:B------:R-:W-:-:S03]  /*e120*/  UIMAD UR6, UR39, UR9, UR6 ;  /* 0x00000009270672a4 */ /* 0x000fc6000f8e0206 */
[----:B------:R-:W-:Y:S01]  /*e130*/  ULDC.64 UR8, c[0x0][0x3e0] ;  /* 0x0000f80000087ab9 */ /* 0x000fe20000000a00 */
[----:B------:R-:W-:Y:S01]  /*e140*/  UIADD3 UR5, UR5, UR6, URZ ;  /* 0x0000000605057290 */ /* 0x000fe2000fffe03f */
[----:B0-----:R-:W-:Y:S01]  /*e150*/  ISETP.NE.AND P6, PT, R2, 0x1, PT ;  /* 0x000000010200780c */ /* 0x001fe20003fc5270 */
[----:B------:R-:W-:Y:S01]  /*e160*/  IMAD.MOV.U32 R2, RZ, RZ, R36 ;  /* 0x000000ffff027224 */ /* 0x000fe200078e0024 */
[----:B------:R-:W-:Y:S02]  /*e170*/  UIMAD UR6, UR46, UR8, URZ ;  /* 0x000000082e0672a4 */ /* 0x000fe4000f8e023f */
[----:B------:R-:W-:Y:S02]  /*e180*/  UIMAD.WIDE.U32 UR4, UR43, UR8, UR4 ;  /* 0x000000082b0472a5 */ /* 0x000fe4000f8e0004 */
[----:B------:R-:W-:-:S03]  /*e190*/  UIMAD UR6, UR43, UR9, UR6 ;  /* 0x000000092b0672a4 */ /* 0x000fc6000f8e0206 */
[----:B------:R-:W-:Y:S01]  /*e1a0*/  ULDC.64 UR8, c[0x0][0x3d0] ;  /* 0x0000f40000087ab9 */ /* 0x000fe20000000a00 */
[----:B------:R-:W-:Y:S01]  /*e1b0*/  UIADD3 UR5, UR5, UR6, URZ ;  /* 0x0000000605057290 */ /* 0x000fe2000fffe03f */
[----:B------:R-:W-:Y:S02]  /*e1c0*/  IMAD.U32 R9, RZ, RZ, UR8 ;  /* 0x00000008ff097e24 */ /* 0x000fe4000f8e00ff */
[----:B------:R-:W0:Y:S08]  /*e1d0*/  @P6 LDC R3, c[0x0][0x44c] ;  /* 0x00011300ff036b82 */ /* 0x000e300000000800 */
[----:B------:R-:W1:Y:S01]  /*e1e0*/  @P6 LDC R0, c[0x0][0x450] ;  /* 0x00011400ff006b82 */ /* 0x000e620000000800 */
[----:B0-----:R-:W-:-:S05]  /*e1f0*/  @P6 IMAD.HI.U32 R3, R36, R3, RZ ;  /* 0x0000000324036227 */ /* 0x001fca00078e00ff */
[----:B-1----:R-:W-:-:S04]  /*e200*/  @P6 SHF.R.U32.HI R2, RZ, R0, R3 ;  /* 0x00000000ff026219 */ /* 0x002fc80000011603 */
[--C-:B------:R-:W-:Y:S01]  /*e210*/  SHF.R.S32.HI R0, RZ, 0x1f, R2.reuse ;  /* 0x0000001fff007819 */ /* 0x100fe20000011402 */
[----:B------:R-:W-:-:S04]  /*e220*/  IMAD.MOV R5, RZ, RZ, -R2 ;  /* 0x000000ffff057224 */ /* 0x000fc800078e0a02 */
[----:B------:R-:W-:Y:S02]  /*e230*/  IMAD R3, R0, UR8, RZ ;  /* 0x0000000800037c24 */ /* 0x000fe4000f8e02ff */
[----:B------:R-:W-:Y:S02]  /*e240*/  IMAD R5, R5, UR7, R36 ;  /* 0x0000000705057c24 */ /* 0x000fe4000f8e0224 */
[C---:B------:R-:W-:Y:S02]  /*e250*/  IMAD R7, R2.reuse, UR9, R3 ;  /* 0x0000000902077c24 */ /* 0x040fe4000f8e0203 */
[----:B------:R-:W-:Y:S01]  /*e260*/  IMAD.WIDE.U32 R2, R2, R9, UR4 ;  /* 0x0000000402027e25 */ /* 0x000fe2000f8e0009 */
[----:B------:R-:W-:Y:S01]  /*e270*/  SHF.R.S32.HI R0, RZ, 0x1f, R5 ;  /* 0x0000001fff007819 */ /* 0x000fe20000011405 */
[----:B------:R-:W-:Y:S02]  /*e280*/  ULDC.64 UR4, c[0x0][0x3c8] ;  /* 0x0000f20000047ab9 */ /* 0x000fe40000000a00 */
[----:B------:R-:W-:-:S02]  /*e290*/  IMAD.IADD R3, R3, 0x1, R7 ;  /* 0x0000000103037824 */ /* 0x000fc400078e0207 */
[----:B------:R-:W-:Y:S02]  /*e2a0*/  IMAD R0, R0, UR4, RZ ;  /* 0x0000000400007c24 */ /* 0x000fe4000f8e02ff */
[----:B------:R-:W-:-:S04]  /*e2b0*/  IMAD.WIDE.U32 R2, R5, UR4, R2 ;  /* 0x0000000405027c25 */ /* 0x000fc8000f8e0002 */
[----:B------:R-:W-:Y:S01]  /*e2c0*/  IMAD R7, R5, UR5, R0 ;  /* 0x0000000505077c24 */ /* 0x000fe2000f8e0200 */
[----:B------:R-:W-:Y:S02]  /*e2d0*/  ULDC.64 UR4, c[0x0][0x390] ;  /* 0x0000e40000047ab9 */ /* 0x000fe40000000a00 */
[----:B------:R-:W-:Y:S01]  /*e2e0*/  LEA R0, P0, R2, UR4, 0x1 ;  /* 0x0000000402007c11 */ /* 0x000fe2000f8008ff */
[----:B------:R-:W-:Y:S01]  /*e2f0*/  ULDC UR4, c[0x0][0x3b8] ;  /* 0x0000ee0000047ab9 */ /* 0x000fe20000000800 */
[----:B------:R-:W-:Y:S01]  /*e300*/  IMAD.IADD R3, R3, 0x1, R7 ;  /* 0x0000000103037824 */ /* 0x000fe200078e0207 */
[----:B------:R-:W-:Y:S02]  /*e310*/  ISETP.GE.AND P1, PT, R22, UR4, PT ;  /* 0x0000000416007c0c */ /* 0x000fe4000bf26270 */
[----:B------:R-:W-:Y:S02]  /*e320*/  ISETP.GE.AND P4, PT, R10, UR4, PT ;  /* 0x000000040a007c0c */ /* 0x000fe4000bf86270 */
[----:B------:R-:W-:-:S02]  /*e330*/  ISETP.GE.AND P5, PT, R8, UR4, PT ;  /* 0x0000000408007c0c */ /* 0x000fc4000bfa6270 */
[----:B------:R-:W-:Y:S02]  /*e340*/  LOP3.LUT R8, R22, 0xc0, RZ, 0xfc, !PT ;  /* 0x000000c016087812 */ /* 0x000fe400078efcff */
[----:B------:R-:W-:Y:S02]  /*e350*/  LEA.HI.X R4, R2, UR5, R3, 0x1, P0 ;  /* 0x0000000502047c11 */ /* 0x000fe400080f0c03 */
[----:B------:R-:W-:Y:S02]  /*e360*/  SEL R2, RZ, 0x1, P1 ;  /* 0x00000001ff027807 */ /* 0x000fe40000800000 */
[----:B------:R-:W-:Y:S02]  /*e370*/  SEL R3, RZ, 0x4, P4 ;  /* 0x00000004ff037807 */ /* 0x000fe40002000000 */
[----:B------:R-:W-:Y:S02]  /*e380*/  SEL R7, RZ, 0x2, P5 ;  /* 0x00000002ff077807 */ /* 0x000fe40002800000 */
[----:B------:R-:W-:-:S02]  /*e390*/  ISETP.GE.AND P2, PT, R35, UR4, PT ;  /* 0x0000000423007c0c */ /* 0x000fc4000bf46270 */
[----:B------:R-:W-:Y:S02]  /*e3a0*/  ISETP.GE.AND P3, PT, R8, UR4, PT ;  /* 0x0000000408007c0c */ /* 0x000fe4000bf66270 */
[----:B------:R-:W-:Y:S02]  /*e3b0*/  IADD3 R7, R3, R7, R2 ;  /* 0x0000000703077210 */ /* 0x000fe40007ffe002 */
[----:B------:R-:W-:Y:S02]  /*e3c0*/  ISETP.GE.AND P0, PT, R6, UR4, PT ;  /* 0x0000000406007c0c */ /* 0x000fe4000bf06270 */
[----:B------:R-:W-:Y:S02]  /*e3d0*/  @P1 LOP3.LUT R16, R16, 0x800, RZ, 0xfc, !PT ;  /* 0x0000080010101812 */ /* 0x000fe400078efcff */
[----:B------:R-:W-:Y:S02]  /*e3e0*/  SEL R2, RZ, 0x10, P2 ;  /* 0x00000010ff027807 */ /* 0x000fe40001000000 */
[----:B------:R-:W-:-:S02]  /*e3f0*/  SEL R3, RZ, 0x8, P3 ;  /* 0x00000008ff037807 */ /* 0x000fc40001800000 */
[----:B------:R-:W-:Y:S02]  /*e400*/  ISETP.GE.AND P1, PT, R34, UR4, PT ;  /* 0x0000000422007c0c */ /* 0x000fe4000bf26270 */
[----:B------:R-:W-:Y:S02]  /*e410*/  SEL R5, RZ, 0x40, P0 ;  /* 0x00000040ff057807 */ /* 0x000fe40000000000 */
[----:B------:R-:W-:Y:S02]  /*e420*/  IADD3 R3, R2, R7, R3 ;  /* 0x0000000702037210 */ /* 0x000fe40007ffe003 */
[----:B------:R-:W-:Y:S01]  /*e430*/  ISETP.GE.AND P0, PT, R37, UR4, PT ;  /* 0x0000000425007c0c */ /* 0x000fe2000bf06270 */
[----:B------:R-:W-:Y:S01]  /*e440*/  UMOV UR4, 0xffffffff ;  /* 0xffffffff00047882 */ /* 0x000fe20000000000 */
[----:B------:R-:W-:Y:S02]  /*e450*/  SEL R2, RZ, 0x20, P1 ;  /* 0x00000020ff027807 */ /* 0x000fe40000800000 */
[----:B------:R-:W-:-:S02]  /*e460*/  SEL R6, RZ, 0x80, P0 ;  /* 0x00000080ff067807 */ /* 0x000fc40000000000 */
[----:B------:R-:W-:-:S05]  /*e470*/  IADD3 R5, R5, R3, R2 ;  /* 0x0000000305057210 */ /* 0x000fca0007ffe002 */
[----:B------:R-:W-:Y:S01]  /*e480*/  IMAD.IADD R6, R5, 0x1, R6 ;  /* 0x0000000105067824 */ /* 0x000fe200078e0206 */
[----:B------:R-:W-:Y:S06]  /*e490*/  BRA.DIV UR4, `(.L_x_227) ;  /* 0x0000002e04ec7947 */ /* 0x000fec000b800000 */
[----:B------:R-:W0:Y:S01]  /*e4a0*/  SHFL.IDX PT, R14, R0, RZ, 0x181f ;  /* 0x00181fff000e7589 */ /* 0x000e2200000e0000 */
[----:B------:R-:W-:Y:S02]  /*e4b0*/  LOP3.LUT P6, RZ, R16, 0x100, RZ, 0xc0, !PT ;  /* 0x0000010010ff7812 */ /* 0x000fe400078cc0ff */
[----:B------:R-:W-:Y:S01]  /*e4c0*/  P2R R8, PR, RZ, 0x20 ;  /* 0x00000020ff087803 */ /* 0x000fe20000000000 */
[----:B------:R-:W1:Y:S10]  /*e4d0*/  SHFL.IDX PT, R2, R4, RZ, 0x181f ;  /* 0x00181fff04027589 */ /* 0x000e7400000e0000 */
[----:B------:R-:W-:-:S02]  /*e4e0*/  @!P6 LEA R7, R24, UR42, 0x1 ;  /* 0x0000002a1807ec11 */ /* 0x000fc4000f8e08ff */
[----:B0-----:R-:W-:-:S05]  /*e4f0*/  @!P6 LEA R14, P0, R22, R14, 0x1 ;  /* 0x0000000e160ee211 */ /* 0x001fca00078008ff */
[----:B-1----:R-:W-:Y:S01]  /*e500*/  @!P6 IMAD.X R21, RZ, RZ, R2, P0 ;  /* 0x000000ffff15e224 */ /* 0x002fe200000e0602 */
[----:B------:R-:W-:Y:S02]  /*e510*/  LOP3.LUT P0, RZ, R16, 0x800, RZ, 0xc0, !PT ;  /* 0x0000080010ff7812 */ /* 0x000fe4000780c0ff */
[----:B------:R-:W-:Y:S01]  /*e520*/  @!P6 LOP3.LUT R2, R5, 0x40, RZ, 0xc0, !PT ;  /* 0x000000400502e812 */ /* 0x000fe200078ec0ff */
[----:B------:R-:W-:-:S03]  /*e530*/  @!P6 IMAD.MOV.U32 R3, RZ, RZ, R21 ;  /* 0x000000ffff03e224 */ /* 0x000fc600078e0015 */
[----:B------:R-:W-:Y:S01]  /*e540*/  @!P6 SHF.R.U32.HI R9, RZ, 0x2, R2 ;  /* 0x00000002ff09e819 */ /* 0x000fe20000011602 */
[----:B------:R-:W-:Y:S02]  /*e550*/  @!P6 IMAD.MOV.U32 R2, RZ, RZ, R14 ;  /* 0x000000ffff02e224 */ /* 0x000fe400078e000e */
[----:B------:R-:W0:Y:S04]  /*e560*/  SHFL.IDX PT, R14, R0, 0x1, 0x181f ;  /* 0x00381f00000e7f89 */ /* 0x000e2800000e0000 */
[----:B------:R-:W-:Y:S04]  /*e570*/  @!P6 LDGSTS.E.BYPASS.LTC128B.128 [R7+0x26400], desc[UR36][R2.64], !P0 ;  /* 0x264000000207efae */ /* 0x000fe8000c101d64 */
[----:B------:R-:W-:Y:S01]  /*e580*/  @!P6 LDGSTS.E.BYPASS.LTC128B.128 [R7+0x28400], desc[UR36][R2.64+0x80], !P5 ;  /* 0x284000800207efae */ /* 0x000fe2000e901d64 */
[----:B------:R-:W-:-:S13]  /*e590*/  LOP3.LUT P5, RZ, R16, 0x100, RZ, 0xc0, !PT ;  /* 0x0000010010ff7812 */ /* 0x000fda00078ac0ff */
[----:B------:R-:W-:Y:S01]  /*e5a0*/  @!P5 ISETP.NE.U32.AND P6, PT, R9, RZ, PT ;  /* 0x000000ff0900d20c */ /* 0x000fe20003fc5070 */
[----:B------:R-:W-:Y:S01]  /*e5b0*/  @!P5 LDGSTS.E.BYPASS.LTC128B.128 [R7+0x2a400], desc[UR36][R2.64+0x100], !P4 ;  /* 0x2a4001000207dfae */ /* 0x000fe2000e101d64 */
[----:B------:R-:W-:-:S03]  /*e5c0*/  @!P5 LOP3.LUT R9, R6, 0x80, RZ, 0xc0, !PT ;  /* 0x000000800609d812 */ /* 0x000fc600078ec0ff */
[----:B------:R-:W-:Y:S01]  /*e5d0*/  @!P5 LDGSTS.E.BYPASS.LTC128B.128 [R7+0x2c400], desc[UR36][R2.64+0x180], !P3 ;  /* 0x2c4001800207dfae */ /* 0x000fe2000d901d64 */
[----:B------:R-:W-:-:S03]  /*e5e0*/  @!P5 SHF.R.U32.HI R9, RZ, 0x3, R9 ;  /* 0x00000003ff09d819 */ /* 0x000fc60000011609 */
[----:B------:R-:W-:Y:S01]  /*e5f0*/  @!P5 LDGSTS.E.BYPASS.LTC128B.128 [R7+0x2e400], desc[UR36][R2.64+0x200], !P2 ;  /* 0x2e4002000207dfae */ /* 0x000fe2000d101d64 */
[----:B------:R-:W-:-:S03]  /*e600*/  @!P5 ISETP.NE.U32.AND P0, PT, R9, RZ, PT ;  /* 0x000000ff0900d20c */ /* 0x000fc60003f05070 */
[----:B------:R-:W1:Y:S04]  /*e610*/  SHFL.IDX PT, R9, R4, 0x1, 0x181f ;  /* 0x00381f0004097f89 */ /* 0x000e6800000e0000 */
[----:B------:R-:W-:Y:S04]  /*e620*/  @!P5 LDGSTS.E.BYPASS.LTC128B.128 [R7+0x30400], desc[UR36][R2.64+0x280], !P1 ;  /* 0x304002800207dfae */ /* 0x000fe8000c901d64 */
[----:B------:R-:W-:Y:S01]  /*e630*/  @!P5 LDGSTS.E.BYPASS.LTC128B.128 [R7+0x32400], desc[UR36][R2.64+0x300], P6 ;  /* 0x324003000207dfae */ /* 0x000fe2000b101d64 */
[----:B------:R-:W-:-:S03]  /*e640*/  LOP3.LUT P6, RZ, R16, 0x80, RZ, 0xc0, !PT ;  /* 0x0000008010ff7812 */ /* 0x000fc600078cc0ff */
[----:B------:R2:W-:Y:S01]  /*e650*/  @!P5 LDGSTS.E.BYPASS.LTC128B.128 [R7+0x34400], desc[UR36][R2.64+0x380], P0 ;  /* 0x344003800207dfae */ /* 0x0005e20008101d64 */
[----:B------:R-:W-:-:S04]  /*e660*/  ISETP.NE.AND P5, PT, R8, RZ, PT ;  /* 0x000000ff0800720c */ /* 0x000fc80003fa5270 */
[----:B------:R-:W-:-:S05]  /*e670*/  P2R R10, PR, RZ, 0x20 ;  /* 0x00000020ff0a7803 */ /* 0x000fca0000000000 */
[----:B0-----:R-:W-:Y:S02]  /*e680*/  @!P6 LEA R14, P0, R22, R14, 0x1 ;  /* 0x0000000e160ee211 */ /* 0x001fe400078008ff */
[----:B------:R-:W-:-:S03]  /*e690*/  @!P6 LOP3.LUT R20, R5, 0x40, RZ, 0xc0, !PT ;  /* 0x000000400514e812 */ /* 0x000fc600078ec0ff */
[----:B-1----:R-:W-:Y:S01]  /*e6a0*/  @!P6 IMAD.X R21, RZ, RZ, R9, P0 ;  /* 0x000000ffff15e224 */ /* 0x002fe200000e0609 */
[----:B------:R-:W-:Y:S01]  /*e6b0*/  LOP3.LUT P0, RZ, R16, 0x800, RZ, 0xc0, !PT ;  /* 0x0000080010ff7812 */ /* 0x000fe2000780c0ff */
[----:B--2---:R-:W-:Y:S01]  /*e6c0*/  @!P6 IMAD.MOV.U32 R2, RZ, RZ, R14 ;  /* 0x000000ffff02e224 */ /* 0x004fe200078e000e */
[----:B------:R-:W-:Y:S01]  /*e6d0*/  @!P6 LEA R9, R24, UR42, 0x1 ;  /* 0x0000002a1809ec11 */ /* 0x000fe2000f8e08ff */
[----:B------:R-:W-:Y:S01]  /*e6e0*/  @!P6 IMAD.MOV.U32 R3, RZ, RZ, R21 ;  /* 0x000000ffff03e224 */ /* 0x000fe200078e0015 */
[----:B------:R-:W-:Y:S01]  /*e6f0*/  @!P6 SHF.R.U32.HI R20, RZ, 0x2, R20 ;  /* 0x00000002ff14e819 */ /* 0x000fe20000011614 */
[----:B------:R-:W0:Y:S08]  /*e700*/  SHFL.IDX PT, R14, R0, 0x2, 0x181f ;  /* 0x00581f00000e7f89 */ /* 0x000e3000000e0000 */
[----:B------:R-:W-:Y:S04]  /*e710*/  @!P6 LDGSTS.E.BYPASS.LTC128B.128 [R9+0x26c00], desc[UR36][R2.64], !P0 ;  /* 0x26c000000209efae */ /* 0x000fe8000c101d64 */
[----:B------:R-:W-:Y:S01]  /*e720*/  @!P6 LDGSTS.E.BYPASS.LTC128B.128 [R9+0x28c00], desc[UR36][R2.64+0x80], !P5 ;  /* 0x28c000800209efae */ /* 0x000fe2000e901d64 */
[----:B------:R-:W-:-:S04]  /*e730*/  LOP3.LUT P5, RZ, R16, 0x40, RZ, 0xc0, !PT ;  /* 0x0000004010ff7812 */ /* 0x000fc800078ac0ff */
[----:B------:R-:W-:Y:S02]  /*e740*/  P2R R8, PR, RZ, 0x20 ;  /* 0x00000020ff087803 */ /* 0x000fe40000000000 */
[----:B------:R-:W-:-:S13]  /*e750*/  LOP3.LUT P5, RZ, R16, 0x80, RZ, 0xc0, !PT ;  /* 0x0000008010ff7812 */ /* 0x000fda00078ac0ff */
[----:B------:R-:W-:Y:S01]  /*e760*/  @!P5 LOP3.LUT R7, R6, 0x80, RZ, 0xc0, !PT ;  /* 0x000000800607d812 */ /* 0x000fe200078ec0ff */
[----:B------:R-:W-:Y:S01]  /*e770*/  @!P5 LDGSTS.E.BYPASS.LTC128B.128 [R9+0x2ac00], desc[UR36][R2.64+0x100], !P4 ;  /* 0x2ac001000209dfae */ /* 0x000fe2000e101d64 */
[----:B------:R-:W-:Y:S02]  /*e780*/  @!P5 ISETP.NE.U32.AND P6, PT, R20, RZ, PT ;  /* 0x000000ff1400d20c */ /* 0x000fe40003fc5070 */
[----:B------:R-:W-:Y:S01]  /*e790*/  @!P5 SHF.R.U32.HI R7, RZ, 0x3, R7 ;  /* 0x00000003ff07d819 */ /* 0x000fe20000011607 */
[----:B------:R-:W-:Y:S03]  /*e7a0*/  @!P5 LDGSTS.E.BYPASS.LTC128B.128 [R9+0x2cc00], desc[UR36][R2.64+0x180], !P3 ;  /* 0x2cc001800209dfae */ /* 0x000fe6000d901d64 */
[----:B------:R-:W-:Y:S01]  /*e7b0*/  @!P5 ISETP.NE.U32.AND P0, PT, R7, RZ, PT ;  /* 0x000000ff0700d20c */ /* 0x000fe20003f05070 */
[----:B------:R-:W-:Y:S04]  /*e7c0*/  @!P5 LDGSTS.E.BYPASS.LTC128B.128 [R9+0x2ec00], desc[UR36][R2.64+0x200], !P2 ;  /* 0x2ec002000209dfae */ /* 0x000fe8000d101d64 */
[----:B------:R-:W1:Y:S04]  /*e7d0*/  SHFL.IDX PT, R7, R4, 0x2, 0x181f ;  /* 0x00581f0004077f89 */ /* 0x000e6800000e0000 */
[----:B------:R-:W-:Y:S04]  /*e7e0*/  @!P5 LDGSTS.E.BYPASS.LTC128B.128 [R9+0x30c00], desc[UR36][R2.64+0x280], !P1 ;  /* 0x30c002800209dfae */ /* 0x000fe8000c901d64 */
[----:B------:R-:W-:Y:S01]  /*e7f0*/  @!P5 LDGSTS.E.BYPASS.LTC128B.128 [R9+0x32c00], desc[UR36][R2.64+0x300], P6 ;  /* 0x32c003000209dfae */ /* 0x000fe2000b101d64 */
[----:B------:R-:W-:-:S03]  /*e800*/  LOP3.LUT P6, RZ, R16, 0x800, RZ, 0xc0, !PT ;  /* 0x0000080010ff7812 */ /* 0x000fc600078cc0ff */
[----:B------:R2:W-:Y:S01]  /*e810*/  @!P5 LDGSTS.E.BYPASS.LTC128B.128 [R9+0x34c00], desc[UR36][R2.64+0x380], P0 ;  /* 0x34c003800209dfae */ /* 0x0005e20008101d64 */
[----:B------:R-:W-:-:S03]  /*e820*/  ISETP.NE.AND P5, PT, R8, RZ, PT ;  /* 0x000000ff0800720c */ /* 0x000fc60003fa5270 */
[----:B------:R-:W3:Y:S10]  /*e830*/  SHFL.IDX PT, R4, R4, 0x3, 0x181f ;  /* 0x00781f0004047f89 */ /* 0x000ef400000e0000 */
[----:B0-----:R-:W-:-:S05]  /*e840*/  @!P5 LEA R14, P0, R22, R14, 0x1 ;  /* 0x0000000e160ed211 */ /* 0x001fca00078008ff */
[----:B-1----:R-:W-:Y:S01]  /*e850*/  @!P5 IMAD.X R7, RZ, RZ, R7, P0 ;  /* 0x000000ffff07d224 */ /* 0x002fe200000e0607 */
[----:B------:R-:W-:Y:S02]  /*e860*/  LOP3.LUT P0, RZ, R16, 0x40, RZ, 0xc0, !PT ;  /* 0x0000004010ff7812 */ /* 0x000fe4000780c0ff */
[----:B------:R-:W-:-:S11]  /*e870*/  ISETP.NE.AND P5, PT, R10, RZ, PT ;  /* 0x000000ff0a00720c */ /* 0x000fd60003fa5270 */
[----:B------:R-:W-:Y:S01]  /*e880*/  @!P0 LOP3.LUT R20, R5, 0x40, RZ, 0xc0, !PT ;  /* 0x0000004005148812 */ /* 0x000fe200078ec0ff */
[----:B--2---:R-:W-:Y:S01]  /*e890*/  @!P0 IMAD.MOV.U32 R2, RZ, RZ, R14 ;  /* 0x000000ffff028224 */ /* 0x004fe200078e000e */
[----:B------:R-:W-:Y:S01]  /*e8a0*/  @!P0 LEA R21, R24, UR42, 0x1 ;  /* 0x0000002a18158c11 */ /* 0x000fe2000f8e08ff */
[----:B------:R-:W-:Y:S01]  /*e8b0*/  @!P0 IMAD.MOV.U32 R3, RZ, RZ, R7 ;  /* 0x000000ffff038224 */ /* 0x000fe200078e0007 */
[----:B------:R-:W-:Y:S01]  /*e8c0*/  @!P0 SHF.R.U32.HI R20, RZ, 0x2, R20 ;  /* 0x00000002ff148819 */ /* 0x000fe20000011614 */
[----:B------:R0:W1:Y:S04]  /*e8d0*/  SHFL.IDX PT, R14, R0, 0x3, 0x181f ;  /* 0x00781f00000e7f89 */ /* 0x00006800000e0000 */
[----:B------:R0:W-:Y:S01]  /*e8e0*/  @!P0 LDGSTS.E.BYPASS.LTC128B.128 [R21+0x27400], desc[UR36][R2.64], !P6 ;  /* 0x2740000002158fae */ /* 0x0001e2000f101d64 */
[----:B------:R-:W-:-:S03]  /*e8f0*/  @!P0 ISETP.NE.U32.AND P6, PT, R20, RZ, PT ;  /* 0x000000ff1400820c */ /* 0x000fc60003fc5070 */
[----:B------:R0:W-:Y:S04]  /*e900*/  @!P0 LDGSTS.E.BYPASS.LTC128B.128 [R21+0x29400], desc[UR36][R2.64+0x80], !P5 ;  /* 0x2940008002158fae */ /* 0x0001e8000e901d64 */
[----:B------:R0:W-:Y:S04]  /*e910*/  @!P0 LDGSTS.E.BYPASS.LTC128B.128 [R21+0x2b400], desc[UR36][R2.64+0x100], !P4 ;  /* 0x2b40010002158fae */ /* 0x0001e8000e101d64 */
[----:B------:R0:W-:Y:S04]  /*e920*/  @!P0 LDGSTS.E.BYPASS.LTC128B.128 [R21+0x2d400], desc[UR36][R2.64+0x180], !P3 ;  /* 0x2d40018002158fae */ /* 0x0001e8000d901d64 */
[----:B------:R0:W-:Y:S04]  /*e930*/  @!P0 LDGSTS.E.BYPASS.LTC128B.128 [R21+0x2f400], desc[UR36][R2.64+0x200], !P2 ;  /* 0x2f40020002158fae */ /* 0x0001e8000d101d64 */
[----:B------:R0:W-:Y:S04]  /*e940*/  @!P0 LDGSTS.E.BYPASS.LTC128B.128 [R21+0x31400], desc[UR36][R2.64+0x280], !P1 ;  /* 0x3140028002158fae */ /* 0x0001e8000c901d64 */
[----:B------:R0:W-:Y:S01]  /*e950*/  @!P0 LDGSTS.E.BYPASS.LTC128B.128 [R21+0x33400], desc[UR36][R2.64+0x300], P6 ;  /* 0x3340030002158fae */ /* 0x0001e2000b101d64 */
[----:B------:R-:W-:-:S13]  /*e960*/  LOP3.LUT P6, RZ, R16, 0x40, RZ, 0xc0, !PT ;  /* 0x0000004010ff7812 */ /* 0x000fda00078cc0ff */
[----:B------:R-:W-:-:S04]  /*e970*/  @!P6 LOP3.LUT R9, R6, 0x80, RZ, 0xc0, !PT ;  /* 0x000000800609e812 */ /* 0x000fc800078ec0ff */
[----:B------:R-:W-:-:S04]  /*e980*/  @!P6 SHF.R.U32.HI R9, RZ, 0x3, R9 ;  /* 0x00000003ff09e819 */ /* 0x000fc80000011609 */
[----:B------:R-:W-:-:S13]  /*e990*/  @!P6 ISETP.NE.U32.AND P0, PT, R9, RZ, PT ;  /* 0x000000ff0900e20c */ /* 0x000fda0003f05070 */
[----:B-1-3--:R0:W-:Y:S02]  /*e9a0*/  @!P6 LDGSTS.E.BYPASS.LTC128B.128 [R21+0x35400], desc[UR36][R2.64+0x380], P0 ;  /* 0x354003800215efae */ /* 0x00a1e40008101d64 */
.L_x_295:
[----:B------:R-:W-:Y:S01]  /*e9b0*/  LOP3.LUT P0, RZ, R16, 0x2000, RZ, 0xc0, !PT ;  /* 0x0000200010ff7812 */ /* 0x000fe2000780c0ff */
[----:B------:R-:W-:-:S12]  /*e9c0*/  BSSY B0, `(.L_x_228) ;  /* 0x0000017000007945 */ /* 0x000fd80003800000 */
[----:B------:R-:W-:Y:S05]  /*e9d0*/  @P0 BRA `(.L_x_229) ;  /* 0x0000000000540947 */ /* 0x000fea0003800000 */
[----:B------:R-:W-:Y:S02]  /*e9e0*/  LOP3.LUT R5, R5, 0x40, RZ, 0xc0, !PT ;  /* 0x0000004005057812 */ /* 0x000fe400078ec0ff */
[----:B------:R-:W-:Y:S02]  /*e9f0*/  LOP3.LUT P6, RZ, R16, 0x800, RZ, 0xc0, !PT ;  /* 0x0000080010ff7812 */ /* 0x000fe400078cc0ff */
[----:B0-----:R-:W-:Y:S02]  /*ea00*/  LEA R2, P0, R22, R14, 0x1 ;  /* 0x0000000e16027211 */ /* 0x001fe400078008ff */
[----:B------:R-:W-:Y:S02]  /*ea10*/  SHF.R.U32.HI R5, RZ, 0x2, R5 ;  /* 0x00000002ff057819 */ /* 0x000fe40000011605 */
[----:B------:R-:W-:Y:S01]  /*ea20*/  LEA R7, R24, UR42, 0x1 ;  /* 0x0000002a18077c11 */ /* 0x000fe2000f8e08ff */
[----:B------:R-:W-:Y:S01]  /*ea30*/  IMAD.X R3, RZ, RZ, R4, P0 ;  /* 0x000000ffff037224 */ /* 0x000fe200000e0604 */
[----:B------:R-:W-:-:S02]  /*ea40*/  ISETP.NE.U32.AND P0, PT, R5, RZ, PT ;  /* 0x000000ff0500720c */ /* 0x000fc40003f05070 */
[----:B------:R-:W-:-:S03]  /*ea50*/  LOP3.LUT R6, R6, 0x80, RZ, 0xc0, !PT ;  /* 0x0000008006067812 */ /* 0x000fc600078ec0ff */
[----:B------:R-:W-:Y:S01]  /*ea60*/  @!PT LDS RZ, [RZ] ;  /* 0x00000000fffff984 */ /* 0x000fe20000000800 */
[----:B------:R-:W-:Y:S01]  /*ea70*/  @!PT LDS RZ, [RZ] ;  /* 0x00000000fffff984 */ /* 0x000fe20000000800 */
[----:B------:R-:W-:Y:S01]  /*ea80*/  @!PT LDS RZ, [RZ] ;  /* 0x00000000fffff984 */ /* 0x000fe20000000800 */
[----:B------:R1:W-:Y:S01]  /*ea90*/  LDGSTS.E.BYPASS.LTC128B.128 [R7+0x27c00], desc[UR36][R2.64], !P6 ;  /* 0x27c0000002077fae */ /* 0x0003e2000f101d64 */
[----:B------:R-:W-:-:S03]  /*eaa0*/  SHF.R.U32.HI R6, RZ, 0x3, R6 ;  /* 0x00000003ff067819 */ /* 0x000fc60000011606 */
[----:B------:R1:W-:Y:S04]  /*eab0*/  LDGSTS.E.BYPASS.LTC128B.128 [R7+0x29c00], desc[UR36][R2.64+0x80], !P5 ;  /* 0x29c0008002077fae */ /* 0x0003e8000e901d64 */
[----:B------:R1:W-:Y:S04]  /*eac0*/  LDGSTS.E.BYPASS.LTC128B.128 [R7+0x2bc00], desc[UR36][R2.64+0x100], !P4 ;  /* 0x2bc0010002077fae */ /* 0x0003e8000e101d64 */
[----:B------:R1:W-:Y:S04]  /*ead0*/  LDGSTS.E.BYPASS.LTC128B.128 [R7+0x2dc00], desc[UR36][R2.64+0x180], !P3 ;  /* 0x2dc0018002077fae */ /* 0x0003e8000d901d64 */
[----:B------:R1:W-:Y:S04]  /*eae0*/  LDGSTS.E.BYPASS.LTC128B.128 [R7+0x2fc00], desc[UR36][R2.64+0x200], !P2 ;  /* 0x2fc0020002077fae */ /* 0x0003e8000d101d64 */
[----:B------:R1:W-:Y:S04]  /*eaf0*/  LDGSTS.E.BYPASS.LTC128B.128 [R7+0x31c00], desc[UR36][R2.64+0x280], !P1 ;  /* 0x31c0028002077fae */ /* 0x0003e8000c901d64 */
[----:B------:R1:W-:Y:S01]  /*eb00*/  LDGSTS.E.BYPASS.LTC128B.128 [R7+0x33c00], desc[UR36][R2.64+0x300], P0 ;  /* 0x33c0030002077fae */ /* 0x0003e20008101d64 */
[----:B------:R-:W-:-:S13]  /*eb10*/  ISETP.NE.U32.AND P0, PT, R6, RZ, PT ;  /* 0x000000ff0600720c */ /* 0x000fda0003f05070 */
[----:B------:R1:W-:Y:S02]  /*eb20*/  LDGSTS.E.BYPASS.LTC128B.128 [R7+0x35c00], desc[UR36][R2.64+0x380], P0 ;  /* 0x35c0038002077fae */ /* 0x0003e40008101d64 */
.L_x_229:
[----:B------:R-:W-:Y:S05]  /*eb30*/  BSYNC B0 ;  /* 0x0000000000007941 */ /* 0x000fea0003800000 */
.L_x_228:
[----:B------:R-:W-:Y:S01]  /*eb40*/  NOP ;  /* 0x0000000000007918 */ /* 0x000fe20000000000 */
[----:B------:R-:W-:Y:S01]  /*eb50*/  SYNCS.ARRIVE.TRANS64.RED.A0T1 RZ, [UR42+0x38810], RZ ;  /* 0x038810ffffff79a7 */ /* 0x000fe2000820042a */
[----:B0-----:R-:W-:Y:S01]  /*eb60*/  MOV R0, 0x1 ;  /* 0x0000000100007802 */ /* 0x001fe20000000f00 */
[----:B------:R-:W-:Y:S03]  /*eb70*/  ARRIVES.LDGSTSBAR.64.TRANSCNT [UR42+0x38810] ;  /* 0x03881000ff0079b0 */ /* 0x000fe60008000aaa */
[----:B------:R-:W-:Y:S01]  /*eb80*/  SHF.L.U32 R0, R0, 0x1f, RZ ;  /* 0x0000001f00007819 */ /* 0x000fe200000006ff */
[----:B------:R-:W-:Y:S01]  /*eb90*/  NOP ;  /* 0x0000000000007918 */ /* 0x000fe20000000000 */
[----:B------:R-:W-:Y:S02]  /*eba0*/  SYNCS.ARRIVE.TRANS64.A1T0 RZ, [UR42+0x38810], RZ ;  /* 0x038810ffffff79a7 */ /* 0x000fe4000810002a */
[----:B------:R-:W0:Y:S02]  /*ebb0*/  SYNCS.PHASECHK.TRANS64.TRYWAIT P0, [UR42+0x38820], R0 ;  /* 0x03882000ff0075a7 */ /* 0x000e24000800016a */
[----:B0-----:R-:W-:Y:S05]  /*ebc0*/  @!P0 BRA `(.L_x_230) ;  /* 0x0000003000608947 */ /* 0x001fea0003800000 */
.L_x_296:
[----:B------:R-:W-:-:S13]  /*ebd0*/  LOP3.LUT P0, RZ, R16, 0x400, RZ, 0xc0, !PT ;  /* 0x0000040010ff7812 */ /* 0x000fda000780c0ff */
[----:B------:R-:W-:Y:S05]  /*ebe0*/  @!P0 BRA `(.L_x_231) ;  /* 0x0000000000048947 */ /* 0x000fea0003800000 */
[----:B------:R-:W-:Y:S01]  /*ebf0*/  BPT.TRAP 0x1 ;  /* 0x000000040000795c */ /* 0x000fe20000300000 */
.L_x_231:
[----:B------:R-:W2:Y:S02]  /*ec00*/  SYNCS.PHASECHK.TRANS64.TRYWAIT P0, [UR42+0x38860], R0 ;  /* 0x03886000ff0075a7 */ /* 0x000ea4000800016a */
[----:B--2---:R-:W-:Y:S05]  /*ec10*/  @!P0 BRA `(.L_x_232) ;  /* 0x0000003000648947 */ /* 0x004fea0003800000 */
.L_x_297:
[----:B------:R-:W-:Y:S01]  /*ec20*/  ULDC.64 UR4, c[0x0][0x328] ;  /* 0x0000ca0000047ab9 */ /* 0x000fe20000000a00 */
[----:B------:R-:W-:Y:S01]  /*ec30*/  ULDC.64 UR6, c[0x0][0x338] ;  /* 0x0000ce0000067ab9 */ /* 0x000fe20000000a00 */
[----:B------:R-:W-:Y:S02]  /*ec40*/  IMAD R30, R30, UR4, RZ ;  /* 0x000000041e1e7c24 */ /* 0x000fe4000f8e02ff */
[----:B01----:R-:W-:Y:S01]  /*ec50*/  IMAD.WIDE.U32 R2, R19, UR4, RZ ;  /* 0x0000000413027c25 */ /* 0x003fe2000f8e00ff */
        /* <DEDUP_REMOVED lines=8> */
[----:B------:R-:W-:-:S02]  /*ece0*/  IMAD.IADD R3, R3, 0x1, R5 ;  /* 0x0000000103037824 */ /* 0x000fc400078e0205 */
[----:B------:R-:W-:Y:S01]  /*ecf0*/  IMAD.U32 R5, RZ, RZ, UR6 ;  /* 0x00000006ff057e24 */ /* 0x000fe2000f8e00ff */
        /* <DEDUP_REMOVED lines=49> */
[----:B------:R-:W1:Y:S02]  /*f010*/  SHFL.IDX PT, R14, R6, 0x2, 0x181f ;  /* 0x00581f00060e7f89 */ /* 0x000e6400000e0000 */
[----:B------:R-:W-:Y:S01]  /*f020*/  IMAD.X R5, RZ, RZ, R5, P6 ;  /* 0x000000ffff057224 */ /* 0x000fe200030e0605 */
        /* <DEDUP_REMOVED lines=40> */
.L_x_307:
        /* <DEDUP_REMOVED lines=27> */
[----:B------:R-:W-:-:S13]  /*f460*/  LOP3.LUT P6, RZ, R16, 0x400, RZ, 0xc0, !PT ;  /* 0x0000040010ff7812 */ /* 0x000fda00078cc0ff */
[----:B0-----:R-:W-:Y:S05]  /*f470*/  @!P6 BRA `(.L_x_234) ;  /* 0x000000000004e947 */ /* 0x001fea0003800000 */
[----:B------:R-:W-:Y:S01]  /*f480*/  BPT.TRAP 0x1 ;  /* 0x000000040000795c */ /* 0x000fe20000300000 */
.L_x_234:
[----:B------:R-:W-:Y:S01]  /*f490*/  VIADD R28, R28, 0xfffffffe ;  /* 0xfffffffe1c1c7836 */ /* 0x000fe20000000000 */
[----:B------:R-:W-:Y:S01]  /*f4a0*/  SYNCS.ARRIVE.TRANS64.A1T0 RZ, [UR42+0x38850], RZ ;  /* 0x038850ffffff79a7 */ /* 0x000fe2000810002a */
[----:B------:R-:W-:Y:S01]  /*f4b0*/  BSSY B0, `(.L_x_214) ;  /* 0x00000f7000007945 */ /* 0x000fe20003800000 */
[----:B------:R-:W-:Y:S02]  /*f4c0*/  IMAD.MOV.U32 R21, RZ, RZ, 0x1 ;  /* 0x00000001ff157424 */ /* 0x000fe400078e00ff */
[----:B------:R-:W-:Y:S01]  /*f4d0*/  ISETP.GE.AND P0, PT, R28, UR45, PT ;  /* 0x0000002d1c007c0c */ /* 0x000fe2000bf06270 */
[----:B------:R-:W-:-:S12]  /*f4e0*/  IMAD.MOV.U32 R8, RZ, RZ, 0x1 ;  /* 0x00000001ff087424 */ /* 0x000fd800078e00ff */
[----:B------:R-:W-:Y:S05]  /*f4f0*/  @!P0 BRA `(.L_x_235) ;  /* 0x0000000c00c88947 */ /* 0x000fea0003800000 */
[----:B------:R-:W0:Y:S01]  /*f500*/  S2R R5, SR_TID.X ;  /* 0x0000000000057919 */ /* 0x000e220000002100 */
[----:B------:R-:W-:Y:S01]  /*f510*/  UIADD3 UR4, UR44, 0x1, URZ ;  /* 0x000000012c047890 */ /* 0x000fe2000fffe03f */
[----:B------:R-:W-:Y:S01]  /*f520*/  LOP3.LUT R3, RZ, UR40, RZ, 0x33, !PT ;  /* 0x00000028ff037c12 */ /* 0x000fe2000f8e33ff */
[----:B------:R-:W-:Y:S01]  /*f530*/  IMAD.MOV.U32 R8, RZ, RZ, 0x1 ;  /* 0x00000001ff087424 */ /* 0x000fe200078e00ff */
[----:B------:R-:W1:Y:S01]  /*f540*/  S2R R6, SR_TID.X ;  /* 0x0000000000067919 */ /* 0x000e620000002100 */
[----:B------:R-:W-:Y:S01]  /*f550*/  UIMAD UR4, UR4, UR38, URZ ;  /* 0x00000026040472a4 */ /* 0x000fe2000f8e023f */
[----:B------:R-:W-:Y:S02]  /*f560*/  LOP3.LUT R30, R33, 0x40, RZ, 0xc0, !PT ;  /* 0x00000040211e7812 */ /* 0x000fe400078ec0ff */
[----:B------:R-:W-:Y:S02]  /*f570*/  LOP3.LUT R28, R17, 0x80, RZ, 0xc0, !PT ;  /* 0x00000080111c7812 */ /* 0x000fe400078ec0ff */
[----:B------:R-:W-:-:S02]  /*f580*/  MOV R21, 0x1 ;  /* 0x0000000100157802 */ /* 0x000fc40000000f00 */
[----:B------:R-:W-:Y:S02]  /*f590*/  LOP3.LUT R2, RZ, UR4, RZ, 0x33, !PT ;  /* 0x00000004ff027c12 */ /* 0x000fe4000f8e33ff */
[----:B------:R-:W-:Y:S02]  /*f5a0*/  SHF.R.U32.HI R30, RZ, 0x2, R30 ;  /* 0x00000002ff1e7819 */ /* 0x000fe4000001161e */
[----:B------:R-:W-:Y:S02]  /*f5b0*/  VIMNMX R2, R2, R3, !PT ;  /* 0x0000000302027248 */ /* 0x000fe40007fe0100 */
[----:B------:R-:W-:Y:S02]  /*f5c0*/  SHF.R.U32.HI R28, RZ, 0x3, R28 ;  /* 0x00000003ff1c7819 */ /* 0x000fe4000001161c */
[----:B------:R-:W-:Y:S01]  /*f5d0*/  IADD3 R22, -R2, -0x2, RZ ;  /* 0xfffffffe02167810 */ /* 0x000fe20007ffe1ff */
[----:B0-----:R-:W-:Y:S01]  /*f5e0*/  IMAD.SHL.U32 R5, R5, 0x10, RZ ;  /* 0x0000001005057824 */ /* 0x001fe200078e00ff */
[----:B-1----:R-:W-:-:S04]  /*f5f0*/  LOP3.LUT R6, R6, 0x7f, RZ, 0xc0, !PT ;  /* 0x0000007f06067812 */ /* 0x002fc800078ec0ff */
[----:B------:R-:W-:Y:S02]  /*f600*/  LOP3.LUT R5, R5, 0x70, RZ, 0xc0, !PT ;  /* 0x0000007005057812 */ /* 0x000fe400078ec0ff */
[----:B------:R-:W-:-:S04]  /*f610*/  SHF.R.U32.HI R6, RZ, 0x3, R6 ;  /* 0x00000003ff067819 */ /* 0x000fc80000011606 */
[----:B------:R-:W-:-:S05]  /*f620*/  IADD3 R29, R5, R29, R6 ;  /* 0x0000001d051d7210 */ /* 0x000fca0007ffe006 */
[----:B------:R-:W-:-:S04]  /*f630*/  VIADD R29, R29, 0xffffff40 ;  /* 0xffffff401d1d7836 */ /* 0x000fc80000000000 */
[----:B------:R-:W-:-:S07]  /*f640*/  IMAD R9, R2, -0x40, R29 ;  /* 0xffffffc002097824 */ /* 0x000fce00078e021d */
.L_x_250:
        /* <DEDUP_REMOVED lines=12> */
[--C-:B------:R-:W-:Y:S01]  /*f710*/  SHF.R.S32.HI R3, RZ, 0x1f, R7.reuse ;  /* 0x0000001fff037819 */ /* 0x100fe20000011407 */
[----:B------:R-:W-:Y:S02]  /*f720*/  IMAD R4, R32, UR4, RZ ;  /* 0x0000000420047c24 */ /* 0x000fe4000f8e02ff */
[----:B------:R-:W-:Y:S02]  /*f730*/  IMAD.MOV.U32 R2, RZ, RZ, R7 ;  /* 0x000000ffff027224 */ /* 0x000fe400078e0007 */
[C---:B------:R-:W-:Y:S02]  /*f740*/  IMAD R5, R25.reuse, UR5, R4 ;  /* 0x0000000519057c24 */ /* 0x040fe4000f8e0204 */
[----:B------:R-:W-:Y:S01]  /*f750*/  IMAD.WIDE.U32 R2, R25, UR4, R2 ;  /* 0x0000000419027c25 */ /* 0x000fe2000f8e0002 */
[----:B------:R-:W-:-:S03]  /*f760*/  ULDC.64 UR4, c[0x0][0x418] ;  /* 0x0001060000047ab9 */ /* 0x000fc60000000a00 */
[----:B------:R-:W-:Y:S01]  /*f770*/  IMAD.IADD R3, R5, 0x1, R3 ;  /* 0x0000000105037824 */ /* 0x000fe200078e0203 */
[----:B------:R-:W-:-:S04]  /*f780*/  LEA R4, P0, R2, UR4, 0x2 ;  /* 0x0000000402047c11 */ /* 0x000fc8000f8010ff */
[----:B------:R-:W-:-:S05]  /*f790*/  LEA.HI.X R5, R2, UR5, R3, 0x2, P0 ;  /* 0x0000000502057c11 */ /* 0x000fca00080f1403 */
[----:B------:R0:W5:Y:S04]  /*f7a0*/  LDG.E R6, desc[UR36][R4.64] ;  /* 0x0000002404067981 */ /* 0x000168000c1e1900 */
.L_x_237:
[----:B------:R-:W-:Y:S05]  /*f7b0*/  BSYNC B1 ;  /* 0x0000000000017941 */ /* 0x000fea0003800000 */
.L_x_236:
[----:B------:R-:W-:-:S13]  /*f7c0*/  LOP3.LUT P0, RZ, R16, 0x400, RZ, 0xc0, !PT ;  /* 0x0000040010ff7812 */ /* 0x000fda000780c0ff */
[----:B------:R-:W-:Y:S05]  /*f7d0*/  @!P0 BRA `(.L_x_238) ;  /* 0x0000000000048947 */ /* 0x000fea0003800000 */
[----:B------:R-:W-:Y:S01]  /*f7e0*/  BPT.TRAP 0x1 ;  /* 0x000000040000795c */ /* 0x000fe20000300000 */
.L_x_238:
[----:B------:R-:W-:Y:S01]  /*f7f0*/  LEA R10, R8, UR42, 0x3 ;  /* 0x0000002a080a7c11 */ /* 0x000fe2000f8e18ff */
[----:B------:R-:W-:Y:S01]  /*f800*/  BSSY B1, `(.L_x_239) ;  /* 0x0000004000017945 */ /* 0x000fe20003800000 */
[----:B------:R-:W-:-:S04]  /*f810*/  SHF.L.U32 R20, R21, 0x1f, RZ ;  /* 0x0000001f15147819 */ /* 0x000fc800000006ff */
[----:B------:R-:W1:Y:S02]  /*f820*/  SYNCS.PHASECHK.TRANS64.TRYWAIT P0, [R10+URZ+0x38840], R20 ;  /* 0x038840140a0075a7 */ /* 0x000e64000800017f */
[----:B-1----:R-:W-:Y:S05]  /*f830*/  @!P0 BRA `(.L_x_240) ;  /* 0x0000002c00848947 */ /* 0x002fea0003800000 */
.L_x_308:
[----:B------:R-:W-:Y:S05]  /*f840*/  BSYNC B1 ;  /* 0x0000000000017941 */ /* 0x000fea0003800000 */
.L_x_239:
        /* <DEDUP_REMOVED lines=24> */
[----:B------:R-:W-:-:S03]  /*f9d0*/  LEA R26, P0, R2, UR6, 0x1 ;  /* 0x00000006021a7c11 */ /* 0x000fc6000f8008ff */
[----:B------:R-:W-:Y:S01]  /*f9e0*/  VIADD R29, R3, UR4 ;  /* 0x00000004031d7c36 */ /* 0x000fe20008000000 */
[----:B------:R-:W-:-:S04]  /*f9f0*/  UMOV UR4, 0xffffffff ;  /* 0xffffffff00047882 */ /* 0x000fc80000000000 */
[----:B------:R-:W-:Y:S01]  /*fa00*/  LEA.HI.X R29, R2, UR7, R29, 0x1, P0 ;  /* 0x00000007021d7c11 */ /* 0x000fe200080f0c1d */
[----:B------:R-:W-:Y:S06]  /*fa10*/  BRA.DIV UR4, `(.L_x_241) ;  /* 0x0000002e04207947 */ /* 0x000fec000b800000 */
[----:B------:R-:W0:Y:S01]  /*fa20*/  SHFL.IDX PT, R14, R26, RZ, 0x181f ;  /* 0x00181fff1a0e7589 */ /* 0x000e2200000e0000 */
[----:B------:R-:W-:-:S03]  /*fa30*/  LEA R27, R17, UR42, 0x1 ;  /* 0x0000002a111b7c11 */ /* 0x000fc6000f8e08ff */
[----:B------:R-:W2:Y:S04]  /*fa40*/  SHFL.IDX PT, R3, R29, RZ, 0x181f ;  /* 0x00181fff1d037589 */ /* 0x000ea800000e0000 */
[----:B------:R-:W-:Y:S01]  /*fa50*/  SHFL.IDX PT, R33, R29, 0x3, 0x181f ;  /* 0x00781f001d217f89 */ /* 0x000fe200000e0000 */
[----:B0-----:R-:W-:-:S03]  /*fa60*/  IADD3 R12, P0, R14, R0, RZ ;  /* 0x000000000e0c7210 */ /* 0x001fc60007f1e0ff */
[----:B------:R-:W0:Y:S02]  /*fa70*/  SHFL.IDX PT, R14, R26, 0x1, 0x181f ;  /* 0x00381f001a0e7f89 */ /* 0x000e2400000e0000 */
[----:B--2---:R-:W-:Y:S02]  /*fa80*/  IMAD.X R13, RZ, RZ, R3, P0 ;  /* 0x000000ffff0d7224 */ /* 0x004fe400000e0603 */
        /* <DEDUP_REMOVED lines=11> */
.L_x_318:
[----:B0--3--:R-:W-:-:S05]  /*fb40*/  IADD3 R2, P0, R14, R0, RZ ;  /* 0x000000000e027210 */ /* 0x009fca0007f1e0ff */
[----:B------:R-:W-:Y:S01]  /*fb50*/  IMAD.X R3, RZ, RZ, R33, P0 ;  /* 0x000000ffff037224 */ /* 0x000fe200000e0621 */
[----:B------:R-:W-:-:S04]  /*fb60*/  PLOP3.LUT P0, PT, PT, PT, PT, 0x80, 0x0 ;  /* 0x000000000000781c */ /* 0x000fc80003f0f070 */
[----:B------:R-:W-:Y:S01]  /*fb70*/  @!PT LDS RZ, [RZ] ;  /* 0x00000000fffff984 */ /* 0x000fe20000000800 */
[----:B------:R-:W-:Y:S01]  /*fb80*/  @!PT LDS RZ, [RZ] ;  /* 0x00000000fffff984 */ /* 0x000fe20000000800 */
[----:B------:R-:W-:Y:S01]  /*fb90*/  @!PT LDS RZ, [RZ] ;  /* 0x00000000fffff984 */ /* 0x000fe20000000800 */
[----:B------:R0:W-:Y:S01]  /*fba0*/  LDGSTS.E.BYPASS.LTC128B.128 [R27+0x23c00], desc[UR36][R2.64], !P1 ;  /* 0x23c00000021b7fae */ /* 0x0001e2000c901d64 */
[----:B------:R-:W-:-:S08]  /*fbb0*/  NOP ;  /* 0x0000000000007918 */ /* 0x000fd00000000000 */
.L_x_242:
[----:B------:R-:W-:Y:S02]  /*fbc0*/  PLOP3.LUT P1, PT, P1, P0, PT, 0xa2, 0x0 ;  /* 0x000000000000781c */ /* 0x000fe40000f21472 */
[----:B------:R-:W-:-:S08]  /*fbd0*/  @P0 R2UR P1, UR4, R10 ;  /* 0x000000000a0402ca */ /* 0x000fd00000020000 */
[----:B------:R-:W-:-:S05]  /*fbe0*/  @P0 PLOP3.LUT P0, PT, P1, PT, PT, 0x80, 0x0 ;  /* 0x000000000000081c */ /* 0x000fca0000f0f070 */
[----:B------:R-:W-:Y:S01]  /*fbf0*/  @!P1 SYNCS.ARRIVE.TRANS64.RED.A0T1 RZ, [UR4+0x38830], RZ ;  /* 0x038830ffffff99a7 */ /* 0x000fe20008200404 */
[----:B------:R-:W-:Y:S07]  /*fc00*/  @!P1 ARRIVES.LDGSTSBAR.64.TRANSCNT [UR4+0x38830] ;  /* 0x03883000ff0099b0 */ /* 0x000fee0008000a84 */
[----:B------:R-:W-:Y:S05]  /*fc10*/  @P0 BRA.U.ANY `(.L_x_242) ;  /* 0xfffffffd00e80947 */ /* 0x000fea000393ffff */
[----:B------:R-:W-:Y:S01]  /*fc20*/  NOP ;  /* 0x0000000000007918 */ /* 0x000fe20000000000 */
[----:B------:R-:W-:-:S13]  /*fc30*/  LOP3.LUT P2, RZ, R16, 0x400, RZ, 0xc0, !PT ;  /* 0x0000040010ff7812 */ /* 0x000fda000784c0ff */
[----:B------:R-:W-:Y:S05]  /*fc40*/  @!P2 BRA `(.L_x_243) ;  /* 0x000000000004a947 */ /* 0x000fea0003800000 */
[----:B------:R-:W-:Y:S01]  /*fc50*/  BPT.TRAP 0x1 ;  /* 0x000000040000795c */ /* 0x000fe20000300000 */
.L_x_243:
[----:B------:R2:W-:Y:S01]  /*fc60*/  SYNCS.ARRIVE.TRANS64.A1T0 RZ, [R10+URZ+0x38830], RZ ;  /* 0x038830ff0aff79a7 */ /* 0x0005e2000810003f */
[----:B------:R-:W-:Y:S05]  /*fc70*/  @!P2 BRA `(.L_x_244) ;  /* 0x000000000004a947 */ /* 0x000fea0003800000 */
[----:B------:R-:W-:Y:S01]  /*fc80*/  BPT.TRAP 0x1 ;  /* 0x000000040000795c */ /* 0x000fe20000300000 */
.L_x_244:
[----:B------:R-:W3:Y:S01]  /*fc90*/  SYNCS.PHASECHK.TRANS64.TRYWAIT P0, [R10+URZ+0x38860], R20 ;  /* 0x038860140a0075a7 */ /* 0x000ee2000800017f */
[----:B------:R-:W-:Y:S04]  /*fca0*/  BSSY B1, `(.L_x_245) ;  /* 0x0000002000017945 */ /* 0x000fe80003800000 */
[----:B---3--:R-:W-:Y:S05]  /*fcb0*/  @!P0 BRA `(.L_x_246) ;  /* 0x0000002c00848947 */ /* 0x008fea0003800000 */
.L_x_319:
[----:B------:R-:W-:Y:S05]  /*fcc0*/  BSYNC B1 ;  /* 0x0000000000017941 */ /* 0x000fea0003800000 */
.L_x_245:
        /* <DEDUP_REMOVED lines=14> */
[----:B------:R-:W-:-:S03]  /*fdb0*/  ULDC.64 UR6, c[0x0][0x330] ;  /* 0x0000cc0000067ab9 */ /* 0x000fc60000000a00 */
[----:B------:R-:W-:Y:S01]  /*fdc0*/  UIMAD UR4, UR4, UR6, URZ ;  /* 0x00000006040472a4 */ /* 0x000fe2000f8e023f */
[----:B------:R-:W-:Y:S02]  /*fdd0*/  IMAD.IADD R3, R3, 0x1, R7 ;  /* 0x0000000103037824 */ /* 0x000fe400078e0207 */
[----:B------:R-:W-:Y:S01]  /*fde0*/  IMAD.U32 R5, RZ, RZ, UR6 ;  /* 0x00000006ff057e24 */ /* 0x000fe2000f8e00ff */
[----:B------:R-:W-:-:S03]  /*fdf0*/  UIMAD UR4, UR39, UR7, UR4 ;  /* 0x00000007270472a4 */ /* 0x000fc6000f8e0204 */
[----:B------:R-:W-:Y:S01]  /*fe00*/  IMAD.WIDE.U32 R2, R5, UR39, R2 ;  /* 0x0000002705027c25 */ /* 0x000fe2000f8e0002 */
[----:B------:R-:W-:-:S04]  /*fe10*/  ULDC.64 UR6, c[0x0][0x318] ;  /* 0x0000c60000067ab9 */ /* 0x000fc80000000a00 */
[----:B------:R-:W-:Y:S01]  /*fe20*/  IADD3 R19, R3, UR4, RZ ;  /* 0x0000000403137c10 */ /* 0x000fe2000fffe0ff */
[----:B------:R-:W-:Y:S01]  /*fe30*/  UMOV UR4, 0xffffffff ;  /* 0xffffffff00047882 */ /* 0x000fe20000000000 */
[----:B------:R-:W-:-:S04]  /*fe40*/  LEA R18, P0, R2, UR6, 0x1 ;  /* 0x0000000602127c11 */ /* 0x000fc8000f8008ff */
        /* <DEDUP_REMOVED lines=22> */
[----:B------:R-:W-:Y:S04]  /*ffb0*/  LDGSTS.E.BYPASS.LTC128B.128 [R17+0x8400], desc[UR36][R6.64+0x200], !P4 ;  /* 0x0840020006117fae */ /* 0x000fe8000e101d64 */
[----:B------:R-:W0:Y:S01]  /*ffc0*/  SHFL.IDX PT, R14, R18, 0x2, 0x181f ;  /* 0x00581f00120e7f89 */ /* 0x000e2200000e0000 */
[----:B------:R-:W-:-:S03]  /*ffd0*/  IMAD.X R5, RZ, RZ, R5, P0 ;  /* 0x000000ffff057224 */ /* 0x000fc600000e0605 */
        /* <DEDUP_REMOVED lines=28> */
.L_x_329:
[----:B------:R-:W-:Y:S02]  /*101a0*/  P2R R5, PR, RZ, 0x2 ;  /* 0x00000002ff057803 */ /* 0x000fe40000000000 */
[----:B------:R-:W-:Y:S02]  /*101b0*/  LOP3.LUT P1, RZ, R16, 0x200, RZ, 0xc0, !PT ;  /* 0x0000020010ff7812 */ /* 0x000fe4000782c0ff */
[----:B0-----:R-:W-:Y:S02]  /*101c0*/  IADD3 R2, P2, R14, R0, RZ ;  /* 0x000000000e027210 */ /* 0x001fe40007f5e0ff */
[----:B------:R-:W-:-:S03]  /*101d0*/  LOP3.LUT P6, RZ, R16, 0x10, RZ, 0xc0, !PT ;  /* 0x0000001010ff7812 */ /* 0x000fc600078cc0ff */
[----:B------:R-:W-:Y:S01]  /*101e0*/  IMAD.X R3, RZ, RZ, R19, P2 ;  /* 0x000000ffff037224 */ /* 0x000fe200010e0613 */
        /* <DEDUP_REMOVED lines=15> */
.L_x_248:
        /* <DEDUP_REMOVED lines=10> */
.L_x_249:
[----:B------:R-:W-:Y:S01]  /*10380*/  VIADD R8, R8, 0x1 ;  /* 0x0000000108087836 */ /* 0x000fe20000000000 */
[----:B------:R1:W-:Y:S01]  /*10390*/  SYNCS.ARRIVE.TRANS64.A1T0 RZ, [R10+URZ+0x38850], RZ ;  /* 0x038850ff0aff79a7 */ /* 0x0003e2000810003f */
[----:B------:R-:W-:Y:S02]  /*103a0*/  VIADD R22, R22, 0xffffffff ;  /* 0xffffffff16167836 */ /* 0x000fe40000000000 */
[----:B------:R-:W-:Y:S01]  /*103b0*/  VIADD R9, R9, 0xffffffc0 ;  /* 0xffffffc009097836 */ /* 0x000fe20000000000 */
[----:B------:R-:W-:-:S04]  /*103c0*/  ISETP.NE.AND P0, PT, R8, 0x2, PT ;  /* 0x000000020800780c */ /* 0x000fc80003f05270 */
[----:B------:R-:W-:Y:S02]  /*103d0*/  SEL R8, R8, RZ, P0 ;  /* 0x000000ff08087207 */ /* 0x000fe40000000000 */
[----:B0-----:R-:W-:Y:S02]  /*103e0*/  SEL R2, RZ, 0x1, P0 ;  /* 0x00000001ff027807 */ /* 0x001fe40000000000 */
[----:B------:R-:W-:Y:S02]  /*103f0*/  ISETP.GT.AND P0, PT, R22, UR45, PT ;  /* 0x0000002d16007c0c */ /* 0x000fe4000bf04270 */
[----:B------:R-:W-:-:S11]  /*10400*/  LOP3.LUT R21, R21, R2, RZ, 0x3c, !PT ;  /* 0x0000000215157212 */ /* 0x000fd600078e3cff */
[----:B-1----:R-:W-:Y:S05]  /*10410*/  @P0 BRA `(.L_x_250) ;  /* 0xfffffff0008c0947 */ /* 0x002fea000383ffff */
.L_x_235:
[----:B------:R-:W-:Y:S05]  /*10420*/  BSYNC B0 ;  /* 0x0000000000007941 */ /* 0x000fea0003800000 */
.L_x_214:
[----:B------:R-:W0:Y:S01]  /*10430*/  S2R R3, SR_CgaCtaId ;  /* 0x0000000000037919 */ /* 0x000e220000008800 */
[----:B------:R-:W-:Y:S01]  /*10440*/  MOV R0, 0x400 ;  /* 0x0000040000007802 */ /* 0x000fe20000000f00 */
[----:B------:R-:W-:Y:S01]  /*10450*/  BSSY B0, `(.L_x_251) ;  /* 0x0000005000007945 */ /* 0x000fe20003800000 */
[----:B------:R-:W-:Y:S02]  /*10460*/  SHF.L.U32 R4, R4, 0x1f, RZ ;  /* 0x0000001f04047819 */ /* 0x000fe400000006ff */
[----:B0-----:R-:W-:-:S04]  /*10470*/  LEA R5, R3, R0, 0x18 ;  /* 0x0000000003057211 */ /* 0x001fc800078ec0ff */
[----:B------:R-:W0:Y:S02]  /*10480*/  SYNCS.PHASECHK.TRANS64.TRYWAIT P0, [R5+URZ+0x38820], R4 ;  /* 0x03882004050075a7 */ /* 0x000e24000800017f */
[----:B0-----:R-:W-:Y:S05]  /*10490*/  @!P0 BRA `(.L_x_252) ;  /* 0x0000002c00648947 */ /* 0x001fea0003800000 */
.L_x_330:
[----:B------:R-:W-:Y:S05]  /*104a0*/  BSYNC B0 ;  /* 0x0000000000007941 */ /* 0x000fea0003800000 */
.L_x_251:
[----:B------:R-:W-:-:S03]  /*104b0*/  UMOV UR4, 0xffffffff ;  /* 0xffffffff00047882 */ /* 0x000fc60000000000 */
[----:B------:R-:W-:Y:S05]  /*104c0*/  BRA.DIV UR4, `(.L_x_253) ;  /* 0x0000002e046c7947 */ /* 0x000fea000b800000 */
[----:B------:R-:W1:Y:S02]  /*104d0*/  S2R R0, SR_TID.X ;  /* 0x0000000000007919 */ /* 0x000e640000002100 */
[----:B-1----:R-:W-:-:S04]  /*104e0*/  SHF.R.U32.HI R0, RZ, 0x5, R0 ;  /* 0x00000005ff007819 */ /* 0x002fc80000011600 */
[----:B------:R-:W-:-:S05]  /*104f0*/  LOP3.LUT R0, R0, 0x3, RZ, 0xc0, !PT ;  /* 0x0000000300007812 */ /* 0x000fca00078ec0ff */
[----:B------:R1:W3:Y:S02]  /*10500*/  SHFL.IDX PT, R14, R0, RZ, 0x1f ;  /* 0x00001fff000e7589 */ /* 0x0002e400000e0000 */
.L_x_333:
[----:B---3--:R-:W-:-:S13]  /*10510*/  ISETP.NE.AND P0, PT, R14, RZ, PT ;  /* 0x000000ff0e00720c */ /* 0x008fda0003f05270 */
[----:B------:R-:W-:Y:S05]  /*10520*/  @P0 BRA `(.L_x_174) ;  /* 0x0000000000900947 */ /* 0x000fea0003800000 */
[----:B------:R-:W-:-:S03]  /*10530*/  UMOV UR4, 0xffffffff ;  /* 0xffffffff00047882 */ /* 0x000fc60000000000 */
[----:B------:R-:W-:Y:S05]  /*10540*/  BRA.DIV UR4, `(.L_x_254) ;  /* 0x0000002e04807947 */ /* 0x000fea000b800000 */
[----:B------:R-:W-:-:S13]  /*10550*/  ELECT P6, URZ, PT ;  /* 0x00000000003f782f */ /* 0x000fda00038c0000 */
.L_x_336:
[----:B------:R-:W-:Y:S05]  /*10560*/  @!P6 BRA `(.L_x_174) ;  /* 0x000000000080e947 */ /* 0x000fea0003800000 */
[----:B-1----:R-:W3:Y:S02]  /*10570*/  LDL R0, [R1] ;  /* 0x0000000001007983 */ /* 0x002ee40000100800 */
[----:B---3--:R-:W-:-:S13]  /*10580*/  R2UR UR4, R0 ;  /* 0x00000000000472ca */ /* 0x008fda00000e0000 */
[----:B------:R-:W-:-:S06]  /*10590*/  ULOP3.LUT UR4, UR4, 0x2, URZ, 0xfc, !UPT ;  /* 0x0000000204047892 */ /* 0x000fcc000f8efc3f */
[----:B------:R-:W-:-:S05]  /*105a0*/  IMAD.U32 R0, RZ, RZ, UR4 ;  /* 0x00000004ff007e24 */ /* 0x000fca000f8e00ff */
[----:B------:R-:W-:-:S13]  /*105b0*/  ISETP.NE.AND P0, PT, R0, 0x3, PT ;  /* 0x000000030000780c */ /* 0x000fda0003f05270 */
[----:B------:R-:W-:Y:S05]  /*105c0*/  @!P0 BRA `(.L_x_255) ;  /* 0x0000000000048947 */ /* 0x000fea0003800000 */
[----:B------:R-:W-:Y:S01]  /*105d0*/  BPT.TRAP 0x1 ;  /* 0x000000040000795c */ /* 0x000fe20000300000 */
.L_x_255:
[C---:B------:R-:W-:Y:S01]  /*105e0*/  IMAD R3, R8.reuse, 0x8, R5 ;  /* 0x0000000808037824 */ /* 0x040fe200078e0205 */
[----:B------:R-:W-:Y:S01]  /*105f0*/  SHF.L.U32 R2, R21, 0x1f, RZ ;  /* 0x0000001f15027819 */ /* 0x000fe200000006ff */
[----:B------:R-:W-:-:S03]  /*10600*/  VIADD R8, R8, 0x1 ;  /* 0x0000000108087836 */ /* 0x000fc60000000000 */
[----:B------:R-:W1:Y:S02]  /*10610*/  SYNCS.PHASECHK.TRANS64.TRYWAIT P1, [R3+URZ+0x38840], R2 ;  /* 0x03884002030075a7 */ /* 0x000e64000802017f */
[----:B------:R-:W-:-:S04]  /*10620*/  ISETP.NE.AND P2, PT, R8, 0x2, PT ;  /* 0x000000020800780c */ /* 0x000fc80003f45270 */
[----:B------:R-:W-:Y:S01]  /*10630*/  SEL R0, RZ, 0x1, P2 ;  /* 0x00000001ff007807 */ /* 0x000fe20001000000 */
[----:B-1----:R-:W-:Y:S08]  /*10640*/  @!P1 BRA `(.L_x_256) ;  /* 0x0000002c00609947 */ /* 0x002ff00003800000 */
.L_x_337:
[----:B------:R-:W-:Y:S02]  /*10650*/  SEL R8, R8, RZ, P2 ;  /* 0x000000ff08087207 */ /* 0x000fe40001000000 */
[----:B------:R-:W-:Y:S01]  /*10660*/  LOP3.LUT R0, R21, R0, RZ, 0x3c, !PT ;  /* 0x0000000015007212 */ /* 0x000fe200078e3cff */
[----:B------:R-:W-:Y:S06]  /*10670*/  @!P0 BRA `(.L_x_257) ;  /* 0x0000000000048947 */ /* 0x000fec0003800000 */
[----:B------:R-:W-:Y:S01]  /*10680*/  BPT.TRAP 0x1 ;  /* 0x000000040000795c */ /* 0x000fe20000300000 */
.L_x_257:
[----:B0-----:R-:W-:Y:S01]  /*10690*/  IMAD R5, R8, 0x8, R5 ;  /* 0x0000000808057824 */ /* 0x001fe200078e0205 */
[----:B------:R-:W-:-:S04]  /*106a0*/  SHF.L.U32 R0, R0, 0x1f, RZ ;  /* 0x0000001f00007819 */ /* 0x000fc800000006ff */
[----:B------:R-:W0:Y:S02]  /*106b0*/  SYNCS.PHASECHK.TRANS64.TRYWAIT P1, [R5+URZ+0x38840], R0 ;  /* 0x03884000050075a7 */ /* 0x000e24000802017f */
[----:B0-----:R-:W-:Y:S05]  /*106c0*/  @!P1 BRA `(.L_x_258) ;  /* 0x0000002c00549947 */ /* 0x001fea0003800000 */
.L_x_338:
[----:B------:R-:W-:Y:S05]  /*106d0*/  @!P0 BRA `(.L_x_259) ;  /* 0x0000000000048947 */ /* 0x000fea0003800000 */
[----:B------:R-:W-:Y:S01]  /*106e0*/  BPT.TRAP 0x1 ;  /* 0x000000040000795c */ /* 0x000fe20000300000 */
.L_x_259:
[----:B------:R-:W3:Y:S02]  /*106f0*/  SYNCS.PHASECHK.TRANS64.TRYWAIT P1, [R3+URZ+0x38860], R2 ;  /* 0x03886002030075a7 */ /* 0x000ee4000802017f */
[----:B---3--:R-:W-:Y:S05]  /*10700*/  @!P1 BRA `(.L_x_260) ;  /* 0x0000002c00589947 */ /* 0x008fea0003800000 */
.L_x_339:
[----:B------:R-:W-:Y:S05]  /*10710*/  @!P0 BRA `(.L_x_261) ;  /* 0x0000000000048947 */ /* 0x000fea0003800000 */
[----:B------:R-:W-:Y:S01]  /*10720*/  BPT.TRAP 0x1 ;  /* 0x000000040000795c */ /* 0x000fe20000300000 */
.L_x_261:
[----:B----4-:R4:W0:Y:S02]  /*10730*/  SYNCS.PHASECHK.TRANS64.TRYWAIT P0, [R5+URZ+0x38860], R0 ;  /* 0x03886000050075a7 */ /* 0x010824000800017f */
[----:B0-----:R-:W-:Y:S05]  /*10740*/  @!P0 NANOSLEEP.SYNCS 0x989680 ;  /* 0x009896800000895d */ /* 0x001fea0003900000 */
[----:B------:R-:W0:Y:S02]  /*10750*/  @!P0 SYNCS.PHASECHK.TRANS64 P0, [R5+URZ+0x38860], R0 ;  /* 0x03886000050085a7 */ /* 0x000e24000800007f */
[----:B0-----:R-:W-:Y:S05]  /*10760*/  @!P0 BRA `(.L_x_261) ;  /* 0xfffffffc00f08947 */ /* 0x001fea000383ffff */
.L_x_174:
[----:B------:R-:W-:Y:S05]  /*10770*/  BSYNC B6 ;  /* 0x0000000000067941 */ /* 0x000fea0003800000 */
.L_x_171:
[----:B------:R-:W-:Y:S05]  /*10780*/  EXIT ;  /* 0x000000000000794d */ /* 0x000fea0003800000 */
.L_x_184:
[----:B0-----:R0:W1:Y:S02]  /*10790*/  SYNCS.PHASECHK.TRANS64.TRYWAIT P0, [R2+URZ+0x38800], R5 ;  /* 0x03880005020075a7 */ /* 0x001064000800017f */
[----:B-1----:R-:W-:Y:S05]  /*107a0*/  @!P0 NANOSLEEP.SYNCS 0x989680 ;  /* 0x009896800000895d */ /* 0x002fea0003900000 */
[----:B------:R-:W1:Y:S02]  /*107b0*/  @!P0 SYNCS.PHASECHK.TRANS64 P0, [R2+URZ+0x38800], R5 ;  /* 0x03880005020085a7 */ /* 0x000e64000800007f */
[----:B-1----:R-:W-:Y:S05]  /*107c0*/  @!P0 BRA `(.L_x_184) ;  /* 0xfffffffc00f08947 */ /* 0x002fea000383ffff */
[----:B------:R-:W-:Y:S05]  /*107d0*/  BRA `(.L_x_262) ;  /* 0xffffff2800fc7947 */ /* 0x000fea000383ffff */
.L_x_188:
[----:B--2---:R2:W3:Y:S02]  /*107e0*/  SYNCS.PHASECHK.TRANS64.TRYWAIT P1, [R2+URZ+0x38830], R5 ;  /* 0x03883005020075a7 */ /* 0x0044e4000802017f */
[----:B---3--:R-:W-:Y:S05]  /*107f0*/  @!P1 NANOSLEEP.SYNCS 0x989680 ;  /* 0x009896800000995d */ /* 0x008fea0003900000 */
[----:B------:R-:W3:Y:S02]  /*10800*/  @!P1 SYNCS.PHASECHK.TRANS64 P1, [R2+URZ+0x38830], R5 ;  /* 0x03883005020095a7 */ /* 0x000ee4000802007f */
[----:B---3--:R-:W-:Y:S05]  /*10810*/  @!P1 BRA `(.L_x_188) ;  /* 0xfffffffc00f09947 */ /* 0x008fea000383ffff */
[----:B------:R-:W-:Y:S05]  /*10820*/  BRA `(.L_x_187) ;  /* 0xffffff2c00487947 */ /* 0x000fea000383ffff */
.L_x_189:
[----:B---3--:R3:W4:Y:S02]  /*10830*/  SYNCS.PHASECHK.TRANS64.TRYWAIT P1, [R2+URZ+0x38810], R5 ;  /* 0x03881005020075a7 */ /* 0x008724000802017f */
[----:B----4-:R-:W-:Y:S05]  /*10840*/  @!P1 NANOSLEEP.SYNCS 0x989680 ;  /* 0x009896800000995d */ /* 0x010fea0003900000 */
[----:B------:R-:W4:Y:S02]  /*10850*/  @!P1 SYNCS.PHASECHK.TRANS64 P1, [R2+URZ+0x38810], R5 ;  /* 0x03881005020095a7 */ /* 0x000f24000802007f */
[----:B----4-:R-:W-:Y:S05]  /*10860*/  @!P1 BRA `(.L_x_189) ;  /* 0xfffffffc00f09947 */ /* 0x010fea000383ffff */
[----:B------:R-:W-:Y:S05]  /*10870*/  BRA `(.L_x_263) ;  /* 0xffffff3000387947 */ /* 0x000fea000383ffff */
.L_x_193:
[----:B------:R0:W0:Y:S02]  /*10880*/  SYNCS.PHASECHK.TRANS64.TRYWAIT P1, [R2+URZ+0x38850], R5 ;  /* 0x03885005020075a7 */ /* 0x000024000802017f */
[----:B0-----:R-:W-:Y:S05]  /*10890*/  @!P1 NANOSLEEP.SYNCS 0x989680 ;  /* 0x009896800000995d */ /* 0x001fea0003900000 */
[----:B------:R-:W0:Y:S02]  /*108a0*/  @!P1 SYNCS.PHASECHK.TRANS64 P1, [R2+URZ+0x38850], R5 ;  /* 0x03885005020095a7 */ /* 0x000e24000802007f */
[----:B0-----:R-:W-:Y:S05]  /*108b0*/  @!P1 BRA `(.L_x_193) ;  /* 0xfffffffc00f09947 */ /* 0x001fea000383ffff */
[----:B------:R-:W-:Y:S05]  /*108c0*/  BRA `(.L_x_192) ;  /* 0xffffff3000647947 */ /* 0x000fea000383ffff */
.L_x_200:
[----:B-1----:R1:W2:Y:S02]  /*108d0*/  SYNCS.PHASECHK.TRANS64.TRYWAIT P2, [R196+URZ+0x38830], R201 ;  /* 0x038830c9c40075a7 */ /* 0x0022a4000804017f */
[----:B--2---:R-:W-:Y:S05]  /*108e0*/  @!P2 NANOSLEEP.SYNCS 0x989680 ;  /* 0x009896800000a95d */ /* 0x004fea0003900000 */
[----:B------:R-:W2:Y:S02]  /*108f0*/  @!P2 SYNCS.PHASECHK.TRANS64 P2, [R196+URZ+0x38830], R201 ;  /* 0x038830c9c400a5a7 */ /* 0x000ea4000804007f */
[----:B--2---:R-:W-:Y:S05]  /*10900*/  @!P2 BRA `(.L_x_200) ;  /* 0xfffffffc00f0a947 */ /* 0x004fea000383ffff */
[----:B------:R-:W-:Y:S05]  /*10910*/  BRA `(.L_x_199) ;  /* 0xffffff5800907947 */ /* 0x000fea000383ffff */
.L_x_204:
[----:B---3--:R3:W4:Y:S02]  /*10920*/  SYNCS.PHASECHK.TRANS64.TRYWAIT P2, [R196+URZ+0x38850], R201 ;  /* 0x038850c9c40075a7 */ /* 0x008724000804017f */
[----:B----4-:R-:W-:Y:S05]  /*10930*/  @!P2 NANOSLEEP.SYNCS 0x989680 ;  /* 0x009896800000a95d */ /* 0x010fea0003900000 */
[----:B------:R-:W4:Y:S02]  /*10940*/  @!P2 SYNCS.PHASECHK.TRANS64 P2, [R196+URZ+0x38850], R201 ;  /* 0x038850c9c400a5a7 */ /* 0x000f24000804007f */
[----:B----4-:R-:W-:Y:S05]  /*10950*/  @!P2 BRA `(.L_x_204) ;  /* 0xfffffffc00f0a947 */ /* 0x010fea000383ffff */
[----:B------:R-:W-:Y:S05]  /*10960*/  BRA `(.L_x_203) ;  /* 0xffffff5c005c7947 */ /* 0x000fea000383ffff */
.L_x_219:
[----:B------:R-:W-:Y:S02]  /*10970*/  IMAD.MOV.U32 R13, RZ, RZ, R17 ;  /* 0x000000ffff0d7224 */ /* 0x000fe400078e0011 */
[----:B------:R-:W-:Y:S02]  /*10980*/  IMAD.MOV.U32 R12, RZ, RZ, RZ ;  /* 0x000000ffff0c7224 */ /* 0x000fe400078e00ff */
[----:B------:R-:W-:Y:S02]  /*10990*/  IMAD.MOV.U32 R11, RZ, RZ, 0x1f ;  /* 0x0000001fff0b7424 */ /* 0x000fe400078e00ff */
[----:B------:R-:W-:-:S07]  /*109a0*/  IMAD.MOV.U32 R15, RZ, RZ, -0x1 ;  /* 0xffffffffff0f7424 */ /* 0x000fce00078e00ff */
[----:B------:R-:W-:Y:S05]  /*109b0*/  WARPSYNC.COLLECTIVE R15, `(.L_x_264) ;  /* 0x000000000f087348 */ /* 0x000fea0003c00000 */
[----:B------:R0:W1:Y:S02]  /*109c0*/  SHFL.IDX P6, R14, R13, R12, R11 ;  /* 0x0000000c0d0e7389 */ /* 0x00006400000c000b */
[----:B01----:R-:W-:Y:S01]  /*109d0*/  ENDCOLLECTIVE ;  /* 0x000000000000791b */ /* 0x003fe20003800000 */
.L_x_264:
[----:B------:R-:W-:Y:S05]  /*109e0*/  BRA `(.L_x_265) ;  /* 0xffffffc400d07947 */ /* 0x000fea000383ffff */
.L_x_221:
[----:B0-----:R-:W-:-:S04]  /*109f0*/  MOV R3, UR42 ;  /* 0x0000002a00037c02 */ /* 0x001fc80008000f00 */
[----:B------:R0:W1:Y:S03]  /*10a00*/  SYNCS.PHASECHK.TRANS64.TRYWAIT P0, [R3+URZ+0x38840], R0 ;  /* 0x03884000030075a7 */ /* 0x000066000800017f */
[----:B-1----:R-:W-:Y:S05]  /*10a10*/  @!P0 NANOSLEEP.SYNCS 0x989680 ;  /* 0x009896800000895d */ /* 0x002fea0003900000 */
[----:B------:R-:W1:Y:S02]  /*10a20*/  @!P0 SYNCS.PHASECHK.TRANS64 P0, [R3+URZ+0x38840], R0 ;  /* 0x03884000030085a7 */ /* 0x000e64000800007f */
[----:B-1----:R-:W-:Y:S05]  /*10a30*/  @!P0 BRA `(.L_x_221) ;  /* 0xfffffffc00ec8947 */ /* 0x002fea000383ffff */
[----:B------:R-:W-:Y:S05]  /*10a40*/  BRA `(.L_x_266) ;  /* 0xffffffc800087947 */ /* 0x000fea000383ffff */
.L_x_222:
[----:B------:R-:W-:Y:S01]  /*10a50*/  BSSY B0, `(.L_x_267) ;  /* 0x0000008000007945 */ /* 0x000fe20003800000 */
[----:B------:R-:W-:Y:S02]  /*10a60*/  IMAD.MOV.U32 R13, RZ, RZ, R4 ;  /* 0x000000ffff0d7224 */ /* 0x000fe400078e0004 */
[----:B------:R-:W-:Y:S02]  /*10a70*/  IMAD.MOV.U32 R12, RZ, RZ, RZ ;  /* 0x000000ffff0c7224 */ /* 0x000fe400078e00ff */
[----:B------:R-:W-:Y:S02]  /*10a80*/  IMAD.MOV.U32 R11, RZ, RZ, 0x181f ;  /* 0x0000181fff0b7424 */ /* 0x000fe400078e00ff */
[----:B------:R-:W-:-:S07]  /*10a90*/  IMAD.MOV.U32 R15, RZ, RZ, -0x1 ;  /* 0xffffffffff0f7424 */ /* 0x000fce00078e00ff */
[----:B------:R-:W-:Y:S05]  /*10aa0*/  WARPSYNC.COLLECTIVE R15, `(.L_x_268) ;  /* 0x000000000f087348 */ /* 0x000fea0003c00000 */
[----:B------:R0:W1:Y:S02]  /*10ab0*/  SHFL.IDX P6, R14, R13, R12, R11 ;  /* 0x0000000c0d0e7389 */ /* 0x00006400000c000b */
[----:B01----:R-:W-:Y:S01]  /*10ac0*/  ENDCOLLECTIVE ;  /* 0x000000000000791b */ /* 0x003fe20003800000 */
.L_x_268:
[----:B------:R-:W-:Y:S05]  /*10ad0*/  BSYNC B0 ;  /* 0x0000000000007941 */ /* 0x000fea0003800000 */
.L_x_267:
[----:B------:R-:W-:Y:S01]  /*10ae0*/  IMAD.MOV.U32 R13, RZ, RZ, R0 ;  /* 0x000000ffff0d7224 */ /* 0x000fe200078e0000 */
[----:B------:R-:W-:Y:S01]  /*10af0*/  @P0 LEA R7, R24, UR42, 0x1 ;  /* 0x0000002a18070c11 */ /* 0x000fe2000f8e08ff */
[----:B------:R-:W-:Y:S02]  /*10b00*/  IMAD.MOV.U32 R12, RZ, RZ, RZ ;  /* 0x000000ffff0c7224 */ /* 0x000fe400078e00ff */
[----:B------:R-:W-:Y:S02]  /*10b10*/  IMAD.MOV.U32 R11, RZ, RZ, 0x181f ;  /* 0x0000181fff0b7424 */ /* 0x000fe400078e00ff */
[----:B------:R-:W-:Y:S02]  /*10b20*/  IMAD.MOV.U32 R15, RZ, RZ, -0x1 ;  /* 0xffffffffff0f7424 */ /* 0x000fe400078e00ff */
[----:B------:R-:W-:-:S07]  /*10b30*/  IMAD.MOV.U32 R2, RZ, RZ, R14 ;  /* 0x000000ffff027224 */ /* 0x000fce00078e000e */
[----:B------:R-:W-:Y:S05]  /*10b40*/  WARPSYNC.COLLECTIVE R15, `(.L_x_269) ;  /* 0x000000000f087348 */ /* 0x000fea0003c00000 */
[----:B------:R0:W1:Y:S02]  /*10b50*/  SHFL.IDX P6, R14, R13, R12, R11 ;  /* 0x0000000c0d0e7389 */ /* 0x00006400000c000b */
[----:B01----:R-:W-:Y:S01]  /*10b60*/  ENDCOLLECTIVE ;  /* 0x000000000000791b */ /* 0x003fe20003800000 */
.L_x_269:
[----:B------:R-:W-:Y:S02]  /*10b70*/  IMAD.MOV.U32 R13, RZ, RZ, R4 ;  /* 0x000000ffff0d7224 */ /* 0x000fe400078e0004 */
[----:B------:R-:W-:Y:S01]  /*10b80*/  IMAD.MOV.U32 R12, RZ, RZ, 0x1 ;  /* 0x00000001ff0c7424 */ /* 0x000fe200078e00ff */
[----:B------:R-:W-:-:S05]  /*10b90*/  @P0 LEA R14, P1, R22, R14, 0x1 ;  /* 0x0000000e160e0211 */ /* 0x000fca00078208ff */
[----:B------:R-:W-:Y:S02]  /*10ba0*/  @P0 IMAD.X R3, RZ, RZ, R2, P1 ;  /* 0x000000ffff030224 */ /* 0x000fe400008e0602 */
[----:B------:R-:W-:-:S07]  /*10bb0*/  @P0 IMAD.MOV.U32 R2, RZ, RZ, R14 ;  /* 0x000000ffff020224 */ /* 0x000fce00078e000e */
[----:B------:R-:W-:Y:S05]  /*10bc0*/  WARPSYNC.COLLECTIVE R15, `(.L_x_270) ;  /* 0x000000000f087348 */ /* 0x000fea0003c00000 */
[----:B------:R0:W1:Y:S02]  /*10bd0*/  SHFL.IDX P6, R14, R13, R12, R11 ;  /* 0x0000000c0d0e7389 */ /* 0x00006400000c000b */
[----:B01----:R-:W-:Y:S01]  /*10be0*/  ENDCOLLECTIVE ;  /* 0x000000000000791b */ /* 0x003fe20003800000 */
.L_x_270:
[----:B------:R-:W-:Y:S01]  /*10bf0*/  @!PT LDS RZ, [RZ] ;  /* 0x00000000fffff984 */ /* 0x000fe20000000800 */
[----:B------:R-:W-:Y:S01]  /*10c00*/  @!PT LDS RZ, [RZ] ;  /* 0x00000000fffff984 */ /* 0x000fe20000000800 */
[----:B------:R-:W-:Y:S01]  /*10c10*/  @!PT LDS RZ, [RZ] ;  /* 0x00000000fffff984 */ /* 0x000fe20000000800 */
[----:B------:R0:W-:Y:S01]  /*10c20*/  @P0 LDGSTS.E.BYPASS.LTC128B.128 [R7+0x22400], desc[UR36][R2.64], !P2 ;  /* 0x2240000002070fae */ /* 0x0001e2000d101d64 */
[----:B------:R-:W-:Y:S01]  /*10c30*/  ISETP.GE.AND P0, PT, R18, 0x11, PT ;  /* 0x000000111200780c */ /* 0x000fe20003f06270 */
[----:B------:R-:W-:-:S12]  /*10c40*/  IMAD.MOV.U32 R13, RZ, RZ, R0 ;  /* 0x000000ffff0d7224 */ /* 0x000fd800078e0000 */
[----:B------:R-:W-:Y:S01]  /*10c50*/  @P0 LEA R9, R24, UR42, 0x1 ;  /* 0x0000002a18090c11 */ /* 0x000fe2000f8e08ff */
[----:B0-----:R-:W-:-:S07]  /*10c60*/  IMAD.MOV.U32 R5, RZ, RZ, R14 ;  /* 0x000000ffff057224 */ /* 0x001fce00078e000e */
[----:B------:R-:W-:Y:S05]  /*10c70*/  WARPSYNC.COLLECTIVE R15, `(.L_x_271) ;  /* 0x000000000f087348 */ /* 0x000fea0003c00000 */
[----:B------:R0:W1:Y:S02]  /*10c80*/  SHFL.IDX P6, R14, R13, R12, R11 ;  /* 0x0000000c0d0e7389 */ /* 0x00006400000c000b */
[----:B01----:R-:W-:Y:S01]  /*10c90*/  ENDCOLLECTIVE ;  /* 0x000000000000791b */ /* 0x003fe20003800000 */
.L_x_271:
[----:B------:R-:W-:Y:S01]  /*10ca0*/  MOV R13, R4 ;  /* 0x00000004000d7202 */ /* 0x000fe20000000f00 */
[----:B------:R-:W-:Y:S01]  /*10cb0*/  IMAD.MOV.U32 R12, RZ, RZ, 0x2 ;  /* 0x00000002ff0c7424 */ /* 0x000fe200078e00ff */
[----:B------:R-:W-:-:S13]  /*10cc0*/  @P0 LEA R2, P1, R22, R14, 0x1 ;  /* 0x0000000e16020211 */ /* 0x000fda00078208ff */
[----:B------:R-:W-:Y:S05]  /*10cd0*/  WARPSYNC.COLLECTIVE R15, `(.L_x_272) ;  /* 0x000000000f087348 */ /* 0x000fea0003c00000 */
[----:B------:R0:W1:Y:S02]  /*10ce0*/  SHFL.IDX P6, R14, R13, R12, R11 ;  /* 0x0000000c0d0e7389 */ /* 0x00006400000c000b */
[----:B01----:R-:W-:Y:S01]  /*10cf0*/  ENDCOLLECTIVE ;  /* 0x000000000000791b */ /* 0x003fe20003800000 */
.L_x_272:
[----:B------:R-:W-:-:S05]  /*10d00*/  @P0 IMAD.X R3, RZ, RZ, R5, P1 ;  /* 0x000000ffff030224 */ /* 0x000fca00008e0605 */
[----:B------:R-:W-:Y:S01]  /*10d10*/  @!PT LDS RZ, [RZ] ;  /* 0x00000000fffff984 */ /* 0x000fe20000000800 */
[----:B------:R-:W-:Y:S01]  /*10d20*/  @!PT LDS RZ, [RZ] ;  /* 0x00000000fffff984 */ /* 0x000fe20000000800 */
[----:B------:R-:W-:Y:S01]  /*10d30*/  @!PT LDS RZ, [RZ] ;  /* 0x00000000fffff984 */ /* 0x000fe20000000800 */
[----:B------:R0:W-:Y:S01]  /*10d40*/  @P0 LDGSTS.E.BYPASS.LTC128B.128 [R9+0x22c00], desc[UR36][R2.64], !P2 ;  /* 0x22c0000002090fae */ /* 0x0001e2000d101d64 */
[----:B------:R-:W-:Y:S01]  /*10d50*/  ISETP.GE.AND P0, PT, R18, 0x21, PT ;  /* 0x000000211200780c */ /* 0x000fe20003f06270 */
[----:B------:R-:W-:Y:S02]  /*10d60*/  IMAD.MOV.U32 R13, RZ, RZ, R0 ;  /* 0x000000ffff0d7224 */ /* 0x000fe400078e0000 */
[----:B------:R-:W-:-:S10]  /*10d70*/  IMAD.MOV.U32 R5, RZ, RZ, R14 ;  /* 0x000000ffff057224 */ /* 0x000fd400078e000e */
[----:B0-----:R-:W-:Y:S05]  /*10d80*/  WARPSYNC.COLLECTIVE R15, `(.L_x_273) ;  /* 0x000000000f087348 */ /* 0x001fea0003c00000 */
[----:B------:R1:W2:Y:S02]  /*10d90*/  SHFL.IDX P6, R14, R13, R12, R11 ;  /* 0x0000000c0d0e7389 */ /* 0x0002a400000c000b */
[----:B012---:R-:W-:Y:S01]  /*10da0*/  ENDCOLLECTIVE ;  /* 0x000000000000791b */ /* 0x007fe20003800000 */
.L_x_273:
[----:B------:R-:W-:Y:S02]  /*10db0*/  IMAD.MOV.U32 R13, RZ, RZ, R4 ;  /* 0x000000ffff0d7224 */ /* 0x000fe400078e0004 */
[----:B------:R-:W-:Y:S01]  /*10dc0*/  IMAD.MOV.U32 R12, RZ, RZ, 0x3 ;  /* 0x00000003ff0c7424 */ /* 0x000fe200078e00ff */
[----:B------:R-:W-:-:S13]  /*10dd0*/  @P0 LEA R2, P1, R22, R14, 0x1 ;  /* 0x0000000e16020211 */ /* 0x000fda00078208ff */
[----:B------:R-:W-:Y:S05]  /*10de0*/  WARPSYNC.COLLECTIVE R15, `(.L_x_274) ;  /* 0x000000000f087348 */ /* 0x000fea0003c00000 */
[----:B------:R0:W1:Y:S02]  /*10df0*/  SHFL.IDX P6, R14, R13, R12, R11 ;  /* 0x0000000c0d0e7389 */ /* 0x00006400000c000b */
[----:B01----:R-:W-:Y:S01]  /*10e00*/  ENDCOLLECTIVE ;  /* 0x000000000000791b */ /* 0x003fe20003800000 */
.L_x_274:
[----:B------:R-:W-:Y:S01]  /*10e10*/  @P0 IMAD.X R3, RZ, RZ, R5, P1 ;  /* 0x000000ffff030224 */ /* 0x000fe200008e0605 */
[----:B------:R-:W-:-:S05]  /*10e20*/  @P0 LEA R5, R24, UR42, 0x1 ;  /* 0x0000002a18050c11 */ /* 0x000fca000f8e08ff */
        /* <DEDUP_REMOVED lines=9> */
.L_x_275:
[----:B------:R-:W-:Y:S05]  /*10ec0*/  BRA `(.L_x_276) ;  /* 0xffffffc400d07947 */ /* 0x000fea000383ffff */
.L_x_225:
[----:B------:R-:W-:Y:S01]  /*10ed0*/  IMAD.MOV.U32 R13, RZ, RZ, R4 ;  /* 0x000000ffff0d7224 */ /* 0x000fe200078e0004 */
[----:B------:R-:W-:Y:S01]  /*10ee0*/  LOP3.LUT R16, R16, 0xfffffeff, RZ, 0xc0, !PT ;  /* 0xfffffeff10107812 */ /* 0x000fe200078ec0ff */
[----:B------:R-:W-:Y:S02]  /*10ef0*/  IMAD.MOV.U32 R12, RZ, RZ, RZ ;  /* 0x000000ffff0c7224 */ /* 0x000fe400078e00ff */
[----:B------:R-:W-:Y:S02]  /*10f00*/  IMAD.MOV.U32 R11, RZ, RZ, 0x181f ;  /* 0x0000181fff0b7424 */ /* 0x000fe400078e00ff */
[----:B------:R-:W-:Y:S02]  /*10f10*/  IMAD.MOV.U32 R15, RZ, RZ, -0x1 ;  /* 0xffffffffff0f7424 */ /* 0x000fe400078e00ff */
[----:B------:R-:W-:-:S07]  /*10f20*/  IMAD R6, R20, 0x40, R21 ;  /* 0x0000004014067824 */ /* 0x000fce00078e0215 */
[----:B------:R-:W-:Y:S05]  /*10f30*/  WARPSYNC.COLLECTIVE R15, `(.L_x_277) ;  /* 0x000000000f087348 */ /* 0x000fea0003c00000 */
[----:B------:R0:W1:Y:S02]  /*10f40*/  SHFL.IDX P6, R14, R13, R12, R11 ;  /* 0x0000000c0d0e7389 */ /* 0x00006400000c000b */
[----:B01----:R-:W-:Y:S01]  /*10f50*/  ENDCOLLECTIVE ;  /* 0x000000000000791b */ /* 0x003fe20003800000 */
.L_x_277:
[----:B------:R-:W-:Y:S01]  /*10f60*/  IADD3 R10, R6, 0x10, RZ ;  /* 0x00000010060a7810 */ /* 0x000fe20007ffe0ff */
[----:B------:R-:W-:Y:S02]  /*10f70*/  IMAD.MOV.U32 R13, RZ, RZ, R0 ;  /* 0x000000ffff0d7224 */ /* 0x000fe400078e0000 */
[----:B------:R-:W-:-:S07]  /*10f80*/  IMAD.MOV.U32 R2, RZ, RZ, R14 ;  /* 0x000000ffff027224 */ /* 0x000fce00078e000e */
[----:B------:R-:W-:Y:S05]  /*10f90*/  WARPSYNC.COLLECTIVE R15, `(.L_x_278) ;  /* 0x000000000f087348 */ /* 0x000fea0003c00000 */
[----:B------:R0:W1:Y:S02]  /*10fa0*/  SHFL.IDX P6, R14, R13, R12, R11 ;  /* 0x0000000c0d0e7389 */ /* 0x00006400000c000b */
[----:B01----:R-:W-:Y:S01]  /*10fb0*/  ENDCOLLECTIVE ;  /* 0x000000000000791b */ /* 0x003fe20003800000 */
.L_x_278:
[----:B------:R-:W-:Y:S02]  /*10fc0*/  ULDC UR4, c[0x0][0x288] ;  /* 0x0000a20000047ab9 */ /* 0x000fe40000000800 */
[----:B------:R-:W-:-:S05]  /*10fd0*/  IMAD R5, R8, UR4, RZ ;  /* 0x0000000408057c24 */ /* 0x000fca000f8e02ff */
[----:B------:R-:W-:Y:S01]  /*10fe0*/  ISETP.GE.AND P2, PT, R6, R5, PT ;  /* 0x000000050600720c */ /* 0x000fe20003f46270 */
[----:B------:R-:W-:Y:S02]  /*10ff0*/  IMAD.MOV.U32 R13, RZ, RZ, R4 ;  /* 0x000000ffff0d7224 */ /* 0x000fe400078e0004 */
[----:B------:R-:W-:-:S10]  /*11000*/  IMAD.MOV.U32 R12, RZ, RZ, 0x1 ;  /* 0x00000001ff0c7424 */ /* 0x000fd400078e00ff */
[----:B------:R-:W-:Y:S02]  /*11010*/  @!P2 LEA R8, R24, UR42, 0x1 ;  /* 0x0000002a1808ac11 */ /* 0x000fe4000f8e08ff */
[----:B------:R-:W-:Y:S02]  /*11020*/  @P2 LOP3.LUT R16, R16, 0x100, RZ, 0xfc, !PT ;  /* 0x0000010010102812 */ /* 0x000fe400078efcff */
[----:B------:R-:W-:-:S13]  /*11030*/  @!P2 LEA R3, P1, R22, R14, 0x1 ;  /* 0x0000000e1603a211 */ /* 0x000fda00078208ff */
[----:B------:R-:W-:Y:S05]  /*11040*/  WARPSYNC.COLLECTIVE R15, `(.L_x_279) ;  /* 0x000000000f087348 */ /* 0x000fea0003c00000 */
[----:B------:R0:W1:Y:S02]  /*11050*/  SHFL.IDX P6, R14, R13, R12, R11 ;  /* 0x0000000c0d0e7389 */ /* 0x00006400000c000b */
[----:B01----:R-:W-:Y:S01]  /*11060*/  ENDCOLLECTIVE ;  /* 0x000000000000791b */ /* 0x003fe20003800000 */
.L_x_279:
[----:B------:R-:W-:Y:S01]  /*11070*/  LOP3.LUT R16, R16, 0xffffff7f, RZ, 0xc0, !PT ;  /* 0xffffff7f10107812 */ /* 0x000fe200078ec0ff */
[----:B------:R-:W-:-:S05]  /*11080*/  @!P2 IMAD.X R2, RZ, RZ, R2, P1 ;  /* 0x000000ffff02a224 */ /* 0x000fca00008e0602 */
[----:B------:R-:W-:-:S04]  /*11090*/  @!P2 LOP3.LUT R3, R3, R2, RZ, 0x3c, !PT ;  /* 0x000000020303a212 */ /* 0x000fc800078e3cff */
[----:B------:R-:W-:Y:S01]  /*110a0*/  @!P2 LOP3.LUT R2, R3, R2, RZ, 0x3c, !PT ;  /* 0x000000020302a212 */ /* 0x000fe200078e3cff */
[----:B------:R-:W-:-:S03]  /*110b0*/  IMAD.MOV.U32 R13, RZ, RZ, R0 ;  /* 0x000000ffff0d7224 */ /* 0x000fc600078e0000 */
[----:B------:R-:W-:-:S05]  /*110c0*/  @!P2 LOP3.LUT R3, R3, R2, RZ, 0x3c, !PT ;  /* 0x000000020303a212 */ /* 0x000fca00078e3cff */
[----:B------:R-:W-:Y:S01]  /*110d0*/  @!PT LDS RZ, [RZ] ;  /* 0x00000000fffff984 */ /* 0x000fe20000000800 */
[----:B------:R-:W-:Y:S01]  /*110e0*/  @!PT LDS RZ, [RZ] ;  /* 0x00000000fffff984 */ /* 0x000fe20000000800 */
[----:B------:R-:W-:Y:S01]  /*110f0*/  @!PT LDS RZ, [RZ] ;  /* 0x00000000fffff984 */ /* 0x000fe20000000800 */
[----:B------:R0:W-:Y:S01]  /*11100*/  @!P2 LDGSTS.E.BYPASS.LTC128B.128 [R8+0x20400], desc[UR36][R2.64], !P0 ;  /* 0x204000000208afae */ /* 0x0001e2000c101d64 */
[----:B------:R-:W-:Y:S01]  /*11110*/  ISETP.GE.AND P2, PT, R10, R5, PT ;  /* 0x000000050a00720c */ /* 0x000fe20003f46270 */
[----:B------:R-:W-:-:S12]  /*11120*/  IMAD.MOV.U32 R9, RZ, RZ, R14 ;  /* 0x000000ffff097224 */ /* 0x000fd800078e000e */
[----:B0-----:R-:W-:Y:S05]  /*11130*/  WARPSYNC.COLLECTIVE R15, `(.L_x_280) ;  /* 0x000000000f087348 */ /* 0x001fea0003c00000 */
[----:B------:R1:W2:Y:S02]  /*11140*/  SHFL.IDX P6, R14, R13, R12, R11 ;  /* 0x0000000c0d0e7389 */ /* 0x0002a400000c000b */
[----:B012---:R-:W-:Y:S01]  /*11150*/  ENDCOLLECTIVE ;  /* 0x000000000000791b */ /* 0x007fe20003800000 */
.L_x_280:
[----:B------:R-:W-:Y:S01]  /*11160*/  VIADD R8, R6, 0x20 ;  /* 0x0000002006087836 */ /* 0x000fe20000000000 */
[----:B------:R-:W-:Y:S02]  /*11170*/  @!P2 LEA R10, R24, UR42, 0x1 ;  /* 0x0000002a180aac11 */ /* 0x000fe4000f8e08ff */
[----:B------:R-:W-:Y:S01]  /*11180*/  @P2 LOP3.LUT R16, R16, 0x80, RZ, 0xfc, !PT ;  /* 0x0000008010102812 */ /* 0x000fe200078efcff */
[----:B------:R-:W-:-:S03]  /*11190*/  IMAD.MOV.U32 R13, RZ, RZ, R4 ;  /* 0x000000ffff0d7224 */ /* 0x000fc600078e0004 */
[----:B------:R-:W-:Y:S01]  /*111a0*/  LOP3.LUT R16, R16, 0xffffffbf, RZ, 0xc0, !PT ;  /* 0xffffffbf10107812 */ /* 0x000fe200078ec0ff */
[----:B------:R-:W-:Y:S02]  /*111b0*/  IMAD.MOV.U32 R12, RZ, RZ, 0x2 ;  /* 0x00000002ff0c7424 */ /* 0x000fe400078e00ff */
[----:B------:R-:W-:-:S07]  /*111c0*/  IMAD.MOV.U32 R7, RZ, RZ, R14 ;  /* 0x000000ffff077224 */ /* 0x000fce00078e000e */
[----:B------:R-:W-:Y:S05]  /*111d0*/  WARPSYNC.COLLECTIVE R15, `(.L_x_281) ;  /* 0x000000000f087348 */ /* 0x000fea0003c00000 */
[----:B------:R0:W1:Y:S02]  /*111e0*/  SHFL.IDX P6, R14, R13, R12, R11 ;  /* 0x0000000c0d0e7389 */ /* 0x00006400000c000b */
[----:B01----:R-:W-:Y:S01]  /*111f0*/  ENDCOLLECTIVE ;  /* 0x000000000000791b */ /* 0x003fe20003800000 */
.L_x_281:
[----:B------:R-:W-:-:S05]  /*11200*/  @!P2 LEA R7, P1, R22, R7, 0x1 ;  /* 0x000000071607a211 */ /* 0x000fca00078208ff */
[----:B------:R-:W-:Y:S02]  /*11210*/  @!P2 IMAD.X R9, RZ, RZ, R9, P1 ;  /* 0x000000ffff09a224 */ /* 0x000fe400008e0609 */
[----:B------:R-:W-:Y:S02]  /*11220*/  @!P2 IMAD.MOV.U32 R2, RZ, RZ, R7 ;  /* 0x000000ffff02a224 */ /* 0x000fe400078e0007 */
[----:B------:R-:W-:Y:S02]  /*11230*/  @!P2 IMAD.MOV.U32 R3, RZ, RZ, R9 ;  /* 0x000000ffff03a224 */ /* 0x000fe400078e0009 */
[----:B------:R-:W-:-:S03]  /*11240*/  IMAD.MOV.U32 R13, RZ, RZ, R0 ;  /* 0x000000ffff0d7224 */ /* 0x000fc600078e0000 */
[----:B------:R-:W-:Y:S01]  /*11250*/  @!PT LDS RZ, [RZ] ;  /* 0x00000000fffff984 */ /* 0x000fe20000000800 */
[----:B------:R-:W-:Y:S01]  /*11260*/  @!PT LDS RZ, [RZ] ;  /* 0x00000000fffff984 */ /* 0x000fe20000000800 */
[----:B------:R-:W-:Y:S01]  /*11270*/  @!PT LDS RZ, [RZ] ;  /* 0x00000000fffff984 */ /* 0x000fe20000000800 */
[----:B------:R0:W-:Y:S01]  /*11280*/  @!P2 LDGSTS.E.BYPASS.LTC128B.128 [R10+0x20c00], desc[UR36][R2.64], !P0 ;  /* 0x20c00000020aafae */ /* 0x0001e2000c101d64 */
[----:B------:R-:W-:Y:S01]  /*11290*/  ISETP.GE.AND P2, PT, R8, R5, PT ;  /* 0x000000050800720c */ /* 0x000fe20003f46270 */
[----:B0-----:R-:W-:-:S12]  /*112a0*/  IMAD.MOV.U32 R2, RZ, RZ, R14 ;  /* 0x000000ffff027224 */ /* 0x001fd800078e000e */
[----:B------:R-:W-:Y:S05]  /*112b0*/  WARPSYNC.COLLECTIVE R15, `(.L_x_282) ;  /* 0x000000000f087348 */ /* 0x000fea0003c00000 */
[----:B------:R0:W1:Y:S02]  /*112c0*/  SHFL.IDX P6, R14, R13, R12, R11 ;  /* 0x0000000c0d0e7389 */ /* 0x00006400000c000b */
[----:B01----:R-:W-:Y:S01]  /*112d0*/  ENDCOLLECTIVE ;  /* 0x000000000000791b */ /* 0x003fe20003800000 */
.L_x_282:
[----:B------:R-:W-:Y:S02]  /*112e0*/  @!P2 LEA R7, R24, UR42, 0x1 ;  /* 0x0000002a1807ac11 */ /* 0x000fe4000f8e08ff */
[----:B------:R-:W-:Y:S01]  /*112f0*/  @P2 LOP3.LUT R16, R16, 0x40, RZ, 0xfc, !PT ;  /* 0x0000004010102812 */ /* 0x000fe200078efcff */
[----:B------:R-:W-:Y:S02]  /*11300*/  IMAD.MOV.U32 R13, RZ, RZ, R4 ;  /* 0x000000ffff0d7224 */ /* 0x000fe400078e0004 */
[----:B------:R-:W-:Y:S02]  /*11310*/  IMAD.MOV.U32 R12, RZ, RZ, 0x3 ;  /* 0x00000003ff0c7424 */ /* 0x000fe400078e00ff */
[----:B------:R-:W-:-:S05]  /*11320*/  IMAD.MOV.U32 R8, RZ, RZ, R14 ;  /* 0x000000ffff087224 */ /* 0x000fca00078e000e */
[----:B------:R-:W-:-:S05]  /*11330*/  @!P2 LEA R8, P1, R22, R8, 0x1 ;  /* 0x000000081608a211 */ /* 0x000fca00078208ff */
[----:B------:R-:W-:Y:S02]  /*11340*/  @!P2 IMAD.X R11, RZ, RZ, R2, P1 ;  /* 0x000000ffff0ba224 */ /* 0x000fe400008e0602 */
[----:B------:R-:W-:-:S03]  /*11350*/  @!P2 IMAD.MOV.U32 R2, RZ, RZ, R8 ;  /* 0x000000ffff02a224 */ /* 0x000fc600078e0008 */
[----:B------:R-:W-:Y:S01]  /*11360*/  @!P2 MOV R3, R11 ;  /* 0x0000000b0003a202 */ /* 0x000fe20000000f00 */
[----:B------:R-:W-:-:S04]  /*11370*/  IMAD.MOV.U32 R11, RZ, RZ, 0x181f ;  /* 0x0000181fff0b7424 */ /* 0x000fc800078e00ff */
[----:B------:R-:W-:Y:S01]  /*11380*/  @!PT LDS RZ, [RZ] ;  /* 0x00000000fffff984 */ /* 0x000fe20000000800 */
[----:B------:R-:W-:Y:S01]  /*11390*/  @!PT LDS RZ, [RZ] ;  /* 0x00000000fffff984 */ /* 0x000fe20000000800 */
[----:B------:R-:W-:Y:S01]  /*113a0*/  @!PT LDS RZ, [RZ] ;  /* 0x00000000fffff984 */ /* 0x000fe20000000800 */
[----:B------:R0:W-:Y:S03]  /*113b0*/  @!P2 LDGSTS.E.BYPASS.LTC128B.128 [R7+0x21400], desc[UR36][R2.64], !P0 ;  /* 0x214000000207afae */ /* 0x0001e6000c101d64 */
[----:B0-----:R-:W-:Y:S05]  /*113c0*/  WARPSYNC.COLLECTIVE R15, `(.L_x_283) ;  /* 0x000000000f087348 */ /* 0x001fea0003c00000 */
[----:B------:R1:W2:Y:S02]  /*113d0*/  SHFL.IDX P6, R14, R13, R12, R11 ;  /* 0x0000000c0d0e7389 */ /* 0x0002a400000c000b */
[----:B012---:R-:W-:Y:S01]  /*113e0*/  ENDCOLLECTIVE ;  /* 0x000000000000791b */ /* 0x007fe20003800000 */
.L_x_283:
[----:B------:R-:W-:Y:S02]  /*113f0*/  IMAD.MOV.U32 R13, RZ, RZ, R0 ;  /* 0x000000ffff0d7224 */ /* 0x000fe400078e0000 */
[----:B------:R-:W-:-:S07]  /*11400*/  IMAD.MOV.U32 R4, RZ, RZ, R14 ;  /* 0x000000ffff047224 */ /* 0x000fce00078e000e */
[----:B------:R-:W-:Y:S05]  /*11410*/  WARPSYNC.COLLECTIVE R15, `(.L_x_284) ;  /* 0x000000000f087348 */ /* 0x000fea0003c00000 */
[----:B------:R0:W1:Y:S02]  /*11420*/  SHFL.IDX P6, R14, R13, R12, R11 ;  /* 0x0000000c0d0e7389 */ /* 0x00006400000c000b */
[----:B01----:R-:W-:Y:S01]  /*11430*/  ENDCOLLECTIVE ;  /* 0x000000000000791b */ /* 0x003fe20003800000 */
.L_x_284:
[----:B------:R-:W-:Y:S05]  /*11440*/  BRA `(.L_x_285) ;  /* 0xffffffc8007c7947 */ /* 0x000fea000383ffff */
.L_x_227:
        /* <DEDUP_REMOVED lines=8> */
.L_x_287:
[----:B------:R-:W-:Y:S05]  /*114d0*/  BSYNC B0 ;  /* 0x0000000000007941 */ /* 0x000fea0003800000 */
.L_x_286:
[----:B------:R-:W-:Y:S01]  /*114e0*/  IMAD.MOV.U32 R13, RZ, RZ, R0 ;  /* 0x000000ffff0d7224 */ /* 0x000fe200078e0000 */
[----:B------:R-:W-:Y:S01]  /*114f0*/  P2R R3, PR, RZ, 0x4 ;  /* 0x00000004ff037803 */ /* 0x000fe20000000000 */
[----:B------:R-:W-:Y:S01]  /*11500*/  IMAD.MOV.U32 R12, RZ, RZ, RZ ;  /* 0x000000ffff0c7224 */ /* 0x000fe200078e00ff */
[C---:B------:R-:W-:Y:S01]  /*11510*/  LOP3.LUT P2, RZ, R16.reuse, 0x100, RZ, 0xc0, !PT ;  /* 0x0000010010ff7812 */ /* 0x040fe2000784c0ff */
[----:B------:R-:W-:Y:S01]  /*11520*/  IMAD.MOV.U32 R11, RZ, RZ, 0x181f ;  /* 0x0000181fff0b7424 */ /* 0x000fe200078e00ff */
[----:B------:R-:W-:Y:S01]  /*11530*/  P2R R8, PR, RZ, 0x2 ;  /* 0x00000002ff087803 */ /* 0x000fe20000000000 */
[----:B------:R-:W-:Y:S01]  /*11540*/  IMAD.MOV.U32 R15, RZ, RZ, -0x1 ;  /* 0xffffffffff0f7424 */ /* 0x000fe200078e00ff */
[----:B------:R-:W-:Y:S01]  /*11550*/  LOP3.LUT P1, RZ, R16, 0x800, RZ, 0xc0, !PT ;  /* 0x0000080010ff7812 */ /* 0x000fe2000782c0ff */
[----:B------:R-:W-:Y:S01]  /*11560*/  IMAD.MOV.U32 R2, RZ, RZ, R14 ;  /* 0x000000ffff027224 */ /* 0x000fe200078e000e */
[----:B------:R-:W-:-:S11]  /*11570*/  P2R R10, PR, RZ, 0x8 ;  /* 0x00000008ff0a7803 */ /* 0x000fd60000000000 */
[----:B------:R-:W-:Y:S05]  /*11580*/  WARPSYNC.COLLECTIVE R15, `(.L_x_288) ;  /* 0x000000000f087348 */ /* 0x000fea0003c00000 */
[----:B------:R0:W1:Y:S02]  /*11590*/  SHFL.IDX P6, R14, R13, R12, R11 ;  /* 0x0000000c0d0e7389 */ /* 0x00006400000c000b */
[----:B01----:R-:W-:Y:S01]  /*115a0*/  ENDCOLLECTIVE ;  /* 0x000000000000791b */ /* 0x003fe20003800000 */
.L_x_288:
[----:B------:R-:W-:Y:S02]  /*115b0*/  IMAD.MOV.U32 R13, RZ, RZ, R4 ;  /* 0x000000ffff0d7224 */ /* 0x000fe400078e0004 */
[----:B------:R-:W-:Y:S01]  /*115c0*/  IMAD.MOV.U32 R12, RZ, RZ, 0x1 ;  /* 0x00000001ff0c7424 */ /* 0x000fe200078e00ff */
[----:B------:R-:W-:-:S05]  /*115d0*/  @!P2 LEA R14, P0, R22, R14, 0x1 ;  /* 0x0000000e160ea211 */ /* 0x000fca00078008ff */
[----:B------:R-:W-:Y:S01]  /*115e0*/  @!P2 IMAD.X R21, RZ, RZ, R2, P0 ;  /* 0x000000ffff15a224 */ /* 0x000fe200000e0602 */
[----:B------:R-:W-:-:S04]  /*115f0*/  @!P2 LOP3.LUT R2, R5, 0x40, RZ, 0xc0, !PT ;  /* 0x000000400502a812 */ /* 0x000fc800078ec0ff */
[----:B------:R-:W-:-:S04]  /*11600*/  @!P2 SHF.R.U32.HI R9, RZ, 0x2, R2 ;  /* 0x00000002ff09a819 */ /* 0x000fc80000011602 */
[----:B------:R-:W-:Y:S02]  /*11610*/  @!P2 ISETP.NE.U32.AND P6, PT, R9, RZ, PT ;  /* 0x000000ff0900a20c */ /* 0x000fe40003fc5070 */
[----:B------:R-:W-:-:S04]  /*11620*/  @!P2 LOP3.LUT R9, R6, 0x80, RZ, 0xc0, !PT ;  /* 0x000000800609a812 */ /* 0x000fc800078ec0ff */
[----:B------:R-:W-:-:S04]  /*11630*/  @!P2 SHF.R.U32.HI R9, RZ, 0x3, R9 ;  /* 0x00000003ff09a819 */ /* 0x000fc80000011609 */
[----:B------:R-:W-:Y:S02]  /*11640*/  @!P2 ISETP.NE.U32.AND P0, PT, R9, RZ, PT ;  /* 0x000000ff0900a20c */ /* 0x000fe40003f05070 */
[----:B------:R-:W-:Y:S02]  /*11650*/  ISETP.NE.AND P2, PT, R3, RZ, PT ;  /* 0x000000ff0300720c */ /* 0x000fe40003f45270 */
[----:B------:R-:W-:Y:S02]  /*11660*/  P2R R9, PR, RZ, 0x1 ;  /* 0x00000001ff097803 */ /* 0x000fe40000000000 */
[----:B------:R-:W-:-:S13]  /*11670*/  LOP3.LUT P0, RZ, R16, 0x100, RZ, 0xc0, !PT ;  /* 0x0000010010ff7812 */ /* 0x000fda000780c0ff */
[----:B------:R-:W-:Y:S01]  /*11680*/  @!P0 LEA R7, R24, UR42, 0x1 ;  /* 0x0000002a18078c11 */ /* 0x000fe2000f8e08ff */
[----:B------:R-:W-:Y:S01]  /*11690*/  @!P0 IMAD.MOV.U32 R2, RZ, RZ, R14 ;  /* 0x000000ffff028224 */ /* 0x000fe200078e000e */
[----:B------:R-:W-:-:S05]  /*116a0*/  @!P0 MOV R3, R21 ;  /* 0x0000001500038202 */ /* 0x000fca0000000f00 */
[----:B------:R-:W-:Y:S01]  /*116b0*/  @!PT LDS RZ, [RZ] ;  /* 0x00000000fffff984 */ /* 0x000fe20000000800 */
[----:B------:R-:W-:Y:S01]  /*116c0*/  @!PT LDS RZ, [RZ] ;  /* 0x00000000fffff984 */ /* 0x000fe20000000800 */
[----:B------:R-:W-:Y:S01]  /*116d0*/  @!PT LDS RZ, [RZ] ;  /* 0x00000000fffff984 */ /* 0x000fe20000000800 */
[----:B------:R0:W-:Y:S01]  /*116e0*/  @!P0 LDGSTS.E.BYPASS.LTC128B.128 [R7+0x26400], desc[UR36][R2.64], !P1 ;  /* 0x2640000002078fae */ /* 0x0001e2000c901d64 */
[----:B------:R-:W-:Y:S02]  /*116f0*/  ISETP.NE.AND P1, PT, R8, RZ, PT ;  /* 0x000000ff0800720c */ /* 0x000fe40003f25270 */
[----:B------:R-:W-:Y:S01]  /*11700*/  P2R R8, PR, RZ, 0x20 ;  /* 0x00000020ff087803 */ /* 0x000fe20000000000 */
[----:B------:R0:W-:Y:S01]  /*11710*/  @!P0 LDGSTS.E.BYPASS.LTC128B.128 [R7+0x28400], desc[UR36][R2.64+0x80], !P5 ;  /* 0x2840008002078fae */ /* 0x0001e2000e901d64 */
[----:B------:R-:W-:-:S03]  /*11720*/  LOP3.LUT P5, RZ, R16, 0x800, RZ, 0xc0, !PT ;  /* 0x0000080010ff7812 */ /* 0x000fc600078ac0ff */
[----:B------:R0:W-:Y:S04]  /*11730*/  @!P0 LDGSTS.E.BYPASS.LTC128B.128 [R7+0x2a400], desc[UR36][R2.64+0x100], !P4 ;  /* 0x2a40010002078fae */ /* 0x0001e8000e101d64 */
[----:B------:R0:W-:Y:S01]  /*11740*/  @!P0 LDGSTS.E.BYPASS.LTC128B.128 [R7+0x2c400], desc[UR36][R2.64+0x180], !P3 ;  /* 0x2c40018002078fae */ /* 0x0001e2000d901d64 */
[----:B------:R-:W-:-:S03]  /*11750*/  LOP3.LUT P3, RZ, R16, 0x80, RZ, 0xc0, !PT ;  /* 0x0000008010ff7812 */ /* 0x000fc6000786c0ff */
[----:B------:R0:W-:Y:S04]  /*11760*/  @!P0 LDGSTS.E.BYPASS.LTC128B.128 [R7+0x2e400], desc[UR36][R2.64+0x200], !P2 ;  /* 0x2e40020002078fae */ /* 0x0001e8000d101d64 */
[----:B------:R0:W-:Y:S04]  /*11770*/  @!P0 LDGSTS.E.BYPASS.LTC128B.128 [R7+0x30400], desc[UR36][R2.64+0x280], !P1 ;  /* 0x3040028002078fae */ /* 0x0001e8000c901d64 */
[----:B------:R0:W-:Y:S01]  /*11780*/  @!P0 LDGSTS.E.BYPASS.LTC128B.128 [R7+0x32400], desc[UR36][R2.64+0x300], P6 ;  /* 0x3240030002078fae */ /* 0x0001e2000b101d64 */
[----:B------:R-:W-:Y:S02]  /*11790*/  ISETP.NE.AND P0, PT, R9, RZ, PT ;  /* 0x000000ff0900720c */ /* 0x000fe40003f05270 */
[----:B------:R-:W-:-:S02]  /*117a0*/  LOP3.LUT P6, RZ, R16, 0x100, RZ, 0xc0, !PT ;  /* 0x0000010010ff7812 */ /* 0x000fc400078cc0ff */
[----:B------:R-:W-:-:S04]  /*117b0*/  @!P3 LOP3.LUT R20, R5, 0x40, RZ, 0xc0, !PT ;  /* 0x000000400514b812 */ /* 0x000fc800078ec0ff */
[----:B------:R-:W-:-:S07]  /*117c0*/  @!P3 SHF.R.U32.HI R20, RZ, 0x2, R20 ;  /* 0x00000002ff14b819 */ /* 0x000fce0000011614 */
[----:B------:R0:W-:Y:S02]  /*117d0*/  @!P6 LDGSTS.E.BYPASS.LTC128B.128 [R7+0x34400], desc[UR36][R2.64+0x380], P0 ;  /* 0x344003800207efae */ /* 0x0001e40008101d64 */
[----:B0-----:R-:W-:Y:S05]  /*117e0*/  WARPSYNC.COLLECTIVE R15, `(.L_x_289) ;  /* 0x000000000f087348 */ /* 0x001fea0003c00000 */
[----:B------:R1:W2:Y:S02]  /*117f0*/  SHFL.IDX P6, R14, R13, R12, R11 ;  /* 0x0000000c0d0e7389 */ /* 0x0002a400000c000b */
[----:B012---:R-:W-:Y:S01]  /*11800*/  ENDCOLLECTIVE ;  /* 0x000000000000791b */ /* 0x007fe20003800000 */
.L_x_289:
[----:B------:R-:W-:-:S04]  /*11810*/  @!P3 LOP3.LUT R7, R6, 0x80, RZ, 0xc0, !PT ;  /* 0x000000800607b812 */ /* 0x000fc800078ec0ff */
[----:B------:R-:W-:Y:S01]  /*11820*/  @!P3 SHF.R.U32.HI R7, RZ, 0x3, R7 ;  /* 0x00000003ff07b819 */ /* 0x000fe20000011607 */
[----:B------:R-:W-:Y:S02]  /*11830*/  IMAD.MOV.U32 R13, RZ, RZ, R0 ;  /* 0x000000ffff0d7224 */ /* 0x000fe400078e0000 */
[----:B------:R-:W-:-:S07]  /*11840*/  IMAD.MOV.U32 R9, RZ, RZ, R14 ;  /* 0x000000ffff097224 */ /* 0x000fce00078e000e */
[----:B------:R-:W-:Y:S05]  /*11850*/  WARPSYNC.COLLECTIVE R15, `(.L_x_290) ;  /* 0x000000000f087348 */ /* 0x000fea0003c00000 */
[----:B------:R0:W1:Y:S02]  /*11860*/  SHFL.IDX P6, R14, R13, R12, R11 ;  /* 0x0000000c0d0e7389 */ /* 0x00006400000c000b */
[----:B01----:R-:W-:Y:S01]  /*11870*/  ENDCOLLECTIVE ;  /* 0x000000000000791b */ /* 0x003fe20003800000 */
.L_x_290:
[----:B------:R-:W-:Y:S02]  /*11880*/  IMAD.MOV.U32 R13, RZ, RZ, R4 ;  /* 0x000000ffff0d7224 */ /* 0x000fe400078e0004 */
[----:B------:R-:W-:Y:S01]  /*11890*/  IMAD.MOV.U32 R12, RZ, RZ, 0x2 ;  /* 0x00000002ff0c7424 */ /* 0x000fe200078e00ff */
[----:B------:R-:W-:Y:S02]  /*118a0*/  @!P3 LEA R14, P0, R22, R14, 0x1 ;  /* 0x0000000e160eb211 */ /* 0x000fe400078008ff */
[----:B------:R-:W-:-:S03]  /*118b0*/  @!P3 ISETP.NE.U32.AND P6, PT, R20, RZ, PT ;  /* 0x000000ff1400b20c */ /* 0x000fc60003fc5070 */
[----:B------:R-:W-:Y:S01]  /*118c0*/  @!P3 IMAD.X R21, RZ, RZ, R9, P0 ;  /* 0x000000ffff15b224 */ /* 0x000fe200000e0609 */
[----:B------:R-:W-:Y:S02]  /*118d0*/  @!P3 ISETP.NE.U32.AND P0, PT, R7, RZ, PT ;  /* 0x000000ff0700b20c */ /* 0x000fe40003f05070 */
[----:B------:R-:W-:Y:S02]  /*118e0*/  ISETP.NE.AND P3, PT, R10, RZ, PT ;  /* 0x000000ff0a00720c */ /* 0x000fe40003f65270 */
[----:B------:R-:W-:Y:S02]  /*118f0*/  P2R R7, PR, RZ, 0x1 ;  /* 0x00000001ff077803 */ /* 0x000fe40000000000 */
[----:B------:R-:W-:Y:S02]  /*11900*/  LOP3.LUT P0, RZ, R16, 0x80, RZ, 0xc0, !PT ;  /* 0x0000008010ff7812 */ /* 0x000fe4000780c0ff */
[----:B------:R-:W-:-:S11]  /*11910*/  P2R R10, PR, RZ, 0x2 ;  /* 0x00000002ff0a7803 */ /* 0x000fd60000000000 */
[----:B------:R-:W-:Y:S01]  /*11920*/  @!P0 LEA R9, R24, UR42, 0x1 ;  /* 0x0000002a18098c11 */ /* 0x000fe2000f8e08ff */
[----:B------:R-:W-:Y:S02]  /*11930*/  @!P0 IMAD.MOV.U32 R2, RZ, RZ, R14 ;  /* 0x000000ffff028224 */ /* 0x000fe400078e000e */
[----:B------:R-:W-:-:S05]  /*11940*/  @!P0 IMAD.MOV.U32 R3, RZ, RZ, R21 ;  /* 0x000000ffff038224 */ /* 0x000fca00078e0015 */
[----:B------:R-:W-:Y:S01]  /*11950*/  @!PT LDS RZ, [RZ] ;  /* 0x00000000fffff984 */ /* 0x000fe20000000800 */
[----:B------:R-:W-:Y:S01]  /*11960*/  @!PT LDS RZ, [RZ] ;  /* 0x00000000fffff984 */ /* 0x000fe20000000800 */
[----:B------:R-:W-:Y:S01]  /*11970*/  @!PT LDS RZ, [RZ] ;  /* 0x00000000fffff984 */ /* 0x000fe20000000800 */
[----:B------:R0:W-:Y:S01]  /*11980*/  @!P0 LDGSTS.E.BYPASS.LTC128B.128 [R9+0x26c00], desc[UR36][R2.64], !P5 ;  /* 0x26c0000002098fae */ /* 0x0001e2000e901d64 */
[----:B------:R-:W-:-:S04]  /*11990*/  ISETP.NE.AND P5, PT, R8, RZ, PT ;  /* 0x000000ff0800720c */ /* 0x000fc80003fa5270 */
[----:B------:R-:W-:-:S09]  /*119a0*/  P2R R8, PR, RZ, 0x20 ;  /* 0x00000020ff087803 */ /* 0x000fd20000000000 */
[----:B------:R0:W-:Y:S01]  /*119b0*/  @!P0 LDGSTS.E.BYPASS.LTC128B.128 [R9+0x28c00], desc[UR36][R2.64+0x80], !P5 ;  /* 0x28c0008002098fae */ /* 0x0001e2000e901d64 */
[----:B------:R-:W-:-:S03]  /*119c0*/  LOP3.LUT P5, RZ, R16, 0x800, RZ, 0xc0, !PT ;  /* 0x0000080010ff7812 */ /* 0x000fc600078ac0ff */
[----:B------:R0:W-:Y:S04]  /*119d0*/  @!P0 LDGSTS.E.BYPASS.LTC128B.128 [R9+0x2ac00], desc[UR36][R2.64+0x100], !P4 ;  /* 0x2ac0010002098fae */ /* 0x0001e8000e101d64 */
[----:B------:R0:W-:Y:S04]  /*119e0*/  @!P0 LDGSTS.E.BYPASS.LTC128B.128 [R9+0x2cc00], desc[UR36][R2.64+0x180], !P3 ;  /* 0x2cc0018002098fae */ /* 0x0001e8000d901d64 */
[----:B------:R0:W-:Y:S04]  /*119f0*/  @!P0 LDGSTS.E.BYPASS.LTC128B.128 [R9+0x2ec00], desc[UR36][R2.64+0x200], !P2 ;  /* 0x2ec0020002098fae */ /* 0x0001e8000d101d64 */
[----:B------:R0:W-:Y:S01]  /*11a00*/  @!P0 LDGSTS.E.BYPASS.LTC128B.128 [R9+0x30c00], desc[UR36][R2.64+0x280], !P1 ;  /* 0x30c0028002098fae */ /* 0x0001e2000c901d64 */
[----:B------:R-:W-:-:S03]  /*11a10*/  LOP3.LUT P1, RZ, R16, 0x40, RZ, 0xc0, !PT ;  /* 0x0000004010ff7812 */ /* 0x000fc6000782c0ff */
[----:B------:R0:W-:Y:S01]  /*11a20*/  @!P0 LDGSTS.E.BYPASS.LTC128B.128 [R9+0x32c00], desc[UR36][R2.64+0x300], P6 ;  /* 0x32c0030002098fae */ /* 0x0001e2000b101d64 */
[----:B------:R-:W-:Y:S02]  /*11a30*/  ISETP.NE.AND P0, PT, R7, RZ, PT ;  /* 0x000000ff0700720c */ /* 0x000fe40003f05270 */
[----:B------:R-:W-:-:S07]  /*11a40*/  LOP3.LUT P6, RZ, R16, 0x80, RZ, 0xc0, !PT ;  /* 0x0000008010ff7812 */ /* 0x000fce00078cc0ff */
[----:B------:R-:W-:-:S04]  /*11a50*/  @!P1 LOP3.LUT R20, R5, 0x40, RZ, 0xc0, !PT ;  /* 0x0000004005149812 */ /* 0x000fc800078ec0ff */
[----:B------:R-:W-:Y:S02]  /*11a60*/  @!P1 SHF.R.U32.HI R20, RZ, 0x2, R20 ;  /* 0x00000002ff149819 */ /* 0x000fe40000011614 */
[----:B------:R0:W-:Y:S05]  /*11a70*/  @!P6 LDGSTS.E.BYPASS.LTC128B.128 [R9+0x34c00], desc[UR36][R2.64+0x380], P0 ;  /* 0x34c003800209efae */ /* 0x0001ea0008101d64 */
[----:B0-----:R-:W-:Y:S05]  /*11a80*/  WARPSYNC.COLLECTIVE R15, `(.L_x_291) ;  /* 0x000000000f087348 */ /* 0x001fea0003c00000 */
[----:B------:R1:W2:Y:S02]  /*11a90*/  SHFL.IDX P6, R14, R13, R12, R11 ;  /* 0x0000000c0d0e7389 */ /* 0x0002a400000c000b */
[----:B012---:R-:W-:Y:S01]  /*11aa0*/  ENDCOLLECTIVE ;  /* 0x000000000000791b */ /* 0x007fe20003800000 */
.L_x_291:
[----:B------:R-:W-:-:S04]  /*11ab0*/  @!P1 LOP3.LUT R9, R6, 0x80, RZ, 0xc0, !PT ;  /* 0x0000008006099812 */ /* 0x000fc800078ec0ff */
[----:B------:R-:W-:Y:S01]  /*11ac0*/  @!P1 SHF.R.U32.HI R9, RZ, 0x3, R9 ;  /* 0x00000003ff099819 */ /* 0x000fe20000011609 */
[----:B------:R-:W-:Y:S02]  /*11ad0*/  IMAD.MOV.U32 R13, RZ, RZ, R0 ;  /* 0x000000ffff0d7224 */ /* 0x000fe400078e0000 */
[----:B------:R-:W-:-:S07]  /*11ae0*/  IMAD.MOV.U32 R7, RZ, RZ, R14 ;  /* 0x000000ffff077224 */ /* 0x000fce00078e000e */
[----:B------:R-:W-:Y:S05]  /*11af0*/  WARPSYNC.COLLECTIVE R15, `(.L_x_292) ;  /* 0x000000000f087348 */ /* 0x000fea0003c00000 */
[----:B------:R0:W1:Y:S02]  /*11b00*/  SHFL.IDX P6, R14, R13, R12, R11 ;  /* 0x0000000c0d0e7389 */ /* 0x00006400000c000b */
[----:B01----:R-:W-:Y:S01]  /*11b10*/  ENDCOLLECTIVE ;  /* 0x000000000000791b */ /* 0x003fe20003800000 */
.L_x_292:
        /* <DEDUP_REMOVED lines=8> */
[----:B------:R-:W-:-:S13]  /*11ba0*/  LOP3.LUT P0, RZ, R16, 0x40, RZ, 0xc0, !PT ;  /* 0x0000004010ff7812 */ /* 0x000fda000780c0ff */
[----:B------:R-:W-:Y:S01]  /*11bb0*/  @!P0 LEA R21, R24, UR42, 0x1 ;  /* 0x0000002a18158c11 */ /* 0x000fe2000f8e08ff */
[----:B------:R-:W-:Y:S02]  /*11bc0*/  @!P0 IMAD.MOV.U32 R2, RZ, RZ, R14 ;  /* 0x000000ffff028224 */ /* 0x000fe400078e000e */
[----:B------:R-:W-:-:S05]  /*11bd0*/  @!P0 IMAD.MOV.U32 R3, RZ, RZ, R7 ;  /* 0x000000ffff038224 */ /* 0x000fca00078e0007 */
[----:B------:R-:W-:Y:S01]  /*11be0*/  @!PT LDS RZ, [RZ] ;  /* 0x00000000fffff984 */ /* 0x000fe20000000800 */
[----:B------:R-:W-:Y:S01]  /*11bf0*/  @!PT LDS RZ, [RZ] ;  /* 0x00000000fffff984 */ /* 0x000fe20000000800 */
[----:B------:R-:W-:Y:S01]  /*11c00*/  @!PT LDS RZ, [RZ] ;  /* 0x00000000fffff984 */ /* 0x000fe20000000800 */
[----:B------:R0:W-:Y:S01]  /*11c10*/  @!P0 LDGSTS.E.BYPASS.LTC128B.128 [R21+0x27400], desc[UR36][R2.64], !P5 ;  /* 0x2740000002158fae */ /* 0x0001e2000e901d64 */
[----:B------:R-:W-:-:S13]  /*11c20*/  ISETP.NE.AND P5, PT, R8, RZ, PT ;  /* 0x000000ff0800720c */ /* 0x000fda0003fa5270 */
[----:B------:R0:W-:Y:S04]  /*11c30*/  @!P0 LDGSTS.E.BYPASS.LTC128B.128 [R21+0x29400], desc[UR36][R2.64+0x80], !P5 ;  /* 0x2940008002158fae */ /* 0x0001e8000e901d64 */
[----:B------:R0:W-:Y:S04]  /*11c40*/  @!P0 LDGSTS.E.BYPASS.LTC128B.128 [R21+0x2b400], desc[UR36][R2.64+0x100], !P4 ;  /* 0x2b40010002158fae */ /* 0x0001e8000e101d64 */
[----:B------:R0:W-:Y:S04]  /*11c50*/  @!P0 LDGSTS.E.BYPASS.LTC128B.128 [R21+0x2d400], desc[UR36][R2.64+0x180], !P3 ;  /* 0x2d40018002158fae */ /* 0x0001e8000d901d64 */
[----:B------:R0:W-:Y:S04]  /*11c60*/  @!P0 LDGSTS.E.BYPASS.LTC128B.128 [R21+0x2f400], desc[UR36][R2.64+0x200], !P2 ;  /* 0x2f40020002158fae */ /* 0x0001e8000d101d64 */
[----:B------:R0:W-:Y:S04]  /*11c70*/  @!P0 LDGSTS.E.BYPASS.LTC128B.128 [R21+0x31400], desc[UR36][R2.64+0x280], !P1 ;  /* 0x3140028002158fae */ /* 0x0001e8000c901d64 */
[----:B------:R0:W-:Y:S01]  /*11c80*/  @!P0 LDGSTS.E.BYPASS.LTC128B.128 [R21+0x33400], desc[UR36][R2.64+0x300], P6 ;  /* 0x3340030002158fae */ /* 0x0001e2000b101d64 */
[----:B------:R-:W-:-:S02]  /*11c90*/  ISETP.NE.AND P0, PT, R9, RZ, PT ;  /* 0x000000ff0900720c */ /* 0x000fc40003f05270 */
[----:B------:R-:W-:-:S13]  /*11ca0*/  LOP3.LUT P6, RZ, R16, 0x40, RZ, 0xc0, !PT ;  /* 0x0000004010ff7812 */ /* 0x000fda00078cc0ff */
[----:B------:R0:W-:Y:S02]  /*11cb0*/  @!P6 LDGSTS.E.BYPASS.LTC128B.128 [R21+0x35400], desc[UR36][R2.64+0x380], P0 ;  /* 0x354003800215efae */ /* 0x0001e40008101d64 */
[----:B0-----:R-:W-:Y:S05]  /*11cc0*/  WARPSYNC.COLLECTIVE R15, `(.L_x_293) ;  /* 0x000000000f087348 */ /* 0x001fea0003c00000 */
[----:B------:R1:W2:Y:S02]  /*11cd0*/  SHFL.IDX P6, R14, R13, R12, R11 ;  /* 0x0000000c0d0e7389 */ /* 0x0002a400000c000b */
[----:B012---:R-:W-:Y:S01]  /*11ce0*/  ENDCOLLECTIVE ;  /* 0x000000000000791b */ /* 0x007fe20003800000 */
.L_x_293:
[----:B------:R-:W-:Y:S01]  /*11cf0*/  IMAD.MOV.U32 R13, RZ, RZ, R0 ;  /* 0x000000ffff0d7224 */ /* 0x000fe200078e0000 */
[----:B------:R-:W-:-:S07]  /*11d00*/  MOV R4, R14 ;  /* 0x0000000e00047202 */ /* 0x000fce0000000f00 */
[----:B------:R-:W-:Y:S05]  /*11d10*/  WARPSYNC.COLLECTIVE R15, `(.L_x_294) ;  /* 0x000000000f087348 */ /* 0x000fea0003c00000 */
[----:B------:R0:W1:Y:S02]  /*11d20*/  SHFL.IDX P6, R14, R13, R12, R11 ;  /* 0x0000000c0d0e7389 */ /* 0x00006400000c000b */
[----:B01----:R-:W-:Y:S01]  /*11d30*/  ENDCOLLECTIVE ;  /* 0x000000000000791b */ /* 0x003fe20003800000 */
.L_x_294:
[----:B------:R-:W-:Y:S05]  /*11d40*/  BRA `(.L_x_295) ;  /* 0xffffffcc00187947 */ /* 0x000fea000383ffff */
.L_x_230:
[----:B01----:R-:W-:-:S04]  /*11d50*/  IMAD.U32 R3, RZ, RZ, UR42 ;  /* 0x0000002aff037e24 */ /* 0x003fc8000f8e00ff */
[----:B------:R0:W1:Y:S03]  /*11d60*/  SYNCS.PHASECHK.TRANS64.TRYWAIT P0, [R3+URZ+0x38820], R0 ;  /* 0x03882000030075a7 */ /* 0x000066000800017f */
[----:B-1----:R-:W-:Y:S05]  /*11d70*/  @!P0 NANOSLEEP.SYNCS 0x989680 ;  /* 0x009896800000895d */ /* 0x002fea0003900000 */
[----:B------:R-:W1:Y:S02]  /*11d80*/  @!P0 SYNCS.PHASECHK.TRANS64 P0, [R3+URZ+0x38820], R0 ;  /* 0x03882000030085a7 */ /* 0x000e64000800007f */
[----:B-1----:R-:W-:Y:S05]  /*11d90*/  @!P0 BRA `(.L_x_230) ;  /* 0xfffffffc00ec8947 */ /* 0x002fea000383ffff */
[----:B------:R-:W-:Y:S05]  /*11da0*/  BRA `(.L_x_296) ;  /* 0xffffffcc00887947 */ /* 0x000fea000383ffff */
.L_x_232:
[----:B01----:R-:W-:-:S04]  /*11db0*/  IMAD.U32 R3, RZ, RZ, UR42 ;  /* 0x0000002aff037e24 */ /* 0x003fc8000f8e00ff */
[----:B------:R0:W1:Y:S03]  /*11dc0*/  SYNCS.PHASECHK.TRANS64.TRYWAIT P0, [R3+URZ+0x38860], R0 ;  /* 0x03886000030075a7 */ /* 0x000066000800017f */
[----:B-1----:R-:W-:Y:S05]  /*11dd0*/  @!P0 NANOSLEEP.SYNCS 0x989680 ;  /* 0x009896800000895d */ /* 0x002fea0003900000 */
[----:B------:R-:W1:Y:S02]  /*11de0*/  @!P0 SYNCS.PHASECHK.TRANS64 P0, [R3+URZ+0x38860], R0 ;  /* 0x03886000030085a7 */ /* 0x000e64000800007f */
[----:B-1----:R-:W-:Y:S05]  /*11df0*/  @!P0 BRA `(.L_x_232) ;  /* 0xfffffffc00ec8947 */ /* 0x002fea000383ffff */
[----:B------:R-:W-:Y:S05]  /*11e00*/  BRA `(.L_x_297) ;  /* 0xffffffcc00847947 */ /* 0x000fea000383ffff */
.L_x_233:
        /* <DEDUP_REMOVED lines=8> */
.L_x_299:
[----:B------:R-:W-:Y:S05]  /*11e90*/  BSYNC B0 ;  /* 0x0000000000007941 */ /* 0x000fea0003800000 */
.L_x_298:
[----:B------:R-:W-:Y:S01]  /*11ea0*/  IMAD.MOV.U32 R13, RZ, RZ, R6 ;  /* 0x000000ffff0d7224 */ /* 0x000fe200078e0006 */
[C---:B------:R-:W-:Y:S01]  /*11eb0*/  LOP3.LUT R4, R17.reuse, 0x1, RZ, 0xc0, !PT ;  /* 0x0000000111047812 */ /* 0x040fe200078ec0ff */
[----:B------:R-:W-:Y:S01]  /*11ec0*/  IMAD.MOV.U32 R12, RZ, RZ, RZ ;  /* 0x000000ffff0c7224 */ /* 0x000fe200078e00ff */
[----:B------:R-:W-:Y:S01]  /*11ed0*/  LEA R7, R24, UR42, 0x1 ;  /* 0x0000002a18077c11 */ /* 0x000fe2000f8e08ff */
[----:B------:R-:W-:Y:S01]  /*11ee0*/  IMAD.MOV.U32 R11, RZ, RZ, 0x181f ;  /* 0x0000181fff0b7424 */ /* 0x000fe200078e00ff */
[----:B------:R-:W-:Y:S01]  /*11ef0*/  ISETP.NE.U32.AND P1, PT, R4, 0x1, PT ;  /* 0x000000010400780c */ /* 0x000fe20003f25070 */
[----:B------:R-:W-:Y:S01]  /*11f00*/  IMAD.MOV.U32 R15, RZ, RZ, -0x1 ;  /* 0xffffffffff0f7424 */ /* 0x000fe200078e00ff */
[C---:B------:R-:W-:Y:S01]  /*11f10*/  LOP3.LUT P5, RZ, R17.reuse, 0x2, RZ, 0xc0, !PT ;  /* 0x0000000211ff7812 */ /* 0x040fe200078ac0ff */
[----:B------:R-:W-:Y:S01]  /*11f20*/  IMAD.MOV.U32 R3, RZ, RZ, R14 ;  /* 0x000000ffff037224 */ /* 0x000fe200078e000e */
[----:B------:R-:W-:Y:S01]  /*11f30*/  LOP3.LUT P4, RZ, R17, 0x4, RZ, 0xc0, !PT ;  /* 0x0000000411ff7812 */ /* 0x000fe2000788c0ff */
[----:B------:R-:W-:-:S12]  /*11f40*/  IMAD.SHL.U32 R0, R22, 0x2, RZ ;  /* 0x0000000216007824 */ /* 0x000fd800078e00ff */
[----:B------:R-:W-:Y:S05]  /*11f50*/  WARPSYNC.COLLECTIVE R15, `(.L_x_300) ;  /* 0x000000000f087348 */ /* 0x000fea0003c00000 */
[----:B------:R0:W1:Y:S02]  /*11f60*/  SHFL.IDX P6, R14, R13, R12, R11 ;  /* 0x0000000c0d0e7389 */ /* 0x00006400000c000b */
[----:B01----:R-:W-:Y:S01]  /*11f70*/  ENDCOLLECTIVE ;  /* 0x000000000000791b */ /* 0x003fe20003800000 */
.L_x_300:
[C---:B------:R-:W-:Y:S02]  /*11f80*/  LOP3.LUT P3, RZ, R17.reuse, 0x8, RZ, 0xc0, !PT ;  /* 0x0000000811ff7812 */ /* 0x040fe4000786c0ff */
[C---:B------:R-:W-:Y:S02]  /*11f90*/  LOP3.LUT P2, RZ, R17.reuse, 0x10, RZ, 0xc0, !PT ;  /* 0x0000001011ff7812 */ /* 0x040fe4000784c0ff */
[----:B------:R-:W-:Y:S02]  /*11fa0*/  LOP3.LUT R16, R16, 0xffffffbf, RZ, 0xc0, !PT ;  /* 0xffffffbf10107812 */ /* 0x000fe400078ec0ff */
[----:B------:R-:W-:Y:S02]  /*11fb0*/  PRMT R4, R17, 0x8880, RZ ;  /* 0x0000888011047816 */ /* 0x000fe400000000ff */
[----:B------:R-:W-:-:S04]  /*11fc0*/  @P1 LOP3.LUT R16, R16, 0x40, RZ, 0xfc, !PT ;  /* 0x0000004010101812 */ /* 0x000fc800078efcff */
[----:B------:R-:W-:Y:S01]  /*11fd0*/  LOP3.LUT R16, R16, 0xffffff7f, RZ, 0xc0, !PT ;  /* 0xffffff7f10107812 */ /* 0x000fe200078ec0ff */
[----:B------:R-:W-:Y:S02]  /*11fe0*/  IMAD.MOV.U32 R13, RZ, RZ, R8 ;  /* 0x000000ffff0d7224 */ /* 0x000fe400078e0008 */
[----:B------:R-:W-:Y:S01]  /*11ff0*/  IMAD.MOV.U32 R12, RZ, RZ, 0x1 ;  /* 0x00000001ff0c7424 */ /* 0x000fe200078e00ff */
        /* <DEDUP_REMOVED lines=29> */
.L_x_301:
[----:B------:R-:W-:Y:S01]  /*121d0*/  IMAD.MOV.U32 R13, RZ, RZ, R6 ;  /* 0x000000ffff0d7224 */ /* 0x000fe200078e0006 */
[----:B------:R-:W-:-:S07]  /*121e0*/  MOV R5, R14 ;  /* 0x0000000e00057202 */ /* 0x000fce0000000f00 */
[----:B------:R-:W-:Y:S05]  /*121f0*/  WARPSYNC.COLLECTIVE R15, `(.L_x_302) ;  /* 0x000000000f087348 */ /* 0x000fea0003c00000 */
[----:B------:R0:W1:Y:S02]  /*12200*/  SHFL.IDX P6, R14, R13, R12, R11 ;  /* 0x0000000c0d0e7389 */ /* 0x00006400000c000b */
[----:B01----:R-:W-:Y:S01]  /*12210*/  ENDCOLLECTIVE ;  /* 0x000000000000791b */ /* 0x003fe20003800000 */
.L_x_302:
[----:B------:R-:W-:Y:S02]  /*12220*/  IMAD.MOV.U32 R13, RZ, RZ, R8 ;  /* 0x000000ffff0d7224 */ /* 0x000fe400078e0008 */
        /* <DEDUP_REMOVED lines=27> */
.L_x_303:
[----:B------:R-:W-:Y:S02]  /*123e0*/  IMAD.MOV.U32 R13, RZ, RZ, R6 ;  /* 0x000000ffff0d7224 */ /* 0x000fe400078e0006 */
[----:B------:R-:W-:-:S07]  /*123f0*/  IMAD.MOV.U32 R9, RZ, RZ, R14 ;  /* 0x000000ffff097224 */ /* 0x000fce00078e000e */
[----:B------:R-:W-:Y:S05]  /*12400*/  WARPSYNC.COLLECTIVE R15, `(.L_x_304) ;  /* 0x000000000f087348 */ /* 0x000fea0003c00000 */
[----:B------:R0:W1:Y:S02]  /*12410*/  SHFL.IDX P6, R14, R13, R12, R11 ;  /* 0x0000000c0d0e7389 */ /* 0x00006400000c000b */
[----:B01----:R-:W-:Y:S01]  /*12420*/  ENDCOLLECTIVE ;  /* 0x000000000000791b */ /* 0x003fe20003800000 */
.L_x_304:
        /* <DEDUP_REMOVED lines=28> */
.L_x_305:
[----:B------:R-:W-:Y:S02]  /*125f0*/  IMAD.MOV.U32 R13, RZ, RZ, R6 ;  /* 0x000000ffff0d7224 */ /* 0x000fe400078e0006 */
[----:B------:R-:W-:-:S07]  /*12600*/  IMAD.MOV.U32 R8, RZ, RZ, R14 ;  /* 0x000000ffff087224 */ /* 0x000fce00078e000e */
[----:B------:R-:W-:Y:S05]  /*12610*/  WARPSYNC.COLLECTIVE R15, `(.L_x_306) ;  /* 0x000000000f087348 */ /* 0x000fea0003c00000 */
[----:B------:R0:W1:Y:S02]  /*12620*/  SHFL.IDX P6, R14, R13, R12, R11 ;  /* 0x0000000c0d0e7389 */ /* 0x00006400000c000b */
[----:B01----:R-:W-:Y:S01]  /*12630*/  ENDCOLLECTIVE ;  /* 0x000000000000791b */ /* 0x003fe20003800000 */
.L_x_306:
[----:B------:R-:W-:Y:S05]  /*12640*/  BRA `(.L_x_307) ;  /* 0xffffffcc00187947 */ /* 0x000fea000383ffff */
.L_x_240:
[----:B-1----:R1:W2:Y:S02]  /*12650*/  SYNCS.PHASECHK.TRANS64.TRYWAIT P0, [R10+URZ+0x38840], R20 ;  /* 0x038840140a0075a7 */ /* 0x0022a4000800017f */
[----:B--2---:R-:W-:Y:S05]  /*12660*/  @!P0 NANOSLEEP.SYNCS 0x989680 ;  /* 0x009896800000895d */ /* 0x004fea0003900000 */
[----:B------:R-:W2:Y:S02]  /*12670*/  @!P0 SYNCS.PHASECHK.TRANS64 P0, [R10+URZ+0x38840], R20 ;  /* 0x038840140a0085a7 */ /* 0x000ea4000800007f */
[----:B--2---:R-:W-:Y:S05]  /*12680*/  @!P0 BRA `(.L_x_240) ;  /* 0xfffffffc00f08947 */ /* 0x004fea000383ffff */
[----:B------:R-:W-:Y:S05]  /*12690*/  BRA `(.L_x_308) ;  /* 0xffffffd000687947 */ /* 0x000fea000383ffff */
.L_x_241:
[----:B------:R-:W-:Y:S01]  /*126a0*/  BSSY B1, `(.L_x_309) ;  /* 0x0000008000017945 */ /* 0x000fe20003800000 */
[----:B------:R-:W-:Y:S02]  /*126b0*/  IMAD.MOV.U32 R13, RZ, RZ, R29 ;  /* 0x000000ffff0d7224 */ /* 0x000fe400078e001d */
[----:B------:R-:W-:Y:S02]  /*126c0*/  IMAD.MOV.U32 R12, RZ, RZ, RZ ;  /* 0x000000ffff0c7224 */ /* 0x000fe400078e00ff */
[----:B------:R-:W-:Y:S02]  /*126d0*/  IMAD.MOV.U32 R11, RZ, RZ, 0x181f ;  /* 0x0000181fff0b7424 */ /* 0x000fe400078e00ff */
[----:B------:R-:W-:-:S07]  /*126e0*/  IMAD.MOV.U32 R15, RZ, RZ, -0x1 ;  /* 0xffffffffff0f7424 */ /* 0x000fce00078e00ff */
[----:B-1----:R-:W-:Y:S05]  /*126f0*/  WARPSYNC.COLLECTIVE R15, `(.L_x_310) ;  /* 0x000000000f087348 */ /* 0x002fea0003c00000 */
[----:B------:R0:W2:Y:S02]  /*12700*/  SHFL.IDX P6, R14, R13, R12, R11 ;  /* 0x0000000c0d0e7389 */ /* 0x0000a400000c000b */
[----:B012---:R-:W-:Y:S01]  /*12710*/  ENDCOLLECTIVE ;  /* 0x000000000000791b */ /* 0x007fe20003800000 */
.L_x_310:
[----:B------:R-:W-:Y:S05]  /*12720*/  BSYNC B1 ;  /* 0x0000000000017941 */ /* 0x000fea0003800000 */
.L_x_309:
[----:B------:R-:W-:Y:S01]  /*12730*/  IMAD.MOV.U32 R13, RZ, RZ, R26 ;  /* 0x000000ffff0d7224 */ /* 0x000fe200078e001a */
[----:B------:R-:W-:Y:S01]  /*12740*/  MOV R3, R14 ;  /* 0x0000000e00037202 */ /* 0x000fe20000000f00 */
[----:B------:R-:W-:Y:S01]  /*12750*/  IMAD.MOV.U32 R12, RZ, RZ, RZ ;  /* 0x000000ffff0c7224 */ /* 0x000fe200078e00ff */
[----:B------:R-:W-:Y:S01]  /*12760*/  LEA R27, R17, UR42, 0x1 ;  /* 0x0000002a111b7c11 */ /* 0x000fe2000f8e08ff */
[----:B------:R-:W-:Y:S02]  /*12770*/  IMAD.MOV.U32 R11, RZ, RZ, 0x181f ;  /* 0x0000181fff0b7424 */ /* 0x000fe400078e00ff */
[----:B------:R-:W-:-:S07]  /*12780*/  IMAD.MOV.U32 R15, RZ, RZ, -0x1 ;  /* 0xffffffffff0f7424 */ /* 0x000fce00078e00ff */
[----:B------:R-:W-:Y:S05]  /*12790*/  WARPSYNC.COLLECTIVE R15, `(.L_x_311) ;  /* 0x000000000f087348 */ /* 0x000fea0003c00000 */
[----:B------:R0:W1:Y:S02]  /*127a0*/  SHFL.IDX P6, R14, R13, R12, R11 ;  /* 0x0000000c0d0e7389 */ /* 0x00006400000c000b */
[----:B01----:R-:W-:Y:S01]  /*127b0*/  ENDCOLLECTIVE ;  /* 0x000000000000791b */ /* 0x003fe20003800000 */
.L_x_311:
[----:B------:R-:W-:Y:S02]  /*127c0*/  IMAD.MOV.U32 R13, RZ, RZ, R29 ;  /* 0x000000ffff0d7224 */ /* 0x000fe400078e001d */
[----:B------:R-:W-:Y:S01]  /*127d0*/  IMAD.MOV.U32 R12, RZ, RZ, 0x1 ;  /* 0x00000001ff0c7424 */ /* 0x000fe200078e00ff */
[----:B------:R-:W-:-:S13]  /*127e0*/  IADD3 R2, P0, R14, R0, RZ ;  /* 0x000000000e027210 */ /* 0x000fda0007f1e0ff */
[----:B------:R-:W-:Y:S05]  /*127f0*/  WARPSYNC.COLLECTIVE R15, `(.L_x_312) ;  /* 0x000000000f087348 */ /* 0x000fea0003c00000 */
[----:B------:R0:W1:Y:S02]  /*12800*/  SHFL.IDX P6, R14, R13, R12, R11 ;  /* 0x0000000c0d0e7389 */ /* 0x00006400000c000b */
[----:B01----:R-:W-:Y:S01]  /*12810*/  ENDCOLLECTIVE ;  /* 0x000000000000791b */ /* 0x003fe20003800000 */
.L_x_312:
        /* <DEDUP_REMOVED lines=10> */
.L_x_313:
[----:B------:R-:W-:Y:S02]  /*128c0*/  IMAD.MOV.U32 R13, RZ, RZ, R29 ;  /* 0x000000ffff0d7224 */ /* 0x000fe400078e001d */
[----:B------:R-:W-:Y:S01]  /*128d0*/  IMAD.MOV.U32 R12, RZ, RZ, 0x2 ;  /* 0x00000002ff0c7424 */ /* 0x000fe200078e00ff */
[----:B------:R-:W-:-:S13]  /*128e0*/  IADD3 R2, P0, R14, R0, RZ ;  /* 0x000000000e027210 */ /* 0x000fda0007f1e0ff */
[----:B------:R-:W-:Y:S05]  /*128f0*/  WARPSYNC.COLLECTIVE R15, `(.L_x_314) ;  /* 0x000000000f087348 */ /* 0x000fea0003c00000 */
[----:B------:R0:W1:Y:S02]  /*12900*/  SHFL.IDX P6, R14, R13, R12, R11 ;  /* 0x0000000c0d0e7389 */ /* 0x00006400000c000b */
[----:B01----:R-:W-:Y:S01]  /*12910*/  ENDCOLLECTIVE ;  /* 0x000000000000791b */ /* 0x003fe20003800000 */
.L_x_314:
        /* <DEDUP_REMOVED lines=10> */
.L_x_315:
[----:B------:R-:W-:Y:S01]  /*129c0*/  IMAD.MOV.U32 R13, RZ, RZ, R29 ;  /* 0x000000ffff0d7224 */ /* 0x000fe200078e001d */
[----:B------:R-:W-:Y:S02]  /*129d0*/  MOV R12, 0x3 ;  /* 0x00000003000c7802 */ /* 0x000fe40000000f00 */
[----:B------:R-:W-:-:S13]  /*129e0*/  IADD3 R2, P0, R14, R0, RZ ;  /* 0x000000000e027210 */ /* 0x000fda0007f1e0ff */
[----:B------:R-:W-:Y:S05]  /*129f0*/  WARPSYNC.COLLECTIVE R15, `(.L_x_316) ;  /* 0x000000000f087348 */ /* 0x000fea0003c00000 */
[----:B------:R0:W1:Y:S02]  /*12a00*/  SHFL.IDX P6, R14, R13, R12, R11 ;  /* 0x0000000c0d0e7389 */ /* 0x00006400000c000b */
[----:B01----:R-:W-:Y:S01]  /*12a10*/  ENDCOLLECTIVE ;  /* 0x000000000000791b */ /* 0x003fe20003800000 */
.L_x_316:
[----:B------:R-:W-:-:S05]  /*12a20*/  IMAD.X R3, RZ, RZ, R3, P0 ;  /* 0x000000ffff037224 */ /* 0x000fca00000e0603 */
[----:B------:R-:W-:Y:S01]  /*12a30*/  @!PT LDS RZ, [RZ] ;  /* 0x00000000fffff984 */ /* 0x000fe20000000800 */
[----:B------:R-:W-:Y:S01]  /*12a40*/  @!PT LDS RZ, [RZ] ;  /* 0x00000000fffff984 */ /* 0x000fe20000000800 */
[----:B------:R-:W-:Y:S01]  /*12a50*/  @!PT LDS RZ, [RZ] ;  /* 0x00000000fffff984 */ /* 0x000fe20000000800 */
[----:B------:R0:W-:Y:S01]  /*12a60*/  LDGSTS.E.BYPASS.LTC128B.128 [R27+0x23400], desc[UR36][R2.64], !P1 ;  /* 0x23400000021b7fae */ /* 0x0001e2000c901d64 */
[----:B------:R-:W-:Y:S02]  /*12a70*/  IMAD.MOV.U32 R13, RZ, RZ, R26 ;  /* 0x000000ffff0d7224 */ /* 0x000fe400078e001a */
[----:B------:R-:W-:-:S07]  /*12a80*/  IMAD.MOV.U32 R33, RZ, RZ, R14 ;  /* 0x000000ffff217224 */ /* 0x000fce00078e000e */
[----:B0-----:R-:W-:Y:S05]  /*12a90*/  WARPSYNC.COLLECTIVE R15, `(.L_x_317) ;  /* 0x000000000f087348 */ /* 0x001fea0003c00000 */
[----:B------:R1:W2:Y:S02]  /*12aa0*/  SHFL.IDX P6, R14, R13, R12, R11 ;  /* 0x0000000c0d0e7389 */ /* 0x0002a400000c000b */
[----:B012---:R-:W-:Y:S01]  /*12ab0*/  ENDCOLLECTIVE ;  /* 0x000000000000791b */ /* 0x007fe20003800000 */
.L_x_317:
[----:B------:R-:W-:Y:S05]  /*12ac0*/  BRA `(.L_x_318) ;  /* 0xffffffd0001c7947 */ /* 0x000fea000383ffff */
.L_x_246:
[----:B---3--:R3:W4:Y:S02]  /*12ad0*/  SYNCS.PHASECHK.TRANS64.TRYWAIT P0, [R10+URZ+0x38860], R20 ;  /* 0x038860140a0075a7 */ /* 0x008724000800017f */
[----:B----4-:R-:W-:Y:S05]  /*12ae0*/  @!P0 NANOSLEEP.SYNCS 0x989680 ;  /* 0x009896800000895d */ /* 0x010fea0003900000 */
[----:B------:R-:W4:Y:S02]  /*12af0*/  @!P0 SYNCS.PHASECHK.TRANS64 P0, [R10+URZ+0x38860], R20 ;  /* 0x038860140a0085a7 */ /* 0x000f24000800007f */
[----:B----4-:R-:W-:Y:S05]  /*12b00*/  @!P0 BRA `(.L_x_246) ;  /* 0xfffffffc00f08947 */ /* 0x010fea000383ffff */
[----:B------:R-:W-:Y:S05]  /*12b10*/  BRA `(.L_x_319) ;  /* 0xffffffd000687947 */ /* 0x000fea000383ffff */
.L_x_247:
[----:B------:R-:W-:Y:S01]  /*12b20*/  BSSY B1, `(.L_x_320) ;  /* 0x0000008000017945 */ /* 0x000fe20003800000 */
[----:B------:R-:W-:Y:S02]  /*12b30*/  IMAD.MOV.U32 R13, RZ, RZ, R19 ;  /* 0x000000ffff0d7224 */ /* 0x000fe400078e0013 */
[----:B------:R-:W-:Y:S02]  /*12b40*/  IMAD.MOV.U32 R12, RZ, RZ, RZ ;  /* 0x000000ffff0c7224 */ /* 0x000fe400078e00ff */
[----:B------:R-:W-:Y:S02]  /*12b50*/  IMAD.MOV.U32 R11, RZ, RZ, 0x181f ;  /* 0x0000181fff0b7424 */ /* 0x000fe400078e00ff */
[----:B------:R-:W-:-:S07]  /*12b60*/  IMAD.MOV.U32 R15, RZ, RZ, -0x1 ;  /* 0xffffffffff0f7424 */ /* 0x000fce00078e00ff */
[----:B-123--:R-:W-:Y:S05]  /*12b70*/  WARPSYNC.COLLECTIVE R15, `(.L_x_321) ;  /* 0x000000000f087348 */ /* 0x00efea0003c00000 */
[----:B------:R0:W4:Y:S02]  /*12b80*/  SHFL.IDX P6, R14, R13, R12, R11 ;  /* 0x0000000c0d0e7389 */ /* 0x00012400000c000b */
[----:B01234-:R-:W-:Y:S01]  /*12b90*/  ENDCOLLECTIVE ;  /* 0x000000000000791b */ /* 0x01ffe20003800000 */
.L_x_321:
[----:B------:R-:W-:Y:S05]  /*12ba0*/  BSYNC B1 ;  /* 0x0000000000017941 */ /* 0x000fea0003800000 */
.L_x_320:
[----:B------:R-:W-:Y:S01]  /*12bb0*/  IMAD.MOV.U32 R13, RZ, RZ, R18 ;  /* 0x000000ffff0d7224 */ /* 0x000fe200078e0012 */
[----:B------:R-:W-:Y:S01]  /*12bc0*/  LEA R17, R17, UR42, 0x1 ;  /* 0x0000002a11117c11 */ /* 0x000fe2000f8e08ff */
[----:B------:R-:W-:Y:S01]  /*12bd0*/  IMAD.MOV.U32 R12, RZ, RZ, RZ ;  /* 0x000000ffff0c7224 */ /* 0x000fe200078e00ff */
[C---:B------:R-:W-:Y:S01]  /*12be0*/  LOP3.LUT P2, RZ, R16.reuse, 0x20, RZ, 0xc0, !PT ;  /* 0x0000002010ff7812 */ /* 0x040fe2000784c0ff */
[----:B------:R-:W-:Y:S01]  /*12bf0*/  IMAD.MOV.U32 R11, RZ, RZ, 0x181f ;  /* 0x0000181fff0b7424 */ /* 0x000fe200078e00ff */
[----:B------:R-:W-:Y:S01]  /*12c00*/  LOP3.LUT P1, RZ, R16, 0x10, RZ, 0xc0, !PT ;  /* 0x0000001010ff7812 */ /* 0x000fe2000782c0ff */
[----:B------:R-:W-:Y:S01]  /*12c10*/  IMAD.MOV.U32 R15, RZ, RZ, -0x1 ;  /* 0xffffffffff0f7424 */ /* 0x000fe200078e00ff */
[----:B------:R-:W-:Y:S01]  /*12c20*/  P2R R4, PR, RZ, 0x20 ;  /* 0x00000020ff047803 */ /* 0x000fe20000000000 */
[----:B------:R-:W-:-:S10]  /*12c30*/  IMAD.MOV.U32 R3, RZ, RZ, R14 ;  /* 0x000000ffff037224 */ /* 0x000fd400078e000e */
[----:B------:R-:W-:Y:S05]  /*12c40*/  WARPSYNC.COLLECTIVE R15, `(.L_x_322) ;  /* 0x000000000f087348 */ /* 0x000fea0003c00000 */
[----:B------:R0:W1:Y:S02]  /*12c50*/  SHFL.IDX P6, R14, R13, R12, R11 ;  /* 0x0000000c0d0e7389 */ /* 0x00006400000c000b */
[----:B01----:R-:W-:Y:S01]  /*12c60*/  ENDCOLLECTIVE ;  /* 0x000000000000791b */ /* 0x003fe20003800000 */
.L_x_322:
[----:B------:R-:W-:Y:S02]  /*12c70*/  IMAD.MOV.U32 R13, RZ, RZ, R19 ;  /* 0x000000ffff0d7224 */ /* 0x000fe400078e0013 */
        /* <DEDUP_REMOVED lines=12> */
.L_x_323:
[----:B------:R-:W-:Y:S01]  /*12d40*/  @!PT LDS RZ, [RZ] ;  /* 0x00000000fffff984 */ /* 0x000fe20000000800 */
[----:B------:R-:W-:Y:S01]  /*12d50*/  @!PT LDS RZ, [RZ] ;  /* 0x00000000fffff984 */ /* 0x000fe20000000800 */
[----:B------:R-:W-:Y:S01]  /*12d60*/  @!PT LDS RZ, [RZ] ;  /* 0x00000000fffff984 */ /* 0x000fe20000000800 */
[----:B------:R0:W-:Y:S04]  /*12d70*/  LDGSTS.E.BYPASS.LTC128B.128 [R17+0x2400], desc[UR36][R2.64+0x80], !P2 ;  /* 0x0240008002117fae */ /* 0x0001e8000d101d64 */
[----:B------:R0:W-:Y:S01]  /*12d80*/  LDGSTS.E.BYPASS.LTC128B.128 [R17+0x4400], desc[UR36][R2.64+0x100], !P1 ;  /* 0x0440010002117fae */ /* 0x0001e2000c901d64 */
[----:B------:R-:W-:-:S03]  /*12d90*/  ISETP.NE.U32.AND P1, PT, R28, RZ, PT ;  /* 0x000000ff1c00720c */ /* 0x000fc60003f25070 */
[----:B------:R0:W-:Y:S01]  /*12da0*/  LDGSTS.E.BYPASS.LTC128B.128 [R17+0x6400], desc[UR36][R2.64+0x180], !P5 ;  /* 0x0640018002117fae */ /* 0x0001e2000e901d64 */
[----:B------:R-:W-:Y:S01]  /*12db0*/  LOP3.LUT P5, RZ, R16, 0x200, RZ, 0xc0, !PT ;  /* 0x0000020010ff7812 */ /* 0x000fe200078ac0ff */
[----:B------:R-:W-:Y:S02]  /*12dc0*/  IMAD.MOV.U32 R13, RZ, RZ, R18 ;  /* 0x000000ffff0d7224 */ /* 0x000fe400078e0012 */
[----:B------:R0:W-:Y:S04]  /*12dd0*/  LDGSTS.E.BYPASS.LTC128B.128 [R17+0x8400], desc[UR36][R2.64+0x200], !P4 ;  /* 0x0840020002117fae */ /* 0x0001e8000e101d64 */
[----:B------:R0:W-:Y:S01]  /*12de0*/  LDGSTS.E.BYPASS.LTC128B.128 [R17+0xa400], desc[UR36][R2.64+0x280], !P3 ;  /* 0x0a40028002117fae */ /* 0x0001e2000d901d64 */
[----:B------:R-:W-:-:S03]  /*12df0*/  IMAD.MOV.U32 R5, RZ, RZ, R14 ;  /* 0x000000ffff057224 */ /* 0x000fc600078e000e */
[----:B------:R0:W-:Y:S04]  /*12e00*/  LDGSTS.E.BYPASS.LTC128B.128 [R17+0xc400], desc[UR36][R2.64+0x300], P0 ;  /* 0x0c40030002117fae */ /* 0x0001e80008101d64 */
[----:B0-----:R-:W-:Y:S05]  /*12e10*/  WARPSYNC.COLLECTIVE R15, `(.L_x_324) ;  /* 0x000000000f087348 */ /* 0x001fea0003c00000 */
[----:B------:R1:W2:Y:S02]  /*12e20*/  SHFL.IDX P6, R14, R13, R12, R11 ;  /* 0x0000000c0d0e7389 */ /* 0x0002a400000c000b */
[----:B012---:R-:W-:Y:S01]  /*12e30*/  ENDCOLLECTIVE ;  /* 0x000000000000791b */ /* 0x007fe20003800000 */
.L_x_324:
[----:B------:R-:W-:Y:S01]  /*12e40*/  @!PT LDS RZ, [RZ] ;  /* 0x00000000fffff984 */ /* 0x000fe20000000800 */
[----:B------:R-:W-:Y:S01]  /*12e50*/  @!PT LDS RZ, [RZ] ;  /* 0x00000000fffff984 */ /* 0x000fe20000000800 */
[----:B------:R-:W-:Y:S01]  /*12e60*/  @!PT LDS RZ, [RZ] ;  /* 0x00000000fffff984 */ /* 0x000fe20000000800 */
[----:B------:R0:W-:Y:S01]  /*12e70*/  LDGSTS.E.BYPASS.LTC128B.128 [R17+0xe400], desc[UR36][R2.64+0x380], P1 ;  /* 0x0e40038002117fae */ /* 0x0001e20008901d64 */
[----:B------:R-:W-:Y:S02]  /*12e80*/  IMAD.MOV.U32 R13, RZ, RZ, R19 ;  /* 0x000000ffff0d7224 */ /* 0x000fe400078e0013 */
[----:B------:R-:W-:Y:S01]  /*12e90*/  IMAD.MOV.U32 R12, RZ, RZ, 0x2 ;  /* 0x00000002ff0c7424 */ /* 0x000fe200078e00ff */
[----:B0-----:R-:W-:Y:S02]  /*12ea0*/  IADD3 R2, P2, R14, R0, RZ ;  /* 0x000000000e027210 */ /* 0x001fe40007f5e0ff */
[C---:B------:R-:W-:Y:S02]  /*12eb0*/  LOP3.LUT P6, RZ, R16.reuse, 0x10, RZ, 0xc0, !PT ;  /* 0x0000001010ff7812 */ /* 0x040fe400078cc0ff */
[----:B------:R-:W-:Y:S02]  /*12ec0*/  IADD3.X R3, RZ, R5, RZ, P2, !PT ;  /* 0x00000005ff037210 */ /* 0x000fe400017fe4ff */
[----:B------:R-:W-:-:S03]  /*12ed0*/  LOP3.LUT P2, RZ, R16, 0x20, RZ, 0xc0, !PT ;  /* 0x0000002010ff7812 */ /* 0x000fc6000784c0ff */
[----:B------:R0:W-:Y:S01]  /*12ee0*/  LDGSTS.E.BYPASS.LTC128B.128 [R17+0xc00], desc[UR36][R2.64], !P5 ;  /* 0x00c0000002117fae */ /* 0x0001e2000e901d64 */
[----:B------:R-:W-:-:S04]  /*12ef0*/  ISETP.NE.AND P5, PT, R4, RZ, PT ;  /* 0x000000ff0400720c */ /* 0x000fc80003fa5270 */
[----:B------:R-:W-:-:S05]  /*12f00*/  P2R R4, PR, RZ, 0x20 ;  /* 0x00000020ff047803 */ /* 0x000fca0000000000 */
[----:B------:R0:W-:Y:S04]  /*12f10*/  LDGSTS.E.BYPASS.LTC128B.128 [R17+0x2c00], desc[UR36][R2.64+0x80], !P2 ;  /* 0x02c0008002117fae */ /* 0x0001e8000d101d64 */
[----:B------:R0:W-:Y:S02]  /*12f20*/  LDGSTS.E.BYPASS.LTC128B.128 [R17+0x4c00], desc[UR36][R2.64+0x100], !P6 ;  /* 0x04c0010002117fae */ /* 0x0001e4000f101d64 */
[----:B0-----:R-:W-:Y:S05]  /*12f30*/  WARPSYNC.COLLECTIVE R15, `(.L_x_325) ;  /* 0x000000000f087348 */ /* 0x001fea0003c00000 */
[----:B------:R1:W2:Y:S02]  /*12f40*/  SHFL.IDX P6, R14, R13, R12, R11 ;  /* 0x0000000c0d0e7389 */ /* 0x0002a400000c000b */
[----:B012---:R-:W-:Y:S01]  /*12f50*/  ENDCOLLECTIVE ;  /* 0x000000000000791b */ /* 0x007fe20003800000 */
.L_x_325:
        /* <DEDUP_REMOVED lines=14> */
.L_x_326:
[----:B------:R-:W-:Y:S02]  /*13040*/  IMAD.MOV.U32 R13, RZ, RZ, R19 ;  /* 0x000000ffff0d7224 */ /* 0x000fe400078e0013 */
[----:B------:R-:W-:Y:S01]  /*13050*/  IMAD.MOV.U32 R12, RZ, RZ, 0x3 ;  /* 0x00000003ff0c7424 */ /* 0x000fe200078e00ff */
[----:B------:R-:W-:Y:S02]  /*13060*/  IADD3 R2, P2, R14, R0, RZ ;  /* 0x000000000e027210 */ /* 0x000fe40007f5e0ff */
[----:B------:R-:W-:-:S03]  /*13070*/  LOP3.LUT P6, RZ, R16, 0x10, RZ, 0xc0, !PT ;  /* 0x0000001010ff7812 */ /* 0x000fc600078cc0ff */
[----:B------:R-:W-:Y:S01]  /*13080*/  IMAD.X R3, RZ, RZ, R20, P2 ;  /* 0x000000ffff037224 */ /* 0x000fe200010e0614 */
[----:B------:R-:W-:-:S04]  /*13090*/  LOP3.LUT P2, RZ, R16, 0x20, RZ, 0xc0, !PT ;  /* 0x0000002010ff7812 */ /* 0x000fc8000784c0ff */
[----:B------:R-:W-:Y:S01]  /*130a0*/  @!PT LDS RZ, [RZ] ;  /* 0x00000000fffff984 */ /* 0x000fe20000000800 */
[----:B------:R-:W-:Y:S01]  /*130b0*/  @!PT LDS RZ, [RZ] ;  /* 0x00000000fffff984 */ /* 0x000fe20000000800 */
[----:B------:R-:W-:Y:S01]  /*130c0*/  @!PT LDS RZ, [RZ] ;  /* 0x00000000fffff984 */ /* 0x000fe20000000800 */
[----:B------:R0:W-:Y:S01]  /*130d0*/  LDGSTS.E.BYPASS.LTC128B.128 [R17+0x1400], desc[UR36][R2.64], !P5 ;  /* 0x0140000002117fae */ /* 0x0001e2000e901d64 */
[----:B------:R-:W-:Y:S01]  /*130e0*/  ISETP.NE.AND P5, PT, R4, RZ, PT ;  /* 0x000000ff0400720c */ /* 0x000fe20003fa5270 */
[----:B------:R-:W-:-:S07]  /*130f0*/  IMAD.MOV.U32 R4, RZ, RZ, RZ ;  /* 0x000000ffff047224 */ /* 0x000fce00078e00ff */
[----:B------:R0:W-:Y:S04]  /*13100*/  LDGSTS.E.BYPASS.LTC128B.128 [R17+0x3400], desc[UR36][R2.64+0x80], !P2 ;  /* 0x0340008002117fae */ /* 0x0001e8000d101d64 */
[----:B------:R0:W-:Y:S02]  /*13110*/  LDGSTS.E.BYPASS.LTC128B.128 [R17+0x5400], desc[UR36][R2.64+0x100], !P6 ;  /* 0x0540010002117fae */ /* 0x0001e4000f101d64 */
[----:B0-----:R-:W-:Y:S05]  /*13120*/  WARPSYNC.COLLECTIVE R15, `(.L_x_327) ;  /* 0x000000000f087348 */ /* 0x001fea0003c00000 */
[----:B------:R1:W2:Y:S02]  /*13130*/  SHFL.IDX P6, R14, R13, R12, R11 ;  /* 0x0000000c0d0e7389 */ /* 0x0002a400000c000b */
[----:B012---:R-:W-:Y:S01]  /*13140*/  ENDCOLLECTIVE ;  /* 0x000000000000791b */ /* 0x007fe20003800000 */
.L_x_327:
        /* <DEDUP_REMOVED lines=13> */
.L_x_328:
[----:B------:R-:W-:Y:S05]  /*13220*/  BRA `(.L_x_329) ;  /* 0xffffffcc00dc7947 */ /* 0x000fea000383ffff */
.L_x_252:
[----:B0-----:R0:W1:Y:S02]  /*13230*/  SYNCS.PHASECHK.TRANS64.TRYWAIT P0, [R5+URZ+0x38820], R4 ;  /* 0x03882004050075a7 */ /* 0x001064000800017f */
[----:B-1----:R-:W-:Y:S05]  /*13240*/  @!P0 NANOSLEEP.SYNCS 0x989680 ;  /* 0x009896800000895d */ /* 0x002fea0003900000 */
[----:B------:R-:W1:Y:S02]  /*13250*/  @!P0 SYNCS.PHASECHK.TRANS64 P0, [R5+URZ+0x38820], R4 ;  /* 0x03882004050085a7 */ /* 0x000e64000800007f */
[----:B-1----:R-:W-:Y:S05]  /*13260*/  @!P0 BRA `(.L_x_252) ;  /* 0xfffffffc00f08947 */ /* 0x002fea000383ffff */
[----:B------:R-:W-:Y:S05]  /*13270*/  BRA `(.L_x_330) ;  /* 0xffffffd000887947 */ /* 0x000fea000383ffff */
.L_x_253:
[----:B------:R-:W1:Y:S01]  /*13280*/  S2R R0, SR_TID.X ;  /* 0x0000000000007919 */ /* 0x000e620000002100 */
[----:B------:R-:W-:Y:S01]  /*13290*/  BSSY B0, `(.L_x_331) ;  /* 0x000000a000007945 */ /* 0x000fe20003800000 */
[----:B------:R-:W-:Y:S02]  /*132a0*/  IMAD.MOV.U32 R12, RZ, RZ, RZ ;  /* 0x000000ffff0c7224 */ /* 0x000fe400078e00ff */
[----:B------:R-:W-:Y:S02]  /*132b0*/  IMAD.MOV.U32 R11, RZ, RZ, 0x1f ;  /* 0x0000001fff0b7424 */ /* 0x000fe400078e00ff */
[----:B------:R-:W-:Y:S01]  /*132c0*/  IMAD.MOV.U32 R15, RZ, RZ, -0x1 ;  /* 0xffffffffff0f7424 */ /* 0x000fe200078e00ff */
[----:B-1----:R-:W-:-:S04]  /*132d0*/  SHF.R.U32.HI R0, RZ, 0x5, R0 ;  /* 0x00000005ff007819 */ /* 0x002fc80000011600 */
[----:B------:R-:W-:-:S05]  /*132e0*/  LOP3.LUT R0, R0, 0x3, RZ, 0xc0, !PT ;  /* 0x0000000300007812 */ /* 0x000fca00078ec0ff */
[----:B------:R-:W-:-:S07]  /*132f0*/  IMAD.MOV.U32 R13, RZ, RZ, R0 ;  /* 0x000000ffff0d7224 */ /* 0x000fce00078e0000 */
[----:B0-2--5:R-:W-:Y:S05]  /*13300*/  WARPSYNC.COLLECTIVE R15, `(.L_x_332) ;  /* 0x000000000f087348 */ /* 0x025fea0003c00000 */
[----:B------:R1:W3:Y:S02]  /*13310*/  SHFL.IDX P6, R14, R13, R12, R11 ;  /* 0x0000000c0d0e7389 */ /* 0x0002e400000c000b */
[----:B0123-5:R-:W-:Y:S01]  /*13320*/  ENDCOLLECTIVE ;  /* 0x000000000000791b */ /* 0x02ffe20003800000 */
.L_x_332:
[----:B------:R-:W-:Y:S05]  /*13330*/  BSYNC B0 ;  /* 0x0000000000007941 */ /* 0x000fea0003800000 */
.L_x_331:
[----:B------:R-:W-:Y:S05]  /*13340*/  BRA `(.L_x_333) ;  /* 0xffffffd000707947 */ /* 0x000fea000383ffff */
.L_x_254:
[----:B------:R-:W-:Y:S01]  /*13350*/  BSSY B0, `(.L_x_334) ;  /* 0x0000006000007945 */ /* 0x000fe20003800000 */
[----:B------:R-:W-:-:S07]  /*13360*/  IMAD.MOV.U32 R15, RZ, RZ, -0x1 ;  /* 0xffffffffff0f7424 */ /* 0x000fce00078e00ff */
[----:B012--5:R-:W-:Y:S05]  /*13370*/  WARPSYNC.COLLECTIVE R15, `(.L_x_335) ;  /* 0x000000000f0c7348 */ /* 0x027fea0003c00000 */
[----:B------:R-:W-:Y:S02]  /*13380*/  ELECT P6, UR62, PT ;  /* 0x00000000003e782f */ /* 0x000fe400038c0000 */
[----:B------:R-:W-:Y:S01]  /*13390*/  MOV R14, UR62 ;  /* 0x0000003e000e7c02 */ /* 0x000fe20008000f00 */
[----:B012--5:R-:W-:Y:S10]  /*133a0*/  ENDCOLLECTIVE ;  /* 0x000000000000791b */ /* 0x027ff40003800000 */
.L_x_335:
[----:B------:R-:W-:Y:S05]  /*133b0*/  BSYNC B0 ;  /* 0x0000000000007941 */ /* 0x000fea0003800000 */
.L_x_334:
[----:B------:R-:W-:Y:S05]  /*133c0*/  BRA `(.L_x_336) ;  /* 0xffffffd000647947 */ /* 0x000fea000383ffff */
.L_x_256:
[----:B-1----:R1:W3:Y:S02]  /*133d0*/  SYNCS.PHASECHK.TRANS64.TRYWAIT P1, [R3+URZ+0x38840], R2 ;  /* 0x03884002030075a7 */ /* 0x0022e4000802017f */
[----:B---3--:R-:W-:Y:S05]  /*133e0*/  @!P1 NANOSLEEP.SYNCS 0x989680 ;  /* 0x009896800000995d */ /* 0x008fea0003900000 */
[----:B------:R-:W3:Y:S02]  /*133f0*/  @!P1 SYNCS.PHASECHK.TRANS64 P1, [R3+URZ+0x38840], R2 ;  /* 0x03884002030095a7 */ /* 0x000ee4000802007f */
[----:B---3--:R-:W-:Y:S05]  /*13400*/  @!P1 BRA `(.L_x_256) ;  /* 0xfffffffc00f09947 */ /* 0x008fea000383ffff */
[----:B------:R-:W-:Y:S05]  /*13410*/  BRA `(.L_x_337) ;  /* 0xffffffd0008c7947 */ /* 0x000fea000383ffff */
.L_x_258:
[----:B0-----:R0:W3:Y:S02]  /*13420*/  SYNCS.PHASECHK.TRANS64.TRYWAIT P1, [R5+URZ+0x38840], R0 ;  /* 0x03884000050075a7 */ /* 0x0010e4000802017f */
[----:B---3--:R-:W-:Y:S05]  /*13430*/  @!P1 NANOSLEEP.SYNCS 0x989680 ;  /* 0x009896800000995d */ /* 0x008fea0003900000 */
[----:B------:R-:W3:Y:S02]  /*13440*/  @!P1 SYNCS.PHASECHK.TRANS64 P1, [R5+URZ+0x38840], R0 ;  /* 0x03884000050095a7 */ /* 0x000ee4000802007f */
[----:B---3--:R-:W-:Y:S05]  /*13450*/  @!P1 BRA `(.L_x_258) ;  /* 0xfffffffc00f09947 */ /* 0x008fea000383ffff */
[----:B------:R-:W-:Y:S05]  /*13460*/  BRA `(.L_x_338) ;  /* 0xffffffd000987947 */ /* 0x000fea000383ffff */
.L_x_260:
[----:B---3--:R3:W4:Y:S02]  /*13470*/  SYNCS.PHASECHK.TRANS64.TRYWAIT P1, [R3+URZ+0x38860], R2 ;  /* 0x03886002030075a7 */ /* 0x008724000802017f */
[----:B----4-:R-:W-:Y:S05]  /*13480*/  @!P1 NANOSLEEP.SYNCS 0x989680 ;  /* 0x009896800000995d */ /* 0x010fea0003900000 */
[----:B------:R-:W4:Y:S02]  /*13490*/  @!P1 SYNCS.PHASECHK.TRANS64 P1, [R3+URZ+0x38860], R2 ;  /* 0x03886002030095a7 */ /* 0x000f24000802007f */
[----:B----4-:R-:W-:Y:S05]  /*134a0*/  @!P1 BRA `(.L_x_260) ;  /* 0xfffffffc00f09947 */ /* 0x010fea000383ffff */
[----:B------:R-:W-:Y:S05]  /*134b0*/  BRA `(.L_x_339) ;  /* 0xffffffd000947947 */ /* 0x000fea000383ffff */
.L_x_340:
        /* <DEDUP_REMOVED lines=12> */
.L_x_5648:


//--------------------- .text._ZN7cutlass13device_kernelIN5flash11enable_sm90INS1_16FlashAttnFwdSm90INS1_25CollectiveMainloopFwdSm90ILi2EN4cute5tupleIJNS5_1CILi1EEES8_S8_EEENS6_IJNS7_ILi64EEESA_SA_EEELi512ENS_10bfloat16_tEfNS_4arch4Sm90ELb0ELb0ELb0ELb1ELb1ELb0ELb0ELb0ELb0ELb1ELb1ELb0EEENS1_21CollectiveEpilogueFwdINS6_IJSA_NS7_ILi512EEESA_EEES9_SC_SE_Li256ELb1ELb1ELb1ELb0EEENS1_36VarlenDynamicPersistentTileSchedulerILi64ELi64ELi256ELi128ELb1ELb1ELb1ELb0ELb1ELb1EEEEEEEEEvNT_6ParamsE --------------------------
	.section	.text._ZN7cutlass13device_kernelIN5flash11enable_sm90INS1_16FlashAttnFwdSm90INS1_25CollectiveMainloopFwdSm90ILi2EN4cute5tupleIJNS5_1CILi1EEES8_S8_EEENS6_IJNS7_ILi64EEESA_SA_EEELi512ENS_10bfloat16_tEfNS_4arch4Sm90ELb0ELb0ELb0ELb1ELb1ELb0ELb0ELb0ELb0ELb1ELb1ELb0EEENS1_21CollectiveEpilogueFwdINS6_IJSA_NS7_ILi512EEESA_EEES9_SC_SE_Li256ELb1ELb1ELb1ELb0EEENS1_36VarlenDynamicPersistentTileSchedulerILi64ELi64ELi256ELi128ELb1ELb1ELb1ELb0ELb1ELb1EEEEEEEEEvNT_6ParamsE,"ax",@progbits
	.align	128
.text._ZN7cutlass13device_kernelIN5flash11enable_sm90INS1_16FlashAttnFwdSm90INS1_25CollectiveMainloopFwdSm90ILi2EN4cute5tupleIJNS5_1CILi1EEES8_S8_EEENS6_IJNS7_ILi64EEESA_SA_EEELi512ENS_10bfloat16_tEfNS_4arch4Sm90ELb0ELb0ELb0ELb1ELb1ELb0ELb0ELb0ELb0ELb1ELb1ELb0EEENS1_21CollectiveEpilogueFwdINS6_IJSA_NS7_ILi512EEESA_EEES9_SC_SE_Li256ELb1ELb1ELb1ELb0EEENS1_36VarlenDynamicPersistentTileSchedulerILi64ELi64ELi256ELi128ELb1ELb1ELb1ELb0ELb1ELb1EEEEEEEEEvNT_6ParamsE:
        .type           _ZN7cutlass13device_kernelIN5flash11enable_sm90INS1_16FlashAttnFwdSm90INS1_25CollectiveMainloopFwdSm90ILi2EN4cute5tupleIJNS5_1CILi1EEES8_S8_EEENS6_IJNS7_ILi64EEESA_SA_EEELi512ENS_10bfloat16_tEfNS_4arch4Sm90ELb0ELb0ELb0ELb1ELb1ELb0ELb0ELb0ELb0ELb1ELb1ELb0EEENS1_21CollectiveEpilogueFwdINS6_IJSA_NS7_ILi512EEESA_EEES9_SC_SE_Li256ELb1ELb1ELb1ELb0EEENS1_36VarlenDynamicPersistentTileSchedulerILi64ELi64ELi256ELi128ELb1ELb1ELb1ELb0ELb1ELb1EEEEEEEEEvNT_6ParamsE,@function
        .size           _ZN7cutlass13device_kernelIN5flash11enable_sm90INS1_16FlashAttnFwdSm90INS1_25CollectiveMainloopFwdSm90ILi2EN4cute5tupleIJNS5_1CILi1EEES8_S8_EEENS6_IJNS7_ILi64EEESA_SA_EEELi512ENS_10bfloat16_tEfNS_4arch4Sm90ELb0ELb0ELb0ELb1ELb1ELb0ELb0ELb0ELb0ELb1ELb1ELb0EEENS1_21CollectiveEpilogueFwdINS6_IJSA_NS7_ILi512EEESA_EEES9_SC_SE_Li256ELb1ELb1ELb1ELb0EEENS1_36VarlenDynamicPersistentTileSchedulerILi64ELi64ELi256ELi128ELb1ELb1ELb1ELb0ELb1ELb1EEEEEEEEEvNT_6ParamsE,(.L_x_5649 - _ZN7cutlass13device_kernelIN5flash11enable_sm90INS1_16FlashAttnFwdSm90INS1_25CollectiveMainloopFwdSm90ILi2EN4cute5tupleIJNS5_1CILi1EEES8_S8_EEENS6_IJNS7_ILi64EEESA_SA_EEELi512ENS_10bfloat16_tEfNS_4arch4Sm90ELb0ELb0ELb0ELb1ELb1ELb0ELb0ELb0ELb0ELb1ELb1ELb0EEENS1_21CollectiveEpilogueFwdINS6_IJSA_NS7_ILi512EEESA_EEES9_SC_SE_Li256ELb1ELb1ELb1ELb0EEENS1_36VarlenDynamicPersistentTileSchedulerILi64ELi64ELi256ELi128ELb1ELb1ELb1ELb0ELb1ELb1EEEEEEEEEvNT_6ParamsE)
        .other          _ZN7cutlass13device_kernelIN5flash11enable_sm90INS1_16FlashAttnFwdSm90INS1_25CollectiveMainloopFwdSm90ILi2EN4cute5tupleIJNS5_1CILi1EEES8_S8_EEENS6_IJNS7_ILi64EEESA_SA_EEELi512ENS_10bfloat16_tEfNS_4arch4Sm90ELb0ELb0ELb0ELb1ELb1ELb0ELb0ELb0ELb0ELb1ELb1ELb0EEENS1_21CollectiveEpilogueFwdINS6_IJSA_NS7_ILi512EEESA_EEES9_SC_SE_Li256ELb1ELb1ELb1ELb0EEENS1_36VarlenDynamicPersistentTileSchedulerILi64ELi64ELi256ELi128ELb1ELb1ELb1ELb0ELb1ELb1EEEEEEEEEvNT_6ParamsE,@"STO_CUDA_ENTRY STV_DEFAULT"
_ZN7cutlass13device_kernelIN5flash11enable_sm90INS1_16FlashAttnFwdSm90INS1_25CollectiveMainloopFwdSm90ILi2EN4cute5tupleIJNS5_1CILi1EEES8_S8_EEENS6_IJNS7_ILi64EEESA_SA_EEELi512ENS_10bfloat16_tEfNS_4arch4Sm90ELb0ELb0ELb0ELb1ELb1ELb0ELb0ELb0ELb0ELb1ELb1ELb0EEENS1_21CollectiveEpilogueFwdINS6_IJSA_NS7_ILi512EEESA_EEES9_SC_SE_Li256ELb1ELb1ELb1ELb0EEENS1_36VarlenDynamicPersistentTileSchedulerILi64ELi64ELi256ELi128ELb1ELb1ELb1ELb0ELb1ELb1EEEEEEEEEvNT_6ParamsE:
[----:B------:R-:W0:Y:S02]  /*0000*/  LDC R1, c[0x0][0x28] ;  /* 0x00000a00ff017b82 */ /* 0x000e240000000800 */
[----:B0-----:R-:W-:Y:S01]  /*0010*/  VIADD R1, R1, 0xffffffc0 ;  /* 0xffffffc001017836 */ /* 0x001fe20000000000 */
[----:B------:R-:W0:Y:S01]  /*0020*/  S2R R0, SR_TID.X ;  /* 0x0000000000007919 */ /* 0x000e220000002100 */
[----:B------:R-:W-:Y:S01]  /*0030*/  ELECT P0, URZ, PT ;  /* 0x00000000003f782f */ /* 0x000fe20003800000 */
[----:B------:R-:W-:Y:S01]  /*0040*/  UMOV UR4, 0x80 ;  /* 0x0000008000047882 */ /* 0x000fe20000000000 */
[----:B------:R-:W-:Y:S01]  /*0050*/  UMOV UR7, 0x100 ;  /* 0x0000010000077882 */ /* 0x000fe20000000000 */
[----:B0-----:R-:W-:-:S05]  /*0060*/  SHF.R.U32.HI R2, RZ, 0x5, R0 ;  /* 0x00000005ff027819 */ /* 0x001fca0000011600 */
[----:B------:R-:W0:Y:S02]  /*0070*/  SHFL.IDX PT, R3, R2, RZ, 0x1f ;  /* 0x00001fff02037589 */ /* 0x000e2400000e0000 */
[C---:B0-----:R-:W-:Y:S02]  /*0080*/  ISETP.NE.OR P0, PT, R3.reuse, RZ, !P0 ;  /* 0x000000ff0300720c */ /* 0x041fe40004705670 */
[----:B------:R-:W-:Y:S02]  /*0090*/  ISETP.NE.AND P1, PT, R3, RZ, PT ;  /* 0x000000ff0300720c */ /* 0x000fe40003f25270 */
[----:B------:R-:W-:-:S06]  /*00a0*/  SHF.R.U32.HI R3, RZ, 0x7, R0 ;  /* 0x00000007ff037819 */ /* 0x000fcc0000011600 */
[----:B------:R-:W0:Y:S03]  /*00b0*/  SHFL.IDX PT, R3, R3, RZ, 0x1f ;  /* 0x00001fff03037589 */ /* 0x000e2600000e0000 */
[----:B------:R-:W-:Y:S01]  /*00c0*/  VOTEU.ALL UP0, P0 ;  /* 0x00000000003f7886 */ /* 0x000fe20000000000 */
[----:B------:R-:W-:-:S04]  /*00d0*/  VOTEU.ALL UP1, P0 ;  /* 0x00000000003f7886 */ /* 0x000fc80000020000 */
[----:B------:R-:W1:Y:S01]  /*00e0*/  @!UP0 S2UR UR8, SR_CgaCtaId ;  /* 0x00000000000889c3 */ /* 0x000e620000008800 */
[----:B------:R-:W-:Y:S01]  /*00f0*/  @!UP0 UMOV UR6, 0x400 ;  /* 0x0000040000068882 */ /* 0x000fe20000000000 */
[----:B------:R-:W-:-:S04]  /*0100*/  @!UP0 UIADD3 UR4, -UR4, 0x100000, URZ ;  /* 0x0010000004048890 */ /* 0x000fc8000fffe13f */
[----:B------:R-:W-:Y:S02]  /*0110*/  @!UP0 USHF.L.U32 UR5, UR4, 0xb, URZ ;  /* 0x0000000b04058899 */ /* 0x000fe4000800063f */
[----:B------:R-:W-:Y:S02]  /*0120*/  @!UP0 USHF.L.U32 UR4, UR4, 0x1, URZ ;  /* 0x0000000104048899 */ /* 0x000fe4000800063f */
[----:B-1----:R-:W-:Y:S02]  /*0130*/  @!UP0 ULEA UR8, UR8, UR6, 0x18 ;  /* 0x0000000608088291 */ /* 0x002fe4000f8ec03f */
[----:B------:R-:W-:-:S04]  /*0140*/  @!UP0 UIADD3 UR6, -UR7, 0x100000, URZ ;  /* 0x0010000007068890 */ /* 0x000fc8000fffe13f */
[----:B------:R-:W-:Y:S02]  /*0150*/  @!UP0 USHF.L.U32 UR7, UR6, 0xb, URZ ;  /* 0x0000000b06078899 */ /* 0x000fe4000800063f */
[----:B------:R-:W-:Y:S01]  /*0160*/  @!UP0 USHF.L.U32 UR6, UR6, 0x1, URZ ;  /* 0x0000000106068899 */ /* 0x000fe2000800063f */
[----:B------:R-:W-:-:S05]  /*0170*/  VOTEU.ALL UP0, P0 ;  /* 0x00000000003f7886 */ /* 0x000fca0000000000 */
[----:B------:R1:W2:Y:S06]  /*0180*/  @!UP0 SYNCS.EXCH.64 URZ, [UR8+0x28c00], UR4 ;  /* 0x028c0004083f85b2 */ /* 0x0002ac0008000100 */
[----:B------:R1:W3:Y:S02]  /*0190*/  @!UP1 SYNCS.EXCH.64 URZ, [UR8+0x28c20], UR6 ;  /* 0x028c2006083f95b2 */ /* 0x0002e40008000100 */
        /* <DEDUP_REMOVED lines=11> */
[----:B------:R0:W4:Y:S01]  /*0250*/  SYNCS.EXCH.64 URZ, [UR6+0x28c40], UR4 ;  /* 0x028c4004063f75b2 */ /* 0x0001220008000100 */
[----:B------:R0:W0:Y:S01]  /*0260*/  SYNCS.EXCH.64 URZ, [UR6+0x28c38], UR4 ;  /* 0x028c3804063f75b2 */ /* 0x0000220008000100 */
[----:B------:R0:W0:Y:S01]  /*0270*/  SYNCS.EXCH.64 URZ, [UR6+0x28c48], UR4 ;  /* 0x028c4804063f75b2 */ /* 0x0000220008000100 */
[----:B------:R-:W-:Y:S01]  /*0280*/  NOP ;  /* 0x0000000000007918 */ /* 0x000fe20000000000 */
.L_x_341:
        /* <DEDUP_REMOVED lines=22> */
.L_x_342:
        /* <DEDUP_REMOVED lines=18> */
.L_x_343:
        /* <DEDUP_REMOVED lines=22> */
.L_x_344:
        /* <DEDUP_REMOVED lines=23> */
.L_x_345:
[----:B------:R-:W-:Y:S01]  /*07e0*/  UISETP.NE.AND UP0, UPT, UR47, URZ, UPT ;  /* 0x0000003f2f00728c */ /* 0x000fe2000bf05270 */
[----:B------:R-:W-:Y:S01]  /*07f0*/  NOP ;  /* 0x0000000000007918 */ /* 0x000fe20000000000 */
[----:B------:R-:W-:Y:S01]  /*0800*/  UMOV UR37, 0x1 ;  /* 0x0000000100257882 */ /* 0x000fe20000000000 */
[----:B------:R-:W-:Y:S01]  /*0810*/  ULDC.64 UR50, c[0x0][0x208] ;  /* 0x0000820000327ab9 */ /* 0x000fe20000000a00 */
[----:B------:R-:W-:Y:S01]  /*0820*/  USEL UR37, UR37, 0x2, !UP0 ;  /* 0x0000000225257887 */ /* 0x000fe2000c000000 */
[----:B01234-:R-:W-:Y:S01]  /*0830*/  BAR.SYNC.DEFER_BLOCKING 0x0 ;  /* 0x0000000000007b1d */ /* 0x01ffe20000010000 */
[----:B------:R-:W-:-:S13]  /*0840*/  PLOP3.LUT P0, PT, PT, PT, UP0, 0x80, 0x0 ;  /* 0x000000000000781c */ /* 0x000fda0003f0f008 */
[----:B------:R-:W-:Y:S05]  /*0850*/  @!P0 BRA `(.L_x_346) ;  /* 0x000000b800d48947 */ /* 0x000fea0003800000 */
.L_x_347:
[----:B------:R-:W-:-:S08]  /*0860*/  NOP ;  /* 0x0000000000007918 */ /* 0x000fd00000000000 */
[----:B------:R-:W0:Y:S02]  /*0870*/  USETMAXREG.TRY_ALLOC.CTAPOOL UP0, 0xe8 ;  /* 0x000000e8000079c8 */ /* 0x000e240008000600 */
[----:B0-----:R-:W-:-:S13]  /*0880*/  PLOP3.LUT P0, PT, PT, PT, UP0, 0x80, 0x0 ;  /* 0x000000000000781c */ /* 0x001fda0003f0f008 */
[----:B------:R-:W-:Y:S05]  /*0890*/  @!P0 BRA `(.L_x_347) ;  /* 0xfffffffc00f08947 */ /* 0x000fea000383ffff */
[----:B------:R-:W-:Y:S01]  /*08a0*/  LOP3.LUT R2, R0, 0xffffff80, RZ, 0xc0, !PT ;  /* 0xffffff8000027812 */ /* 0x000fe200078ec0ff */
[----:B------:R-:W0:Y:S01]  /*08b0*/  S2UR UR38, SR_CgaCtaId ;  /* 0x00000000002679c3 */ /* 0x000e220000008800 */
[----:B------:R-:W-:Y:S01]  /*08c0*/  UMOV UR39, 0x400 ;  /* 0x0000040000277882 */ /* 0x000fe20000000000 */
[----:B------:R-:W-:Y:S01]  /*08d0*/  ULDC UR4, c[0x0][0xc3c] ;  /* 0x00030f0000047ab9 */ /* 0x000fe20000000800 */
[----:B------:R-:W-:-:S13]  /*08e0*/  ISETP.NE.AND P0, PT, R2, 0x80, PT ;  /* 0x000000800200780c */ /* 0x000fda0003f05270 */
[----:B------:R-:W-:Y:S06]  /*08f0*/  @!P0 BAR.ARV 0x8, 0x100 ;  /* 0x0204000000008b1d */ /* 0x000fec0000002000 */
[----:B------:R-:W-:Y:S01]  /*0900*/  ISETP.GE.U32.AND P0, PT, R0, 0x100, PT ;  /* 0x000001000000780c */ /* 0x000fe20003f06070 */
[----:B0-----:R-:W-:-:S12]  /*0910*/  ULEA UR39, UR38, UR39, 0x18 ;  /* 0x0000002726277291 */ /* 0x001fd8000f8ec03f */
[----:B------:R-:W-:Y:S08]  /*0920*/  @P0 BAR.ARV 0xf, 0x100 ;  /* 0x03c4000000000b1d */ /* 0x000ff00000002000 */
[----:B------:R-:W-:Y:S06]  /*0930*/  BAR.SYNC.DEFER_BLOCKING 0x5, 0x180 ;  /* 0x0146000000007b1d */ /* 0x000fec0000010000 */
[----:B------:R-:W0:Y:S02]  /*0940*/  LDS.128 R4, [UR39+0x28cd0] ;  /* 0x028cd027ff047984 */ /* 0x000e240008000c00 */
[----:B------:R-:W-:Y:S06]  /*0950*/  BAR.ARV 0x4, 0x180 ;  /* 0x0106000000007b1d */ /* 0x000fec0000002000 */
[----:B0-----:R-:W-:-:S13]  /*0960*/  ISETP.GE.AND P0, PT, R7, UR4, PT ;  /* 0x0000000407007c0c */ /* 0x001fda000bf06270 */
[----:B------:R-:W-:Y:S05]  /*0970*/  @P0 EXIT ;  /* 0x000000000000094d */ /* 0x000fea0003800000 */
[----:B------:R-:W-:Y:S01]  /*0980*/  VIADD R0, R0, 0xffffff80 ;  /* 0xffffff8000007836 */ /* 0x000fe20000000000 */
[----:B------:R-:W-:Y:S01]  /*0990*/  R2UR UR5, R5 ;  /* 0x00000000050572ca */ /* 0x000fe200000e0000 */
[----:B------:R-:W-:Y:S01]  /*09a0*/  IMAD.MOV.U32 R22, RZ, RZ, 0x40 ;  /* 0x00000040ff167424 */ /* 0x000fe200078e00ff */
[----:B------:R-:W-:Y:S01]  /*09b0*/  R2UR UR6, R6 ;  /* 0x00000000060672ca */ /* 0x000fe200000e0000 */
[----:B------:R-:W-:Y:S01]  /*09c0*/  UMOV UR46, URZ ;  /* 0x0000003f002e7c82 */ /* 0x000fe20008000000 */
[----:B------:R-:W-:Y:S01]  /*09d0*/  SHF.R.S32.HI R3, RZ, 0x1f, R0 ;  /* 0x0000001fff037819 */ /* 0x000fe20000011400 */
[----:B------:R-:W-:Y:S01]  /*09e0*/  UMOV UR36, URZ ;  /* 0x0000003f00247c82 */ /* 0x000fe20008000000 */
[----:B------:R-:W-:Y:S01]  /*09f0*/  R2UR UR7, R7 ;  /* 0x00000000070772ca */ /* 0x000fe200000e0000 */
[----:B------:R-:W-:Y:S01]  /*0a00*/  UMOV UR48, URZ ;  /* 0x0000003f00307c82 */ /* 0x000fe20008000000 */
[CC--:B------:R-:W-:Y:S02]  /*0a10*/  LEA.HI R5, R3.reuse, R0.reuse, RZ, 0x5 ;  /* 0x0000000003057211 */ /* 0x0c0fe400078f28ff */
[----:B------:R-:W-:-:S02]  /*0a20*/  LEA.HI R4, R3, R0, RZ, 0x4 ;  /* 0x0000000003047211 */ /* 0x000fc400078f20ff */
[CC--:B------:R-:W-:Y:S02]  /*0a30*/  LEA.HI R8, R3.reuse, R0.reuse, RZ, 0x2 ;  /* 0x0000000003087211 */ /* 0x0c0fe400078f10ff */
[--C-:B------:R-:W-:Y:S02]  /*0a40*/  SHF.R.S32.HI R10, RZ, 0x5, R5.reuse ;  /* 0x00000005ff0a7819 */ /* 0x100fe40000011405 */
[----:B------:R-:W-:Y:S02]  /*0a50*/  SHF.R.S32.HI R9, RZ, 0x1f, R5 ;  /* 0x0000001fff097819 */ /* 0x000fe40000011405 */
[CC--:B------:R-:W-:Y:S02]  /*0a60*/  LEA.HI R6, R3.reuse, R0.reuse, RZ, 0x3 ;  /* 0x0000000003067211 */ /* 0x0c0fe400078f18ff */
[----:B------:R-:W-:Y:S02]  /*0a70*/  LOP3.LUT R5, R4, 0xfffffff0, RZ, 0xc0, !PT ;  /* 0xfffffff004057812 */ /* 0x000fe400078ec0ff */
[----:B------:R-:W-:-:S02]  /*0a80*/  LEA.HI R2, R3, R0, RZ, 0x7 ;  /* 0x0000000003027211 */ /* 0x000fc400078f38ff */
[----:B------:R-:W-:Y:S02]  /*0a90*/  SHF.R.S32.HI R7, RZ, 0x4, R4 ;  /* 0x00000004ff077819 */ /* 0x000fe40000011404 */
[----:B------:R-:W-:Y:S02]  /*0aa0*/  LOP3.LUT R13, R8, 0xfffffffc, RZ, 0xc0, !PT ;  /* 0xfffffffc080d7812 */ /* 0x000fe400078ec0ff */
[----:B------:R-:W-:Y:S01]  /*0ab0*/  LOP3.LUT R11, R6, 0xfffffff8, RZ, 0xc0, !PT ;  /* 0xfffffff8060b7812 */ /* 0x000fe200078ec0ff */
[----:B------:R-:W-:Y:S01]  /*0ac0*/  IMAD.IADD R6, R0, 0x1, -R5 ;  /* 0x0000000100067824 */ /* 0x000fe200078e0a05 */
[----:B------:R-:W-:Y:S01]  /*0ad0*/  LOP3.LUT R3, R2, 0xffffff80, RZ, 0xc0, !PT ;  /* 0xffffff8002037812 */ /* 0x000fe200078ec0ff */
[----:B------:R-:W-:Y:S01]  /*0ae0*/  IMAD.IADD R13, R0, 0x1, -R13 ;  /* 0x00000001000d7824 */ /* 0x000fe200078e0a0d */
[----:B------:R-:W-:Y:S01]  /*0af0*/  LEA.HI R4, R4, R7, RZ, 0x1 ;  /* 0x0000000704047211 */ /* 0x000fe200078f08ff */
[C---:B------:R-:W-:Y:S01]  /*0b00*/  IMAD.IADD R11, R0.reuse, 0x1, -R11 ;  /* 0x00000001000b7824 */ /* 0x040fe200078e0a0b */
[----:B------:R-:W-:Y:S01]  /*0b10*/  SHF.R.S32.HI R5, RZ, 0x1f, R6 ;  /* 0x0000001fff057819 */ /* 0x000fe20000011406 */
[----:B------:R-:W-:Y:S01]  /*0b20*/  IMAD.IADD R3, R0, 0x1, -R3 ;  /* 0x0000000100037824 */ /* 0x000fe200078e0a03 */
[----:B------:R-:W-:-:S02]  /*0b30*/  LOP3.LUT R4, R4, 0x1ffffffe, RZ, 0xc0, !PT ;  /* 0x1ffffffe04047812 */ /* 0x000fc400078ec0ff */
[----:B------:R-:W-:Y:S02]  /*0b40*/  LEA.HI R9, R9, R10, RZ, 0x2 ;  /* 0x0000000a09097211 */ /* 0x000fe400078f10ff */
[----:B------:R-:W-:Y:S01]  /*0b50*/  LEA.HI R0, R13, R13, RZ, 0x1 ;  /* 0x0000000d0d007211 */ /* 0x000fe200078f08ff */
[----:B------:R-:W-:Y:S01]  /*0b60*/  IMAD.IADD R8, R7, 0x1, -R4 ;  /* 0x0000000107087824 */ /* 0x000fe200078e0a04 */
[----:B------:R-:W-:Y:S02]  /*0b70*/  LEA.HI R5, R5, R6, RZ, 0x3 ;  /* 0x0000000605057211 */ /* 0x000fe400078f18ff */
[----:B------:R-:W-:Y:S01]  /*0b80*/  SHF.R.S32.HI R221, RZ, 0x7, R2 ;  /* 0x00000007ffdd7819 */ /* 0x000fe20000011402 */
[----:B------:R-:W-:Y:S01]  /*0b90*/  IMAD.SHL.U32 R8, R8, 0x8, RZ ;  /* 0x0000000808087824 */ /* 0x000fe200078e00ff */
[----:B------:R-:W-:Y:S02]  /*0ba0*/  LOP3.LUT R9, R9, 0x3ffffc, RZ, 0xc0, !PT ;  /* 0x003ffffc09097812 */ /* 0x000fe400078ec0ff */
[----:B------:R-:W-:Y:S01]  /*0bb0*/  LOP3.LUT R4, R0, 0x1ffffffe, RZ, 0xc0, !PT ;  /* 0x1ffffffe00047812 */ /* 0x000fe200078ec0ff */
[----:B------:R-:W-:Y:S01]  /*0bc0*/  IMAD R12, R221, 0x100, R6 ;  /* 0x00000100dd0c7824 */ /* 0x000fe200078e0206 */
[----:B------:R-:W-:Y:S01]  /*0bd0*/  SHF.R.S32.HI R0, RZ, 0x1f, R3 ;  /* 0x0000001fff007819 */ /* 0x000fe20000011403 */
[----:B------:R-:W-:Y:S01]  /*0be0*/  IMAD.IADD R9, R10, 0x1, -R9 ;  /* 0x000000010a097824 */ /* 0x000fe200078e0a09 */
[----:B------:R-:W-:Y:S01]  /*0bf0*/  LOP3.LUT R7, R5, 0xfffffff8, RZ, 0xc0, !PT ;  /* 0xfffffff805077812 */ /* 0x000fe200078ec0ff */
[----:B------:R-:W-:Y:S01]  /*0c00*/  IMAD.IADD R13, R13, 0x1, -R4 ;  /* 0x000000010d0d7824 */ /* 0x000fe200078e0a04 */
[----:B------:R-:W-:Y:S01]  /*0c10*/  LEA.HI R4, R0, R3, RZ, 0x2 ;  /* 0x0000000300047211 */ /* 0x000fe200078f10ff */
[----:B------:R-:W-:Y:S01]  /*0c20*/  IMAD R15, R9, 0x10, R12 ;  /* 0x00000010090f7824 */ /* 0x000fe200078e020c */
[----:B------:R-:W-:Y:S01]  /*0c30*/  LEA.HI R2, R2, R221, RZ, 0x1 ;  /* 0x000000dd02027211 */ /* 0x000fe200078f08ff */
[----:B------:R-:W-:Y:S01]  /*0c40*/  IMAD.IADD R6, R6, 0x1, -R7 ;  /* 0x0000000106067824 */ /* 0x000fe200078e0a07 */
[----:B------:R-:W-:Y:S01]  /*0c50*/  LOP3.LUT R12, R4, 0x7ffffffc, RZ, 0xc0, !PT ;  /* 0x7ffffffc040c7812 */ /* 0x000fe200078ec0ff */
[----:B------:R-:W-:Y:S01]  /*0c60*/  IMAD.SHL.U32 R7, R5, 0x40, RZ ;  /* 0x0000004005077824 */ /* 0x000fe200078e00ff */
[----:B------:R-:W-:-:S02]  /*0c70*/  LEA.HI R5, R0, R3, RZ, 0x5 ;  /* 0x0000000300057211 */ /* 0x000fc400078f28ff */
[----:B------:R-:W-:Y:S01]  /*0c80*/  SHF.R.S32.HI R0, RZ, 0x2, R4 ;  /* 0x00000002ff007819 */ /* 0x000fe20000011404 */
[----:B------:R-:W-:Y:S01]  /*0c90*/  IMAD.IADD R12, R3, 0x1, -R12 ;  /* 0x00000001030c7824 */ /* 0x000fe200078e0a0c */
[----:B------:R-:W-:Y:S01]  /*0ca0*/  LOP3.LUT R9, R7, 0x7ffffe00, RZ, 0xc0, !PT ;  /* 0x7ffffe0007097812 */ /* 0x000fe200078ec0ff */
[----:B------:R-:W-:Y:S01]  /*0cb0*/  IMAD.SHL.U32 R3, R6, 0x40, RZ ;  /* 0x0000004006037824 */ /* 0x000fe200078e00ff */
[----:B------:R-:W-:Y:S01]  /*0cc0*/  SHF.R.S32.HI R7, RZ, 0x1f, R4 ;  /* 0x0000001fff077819 */ /* 0x000fe20000011404 */
[----:B------:R-:W-:Y:S01]  /*0cd0*/  IMAD.U32 R4, R15, 0x40, R8 ;  /* 0x000000400f047824 */ /* 0x000fe200078e0008 */
[----:B------:R-:W-:Y:S01]  /*0ce0*/  LOP3.LUT R2, R2, 0xfffffe, RZ, 0xc0, !PT ;  /* 0x00fffffe02027812 */ /* 0x000fe200078ec0ff */
[----:B------:R-:W-:Y:S01]  /*0cf0*/  IMAD R9, R10, 0x400, R9 ;  /* 0x000004000a097824 */ /* 0x000fe200078e0209 */
[----:B------:R-:W-:Y:S01]  /*0d00*/  LEA.HI R7, R7, R0, RZ, 0x3 ;  /* 0x0000000007077211 */ /* 0x000fe200078f18ff */
[----:B------:R-:W-:Y:S01]  /*0d10*/  IMAD.SHL.U32 R222, R12, 0x2, RZ ;  /* 0x000000020cde7824 */ /* 0x000fe200078e00ff */
[----:B------:R-:W-:Y:S01]  /*0d20*/  LOP3.LUT R3, R3, 0x1c0, RZ, 0xc0, !PT ;  /* 0x000001c003037812 */ /* 0x000fe200078ec0ff */
[----:B------:R0:W-:Y:S01]  /*0d30*/  STL [R1+0x38], R4 ;  /* 0x0000380401007387 */ /* 0x0001e20000100800 */
[----:B------:R-:W-:-:S02]  /*0d40*/  LOP3.LUT R7, R7, 0xfffffff8, RZ, 0xc0, !PT ;  /* 0xfffffff807077812 */ /* 0x000fc400078ec0ff */
[----:B------:R-:W-:Y:S02]  /*0d50*/  LOP3.LUT R8, R3, 0x8, R8, 0xf8, !PT ;  /* 0x0000000803087812 */ /* 0x000fe400078ef808 */
[----:B------:R-:W-:Y:S01]  /*0d60*/  SHF.R.U32.HI R3, RZ, 0x3, R3 ;  /* 0x00000003ff037819 */ /* 0x000fe20000011603 */
[----:B------:R-:W-:Y:S01]  /*0d70*/  IMAD.IADD R16, R0, 0x1, -R7 ;  /* 0x0000000100107824 */ /* 0x000fe200078e0a07 */
[----:B------:R-:W-:Y:S01]  /*0d80*/  SHF.R.S32.HI R5, RZ, 0x5, R5 ;  /* 0x00000005ff057819 */ /* 0x000fe20000011405 */
[----:B------:R-:W-:Y:S01]  /*0d90*/  IMAD.IADD R0, R221, 0x1, -R2 ;  /* 0x00000001dd007824 */ /* 0x000fe200078e0a02 */
[----:B------:R-:W-:Y:S01]  /*0da0*/  LOP3.LUT R8, R8, R3, RZ, 0x3c, !PT ;  /* 0x0000000308087212 */ /* 0x000fe200078e3cff */
[----:B------:R-:W-:Y:S01]  /*0db0*/  IMAD.SHL.U32 R2, R11, 0x8, RZ ;  /* 0x000000080b027824 */ /* 0x000fe200078e00ff */
[----:B------:R-:W-:Y:S01]  /*0dc0*/  R2P PR, R6, 0x6 ;  /* 0x0000000606007804 */ /* 0x000fe20000000000 */
[----:B0-----:R-:W-:Y:S02]  /*0dd0*/  IMAD.SHL.U32 R4, R0, 0x100, RZ ;  /* 0x0000010000047824 */ /* 0x001fe400078e00ff */
[----:B------:R-:W-:-:S02]  /*0de0*/  IMAD.IADD R8, R9, 0x1, R8 ;  /* 0x0000000109087824 */ /* 0x000fc400078e0208 */
[----:B------:R-:W-:Y:S01]  /*0df0*/  IMAD.IADD R17, R222, 0x1, R4 ;  /* 0x00000001de117824 */ /* 0x000fe200078e0204 */
[----:B------:R0:W-:Y:S01]  /*0e00*/  STL [R1+0x34], R4 ;  /* 0x0000340401007387 */ /* 0x0001e20000100800 */
[----:B------:R-:W-:Y:S01]  /*0e10*/  IMAD R16, R5, 0x10, R16 ;  /* 0x0000001005107824 */ /* 0x000fe200078e0210 */
[----:B------:R-:W-:Y:S01]  /*0e20*/  LEA R18, R8, UR39, 0x1 ;  /* 0x0000002708127c11 */ /* 0x000fe2000f8e08ff */
[----:B------:R-:W-:Y:S01]  /*0e30*/  VIADD R185, R2, 0x40 ;  /* 0x0000004002b97836 */ /* 0x000fe20000000000 */
[----:B------:R-:W-:Y:S01]  /*0e40*/  SHF.R.S32.HI R0, RZ, 0x1f, R17 ;  /* 0x0000001fff007819 */ /* 0x000fe20000011411 */
[C---:B------:R-:W-:Y:S01]  /*0e50*/  VIADD R220, R17.reuse, 0x8 ;  /* 0x0000000811dc7836 */ /* 0x040fe20000000000 */
[----:B------:R-:W-:Y:S01]  /*0e60*/  SEL R22, R22, 0xffffffc0, !P2 ;  /* 0xffffffc016167807 */ /* 0x000fe20005000000 */
[C---:B------:R-:W-:Y:S01]  /*0e70*/  VIADD R219, R17.reuse, 0x10 ;  /* 0x0000001011db7836 */ /* 0x040fe20000000000 */
[----:B------:R-:W-:Y:S01]  /*0e80*/  SHF.R.S32.HI R3, RZ, 0x1f, R185 ;  /* 0x0000001fff037819 */ /* 0x000fe200000114b9 */
[----:B------:R-:W-:Y:S01]  /*0e90*/  VIADD R217, R17, 0x20 ;  /* 0x0000002011d97836 */ /* 0x000fe20000000000 */
[----:B------:R-:W-:Y:S01]  /*0ea0*/  SHF.R.S32.HI R0, RZ, 0x1f, R220 ;  /* 0x0000001fff007819 */ /* 0x000fe200000114dc */
[----:B0-----:R-:W-:Y:S01]  /*0eb0*/  IMAD R4, R13, 0x8, R16 ;  /* 0x000000080d047824 */ /* 0x001fe200078e0210 */
[----:B------:R-:W-:Y:S01]  /*0ec0*/  SHF.R.S32.HI R3, RZ, 0x1f, R219 ;  /* 0x0000001fff037819 */ /* 0x000fe200000114db */
[C---:B------:R-:W-:Y:S01]  /*0ed0*/  VIADD R218, R17.reuse, 0x18 ;  /* 0x0000001811da7836 */ /* 0x040fe20000000000 */
[----:B------:R-:W-:Y:S01]  /*0ee0*/  SHF.R.S32.HI R0, RZ, 0x1f, R217 ;  /* 0x0000001fff007819 */ /* 0x000fe200000114d9 */
[C---:B------:R-:W-:Y:S01]  /*0ef0*/  VIADD R216, R17.reuse, 0x28 ;  /* 0x0000002811d87836 */ /* 0x040fe20000000000 */
[----:B------:R0:W-:Y:S01]  /*0f00*/  STL [R1+0x30], R4 ;  /* 0x0000300401007387 */ /* 0x0001e20000100800 */
[----:B------:R-:W-:-:S02]  /*0f10*/  VIADD R214, R17, 0x38 ;  /* 0x0000003811d67836 */ /* 0x000fc40000000000 */
[C---:B------:R-:W-:Y:S01]  /*0f20*/  VIADD R215, R17.reuse, 0x30 ;  /* 0x0000003011d77836 */ /* 0x040fe20000000000 */
[----:B------:R-:W-:Y:S01]  /*0f30*/  SHF.R.S32.HI R3, RZ, 0x1f, R216 ;  /* 0x0000001fff037819 */ /* 0x000fe200000114d8 */
[C---:B------:R-:W-:Y:S01]  /*0f40*/  VIADD R213, R17.reuse, 0x40 ;  /* 0x0000004011d57836 */ /* 0x040fe20000000000 */
[----:B------:R-:W-:Y:S01]  /*0f50*/  SHF.R.S32.HI R0, RZ, 0x1f, R214 ;  /* 0x0000001fff007819 */ /* 0x000fe200000114d6 */
[C---:B------:R-:W-:Y:S02]  /*0f60*/  VIADD R211, R17.reuse, 0x50 ;  /* 0x0000005011d37836 */ /* 0x040fe40000000000 */
[C---:B------:R-:W-:Y:S01]  /*0f70*/  VIADD R212, R17.reuse, 0x48 ;  /* 0x0000004811d47836 */ /* 0x040fe20000000000 */
[----:B0-----:R-:W-:Y:S01]  /*0f80*/  SHF.R.S32.HI R4, RZ, 0x1f, R218 ;  /* 0x0000001fff047819 */ /* 0x001fe200000114da */
[C---:B------:R-:W-:Y:S01]  /*0f90*/  VIADD R210, R17.reuse, 0x58 ;  /* 0x0000005811d27836 */ /* 0x040fe20000000000 */
[----:B------:R-:W-:Y:S01]  /*0fa0*/  SHF.R.S32.HI R4, RZ, 0x1f, R215 ;  /* 0x0000001fff047819 */ /* 0x000fe200000114d7 */
        /* <DEDUP_REMOVED lines=40> */
[----:B------:R-:W-:Y:S01]  /*1230*/  VIADD R186, R17, 0xf8 ;  /* 0x000000f811ba7836 */ /* 0x000fe20000000000 */
[----:B------:R-:W-:Y:S01]  /*1240*/  SHF.R.S32.HI R226, RZ, 0x1f, R193 ;  /* 0x0000001fffe27819 */ /* 0x000fe200000114c1 */
[----:B------:R-:W-:Y:S01]  /*1250*/  VIADD R19, R18, 0x26820 ;  /* 0x0002682012137836 */ /* 0x000fe20000000000 */
[----:B------:R-:W-:Y:S01]  /*1260*/  SHF.R.S32.HI R225, RZ, 0x1f, R192 ;  /* 0x0000001fffe17819 */ /* 0x000fe200000114c0 */
[C---:B------:R-:W-:Y:S01]  /*1270*/  @P1 VIADD R19, R23.reuse, 0xffffffe0 ;  /* 0xffffffe017131836 */ /* 0x040fe20000000000 */
[----:B------:R-:W-:Y:S01]  /*1280*/  SHF.R.S32.HI R224, RZ, 0x1f, R187 ;  /* 0x0000001fffe07819 */ /* 0x000fe200000114bb */
[----:B------:R-:W-:Y:S01]  /*1290*/  IMAD.IADD R23, R23, 0x1, R22 ;  /* 0x0000000117177824 */ /* 0x000fe200078e0216 */
[----:B------:R-:W-:Y:S01]  /*12a0*/  SHF.R.S32.HI R223, RZ, 0x1f, R186 ;  /* 0x0000001fffdf7819 */ /* 0x000fe200000114ba */
[----:B------:R-:W-:-:S02]  /*12b0*/  VIADD R184, R2, 0x80 ;  /* 0x0000008002b87836 */ /* 0x000fc40000000000 */
[----:B------:R-:W-:-:S07]  /*12c0*/  IMAD.IADD R22, R22, 0x1, R19 ;  /* 0x0000000116167824 */ /* 0x000fce00078e0213 */
.L_x_402:
[----:B------:R-:W-:Y:S01]  /*12d0*/  ULDC.64 UR8, c[0x0][0xc88] ;  /* 0x0003220000087ab9 */ /* 0x000fe20000000a00 */
[----:B------:R-:W-:Y:S01]  /*12e0*/  ULDC.64 UR10, c[0x0][0xa20] ;  /* 0x00028800000a7ab9 */ /* 0x000fe20000000a00 */
[----:B------:R-:W-:-:S06]  /*12f0*/  UIMAD.WIDE UR8, UR7, 0x4, UR8 ;  /* 0x00000004070878a5 */ /* 0x000fcc000f8e0208 */
[----:B0-23--:R-:W-:Y:S02]  /*1300*/  IMAD.U32 R4, RZ, RZ, UR8 ;  /* 0x00000008ff047e24 */ /* 0x00dfe4000f8e00ff */
[----:B----4-:R-:W-:Y:S01]  /*1310*/  IMAD.U32 R5, RZ, RZ, UR9 ;  /* 0x00000009ff057e24 */ /* 0x010fe2000f8e00ff */
[----:B------:R-:W-:-:S04]  /*1320*/  ULDC.64 UR8, c[0x0][0xa28] ;  /* 0x00028a0000087ab9 */ /* 0x000fc80000000a00 */
[----:B------:R-:W2:Y:S01]  /*1330*/  LDG.E R4, desc[UR50][R4.64] ;  /* 0x0000003204047981 */ /* 0x000ea2000c1e1900 */
[----:B------:R-:W-:Y:S02]  /*1340*/  UISETP.NE.U32.AND UP0, UPT, UR8, URZ, UPT ;  /* 0x0000003f0800728c */ /* 0x000fe4000bf05070 */
[----:B------:R-:W-:Y:S02]  /*1350*/  UISETP.NE.U32.AND UP1, UPT, UR10, URZ, UPT ;  /* 0x0000003f0a00728c */ /* 0x000fe4000bf25070 */
[----:B------:R-:W-:Y:S02]  /*1360*/  UISETP.NE.AND.EX UP0, UPT, UR9, URZ, UPT, UP0 ;  /* 0x0000003f0900728c */ /* 0x000fe4000bf05300 */
[----:B------:R-:W-:-:S04]  /*1370*/  UISETP.NE.AND.EX UP1, UPT, UR11, URZ, UPT, UP1 ;  /* 0x0000003f0b00728c */ /* 0x000fc8000bf25310 */
[----:B------:R-:W-:Y:S02]  /*1380*/  PLOP3.LUT P0, PT, PT, PT, UP0, 0x80, 0x0 ;  /* 0x000000000000781c */ /* 0x000fe40003f0f008 */
[----:B------:R-:W-:Y:S02]  /*1390*/  PLOP3.LUT P1, PT, PT, PT, UP1, 0x80, 0x0 ;  /* 0x000000000000781c */ /* 0x000fe40003f2f018 */
[----:B--2---:R-:W-:-:S13]  /*13a0*/  R2UR UR40, R4 ;  /* 0x00000000042872ca */ /* 0x004fda00000e0000 */
[----:B------:R-:W-:Y:S02]  /*13b0*/  USHF.R.S32.HI UR41, URZ, 0x1f, UR40 ;  /* 0x0000001f3f297899 */ /* 0x000fe40008011428 */
[----:B------:R-:W-:-:S04]  /*13c0*/  @UP0 ULEA UR8, UP2, UR40, UR8, 0x2 ;  /* 0x0000000828080291 */ /* 0x000fc8000f84103f */
[----:B------:R-:W-:Y:S02]  /*13d0*/  @UP0 ULEA.HI.X UR9, UR40, UR9, UR41, 0x2, UP2 ;  /* 0x0000000928090291 */ /* 0x000fe400090f1429 */
[----:B------:R-:W-:Y:S01]  /*13e0*/  @UP1 ULEA UR10, UP0, UR40, UR10, 0x2 ;  /* 0x0000000a280a1291 */ /* 0x000fe2000f80103f */
[----:B------:R-:W-:-:S03]  /*13f0*/  IMAD.U32 R4, RZ, RZ, UR8 ;  /* 0x00000008ff047e24 */ /* 0x000fc6000f8e00ff */
[----:B------:R-:W-:Y:S01]  /*1400*/  @UP1 ULEA.HI.X UR11, UR40, UR11, UR41, 0x2, UP0 ;  /* 0x0000000b280b1291 */ /* 0x000fe200080f1429 */
[----:B------:R-:W-:Y:S01]  /*1410*/  IMAD.U32 R5, RZ, RZ, UR9 ;  /* 0x00000009ff057e24 */ /* 0x000fe2000f8e00ff */
[----:B------:R-:W-:Y:S01]  /*1420*/  ULDC.64 UR8, c[0x0][0x418] ;  /* 0x0001060000087ab9 */ /* 0x000fe20000000a00 */
[----:B-1----:R-:W-:-:S03]  /*1430*/  IMAD.U32 R6, RZ, RZ, UR10 ;  /* 0x0000000aff067e24 */ /* 0x002fc6000f8e00ff */
[----:B------:R-:W-:Y:S01]  /*1440*/  IMAD.U32 R7, RZ, RZ, UR11 ;  /* 0x0000000bff077e24 */ /* 0x000fe2000f8e00ff */
[----:B------:R-:W2:Y:S04]  /*1450*/  @P0 LDG.E R4, desc[UR50][R4.64] ;  /* 0x0000003204040981 */ /* 0x000ea8000c1e1900 */
[----:B------:R-:W3:Y:S01]  /*1460*/  @P1 LDG.E R6, desc[UR50][R6.64] ;  /* 0x0000003206061981 */ /* 0x000ee2000c1e1900 */
[----:B------:R-:W-:Y:S02]  /*1470*/  ULOP3.LUT UR4, UR6, 0xff000000, URZ, 0xc0, !UPT ;  /* 0xff00000006047892 */ /* 0x000fe4000f8ec03f */
[----:B------:R-:W-:Y:S02]  /*1480*/  UISETP.NE.U32.AND UP0, UPT, UR8, URZ, UPT ;  /* 0x0000003f0800728c */ /* 0x000fe4000bf05070 */
[----:B------:R-:W-:-:S02]  /*1490*/  USHF.R.U32.HI UR7, URZ, 0x8, UR4 ;  /* 0x000000083f077899 */ /* 0x000fc40008011604 */
[----:B------:R-:W-:Y:S02]  /*14a0*/  UISETP.NE.AND.EX UP0, UPT, UR9, URZ, UPT, UP0 ;  /* 0x0000003f0900728c */ /* 0x000fe4000bf05300 */
[----:B------:R-:W-:Y:S02]  /*14b0*/  ULOP3.LUT UR42, UR6, 0xffff, URZ, 0xc0, !UPT ;  /* 0x0000ffff062a7892 */ /* 0x000fe4000f8ec03f */
[----:B------:R-:W-:Y:S01]  /*14c0*/  ULOP3.LUT UR6, UR6, 0xff0000, URZ, 0xc0, !UPT ;  /* 0x00ff000006067892 */ /* 0x000fe2000f8ec03f */
[----:B------:R-:W-:Y:S01]  /*14d0*/  ULDC UR4, c[0x0][0x424] ;  /* 0x0001090000047ab9 */ /* 0x000fe20000000800 */
[----:B------:R-:W-:Y:S01]  /*14e0*/  UMOV UR53, URZ ;  /* 0x0000003f00357c82 */ /* 0x000fe20008000000 */
[----:B------:R-:W-:Y:S02]  /*14f0*/  USEL UR4, UR4, 0x1, UP0 ;  /* 0x0000000104047887 */ /* 0x000fe40008000000 */
[----:B------:R-:W-:Y:S01]  /*1500*/  ULEA.HI UR6, UR6, UR7, URZ, 0x10 ;  /* 0x0000000706067291 */ /* 0x000fe2000f8f803f */
[----:B------:R-:W-:-:S02]  /*1510*/  UMOV UR43, UR5 ;  /* 0x00000005002b7c82 */ /* 0x000fc40008000000 */
[----:B------:R-:W-:Y:S02]  /*1520*/  ULDC UR7, c[0x0][0x2f0] ;  /* 0x0000bc0000077ab9 */ /* 0x000fe40000000800 */
[----:B------:R-:W-:-:S03]  /*1530*/  UIMAD UR4, UR4, UR7, URZ ;  /* 0x00000007040472a4 */ /* 0x000fc6000f8e023f */
[----:B------:R-:W-:Y:S01]  /*1540*/  ULDC UR7, c[0x0][0x9f0] ;  /* 0x00027c0000077ab9 */ /* 0x000fe20000000800 */
[----:B--2---:R-:W-:-:S03]  /*1550*/  @P0 R2UR UR53, R4 ;  /* 0x00000000043502ca */ /* 0x004fc600000e0000 */
[----:B---3--:R-:W-:Y:S01]  /*1560*/  @P1 R2UR UR4, R6 ;  /* 0x00000000060412ca */ /* 0x008fe200000e0000 */
[----:B-----5:R-:W-:-:S14]  /*1570*/  @P1 BRA `(.L_x_348) ;  /* 0x0000000000341947 */ /* 0x020fdc0003800000 */
[----:B------:R-:W-:Y:S02]  /*1580*/  ULDC.64 UR8, c[0x0][0xa08] ;  /* 0x0002820000087ab9 */ /* 0x000fe40000000a00 */
[----:B------:R-:W-:-:S04]  /*1590*/  ISETP.NE.U32.AND P0, PT, RZ, UR8, PT ;  /* 0x00000008ff007c0c */ /* 0x000fc8000bf05070 */
[----:B------:R-:W-:-:S13]  /*15a0*/  ISETP.NE.AND.EX P0, PT, RZ, UR9, PT, P0 ;  /* 0x00000009ff007c0c */ /* 0x000fda000bf05300 */
[----:B------:R-:W-:Y:S05]  /*15b0*/  @!P0 BRA `(.L_x_348) ;  /* 0x0000000000248947 */ /* 0x000fea0003800000 */
[----:B------:R-:W-:Y:S02]  /*15c0*/  ULDC.64 UR4, c[0x0][0xa08] ;  /* 0x0002820000047ab9 */ /* 0x000fe40000000a00 */
[----:B------:R-:W-:-:S06]  /*15d0*/  UIMAD.WIDE UR4, UR40, 0x4, UR4 ;  /* 0x00000004280478a5 */ /* 0x000fcc000f8e0204 */
[----:B------:R-:W-:Y:S02]  /*15e0*/  IMAD.U32 R4, RZ, RZ, UR4 ;  /* 0x00000004ff047e24 */ /* 0x000fe4000f8e00ff */
[----:B------:R-:W-:-:S05]  /*15f0*/  IMAD.U32 R5, RZ, RZ, UR5 ;  /* 0x00000005ff057e24 */ /* 0x000fca000f8e00ff */
[----:B------:R-:W2:Y:S04]  /*1600*/  LDG.E R3, desc[UR50][R4.64] ;  /* 0x0000003204037981 */ /* 0x000ea8000c1e1900 */
[----:B------:R-:W3:Y:S01]  /*1610*/  LDG.E R0, desc[UR50][R4.64+0x4] ;  /* 0x0000043204007981 */ /* 0x000ee2000c1e1900 */
[----:B--2---:R-:W-:Y:S02]  /*1620*/  R2UR UR4, R3 ;  /* 0x00000000030472ca */ /* 0x004fe400000e0000 */
[----:B---3--:R-:W-:-:S13]  /*1630*/  R2UR UR5, R0 ;  /* 0x00000000000572ca */ /* 0x008fda00000e0000 */
[----:B------:R-:W-:-:S12]  /*1640*/  UIADD3 UR4, -UR4, UR5, URZ ;  /* 0x0000000504047290 */ /* 0x000fd8000fffe13f */
.L_x_348:
[----:B------:R-:W-:Y:S02]  /*1650*/  UISETP.NE.AND UP1, UPT, UR47, 0x1, UPT ;  /* 0x000000012f00788c */ /* 0x000fe4000bf25270 */
[----:B------:R-:W-:Y:S02]  /*1660*/  UIADD3 UR53, -UR53, UR4, URZ ;  /* 0x0000000435357290 */ /* 0x000fe4000fffe13f */
[----:B------:R-:W-:Y:S02]  /*1670*/  USHF.R.U32.HI UR45, URZ, 0x10, UR6 ;  /* 0x000000103f2d7899 */ /* 0x000fe40008011606 */
[----:B------:R-:W-:Y:S01]  /*1680*/  UIADD3 UR4, UR53, 0x3f, URZ ;  /* 0x0000003f35047890 */ /* 0x000fe2000fffe03f */
[----:B------:R-:W-:Y:S01]  /*1690*/  PLOP3.LUT P0, PT, PT, PT, UP1, 0x80, 0x0 ;  /* 0x000000000000781c */ /* 0x000fe20003f0f018 */
[----:B------:R-:W-:Y:S02]  /*16a0*/  UISETP.NE.AND UP0, UPT, UR45, URZ, UPT ;  /* 0x0000003f2d00728c */ /* 0x000fe4000bf05270 */
[----:B------:R-:W-:-:S02]  /*16b0*/  USHF.R.S32.HI UR5, URZ, 0x1f, UR4 ;  /* 0x0000001f3f057899 */ /* 0x000fc40008011404 */
[----:B------:R-:W-:Y:S02]  /*16c0*/  ULOP3.LUT UR44, UR6, 0xff, URZ, 0xc0, !UPT ;  /* 0x000000ff062c7892 */ /* 0x000fe4000f8ec03f */
[----:B------:R-:W-:Y:S02]  /*16d0*/  ULEA.HI UR5, UR5, UR4, URZ, 0x6 ;  /* 0x0000000405057291 */ /* 0x000fe4000f8f303f */
[----:B------:R-:W-:Y:S02]  /*16e0*/  USEL UR10, UR45, UR7, UP0 ;  /* 0x000000072d0a7287 */ /* 0x000fe40008000000 */
[----:B------:R-:W-:Y:S02]  /*16f0*/  USHF.R.S32.HI UR9, URZ, 0x6, UR5 ;  /* 0x000000063f097899 */ /* 0x000fe40008011405 */
[----:B------:R-:W-:Y:S10]  /*1700*/  @!P0 BRA `(.L_x_349) ;  /* 0x0000002000048947 */ /* 0x000ff40003800000 */
        /* <DEDUP_REMOVED lines=37> */
.L_x_350:
[----:B------:R-:W-:Y:S01]  /*1960*/  UIMAD UR21, UR44, UR4, URZ ;  /* 0x000000042c1572a4 */ /* 0x000fe2000f8e023f */
[----:B------:R-:W-:Y:S01]  /*1970*/  IMAD.U32 R0, RZ, RZ, UR9 ;  /* 0x00000009ff007e24 */ /* 0x000fe2000f8e00ff */
[----:B------:R-:W-:Y:S01]  /*1980*/  PLOP3.LUT P0, PT, PT, PT, PT, 0x80, 0x0 ;  /* 0x000000000000781c */ /* 0x000fe20003f0f070 */
[----:B------:R-:W-:Y:S01]  /*1990*/  IMAD.U32 R3, RZ, RZ, UR4 ;  /* 0x00000004ff037e24 */ /* 0x000fe2000f8e00ff */
[----:B------:R-:W-:Y:S02]  /*19a0*/  CS2R R12, SRZ ;  /* 0x00000000000c7805 */ /* 0x000fe4000001ff00 */
[----:B------:R-:W-:Y:S02]  /*19b0*/  CS2R R150, SRZ ;  /* 0x0000000000967805 */ /* 0x000fe4000001ff00 */
[----:B------:R-:W-:Y:S02]  /*19c0*/  CS2R R148, SRZ ;  /* 0x0000000000947805 */ /* 0x000fe4000001ff00 */
[----:B------:R-:W-:-:S02]  /*19d0*/  CS2R R146, SRZ ;  /* 0x0000000000927805 */ /* 0x000fc4000001ff00 */
[----:B------:R-:W-:Y:S02]  /*19e0*/  VIADDMNMX R0, R3, UR21, R0, PT ;  /* 0x0000001503007c46 */ /* 0x000fe4000b800100 */
[----:B------:R-:W-:Y:S02]  /*19f0*/  CS2R R144, SRZ ;  /* 0x0000000000907805 */ /* 0x000fe4000001ff00 */
[----:B------:R-:W-:Y:S02]  /*1a00*/  CS2R R142, SRZ ;  /* 0x00000000008e7805 */ /* 0x000fe4000001ff00 */
[----:B------:R-:W-:Y:S02]  /*1a10*/  CS2R R140, SRZ ;  /* 0x00000000008c7805 */ /* 0x000fe4000001ff00 */
[----:B------:R-:W-:Y:S02]  /*1a20*/  R2UR UR16, R0 ;  /* 0x00000000001072ca */ /* 0x000fe400000e0000 */
        /* <DEDUP_REMOVED lines=12> */
[----:B------:R-:W-:Y:S01]  /*1af0*/  UISETP.GT.AND UP0, UPT, UR16, UR21, UPT ;  /* 0x000000151000728c */ /* 0x000fe2000bf04270 */
[----:B------:R-:W-:-:S02]  /*1b00*/  CS2R R114, SRZ ;  /* 0x0000000000727805 */ /* 0x000fc4000001ff00 */
[----:B------:R-:W-:Y:S02]  /*1b10*/  CS2R R112, SRZ ;  /* 0x0000000000707805 */ /* 0x000fe4000001ff00 */
[----:B------:R-:W-:Y:S02]  /*1b20*/  CS2R R110, SRZ ;  /* 0x00000000006e7805 */ /* 0x000fe4000001ff00 */
        /* <DEDUP_REMOVED lines=45> */
[----:B------:R-:W0:Y:S01]  /*1e00*/  SHFL.IDX PT, R0, R221, RZ, 0x1f ;  /* 0x00001fffdd007589 */ /* 0x000e2200000e0000 */
[----:B------:R-:W-:Y:S02]  /*1e10*/  ISETP.NE.AND P0, PT, RZ, UR47, PT ;  /* 0x0000002fff007c0c */ /* 0x000fe4000bf05270 */
[----:B0-----:R-:W-:Y:S01]  /*1e20*/  R2UR UR4, R0 ;  /* 0x00000000000472ca */ /* 0x001fe200000e0000 */
[----:B------:R-:W-:-:S05]  /*1e30*/  IMAD.MOV.U32 R0, RZ, RZ, 0x1 ;  /* 0x00000001ff007424 */ /* 0x000fca00078e00ff */
[----:B------:R-:W-:-:S04]  /*1e40*/  SEL R0, R0, 0x2, !P0 ;  /* 0x0000000200007807 */ /* 0x000fc80004000000 */
[----:B------:R-:W-:-:S03]  /*1e50*/  LOP3.LUT R0, R0, 0x1, RZ, 0xfc, !PT ;  /* 0x0000000100007812 */ /* 0x000fc600078efcff */
[----:B------:R-:W-:Y:S01]  /*1e60*/  ULEA.HI UR5, UR4, UR4, URZ, 0x1 ;  /* 0x0000000404057291 */ /* 0x000fe2000f8f083f */
[----:B------:R-:W-:-:S03]  /*1e70*/  ISETP.NE.AND P0, PT, R0, 0x3, PT ;  /* 0x000000030000780c */ /* 0x000fc60003f05270 */
[----:B------:R-:W-:-:S04]  /*1e80*/  ULOP3.LUT UR5, UR5, 0x1fffe, URZ, 0xc0, !UPT ;  /* 0x0001fffe05057892 */ /* 0x000fc8000f8ec03f */
[----:B------:R-:W-:-:S04]  /*1e90*/  UIADD3 UR5, UR4, -UR5, URZ ;  /* 0x8000000504057290 */ /* 0x000fc8000fffe03f */
[----:B------:R-:W-:-:S04]  /*1ea0*/  ULEA UR5, UR5, UR39, 0xf ;  /* 0x0000002705057291 */ /* 0x000fc8000f8e783f */
[----:B------:R-:W-:-:S04]  /*1eb0*/  UIADD3 UR5, UR5, 0x400, URZ ;  /* 0x0000040005057890 */ /* 0x000fc8000fffe03f */
[----:B------:R-:W-:-:S04]  /*1ec0*/  USHF.R.U32.HI UR5, URZ, 0x4, UR5 ;  /* 0x000000043f057899 */ /* 0x000fc80008011605 */
[----:B------:R-:W-:-:S04]  /*1ed0*/  ULOP3.LUT UR5, UR5, 0x3fff, URZ, 0xc0, !UPT ;  /* 0x00003fff05057892 */ /* 0x000fc8000f8ec03f */
[----:B------:R-:W-:Y:S01]  /*1ee0*/  ULOP3.LUT UR20, UR5, 0x2000000, URZ, 0xfc, !UPT ;  /* 0x0200000005147892 */ /* 0x000fe2000f8efc3f */
[----:B------:R-:W-:Y:S11]  /*1ef0*/  @!P0 BRA `(.L_x_352) ;  /* 0x0000000000048947 */ /* 0x000ff60003800000 */
[----:B------:R-:W-:Y:S01]  /*1f00*/  BPT.TRAP 0x1 ;  /* 0x000000040000795c */ /* 0x000fe20000300000 */
.L_x_352:
[----:B------:R-:W-:Y:S01]  /*1f10*/  ULEA UR17, UR48, UR39, 0x3 ;  /* 0x0000002730117291 */ /* 0x000fe2000f8e183f */
[----:B------:R-:W-:-:S05]  /*1f20*/  IMAD.U32 R0, RZ, RZ, UR36 ;  /* 0x00000024ff007e24 */ /* 0x000fca000f8e00ff */
[----:B------:R-:W-:-:S04]  /*1f30*/  SHF.L.U32 R0, R0, 0x1f, RZ ;  /* 0x0000001f00007819 */ /* 0x000fc800000006ff */
[----:B------:R-:W0:Y:S02]  /*1f40*/  SYNCS.PHASECHK.TRANS64.TRYWAIT P1, [UR17+0x28c50], R0 ;  /* 0x028c5000ff0075a7 */ /* 0x000e240008020151 */
[----:B0-----:R-:W-:Y:S05]  /*1f50*/  @!P1 BRA `(.L_x_353) ;  /* 0x000000fc009c9947 */ /* 0x001fea0003800000 */
.L_x_485:
[----:B------:R-:W-:Y:S01]  /*1f60*/  BAR.SYNC.DEFER_BLOCKING 0xe, 0x100 ;  /* 0x0384000000007b1d */ /* 0x000fe20000010000 */
[----:B------:R-:W-:Y:S02]  /*1f70*/  UIADD3 UR4, UR39, 0x26800, URZ ;  /* 0x0002680027047890 */ /* 0x000fe4000fffe03f */
[----:B------:R-:W-:Y:S02]  /*1f80*/  ULEA UR12, UR48, UR20, 0xc ;  /* 0x00000014300c7291 */ /* 0x000fe4000f8e603f */
[----:B------:R-:W-:Y:S01]  /*1f90*/  USHF.R.U32.HI UR4, URZ, 0x4, UR4 ;  /* 0x000000043f047899 */ /* 0x000fe20008011604 */
[----:B------:R-:W-:Y:S01]  /*1fa0*/  UMOV UR7, 0x40000040 ;  /* 0x4000004000077882 */ /* 0x000fe20000000000 */
[----:B------:R-:W-:Y:S02]  /*1fb0*/  UMOV UR5, 0x40000040 ;  /* 0x4000004000057882 */ /* 0x000fe40000000000 */
[----:B------:R-:W-:Y:S01]  /*1fc0*/  ULOP3.LUT UR4, UR4, 0x3fff, URZ, 0xc0, !UPT ;  /* 0x00003fff04047892 */ /* 0x000fe2000f8ec03f */
[----:B------:R-:W-:Y:S01]  /*1fd0*/  UMOV UR6, UR12 ;  /* 0x0000000c00067c82 */ /* 0x000fe20008000000 */
[----:B------:R-:W-:-:S02]  /*1fe0*/  UIADD3 UR10, UR12, 0x100, URZ ;  /* 0x000001000c0a7890 */ /* 0x000fc4000fffe03f */
[----:B------:R-:W-:Y:S01]  /*1ff0*/  ULOP3.LUT UR13, UR4, 0x10000, URZ, 0xfc, !UPT ;  /* 0x00010000040d7892 */ /* 0x000fe2000f8efc3f */
[----:B------:R-:W-:Y:S01]  /*2000*/  UMOV UR11, 0x40000040 ;  /* 0x40000040000b7882 */ /* 0x000fe20000000000 */
[----:B------:R-:W-:Y:S02]  /*2010*/  UMOV UR9, 0x40000040 ;  /* 0x4000004000097882 */ /* 0x000fe40000000000 */
[----:B------:R-:W-:Y:S02]  /*2020*/  UIADD3 UR8, UR13, 0x4, URZ ;  /* 0x000000040d087890 */ /* 0x000fe4000fffe03f */
[----:B------:R-:W-:Y:S01]  /*2030*/  UIADD3 UR14, UR12, 0x180, URZ ;  /* 0x000001800c0e7890 */ /* 0x000fe2000fffe03f */
[----:B------:R-:W-:Y:S01]  /*2040*/  UMOV UR4, UR13 ;  /* 0x0000000d00047c82 */ /* 0x000fe20008000000 */
[----:B------:R-:W-:Y:S01]  /*2050*/  UMOV UR15, 0x40000040 ;  /* 0x40000040000f7882 */ /* 0x000fe20000000000 */
[----:B------:R-:W-:-:S06]  /*2060*/  WARPGROUP.ARRIVE ;  /* 0x00000000000079c5 */ /* 0x000fcc0000000000 */
[----:B------:R-:W-:Y:S01]  /*2070*/  HGMMA.64x256x16.F32.BF16 R24, gdesc[UR4].tnspB, RZ, !UPT, gsb0 ;  /* 0x43e00000041879f0 */ /* 0x000fe2000c0018ff */
[----:B------:R-:W-:Y:S02]  /*2080*/  UIADD3 UR6, UR12, 0x80, URZ ;  /* 0x000000800c067890 */ /* 0x000fe4000fffe03f */
[----:B------:R-:W-:Y:S01]  /*2090*/  UIADD3 UR4, UR13, 0x2, URZ ;  /* 0x000000020d047890 */ /* 0x000fe2000fffe03f */
[----:B------:R-:W-:Y:S01]  /*20a0*/  UMOV UR7, 0x40000040 ;  /* 0x4000004000077882 */ /* 0x000fe20000000000 */
[----:B------:R-:W-:Y:S01]  /*20b0*/  UMOV UR5, 0x40000040 ;  /* 0x4000004000057882 */ /* 0x000fe20000000000 */
[----:B------:R-:W-:-:S03]  /*20c0*/  UIADD3 UR12, UR13, 0x6, URZ ;  /* 0x000000060d0c7890 */ /* 0x000fc6000fffe03f */
[----:B------:R-:W-:Y:S01]  /*20d0*/  UMOV UR13, 0x40000040 ;  /* 0x40000040000d7882 */ /* 0x000fe20000000000 */
[----:B------:R-:W-:Y:S02]  /*20e0*/  WARPGROUP.DEPBAR.LE gsb0, 0x0 ;  /* 0x00008000000079c5 */ /* 0x000fe40000010000 */
[----:B------:R-:W-:-:S15]  /*20f0*/  WARPGROUP.ARRIVE ;  /* 0x00000000000079c5 */ /* 0x000fde0000000000 */
[----:B------:R-:W-:-:S01]  /*2100*/  NOP ;  /* 0x0000000000007918 */ /* 0x000fc20000000000 */
        /* <DEDUP_REMOVED lines=13> */
.L_x_354:
[----:B------:R-:W-:-:S04]  /*21e0*/  UIADD3 UR6, UR17, 0x28c60, URZ ;  /* 0x00028c6011067890 */ /* 0x000fc8000fffe03f */
[----:B------:R-:W-:-:S09]  /*21f0*/  UPRMT UR6, UR38, 0x654, UR6 ;  /* 0x0000065426067896 */ /* 0x000fd20008000006 */
[----:B------:R-:W-:Y:S01]  /*2200*/  SYNCS.ARRIVE.TRANS64.RED.A1T0 RZ, [UR6], RZ ;  /* 0x000000ffffff79a7 */ /* 0x000fe20008100406 */
[----:B------:R-:W-:-:S04]  /*2210*/  UIADD3 UR6, UR16, -0x2, URZ ;  /* 0xfffffffe10067890 */ /* 0x000fc8000fffe03f */
[----:B------:R-:W-:-:S06]  /*2220*/  UISETP.GE.AND UP0, UPT, UR6, UR21, UPT ;  /* 0x000000150600728c */ /* 0x000fcc000bf06270 */
[----:B------:R-:W-:-:S13]  /*2230*/  PLOP3.LUT P1, PT, PT, PT, UP0, 0x80, 0x0 ;  /* 0x000000000000781c */ /* 0x000fda0003f2f008 */
[----:B------:R-:W-:Y:S05]  /*2240*/  @!P1 BRA `(.L_x_355) ;  /* 0x0000000800f89947 */ /* 0x000fea0003800000 */
[----:B------:R-:W-:-:S05]  /*2250*/  UMOV UR22, UR6 ;  /* 0x0000000600167c82 */ /* 0x000fca0008000000 */
.L_x_361:
[----:B------:R-:W-:Y:S01]  /*2260*/  BAR.SYNC.DEFER_BLOCKING 0xe, 0x100 ;  /* 0x0384000000007b1d */ /* 0x000fe20000010000 */
[----:B01----:R-:W-:Y:S01]  /*2270*/  IMAD.U32 R3, RZ, RZ, UR48 ;  /* 0x00000030ff037e24 */ /* 0x003fe2000f8e00ff */
[----:B------:R-:W-:-:S03]  /*2280*/  UIADD3 UR48, UR48, 0x1, URZ ;  /* 0x0000000130307890 */ /* 0x000fc6000fffe03f */
[----:B------:R-:W-:Y:S01]  /*2290*/  IMAD R0, R3, 0x40, R16 ;  /* 0x0000004003007824 */ /* 0x000fe200078e0210 */
[----:B------:R-:W-:-:S04]  /*22a0*/  UISETP.NE.AND UP0, UPT, UR48, 0x2, UPT ;  /* 0x000000023000788c */ /* 0x000fc8000bf05270 */
[----:B------:R-:W-:Y:S01]  /*22b0*/  LEA R0, R0, UR39, 0x2 ;  /* 0x0000002700007c11 */ /* 0x000fe2000f8e10ff */
[----:B------:R-:W-:Y:S02]  /*22c0*/  USEL UR6, URZ, 0x1, UP0 ;  /* 0x000000013f067887 */ /* 0x000fe40008000000 */
[----:B------:R-:W-:Y:S02]  /*22d0*/  USEL UR48, UR48, URZ, UP0 ;  /* 0x0000003f30307287 */ /* 0x000fe40008000000 */
[----:B------:R-:W-:Y:S01]  /*22e0*/  ULOP3.LUT UR36, UR36, UR6, URZ, 0x3c, !UPT ;  /* 0x0000000624247292 */ /* 0x000fe2000f8e3c3f */
        /* <DEDUP_REMOVED lines=132> */
.L_x_356:
[----:B------:R-:W-:Y:S01]  /*2b30*/  ULEA UR6, UR48, UR39, 0x3 ;  /* 0x0000002730067291 */ /* 0x000fe2000f8e183f */
[----:B------:R-:W-:-:S05]  /*2b40*/  IMAD.U32 R0, RZ, RZ, UR36 ;  /* 0x00000024ff007e24 */ /* 0x000fca000f8e00ff */
[----:B------:R-:W-:-:S04]  /*2b50*/  SHF.L.U32 R0, R0, 0x1f, RZ ;  /* 0x0000001f00007819 */ /* 0x000fc800000006ff */
[----:B------:R0:W1:Y:S01]  /*2b60*/  SYNCS.PHASECHK.TRANS64.TRYWAIT P1, [UR6+0x28c50], R0 ;  /* 0x028c5000ff0075a7 */ /* 0x0000620008020146 */
[----:B------:R-:W-:Y:S05]  /*2b70*/  @!P0 BRA `(.L_x_357) ;  /* 0x0000000000048947 */ /* 0x000fea0003800000 */
[----:B------:R-:W-:Y:S01]  /*2b80*/  BPT.TRAP 0x1 ;  /* 0x000000040000795c */ /* 0x000fe20000300000 */
.L_x_357:
[----:B-1----:R-:W-:Y:S05]  /*2b90*/  @P1 BRA `(.L_x_358) ;  /* 0x0000000000081947 */ /* 0x002fea0003800000 */
[----:B------:R-:W1:Y:S02]  /*2ba0*/  SYNCS.PHASECHK.TRANS64.TRYWAIT P1, [UR6+0x28c50], R0 ;  /* 0x028c5000ff0075a7 */ /* 0x000e640008020146 */
[----:B-1----:R-:W-:Y:S05]  /*2bb0*/  @!P1 BRA `(.L_x_359) ;  /* 0x000000f0009c9947 */ /* 0x002fea0003800000 */
.L_x_358:
[----:B------:R-:W-:Y:S01]  /*2bc0*/  UIADD3 UR6, UR39, 0x26800, URZ ;  /* 0x0002680027067890 */ /* 0x000fe2000fffe03f */
[----:B------:R-:W-:Y:S01]  /*2bd0*/  WARPGROUP.ARRIVE ;  /* 0x00000000000079c5 */ /* 0x000fe20000000000 */
[----:B------:R-:W-:Y:S02]  /*2be0*/  ULEA UR18, UR48, UR20, 0xc ;  /* 0x0000001430127291 */ /* 0x000fe4000f8e603f */
[----:B------:R-:W-:Y:S01]  /*2bf0*/  USHF.R.U32.HI UR6, URZ, 0x4, UR6 ;  /* 0x000000043f067899 */ /* 0x000fe20008011606 */
[----:B------:R-:W-:Y:S01]  /*2c00*/  UMOV UR19, 0x40000040 ;  /* 0x4000004000137882 */ /* 0x000fe20000000000 */
[----:B------:R-:W-:Y:S02]  /*2c10*/  UMOV UR17, 0x40000040 ;  /* 0x4000004000117882 */ /* 0x000fe40000000000 */
[----:B------:R-:W-:Y:S01]  /*2c20*/  ULOP3.LUT UR6, UR6, 0x3fff, URZ, 0xc0, !UPT ;  /* 0x00003fff06067892 */ /* 0x000fe2000f8ec03f */
[----:B------:R-:W-:Y:S01]  /*2c30*/  UMOV UR7, 0x40000040 ;  /* 0x4000004000077882 */ /* 0x000fe20000000000 */
[----:B------:R-:W-:-:S02]  /*2c40*/  UIADD3 UR10, UR18, 0x100, URZ ;  /* 0x00000100120a7890 */ /* 0x000fc4000fffe03f */
[----:B------:R-:W-:Y:S02]  /*2c50*/  ULOP3.LUT UR16, UR6, 0x10000, URZ, 0xfc, !UPT ;  /* 0x0001000006107892 */ /* 0x000fe4000f8efc3f */
[----:B------:R-:W-:Y:S01]  /*2c60*/  UIADD3 UR6, UR18, 0x80, URZ ;  /* 0x0000008012067890 */ /* 0x000fe2000fffe03f */
[----:B------:R-:W-:Y:S01]  /*2c70*/  UMOV UR11, 0x40000040 ;  /* 0x40000040000b7882 */ /* 0x000fe20000000000 */
[----:B------:R-:W-:Y:S01]  /*2c80*/  UIADD3 UR14, UR18, 0x180, URZ ;  /* 0x00000180120e7890 */ /* 0x000fe2000fffe03f */
[----:B------:R-:W-:-:S04]  /*2c90*/  UMOV UR15, 0x40000040 ;  /* 0x40000040000f7882 */ /* 0x000fc80000000000 */
        /* <DEDUP_REMOVED lines=17> */
.L_x_360:
[----:B------:R-:W-:Y:S02]  /*2db0*/  UISETP.GT.AND UP0, UPT, UR22, UR21, UPT ;  /* 0x000000151600728c */ /* 0x000fe4000bf04270 */
[----:B------:R-:W-:Y:S02]  /*2dc0*/  ULEA UR6, UR48, UR39, 0x3 ;  /* 0x0000002730067291 */ /* 0x000fe4000f8e183f */
[----:B------:R-:W-:Y:S02]  /*2dd0*/  UIADD3 UR22, UR22, -0x1, URZ ;  /* 0xffffffff16167890 */ /* 0x000fe4000fffe03f */
[----:B------:R-:W-:Y:S01]  /*2de0*/  UIADD3 UR6, UR6, 0x28c60, URZ ;  /* 0x00028c6006067890 */ /* 0x000fe2000fffe03f */
[----:B------:R-:W-:-:S03]  /*2df0*/  PLOP3.LUT P1, PT, PT, PT, UP0, 0x80, 0x0 ;  /* 0x000000000000781c */ /* 0x000fc60003f2f008 */
[----:B------:R-:W-:-:S09]  /*2e00*/  UPRMT UR6, UR38, 0x654, UR6 ;  /* 0x0000065426067896 */ /* 0x000fd20008000006 */
[----:B------:R-:W-:Y:S01]  /*2e10*/  SYNCS.ARRIVE.TRANS64.RED.A1T0 RZ, [UR6], RZ ;  /* 0x000000ffffff79a7 */ /* 0x000fe20008100406 */
[----:B------:R-:W-:Y:S05]  /*2e20*/  @P1 BRA `(.L_x_361) ;  /* 0xfffffff4000c1947 */ /* 0x000fea000383ffff */
.L_x_355:
[----:B------:R-:W-:Y:S01]  /*2e30*/  BAR.SYNC.DEFER_BLOCKING 0xe, 0x100 ;  /* 0x0384000000007b1d */ /* 0x000fe20000010000 */
[----:B01----:R-:W-:Y:S01]  /*2e40*/  IMAD.U32 R3, RZ, RZ, UR48 ;  /* 0x00000030ff037e24 */ /* 0x003fe2000f8e00ff */
[----:B------:R-:W-:Y:S01]  /*2e50*/  UIADD3 UR48, UR48, 0x1, URZ ;  /* 0x0000000130307890 */ /* 0x000fe2000fffe03f */
[----:B------:R-:W-:Y:S02]  /*2e60*/  PLOP3.LUT P0, PT, PT, PT, PT, 0x8, 0x0 ;  /* 0x000000000000781c */ /* 0x000fe40003f0e170 */
[----:B------:R-:W-:Y:S01]  /*2e70*/  CS2R R12, SRZ ;  /* 0x00000000000c7805 */ /* 0x000fe2000001ff00 */
        /* <DEDUP_REMOVED lines=138> */
.L_x_349:
        /* <DEDUP_REMOVED lines=37> */
.L_x_362:
        /* <DEDUP_REMOVED lines=103> */
.L_x_363:
[----:B------:R-:W-:Y:S01]  /*3fe0*/  ULEA.HI UR4, UR46, UR46, URZ, 0x1 ;  /* 0x0000002e2e047291 */ /* 0x000fe2000f8f083f */
[----:B------:R-:W-:Y:S01]  /*3ff0*/  IMAD.MOV.U32 R3, RZ, RZ, 0x1 ;  /* 0x00000001ff037424 */ /* 0x000fe200078e00ff */
[----:B------:R-:W-:Y:S02]  /*4000*/  ISETP.NE.AND P0, PT, RZ, UR47, PT ;  /* 0x0000002fff007c0c */ /* 0x000fe4000bf05270 */
[----:B------:R-:W-:Y:S02]  /*4010*/  ULOP3.LUT UR4, UR4, 0xfffffffe, URZ, 0xc0, !UPT ;  /* 0xfffffffe04047892 */ /* 0x000fe4000f8ec03f */
[----:B------:R-:W-:Y:S02]  /*4020*/  SEL R3, R3, 0x2, !P0 ;  /* 0x0000000203037807 */ /* 0x000fe40004000000 */
[----:B------:R-:W-:Y:S02]  /*4030*/  UIADD3 UR4, UR46, -UR4, URZ ;  /* 0x800000042e047290 */ /* 0x000fe4000fffe03f */
[----:B------:R-:W-:-:S04]  /*4040*/  LOP3.LUT R3, R3, 0x1, RZ, 0xfc, !PT ;  /* 0x0000000103037812 */ /* 0x000fc800078efcff */
[----:B------:R-:W-:Y:S01]  /*4050*/  IMAD.U32 R0, RZ, RZ, UR4 ;  /* 0x00000004ff007e24 */ /* 0x000fe2000f8e00ff */
[----:B------:R-:W-:-:S04]  /*4060*/  ISETP.NE.AND P0, PT, R3, 0x3, PT ;  /* 0x000000030300780c */ /* 0x000fc80003f05270 */
[----:B------:R-:W-:-:S04]  /*4070*/  SHF.L.U32 R0, R0, 0x1f, RZ ;  /* 0x0000001f00007819 */ /* 0x000fc800000006ff */
[----:B------:R-:W0:Y:S02]  /*4080*/  SYNCS.PHASECHK.TRANS64.TRYWAIT P1, [UR39+0x28c00], R0 ;  /* 0x028c0000ff0075a7 */ /* 0x000e240008020167 */
[----:B0-----:R-:W-:Y:S05]  /*4090*/  @!P1 BRA `(.L_x_364) ;  /* 0x000000dc007c9947 */ /* 0x001fea0003800000 */
.L_x_486:
[----:B------:R-:W-:Y:S05]  /*40a0*/  @!P0 BRA `(.L_x_365) ;  /* 0x0000000000048947 */ /* 0x000fea0003800000 */
[----:B------:R-:W-:Y:S01]  /*40b0*/  BPT.TRAP 0x1 ;  /* 0x000000040000795c */ /* 0x000fe20000300000 */
.L_x_365:
[----:B------:R-:W-:Y:S02]  /*40c0*/  IMAD.U32 R7, RZ, RZ, UR48 ;  /* 0x00000030ff077e24 */ /* 0x000fe4000f8e00ff */
[----:B------:R-:W-:-:S03]  /*40d0*/  IMAD.U32 R8, RZ, RZ, UR36 ;  /* 0x00000024ff087e24 */ /* 0x000fc6000f8e00ff */
[----:B------:R-:W-:Y:S02]  /*40e0*/  LEA R7, R7, UR39, 0x3 ;  /* 0x0000002707077c11 */ /* 0x000fe4000f8e18ff */
[----:B------:R-:W-:-:S04]  /*40f0*/  SHF.L.U32 R8, R8, 0x1f, RZ ;  /* 0x0000001f08087819 */ /* 0x000fc800000006ff */
[----:B------:R1:W2:Y:S01]  /*4100*/  SYNCS.PHASECHK.TRANS64.TRYWAIT P1, [R7+URZ+0x28c30], R8 ;  /* 0x028c3008070075a7 */ /* 0x0002a2000802017f */
[----:B------:R-:W-:Y:S05]  /*4110*/  @!P0 BRA `(.L_x_366) ;  /* 0x0000000000048947 */ /* 0x000fea0003800000 */
[----:B------:R-:W-:Y:S01]  /*4120*/  BPT.TRAP 0x1 ;  /* 0x000000040000795c */ /* 0x000fe20000300000 */
.L_x_366:
[----:B--2---:R-:W-:Y:S05]  /*4130*/  @P1 BRA `(.L_x_367) ;  /* 0x0000000000081947 */ /* 0x004fea0003800000 */
[----:B------:R-:W2:Y:S02]  /*4140*/  SYNCS.PHASECHK.TRANS64.TRYWAIT P1, [R7+URZ+0x28c30], R8 ;  /* 0x028c3008070075a7 */ /* 0x000ea4000802017f */
[----:B--2---:R-:W-:Y:S05]  /*4150*/  @!P1 BRA `(.L_x_368) ;  /* 0x000000dc00649947 */ /* 0x004fea0003800000 */
.L_x_367:
[----:B------:R-:W-:-:S04]  /*4160*/  UIADD3 UR4, UR39, 0x22400, URZ ;  /* 0x0002240027047890 */ /* 0x000fc8000fffe03f */
[----:B------:R-:W-:-:S04]  /*4170*/  USHF.R.U32.HI UR4, URZ, 0x4, UR4 ;  /* 0x000000043f047899 */ /* 0x000fc80008011604 */
[----:B------:R-:W-:-:S06]  /*4180*/  ULOP3.LUT UR4, UR4, 0x3fff, URZ, 0xc0, !UPT ;  /* 0x00003fff04047892 */ /* 0x000fcc000f8ec03f */
[----:B0-----:R-:W-:Y:S01]  /*4190*/  IMAD.U32 R3, RZ, RZ, UR4 ;  /* 0x00000004ff037e24 */ /* 0x001fe2000f8e00ff */
[----:B------:R-:W-:Y:S05]  /*41a0*/  WARPSYNC.ALL ;  /* 0x0000000000007948 */ /* 0x000fea0003800000 */
[----:B------:R-:W-:-:S04]  /*41b0*/  LOP3.LUT R3, R3, 0x10000, RZ, 0xfc, !PT ;  /* 0x0001000003037812 */ /* 0x000fc800078efcff */
[----:B------:R-:W-:Y:S01]  /*41c0*/  R2UR UR12, R3 ;  /* 0x00000000030c72ca */ /* 0x000fe200000e0000 */
[----:B------:R-:W-:Y:S01]  /*41d0*/  UIADD3 UR4, UR39, 0x20400, URZ ;  /* 0x0002040027047890 */ /* 0x000fe2000fffe03f */
[----:B------:R-:W-:Y:S01]  /*41e0*/  WARPGROUP.ARRIVE ;  /* 0x00000000000079c5 */ /* 0x000fe20000000000 */
[----:B------:R-:W-:Y:S01]  /*41f0*/  UMOV UR7, 0x40000040 ;  /* 0x4000004000077882 */ /* 0x000fe20000000000 */
[----:B------:R-:W-:Y:S01]  /*4200*/  UMOV UR5, 0x40000040 ;  /* 0x4000004000057882 */ /* 0x000fe20000000000 */
[----:B------:R-:W-:Y:S01]  /*4210*/  USHF.R.U32.HI UR4, URZ, 0x4, UR4 ;  /* 0x000000043f047899 */ /* 0x000fe20008011604 */
[----:B------:R-:W-:Y:S01]  /*4220*/  UMOV UR11, 0x40000040 ;  /* 0x40000040000b7882 */ /* 0x000fe20000000000 */
[----:B------:R-:W-:Y:S02]  /*4230*/  UMOV UR9, 0x40000040 ;  /* 0x4000004000097882 */ /* 0x000fe40000000000 */
[----:B------:R-:W-:Y:S01]  /*4240*/  ULOP3.LUT UR4, UR4, 0x3fff, URZ, 0xc0, !UPT ;  /* 0x00003fff04047892 */ /* 0x000fe2000f8ec03f */
[----:B------:R-:W-:-:S03]  /*4250*/  UMOV UR15, 0x40000040 ;  /* 0x40000040000f7882 */ /* 0x000fc60000000000 */
[----:B------:R-:W-:Y:S02]  /*4260*/  ULEA UR12, UR48, UR12, 0x9 ;  /* 0x0000000c300c7291 */ /* 0x000fe4000f8e483f */
[----:B------:R-:W-:Y:S02]  /*4270*/  ULOP3.LUT UR13, UR4, 0x10000, URZ, 0xfc, !UPT ;  /* 0x00010000040d7892 */ /* 0x000fe4000f8efc3f */
[----:B------:R-:W-:Y:S02]  /*4280*/  UIADD3 UR10, UR12, 0x4, URZ ;  /* 0x000000040c0a7890 */ /* 0x000fe4000fffe03f */
[----:B------:R-:W-:Y:S01]  /*4290*/  UIADD3 UR8, UR13, 0x4, URZ ;  /* 0x000000040d087890 */ /* 0x000fe2000fffe03f */
[----:B------:R-:W-:Y:S02]  /*42a0*/  UMOV UR6, UR12 ;  /* 0x0000000c00067c82 */ /* 0x000fe40008000000 */
[----:B------:R-:W-:Y:S01]  /*42b0*/  UMOV UR4, UR13 ;  /* 0x0000000d00047c82 */ /* 0x000fe20008000000 */
[----:B------:R-:W-:Y:S01]  /*42c0*/  UIADD3 UR14, UR12, 0x6, URZ ;  /* 0x000000060c0e7890 */ /* 0x000fe2000fffe03f */
[----:B------:R-:W-:Y:S01]  /*42d0*/  HGMMA.64x64x16.F32.BF16 R24, gdesc[UR4], RZ, !UPT, gsb0 ;  /* 0x00e00000041879f0 */ /* 0x000fe2000c0018ff */
[----:B------:R-:W-:-:S02]  /*42e0*/  UIADD3 UR6, UR12, 0x2, URZ ;  /* 0x000000020c067890 */ /* 0x000fc4000fffe03f */
[----:B------:R-:W-:Y:S01]  /*42f0*/  UIADD3 UR4, UR13, 0x2, URZ ;  /* 0x000000020d047890 */ /* 0x000fe2000fffe03f */
[----:B------:R-:W-:Y:S01]  /*4300*/  UMOV UR7, 0x40000040 ;  /* 0x4000004000077882 */ /* 0x000fe20000000000 */
[----:B------:R-:W-:Y:S01]  /*4310*/  UMOV UR5, 0x40000040 ;  /* 0x4000004000057882 */ /* 0x000fe20000000000 */
[----:B------:R-:W-:-:S03]  /*4320*/  UIADD3 UR12, UR13, 0x6, URZ ;  /* 0x000000060d0c7890 */ /* 0x000fc6000fffe03f */
        /* <DEDUP_REMOVED lines=13> */
.L_x_369:
[----:B------:R-:W-:Y:S01]  /*4400*/  UIMAD UR53, UR52, -0x40, UR53 ;  /* 0xffffffc0343578a4 */ /* 0x000fe2000f8e0235 */
[----:B------:R-:W-:Y:S01]  /*4410*/  R2UR UR6, R7 ;  /* 0x00000000070672ca */ /* 0x000fe200000e0000 */
[----:B------:R-:W-:-:S04]  /*4420*/  ULDC UR10, c[0x0][0x988] ;  /* 0x00026200000a7ab9 */ /* 0x000fc80000000800 */
[----:B------:R-:W-:-:S05]  /*4430*/  IMAD.U32 R5, RZ, RZ, UR53 ;  /* 0x00000035ff057e24 */ /* 0x000fca000f8e00ff */
[----:B------:R-:W-:-:S03]  /*4440*/  IADD3 R0, -R222, 0x40, R5 ;  /* 0x00000040de007810 */ /* 0x000fc60007ffe105 */
[----:B------:R-:W-:Y:S01]  /*4450*/  UIADD3 UR6, UR6, 0x28c40, URZ ;  /* 0x00028c4006067890 */ /* 0x000fe2000fffe03f */
[C---:B------:R-:W-:Y:S02]  /*4460*/  ISETP.GT.AND P5, PT, R0.reuse, RZ, PT ;  /* 0x000000ff0000720c */ /* 0x040fe40003fa4270 */
[C---:B------:R-:W-:Y:S01]  /*4470*/  ISETP.GT.AND P4, PT, R0.reuse, 0x1, PT ;  /* 0x000000010000780c */ /* 0x040fe20003f84270 */
[----:B------:R-:W-:Y:S01]  /*4480*/  UPRMT UR6, UR38, 0x654, UR6 ;  /* 0x0000065426067896 */ /* 0x000fe20008000006 */
[----:B------:R-:W-:Y:S02]  /*4490*/  ISETP.GT.AND P3, PT, R0, 0x8, PT ;  /* 0x000000080000780c */ /* 0x000fe40003f64270 */
[----:B------:R-:W-:Y:S02]  /*44a0*/  FSEL R24, R24, -INF , P5 ;  /* 0xff80000018187808 */ /* 0x000fe40002800000 */
[----:B------:R-:W-:Y:S02]  /*44b0*/  FSEL R25, R25, -INF , P4 ;  /* 0xff80000019197808 */ /* 0x000fe40002000000 */
[----:B------:R-:W-:-:S02]  /*44c0*/  ISETP.GT.AND P2, PT, R0, 0x9, PT ;  /* 0x000000090000780c */ /* 0x000fc40003f44270 */
[----:B------:R-:W-:Y:S01]  /*44d0*/  FSEL R28, R28, -INF , P3 ;  /* 0xff8000001c1c7808 */ /* 0x000fe20001800000 */
[----:B------:R-:W-:Y:S01]  /*44e0*/  SYNCS.ARRIVE.TRANS64.RED.A1T0 RZ, [UR6], RZ ;  /* 0x000000ffffff79a7 */ /* 0x000fe20008100406 */
        /* <DEDUP_REMOVED lines=67> */
[----:B------:R-:W-:Y:S01]  /*4920*/  FMNMX.FTZ R0, R42, R5, !PT ;  /* 0x000000052a007209 */ /* 0x000fe20007810000 */
[----:B------:R-:W-:Y:S01]  /*4930*/  BAR.SYNC.DEFER_BLOCKING 0xf, 0x100 ;  /* 0x03c4000000007b1d */ /* 0x000fe20000010000 */
        /* <DEDUP_REMOVED lines=12> */
[----:B------:R-:W-:Y:S01]  /*4a00*/  MUFU.EX2 R24, R24 ;  /* 0x0000001800187308 */ /* 0x000fe20000000800 */
[--C-:B------:R-:W-:Y:S01]  /*4a10*/  FFMA.FTZ R32, R32, UR10, -R6.reuse ;  /* 0x0000000a20207c23 */ /* 0x100fe20008010806 */
[--C-:B------:R-:W-:Y:S01]  /*4a20*/  FFMA.FTZ R33, R33, UR10, -R6.reuse ;  /* 0x0000000a21217c23 */ /* 0x100fe20008010806 */
[----:B------:R-:W-:Y:S01]  /*4a30*/  FMNMX.FTZ R0, R54, R5, !PT ;  /* 0x0000000536007209 */ /* 0x000fe20007810000 */
[--C-:B------:R-:W-:Y:S01]  /*4a40*/  FFMA.FTZ R36, R36, UR10, -R6.reuse ;  /* 0x0000000a24247c23 */ /* 0x100fe20008010806 */
[--C-:B------:R-:W-:Y:S01]  /*4a50*/  FFMA.FTZ R37, R37, UR10, -R6.reuse ;  /* 0x0000000a25257c23 */ /* 0x100fe20008010806 */
[--C-:B------:R-:W-:Y:S01]  /*4a60*/  FFMA.FTZ R40, R40, UR10, -R6.reuse ;  /* 0x0000000a28287c23 */ /* 0x100fe20008010806 */
[----:B------:R-:W-:Y:S01]  /*4a70*/  FMNMX.FTZ R0, R55, R0, !PT ;  /* 0x0000000037007209 */ /* 0x000fe20007810000 */
[----:B------:R-:W0:Y:S01]  /*4a80*/  MUFU.EX2 R25, R25 ;  /* 0x0000001900197308 */ /* 0x000e220000000800 */
[--C-:B------:R-:W-:Y:S01]  /*4a90*/  FFMA.FTZ R41, R41, UR10, -R6.reuse ;  /* 0x0000000a29297c23 */ /* 0x100fe20008010806 */
[--C-:B------:R-:W-:Y:S01]  /*4aa0*/  FFMA.FTZ R44, R44, UR10, -R6.reuse ;  /* 0x0000000a2c2c7c23 */ /* 0x100fe20008010806 */
[--C-:B------:R-:W-:Y:S01]  /*4ab0*/  FFMA.FTZ R45, R45, UR10, -R6.reuse ;  /* 0x0000000a2d2d7c23 */ /* 0x100fe20008010806 */
[----:B------:R-:W3:Y:S01]  /*4ac0*/  SHFL.BFLY PT, R5, R0, 0x2, 0x1f ;  /* 0x0c401f0000057f89 */ /* 0x000ee200000e0000 */
[--C-:B------:R-:W-:Y:S01]  /*4ad0*/  FFMA.FTZ R48, R48, UR10, -R6.reuse ;  /* 0x0000000a30307c23 */ /* 0x100fe20008010806 */
[--C-:B------:R-:W-:Y:S01]  /*4ae0*/  FFMA.FTZ R49, R49, UR10, -R6.reuse ;  /* 0x0000000a31317c23 */ /* 0x100fe20008010806 */
[--C-:B------:R-:W-:Y:S01]  /*4af0*/  FFMA.FTZ R52, R52, UR10, -R6.reuse ;  /* 0x0000000a34347c23 */ /* 0x100fe20008010806 */
[----:B------:R-:W-:Y:S01]  /*4b00*/  MUFU.EX2 R28, R28 ;  /* 0x0000001c001c7308 */ /* 0x000fe20000000800 */
[----:B------:R-:W-:-:S07]  /*4b10*/  FFMA.FTZ R6, R53, UR10, -R6 ;  /* 0x0000000a35067c23 */ /* 0x000fce0008010806 */
[----:B------:R-:W4:Y:S01]  /*4b20*/  MUFU.EX2 R29, R29 ;  /* 0x0000001d001d7308 */ /* 0x000f220000000800 */
[----:B0-----:R-:W-:Y:S01]  /*4b30*/  FADD.FTZ R11, R24, R25 ;  /* 0x00000019180b7221 */ /* 0x001fe20000010000 */
[----:B------:R-:W-:-:S06]  /*4b40*/  F2FP.BF16.F32.PACK_AB R152, R25, R24 ;  /* 0x000000181998723e */ /* 0x000fcc00000010ff */
[----:B------:R-:W-:Y:S01]  /*4b50*/  MUFU.EX2 R32, R32 ;  /* 0x0000002000207308 */ /* 0x000fe20000000800 */
[----:B---3--:R-:W-:-:S07]  /*4b60*/  FMNMX.FTZ R5, R0, R5, !PT ;  /* 0x0000000500057209 */ /* 0x008fce0007810000 */
[----:B------:R-:W0:Y:S01]  /*4b70*/  MUFU.EX2 R33, R33 ;  /* 0x0000002100217308 */ /* 0x000e220000000800 */
[----:B------:R-:W3:Y:S01]  /*4b80*/  SHFL.BFLY PT, R0, R5, 0x1, 0x1f ;  /* 0x0c201f0005007f89 */ /* 0x000ee200000e0000 */
[----:B----4-:R-:W-:-:S06]  /*4b90*/  F2FP.BF16.F32.PACK_AB R154, R29, R28 ;  /* 0x0000001c1d9a723e */ /* 0x010fcc00000010ff */
[----:B------:R-:W-:Y:S08]  /*4ba0*/  MUFU.EX2 R36, R36 ;  /* 0x0000002400247308 */ /* 0x000ff00000000800 */
[----:B------:R-:W4:Y:S01]  /*4bb0*/  MUFU.EX2 R37, R37 ;  /* 0x0000002500257308 */ /* 0x000f220000000800 */
[----:B0-----:R-:W-:-:S07]  /*4bc0*/  F2FP.BF16.F32.PACK_AB R156, R33, R32 ;  /* 0x00000020219c723e */ /* 0x001fce00000010ff */
[----:B------:R-:W-:Y:S01]  /*4bd0*/  MUFU.EX2 R40, R40 ;  /* 0x0000002800287308 */ /* 0x000fe20000000800 */
[----:B---3--:R-:W-:-:S04]  /*4be0*/  FMNMX.FTZ R0, R5, R0, !PT ;  /* 0x0000000005007209 */ /* 0x008fc80007810000 */
[C---:B------:R-:W-:Y:S01]  /*4bf0*/  FSETP.NEU.FTZ.AND P1, PT, R0.reuse, -INF , PT ;  /* 0xff8000000000780b */ /* 0x040fe20003f3d000 */
[----:B------:R-:W-:Y:S02]  /*4c00*/  FMUL.FTZ R5, R0, UR10 ;  /* 0x0000000a00057c20 */ /* 0x000fe40008410000 */
[----:B------:R-:W0:Y:S01]  /*4c10*/  MUFU.EX2 R41, R41 ;  /* 0x0000002900297308 */ /* 0x000e220000000800 */
[----:B----4-:R-:W-:Y:S02]  /*4c20*/  F2FP.BF16.F32.PACK_AB R158, R37, R36 ;  /* 0x00000024259e723e */ /* 0x010fe400000010ff */
[----:B------:R-:W-:-:S05]  /*4c30*/  FSEL R9, R5, RZ, P1 ;  /* 0x000000ff05097208 */ /* 0x000fca0000800000 */
[--C-:B------:R-:W-:Y:S01]  /*4c40*/  FFMA.FTZ R26, R26, UR10, -R9.reuse ;  /* 0x0000000a1a1a7c23 */ /* 0x100fe20008010809 */
[--C-:B------:R-:W-:Y:S01]  /*4c50*/  FFMA.FTZ R27, R27, UR10, -R9.reuse ;  /* 0x0000000a1b1b7c23 */ /* 0x100fe20008010809 */
[--C-:B------:R-:W-:Y:S01]  /*4c60*/  FFMA.FTZ R30, R30, UR10, -R9.reuse ;  /* 0x0000000a1e1e7c23 */ /* 0x100fe20008010809 */
[--C-:B------:R-:W-:Y:S01]  /*4c70*/  FFMA.FTZ R31, R31, UR10, -R9.reuse ;  /* 0x0000000a1f1f7c23 */ /* 0x100fe20008010809 */
[--C-:B------:R-:W-:Y:S01]  /*4c80*/  FFMA.FTZ R34, R34, UR10, -R9.reuse ;  /* 0x0000000a22227c23 */ /* 0x100fe20008010809 */
[--C-:B------:R-:W-:Y:S01]  /*4c90*/  FFMA.FTZ R35, R35, UR10, -R9.reuse ;  /* 0x0000000a23237c23 */ /* 0x100fe20008010809 */
[----:B------:R-:W-:Y:S01]  /*4ca0*/  MUFU.EX2 R26, R26 ;  /* 0x0000001a001a7308 */ /* 0x000fe20000000800 */
[--C-:B------:R-:W-:Y:S01]  /*4cb0*/  FFMA.FTZ R38, R38, UR10, -R9.reuse ;  /* 0x0000000a26267c23 */ /* 0x100fe20008010809 */
[--C-:B------:R-:W-:Y:S01]  /*4cc0*/  FFMA.FTZ R39, R39, UR10, -R9.reuse ;  /* 0x0000000a27277c23 */ /* 0x100fe20008010809 */
[--C-:B------:R-:W-:Y:S01]  /*4cd0*/  FFMA.FTZ R42, R42, UR10, -R9.reuse ;  /* 0x0000000a2a2a7c23 */ /* 0x100fe20008010809 */
[--C-:B------:R-:W-:Y:S01]  /*4ce0*/  FFMA.FTZ R43, R43, UR10, -R9.reuse ;  /* 0x0000000a2b2b7c23 */ /* 0x100fe20008010809 */
[--C-:B------:R-:W-:Y:S01]  /*4cf0*/  FFMA.FTZ R46, R46, UR10, -R9.reuse ;  /* 0x0000000a2e2e7c23 */ /* 0x100fe20008010809 */
[--C-:B------:R-:W-:Y:S01]  /*4d00*/  FFMA.FTZ R47, R47, UR10, -R9.reuse ;  /* 0x0000000a2f2f7c23 */ /* 0x100fe20008010809 */
[--C-:B------:R-:W-:Y:S01]  /*4d10*/  FFMA.FTZ R50, R50, UR10, -R9.reuse ;  /* 0x0000000a32327c23 */ /* 0x100fe20008010809 */
[----:B------:R-:W3:Y:S01]  /*4d20*/  MUFU.EX2 R27, R27 ;  /* 0x0000001b001b7308 */ /* 0x000ee20000000800 */
[--C-:B------:R-:W-:Y:S01]  /*4d30*/  FFMA.FTZ R51, R51, UR10, -R9.reuse ;  /* 0x0000000a33337c23 */ /* 0x100fe20008010809 */
[--C-:B------:R-:W-:Y:S01]  /*4d40*/  FFMA.FTZ R54, R54, UR10, -R9.reuse ;  /* 0x0000000a36367c23 */ /* 0x100fe20008010809 */
[----:B------:R-:W-:Y:S01]  /*4d50*/  FFMA.FTZ R9, R55, UR10, -R9 ;  /* 0x0000000a37097c23 */ /* 0x000fe20008010809 */
[----:B0-----:R-:W-:-:S04]  /*4d60*/  F2FP.BF16.F32.PACK_AB R160, R41, R40 ;  /* 0x0000002829a0723e */ /* 0x001fc800000010ff */
[----:B------:R-:W-:Y:S08]  /*4d70*/  MUFU.EX2 R30, R30 ;  /* 0x0000001e001e7308 */ /* 0x000ff00000000800 */
[----:B------:R-:W0:Y:S01]  /*4d80*/  MUFU.EX2 R31, R31 ;  /* 0x0000001f001f7308 */ /* 0x000e220000000800 */
[----:B---3--:R-:W-:-:S07]  /*4d90*/  F2FP.BF16.F32.PACK_AB R153, R27, R26 ;  /* 0x0000001a1b99723e */ /* 0x008fce00000010ff */
[----:B------:R-:W3:Y:S08]  /*4da0*/  MUFU.EX2 R34, R34 ;  /* 0x0000002200227308 */ /* 0x000ef00000000800 */
[----:B------:R4:W-:Y:S01]  /*4db0*/  MUFU.EX2 R5, R6 ;  /* 0x0000000600057308 */ /* 0x0009e20000000800 */
[----:B0-----:R-:W-:-:S05]  /*4dc0*/  F2FP.BF16.F32.PACK_AB R155, R31, R30 ;  /* 0x0000001e1f9b723e */ /* 0x001fca00000010ff */
[----:B------:R0:W-:Y:S02]  /*4dd0*/  STSM.16.M88.4 [R18+0x26800], R152 ;  /* 0x0268009812007844 */ /* 0x0001e40000000200 */
[----:B------:R-:W5:Y:S01]  /*4de0*/  MUFU.EX2 R35, R35 ;  /* 0x0000002300237308 */ /* 0x000f620000000800 */
[----:B----4-:R-:W-:Y:S01]  /*4df0*/  FADD.FTZ R6, R28, R11 ;  /* 0x0000000b1c067221 */ /* 0x010fe20000010000 */
[----:B------:R-:W-:-:S03]  /*4e00*/  FADD.FTZ R11, R26, R27 ;  /* 0x0000001b1a0b7221 */ /* 0x000fc60000010000 */
[----:B------:R-:W-:Y:S01]  /*4e10*/  FADD.FTZ R13, R29, R6 ;  /* 0x000000061d0d7221 */ /* 0x000fe20000010000 */
[----:B------:R-:W-:Y:S02]  /*4e20*/  FADD.FTZ R6, R30, R11 ;  /* 0x0000000b1e067221 */ /* 0x000fe40000010000 */
[----:B------:R-:W4:Y:S01]  /*4e30*/  MUFU.EX2 R38, R38 ;  /* 0x0000002600267308 */ /* 0x000f220000000800 */
[----:B------:R-:W-:Y:S01]  /*4e40*/  FADD.FTZ R10, R32, R13 ;  /* 0x0000000d200a7221 */ /* 0x000fe20000010000 */
[----:B------:R-:W-:-:S03]  /*4e50*/  FADD.FTZ R11, R31, R6 ;  /* 0x000000061f0b7221 */ /* 0x000fc60000010000 */
[----:B------:R-:W-:Y:S01]  /*4e60*/  FADD.FTZ R13, R33, R10 ;  /* 0x0000000a210d7221 */ /* 0x000fe20000010000 */
[----:B---3--:R-:W-:Y:S02]  /*4e70*/  FADD.FTZ R6, R34, R11 ;  /* 0x0000000b22067221 */ /* 0x008fe40000010000 */
[----:B------:R-:W3:Y:S01]  /*4e80*/  MUFU.EX2 R39, R39 ;  /* 0x0000002700277308 */ /* 0x000ee20000000800 */
[----:B------:R-:W-:Y:S01]  /*4e90*/  FADD.FTZ R10, R36, R13 ;  /* 0x0000000d240a7221 */ /* 0x000fe20000010000 */
[C---:B-----5:R-:W-:Y:S01]  /*4ea0*/  FADD.FTZ R11, R35.reuse, R6 ;  /* 0x00000006230b7221 */ /* 0x060fe20000010000 */
[----:B------:R-:W-:Y:S02]  /*4eb0*/  F2FP.BF16.F32.PACK_AB R157, R35, R34 ;  /* 0x00000022239d723e */ /* 0x000fe400000010ff */
[----:B------:R-:W-:-:S03]  /*4ec0*/  FADD.FTZ R13, R37, R10 ;  /* 0x0000000a250d7221 */ /* 0x000fc60000010000 */
[----:B------:R-:W5:Y:S01]  /*4ed0*/  MUFU.EX2 R42, R42 ;  /* 0x0000002a002a7308 */ /* 0x000f620000000800 */
[----:B----4-:R-:W-:Y:S01]  /*4ee0*/  FADD.FTZ R6, R38, R11 ;  /* 0x0000000b26067221 */ /* 0x010fe20000010000 */
[----:B------:R-:W-:-:S04]  /*4ef0*/  FADD.FTZ R10, R40, R13 ;  /* 0x0000000d280a7221 */ /* 0x000fc80000010000 */
[----:B------:R-:W-:Y:S02]  /*4f00*/  FADD.FTZ R13, R41, R10 ;  /* 0x0000000a290d7221 */ /* 0x000fe40000010000 */
[----:B------:R-:W4:Y:S01]  /*4f10*/  MUFU.EX2 R43, R43 ;  /* 0x0000002b002b7308 */ /* 0x000f220000000800 */
[C---:B---3--:R-:W-:Y:S01]  /*4f20*/  FADD.FTZ R11, R39.reuse, R6 ;  /* 0x00000006270b7221 */ /* 0x048fe20000010000 */
[----:B------:R-:W-:-:S05]  /*4f30*/  F2FP.BF16.F32.PACK_AB R159, R39, R38 ;  /* 0x00000026279f723e */ /* 0x000fca00000010ff */
[----:B------:R0:W-:Y:S01]  /*4f40*/  STSM.16.M88.4 [R19], R156 ;  /* 0x0000009c13007844 */ /* 0x0001e20000000200 */
[----:B------:R-:W3:Y:S01]  /*4f50*/  MUFU.EX2 R44, R44 ;  /* 0x0000002c002c7308 */ /* 0x000ee20000000800 */
[----:B-----5:R-:W-:-:S07]  /*4f60*/  FADD.FTZ R6, R42, R11 ;  /* 0x0000000b2a067221 */ /* 0x020fce0000010000 */
[----:B------:R-:W5:Y:S01]  /*4f70*/  MUFU.EX2 R46, R46 ;  /* 0x0000002e002e7308 */ /* 0x000f620000000800 */
[C---:B----4-:R-:W-:Y:S01]  /*4f80*/  FADD.FTZ R11, R43.reuse, R6 ;  /* 0x000000062b0b7221 */ /* 0x050fe20000010000 */
[----:B------:R-:W-:-:S06]  /*4f90*/  F2FP.BF16.F32.PACK_AB R161, R43, R42 ;  /* 0x0000002a2ba1723e */ /* 0x000fcc00000010ff */
[----:B------:R-:W4:Y:S01]  /*4fa0*/  MUFU.EX2 R45, R45 ;  /* 0x0000002d002d7308 */ /* 0x000f220000000800 */
[----:B---3--:R-:W-:-:S07]  /*4fb0*/  FADD.FTZ R6, R44, R13 ;  /* 0x0000000d2c067221 */ /* 0x008fce0000010000 */
[----:B------:R-:W3:Y:S01]  /*4fc0*/  MUFU.EX2 R47, R47 ;  /* 0x0000002f002f7308 */ /* 0x000ee20000000800 */
[----:B-----5:R-:W-:-:S07]  /*4fd0*/  FADD.FTZ R10, R46, R11 ;  /* 0x0000000b2e0a7221 */ /* 0x020fce0000010000 */
[----:B------:R-:W-:Y:S01]  /*4fe0*/  MUFU.EX2 R48, R48 ;  /* 0x0000003000307308 */ /* 0x000fe20000000800 */
[C---:B----4-:R-:W-:Y:S01]  /*4ff0*/  F2FP.BF16.F32.PACK_AB R162, R45.reuse, R44 ;  /* 0x0000002c2da2723e */ /* 0x050fe200000010ff */
[----:B------:R-:W-:-:S06]  /*5000*/  FADD.FTZ R45, R45, R6 ;  /* 0x000000062d2d7221 */ /* 0x000fcc0000010000 */
[----:B------:R-:W4:Y:S01]  /*5010*/  MUFU.EX2 R49, R49 ;  /* 0x0000003100317308 */ /* 0x000f220000000800 */
[C---:B---3--:R-:W-:Y:S01]  /*5020*/  F2FP.BF16.F32.PACK_AB R163, R47.reuse, R46 ;  /* 0x0000002e2fa3723e */ /* 0x048fe200000010ff */
[----:B------:R-:W-:-:S04]  /*5030*/  FADD.FTZ R47, R47, R10 ;  /* 0x0000000a2f2f7221 */ /* 0x000fc80000010000 */
[----:B------:R0:W-:Y:S02]  /*5040*/  STSM.16.M88.4 [R23], R160 ;  /* 0x000000a017007844 */ /* 0x0001e40000000200 */
[----:B------:R-:W-:Y:S08]  /*5050*/  MUFU.EX2 R50, R50 ;  /* 0x0000003200327308 */ /* 0x000ff00000000800 */
[----:B------:R-:W3:Y:S01]  /*5060*/  MUFU.EX2 R51, R51 ;  /* 0x0000003300337308 */ /* 0x000ee20000000800 */
[----:B----4-:R-:W-:Y:S01]  /*5070*/  F2FP.BF16.F32.PACK_AB R164, R49, R48 ;  /* 0x0000003031a4723e */ /* 0x010fe200000010ff */
[----:B------:R-:W-:-:S04]  /*5080*/  FADD.FTZ R48, R48, R45 ;  /* 0x0000002d30307221 */ /* 0x000fc80000010000 */
[----:B------:R-:W-:Y:S02]  /*5090*/  FADD.FTZ R49, R49, R48 ;  /* 0x0000003031317221 */ /* 0x000fe40000010000 */
[----:B------:R-:W4:Y:S08]  /*50a0*/  MUFU.EX2 R52, R52 ;  /* 0x0000003400347308 */ /* 0x000f300000000800 */
[----:B------:R-:W5:Y:S01]  /*50b0*/  MUFU.EX2 R54, R54 ;  /* 0x0000003600367308 */ /* 0x000f620000000800 */
[----:B---3--:R-:W-:Y:S01]  /*50c0*/  F2FP.BF16.F32.PACK_AB R165, R51, R50 ;  /* 0x0000003233a5723e */ /* 0x008fe200000010ff */
[----:B------:R-:W-:-:S04]  /*50d0*/  FADD.FTZ R50, R50, R47 ;  /* 0x0000002f32327221 */ /* 0x000fc80000010000 */
[----:B------:R-:W-:Y:S02]  /*50e0*/  FADD.FTZ R51, R51, R50 ;  /* 0x0000003233337221 */ /* 0x000fe40000010000 */
[----:B------:R-:W3:Y:S01]  /*50f0*/  MUFU.EX2 R9, R9 ;  /* 0x0000000900097308 */ /* 0x000ee20000000800 */
[----:B----4-:R-:W-:Y:S01]  /*5100*/  F2FP.BF16.F32.PACK_AB R166, R5, R52 ;  /* 0x0000003405a6723e */ /* 0x010fe200000010ff */
[----:B------:R-:W-:-:S04]  /*5110*/  FADD.FTZ R52, R52, R49 ;  /* 0x0000003134347221 */ /* 0x000fc80000010000 */
[----:B------:R-:W-:Y:S01]  /*5120*/  FADD.FTZ R5, R5, R52 ;  /* 0x0000003405057221 */ /* 0x000fe20000010000 */
[----:B-----5:R-:W-:Y:S01]  /*5130*/  FADD.FTZ R6, R54, R51 ;  /* 0x0000003336067221 */ /* 0x020fe20000010000 */
[----:B---3--:R-:W-:-:S03]  /*5140*/  F2FP.BF16.F32.PACK_AB R167, R9, R54 ;  /* 0x0000003609a7723e */ /* 0x008fc600000010ff */
[----:B------:R-:W-:Y:S02]  /*5150*/  FADD.FTZ R6, R9, R6 ;  /* 0x0000000609067221 */ /* 0x000fe40000010000 */
[----:B------:R0:W-:Y:S01]  /*5160*/  STSM.16.M88.4 [R22], R164 ;  /* 0x000000a416007844 */ /* 0x0001e20000000200 */
[----:B------:R-:W-:Y:S05]  /*5170*/  @!P0 BRA `(.L_x_370) ;  /* 0x0000000000048947 */ /* 0x000fea0003800000 */
[----:B------:R-:W-:Y:S01]  /*5180*/  BPT.TRAP 0x1 ;  /* 0x000000040000795c */ /* 0x000fe20000300000 */
.L_x_370:
[----:B------:R3:W4:Y:S01]  /*5190*/  SYNCS.PHASECHK.TRANS64.TRYWAIT P1, [R7+URZ+0x28c50], R8 ;  /* 0x028c5008070075a7 */ /* 0x000722000802017f */
[----:B------:R-:W-:Y:S05]  /*51a0*/  @!P0 BRA `(.L_x_371) ;  /* 0x0000000000048947 */ /* 0x000fea0003800000 */
[----:B------:R-:W-:Y:S01]  /*51b0*/  BPT.TRAP 0x1 ;  /* 0x000000040000795c */ /* 0x000fe20000300000 */
.L_x_371:
[----:B------:R-:W-:Y:S01]  /*51c0*/  ULOP3.LUT UR54, UR54, 0x2000000, URZ, 0xfc, !UPT ;  /* 0x0200000036367892 */ /* 0x000fe2000f8efc3f */
[----:B----4-:R-:W-:Y:S11]  /*51d0*/  @P1 BRA `(.L_x_372) ;  /* 0x0000000000081947 */ /* 0x010ff60003800000 */
[----:B------:R-:W4:Y:S02]  /*51e0*/  SYNCS.PHASECHK.TRANS64.TRYWAIT P1, [R7+URZ+0x28c50], R8 ;  /* 0x028c5008070075a7 */ /* 0x000f24000802017f */
[----:B----4-:R-:W-:Y:S05]  /*51f0*/  @!P1 BRA `(.L_x_373) ;  /* 0x000000cc00509947 */ /* 0x010fea0003800000 */
.L_x_372:
[----:B------:R-:W-:Y:S01]  /*5200*/  ULEA UR11, UR48, UR54, 0xc ;  /* 0x00000036300b7291 */ /* 0x000fe2000f8e603f */
[----:B------:R-:W-:Y:S01]  /*5210*/  WARPGROUP.ARRIVE ;  /* 0x00000000000079c5 */ /* 0x000fe20000000000 */
[----:B------:R-:W-:-:S05]  /*5220*/  UMOV UR7, 0x40000040 ;  /* 0x4000004000077882 */ /* 0x000fca0000000000 */
[----:B------:R-:W-:Y:S02]  /*5230*/  UMOV UR6, UR11 ;  /* 0x0000000b00067c82 */ /* 0x000fe40008000000 */
[----:B------:R-:W-:Y:S01]  /*5240*/  HGMMA.64x256x16.F32.BF16 R24, R152, gdesc[UR4].tnspB, RZ, !UPT, gsb0 ;  /* 0x43e0000498187df0 */ /* 0x000fe2000c0018ff */
        /* <DEDUP_REMOVED lines=24> */
[----:B-----5:R-:W5:Y:S02]  /*53d0*/  FENCE.VIEW.ASYNC.S ;  /* 0x00000000000073c6 */ /* 0x020f640000000000 */
[----:B-----5:R-:W-:Y:S01]  /*53e0*/  NOP ;  /* 0x0000000000007918 */ /* 0x020fe20000000000 */
[----:B------:R-:W-:Y:S06]  /*53f0*/  BAR.ARV 0xe, 0x100 ;  /* 0x0384000000007b1d */ /* 0x000fec0000002000 */
[----:B------:R-:W-:Y:S05]  /*5400*/  @!P0 BRA `(.L_x_374) ;  /* 0x0000000000048947 */ /* 0x000fea0003800000 */
[----:B------:R-:W-:Y:S01]  /*5410*/  BPT.TRAP 0x1 ;  /* 0x000000040000795c */ /* 0x000fe20000300000 */
.L_x_374:
[----:B------:R-:W-:Y:S01]  /*5420*/  R2UR UR6, R7 ;  /* 0x00000000070672ca */ /* 0x000fe200000e0000 */
[----:B------:R-:W-:-:S04]  /*5430*/  UIADD3 UR20, UR52, -0x2, URZ ;  /* 0xfffffffe34147890 */ /* 0x000fc8000fffe03f */
[----:B------:R-:W-:-:S06]  /*5440*/  UISETP.GE.AND UP0, UPT, UR20, UR49, UPT ;  /* 0x000000311400728c */ /* 0x000fcc000bf06270 */
[----:B------:R-:W-:Y:S02]  /*5450*/  PLOP3.LUT P1, PT, PT, PT, UP0, 0x80, 0x0 ;  /* 0x000000000000781c */ /* 0x000fe40003f2f008 */
[----:B------:R-:W-:-:S04]  /*5460*/  UIADD3 UR6, UR6, 0x28c60, URZ ;  /* 0x00028c6006067890 */ /* 0x000fc8000fffe03f */
[----:B------:R-:W-:-:S09]  /*5470*/  UPRMT UR6, UR38, 0x654, UR6 ;  /* 0x0000065426067896 */ /* 0x000fd20008000006 */
[----:B------:R-:W-:Y:S01]  /*5480*/  SYNCS.ARRIVE.TRANS64.RED.A1T0 RZ, [UR6], RZ ;  /* 0x000000ffffff79a7 */ /* 0x000fe20008100406 */
[----:B------:R-:W-:Y:S05]  /*5490*/  @!P1 BRA `(.L_x_375) ;  /* 0x0000001800509947 */ /* 0x000fea0003800000 */
[----:B------:R-:W-:Y:S01]  /*54a0*/  IMAD.MOV.U32 R9, RZ, RZ, R0 ;  /* 0x000000ffff097224 */ /* 0x000fe200078e0000 */
[----:B------:R-:W-:Y:S01]  /*54b0*/  UMOV UR23, UR48 ;  /* 0x0000003000177c82 */ /* 0x000fe20008000000 */
[----:B-1234-:R-:W-:Y:S01]  /*54c0*/  IMAD.MOV.U32 R8, RZ, RZ, R4 ;  /* 0x000000ffff087224 */ /* 0x01efe200078e0004 */
[----:B------:R-:W-:-:S06]  /*54d0*/  ULDC UR21, c[0x0][0x988] ;  /* 0x0002620000157ab9 */ /* 0x000fcc0000000800 */
.L_x_386:
[----:B------:R-:W-:Y:S01]  /*54e0*/  UIADD3 UR48, UR23, 0x1, URZ ;  /* 0x0000000117307890 */ /* 0x000fe2000fffe03f */
[----:B------:R-:W-:Y:S01]  /*54f0*/  UMOV UR6, UR20 ;  /* 0x0000001400067c82 */ /* 0x000fe20008000000 */
[----:B------:R-:W-:Y:S02]  /*5500*/  UIADD3 UR20, UR20, -0x1, URZ ;  /* 0xffffffff14147890 */ /* 0x000fe4000fffe03f */
[----:B------:R-:W-:-:S04]  /*5510*/  UISETP.NE.AND UP0, UPT, UR48, 0x2, UPT ;  /* 0x000000023000788c */ /* 0x000fc8000bf05270 */
[----:B------:R-:W-:Y:S02]  /*5520*/  USEL UR7, URZ, 0x1, UP0 ;  /* 0x000000013f077887 */ /* 0x000fe40008000000 */
[----:B------:R-:W-:Y:S02]  /*5530*/  USEL UR48, UR48, URZ, UP0 ;  /* 0x0000003f30307287 */ /* 0x000fe40008000000 */
[----:B------:R-:W-:Y:S02]  /*5540*/  ULOP3.LUT UR36, UR36, UR7, URZ, 0x3c, !UPT ;  /* 0x0000000724247292 */ /* 0x000fe4000f8e3c3f */
[----:B------:R-:W-:Y:S01]  /*5550*/  UISETP.GT.AND UP0, UPT, UR6, UR49, UPT ;  /* 0x000000310600728c */ /* 0x000fe2000bf04270 */
[----:B-12---:R-:W-:Y:S10]  /*5560*/  @!P0 BRA `(.L_x_376) ;  /* 0x0000000000048947 */ /* 0x006ff40003800000 */
[----:B------:R-:W-:Y:S01]  /*5570*/  BPT.TRAP 0x1 ;  /* 0x000000040000795c */ /* 0x000fe20000300000 */
.L_x_376:
[----:B------:R-:W-:Y:S01]  /*5580*/  ULEA UR22, UR48, UR39, 0x3 ;  /* 0x0000002730167291 */ /* 0x000fe2000f8e183f */
[----:B------:R-:W-:-:S05]  /*5590*/  IMAD.U32 R7, RZ, RZ, UR36 ;  /* 0x00000024ff077e24 */ /* 0x000fca000f8e00ff */
[----:B------:R-:W-:-:S04]  /*55a0*/  SHF.L.U32 R7, R7, 0x1f, RZ ;  /* 0x0000001f07077819 */ /* 0x000fc800000006ff */
[----:B------:R1:W2:Y:S01]  /*55b0*/  SYNCS.PHASECHK.TRANS64.TRYWAIT P1, [UR22+0x28c30], R7 ;  /* 0x028c3007ff0075a7 */ /* 0x0002a20008020156 */
[----:B------:R-:W-:Y:S05]  /*55c0*/  @!P0 BRA `(.L_x_377) ;  /* 0x0000000000048947 */ /* 0x000fea0003800000 */
[----:B------:R-:W-:Y:S01]  /*55d0*/  BPT.TRAP 0x1 ;  /* 0x000000040000795c */ /* 0x000fe20000300000 */
.L_x_377:
[----:B--2---:R-:W-:Y:S05]  /*55e0*/  @P1 BRA `(.L_x_378) ;  /* 0x0000000000081947 */ /* 0x004fea0003800000 */
[----:B------:R-:W2:Y:S02]  /*55f0*/  SYNCS.PHASECHK.TRANS64.TRYWAIT P1, [UR22+0x28c30], R7 ;  /* 0x028c3007ff0075a7 */ /* 0x000ea40008020156 */
[----:B--2---:R-:W-:Y:S05]  /*5600*/  @!P1 BRA `(.L_x_379) ;  /* 0x000000c800609947 */ /* 0x004fea0003800000 */
.L_x_378:
[----:B------:R-:W-:Y:S01]  /*5610*/  R2UR UR18, R3 ;  /* 0x00000000031272ca */ /* 0x000fe200000e0000 */
[----:B------:R-:W-:Y:S01]  /*5620*/  UIADD3 UR6, UR39, 0x20400, URZ ;  /* 0x0002040027067890 */ /* 0x000fe2000fffe03f */
[----:B0-----:R-:W-:Y:S01]  /*5630*/  WARPGROUP.ARRIVE ;  /* 0x00000000000079c5 */ /* 0x001fe20000000000 */
        /* <DEDUP_REMOVED lines=10> */
[----:B------:R-:W-:Y:S02]  /*56e0*/  UIADD3 UR10, UR18, 0x4, URZ ;  /* 0x00000004120a7890 */ /* 0x000fe4000fffe03f */
[----:B------:R-:W-:-:S03]  /*56f0*/  UIADD3 UR14, UR18, 0x6, URZ ;  /* 0x00000006120e7890 */ /* 0x000fc6000fffe03f */
[----:B------:R-:W-:Y:S03]  /*5700*/  HGMMA.64x64x16.F32.BF16 R152, gdesc[UR16], RZ, !UPT, gsb0 ;  /* 0x00e00000109879f0 */ /* 0x000fe6000c0018ff */
        /* <DEDUP_REMOVED lines=12> */
.L_x_380:
[----:B--2---:R-:W-:Y:S01]  /*57d0*/  FMNMX.FTZ R0, R152, R8, !PT ;  /* 0x0000000898007209 */ /* 0x004fe20007810000 */
[----:B------:R-:W-:Y:S01]  /*57e0*/  UMOV UR10, UR21 ;  /* 0x00000015000a7c82 */ /* 0x000fe20008000000 */
[----:B------:R-:W-:Y:S01]  /*57f0*/  ISETP.NE.AND P1, PT, R17, RZ, PT ;  /* 0x000000ff1100720c */ /* 0x000fe20003f25270 */
[----:B------:R-:W-:Y:S01]  /*5800*/  UIADD3 UR6, UR22, 0x28c40, URZ ;  /* 0x00028c4016067890 */ /* 0x000fe2000fffe03f */
[----:B------:R-:W-:Y:S01]  /*5810*/  FMNMX.FTZ R0, R153, R0, !PT ;  /* 0x0000000099007209 */ /* 0x000fe20007810000 */
[----:B------:R-:W-:Y:S02]  /*5820*/  IMAD.U32 R12, RZ, RZ, UR23 ;  /* 0x00000017ff0c7e24 */ /* 0x000fe4000f8e00ff */
[----:B------:R-:W-:Y:S01]  /*5830*/  UPRMT UR6, UR38, 0x654, UR6 ;  /* 0x0000065426067896 */ /* 0x000fe20008000006 */
[----:B------:R-:W-:-:S04]  /*5840*/  FMNMX.FTZ R0, R156, R0, !PT ;  /* 0x000000009c007209 */ /* 0x000fc80007810000 */
[----:B------:R-:W-:-:S03]  /*5850*/  FMNMX.FTZ R0, R157, R0, !PT ;  /* 0x000000009d007209 */ /* 0x000fc60007810000 */
[----:B------:R-:W-:Y:S01]  /*5860*/  @!P1 IMAD R12, R12, 0x40, R16 ;  /* 0x000000400c0c9824 */ /* 0x000fe200078e0210 */
[----:B------:R-:W-:Y:S01]  /*5870*/  FMNMX.FTZ R0, R160, R0, !PT ;  /* 0x00000000a0007209 */ /* 0x000fe20007810000 */
[----:B------:R-:W-:Y:S03]  /*5880*/  SYNCS.ARRIVE.TRANS64.RED.A1T0 RZ, [UR6], RZ ;  /* 0x000000ffffff79a7 */ /* 0x000fe60008100406 */
[----:B------:R-:W-:Y:S02]  /*5890*/  FMNMX.FTZ R0, R161, R0, !PT ;  /* 0x00000000a1007209 */ /* 0x000fe40007810000 */
[----:B------:R-:W-:Y:S02]  /*58a0*/  @!P1 LEA R12, R12, UR39, 0x2 ;  /* 0x000000270c0c9c11 */ /* 0x000fe4000f8e10ff */
        /* <DEDUP_REMOVED lines=10> */
[----:B------:R-:W0:Y:S02]  /*5950*/  SHFL.BFLY PT, R4, R0, 0x2, 0x1f ;  /* 0x0c401f0000047f89 */ /* 0x000e2400000e0000 */
[----:B0-----:R-:W-:-:S05]  /*5960*/  FMNMX.FTZ R4, R0, R4, !PT ;  /* 0x0000000400047209 */ /* 0x001fca0007810000 */
[----:B------:R-:W0:Y:S02]  /*5970*/  SHFL.BFLY PT, R0, R4, 0x1, 0x1f ;  /* 0x0c201f0004007f89 */ /* 0x000e2400000e0000 */
[----:B0-----:R-:W-:-:S05]  /*5980*/  FMNMX.FTZ R4, R4, R0, !PT ;  /* 0x0000000004047209 */ /* 0x001fca0007810000 */
[C---:B------:R-:W-:Y:S01]  /*5990*/  FMUL.FTZ R0, R4.reuse, UR10 ;  /* 0x0000000a04007c20 */ /* 0x040fe20008410000 */
[----:B------:R-:W-:-:S03]  /*59a0*/  FADD.FTZ R8, -R4, R8 ;  /* 0x0000000804087221 */ /* 0x000fc60000010100 */
[--C-:B------:R-:W-:Y:S01]  /*59b0*/  FFMA.FTZ R152, R152, UR10, -R0.reuse ;  /* 0x0000000a98987c23 */ /* 0x100fe20008010800 */
[----:B------:R-:W-:Y:S01]  /*59c0*/  FMUL.FTZ R8, R8, UR10 ;  /* 0x0000000a08087c20 */ /* 0x000fe20008410000 */
        /* <DEDUP_REMOVED lines=12> */
[----:B------:R-:W0:Y:S01]  /*5a90*/  MUFU.EX2 R8, R8 ;  /* 0x0000000800087308 */ /* 0x000e220000000800 */
[--C-:B------:R-:W-:Y:S01]  /*5aa0*/  FFMA.FTZ R176, R176, UR10, -R0.reuse ;  /* 0x0000000ab0b07c23 */ /* 0x100fe20008010800 */
[--C-:B------:R-:W-:Y:S01]  /*5ab0*/  FFMA.FTZ R177, R177, UR10, -R0.reuse ;  /* 0x0000000ab1b17c23 */ /* 0x100fe20008010800 */
[--C-:B------:R-:W-:Y:S01]  /*5ac0*/  FFMA.FTZ R180, R180, UR10, -R0.reuse ;  /* 0x0000000ab4b47c23 */ /* 0x100fe20008010800 */
[----:B------:R-:W-:-:S04]  /*5ad0*/  FFMA.FTZ R181, R181, UR10, -R0 ;  /* 0x0000000ab5b57c23 */ /* 0x000fc80008010800 */
[----:B------:R-:W2:Y:S08]  /*5ae0*/  MUFU.EX2 R153, R153 ;  /* 0x0000009900997308 */ /* 0x000eb00000000800 */
[----:B------:R-:W3:Y:S01]  /*5af0*/  MUFU.EX2 R156, R156 ;  /* 0x0000009c009c7308 */ /* 0x000ee20000000800 */
[----:B0-----:R-:W-:Y:S01]  /*5b00*/  FFMA.FTZ R0, R8, R5, R152 ;  /* 0x0000000508007223 */ /* 0x001fe20000010098 */
[----:B------:R-:W-:Y:S01]  /*5b10*/  @!P1 STS [R12+0x28800], R8 ;  /* 0x028800080c009388 */ /* 0x000fe20000000800 */
[-C--:B------:R-:W-:Y:S01]  /*5b20*/  FMUL.FTZ R24, R24, R8.reuse ;  /* 0x0000000818187220 */ /* 0x080fe20000410000 */
[-C--:B------:R-:W-:Y:S01]  /*5b30*/  FMUL.FTZ R25, R25, R8.reuse ;  /* 0x0000000819197220 */ /* 0x080fe20000410000 */
[-C--:B------:R-:W-:Y:S01]  /*5b40*/  FMUL.FTZ R28, R28, R8.reuse ;  /* 0x000000081c1c7220 */ /* 0x080fe20000410000 */
[-C--:B------:R-:W-:Y:S01]  /*5b50*/  FMUL.FTZ R29, R29, R8.reuse ;  /* 0x000000081d1d7220 */ /* 0x080fe20000410000 */
[----:B------:R-:W-:Y:S01]  /*5b60*/  FMUL.FTZ R32, R32, R8 ;  /* 0x0000000820207220 */ /* 0x000fe20000410000 */
[----:B------:R-:W0:Y:S01]  /*5b70*/  MUFU.EX2 R157, R157 ;  /* 0x0000009d009d7308 */ /* 0x000e220000000800 */
[C---:B--2---:R-:W-:Y:S01]  /*5b80*/  FADD.FTZ R0, R153.reuse, R0 ;  /* 0x0000000099007221 */ /* 0x044fe20000010000 */
[----:B------:R-:W-:Y:S01]  /*5b90*/  F2FP.BF16.F32.PACK_AB R188, R153, R152 ;  /* 0x0000009899bc723e */ /* 0x000fe200000010ff */
[-C--:B------:R-:W-:Y:S01]  /*5ba0*/  FMUL.FTZ R33, R33, R8.reuse ;  /* 0x0000000821217220 */ /* 0x080fe20000410000 */
[-C--:B------:R-:W-:Y:S01]  /*5bb0*/  FMUL.FTZ R36, R36, R8.reuse ;  /* 0x0000000824247220 */ /* 0x080fe20000410000 */
[-C--:B------:R-:W-:Y:S01]  /*5bc0*/  FMUL.FTZ R37, R37, R8.reuse ;  /* 0x0000000825257220 */ /* 0x080fe20000410000 */
[-C--:B------:R-:W-:Y:S01]  /*5bd0*/  FMUL.FTZ R40, R40, R8.reuse ;  /* 0x0000000828287220 */ /* 0x080fe20000410000 */
[-C--:B------:R-:W-:Y:S01]  /*5be0*/  FMUL.FTZ R41, R41, R8.reuse ;  /* 0x0000000829297220 */ /* 0x080fe20000410000 */
[----:B------:R-:W2:Y:S01]  /*5bf0*/  MUFU.EX2 R152, R160 ;  /* 0x000000a000987308 */ /* 0x000ea20000000800 */
[----:B---3--:R-:W-:Y:S01]  /*5c00*/  FADD.FTZ R0, R156, R0 ;  /* 0x000000009c007221 */ /* 0x008fe20000010000 */
[-C--:B------:R-:W-:Y:S01]  /*5c10*/  FMUL.FTZ R44, R44, R8.reuse ;  /* 0x000000082c2c7220 */ /* 0x080fe20000410000 */
[-C--:B------:R-:W-:Y:S01]  /*5c20*/  FMUL.FTZ R45, R45, R8.reuse ;  /* 0x000000082d2d7220 */ /* 0x080fe20000410000 */
[-C--:B------:R-:W-:Y:S01]  /*5c30*/  FMUL.FTZ R48, R48, R8.reuse ;  /* 0x0000000830307220 */ /* 0x080fe20000410000 */
[-C--:B------:R-:W-:Y:S01]  /*5c40*/  FMUL.FTZ R49, R49, R8.reuse ;  /* 0x0000000831317220 */ /* 0x080fe20000410000 */
[-C--:B------:R-:W-:Y:S01]  /*5c50*/  FMUL.FTZ R52, R52, R8.reuse ;  /* 0x0000000834347220 */ /* 0x080fe20000410000 */
[-C--:B------:R-:W-:Y:S01]  /*5c60*/  FMUL.FTZ R53, R53, R8.reuse ;  /* 0x0000000835357220 */ /* 0x080fe20000410000 */
[----:B------:R-:W3:Y:S01]  /*5c70*/  MUFU.EX2 R161, R161 ;  /* 0x000000a100a17308 */ /* 0x000ee20000000800 */
[C---:B0-----:R-:W-:Y:S01]  /*5c80*/  FADD.FTZ R5, R157.reuse, R0 ;  /* 0x000000009d057221 */ /* 0x041fe20000010000 */
[----:B------:R-:W-:Y:S01]  /*5c90*/  FMNMX.FTZ R0, R154, R9, !PT ;  /* 0x000000099a007209 */ /* 0x000fe20007810000 */
[----:B------:R-:W-:Y:S01]  /*5ca0*/  FMUL.FTZ R56, R56, R8 ;  /* 0x0000000838387220 */ /* 0x000fe20000410000 */
[----:B------:R-:W-:Y:S01]  /*5cb0*/  F2FP.BF16.F32.PACK_AB R190, R157, R156 ;  /* 0x0000009c9dbe723e */ /* 0x000fe200000010ff */
[----:B------:R-:W-:Y:S01]  /*5cc0*/  FMUL.FTZ R57, R57, R8 ;  /* 0x0000000839397220 */ /* 0x000fe20000410000 */
[----:B------:R-:W-:Y:S01]  /*5cd0*/  FMNMX.FTZ R0, R155, R0, !PT ;  /* 0x000000009b007209 */ /* 0x000fe20007810000 */
[----:B------:R-:W-:Y:S01]  /*5ce0*/  FMUL.FTZ R60, R60, R8 ;  /* 0x000000083c3c7220 */ /* 0x000fe20000410000 */
[----:B------:R-:W0:Y:S01]  /*5cf0*/  MUFU.EX2 R164, R164 ;  /* 0x000000a400a47308 */ /* 0x000e220000000800 */
[----:B--2---:R-:W-:Y:S01]  /*5d00*/  FADD.FTZ R5, R152, R5 ;  /* 0x0000000598057221 */ /* 0x004fe20000010000 */
[----:B------:R-:W-:Y:S01]  /*5d10*/  FMNMX.FTZ R0, R158, R0, !PT ;  /* 0x000000009e007209 */ /* 0x000fe20007810000 */
[-C--:B------:R-:W-:Y:S01]  /*5d20*/  FMUL.FTZ R61, R61, R8.reuse ;  /* 0x000000083d3d7220 */ /* 0x080fe20000410000 */
[-C--:B------:R-:W-:Y:S01]  /*5d30*/  FMUL.FTZ R64, R64, R8.reuse ;  /* 0x0000000840407220 */ /* 0x080fe20000410000 */
[----:B------:R-:W-:Y:S01]  /*5d40*/  FMUL.FTZ R65, R65, R8 ;  /* 0x0000000841417220 */ /* 0x000fe20000410000 */
[----:B------:R-:W-:Y:S01]  /*5d50*/  FMNMX.FTZ R0, R159, R0, !PT ;  /* 0x000000009f007209 */ /* 0x000fe20007810000 */
[----:B------:R-:W-:Y:S01]  /*5d60*/  FMUL.FTZ R68, R68, R8 ;  /* 0x0000000844447220 */ /* 0x000fe20000410000 */
[----:B------:R-:W2:Y:S01]  /*5d70*/  MUFU.EX2 R165, R165 ;  /* 0x000000a500a57308 */ /* 0x000ea20000000800 */
[----:B---3--:R-:W-:Y:S01]  /*5d80*/  FADD.FTZ R5, R161, R5 ;  /* 0x00000005a1057221 */ /* 0x008fe20000010000 */
[----:B------:R-:W-:Y:S01]  /*5d90*/  FMNMX.FTZ R0, R162, R0, !PT ;  /* 0x00000000a2007209 */ /* 0x000fe20007810000 */
[----:B------:R-:W-:Y:S01]  /*5da0*/  FMUL.FTZ R69, R69, R8 ;  /* 0x0000000845457220 */ /* 0x000fe20000410000 */
[----:B------:R-:W-:Y:S01]  /*5db0*/  F2FP.BF16.F32.PACK_AB R152, R161, R152 ;  /* 0x00000098a198723e */ /* 0x000fe200000010ff */
[----:B------:R-:W-:Y:S01]  /*5dc0*/  FMUL.FTZ R72, R72, R8 ;  /* 0x0000000848487220 */ /* 0x000fe20000410000 */
[----:B------:R-:W-:Y:S01]  /*5dd0*/  FMNMX.FTZ R0, R163, R0, !PT ;  /* 0x00000000a3007209 */ /* 0x000fe20007810000 */
[----:B------:R-:W-:Y:S01]  /*5de0*/  FMUL.FTZ R73, R73, R8 ;  /* 0x0000000849497220 */ /* 0x000fe20000410000 */
[----:B------:R-:W3:Y:S01]  /*5df0*/  MUFU.EX2 R156, R168 ;  /* 0x000000a8009c7308 */ /* 0x000ee20000000800 */
[----:B0-----:R-:W-:Y:S01]  /*5e00*/  FADD.FTZ R5, R164, R5 ;  /* 0x00000005a4057221 */ /* 0x001fe20000010000 */
[----:B------:R-:W-:Y:S01]  /*5e10*/  FMNMX.FTZ R0, R166, R0, !PT ;  /* 0x00000000a6007209 */ /* 0x000fe20007810000 */
[-C--:B------:R-:W-:Y:S01]  /*5e20*/  FMUL.FTZ R76, R76, R8.reuse ;  /* 0x000000084c4c7220 */ /* 0x080fe20000410000 */
[-C--:B------:R-:W-:Y:S01]  /*5e30*/  FMUL.FTZ R77, R77, R8.reuse ;  /* 0x000000084d4d7220 */ /* 0x080fe20000410000 */
        /* <DEDUP_REMOVED lines=11> */
[----:B------:R-:W-:Y:S01]  /*5ef0*/  MUFU.EX2 R173, R173 ;  /* 0x000000ad00ad7308 */ /* 0x000fe20000000800 */
[----:B---3--:R-:W-:Y:S01]  /*5f00*/  FADD.FTZ R5, R156, R5 ;  /* 0x000000059c057221 */ /* 0x008fe20000010000 */
[----:B------:R-:W-:Y:S01]  /*5f10*/  FMNMX.FTZ R0, R174, R0, !PT ;  /* 0x00000000ae007209 */ /* 0x000fe20007810000 */
[-C--:B------:R-:W-:Y:S01]  /*5f20*/  FMUL.FTZ R92, R92, R8.reuse ;  /* 0x000000085c5c7220 */ /* 0x080fe20000410000 */
[-C--:B------:R-:W-:Y:S01]  /*5f30*/  FMUL.FTZ R93, R93, R8.reuse ;  /* 0x000000085d5d7220 */ /* 0x080fe20000410000 */
[----:B------:R-:W-:Y:S01]  /*5f40*/  FMUL.FTZ R96, R96, R8 ;  /* 0x0000000860607220 */ /* 0x000fe20000410000 */
[----:B------:R-:W-:Y:S01]  /*5f50*/  FMNMX.FTZ R0, R175, R0, !PT ;  /* 0x00000000af007209 */ /* 0x000fe20007810000 */
[----:B------:R-:W-:Y:S01]  /*5f60*/  FMUL.FTZ R97, R97, R8 ;  /* 0x0000000861617220 */ /* 0x000fe20000410000 */
[----:B------:R-:W-:Y:S01]  /*5f70*/  MUFU.EX2 R160, R176 ;  /* 0x000000b000a07308 */ /* 0x000fe20000000800 */
[C---:B0-----:R-:W-:Y:S01]  /*5f80*/  FADD.FTZ R5, R169.reuse, R5 ;  /* 0x00000005a9057221 */ /* 0x041fe20000010000 */
[----:B------:R-:W-:Y:S01]  /*5f90*/  FMNMX.FTZ R0, R178, R0, !PT ;  /* 0x00000000b2007209 */ /* 0x000fe20007810000 */
[----:B------:R-:W-:Y:S01]  /*5fa0*/  FMUL.FTZ R100, R100, R8 ;  /* 0x0000000864647220 */ /* 0x000fe20000410000 */
[----:B------:R-:W-:Y:S01]  /*5fb0*/  F2FP.BF16.F32.PACK_AB R156, R169, R156 ;  /* 0x0000009ca99c723e */ /* 0x000fe200000010ff */
[----:B------:R-:W-:Y:S01]  /*5fc0*/  FMUL.FTZ R101, R101, R8 ;  /* 0x0000000865657220 */ /* 0x000fe20000410000 */
[----:B------:R-:W-:Y:S01]  /*5fd0*/  FMNMX.FTZ R0, R179, R0, !PT ;  /* 0x00000000b3007209 */ /* 0x000fe20007810000 */
[-C--:B------:R-:W-:Y:S01]  /*5fe0*/  FMUL.FTZ R104, R104, R8.reuse ;  /* 0x0000000868687220 */ /* 0x080fe20000410000 */
[----:B------:R-:W-:Y:S01]  /*5ff0*/  MUFU.EX2 R177, R177 ;  /* 0x000000b100b17308 */ /* 0x000fe20000000800 */
[----:B------:R-:W-:Y:S01]  /*6000*/  FMUL.FTZ R105, R105, R8 ;  /* 0x0000000869697220 */ /* 0x000fe20000410000 */
[----:B------:R-:W-:Y:S01]  /*6010*/  FMNMX.FTZ R0, R182, R0, !PT ;  /* 0x00000000b6007209 */ /* 0x000fe20007810000 */
[-C--:B------:R-:W-:Y:S01]  /*6020*/  FMUL.FTZ R108, R108, R8.reuse ;  /* 0x000000086c6c7220 */ /* 0x080fe20000410000 */
[-C--:B------:R-:W-:Y:S01]  /*6030*/  FMUL.FTZ R109, R109, R8.reuse ;  /* 0x000000086d6d7220 */ /* 0x080fe20000410000 */
[----:B------:R-:W-:Y:S01]  /*6040*/  FMUL.FTZ R112, R112, R8 ;  /* 0x0000000870707220 */ /* 0x000fe20000410000 */
[----:B------:R-:W-:Y:S01]  /*6050*/  FMNMX.FTZ R0, R183, R0, !PT ;  /* 0x00000000b7007209 */ /* 0x000fe20007810000 */
[-C--:B------:R-:W-:Y:S01]  /*6060*/  FMUL.FTZ R113, R113, R8.reuse ;  /* 0x0000000871717220 */ /* 0x080fe20000410000 */
[----:B------:R-:W-:Y:S01]  /*6070*/  MUFU.EX2 R180, R180 ;  /* 0x000000b400b47308 */ /* 0x000fe20000000800 */
[-C--:B------:R-:W-:Y:S01]  /*6080*/  FMUL.FTZ R116, R116, R8.reuse ;  /* 0x0000000874747220 */ /* 0x080fe20000410000 */
[-C--:B------:R-:W-:Y:S01]  /*6090*/  FMUL.FTZ R117, R117, R8.reuse ;  /* 0x0000000875757220 */ /* 0x080fe20000410000 */
[----:B------:R-:W0:Y:S01]  /*60a0*/  SHFL.BFLY PT, R10, R0, 0x2, 0x1f ;  /* 0x0c401f00000a7f89 */ /* 0x000e2200000e0000 */
        /* <DEDUP_REMOVED lines=44> */
[----:B------:R0:W-:Y:S01]  /*6370*/  @!P1 STS [R12+0x28820], R9 ;  /* 0x028820090c009388 */ /* 0x0001e20000000800 */
[-C--:B------:R-:W-:Y:S01]  /*6380*/  FMUL.FTZ R26, R26, R9.reuse ;  /* 0x000000091a1a7220 */ /* 0x080fe20000410000 */
[-C--:B------:R-:W-:Y:S01]  /*6390*/  FMUL.FTZ R27, R27, R9.reuse ;  /* 0x000000091b1b7220 */ /* 0x080fe20000410000 */
[-C--:B------:R-:W-:Y:S01]  /*63a0*/  FMUL.FTZ R30, R30, R9.reuse ;  /* 0x000000091e1e7220 */ /* 0x080fe20000410000 */
[-C--:B------:R-:W-:Y:S01]  /*63b0*/  FMUL.FTZ R31, R31, R9.reuse ;  /* 0x000000091f1f7220 */ /* 0x080fe20000410000 */
[-C--:B------:R-:W-:Y:S01]  /*63c0*/  FMUL.FTZ R34, R34, R9.reuse ;  /* 0x0000000922227220 */ /* 0x080fe20000410000 */
[----:B------:R-:W4:Y:S01]  /*63d0*/  MUFU.EX2 R191, R159 ;  /* 0x0000009f00bf7308 */ /* 0x000f220000000800 */
[C---:B--2---:R-:W-:Y:S01]  /*63e0*/  FADD.FTZ R6, R155.reuse, R6 ;  /* 0x000000069b067221 */ /* 0x044fe20000010000 */
[----:B------:R-:W-:Y:S01]  /*63f0*/  F2FP.BF16.F32.PACK_AB R189, R155, R154 ;  /* 0x0000009a9bbd723e */ /* 0x000fe200000010ff */
[-C--:B------:R-:W-:Y:S01]  /*6400*/  FMUL.FTZ R35, R35, R9.reuse ;  /* 0x0000000923237220 */ /* 0x080fe20000410000 */
[----:B------:R-:W-:Y:S01]  /*6410*/  F2FP.BF16.F32.PACK_AB R154, R165, R164 ;  /* 0x000000a4a59a723e */ /* 0x000fe200000010ff */
[-C--:B------:R-:W-:Y:S01]  /*6420*/  FMUL.FTZ R38, R38, R9.reuse ;  /* 0x0000000926267220 */ /* 0x080fe20000410000 */
[-C--:B------:R-:W-:Y:S01]  /*6430*/  FMUL.FTZ R39, R39, R9.reuse ;  /* 0x0000000927277220 */ /* 0x080fe20000410000 */
[-C--:B------:R-:W-:Y:S01]  /*6440*/  FMUL.FTZ R42, R42, R9.reuse ;  /* 0x000000092a2a7220 */ /* 0x080fe20000410000 */
[----:B------:R2:W5:Y:S01]  /*6450*/  MUFU.EX2 R153, R162 ;  /* 0x000000a200997308 */ /* 0x0005620000000800 */
[----:B---3--:R-:W-:Y:S01]  /*6460*/  FADD.FTZ R6, R11, R6 ;  /* 0x000000060b067221 */ /* 0x008fe20000010000 */
[-C--:B------:R-:W-:Y:S01]  /*6470*/  FMUL.FTZ R43, R43, R9.reuse ;  /* 0x000000092b2b7220 */ /* 0x080fe20000410000 */
[-C--:B------:R-:W-:Y:S01]  /*6480*/  FMUL.FTZ R46, R46, R9.reuse ;  /* 0x000000092e2e7220 */ /* 0x080fe20000410000 */
[-C--:B------:R-:W-:Y:S01]  /*6490*/  FMUL.FTZ R47, R47, R9.reuse ;  /* 0x000000092f2f7220 */ /* 0x080fe20000410000 */
[-C--:B------:R-:W-:Y:S01]  /*64a0*/  FMUL.FTZ R50, R50, R9.reuse ;  /* 0x0000000932327220 */ /* 0x080fe20000410000 */
[-C--:B------:R-:W-:Y:S01]  /*64b0*/  FMUL.FTZ R51, R51, R9.reuse ;  /* 0x0000000933337220 */ /* 0x080fe20000410000 */
[----:B------:R-:W-:Y:S01]  /*64c0*/  FMUL.FTZ R54, R54, R9 ;  /* 0x0000000936367220 */ /* 0x000fe20000410000 */
[----:B------:R-:W3:Y:S01]  /*64d0*/  MUFU.EX2 R163, R163 ;  /* 0x000000a300a37308 */ /* 0x000ee20000000800 */
[C---:B----4-:R-:W-:Y:S01]  /*64e0*/  FADD.FTZ R6, R191.reuse, R6 ;  /* 0x00000006bf067221 */ /* 0x050fe20000010000 */
[----:B------:R-:W-:Y:S01]  /*64f0*/  F2FP.BF16.F32.PACK_AB R191, R191, R11 ;  /* 0x0000000bbfbf723e */ /* 0x000fe200000010ff */
[----:B------:R-:W-:Y:S01]  /*6500*/  BAR.SYNC.DEFER_BLOCKING 0xf, 0x100 ;  /* 0x03c4000000007b1d */ /* 0x000fe20000010000 */
[----:B--2---:R-:W-:Y:S01]  /*6510*/  F2FP.BF16.F32.PACK_AB R162, R181, R180 ;  /* 0x000000b4b5a2723e */ /* 0x004fe200000010ff */
[-C--:B------:R-:W-:Y:S01]  /*6520*/  FMUL.FTZ R55, R55, R9.reuse ;  /* 0x0000000937377220 */ /* 0x080fe20000410000 */
[-C--:B------:R-:W-:Y:S01]  /*6530*/  FMUL.FTZ R58, R58, R9.reuse ;  /* 0x000000093a3a7220 */ /* 0x080fe20000410000 */
[-C--:B------:R-:W-:Y:S01]  /*6540*/  FMUL.FTZ R59, R59, R9.reuse ;  /* 0x000000093b3b7220 */ /* 0x080fe20000410000 */
[-C--:B------:R-:W-:Y:S01]  /*6550*/  FMUL.FTZ R62, R62, R9.reuse ;  /* 0x000000093e3e7220 */ /* 0x080fe20000410000 */
[----:B------:R-:W2:Y:S01]  /*6560*/  MUFU.EX2 R155, R166 ;  /* 0x000000a6009b7308 */ /* 0x000ea20000000800 */
[----:B-----5:R-:W-:Y:S01]  /*6570*/  FADD.FTZ R6, R153, R6 ;  /* 0x0000000699067221 */ /* 0x020fe20000010000 */
[-C--:B------:R-:W-:Y:S01]  /*6580*/  FMUL.FTZ R63, R63, R9.reuse ;  /* 0x000000093f3f7220 */ /* 0x080fe20000410000 */
[-C--:B------:R-:W-:Y:S01]  /*6590*/  FMUL.FTZ R66, R66, R9.reuse ;  /* 0x0000000942427220 */ /* 0x080fe20000410000 */
[-C--:B------:R-:W-:Y:S01]  /*65a0*/  FMUL.FTZ R67, R67, R9.reuse ;  /* 0x0000000943437220 */ /* 0x080fe20000410000 */
[-C--:B------:R-:W-:Y:S01]  /*65b0*/  FMUL.FTZ R70, R70, R9.reuse ;  /* 0x0000000946467220 */ /* 0x080fe20000410000 */
[-C--:B------:R-:W-:Y:S01]  /*65c0*/  FMUL.FTZ R71, R71, R9.reuse ;  /* 0x0000000947477220 */ /* 0x080fe20000410000 */
[----:B------:R-:W-:Y:S01]  /*65d0*/  FMUL.FTZ R74, R74, R9 ;  /* 0x000000094a4a7220 */ /* 0x000fe20000410000 */
[----:B------:R-:W4:Y:S01]  /*65e0*/  MUFU.EX2 R167, R167 ;  /* 0x000000a700a77308 */ /* 0x000f220000000800 */
[C---:B---3--:R-:W-:Y:S01]  /*65f0*/  FADD.FTZ R6, R163.reuse, R6 ;  /* 0x00000006a3067221 */ /* 0x048fe20000010000 */
[----:B------:R-:W-:Y:S01]  /*6600*/  F2FP.BF16.F32.PACK_AB R153, R163, R153 ;  /* 0x00000099a399723e */ /* 0x000fe200000010ff */
[-C--:B------:R-:W-:Y:S01]  /*6610*/  FMUL.FTZ R75, R75, R9.reuse ;  /* 0x000000094b4b7220 */ /* 0x080fe20000410000 */
[-C--:B------:R-:W-:Y:S01]  /*6620*/  FMUL.FTZ R78, R78, R9.reuse ;  /* 0x000000094e4e7220 */ /* 0x080fe20000410000 */
[-C--:B------:R-:W-:Y:S01]  /*6630*/  FMUL.FTZ R79, R79, R9.reuse ;  /* 0x000000094f4f7220 */ /* 0x080fe20000410000 */
[-C--:B------:R-:W-:Y:S01]  /*6640*/  FMUL.FTZ R82, R82, R9.reuse ;  /* 0x0000000952527220 */ /* 0x080fe20000410000 */
[-C--:B------:R-:W-:Y:S01]  /*6650*/  FMUL.FTZ R83, R83, R9.reuse ;  /* 0x0000000953537220 */ /* 0x080fe20000410000 */
[----:B------:R-:W3:Y:S01]  /*6660*/  MUFU.EX2 R157, R170 ;  /* 0x000000aa009d7308 */ /* 0x000ee20000000800 */
[----:B--2---:R-:W-:Y:S01]  /*6670*/  FADD.FTZ R6, R155, R6 ;  /* 0x000000069b067221 */ /* 0x004fe20000010000 */
[----:B------:R0:W-:Y:S01]  /*6680*/  STSM.16.M88.4 [R18+0x26800], R188 ;  /* 0x026800bc12007844 */ /* 0x0001e20000000200 */
        /* <DEDUP_REMOVED lines=12> */
[----:B------:R0:W-:Y:S01]  /*6750*/  STSM.16.M88.4 [R19], R152 ;  /* 0x0000009813007844 */ /* 0x0001e20000000200 */
[----:B------:R-:W4:Y:S01]  /*6760*/  MUFU.EX2 R159, R174 ;  /* 0x000000ae009f7308 */ /* 0x000f220000000800 */
        /* <DEDUP_REMOVED lines=33> */
[----:B------:R-:W-:Y:S01]  /*6980*/  F2FP.BF16.F32.PACK_AB R158, R173, R158 ;  /* 0x0000009ead9e723e */ /* 0x000fe200000010ff */
[-C--:B------:R-:W-:Y:S01]  /*6990*/  FMUL.FTZ R147, R147, R9.reuse ;  /* 0x0000000993937220 */ /* 0x080fe20000410000 */
[-C--:B------:R-:W-:Y:S01]  /*69a0*/  FMUL.FTZ R150, R150, R9.reuse ;  /* 0x0000000996967220 */ /* 0x080fe20000410000 */
[----:B------:R-:W-:Y:S01]  /*69b0*/  FADD.FTZ R5, R173, R5 ;  /* 0x00000005ad057221 */ /* 0x000fe20000010000 */
[----:B------:R-:W-:Y:S01]  /*69c0*/  FMUL.FTZ R151, R151, R9 ;  /* 0x0000000997977220 */ /* 0x000fe20000410000 */
[----:B------:R0:W-:Y:S01]  /*69d0*/  STSM.16.M88.4 [R23], R156 ;  /* 0x0000009c17007844 */ /* 0x0001e20000000200 */
[----:B------:R-:W2:Y:S01]  /*69e0*/  MUFU.EX2 R163, R182 ;  /* 0x000000b600a37308 */ /* 0x000ea20000000800 */
[----:B----4-:R-:W-:Y:S01]  /*69f0*/  FADD.FTZ R6, R161, R6 ;  /* 0x00000006a1067221 */ /* 0x010fe20000010000 */
[----:B------:R-:W-:Y:S01]  /*6a00*/  FADD.FTZ R5, R160, R5 ;  /* 0x00000005a0057221 */ /* 0x000fe20000010000 */
[----:B------:R-:W-:-:S03]  /*6a10*/  F2FP.BF16.F32.PACK_AB R160, R177, R160 ;  /* 0x000000a0b1a0723e */ /* 0x000fc600000010ff */
[----:B------:R-:W-:Y:S02]  /*6a20*/  FADD.FTZ R5, R177, R5 ;  /* 0x00000005b1057221 */ /* 0x000fe40000010000 */
[----:B------:R-:W4:Y:S01]  /*6a30*/  MUFU.EX2 R10, R10 ;  /* 0x0000000a000a7308 */ /* 0x000f220000000800 */
[C---:B---3--:R-:W-:Y:S01]  /*6a40*/  FADD.FTZ R6, R179.reuse, R6 ;  /* 0x00000006b3067221 */ /* 0x048fe20000010000 */
[----:B------:R-:W-:Y:S01]  /*6a50*/  F2FP.BF16.F32.PACK_AB R161, R179, R161 ;  /* 0x000000a1b3a1723e */ /* 0x000fe200000010ff */
[----:B------:R-:W-:-:S04]  /*6a60*/  FADD.FTZ R5, R180, R5 ;  /* 0x00000005b4057221 */ /* 0x000fc80000010000 */
[----:B------:R-:W-:Y:S01]  /*6a70*/  FADD.FTZ R5, R181, R5 ;  /* 0x00000005b5057221 */ /* 0x000fe20000010000 */
[----:B--2---:R-:W-:Y:S01]  /*6a80*/  FADD.FTZ R6, R163, R6 ;  /* 0x00000006a3067221 */ /* 0x004fe20000010000 */
[----:B----4-:R-:W-:-:S03]  /*6a90*/  F2FP.BF16.F32.PACK_AB R163, R10, R163 ;  /* 0x000000a30aa3723e */ /* 0x010fc600000010ff */
[----:B------:R-:W-:Y:S02]  /*6aa0*/  FADD.FTZ R6, R10, R6 ;  /* 0x000000060a067221 */ /* 0x000fe40000010000 */
[----:B------:R0:W-:Y:S01]  /*6ab0*/  STSM.16.M88.4 [R22], R160 ;  /* 0x000000a016007844 */ /* 0x0001e20000000200 */
[----:B------:R-:W-:Y:S05]  /*6ac0*/  @!P0 BRA `(.L_x_381) ;  /* 0x0000000000048947 */ /* 0x000fea0003800000 */
[----:B------:R-:W-:Y:S01]  /*6ad0*/  BPT.TRAP 0x1 ;  /* 0x000000040000795c */ /* 0x000fe20000300000 */
.L_x_381:
[----:B------:R2:W3:Y:S01]  /*6ae0*/  SYNCS.PHASECHK.TRANS64.TRYWAIT P1, [UR22+0x28c50], R7 ;  /* 0x028c5007ff0075a7 */ /* 0x0004e20008020156 */
[----:B------:R-:W-:Y:S05]  /*6af0*/  @!P0 BRA `(.L_x_382) ;  /* 0x0000000000048947 */ /* 0x000fea0003800000 */
[----:B------:R-:W-:Y:S01]  /*6b00*/  BPT.TRAP 0x1 ;  /* 0x000000040000795c */ /* 0x000fe20000300000 */
.L_x_382:
[----:B---3--:R-:W-:Y:S05]  /*6b10*/  @P1 BRA `(.L_x_383) ;  /* 0x0000000000081947 */ /* 0x008fea0003800000 */
[----:B------:R-:W3:Y:S02]  /*6b20*/  SYNCS.PHASECHK.TRANS64.TRYWAIT P1, [UR22+0x28c50], R7 ;  /* 0x028c5007ff0075a7 */ /* 0x000ee40008020156 */
[----:B---3--:R-:W-:Y:S05]  /*6b30*/  @!P1 BRA `(.L_x_384) ;  /* 0x000000b4002c9947 */ /* 0x008fea0003800000 */
.L_x_383:
        /* <DEDUP_REMOVED lines=34> */
.L_x_385:
[----:B------:R-:W-:Y:S01]  /*6d60*/  UIADD3 UR22, UR22, 0x28c60, URZ ;  /* 0x00028c6016167890 */ /* 0x000fe2000fffe03f */
[----:B------:R-:W-:Y:S01]  /*6d70*/  PLOP3.LUT P1, PT, PT, PT, UP0, 0x80, 0x0 ;  /* 0x000000000000781c */ /* 0x000fe20003f2f008 */
[----:B------:R-:W-:Y:S01]  /*6d80*/  UMOV UR23, UR48 ;  /* 0x0000003000177c82 */ /* 0x000fe20008000000 */
[----:B0-----:R-:W-:Y:S01]  /*6d90*/  IMAD.MOV.U32 R9, RZ, RZ, R0 ;  /* 0x000000ffff097224 */ /* 0x001fe200078e0000 */
[----:B------:R-:W-:Y:S01]  /*6da0*/  UPRMT UR22, UR38, 0x654, UR22 ;  /* 0x0000065426167896 */ /* 0x000fe20008000016 */
[----:B---3--:R-:W-:-:S08]  /*6db0*/  IMAD.MOV.U32 R8, RZ, RZ, R4 ;  /* 0x000000ffff087224 */ /* 0x008fd000078e0004 */
[----:B------:R-:W-:Y:S01]  /*6dc0*/  SYNCS.ARRIVE.TRANS64.RED.A1T0 RZ, [UR22], RZ ;  /* 0x000000ffffff79a7 */ /* 0x000fe20008100416 */
[----:B------:R-:W-:Y:S05]  /*6dd0*/  @P1 BRA `(.L_x_386) ;  /* 0xffffffe400c01947 */ /* 0x000fea000383ffff */
.L_x_375:
[----:B-1234-:R-:W1:Y:S01]  /*6de0*/  SHFL.BFLY PT, R8, R5, 0x2, 0x1f ;  /* 0x0c401f0005087f89 */ /* 0x01ee6200000e0000 */
[----:B------:R-:W-:Y:S01]  /*6df0*/  IMAD.MOV.U32 R12, RZ, RZ, -0x800000 ;  /* 0xff800000ff0c7424 */ /* 0x000fe200078e00ff */
[----:B------:R-:W-:Y:S08]  /*6e00*/  BAR.ARV 0x8, 0x100 ;  /* 0x0204000000007b1d */ /* 0x000ff00000002000 */
[----:B------:R-:W-:Y:S01]  /*6e10*/  BAR.SYNC.DEFER_BLOCKING 0xf, 0x100 ;  /* 0x03c4000000007b1d */ /* 0x000fe20000010000 */
[----:B------:R-:W-:Y:S01]  /*6e20*/  ISETP.NE.AND P2, PT, R17, RZ, PT ;  /* 0x000000ff1100720c */ /* 0x000fe20003f45270 */
[----:B------:R-:W-:-:S04]  /*6e30*/  UIADD3 UR46, UR46, 0x1, URZ ;  /* 0x000000012e2e7890 */ /* 0x000fc8000fffe03f */
[----:B------:R-:W2:Y:S01]  /*6e40*/  SHFL.BFLY PT, R7, R6, 0x2, 0x1f ;  /* 0x0c401f0006077f89 */ /* 0x000ea200000e0000 */
[----:B-1----:R-:W-:Y:S01]  /*6e50*/  FADD.FTZ R8, R8, R5 ;  /* 0x0000000508087221 */ /* 0x002fe20000010000 */
[----:B------:R-:W-:Y:S01]  /*6e60*/  IMAD.U32 R5, RZ, RZ, UR48 ;  /* 0x00000030ff057e24 */ /* 0x000fe2000f8e00ff */
[----:B------:R-:W-:-:S03]  /*6e70*/  UIADD3 UR48, UR48, 0x1, URZ ;  /* 0x0000000130307890 */ /* 0x000fc6000fffe03f */
[----:B------:R-:W1:Y:S02]  /*6e80*/  SHFL.BFLY PT, R3, R8, 0x1, 0x1f ;  /* 0x0c201f0008037f89 */ /* 0x000e6400000e0000 */
[----:B------:R-:W-:Y:S01]  /*6e90*/  @!P2 IMAD R5, R5, 0x40, R16 ;  /* 0x000000400505a824 */ /* 0x000fe200078e0210 */
[----:B------:R-:W-:-:S04]  /*6ea0*/  UISETP.NE.AND UP0, UPT, UR48, 0x2, UPT ;  /* 0x000000023000788c */ /* 0x000fc8000bf05270 */
[----:B------:R-:W-:Y:S02]  /*6eb0*/  USEL UR4, URZ, 0x1, UP0 ;  /* 0x000000013f047887 */ /* 0x000fe40008000000 */
[----:B------:R-:W-:Y:S02]  /*6ec0*/  USEL UR48, UR48, URZ, UP0 ;  /* 0x0000003f30307287 */ /* 0x000fe40008000000 */
[----:B------:R-:W-:Y:S01]  /*6ed0*/  ULOP3.LUT UR36, UR36, UR4, URZ, 0x3c, !UPT ;  /* 0x0000000424247292 */ /* 0x000fe2000f8e3c3f */
[----:B--2---:R-:W-:Y:S01]  /*6ee0*/  FADD.FTZ R7, R7, R6 ;  /* 0x0000000607077221 */ /* 0x004fe20000010000 */
[----:B------:R-:W-:-:S04]  /*6ef0*/  @!P2 LEA R6, R5, UR39, 0x2 ;  /* 0x000000270506ac11 */ /* 0x000fc8000f8e10ff */
[----:B------:R-:W2:Y:S01]  /*6f00*/  SHFL.BFLY PT, R10, R7, 0x1, 0x1f ;  /* 0x0c201f00070a7f89 */ /* 0x000ea200000e0000 */
[----:B-1----:R-:W-:Y:S01]  /*6f10*/  FADD.FTZ R11, R8, R3 ;  /* 0x00000003080b7221 */ /* 0x002fe20000010000 */
[----:B------:R-:W-:-:S04]  /*6f20*/  IMAD.U32 R3, RZ, RZ, UR10 ;  /* 0x0000000aff037e24 */ /* 0x000fc8000f8e00ff */
[----:B------:R-:W-:-:S13]  /*6f30*/  FSETP.NE.FTZ.AND P0, PT, R11, RZ, PT ;  /* 0x000000ff0b00720b */ /* 0x000fda0003f15000 */
[----:B------:R-:W1:Y:S01]  /*6f40*/  @P0 MUFU.LG2 R9, R11 ;  /* 0x0000000b00090308 */ /* 0x000e620000000c00 */
[----:B------:R-:W-:Y:S01]  /*6f50*/  @P0 FMUL.FTZ R3, R3, 0.69314718246459960938 ;  /* 0x3f31721803030820 */ /* 0x000fe20000410000 */
[----:B--2---:R-:W-:-:S05]  /*6f60*/  FADD.FTZ R13, R7, R10 ;  /* 0x0000000a070d7221 */ /* 0x004fca0000010000 */
[----:B------:R-:W-:Y:S01]  /*6f70*/  FSETP.NE.FTZ.AND P1, PT, R13, RZ, PT ;  /* 0x000000ff0d00720b */ /* 0x000fe20003f35000 */
[----:B-1----:R-:W-:-:S12]  /*6f80*/  @P0 FMUL.FTZ R10, R9, 0.69314718246459960938 ;  /* 0x3f317218090a0820 */ /* 0x002fd80000410000 */
[----:B------:R-:W-:Y:S01]  /*6f90*/  @P1 MUFU.LG2 R5, R13 ;  /* 0x0000000d00051308 */ /* 0x000fe20000000c00 */
[----:B------:R-:W-:Y:S01]  /*6fa0*/  @P0 FFMA.FTZ R12, R3, R4, R10 ;  /* 0x00000004030c0223 */ /* 0x000fe2000001000a */
[----:B------:R-:W-:Y:S02]  /*6fb0*/  IMAD.MOV.U32 R4, RZ, RZ, RZ ;  /* 0x000000ffff047224 */ /* 0x000fe400078e00ff */
[----:B------:R-:W-:-:S04]  /*6fc0*/  IMAD.MOV.U32 R3, RZ, RZ, RZ ;  /* 0x000000ffff037224 */ /* 0x000fc800078e00ff */
[----:B------:R-:W1:Y:S01]  /*6fd0*/  @P0 MUFU.RCP R4, R11 ;  /* 0x0000000b00040308 */ /* 0x000e620000001000 */
[----:B------:R-:W-:-:S07]  /*6fe0*/  PLOP3.LUT P0, PT, PT, PT, PT, 0x8, 0x0 ;  /* 0x000000000000781c */ /* 0x000fce0003f0e170 */
[----:B------:R-:W2:Y:S01]  /*6ff0*/  @P1 MUFU.RCP R3, R13 ;  /* 0x0000000d00031308 */ /* 0x000ea20000001000 */
[----:B-1----:R-:W-:Y:S01]  /*7000*/  @!P2 STS [R6+0x28800], R4 ;  /* 0x028800040600a388 */ /* 0x002fe20000000800 */
[-C--:B------:R-:W-:Y:S01]  /*7010*/  FMUL.FTZ R24, R24, R4.reuse ;  /* 0x0000000418187220 */ /* 0x080fe20000410000 */
[-C--:B------:R-:W-:Y:S01]  /*7020*/  FMUL.FTZ R25, R25, R4.reuse ;  /* 0x0000000419197220 */ /* 0x080fe20000410000 */
[-C--:B------:R-:W-:Y:S01]  /*7030*/  FMUL.FTZ R28, R28, R4.reuse ;  /* 0x000000041c1c7220 */ /* 0x080fe20000410000 */
[-C--:B------:R-:W-:Y:S01]  /*7040*/  FMUL.FTZ R29, R29, R4.reuse ;  /* 0x000000041d1d7220 */ /* 0x080fe20000410000 */
[-C--:B------:R-:W-:Y:S01]  /*7050*/  FMUL.FTZ R32, R32, R4.reuse ;  /* 0x0000000420207220 */ /* 0x080fe20000410000 */
[-C--:B------:R-:W-:Y:S01]  /*7060*/  FMUL.FTZ R33, R33, R4.reuse ;  /* 0x0000000421217220 */ /* 0x080fe20000410000 */
[-C--:B------:R-:W-:Y:S01]  /*7070*/  FMUL.FTZ R36, R36, R4.reuse ;  /* 0x0000000424247220 */ /* 0x080fe20000410000 */
[----:B--2---:R1:W-:Y:S01]  /*7080*/  @!P2 STS [R6+0x28820], R3 ;  /* 0x028820030600a388 */ /* 0x0043e20000000800 */
        /* <DEDUP_REMOVED lines=58> */
[----:B------:R-:W-:Y:S01]  /*7430*/  @P1 FMUL.FTZ R6, R6, 0.69314718246459960938 ;  /* 0x3f31721806061820 */ /* 0x000fe20000410000 */
[----:B------:R-:W-:Y:S01]  /*7440*/  @P1 FMUL.FTZ R4, R5, 0.69314718246459960938 ;  /* 0x3f31721805041820 */ /* 0x000fe20000410000 */
[----:B------:R-:W-:-:S02]  /*7450*/  IMAD.MOV.U32 R13, RZ, RZ, -0x800000 ;  /* 0xff800000ff0d7424 */ /* 0x000fc400078e00ff */
        /* <DEDUP_REMOVED lines=66> */
.L_x_351:
[----:B------:R-:W1:Y:S08]  /*7880*/  S2UR UR38, SR_CgaCtaId ;  /* 0x00000000002679c3 */ /* 0x000e700000008800 */
[----:B------:R-:W-:Y:S06]  /*7890*/  BAR.SYNC.DEFER_BLOCKING 0x5, 0x180 ;  /* 0x0146000000007b1d */ /* 0x000fec0000010000 */
[----:B------:R-:W-:Y:S01]  /*78a0*/  UMOV UR39, 0x400 ;  /* 0x0000040000277882 */ /* 0x000fe20000000000 */
[----:B------:R-:W-:Y:S01]  /*78b0*/  BSSY B0, `(.L_x_387) ;  /* 0x00004aa000007945 */ /* 0x000fe20003800000 */
[----:B-1----:R-:W-:-:S09]  /*78c0*/  ULEA UR39, UR38, UR39, 0x18 ;  /* 0x0000002726277291 */ /* 0x002fd2000f8ec03f */
[----:B------:R-:W1:Y:S02]  /*78d0*/  LDS.128 R4, [UR39+0x28cd0] ;  /* 0x028cd027ff047984 */ /* 0x000e640008000c00 */
[----:B-1----:R-:W-:Y:S02]  /*78e0*/  R2UR UR5, R5 ;  /* 0x00000000050572ca */ /* 0x002fe400000e0000 */
[----:B------:R-:W-:Y:S02]  /*78f0*/  R2UR UR6, R6 ;  /* 0x00000000060672ca */ /* 0x000fe400000e0000 */
[----:B------:R-:W-:Y:S01]  /*7900*/  R2UR UR7, R7 ;  /* 0x00000000070772ca */ /* 0x000fe200000e0000 */
[----:B------:R-:W-:Y:S06]  /*7910*/  BAR.ARV 0x4, 0x180 ;  /* 0x0106000000007b1d */ /* 0x000fec0000002000 */
[----:B------:R-:W-:Y:S08]  /*7920*/  @P0 BRA `(.L_x_388) ;  /* 0x0000003800780947 */ /* 0x000ff00003800000 */
[----:B------:R-:W2:Y:S01]  /*7930*/  LDL R0, [R1+0x38] ;  /* 0x0000380001007983 */ /* 0x000ea20000100800 */
[----:B------:R-:W1:Y:S01]  /*7940*/  S2UR UR4, SR_SWINHI ;  /* 0x00000000000479c3 */ /* 0x000e620000002f00 */
[----:B------:R-:W-:Y:S01]  /*7950*/  F2FP.BF16.F32.PACK_AB R6, R29, R28 ;  /* 0x0000001c1d06723e */ /* 0x000fe200000010ff */
[----:B------:R-:W-:Y:S01]  /*7960*/  USHF.L.U64.HI UR12, UR40, 0x2, UR41 ;  /* 0x00000002280c7899 */ /* 0x000fe20008010229 */
[----:B------:R-:W-:Y:S01]  /*7970*/  F2FP.BF16.F32.PACK_AB R7, R31, R30 ;  /* 0x0000001e1f07723e */ /* 0x000fe200000010ff */
[----:B------:R-:W-:Y:S01]  /*7980*/  ULDC.64 UR10, c[0x0][0xc00] ;  /* 0x00030000000a7ab9 */ /* 0x000fe20000000a00 */
[----:B------:R-:W-:Y:S02]  /*7990*/  F2FP.BF16.F32.PACK_AB R9, R35, R34 ;  /* 0x000000222309723e */ /* 0x000fe400000010ff */
[----:B------:R-:W-:Y:S02]  /*79a0*/  F2FP.BF16.F32.PACK_AB R10, R37, R36 ;  /* 0x00000024250a723e */ /* 0x000fe400000010ff */
[----:B------:R-:W-:Y:S01]  /*79b0*/  F2FP.BF16.F32.PACK_AB R11, R39, R38 ;  /* 0x00000026270b723e */ /* 0x000fe200000010ff */
[----:B------:R-:W-:Y:S01]  /*79c0*/  UMOV UR8, UR39 ;  /* 0x0000002700087c82 */ /* 0x000fe20008000000 */
[----:B-1----:R-:W-:Y:S01]  /*79d0*/  UMOV UR9, UR4 ;  /* 0x0000000400097c82 */ /* 0x002fe20008000000 */
[----:B------:R-:W-:Y:S01]  /*79e0*/  USHF.L.U32 UR4, UR40, 0x2, URZ ;  /* 0x0000000228047899 */ /* 0x000fe2000800063f */
[----:B------:R-:W-:-:S02]  /*79f0*/  IMAD.U32 R14, RZ, RZ, UR8 ;  /* 0x00000008ff0e7e24 */ /* 0x000fc4000f8e00ff */
[----:B------:R-:W-:Y:S01]  /*7a00*/  IMAD.U32 R15, RZ, RZ, UR9 ;  /* 0x00000009ff0f7e24 */ /* 0x000fe2000f8e00ff */
[----:B------:R-:W-:Y:S02]  /*7a10*/  ULDC.64 UR8, c[0x0][0xc08] ;  /* 0x0003020000087ab9 */ /* 0x000fe40000000a00 */
[----:B------:R-:W-:-:S04]  /*7a20*/  UISETP.NE.U32.AND UP0, UPT, UR8, URZ, UPT ;  /* 0x0000003f0800728c */ /* 0x000fc8000bf05070 */
[----:B------:R-:W-:Y:S01]  /*7a30*/  UISETP.NE.AND.EX UP0, UPT, UR9, URZ, UPT, UP0 ;  /* 0x0000003f0900728c */ /* 0x000fe2000bf05300 */
[----:B------:R-:W-:Y:S05]  /*7a40*/  BAR.SYNC.DEFER_BLOCKING 0x1, 0x100 ;  /* 0x0044000000007b1d */ /* 0x000fea0000010000 */
[----:B------:R-:W-:-:S05]  /*7a50*/  PLOP3.LUT P1, PT, PT, PT, UP0, 0x80, 0x0 ;  /* 0x000000000000781c */ /* 0x000fca0003f2f008 */
[----:B------:R-:W-:-:S04]  /*7a60*/  @UP0 UIADD3 UR8, UP1, UR4, UR8, URZ ;  /* 0x0000000804080290 */ /* 0x000fc8000ff3e03f */
[----:B------:R-:W-:Y:S02]  /*7a70*/  @UP0 UIADD3.X UR9, UR12, UR9, URZ, UP1, !UPT ;  /* 0x000000090c090290 */ /* 0x000fe40008ffe43f */
[----:B------:R-:W-:Y:S01]  /*7a80*/  UIADD3 UR4, UP0, UR4, UR10, URZ ;  /* 0x0000000a04047290 */ /* 0x000fe2000ff1e03f */
[----:B--2---:R-:W-:-:S03]  /*7a90*/  IMAD.WIDE R20, R0, 0x2, R14 ;  /* 0x0000000200147825 */ /* 0x004fc600078e020e */
[C---:B------:R-:W-:Y:S02]  /*7aa0*/  LOP3.LUT R5, R20.reuse, 0x380, RZ, 0xc0, !PT ;  /* 0x0000038014057812 */ /* 0x040fe400078ec0ff */
[----:B------:R-:W-:Y:S02]  /*7ab0*/  IADD3 R8, P0, R20, 0x20, RZ ;  /* 0x0000002014087810 */ /* 0x000fe40007f1e0ff */
[----:B------:R-:W-:Y:S02]  /*7ac0*/  SHF.R.U64 R5, R5, 0x3, RZ ;  /* 0x0000000305057819 */ /* 0x000fe400000012ff */
[----:B------:R-:W-:Y:S02]  /*7ad0*/  LOP3.LUT R3, R8, 0x380, RZ, 0xc0, !PT ;  /* 0x0000038008037812 */ /* 0x000fe400078ec0ff */
[----:B------:R-:W-:Y:S01]  /*7ae0*/  LOP3.LUT R4, R5, R20, RZ, 0x3c, !PT ;  /* 0x0000001405047212 */ /* 0x000fe200078e3cff */
[----:B------:R-:W-:Y:S01]  /*7af0*/  IMAD.MOV.U32 R5, RZ, RZ, R21 ;  /* 0x000000ffff057224 */ /* 0x000fe200078e0015 */
[----:B------:R-:W-:-:S04]  /*7b00*/  SHF.R.U64 R3, R3, 0x3, RZ ;  /* 0x0000000303037819 */ /* 0x000fc800000012ff */
[----:B------:R-:W-:Y:S02]  /*7b10*/  MOV R0, R4 ;  /* 0x0000000400007202 */ /* 0x000fe40000000f00 */
[----:B------:R-:W-:Y:S02]  /*7b20*/  F2FP.BF16.F32.PACK_AB R4, R25, R24 ;  /* 0x000000181904723e */ /* 0x000fe400000010ff */
[----:B------:R-:W-:-:S05]  /*7b30*/  F2FP.BF16.F32.PACK_AB R5, R27, R26 ;  /* 0x0000001a1b05723e */ /* 0x000fca00000010ff */
[----:B------:R1:W-:Y:S02]  /*7b40*/  STSM.16.M88.4 [R0], R4 ;  /* 0x0000000400007844 */ /* 0x0003e40000000200 */
[----:B-1----:R-:W-:Y:S01]  /*7b50*/  IMAD.X R5, RZ, RZ, R21, P0 ;  /* 0x000000ffff057224 */ /* 0x002fe200000e0615 */
[----:B------:R-:W-:Y:S02]  /*7b60*/  LOP3.LUT R4, R3, R8, RZ, 0x3c, !PT ;  /* 0x0000000803047212 */ /* 0x000fe400078e3cff */
[----:B------:R-:W-:Y:S02]  /*7b70*/  F2FP.BF16.F32.PACK_AB R8, R33, R32 ;  /* 0x000000202108723e */ /* 0x000fe400000010ff */
[----:B------:R-:W-:Y:S02]  /*7b80*/  MOV R3, R4 ;  /* 0x0000000400037202 */ /* 0x000fe40000000f00 */
[----:B------:R-:W-:Y:S02]  /*7b90*/  IADD3 R5, P0, R20, 0x40, RZ ;  /* 0x0000004014057810 */ /* 0x000fe40007f1e0ff */
[----:B------:R-:W-:Y:S01]  /*7ba0*/  F2FP.BF16.F32.PACK_AB R6, R45, R44 ;  /* 0x0000002c2d06723e */ /* 0x000fe200000010ff */
[----:B------:R1:W-:Y:S01]  /*7bb0*/  STSM.16.M88.4 [R3], R8 ;  /* 0x0000000803007844 */ /* 0x0003e20000000200 */
[----:B------:R-:W-:-:S02]  /*7bc0*/  LOP3.LUT R4, R5, 0x380, RZ, 0xc0, !PT ;  /* 0x0000038005047812 */ /* 0x000fc400078ec0ff */
[----:B------:R-:W-:Y:S02]  /*7bd0*/  F2FP.BF16.F32.PACK_AB R7, R47, R46 ;  /* 0x0000002e2f07723e */ /* 0x000fe400000010ff */
[----:B------:R-:W-:-:S04]  /*7be0*/  SHF.R.U64 R4, R4, 0x3, RZ ;  /* 0x0000000304047819 */ /* 0x000fc800000012ff */
[----:B------:R-:W-:Y:S01]  /*7bf0*/  LOP3.LUT R4, R4, R5, RZ, 0x3c, !PT ;  /* 0x0000000504047212 */ /* 0x000fe200078e3cff */
[----:B------:R-:W-:-:S05]  /*7c00*/  IMAD.X R5, RZ, RZ, R21, P0 ;  /* 0x000000ffff057224 */ /* 0x000fca00000e0615 */
[----:B------:R-:W-:Y:S02]  /*7c10*/  MOV R0, R4 ;  /* 0x0000000400007202 */ /* 0x000fe40000000f00 */
[----:B-1----:R-:W-:Y:S02]  /*7c20*/  IADD3 R8, P0, R20, 0x60, RZ ;  /* 0x0000006014087810 */ /* 0x002fe40007f1e0ff */
[----:B------:R-:W-:Y:S02]  /*7c30*/  F2FP.BF16.F32.PACK_AB R4, R41, R40 ;  /* 0x000000282904723e */ /* 0x000fe400000010ff */
[----:B------:R-:W-:Y:S02]  /*7c40*/  LOP3.LUT R3, R8, 0x380, RZ, 0xc0, !PT ;  /* 0x0000038008037812 */ /* 0x000fe400078ec0ff */
[----:B------:R-:W-:Y:S02]  /*7c50*/  F2FP.BF16.F32.PACK_AB R5, R43, R42 ;  /* 0x0000002a2b05723e */ /* 0x000fe400000010ff */
[----:B------:R-:W-:-:S02]  /*7c60*/  SHF.R.U64 R3, R3, 0x3, RZ ;  /* 0x0000000303037819 */ /* 0x000fc400000012ff */
[----:B------:R-:W-:Y:S01]  /*7c70*/  F2FP.BF16.F32.PACK_AB R9, R51, R50 ;  /* 0x000000323309723e */ /* 0x000fe200000010ff */
[----:B------:R1:W-:Y:S01]  /*7c80*/  STSM.16.M88.4 [R0], R4 ;  /* 0x0000000400007844 */ /* 0x0003e20000000200 */
[----:B------:R-:W-:Y:S02]  /*7c90*/  F2FP.BF16.F32.PACK_AB R10, R53, R52 ;  /* 0x00000034350a723e */ /* 0x000fe400000010ff */
[----:B------:R-:W-:Y:S01]  /*7ca0*/  F2FP.BF16.F32.PACK_AB R11, R55, R54 ;  /* 0x00000036370b723e */ /* 0x000fe200000010ff */
[----:B-1----:R-:W-:Y:S01]  /*7cb0*/  IMAD.X R5, RZ, RZ, R21, P0 ;  /* 0x000000ffff057224 */ /* 0x002fe200000e0615 */
[----:B------:R-:W-:Y:S02]  /*7cc0*/  LOP3.LUT R4, R3, R8, RZ, 0x3c, !PT ;  /* 0x0000000803047212 */ /* 0x000fe400078e3cff */
[----:B------:R-:W-:Y:S02]  /*7cd0*/  F2FP.BF16.F32.PACK_AB R8, R49, R48 ;  /* 0x000000303108723e */ /* 0x000fe400000010ff */
[----:B------:R-:W-:-:S02]  /*7ce0*/  MOV R3, R4 ;  /* 0x0000000400037202 */ /* 0x000fc40000000f00 */
[----:B------:R-:W-:Y:S02]  /*7cf0*/  IADD3 R5, P0, R20, 0x2000, RZ ;  /* 0x0000200014057810 */ /* 0x000fe40007f1e0ff */
[----:B------:R-:W-:Y:S01]  /*7d00*/  F2FP.BF16.F32.PACK_AB R6, R61, R60 ;  /* 0x0000003c3d06723e */ /* 0x000fe200000010ff */
[----:B------:R1:W-:Y:S01]  /*7d10*/  STSM.16.M88.4 [R3], R8 ;  /* 0x0000000803007844 */ /* 0x0003e20000000200 */
[----:B------:R-:W-:Y:S02]  /*7d20*/  LOP3.LUT R4, R5, 0x380, RZ, 0xc0, !PT ;  /* 0x0000038005047812 */ /* 0x000fe400078ec0ff */
        /* <DEDUP_REMOVED lines=117> */
[----:B------:R-:W-:Y:S01]  /*8480*/  LOP3.LUT R3, R8, 0x380, RZ, 0xc0, !PT ;  /* 0x0000038008037812 */ /* 0x000fe200078ec0ff */
[----:B------:R-:W-:Y:S01]  /*8490*/  IMAD.X R21, RZ, RZ, R21, P0 ;  /* 0x000000ffff157224 */ /* 0x000fe200000e0615 */
[----:B------:R-:W-:Y:S02]  /*84a0*/  F2FP.BF16.F32.PACK_AB R5, R139, R138 ;  /* 0x0000008a8b05723e */ /* 0x000fe400000010ff */
[----:B------:R-:W-:-:S02]  /*84b0*/  SHF.R.U64 R3, R3, 0x3, RZ ;  /* 0x0000000303037819 */ /* 0x000fc400000012ff */
[----:B------:R-:W-:Y:S01]  /*84c0*/  F2FP.BF16.F32.PACK_AB R9, R147, R146 ;  /* 0x000000929309723e */ /* 0x000fe200000010ff */
[----:B------:R1:W-:Y:S01]  /*84d0*/  STSM.16.M88.4 [R0], R4 ;  /* 0x0000000400007844 */ /* 0x0003e20000000200 */
[----:B------:R-:W-:Y:S02]  /*84e0*/  LOP3.LUT R20, R3, R8, RZ, 0x3c, !PT ;  /* 0x0000000803147212 */ /* 0x000fe400078e3cff */
[----:B------:R-:W-:Y:S02]  /*84f0*/  F2FP.BF16.F32.PACK_AB R8, R145, R144 ;  /* 0x000000909108723e */ /* 0x000fe400000010ff */
[----:B------:R-:W-:Y:S02]  /*8500*/  MOV R20, R20 ;  /* 0x0000001400147202 */ /* 0x000fe40000000f00 */
[----:B------:R-:W-:Y:S02]  /*8510*/  F2FP.BF16.F32.PACK_AB R10, R149, R148 ;  /* 0x00000094950a723e */ /* 0x000fe400000010ff */
[----:B------:R-:W-:-:S02]  /*8520*/  F2FP.BF16.F32.PACK_AB R11, R151, R150 ;  /* 0x00000096970b723e */ /* 0x000fc400000010ff */
[----:B------:R-:W-:-:S03]  /*8530*/  ISETP.NE.U32.AND P0, PT, RZ, UR10, PT ;  /* 0x0000000aff007c0c */ /* 0x000fc6000bf05070 */
[----:B------:R2:W-:Y:S01]  /*8540*/  STSM.16.M88.4 [R20], R8 ;  /* 0x0000000814007844 */ /* 0x0005e20000000200 */
[----:B------:R-:W-:Y:S01]  /*8550*/  BAR.SYNC.DEFER_BLOCKING 0x1, 0x100 ;  /* 0x0044000000007b1d */ /* 0x000fe20000010000 */
[----:B------:R-:W-:Y:S01]  /*8560*/  ISETP.NE.AND.EX P0, PT, RZ, UR11, PT, P0 ;  /* 0x0000000bff007c0c */ /* 0x000fe2000bf05300 */
[----:B-1----:R-:W-:Y:S01]  /*8570*/  IMAD.U32 R4, RZ, RZ, UR8 ;  /* 0x00000008ff047e24 */ /* 0x002fe2000f8e00ff */
[----:B------:R-:W-:Y:S01]  /*8580*/  UIADD3.X UR8, UR12, UR11, URZ, UP0, !UPT ;  /* 0x0000000b0c087290 */ /* 0x000fe200087fe43f */
[----:B------:R-:W-:-:S05]  /*8590*/  IMAD.U32 R5, RZ, RZ, UR9 ;  /* 0x00000009ff057e24 */ /* 0x000fca000f8e00ff */
[----:B------:R1:W3:Y:S02]  /*85a0*/  @P1 LDG.E R3, desc[UR50][R4.64] ;  /* 0x0000003204031981 */ /* 0x0002e4000c1e1900 */
[----:B-1----:R-:W-:Y:S01]  /*85b0*/  IMAD.U32 R4, RZ, RZ, UR4 ;  /* 0x00000004ff047e24 */ /* 0x002fe2000f8e00ff */
[----:B------:R-:W-:Y:S01]  /*85c0*/  UISETP.NE.AND UP0, UPT, UR45, URZ, UPT ;  /* 0x0000003f2d00728c */ /* 0x000fe2000bf05270 */
[----:B------:R-:W-:Y:S01]  /*85d0*/  IMAD.U32 R5, RZ, RZ, UR8 ;  /* 0x00000008ff057e24 */ /* 0x000fe2000f8e00ff */
[----:B------:R-:W-:-:S04]  /*85e0*/  ULDC UR4, c[0x0][0xad4] ;  /* 0x0002b50000047ab9 */ /* 0x000fc80000000800 */
[----:B------:R2:W5:Y:S01]  /*85f0*/  @P0 LDG.E R0, desc[UR50][R4.64] ;  /* 0x0000003204000981 */ /* 0x000562000c1e1900 */
[----:B------:R-:W-:Y:S01]  /*8600*/  ULDC UR8, c[0x0][0xa88] ;  /* 0x0002a20000087ab9 */ /* 0x000fe20000000800 */
[----:B------:R-:W-:Y:S01]  /*8610*/  USEL UR45, UR45, UR4, UP0 ;  /* 0x000000042d2d7287 */ /* 0x000fe20008000000 */
[----:B---3--:R-:W-:Y:S01]  /*8620*/  @P1 R2UR UR8, R3 ;  /* 0x00000000030812ca */ /* 0x008fe200000e0000 */
[----:B--2---:R-:W-:-:S14]  /*8630*/  @P1 BRA `(.L_x_389) ;  /* 0x0000000000181947 */ /* 0x004fdc0003800000 */
[----:B------:R-:W-:Y:S05]  /*8640*/  @!P0 BRA `(.L_x_389) ;  /* 0x0000000000148947 */ /* 0x000fea0003800000 */
[----:B------:R-:W2:Y:S04]  /*8650*/  LDG.E R6, desc[UR50][R4.64] ;  /* 0x0000003204067981 */ /* 0x000ea8000c1e1900 */
[----:B------:R-:W3:Y:S01]  /*8660*/  LDG.E R3, desc[UR50][R4.64+0x4] ;  /* 0x0000043204037981 */ /* 0x000ee2000c1e1900 */
[----:B--2---:R-:W-:Y:S02]  /*8670*/  R2UR UR4, R6 ;  /* 0x00000000060472ca */ /* 0x004fe400000e0000 */
[----:B---3--:R-:W-:-:S13]  /*8680*/  R2UR UR8, R3 ;  /* 0x00000000030872ca */ /* 0x008fda00000e0000 */
[----:B------:R-:W-:-:S12]  /*8690*/  UIADD3 UR8, -UR4, UR8, URZ ;  /* 0x0000000804087290 */ /* 0x000fd8000fffe13f */
.L_x_389:
[----:B------:R-:W1:Y:S01]  /*86a0*/  SHFL.IDX PT, R3, R221, RZ, 0x1f ;  /* 0x00001fffdd037589 */ /* 0x000e6200000e0000 */
[----:B------:R-:W-:Y:S01]  /*86b0*/  UMOV UR4, URZ ;  /* 0x0000003f00047c82 */ /* 0x000fe20008000000 */
[----:B-----5:R-:W-:Y:S01]  /*86c0*/  @P0 R2UR UR4, R0 ;  /* 0x00000000000402ca */ /* 0x020fe200000e0000 */
[----:B------:R-:W-:Y:S02]  /*86d0*/  UISETP.NE.U32.AND UP0, UPT, UR10, URZ, UPT ;  /* 0x0000003f0a00728c */ /* 0x000fe4000bf05070 */
[----:B------:R-:W-:Y:S02]  /*86e0*/  UISETP.GT.AND UP1, UPT, UR45, 0x1, UPT ;  /* 0x000000012d00788c */ /* 0x000fe4000bf24270 */
[----:B------:R-:W-:-:S04]  /*86f0*/  UISETP.NE.AND.EX UP0, UPT, UR11, URZ, UPT, UP0 ;  /* 0x0000003f0b00728c */ /* 0x000fc8000bf05300 */
[----:B------:R-:W-:Y:S01]  /*8700*/  PLOP3.LUT P1, PT, PT, PT, UP1, 0x80, 0x0 ;  /* 0x000000000000781c */ /* 0x000fe20003f2f018 */
[----:B------:R-:W-:-:S03]  /*8710*/  USEL UR9, UR40, URZ, !UP0 ;  /* 0x0000003f28097287 */ /* 0x000fc6000c000000 */
[----:B------:R-:W-:Y:S01]  /*8720*/  USHF.R.S32.HI UR18, URZ, 0x1f, UR4 ;  /* 0x0000001f3f127899 */ /* 0x000fe20008011404 */
[----:B-1----:R-:W-:-:S13]  /*8730*/  ISETP.NE.AND P0, PT, R3, RZ, PT ;  /* 0x000000ff0300720c */ /* 0x002fda0003f05270 */
[----:B------:R-:W-:Y:S05]  /*8740*/  @P0 BRA `(.L_x_390) ;  /* 0x0000000400080947 */ /* 0x000fea0003800000 */
[----:B------:R-:W2:Y:S01]  /*8750*/  LDL R6, [R1+0x30] ;  /* 0x0000300001067983 */ /* 0x000ea20000100800 */
[----:B------:R-:W1:Y:S01]  /*8760*/  LDC R0, c[0x0][0xbe8] ;  /* 0x0002fa00ff007b82 */ /* 0x000e620000000800 */
[----:B------:R-:W-:Y:S02]  /*8770*/  IMAD.U32 R9, RZ, RZ, UR43 ;  /* 0x0000002bff097e24 */ /* 0x000fe4000f8e00ff */
[----:B------:R-:W3:Y:S01]  /*8780*/  LDL R10, [R1+0x34] ;  /* 0x00003400010a7983 */ /* 0x000ee20000100800 */
[----:B------:R-:W-:Y:S01]  /*8790*/  UISETP.GT.AND UP1, UPT, UR45, 0x1, UPT ;  /* 0x000000012d00788c */ /* 0x000fe2000bf24270 */
[----:B------:R-:W-:Y:S01]  /*87a0*/  UMOV UR19, 0x9b8 ;  /* 0x000009b800137882 */ /* 0x000fe20000000000 */
[----:B-1----:R-:W-:Y:S02]  /*87b0*/  ISETP.NE.AND P0, PT, R0, 0x1, PT ;  /* 0x000000010000780c */ /* 0x002fe40003f05270 */
[----:B------:R-:W-:Y:S02]  /*87c0*/  USEL UR19, UR19, 0x978, UP1 ;  /* 0x0000097813137887 */ /* 0x000fe40008800000 */
[----:B------:R-:W-:-:S09]  /*87d0*/  UISETP.NE.U32.AND UP0, UPT, UR10, URZ, UPT ;  /* 0x0000003f0a00728c */ /* 0x000fd2000bf05070 */
[----:B------:R-:W1:Y:S08]  /*87e0*/  @P0 LDC R4, c[0x0][0xbec] ;  /* 0x0002fb00ff040b82 */ /* 0x000e700000000800 */
[----:B------:R-:W4:Y:S01]  /*87f0*/  @P0 LDC R5, c[0x0][0xbf0] ;  /* 0x0002fc00ff050b82 */ /* 0x000f220000000800 */
[----:B------:R-:W-:Y:S02]  /*8800*/  UISETP.NE.AND.EX UP0, UPT, UR11, URZ, UPT, UP0 ;  /* 0x0000003f0b00728c */ /* 0x000fe4000bf05300 */
[----:B------:R-:W-:-:S02]  /*8810*/  USEL UR16, UR44, URZ, UP1 ;  /* 0x0000003f2c107287 */ /* 0x000fc40008800000 */
[----:B------:R-:W-:Y:S01]  /*8820*/  USEL UR40, UR40, URZ, !UP0 ;  /* 0x0000003f28287287 */ /* 0x000fe2000c000000 */
[----:B------:R-:W-:Y:S01]  /*8830*/  ULDC.64 UR14, c[0x0][UR19+0x228] ;  /* 0x00008a00130e7abb */ /* 0x000fe20008000a00 */
[----:B------:R-:W-:Y:S01]  /*8840*/  ULDC.64 UR12, c[0x0][UR19+0x220] ;  /* 0x00008800130c7abb */ /* 0x000fe20008000a00 */
[----:B------:R-:W-:Y:S02]  /*8850*/  UIMAD.WIDE.U32 UR20, UR14, UR16, URZ ;  /* 0x000000100e1472a5 */ /* 0x000fe4000f8e003f */
[----:B------:R-:W-:Y:S02]  /*8860*/  UIMAD UR22, UR15, UR16, URZ ;  /* 0x000000100f1672a4 */ /* 0x000fe4000f8e023f */
[----:B------:R-:W-:Y:S01]  /*8870*/  UIMAD.WIDE.U32 UR14, UR12, UR40, URZ ;  /* 0x000000280c0e72a5 */ /* 0x000fe2000f8e003f */
[----:B------:R-:W-:Y:S01]  /*8880*/  ULDC.64 UR10, c[0x0][UR19+0x218] ;  /* 0x00008600130a7abb */ /* 0x000fe20008000a00 */
[----:B------:R-:W-:Y:S02]  /*8890*/  USEL UR41, UR41, URZ, !UP0 ;  /* 0x0000003f29297287 */ /* 0x000fe4000c000000 */
[----:B------:R-:W-:-:S02]  /*88a0*/  UIMAD UR40, UR13, UR40, URZ ;  /* 0x000000280d2872a4 */ /* 0x000fc4000f8e023f */
[----:B------:R-:W-:Y:S02]  /*88b0*/  UIMAD.WIDE.U32 UR16, UR10, UR42, URZ ;  /* 0x0000002a0a1072a5 */ /* 0x000fe4000f8e003f */
[----:B------:R-:W-:Y:S02]  /*88c0*/  UIMAD UR10, UR11, UR42, URZ ;  /* 0x0000002a0b0a72a4 */ /* 0x000fe4000f8e023f */
[----:B------:R-:W-:Y:S02]  /*88d0*/  UIMAD UR40, UR12, UR41, UR40 ;  /* 0x000000290c2872a4 */ /* 0x000fe4000f8e0228 */
[----:B------:R-:W-:Y:S02]  /*88e0*/  UIADD3 UR22, UR21, UR22, URZ ;  /* 0x0000001615167290 */ /* 0x000fe4000fffe03f */
[----:B------:R-:W-:Y:S02]  /*88f0*/  UIADD3 UR11, UR17, UR10, URZ ;  /* 0x0000000a110b7290 */ /* 0x000fe4000fffe03f */
[----:B------:R-:W-:-:S02]  /*8900*/  UIADD3 UR16, UP0, UP2, UR14, UR16, UR4 ;  /* 0x000000100e107290 */ /* 0x000fc4000fa1e004 */
[----:B------:R-:W-:-:S04]  /*8910*/  UIADD3 UR10, UR15, UR40, URZ ;  /* 0x000000280f0a7290 */ /* 0x000fc8000fffe03f */
[----:B------:R-:W-:Y:S01]  /*8920*/  UIADD3.X UR10, UR10, UR11, UR18, UP0, UP2 ;  /* 0x0000000b0a0a7290 */ /* 0x000fe200087e4412 */
[----:B------:R-:W-:Y:S02]  /*8930*/  IMAD.U32 R11, RZ, RZ, UR43 ;  /* 0x0000002bff0b7e24 */ /* 0x000fe4000f8e00ff */
[----:B--2---:R-:W-:-:S04]  /*8940*/  IMAD R9, R9, 0x40, R6 ;  /* 0x0000004009097824 */ /* 0x004fc800078e0206 */
[----:B-1----:R-:W-:-:S04]  /*8950*/  @P0 IMAD.HI.U32 R4, R9, R4, RZ ;  /* 0x0000000409040227 */ /* 0x002fc800078e00ff */
[----:B------:R-:W-:Y:S01]  /*8960*/  IMAD.MOV.U32 R3, RZ, RZ, R9 ;  /* 0x000000ffff037224 */ /* 0x000fe200078e0009 */
[----:B----4-:R-:W-:Y:S01]  /*8970*/  @P0 SHF.R.U32.HI R3, RZ, R5, R4 ;  /* 0x00000005ff030219 */ /* 0x010fe20000011604 */
[----:B------:R-:W-:Y:S02]  /*8980*/  IMAD.U32 R4, RZ, RZ, UR20 ;  /* 0x00000014ff047e24 */ /* 0x000fe4000f8e00ff */
[----:B------:R-:W-:Y:S02]  /*8990*/  IMAD.U32 R6, RZ, RZ, UR22 ;  /* 0x00000016ff067e24 */ /* 0x000fe4000f8e00ff */
[--C-:B------:R-:W-:Y:S01]  /*89a0*/  IMAD.MOV R7, RZ, RZ, -R3.reuse ;  /* 0x000000ffff077224 */ /* 0x100fe200078e0a03 */
[----:B------:R-:W-:Y:S02]  /*89b0*/  IADD3 R4, P0, P2, R3, UR16, R4 ;  /* 0x0000001003047c10 */ /* 0x000fe4000fa1e004 */
[----:B------:R-:W-:Y:S01]  /*89c0*/  SHF.R.S32.HI R3, RZ, 0x1f, R3 ;  /* 0x0000001fff037819 */ /* 0x000fe20000011403 */
[----:B------:R-:W-:-:S03]  /*89d0*/  IMAD R7, R0, R7, R9 ;  /* 0x0000000700077224 */ /* 0x000fc600078e0209 */
[----:B------:R-:W-:Y:S01]  /*89e0*/  IADD3.X R5, R3, UR10, R6, P0, P2 ;  /* 0x0000000a03057c10 */ /* 0x000fe200087e4406 */
[----:B------:R-:W-:Y:S01]  /*89f0*/  ULDC.64 UR10, c[0x0][UR19+0x210] ;  /* 0x00008400130a7abb */ /* 0x000fe20008000a00 */
[----:B------:R-:W-:Y:S01]  /*8a00*/  SHF.R.S32.HI R3, RZ, 0x1f, R7 ;  /* 0x0000001fff037819 */ /* 0x000fe20000011407 */
[C---:B------:R-:W-:Y:S02]  /*8a10*/  IMAD R6, R7.reuse, UR11, RZ ;  /* 0x0000000b07067c24 */ /* 0x040fe4000f8e02ff */
[----:B------:R-:W-:-:S04]  /*8a20*/  IMAD.WIDE.U32 R4, R7, UR10, R4 ;  /* 0x0000000a07047c25 */ /* 0x000fc8000f8e0004 */
[----:B------:R-:W-:Y:S01]  /*8a30*/  IMAD R3, R3, UR10, R6 ;  /* 0x0000000a03037c24 */ /* 0x000fe2000f8e0206 */
[----:B------:R-:W-:Y:S01]  /*8a40*/  ULDC.64 UR10, c[0x0][0xba8] ;  /* 0x0002ea00000a7ab9 */ /* 0x000fe20000000a00 */
[----:B------:R-:W-:Y:S01]  /*8a50*/  @!UP1 ULDC UR10, c[0x0][0xb50] ;  /* 0x0002d400000a9ab9 */ /* 0x000fe20000000800 */
[----:B------:R-:W-:Y:S01]  /*8a60*/  @!UP1 ULDC UR11, c[0x0][0xb54] ;  /* 0x0002d500000b9ab9 */ /* 0x000fe20000000800 */
[----:B------:R-:W-:Y:S01]  /*8a70*/  IMAD.IADD R3, R5, 0x1, R3 ;  /* 0x0000000105037824 */ /* 0x000fe200078e0203 */
[----:B------:R-:W-:-:S04]  /*8a80*/  LEA R8, P0, R4, UR10, 0x2 ;  /* 0x0000000a04087c11 */ /* 0x000fc8000f8010ff */
[----:B------:R-:W-:Y:S01]  /*8a90*/  LEA.HI.X R9, R4, UR11, R3, 0x2, P0 ;  /* 0x0000000b04097c11 */ /* 0x000fe200080f1403 */
[----:B---3--:R-:W-:Y:S01]  /*8aa0*/  IMAD.MOV R3, RZ, RZ, -R10 ;  /* 0x000000ffff037224 */ /* 0x008fe200078e0a0a */
[----:B------:R-:W-:Y:S04]  /*8ab0*/  SHFL.IDX PT, R4, R8, RZ, 0x1c1f ;  /* 0x001c1fff08047589 */ /* 0x000fe800000e0000 */
[----:B------:R-:W-:Y:S01]  /*8ac0*/  ISETP.NE.AND P0, PT, R222, R3, PT ;  /* 0x00000003de00720c */ /* 0x000fe20003f05270 */
[----:B------:R-:W1:Y:S01]  /*8ad0*/  SHFL.IDX PT, R5, R9, RZ, 0x1c1f ;  /* 0x001c1fff09057589 */ /* 0x000e6200000e0000 */
[----:B------:R-:W-:Y:S02]  /*8ae0*/  IMAD R3, R0, UR8, RZ ;  /* 0x0000000800037c24 */ /* 0x000fe4000f8e02ff */
[----:B------:R-:W-:Y:S01]  /*8af0*/  IMAD R0, R11, 0x40, R16 ;  /* 0x000000400b007824 */ /* 0x000fe200078e0210 */
[----:B------:R-:W-:Y:S04]  /*8b00*/  SHFL.IDX PT, R6, R8, 0x1, 0x1c1f ;  /* 0x003c1f0008067f89 */ /* 0x000fe800000e0000 */
[----:B------:R-:W2:Y:S01]  /*8b10*/  SHFL.IDX PT, R7, R9, 0x1, 0x1c1f ;  /* 0x003c1f0009077f89 */ /* 0x000ea200000e0000 */
[C---:B------:R-:W-:Y:S01]  /*8b20*/  ISETP.GE.OR P2, PT, R0.reuse, R3, P0 ;  /* 0x000000030000720c */ /* 0x040fe20000746670 */
[----:B------:R-:W-:-:S05]  /*8b30*/  VIADD R0, R0, 0x8 ;  /* 0x0000000800007836 */ /* 0x000fca0000000000 */
[----:B------:R-:W-:-:S07]  /*8b40*/  ISETP.GE.OR P0, PT, R0, R3, P0 ;  /* 0x000000030000720c */ /* 0x000fce0000706670 */
[----:B-1----:R1:W-:Y:S06]  /*8b50*/  @!P2 ST.E desc[UR50][R4.64], R12 ;  /* 0x0000000c0400a985 */ /* 0x0023ec000c101932 */
[----:B--2---:R1:W-:Y:S02]  /*8b60*/  @!P0 ST.E desc[UR50][R6.64], R13 ;  /* 0x0000000d06008985 */ /* 0x0043e4000c101932 */
.L_x_390:
[----:B------:R-:W-:Y:S05]  /*8b70*/  @P1 BRA `(.L_x_391) ;  /* 0x0000001000681947 */ /* 0x000fea0003800000 */
[----:B------:R-:W2:Y:S01]  /*8b80*/  S2R R0, SR_TID.X ;  /* 0x0000000000007919 */ /* 0x000ea20000002100 */
[----:B------:R-:W3:Y:S01]  /*8b90*/  LDC R82, c[0x0][0xbe8] ;  /* 0x0002fa00ff527b82 */ /* 0x000ee20000000800 */
[----:B------:R-:W-:Y:S01]  /*8ba0*/  ULDC UR14, c[0x0][0xac8] ;  /* 0x0002b200000e7ab9 */ /* 0x000fe20000000800 */
[----:B------:R-:W-:Y:S01]  /*8bb0*/  ULDC.64 UR12, c[0x0][0xaa0] ;  /* 0x0002a800000c7ab9 */ /* 0x000fe20000000a00 */
[----:B--2---:R-:W-:-:S05]  /*8bc0*/  VIADD R0, R0, 0xffffff80 ;  /* 0xffffff8000007836 */ /* 0x004fca0000000000 */
[----:B------:R-:W-:-:S04]  /*8bd0*/  SHF.R.S32.HI R3, RZ, 0x1f, R0 ;  /* 0x0000001fff037819 */ /* 0x000fc80000011400 */
[----:B------:R-:W-:-:S04]  /*8be0*/  LEA.HI R20, R3, R0, RZ, 0x3 ;  /* 0x0000000003147211 */ /* 0x000fc800078f18ff */
[----:B------:R-:W-:-:S05]  /*8bf0*/  SHF.R.S32.HI R3, RZ, 0x3, R20 ;  /* 0x00000003ff037819 */ /* 0x000fca0000011414 */
[----:B-1----:R-:W-:-:S04]  /*8c00*/  IMAD R5, R3, 0x40, R2 ;  /* 0x0000004003057824 */ /* 0x002fc800078e0202 */
[----:B------:R-:W-:-:S03]  /*8c10*/  IMAD.WIDE R14, R5, 0x2, R14 ;  /* 0x00000002050e7825 */ /* 0x000fc600078e020e */
[C---:B------:R-:W-:Y:S02]  /*8c20*/  IADD3 R41, P2, R14.reuse, 0x7000, RZ ;  /* 0x000070000e297810 */ /* 0x040fe40007f5e0ff */
[----:B------:R-:W-:Y:S02]  /*8c30*/  IADD3 R33, P0, R14, 0x5000, RZ ;  /* 0x000050000e217810 */ /* 0x000fe40007f1e0ff */
[----:B------:R-:W-:Y:S02]  /*8c40*/  LOP3.LUT R40, R41, 0x380, RZ, 0xc0, !PT ;  /* 0x0000038029287812 */ /* 0x000fe400078ec0ff */
[----:B------:R-:W-:Y:S02]  /*8c50*/  LOP3.LUT R32, R33, 0x380, RZ, 0xc0, !PT ;  /* 0x0000038021207812 */ /* 0x000fe400078ec0ff */
[----:B------:R-:W-:Y:S02]  /*8c60*/  SHF.R.U64 R40, R40, 0x3, RZ ;  /* 0x0000000328287819 */ /* 0x000fe400000012ff */
[----:B------:R-:W-:-:S02]  /*8c70*/  IADD3 R37, P1, R14, 0x6000, RZ ;  /* 0x000060000e257810 */ /* 0x000fc40007f3e0ff */
[----:B------:R-:W-:Y:S01]  /*8c80*/  LOP3.LUT R40, R40, R41, RZ, 0x3c, !PT ;  /* 0x0000002928287212 */ /* 0x000fe200078e3cff */
[--C-:B------:R-:W-:Y:S01]  /*8c90*/  IMAD.X R41, RZ, RZ, R15.reuse, P2 ;  /* 0x000000ffff297224 */ /* 0x100fe200010e060f */
[----:B------:R-:W-:Y:S02]  /*8ca0*/  IADD3 R69, P2, R14, 0xe000, RZ ;  /* 0x0000e0000e457810 */ /* 0x000fe40007f5e0ff */
[----:B------:R-:W-:Y:S02]  /*8cb0*/  SHF.R.U64 R32, R32, 0x3, RZ ;  /* 0x0000000320207819 */ /* 0x000fe400000012ff */
[----:B------:R-:W-:Y:S01]  /*8cc0*/  LOP3.LUT R68, R69, 0x380, RZ, 0xc0, !PT ;  /* 0x0000038045447812 */ /* 0x000fe200078ec0ff */
[----:B------:R-:W-:Y:S01]  /*8cd0*/  UIMAD UR18, UR18, UR12, URZ ;  /* 0x0000000c121272a4 */ /* 0x000fe2000f8e023f */
[----:B------:R-:W-:Y:S01]  /*8ce0*/  LOP3.LUT R36, R37, 0x380, RZ, 0xc0, !PT ;  /* 0x0000038025247812 */ /* 0x000fe200078ec0ff */
[----:B------:R-:W-:Y:S01]  /*8cf0*/  VIADD R87, R2, 0xc0 ;  /* 0x000000c002577836 */ /* 0x000fe20000000000 */
[----:B------:R-:W-:Y:S01]  /*8d00*/  SHF.R.U64 R68, R68, 0x3, RZ ;  /* 0x0000000344447819 */ /* 0x000fe200000012ff */
[----:B------:R-:W-:Y:S01]  /*8d10*/  UIMAD.WIDE.U32 UR10, UR4, UR12, URZ ;  /* 0x0000000c040a72a5 */ /* 0x000fe2000f8e003f */
[----:B------:R-:W-:Y:S01]  /*8d20*/  LOP3.LUT R32, R32, R33, RZ, 0x3c, !PT ;  /* 0x0000002120207212 */ /* 0x000fe200078e3cff */
[--C-:B------:R-:W-:Y:S01]  /*8d30*/  IMAD.X R33, RZ, RZ, R15.reuse, P0 ;  /* 0x000000ffff217224 */ /* 0x100fe200000e060f */
[----:B------:R-:W-:Y:S01]  /*8d40*/  LOP3.LUT R68, R68, R69, RZ, 0x3c, !PT ;  /* 0x0000004544447212 */ /* 0x000fe200078e3cff */
[----:B------:R-:W-:Y:S01]  /*8d50*/  IMAD.X R69, RZ, RZ, R15, P2 ;  /* 0x000000ffff457224 */ /* 0x000fe200010e060f */
[----:B---3--:R-:W-:Y:S01]  /*8d60*/  ISETP.NE.AND P2, PT, R82, 0x1, PT ;  /* 0x000000015200780c */ /* 0x008fe20003f45270 */
[----:B------:R-:W-:Y:S01]  /*8d70*/  VIADD R89, R2, 0x100 ;  /* 0x0000010002597836 */ /* 0x000fe20000000000 */
[----:B------:R-:W-:-:S02]  /*8d80*/  IADD3 R61, P0, R14, 0xc000, RZ ;  /* 0x0000c0000e3d7810 */ /* 0x000fc40007f1e0ff */
[----:B------:R-:W-:Y:S02]  /*8d90*/  IADD3 R9, P3, R14, 0x1000, RZ ;  /* 0x000010000e097810 */ /* 0x000fe40007f7e0ff */
[----:B------:R-:W-:Y:S02]  /*8da0*/  LOP3.LUT R81, R20, 0xfffffff8, RZ, 0xc0, !PT ;  /* 0xfffffff814517812 */ /* 0x000fe400078ec0ff */
[C---:B------:R-:W-:Y:S02]  /*8db0*/  IADD3 R13, P4, R14.reuse, 0x2000, RZ ;  /* 0x000020000e0d7810 */ /* 0x040fe40007f9e0ff */
[C---:B------:R-:W-:Y:S02]  /*8dc0*/  IADD3 R25, P5, R14.reuse, 0x3000, RZ ;  /* 0x000030000e197810 */ /* 0x040fe40007fbe0ff */
[----:B------:R-:W-:Y:S01]  /*8dd0*/  IADD3 R29, P6, R14, 0x4000, RZ ;  /* 0x000040000e1d7810 */ /* 0x000fe20007fde0ff */
[----:B------:R-:W1:Y:S01]  /*8de0*/  @P2 LDC R77, c[0x0][0xbec] ;  /* 0x0002fb00ff4d2b82 */ /* 0x000e620000000800 */
[----:B------:R-:W-:Y:S01]  /*8df0*/  SHF.R.U64 R36, R36, 0x3, RZ ;  /* 0x0000000324247819 */ /* 0x000fe200000012ff */
[----:B------:R-:W-:Y:S01]  /*8e00*/  UIMAD UR18, UR4, UR13, UR18 ;  /* 0x0000000d041272a4 */ /* 0x000fe2000f8e0212 */
[----:B------:R-:W-:Y:S01]  /*8e10*/  LOP3.LUT R60, R61, 0x380, RZ, 0xc0, !PT ;  /* 0x000003803d3c7812 */ /* 0x000fe200078ec0ff */
[----:B------:R-:W-:Y:S01]  /*8e20*/  VIADD R95, R2, 0x140 ;  /* 0x00000140025f7836 */ /* 0x000fe20000000000 */
[----:B------:R-:W-:Y:S01]  /*8e30*/  LOP3.LUT R36, R36, R37, RZ, 0x3c, !PT ;  /* 0x0000002524247212 */ /* 0x000fe200078e3cff */
[----:B------:R-:W-:Y:S01]  /*8e40*/  IMAD.X R37, RZ, RZ, R15, P1 ;  /* 0x000000ffff257224 */ /* 0x000fe200008e060f */
[----:B------:R-:W-:Y:S01]  /*8e50*/  IADD3 R65, P1, R14, 0xd000, RZ ;  /* 0x0000d0000e417810 */ /* 0x000fe20007f3e0ff */
[----:B------:R-:W2:Y:S01]  /*8e60*/  @P2 LDC R79, c[0x0][0xbf0] ;  /* 0x0002fc00ff4f2b82 */ /* 0x000ea20000000800 */
[----:B------:R-:W-:Y:S01]  /*8e70*/  SHF.R.U64 R60, R60, 0x3, RZ ;  /* 0x000000033c3c7819 */ /* 0x000fe200000012ff */
[----:B------:R-:W-:Y:S01]  /*8e80*/  VIADD R97, R2, 0x180 ;  /* 0x0000018002617836 */ /* 0x000fe20000000000 */
[----:B------:R-:W-:Y:S01]  /*8e90*/  LOP3.LUT R8, R9, 0x380, RZ, 0xc0, !PT ;  /* 0x0000038009087812 */ /* 0x000fe200078ec0ff */
[----:B------:R-:W-:Y:S01]  /*8ea0*/  IMAD.IADD R0, R0, 0x1, -R81 ;  /* 0x0000000100007824 */ /* 0x000fe200078e0a51 */
[----:B------:R-:W-:Y:S01]  /*8eb0*/  LOP3.LUT R64, R65, 0x380, RZ, 0xc0, !PT ;  /* 0x0000038041407812 */ /* 0x000fe200078ec0ff */
[----:B------:R-:W5:Y:S01]  /*8ec0*/  LD.E.128 R32, desc[UR50][R32.64] ;  /* 0x0000003220207980 */ /* 0x000f62000c101d00 */
[----:B------:R-:W-:Y:S01]  /*8ed0*/  LOP3.LUT R60, R60, R61, RZ, 0x3c, !PT ;  /* 0x0000003d3c3c7212 */ /* 0x000fe200078e3cff */
[----:B------:R-:W-:Y:S01]  /*8ee0*/  IMAD.X R61, RZ, RZ, R15, P0 ;  /* 0x000000ffff3d7224 */ /* 0x000fe200000e060f */
[----:B------:R-:W-:Y:S01]  /*8ef0*/  ISETP.GE.AND P0, PT, R185, UR14, PT ;  /* 0x0000000eb9007c0c */ /* 0x000fe2000bf06270 */
[----:B------:R-:W5:Y:S01]  /*8f00*/  LD.E.128 R40, desc[UR50][R40.64] ;  /* 0x0000003228287980 */ /* 0x000f62000c101d00 */
[----:B------:R-:W-:Y:S01]  /*8f10*/  SHF.R.U64 R8, R8, 0x3, RZ ;  /* 0x0000000308087819 */ /* 0x000fe200000012ff */
[----:B------:R-:W-:Y:S01]  /*8f20*/  ULDC.64 UR12, c[0x0][0xae8] ;  /* 0x0002ba00000c7ab9 */ /* 0x000fe20000000a00 */
[----:B------:R-:W-:Y:S01]  /*8f30*/  SHF.R.U64 R64, R64, 0x3, RZ ;  /* 0x0000000340407819 */ /* 0x000fe200000012ff */
[----:B------:R-:W-:Y:S01]  /*8f40*/  IMAD.U32 R81, RZ, RZ, UR43 ;  /* 0x0000002bff517e24 */ /* 0x000fe2000f8e00ff */
[----:B------:R-:W-:Y:S01]  /*8f50*/  SEL R76, RZ, 0xffffffff, P0 ;  /* 0xffffffffff4c7807 */ /* 0x000fe20000000000 */
[----:B------:R-:W-:Y:S01]  /*8f60*/  IMAD R0, R0, 0x20, R3 ;  /* 0x0000002000007824 */ /* 0x000fe200078e0203 */
[----:B------:R-:W-:Y:S01]  /*8f70*/  LOP3.LUT R8, R8, R9, RZ, 0x3c, !PT ;  /* 0x0000000908087212 */ /* 0x000fe200078e3cff */
[--C-:B------:R-:W-:Y:S01]  /*8f80*/  IMAD.X R9, RZ, RZ, R15.reuse, P3 ;  /* 0x000000ffff097224 */ /* 0x100fe200018e060f */
[----:B------:R-:W-:Y:S01]  /*8f90*/  ISETP.GE.AND P0, PT, R184, UR14, PT ;  /* 0x0000000eb8007c0c */ /* 0x000fe2000bf06270 */
[----:B------:R-:W5:Y:S01]  /*8fa0*/  LD.E.128 R68, desc[UR50][R68.64] ;  /* 0x0000003244447980 */ /* 0x000f62000c101d00 */
[----:B------:R-:W-:Y:S01]  /*8fb0*/  LOP3.LUT R64, R64, R65, RZ, 0x3c, !PT ;  /* 0x0000004140407212 */ /* 0x000fe200078e3cff */
[----:B------:R-:W-:Y:S01]  /*8fc0*/  IMAD.X R65, RZ, RZ, R15, P1 ;  /* 0x000000ffff417224 */ /* 0x000fe200008e060f */
[----:B------:R-:W-:Y:S01]  /*8fd0*/  IADD3 R45, P3, R14, 0x8000, RZ ;  /* 0x000080000e2d7810 */ /* 0x000fe20007f7e0ff */
[----:B------:R-:W-:Y:S01]  /*8fe0*/  IMAD.SHL.U32 R76, R76, 0x2, RZ ;  /* 0x000000024c4c7824 */ /* 0x000fe200078e00ff */
[----:B------:R-:W-:-:S02]  /*8ff0*/  ISETP.GE.AND P1, PT, R2, UR14, PT ;  /* 0x0000000e02007c0c */ /* 0x000fc4000bf26270 */
[----:B------:R-:W-:Y:S02]  /*9000*/  LOP3.LUT R12, R13, 0x380, RZ, 0xc0, !PT ;  /* 0x000003800d0c7812 */ /* 0x000fe400078ec0ff */
[----:B------:R-:W-:Y:S02]  /*9010*/  LOP3.LUT R24, R25, 0x380, RZ, 0xc0, !PT ;  /* 0x0000038019187812 */ /* 0x000fe400078ec0ff */
[----:B------:R-:W-:Y:S01]  /*9020*/  LOP3.LUT R28, R29, 0x380, RZ, 0xc0, !PT ;  /* 0x000003801d1c7812 */ /* 0x000fe200078ec0ff */
[----:B------:R-:W-:Y:S01]  /*9030*/  UIADD3 UR11, UR11, UR18, URZ ;  /* 0x000000120b0b7290 */ /* 0x000fe2000fffe03f */
[----:B------:R-:W-:Y:S01]  /*9040*/  SEL R20, RZ, 0xffffffff, P0 ;  /* 0xffffffffff147807 */ /* 0x000fe20000000000 */
[----:B------:R-:W-:Y:S01]  /*9050*/  IMAD R80, R81, 0x40, R0 ;  /* 0x0000004051507824 */ /* 0x000fe200078e0200 */
[----:B------:R-:W-:Y:S01]  /*9060*/  ISETP.GE.AND P0, PT, R87, UR14, PT ;  /* 0x0000000e57007c0c */ /* 0x000fe2000bf06270 */
[----:B------:R-:W-:Y:S01]  /*9070*/  USHF.R.S32.HI UR4, URZ, 0x1f, UR9 ;  /* 0x0000001f3f047899 */ /* 0x000fe20008011409 */
[----:B------:R-:W-:Y:S01]  /*9080*/  LOP3.LUT R44, R45, 0x380, RZ, 0xc0, !PT ;  /* 0x000003802d2c7812 */ /* 0x000fe200078ec0ff */
[----:B------:R-:W5:Y:S01]  /*9090*/  LD.E.128 R8, desc[UR50][R8.64] ;  /* 0x0000003208087980 */ /* 0x000f62000c101d00 */
[----:B------:R-:W-:Y:S01]  /*90a0*/  SEL R21, RZ, 0x1, P1 ;  /* 0x00000001ff157807 */ /* 0x000fe20000800000 */
[----:B------:R-:W-:Y:S01]  /*90b0*/  IMAD.SHL.U32 R20, R20, 0x4, RZ ;  /* 0x0000000414147824 */ /* 0x000fe200078e00ff */
[----:B------:R-:W-:Y:S01]  /*90c0*/  SHF.R.U64 R12, R12, 0x3, RZ ;  /* 0x000000030c0c7819 */ /* 0x000fe200000012ff */
[----:B------:R-:W5:Y:S01]  /*90d0*/  LD.E.128 R36, desc[UR50][R36.64] ;  /* 0x0000003224247980 */ /* 0x000f62000c101d00 */
[----:B------:R-:W-:-:S02]  /*90e0*/  SHF.R.U64 R24, R24, 0x3, RZ ;  /* 0x0000000318187819 */ /* 0x000fc400000012ff */
[----:B------:R-:W-:Y:S01]  /*90f0*/  SHF.R.U64 R28, R28, 0x3, RZ ;  /* 0x000000031c1c7819 */ /* 0x000fe200000012ff */
[----:B------:R-:W5:Y:S01]  /*9100*/  LD.E.128 R60, desc[UR50][R60.64] ;  /* 0x000000323c3c7980 */ /* 0x000f62000c101d00 */
[----:B------:R-:W-:Y:S02]  /*9110*/  SEL R0, RZ, 0xffffffff, P0 ;  /* 0xffffffffff007807 */ /* 0x000fe40000000000 */
[----:B------:R-:W-:Y:S01]  /*9120*/  SHF.R.U64 R44, R44, 0x3, RZ ;  /* 0x000000032c2c7819 */ /* 0x000fe200000012ff */
[----:B------:R-:W-:Y:S01]  /*9130*/  UIMAD.WIDE.U32 UR10, UR42, UR12, UR10 ;  /* 0x0000000c2a0a72a5 */ /* 0x000fe2000f8e000a */
[----:B------:R-:W-:Y:S01]  /*9140*/  LOP3.LUT R21, R76, 0x2, R21, 0xe2, !PT ;  /* 0x000000024c157812 */ /* 0x000fe200078ee215 */
[----:B------:R-:W5:Y:S01]  /*9150*/  LD.E.128 R64, desc[UR50][R64.64] ;  /* 0x0000003240407980 */ /* 0x000f62000c101d00 */
[----:B------:R-:W-:Y:S01]  /*9160*/  ISETP.GE.AND P0, PT, R89, UR14, PT ;  /* 0x0000000e59007c0c */ /* 0x000fe2000bf06270 */
[----:B------:R-:W-:Y:S01]  /*9170*/  IMAD.SHL.U32 R76, R0, 0x8, RZ ;  /* 0x00000008004c7824 */ /* 0x000fe200078e00ff */
[----:B------:R-:W-:Y:S01]  /*9180*/  LOP3.LUT R12, R12, R13, RZ, 0x3c, !PT ;  /* 0x0000000d0c0c7212 */ /* 0x000fe200078e3cff */
[--C-:B------:R-:W-:Y:S01]  /*9190*/  IMAD.X R13, RZ, RZ, R15.reuse, P4 ;  /* 0x000000ffff0d7224 */ /* 0x100fe200020e060f */
[----:B------:R-:W-:Y:S01]  /*91a0*/  LOP3.LUT R24, R24, R25, RZ, 0x3c, !PT ;  /* 0x0000001918187212 */ /* 0x000fe200078e3cff */
[--C-:B------:R-:W-:Y:S01]  /*91b0*/  IMAD.X R25, RZ, RZ, R15.reuse, P5 ;  /* 0x000000ffff197224 */ /* 0x100fe200028e060f */
[----:B------:R-:W-:Y:S01]  /*91c0*/  LOP3.LUT R28, R28, R29, RZ, 0x3c, !PT ;  /* 0x0000001d1c1c7212 */ /* 0x000fe200078e3cff */
[--C-:B------:R-:W-:Y:S01]  /*91d0*/  IMAD.X R29, RZ, RZ, R15.reuse, P6 ;  /* 0x000000ffff1d7224 */ /* 0x100fe200030e060f */
[----:B------:R-:W-:Y:S01]  /*91e0*/  LOP3.LUT R44, R44, R45, RZ, 0x3c, !PT ;  /* 0x0000002d2c2c7212 */ /* 0x000fe200078e3cff */
[----:B------:R-:W-:Y:S01]  /*91f0*/  IMAD.X R45, RZ, RZ, R15, P3 ;  /* 0x000000ffff2d7224 */ /* 0x000fe200018e060f */
[----:B------:R-:W-:Y:S01]  /*9200*/  IADD3 R49, P4, R14, 0x9000, RZ ;  /* 0x000090000e317810 */ /* 0x000fe20007f9e0ff */
[----:B-1----:R-:W-:Y:S01]  /*9210*/  @P2 IMAD.HI.U32 R0, R80, R77, RZ ;  /* 0x0000004d50002227 */ /* 0x002fe200078e00ff */
[C---:B------:R-:W-:Y:S01]  /*9220*/  IADD3 R53, P5, R14.reuse, 0xa000, RZ ;  /* 0x0000a0000e357810 */ /* 0x040fe20007fbe0ff */
[----:B------:R-:W-:Y:S01]  /*9230*/  UIMAD UR11, UR42, UR13, UR11 ;  /* 0x0000000d2a0b72a4 */ /* 0x000fe2000f8e020b */
[----:B------:R-:W-:Y:S01]  /*9240*/  IADD3 R57, P6, R14, 0xb000, RZ ;  /* 0x0000b0000e397810 */ /* 0x000fe20007fde0ff */
[----:B------:R-:W5:Y:S01]  /*9250*/  LD.E.128 R24, desc[UR50][R24.64] ;  /* 0x0000003218187980 */ /* 0x000f62000c101d00 */
[----:B------:R-:W-:Y:S01]  /*9260*/  LOP3.LUT R21, R20, 0x4, R21, 0xe2, !PT ;  /* 0x0000000414157812 */ /* 0x000fe200078ee215 */
[----:B------:R-:W-:Y:S01]  /*9270*/  ULDC.64 UR12, c[0x0][0xaf0] ;  /* 0x0002bc00000c7ab9 */ /* 0x000fe20000000a00 */
[----:B------:R-:W-:Y:S01]  /*9280*/  IADD3 R7, P3, R14, 0xf000, RZ ;  /* 0x0000f0000e077810 */ /* 0x000fe20007f7e0ff */
[----:B------:R-:W5:Y:S01]  /*9290*/  LD.E.128 R28, desc[UR50][R28.64] ;  /* 0x000000321c1c7980 */ /* 0x000f62000c101d00 */
[----:B------:R-:W-:Y:S01]  /*92a0*/  SEL R20, RZ, 0xffffffff, P0 ;  /* 0xffffffffff147807 */ /* 0x000fe20000000000 */
[----:B------:R-:W-:Y:S01]  /*92b0*/  UIMAD UR4, UR4, UR12, URZ ;  /* 0x0000000c040472a4 */ /* 0x000fe2000f8e023f */
[----:B------:R-:W-:Y:S01]  /*92c0*/  LOP3.LUT R48, R49, 0x380, RZ, 0xc0, !PT ;  /* 0x0000038031307812 */ /* 0x000fe200078ec0ff */
[----:B------:R-:W-:Y:S01]  /*92d0*/  IMAD.MOV.U32 R77, RZ, RZ, R80 ;  /* 0x000000ffff4d7224 */ /* 0x000fe200078e0050 */
[----:B------:R-:W-:Y:S01]  /*92e0*/  LOP3.LUT R52, R53, 0x380, RZ, 0xc0, !PT ;  /* 0x0000038035347812 */ /* 0x000fe200078ec0ff */
[----:B------:R-:W5:Y:S01]  /*92f0*/  LD.E.128 R44, desc[UR50][R44.64] ;  /* 0x000000322c2c7980 */ /* 0x000f62000c101d00 */
[----:B------:R-:W-:-:S02]  /*9300*/  LOP3.LUT R56, R57, 0x380, RZ, 0xc0, !PT ;  /* 0x0000038039387812 */ /* 0x000fc400078ec0ff */
[----:B------:R-:W-:Y:S01]  /*9310*/  LOP3.LUT R5, R14, 0x380, RZ, 0xc0, !PT ;  /* 0x000003800e057812 */ /* 0x000fe200078ec0ff */
[----:B------:R-:W-:Y:S01]  /*9320*/  UIMAD.WIDE.U32 UR10, UR9, UR12, UR10 ;  /* 0x0000000c090a72a5 */ /* 0x000fe2000f8e000a */
[----:B------:R-:W-:Y:S01]  /*9330*/  LOP3.LUT R6, R7, 0x380, RZ, 0xc0, !PT ;  /* 0x0000038007067812 */ /* 0x000fe200078ec0ff */
[----:B------:R-:W-:Y:S01]  /*9340*/  IMAD.X R73, RZ, RZ, R15, P3 ;  /* 0x000000ffff497224 */ /* 0x000fe200018e060f */
[----:B--2---:R-:W-:Y:S01]  /*9350*/  @P2 SHF.R.U32.HI R77, RZ, R79, R0 ;  /* 0x0000004fff4d2219 */ /* 0x004fe20000011600 */
[----:B------:R-:W-:Y:S01]  /*9360*/  IMAD.SHL.U32 R79, R20, 0x10, RZ ;  /* 0x00000010144f7824 */ /* 0x000fe200078e00ff */
[----:B------:R-:W-:Y:S01]  /*9370*/  LOP3.LUT R76, R76, 0x8, R21, 0xe2, !PT ;  /* 0x000000084c4c7812 */ /* 0x000fe200078ee215 */
[----:B------:R-:W-:Y:S01]  /*9380*/  UIMAD UR4, UR9, UR13, UR4 ;  /* 0x0000000d090472a4 */ /* 0x000fe2000f8e0204 */
[----:B------:R-:W-:Y:S02]  /*9390*/  SHF.R.U64 R48, R48, 0x3, RZ ;  /* 0x0000000330307819 */ /* 0x000fe400000012ff */
[----:B------:R-:W-:-:S02]  /*93a0*/  SHF.R.U64 R52, R52, 0x3, RZ ;  /* 0x0000000334347819 */ /* 0x000fc400000012ff */
[----:B------:R-:W-:Y:S02]  /*93b0*/  SHF.R.U64 R56, R56, 0x3, RZ ;  /* 0x0000000338387819 */ /* 0x000fe400000012ff */
[----:B------:R-:W-:Y:S02]  /*93c0*/  SHF.R.U64 R5, R5, 0x3, RZ ;  /* 0x0000000305057819 */ /* 0x000fe400000012ff */
[----:B------:R-:W-:Y:S01]  /*93d0*/  SHF.R.U64 R6, R6, 0x3, RZ ;  /* 0x0000000306067819 */ /* 0x000fe200000012ff */
[----:B------:R-:W-:Y:S01]  /*93e0*/  UIADD3 UR4, UR11, UR4, URZ ;  /* 0x000000040b047290 */ /* 0x000fe2000fffe03f */
[----:B------:R-:W-:Y:S01]  /*93f0*/  LOP3.LUT R76, R79, 0x10, R76, 0xe2, !PT ;  /* 0x000000104f4c7812 */ /* 0x000fe200078ee24c */
[----:B------:R-:W-:Y:S01]  /*9400*/  IMAD.MOV R79, RZ, RZ, -R77 ;  /* 0x000000ffff4f7224 */ /* 0x000fe200078e0a4d */
[----:B------:R-:W-:Y:S02]  /*9410*/  ISETP.GE.AND P0, PT, R95, UR14, PT ;  /* 0x0000000e5f007c0c */ /* 0x000fe4000bf06270 */
[----:B------:R-:W-:Y:S01]  /*9420*/  LOP3.LUT R48, R48, R49, RZ, 0x3c, !PT ;  /* 0x0000003130307212 */ /* 0x000fe200078e3cff */
[--C-:B------:R-:W-:Y:S01]  /*9430*/  IMAD.X R49, RZ, RZ, R15.reuse, P4 ;  /* 0x000000ffff317224 */ /* 0x100fe200020e060f */
[----:B------:R-:W-:Y:S01]  /*9440*/  LOP3.LUT R52, R52, R53, RZ, 0x3c, !PT ;  /* 0x0000003534347212 */ /* 0x000fe200078e3cff */
[--C-:B------:R-:W-:Y:S01]  /*9450*/  IMAD.X R53, RZ, RZ, R15.reuse, P5 ;  /* 0x000000ffff357224 */ /* 0x100fe200028e060f */
[----:B------:R-:W-:Y:S01]  /*9460*/  LOP3.LUT R56, R56, R57, RZ, 0x3c, !PT ;  /* 0x0000003938387212 */ /* 0x000fe200078e3cff */
[--C-:B------:R-:W-:Y:S01]  /*9470*/  IMAD.X R57, RZ, RZ, R15.reuse, P6 ;  /* 0x000000ffff397224 */ /* 0x100fe200030e060f */
[----:B------:R-:W-:Y:S01]  /*9480*/  LOP3.LUT R4, R5, R14, RZ, 0x3c, !PT ;  /* 0x0000000e05047212 */ /* 0x000fe200078e3cff */
[----:B------:R-:W-:Y:S01]  /*9490*/  IMAD.MOV.U32 R5, RZ, RZ, R15 ;  /* 0x000000ffff057224 */ /* 0x000fe200078e000f */
[----:B------:R-:W-:-:S02]  /*94a0*/  LOP3.LUT R72, R6, R7, RZ, 0x3c, !PT ;  /* 0x0000000706487212 */ /* 0x000fc400078e3cff */
[----:B------:R-:W-:Y:S01]  /*94b0*/  SHF.R.S32.HI R78, RZ, 0x1f, R77 ;  /* 0x0000001fff4e7819 */ /* 0x000fe2000001144d */
[----:B------:R-:W-:Y:S01]  /*94c0*/  IMAD.U32 R20, RZ, RZ, UR10 ;  /* 0x0000000aff147e24 */ /* 0x000fe2000f8e00ff */
[----:B------:R-:W-:Y:S01]  /*94d0*/  SEL R0, RZ, 0xffffffff, P0 ;  /* 0xffffffffff007807 */ /* 0x000fe20000000000 */
[----:B------:R-:W-:Y:S01]  /*94e0*/  IMAD.U32 R21, RZ, RZ, UR11 ;  /* 0x0000000bff157e24 */ /* 0x000fe2000f8e00ff */
[----:B------:R-:W-:Y:S01]  /*94f0*/  ULDC.64 UR10, c[0x0][0xae0] ;  /* 0x0002b800000a7ab9 */ /* 0x000fe20000000a00 */
[----:B------:R-:W-:Y:S01]  /*9500*/  IMAD R79, R82, R79, R80 ;  /* 0x0000004f524f7224 */ /* 0x000fe200078e0250 */
[----:B------:R-:W5:Y:S01]  /*9510*/  LD.E.128 R4, desc[UR50][R4.64] ;  /* 0x0000003204047980 */ /* 0x000f62000c101d00 */
[----:B------:R-:W-:Y:S02]  /*9520*/  IMAD.U32 R21, RZ, RZ, UR4 ;  /* 0x00000004ff157e24 */ /* 0x000fe4000f8e00ff */
[----:B------:R-:W-:Y:S01]  /*9530*/  IMAD R78, R78, UR10, RZ ;  /* 0x0000000a4e4e7c24 */ /* 0x000fe2000f8e02ff */
[----:B------:R-:W5:Y:S01]  /*9540*/  LD.E.128 R12, desc[UR50][R12.64] ;  /* 0x000000320c0c7980 */ /* 0x000f62000c101d00 */
[----:B------:R-:W-:Y:S01]  /*9550*/  IMAD.SHL.U32 R83, R0, 0x20, RZ ;  /* 0x0000002000537824 */ /* 0x000fe200078e00ff */
[----:B------:R-:W-:-:S02]  /*9560*/  ISETP.GE.AND P0, PT, R97, UR14, PT ;  /* 0x0000000e61007c0c */ /* 0x000fc4000bf06270 */
[----:B------:R-:W5:Y:S01]  /*9570*/  LD.E.128 R48, desc[UR50][R48.64] ;  /* 0x0000003230307980 */ /* 0x000f62000c101d00 */
[----:B------:R-:W-:-:S03]  /*9580*/  SHF.R.S32.HI R0, RZ, 0x1f, R79 ;  /* 0x0000001fff007819 */ /* 0x000fc6000001144f */
[----:B------:R-:W5:Y:S01]  /*9590*/  LD.E.128 R52, desc[UR50][R52.64] ;  /* 0x0000003234347980 */ /* 0x000f62000c101d00 */
[----:B------:R-:W-:-:S03]  /*95a0*/  IMAD.WIDE.U32 R20, R77, UR10, R20 ;  /* 0x0000000a4d147c25 */ /* 0x000fc6000f8e0014 */
[----:B------:R-:W5:Y:S01]  /*95b0*/  LD.E.128 R56, desc[UR50][R56.64] ;  /* 0x0000003238387980 */ /* 0x000f62000c101d00 */
[----:B------:R-:W-:Y:S01]  /*95c0*/  IMAD R81, R77, UR11, R78 ;  /* 0x0000000b4d517c24 */ /* 0x000fe2000f8e024e */
[----:B------:R-:W-:Y:S02]  /*95d0*/  ULDC.64 UR10, c[0x0][0xad8] ;  /* 0x0002b600000a7ab9 */ /* 0x000fe40000000a00 */
[----:B------:R-:W5:Y:S01]  /*95e0*/  LD.E.128 R72, desc[UR50][R72.64] ;  /* 0x0000003248487980 */ /* 0x000f62000c101d00 */
[----:B------:R-:W-:Y:S01]  /*95f0*/  VIADD R93, R2, 0x1c0 ;  /* 0x000001c0025d7836 */ /* 0x000fe20000000000 */
[----:B------:R-:W-:Y:S01]  /*9600*/  @!PT LDS RZ, [RZ] ;  /* 0x00000000fffff984 */ /* 0x000fe20000000800 */
[----:B------:R-:W-:Y:S01]  /*9610*/  @!PT LDS RZ, [RZ] ;  /* 0x00000000fffff984 */ /* 0x000fe20000000800 */
[----:B------:R-:W-:Y:S01]  /*9620*/  @!PT LDS RZ, [RZ] ;  /* 0x00000000fffff984 */ /* 0x000fe20000000800 */
[----:B------:R-:W-:Y:S01]  /*9630*/  @!PT LDS RZ, [RZ] ;  /* 0x00000000fffff984 */ /* 0x000fe20000000800 */
[----:B------:R1:W-:Y:S06]  /*9640*/  MEMBAR.ALL.CTA ;  /* 0x0000000000007992 */ /* 0x0003ec0000008000 */
[----:B-1----:R-:W1:Y:S01]  /*9650*/  FENCE.VIEW.ASYNC.S ;  /* 0x00000000000073c6 */ /* 0x002e620000000000 */
[----:B------:R-:W-:Y:S01]  /*9660*/  IMAD.U32 R90, RZ, RZ, UR43 ;  /* 0x0000002bff5a7e24 */ /* 0x000fe2000f8e00ff */
[----:B------:R-:W-:Y:S01]  /*9670*/  LOP3.LUT R76, R83, 0x20, R76, 0xe2, !PT ;  /* 0x00000020534c7812 */ /* 0x000fe200078ee24c */
[----:B------:R-:W-:Y:S01]  /*9680*/  IMAD.IADD R21, R21, 0x1, R81 ;  /* 0x0000000115157824 */ /* 0x000fe200078e0251 */
[----:B------:R-:W-:Y:S01]  /*9690*/  SEL R77, RZ, 0x40, P0 ;  /* 0x00000040ff4d7807 */ /* 0x000fe20000000000 */
[----:B------:R-:W-:Y:S01]  /*96a0*/  IMAD R78, R0, UR10, RZ ;  /* 0x0000000a004e7c24 */ /* 0x000fe2000f8e02ff */
[----:B------:R-:W-:Y:S01]  /*96b0*/  ISETP.GE.AND P0, PT, R93, UR14, PT ;  /* 0x0000000e5d007c0c */ /* 0x000fe2000bf06270 */
[----:B------:R-:W-:-:S02]  /*96c0*/  IMAD R90, R90, 0x40, R3 ;  /* 0x000000405a5a7824 */ /* 0x000fc400078e0203 */
[----:B------:R-:W-:Y:S01]  /*96d0*/  IMAD R91, R82, UR8, RZ ;  /* 0x00000008525b7c24 */ /* 0x000fe2000f8e02ff */
[----:B------:R-:W-:Y:S01]  /*96e0*/  LOP3.LUT R0, R76, R77, RZ, 0xfc, !PT ;  /* 0x0000004d4c007212 */ /* 0x000fe200078efcff */
[C---:B------:R-:W-:Y:S01]  /*96f0*/  IMAD R77, R79.reuse, UR11, R78 ;  /* 0x0000000b4f4d7c24 */ /* 0x040fe2000f8e024e */
[----:B------:R-:W-:Y:S01]  /*9700*/  UIADD3 UR4, UR39, 0x28c20, URZ ;  /* 0x00028c2027047890 */ /* 0x000fe2000fffe03f */
[----:B------:R-:W-:Y:S01]  /*9710*/  IMAD.WIDE.U32 R20, R79, UR10, R20 ;  /* 0x0000000a4f147c25 */ /* 0x000fe2000f8e0014 */
[----:B------:R-:W-:Y:S01]  /*9720*/  SEL R3, RZ, 0x80, P0 ;  /* 0x00000080ff037807 */ /* 0x000fe20000000000 */
[----:B------:R-:W-:Y:S01]  /*9730*/  ULDC.64 UR10, c[0x0][0xa80] ;  /* 0x0002a000000a7ab9 */ /* 0x000fe20000000a00 */
[----:B------:R-:W-:Y:S01]  /*9740*/  ISETP.GE.AND P0, PT, R90, R91, PT ;  /* 0x0000005b5a00720c */ /* 0x000fe20003f06270 */
[----:B------:R-:W-:Y:S01]  /*9750*/  IMAD.IADD R21, R21, 0x1, R77 ;  /* 0x0000000115157824 */ /* 0x000fe200078e024d */
[----:B------:R-:W-:Y:S01]  /*9760*/  UPRMT UR4, URZ, 0x654, UR4 ;  /* 0x000006543f047896 */ /* 0x000fe20008000004 */
[----:B------:R-:W-:-:S04]  /*9770*/  LEA R86, P1, R20, UR10, 0x1 ;  /* 0x0000000a14567c11 */ /* 0x000fc8000f8208ff */
[----:B------:R-:W-:Y:S01]  /*9780*/  LEA.HI.X R88, R20, UR11, R21, 0x1, P1 ;  /* 0x0000000b14587c11 */ /* 0x000fe200088f0c15 */
[----:B------:R-:W-:Y:S01]  /*9790*/  BSSY B1, `(.L_x_392) ;  /* 0x000002c000017945 */ /* 0x000fe20003800000 */
[----:B-1----:R1:W2:Y:S02]  /*97a0*/  SHFL.IDX PT, R20, R86, RZ, 0x181f ;  /* 0x00181fff56147589 */ /* 0x0022a400000e0000 */
[----:B------:R-:W-:Y:S02]  /*97b0*/  SYNCS.ARRIVE.TRANS64.RED.A1T0 RZ, [UR4], RZ ;  /* 0x000000ffffff79a7 */ /* 0x000fe40008100404 */
[----:B------:R1:W3:Y:S01]  /*97c0*/  SHFL.IDX PT, R21, R88, RZ, 0x181f ;  /* 0x00181fff58157589 */ /* 0x0002e200000e0000 */
[----:B------:R-:W-:Y:S02]  /*97d0*/  LOP3.LUT R3, R0, R3, RZ, 0xfc, !PT ;  /* 0x0000000300037212 */ /* 0x000fe400078efcff */
[----:B0-----:R-:W-:Y:S01]  /*97e0*/  SHF.R.S32.HI R152, RZ, 0x1f, R185 ;  /* 0x0000001fff987819 */ /* 0x001fe200000114b9 */
[----:B------:R-:W-:Y:S06]  /*97f0*/  @P0 BRA `(.L_x_393) ;  /* 0x0000000000940947 */ /* 0x000fec0003800000 */
[----:B------:R-:W-:Y:S02]  /*9800*/  ISETP.GE.AND P1, PT, R185, UR14, PT ;  /* 0x0000000eb9007c0c */ /* 0x000fe4000bf26270 */
[----:B------:R-:W-:Y:S02]  /*9810*/  ISETP.GE.AND P0, PT, R2, UR14, PT ;  /* 0x0000000e02007c0c */ /* 0x000fe4000bf06270 */
[----:B------:R-:W-:Y:S02]  /*9820*/  ISETP.GE.AND P4, PT, R184, UR14, PT ;  /* 0x0000000eb8007c0c */ /* 0x000fe4000bf86270 */
[----:B------:R-:W-:Y:S02]  /*9830*/  ISETP.GE.AND P3, PT, R87, UR14, PT ;  /* 0x0000000e57007c0c */ /* 0x000fe4000bf66270 */
[----:B------:R-:W-:Y:S02]  /*9840*/  SHF.R.S32.HI R81, RZ, 0x1f, R184 ;  /* 0x0000001fff517819 */ /* 0x000fe400000114b8 */
[----:B------:R-:W-:-:S02]  /*9850*/  SHF.R.S32.HI R83, RZ, 0x1f, R87 ;  /* 0x0000001fff537819 */ /* 0x000fc40000011457 */
[----:B------:R-:W-:Y:S02]  /*9860*/  SHF.R.S32.HI R85, RZ, 0x1f, R89 ;  /* 0x0000001fff557819 */ /* 0x000fe40000011459 */
[CC--:B--2---:R-:W-:Y:S01]  /*9870*/  @!P1 LEA R76, P2, R185.reuse, R20.reuse, 0x1 ;  /* 0x00000014b94c9211 */ /* 0x0c4fe200078408ff */
[----:B---3--:R-:W-:Y:S02]  /*9880*/  @!P0 IMAD.WIDE R78, R2, 0x2, R20 ;  /* 0x00000002024e8825 */ /* 0x008fe400078e0214 */
[----:B------:R-:W-:Y:S02]  /*9890*/  @!P4 LEA R80, P5, R184, R20, 0x1 ;  /* 0x00000014b850c211 */ /* 0x000fe400078a08ff */
[----:B------:R-:W-:Y:S01]  /*98a0*/  @!P1 LEA.HI.X R77, R185, R21, R152, 0x1, P2 ;  /* 0x00000015b94d9211 */ /* 0x000fe200010f0c98 */
[----:B-----5:R0:W-:Y:S01]  /*98b0*/  @!P0 ST.E.128 desc[UR50][R78.64], R4 ;  /* 0x000000044e008985 */ /* 0x0201e2000c101d32 */
[----:B------:R-:W-:Y:S02]  /*98c0*/  ISETP.GE.AND P2, PT, R89, UR14, PT ;  /* 0x0000000e59007c0c */ /* 0x000fe4000bf46270 */
[----:B------:R-:W-:Y:S01]  /*98d0*/  LOP3.LUT P0, RZ, R0, 0x40, RZ, 0xc0, !PT ;  /* 0x0000004000ff7812 */ /* 0x000fe2000780c0ff */
[----:B------:R2:W-:Y:S01]  /*98e0*/  @!P1 ST.E.128 desc[UR50][R76.64], R12 ;  /* 0x0000000c4c009985 */ /* 0x0005e2000c101d32 */
[----:B------:R-:W-:-:S02]  /*98f0*/  ISETP.GE.AND P1, PT, R95, UR14, PT ;  /* 0x0000000e5f007c0c */ /* 0x000fc4000bf26270 */
[CC--:B------:R-:W-:Y:S02]  /*9900*/  @!P3 LEA R82, P6, R87.reuse, R20.reuse, 0x1 ;  /* 0x000000145752b211 */ /* 0x0c0fe400078c08ff */
[-C--:B------:R-:W-:Y:S02]  /*9910*/  @!P4 LEA.HI.X R81, R184, R21.reuse, R81, 0x1, P5 ;  /* 0x00000015b851c211 */ /* 0x080fe400028f0c51 */
[-C--:B------:R-:W-:Y:S02]  /*9920*/  @!P3 LEA.HI.X R83, R87, R21.reuse, R83, 0x1, P6 ;  /* 0x000000155753b211 */ /* 0x080fe400030f0c53 */
[----:B------:R-:W-:Y:S01]  /*9930*/  LOP3.LUT P6, RZ, R3, 0x80, RZ, 0xc0, !PT ;  /* 0x0000008003ff7812 */ /* 0x000fe200078cc0ff */
[----:B------:R4:W-:Y:S01]  /*9940*/  @!P4 ST.E.128 desc[UR50][R80.64], R28 ;  /* 0x0000001c5000c985 */ /* 0x0009e2000c101d32 */
[C---:B------:R-:W-:Y:S02]  /*9950*/  @!P2 LEA R84, P5, R89.reuse, R20, 0x1 ;  /* 0x000000145954a211 */ /* 0x040fe400078a08ff */
[----:B0-----:R-:W-:Y:S01]  /*9960*/  SHF.R.S32.HI R5, RZ, 0x1f, R95 ;  /* 0x0000001fff057819 */ /* 0x001fe2000001145f */
[----:B------:R4:W-:Y:S01]  /*9970*/  @!P3 ST.E.128 desc[UR50][R82.64], R36 ;  /* 0x000000245200b985 */ /* 0x0009e2000c101d32 */
[----:B------:R-:W-:-:S02]  /*9980*/  @!P2 LEA.HI.X R85, R89, R21, R85, 0x1, P5 ;  /* 0x000000155955a211 */ /* 0x000fc400028f0c55 */
[CC--:B------:R-:W-:Y:S02]  /*9990*/  @!P1 LEA R4, P5, R95.reuse, R20.reuse, 0x1 ;  /* 0x000000145f049211 */ /* 0x0c0fe400078a08ff */
[----:B------:R-:W-:Y:S01]  /*99a0*/  SHF.R.S32.HI R7, RZ, 0x1f, R97 ;  /* 0x0000001fff077819 */ /* 0x000fe20000011461 */
[----:B------:R4:W-:Y:S01]  /*99b0*/  @!P2 ST.E.128 desc[UR50][R84.64], R44 ;  /* 0x0000002c5400a985 */ /* 0x0009e2000c101d32 */
[-C--:B------:R-:W-:Y:S02]  /*99c0*/  @!P1 LEA.HI.X R5, R95, R21.reuse, R5, 0x1, P5 ;  /* 0x000000155f059211 */ /* 0x080fe400028f0c05 */
[C---:B------:R-:W-:Y:S02]  /*99d0*/  @P0 LEA R6, P5, R97.reuse, R20, 0x1 ;  /* 0x0000001461060211 */ /* 0x040fe400078a08ff */
[----:B--2---:R-:W-:Y:S01]  /*99e0*/  SHF.R.S32.HI R13, RZ, 0x1f, R93 ;  /* 0x0000001fff0d7819 */ /* 0x004fe2000001145d */
[----:B------:R4:W-:Y:S01]  /*99f0*/  @!P1 ST.E.128 desc[UR50][R4.64], R52 ;  /* 0x0000003404009985 */ /* 0x0009e2000c101d32 */
[----:B------:R-:W-:-:S02]  /*9a00*/  @P0 LEA.HI.X R7, R97, R21, R7, 0x1, P5 ;  /* 0x0000001561070211 */ /* 0x000fc400028f0c07 */
[----:B------:R-:W-:-:S03]  /*9a10*/  @P6 LEA R12, P5, R93, R20, 0x1 ;  /* 0x000000145d0c6211 */ /* 0x000fc600078a08ff */
[----:B------:R4:W-:Y:S01]  /*9a20*/  @P0 ST.E.128 desc[UR50][R6.64], R60 ;  /* 0x0000003c06000985 */ /* 0x0009e2000c101d32 */
[----:B------:R-:W-:-:S05]  /*9a30*/  @P6 LEA.HI.X R13, R93, R21, R13, 0x1, P5 ;  /* 0x000000155d0d6211 */ /* 0x000fca00028f0c0d */
[----:B------:R4:W-:Y:S04]  /*9a40*/  @P6 ST.E.128 desc[UR50][R12.64], R68 ;  /* 0x000000440c006985 */ /* 0x0009e8000c101d32 */
.L_x_393:
[----:B------:R-:W-:Y:S05]  /*9a50*/  BSYNC B1 ;  /* 0x0000000000017941 */ /* 0x000fea0003800000 */
.L_x_392:
[----:B----45:R-:W-:Y:S01]  /*9a60*/  VIADD R6, R90, 0x20 ;  /* 0x000000205a067836 */ /* 0x030fe20000000000 */
[----:B------:R0:W4:Y:S04]  /*9a70*/  SHFL.IDX PT, R5, R88, 0x1, 0x181f ;  /* 0x00381f0058057f89 */ /* 0x00012800000e0000 */
[----:B------:R-:W-:Y:S01]  /*9a80*/  ISETP.GE.AND P0, PT, R6, R91, PT ;  /* 0x0000005b0600720c */ /* 0x000fe20003f06270 */
[----:B------:R0:W0:-:S12]  /*9a90*/  SHFL.IDX PT, R4, R86, 0x1, 0x181f ;  /* 0x00381f0056047f89 */ /* 0x00001800000e0000 */
[----:B------:R-:W-:Y:S05]  /*9aa0*/  @P0 BRA `(.L_x_394) ;  /* 0x0000002800280947 */ /* 0x000fea0003800000 */
[----:B------:R-:W-:Y:S02]  /*9ab0*/  ISETP.GE.AND P0, PT, R2, UR14, PT ;  /* 0x0000000e02007c0c */ /* 0x000fe4000bf06270 */
[----:B------:R-:W-:Y:S02]  /*9ac0*/  ISETP.GE.AND P4, PT, R185, UR14, PT ;  /* 0x0000000eb9007c0c */ /* 0x000fe4000bf86270 */
[----:B------:R-:W-:Y:S02]  /*9ad0*/  ISETP.GE.AND P3, PT, R184, UR14, PT ;  /* 0x0000000eb8007c0c */ /* 0x000fe4000bf66270 */
[----:B------:R-:W-:Y:S02]  /*9ae0*/  ISETP.GE.AND P2, PT, R87, UR14, PT ;  /* 0x0000000e57007c0c */ /* 0x000fe4000bf46270 */
[----:B------:R-:W-:Y:S02]  /*9af0*/  ISETP.GE.AND P1, PT, R89, UR14, PT ;  /* 0x0000000e59007c0c */ /* 0x000fe4000bf26270 */
[----:B------:R-:W-:-:S02]  /*9b00*/  SHF.R.S32.HI R15, RZ, 0x1f, R184 ;  /* 0x0000001fff0f7819 */ /* 0x000fc400000114b8 */
[----:B---3--:R-:W-:Y:S01]  /*9b10*/  SHF.R.S32.HI R21, RZ, 0x1f, R87 ;  /* 0x0000001fff157819 */ /* 0x008fe20000011457 */
[----:B0---4-:R-:W-:Y:S02]  /*9b20*/  @!P0 IMAD.WIDE R6, R2, 0x2, R4 ;  /* 0x0000000202068825 */ /* 0x011fe400078e0204 */
[-C--:B------:R-:W-:Y:S02]  /*9b30*/  @!P4 LEA R12, P5, R185, R4.reuse, 0x1 ;  /* 0x00000004b90cc211 */ /* 0x080fe400078a08ff */
[-C--:B------:R-:W-:Y:S01]  /*9b40*/  @!P3 LEA R14, P6, R184, R4.reuse, 0x1 ;  /* 0x00000004b80eb211 */ /* 0x080fe200078c08ff */
[----:B------:R0:W-:Y:S01]  /*9b50*/  @!P0 ST.E.128 desc[UR50][R6.64], R8 ;  /* 0x0000000806008985 */ /* 0x0001e2000c101d32 */
[----:B------:R-:W-:Y:S02]  /*9b60*/  ISETP.GE.AND P0, PT, R95, UR14, PT ;  /* 0x0000000e5f007c0c */ /* 0x000fe4000bf06270 */
[----:B------:R-:W-:Y:S02]  /*9b70*/  @!P4 LEA.HI.X R13, R185, R5, R152, 0x1, P5 ;  /* 0x00000005b90dc211 */ /* 0x000fe400028f0c98 */
[----:B--2---:R-:W-:-:S02]  /*9b80*/  @!P2 LEA R20, P5, R87, R4, 0x1 ;  /* 0x000000045714a211 */ /* 0x004fc400078a08ff */
[-C--:B------:R-:W-:Y:S01]  /*9b90*/  @!P3 LEA.HI.X R15, R184, R5.reuse, R15, 0x1, P6 ;  /* 0x00000005b80fb211 */ /* 0x080fe200030f0c0f */
[----:B------:R2:W-:Y:S01]  /*9ba0*/  @!P4 ST.E.128 desc[UR50][R12.64], R24 ;  /* 0x000000180c00c985 */ /* 0x0005e2000c101d32 */
[----:B------:R-:W-:Y:S02]  /*9bb0*/  LOP3.LUT P6, RZ, R0, 0x40, RZ, 0xc0, !PT ;  /* 0x0000004000ff7812 */ /* 0x000fe400078cc0ff */
[----:B------:R-:W-:Y:S01]  /*9bc0*/  @!P2 LEA.HI.X R21, R87, R5, R21, 0x1, P5 ;  /* 0x000000055715a211 */ /* 0x000fe200028f0c15 */
[----:B------:R2:W-:Y:S01]  /*9bd0*/  @!P3 ST.E.128 desc[UR50][R14.64], R32 ;  /* 0x000000200e00b985 */ /* 0x0005e2000c101d32 */
[----:B------:R-:W-:-:S03]  /*9be0*/  SHF.R.S32.HI R0, RZ, 0x1f, R89 ;  /* 0x0000001fff007819 */ /* 0x000fc60000011459 */
[----:B------:R2:W-:Y:S01]  /*9bf0*/  @!P2 ST.E.128 desc[UR50][R20.64], R40 ;  /* 0x000000281400a985 */ /* 0x0005e2000c101d32 */
[----:B0-----:R-:W-:-:S04]  /*9c00*/  @!P1 LEA R6, P5, R89, R4, 0x1 ;  /* 0x0000000459069211 */ /* 0x001fc800078a08ff */
[-C--:B------:R-:W-:Y:S02]  /*9c10*/  @!P1 LEA.HI.X R7, R89, R5.reuse, R0, 0x1, P5 ;  /* 0x0000000559079211 */ /* 0x080fe400028f0c00 */
[----:B------:R-:W-:Y:S02]  /*9c20*/  SHF.R.S32.HI R0, RZ, 0x1f, R95 ;  /* 0x0000001fff007819 */ /* 0x000fe4000001145f */
[C---:B------:R-:W-:Y:S01]  /*9c30*/  @!P0 LEA R8, P5, R95.reuse, R4, 0x1 ;  /* 0x000000045f088211 */ /* 0x040fe200078a08ff */
[----:B------:R2:W-:Y:S03]  /*9c40*/  @!P1 ST.E.128 desc[UR50][R6.64], R48 ;  /* 0x0000003006009985 */ /* 0x0005e6000c101d32 */
[----:B------:R-:W-:Y:S02]  /*9c50*/  @!P0 LEA.HI.X R9, R95, R5, R0, 0x1, P5 ;  /* 0x000000055f098211 */ /* 0x000fe400028f0c00 */
[----:B------:R-:W-:-:S02]  /*9c60*/  SHF.R.S32.HI R0, RZ, 0x1f, R97 ;  /* 0x0000001fff007819 */ /* 0x000fc40000011461 */
[----:B------:R-:W-:Y:S01]  /*9c70*/  @P6 LEA R10, P5, R97, R4, 0x1 ;  /* 0x00000004610a6211 */ /* 0x000fe200078a08ff */
[----:B------:R2:W-:Y:S01]  /*9c80*/  @!P0 ST.E.128 desc[UR50][R8.64], R56 ;  /* 0x0000003808008985 */ /* 0x0005e2000c101d32 */
[----:B------:R-:W-:Y:S02]  /*9c90*/  LOP3.LUT P0, RZ, R3, 0x80, RZ, 0xc0, !PT ;  /* 0x0000008003ff7812 */ /* 0x000fe4000780c0ff */
[----:B------:R-:W-:-:S05]  /*9ca0*/  @P6 LEA.HI.X R11, R97, R5, R0, 0x1, P5 ;  /* 0x00000005610b6211 */ /* 0x000fca00028f0c00 */
[----:B------:R2:W-:Y:S06]  /*9cb0*/  @P6 ST.E.128 desc[UR50][R10.64], R64 ;  /* 0x000000400a006985 */ /* 0x0005ec000c101d32 */
[----:B------:R-:W-:Y:S05]  /*9cc0*/  @!P0 BRA `(.L_x_394) ;  /* 0x0000002400a08947 */ /* 0x000fea0003800000 */
[----:B------:R-:W-:Y:S02]  /*9cd0*/  LEA R4, P0, R93, R4, 0x1 ;  /* 0x000000045d047211 */ /* 0x000fe400078008ff */
[----:B------:R-:W-:-:S04]  /*9ce0*/  SHF.R.S32.HI R0, RZ, 0x1f, R93 ;  /* 0x0000001fff007819 */ /* 0x000fc8000001145d */
[----:B------:R-:W-:-:S05]  /*9cf0*/  LEA.HI.X R5, R93, R5, R0, 0x1, P0 ;  /* 0x000000055d057211 */ /* 0x000fca00000f0c00 */
[----:B------:R0:W-:Y:S01]  /*9d00*/  ST.E.128 desc[UR50][R4.64], R72 ;  /* 0x0000004804007985 */ /* 0x0001e2000c101d32 */
[----:B------:R-:W-:Y:S05]  /*9d10*/  BRA `(.L_x_394) ;  /* 0x00000024008c7947 */ /* 0x000fea0003800000 */
.L_x_391:
[----:B------:R-:W2:Y:S01]  /*9d20*/  LDL R0, [R1+0x30] ;  /* 0x0000300001007983 */ /* 0x000ea20000100800 */
[----:B------:R-:W-:Y:S01]  /*9d30*/  ULDC.64 UR12, c[0x0][0xb08] ;  /* 0x0002c200000c7ab9 */ /* 0x000fe20000000a00 */
[----:B------:R-:W-:Y:S01]  /*9d40*/  ULDC UR14, c[0x0][0xbe8] ;  /* 0x0002fa00000e7ab9 */ /* 0x000fe20000000800 */
[----:B------:R-:W-:Y:S01]  /*9d50*/  UIMAD UR18, UR18, UR12, URZ ;  /* 0x0000000c121272a4 */ /* 0x000fe2000f8e023f */
[----:B------:R-:W-:Y:S01]  /*9d60*/  IMAD.U32 R9, RZ, RZ, UR43 ;  /* 0x0000002bff097e24 */ /* 0x000fe2000f8e00ff */
[----:B------:R-:W-:Y:S01]  /*9d70*/  UIMAD.WIDE.U32 UR10, UR4, UR12, URZ ;  /* 0x0000000c040a72a5 */ /* 0x000fe2000f8e003f */
[----:B------:R-:W-:Y:S01]  /*9d80*/  BSSY B1, `(.L_x_395) ;  /* 0x00000d0000017945 */ /* 0x000fe20003800000 */
[----:B------:R-:W-:Y:S01]  /*9d90*/  UIMAD UR18, UR4, UR13, UR18 ;  /* 0x0000000d041272a4 */ /* 0x000fe2000f8e0212 */
[----:B------:R-:W-:Y:S01]  /*9da0*/  SHF.R.S32.HI R21, RZ, 0x1f, R197 ;  /* 0x0000001fff157819 */ /* 0x000fe200000114c5 */
[----:B------:R-:W-:Y:S01]  /*9db0*/  UISETP.NE.AND UP0, UPT, UR14, 0x1, UPT ;  /* 0x000000010e00788c */ /* 0x000fe2000bf05270 */
[----:B0-----:R-:W-:Y:S01]  /*9dc0*/  SHF.R.S32.HI R152, RZ, 0x1f, R198 ;  /* 0x0000001fff987819 */ /* 0x001fe200000114c6 */
[----:B------:R-:W-:Y:S01]  /*9dd0*/  UIADD3 UR11, UR11, UR18, URZ ;  /* 0x000000120b0b7290 */ /* 0x000fe2000fffe03f */
[----:B------:R-:W-:Y:S01]  /*9de0*/  SHF.R.S32.HI R153, RZ, 0x1f, R199 ;  /* 0x0000001fff997819 */ /* 0x000fe200000114c7 */
[----:B------:R-:W-:Y:S01]  /*9df0*/  ULDC.64 UR12, c[0x0][0xb38] ;  /* 0x0002ce00000c7ab9 */ /* 0x000fe20000000a00 */
[----:B------:R-:W-:Y:S01]  /*9e00*/  USHF.R.S32.HI UR4, URZ, 0x1f, UR9 ;  /* 0x0000001f3f047899 */ /* 0x000fe20008011409 */
[----:B------:R-:W-:Y:S01]  /*9e10*/  PLOP3.LUT P0, PT, PT, PT, UP0, 0x80, 0x0 ;  /* 0x000000000000781c */ /* 0x000fe20003f0f008 */
[----:B------:R-:W-:Y:S01]  /*9e20*/  UIMAD.WIDE.U32 UR10, UR42, UR12, UR10 ;  /* 0x0000000c2a0a72a5 */ /* 0x000fe2000f8e000a */
[----:B------:R-:W-:Y:S01]  /*9e30*/  SHF.R.S32.HI R154, RZ, 0x1f, R200 ;  /* 0x0000001fff9a7819 */ /* 0x000fe200000114c8 */
[----:B------:R-:W-:Y:S01]  /*9e40*/  UIMAD UR8, UR8, UR14, URZ ;  /* 0x0000000e080872a4 */ /* 0x000fe2000f8e023f */
[----:B------:R-:W-:Y:S01]  /*9e50*/  SHF.R.S32.HI R155, RZ, 0x1f, R201 ;  /* 0x0000001fff9b7819 */ /* 0x000fe200000114c9 */
[----:B------:R-:W-:Y:S01]  /*9e60*/  UIMAD UR11, UR42, UR13, UR11 ;  /* 0x0000000d2a0b72a4 */ /* 0x000fe2000f8e020b */
[----:B------:R-:W-:-:S02]  /*9e70*/  SHF.R.S32.HI R156, RZ, 0x1f, R202 ;  /* 0x0000001fff9c7819 */ /* 0x000fc400000114ca */
[----:B------:R-:W-:Y:S01]  /*9e80*/  ULDC.64 UR12, c[0x0][0xb40] ;  /* 0x0002d000000c7ab9 */ /* 0x000fe20000000a00 */
[----:B------:R-:W-:Y:S01]  /*9e90*/  SHF.R.S32.HI R157, RZ, 0x1f, R203 ;  /* 0x0000001fff9d7819 */ /* 0x000fe200000114cb */
[----:B------:R-:W-:Y:S01]  /*9ea0*/  UIMAD UR4, UR4, UR12, URZ ;  /* 0x0000000c040472a4 */ /* 0x000fe2000f8e023f */
[----:B------:R-:W-:Y:S01]  /*9eb0*/  SHF.R.S32.HI R158, RZ, 0x1f, R204 ;  /* 0x0000001fff9e7819 */ /* 0x000fe200000114cc */
[----:B------:R-:W-:Y:S01]  /*9ec0*/  UIMAD.WIDE.U32 UR10, UR9, UR12, UR10 ;  /* 0x0000000c090a72a5 */ /* 0x000fe2000f8e000a */
[----:B------:R-:W-:Y:S01]  /*9ed0*/  SHF.R.S32.HI R159, RZ, 0x1f, R205 ;  /* 0x0000001fff9f7819 */ /* 0x000fe200000114cd */
[----:B------:R-:W-:Y:S01]  /*9ee0*/  UIMAD UR4, UR9, UR13, UR4 ;  /* 0x0000000d090472a4 */ /* 0x000fe2000f8e0204 */
[----:B------:R-:W-:Y:S02]  /*9ef0*/  SHF.R.S32.HI R160, RZ, 0x1f, R206 ;  /* 0x0000001fffa07819 */ /* 0x000fe400000114ce */
[----:B------:R-:W-:Y:S01]  /*9f00*/  @UP0 ULDC UR9, c[0x0][0xbec] ;  /* 0x0002fb0000090ab9 */ /* 0x000fe20000000800 */
[----:B------:R-:W-:Y:S01]  /*9f10*/  UIADD3 UR11, UR11, UR4, URZ ;  /* 0x000000040b0b7290 */ /* 0x000fe2000fffe03f */
[----:B------:R-:W-:Y:S01]  /*9f20*/  SHF.R.S32.HI R161, RZ, 0x1f, R207 ;  /* 0x0000001fffa17819 */ /* 0x000fe200000114cf */
[----:B------:R-:W-:Y:S01]  /*9f30*/  ULDC.64 UR12, c[0x0][0xb48] ;  /* 0x0002d200000c7ab9 */ /* 0x000fe20000000a00 */
[----:B------:R-:W-:Y:S01]  /*9f40*/  @UP0 ULDC UR4, c[0x0][0xbf0] ;  /* 0x0002fc0000040ab9 */ /* 0x000fe20000000800 */
[----:B------:R-:W-:Y:S01]  /*9f50*/  UIMAD.WIDE.U32 UR10, UR44, UR12, UR10 ;  /* 0x0000000c2c0a72a5 */ /* 0x000fe2000f8e000a */
[----:B------:R-:W-:-:S02]  /*9f60*/  SHF.R.S32.HI R162, RZ, 0x1f, R208 ;  /* 0x0000001fffa27819 */ /* 0x000fc400000114d0 */
[----:B------:R-:W-:Y:S01]  /*9f70*/  SHF.R.S32.HI R163, RZ, 0x1f, R209 ;  /* 0x0000001fffa37819 */ /* 0x000fe200000114d1 */
[----:B------:R-:W-:Y:S01]  /*9f80*/  UIMAD UR44, UR44, UR13, UR11 ;  /* 0x0000000d2c2c72a4 */ /* 0x000fe2000f8e020b */
[----:B------:R-:W-:Y:S01]  /*9f90*/  SHF.R.S32.HI R164, RZ, 0x1f, R210 ;  /* 0x0000001fffa47819 */ /* 0x000fe200000114d2 */
[----:B-1----:R-:W-:Y:S01]  /*9fa0*/  IMAD.U32 R6, RZ, RZ, UR10 ;  /* 0x0000000aff067e24 */ /* 0x002fe2000f8e00ff */
[----:B------:R-:W-:Y:S01]  /*9fb0*/  ULDC.64 UR12, c[0x0][0xb30] ;  /* 0x0002cc00000c7ab9 */ /* 0x000fe20000000a00 */
[----:B------:R-:W-:Y:S01]  /*9fc0*/  IMAD.U32 R7, RZ, RZ, UR11 ;  /* 0x0000000bff077e24 */ /* 0x000fe2000f8e00ff */
[----:B------:R-:W-:Y:S01]  /*9fd0*/  ULDC.64 UR10, c[0x0][0xb28] ;  /* 0x0002ca00000a7ab9 */ /* 0x000fe20000000a00 */
[----:B------:R-:W-:Y:S01]  /*9fe0*/  IMAD.U32 R5, RZ, RZ, UR44 ;  /* 0x0000002cff057e24 */ /* 0x000fe2000f8e00ff */
[----:B------:R-:W-:Y:S02]  /*9ff0*/  SHF.R.S32.HI R165, RZ, 0x1f, R211 ;  /* 0x0000001fffa57819 */ /* 0x000fe400000114d3 */
[----:B------:R-:W-:-:S02]  /*a000*/  SHF.R.S32.HI R166, RZ, 0x1f, R212 ;  /* 0x0000001fffa67819 */ /* 0x000fc400000114d4 */
[----:B------:R-:W-:Y:S02]  /*a010*/  SHF.R.S32.HI R167, RZ, 0x1f, R213 ;  /* 0x0000001fffa77819 */ /* 0x000fe400000114d5 */
[----:B------:R-:W-:Y:S02]  /*a020*/  SHF.R.S32.HI R168, RZ, 0x1f, R214 ;  /* 0x0000001fffa87819 */ /* 0x000fe400000114d6 */
[----:B------:R-:W-:Y:S02]  /*a030*/  SHF.R.S32.HI R169, RZ, 0x1f, R215 ;  /* 0x0000001fffa97819 */ /* 0x000fe400000114d7 */
[----:B------:R-:W-:Y:S02]  /*a040*/  SHF.R.S32.HI R170, RZ, 0x1f, R216 ;  /* 0x0000001fffaa7819 */ /* 0x000fe400000114d8 */
[----:B------:R-:W-:Y:S02]  /*a050*/  SHF.R.S32.HI R171, RZ, 0x1f, R217 ;  /* 0x0000001fffab7819 */ /* 0x000fe400000114d9 */
[----:B------:R-:W-:-:S02]  /*a060*/  SHF.R.S32.HI R14, RZ, 0x1f, R218 ;  /* 0x0000001fff0e7819 */ /* 0x000fc400000114da */
[----:B------:R-:W-:Y:S02]  /*a070*/  SHF.R.S32.HI R15, RZ, 0x1f, R219 ;  /* 0x0000001fff0f7819 */ /* 0x000fe400000114db */
[----:B------:R-:W-:Y:S02]  /*a080*/  SHF.R.S32.HI R172, RZ, 0x1f, R220 ;  /* 0x0000001fffac7819 */ /* 0x000fe400000114dc */
[----:B------:R-:W-:Y:S01]  /*a090*/  SHF.R.S32.HI R173, RZ, 0x1f, R17 ;  /* 0x0000001fffad7819 */ /* 0x000fe20000011411 */
[----:B--2---:R-:W-:-:S04]  /*a0a0*/  IMAD R9, R9, 0x40, R0 ;  /* 0x0000004009097824 */ /* 0x004fc800078e0200 */
[----:B------:R-:W-:-:S04]  /*a0b0*/  @P0 IMAD.HI.U32 R0, R9, UR9, RZ ;  /* 0x0000000909000c27 */ /* 0x000fc8000f8e00ff */
[----:B------:R-:W-:Y:S01]  /*a0c0*/  IMAD.MOV.U32 R3, RZ, RZ, R9 ;  /* 0x000000ffff037224 */ /* 0x000fe200078e0009 */
[----:B------:R-:W-:Y:S01]  /*a0d0*/  @P0 SHF.R.U32.HI R3, RZ, UR4, R0 ;  /* 0x00000004ff030c19 */ /* 0x000fe20008011600 */
[----:B------:R-:W-:-:S03]  /*a0e0*/  UIADD3 UR4, UR39, 0x28c20, URZ ;  /* 0x00028c2027047890 */ /* 0x000fc6000fffe03f */
[--C-:B------:R-:W-:Y:S01]  /*a0f0*/  SHF.R.S32.HI R0, RZ, 0x1f, R3.reuse ;  /* 0x0000001fff007819 */ /* 0x100fe20000011403 */
[----:B------:R-:W-:Y:S01]  /*a100*/  IMAD.MOV R4, RZ, RZ, -R3 ;  /* 0x000000ffff047224 */ /* 0x000fe200078e0a03 */
[----:B------:R-:W-:-:S03]  /*a110*/  UPRMT UR4, URZ, 0x654, UR4 ;  /* 0x000006543f047896 */ /* 0x000fc60008000004 */
[----:B------:R-:W-:Y:S02]  /*a120*/  IMAD R0, R0, UR12, RZ ;  /* 0x0000000c00007c24 */ /* 0x000fe4000f8e02ff */
[----:B------:R-:W-:Y:S02]  /*a130*/  IMAD R7, R4, UR14, R9 ;  /* 0x0000000e04077c24 */ /* 0x000fe4000f8e0209 */
[----:B------:R-:W-:Y:S02]  /*a140*/  IMAD.MOV.U32 R4, RZ, RZ, R6 ;  /* 0x000000ffff047224 */ /* 0x000fe400078e0006 */
[C---:B------:R-:W-:Y:S01]  /*a150*/  IMAD R9, R3.reuse, UR13, R0 ;  /* 0x0000000d03097c24 */ /* 0x040fe2000f8e0200 */
[----:B------:R-:W-:Y:S01]  /*a160*/  SHF.R.S32.HI R0, RZ, 0x1f, R7 ;  /* 0x0000001fff007819 */ /* 0x000fe20000011407 */
[----:B------:R-:W-:Y:S01]  /*a170*/  IMAD.WIDE.U32 R4, R3, UR12, R4 ;  /* 0x0000000c03047c25 */ /* 0x000fe2000f8e0004 */
[----:B------:R-:W-:Y:S03]  /*a180*/  SYNCS.ARRIVE.TRANS64.RED.A1T0 RZ, [UR4], RZ ;  /* 0x000000ffffff79a7 */ /* 0x000fe60008100404 */
[----:B------:R-:W-:-:S02]  /*a190*/  IMAD.IADD R5, R5, 0x1, R9 ;  /* 0x0000000105057824 */ /* 0x000fc400078e0209 */
[----:B------:R-:W-:Y:S02]  /*a1a0*/  IMAD R0, R0, UR10, RZ ;  /* 0x0000000a00007c24 */ /* 0x000fe4000f8e02ff */
[----:B------:R-:W-:Y:S02]  /*a1b0*/  IMAD.U32 R9, RZ, RZ, UR43 ;  /* 0x0000002bff097e24 */ /* 0x000fe4000f8e00ff */
[----:B------:R-:W-:Y:S02]  /*a1c0*/  IMAD R3, R7, UR11, R0 ;  /* 0x0000000b07037c24 */ /* 0x000fe4000f8e0200 */
[----:B------:R-:W-:Y:S02]  /*a1d0*/  IMAD R0, R9, 0x40, R16 ;  /* 0x0000004009007824 */ /* 0x000fe400078e0210 */
[----:B------:R-:W-:Y:S01]  /*a1e0*/  IMAD.WIDE.U32 R4, R7, UR10, R4 ;  /* 0x0000000a07047c25 */ /* 0x000fe2000f8e0004 */
[----:B------:R-:W-:Y:S02]  /*a1f0*/  ULDC.64 UR10, c[0x0][0xb00] ;  /* 0x0002c000000a7ab9 */ /* 0x000fe40000000a00 */
[----:B------:R-:W-:Y:S01]  /*a200*/  ISETP.GE.AND P0, PT, R0, UR8, PT ;  /* 0x0000000800007c0c */ /* 0x000fe2000bf06270 */
[----:B------:R-:W-:Y:S01]  /*a210*/  IMAD.IADD R5, R5, 0x1, R3 ;  /* 0x0000000105057824 */ /* 0x000fe200078e0203 */
[----:B------:R-:W-:-:S04]  /*a220*/  LEA R3, P1, R4, UR10, 0x2 ;  /* 0x0000000a04037c11 */ /* 0x000fc8000f8210ff */
[----:B------:R-:W-:Y:S01]  /*a230*/  LEA.HI.X R10, R4, UR11, R5, 0x2, P1 ;  /* 0x0000000b040a7c11 */ /* 0x000fe200088f1405 */
[----:B------:R0:W1:Y:S04]  /*a240*/  SHFL.IDX PT, R12, R3, RZ, 0x1c1f ;  /* 0x001c1fff030c7589 */ /* 0x00006800000e0000 */
[----:B------:R0:W2:Y:S02]  /*a250*/  SHFL.IDX PT, R11, R10, RZ, 0x1c1f ;  /* 0x001c1fff0a0b7589 */ /* 0x0000a400000e0000 */
[----:B------:R-:W-:Y:S05]  /*a260*/  @P0 BRA `(.L_x_396) ;  /* 0x0000000800040947 */ /* 0x000fea0003800000 */
[----:B------:R-:W-:Y:S02]  /*a270*/  ULDC UR4, c[0x0][0xac8] ;  /* 0x0002b20000047ab9 */ /* 0x000fe40000000800 */
[----:B------:R-:W-:Y:S02]  /*a280*/  ISETP.GE.AND P2, PT, R17, UR4, PT ;  /* 0x0000000411007c0c */ /* 0x000fe4000bf46270 */
[----:B------:R-:W-:Y:S02]  /*a290*/  ISETP.GE.AND P1, PT, R220, UR4, PT ;  /* 0x00000004dc007c0c */ /* 0x000fe4000bf26270 */
[----:B------:R-:W-:Y:S02]  /*a2a0*/  ISETP.GE.AND P0, PT, R219, UR4, PT ;  /* 0x00000004db007c0c */ /* 0x000fe4000bf06270 */
[----:B------:R-:W-:-:S07]  /*a2b0*/  ISETP.GE.AND P4, PT, R217, UR4, PT ;  /* 0x00000004d9007c0c */ /* 0x000fce000bf86270 */
[----:B-1----:R-:W-:-:S04]  /*a2c0*/  @!P2 LEA R4, P3, R17, R12, 0x2 ;  /* 0x0000000c1104a211 */ /* 0x002fc800078610ff */
[-C--:B--2---:R-:W-:Y:S02]  /*a2d0*/  @!P2 LEA.HI.X R5, R17, R11.reuse, R173, 0x2, P3 ;  /* 0x0000000b1105a211 */ /* 0x084fe400018f14ad */
[----:B------:R-:W-:Y:S02]  /*a2e0*/  ISETP.GE.AND P3, PT, R218, UR4, PT ;  /* 0x00000004da007c0c */ /* 0x000fe4000bf66270 */
[CC--:B------:R-:W-:Y:S01]  /*a2f0*/  @!P0 LEA R6, P5, R219.reuse, R12.reuse, 0x2 ;  /* 0x0000000cdb068211 */ /* 0x0c0fe200078a10ff */
[----:B------:R1:W-:Y:S03]  /*a300*/  @!P2 ST.E.64 desc[UR50][R4.64], R24 ;  /* 0x000000180400a985 */ /* 0x0003e6000c101b32 */
[----:B------:R-:W-:Y:S02]  /*a310*/  @!P0 LEA.HI.X R7, R219, R11, R15, 0x2, P5 ;  /* 0x0000000bdb078211 */ /* 0x000fe400028f140f */
[----:B-1----:R-:W-:-:S04]  /*a320*/  @!P1 LEA R4, P2, R220, R12, 0x2 ;  /* 0x0000000cdc049211 */ /* 0x002fc800078410ff */
[----:B------:R-:W-:Y:S02]  /*a330*/  @!P1 LEA.HI.X R5, R220, R11, R172, 0x2, P2 ;  /* 0x0000000bdc059211 */ /* 0x000fe400010f14ac */
[----:B------:R-:W-:-:S03]  /*a340*/  ISETP.GE.AND P2, PT, R214, UR4, PT ;  /* 0x00000004d6007c0c */ /* 0x000fc6000bf46270 */
[----:B------:R1:W-:Y:S01]  /*a350*/  @!P1 ST.E.64 desc[UR50][R4.64], R28 ;  /* 0x0000001c04009985 */ /* 0x0003e2000c101b32 */
[----:B------:R-:W-:-:S03]  /*a360*/  ISETP.GE.AND P1, PT, R215, UR4, PT ;  /* 0x00000004d7007c0c */ /* 0x000fc6000bf26270 */
[----:B------:R2:W-:Y:S01]  /*a370*/  @!P0 ST.E.64 desc[UR50][R6.64], R32 ;  /* 0x0000002006008985 */ /* 0x0005e2000c101b32 */
[----:B------:R-:W-:Y:S02]  /*a380*/  ISETP.GE.AND P0, PT, R216, UR4, PT ;  /* 0x00000004d8007c0c */ /* 0x000fe4000bf06270 */
[CC--:B-1----:R-:W-:Y:S02]  /*a390*/  @!P3 LEA R4, P5, R218.reuse, R12.reuse, 0x2 ;  /* 0x0000000cda04b211 */ /* 0x0c2fe400078a10ff */
[CC--:B--2---:R-:W-:Y:S02]  /*a3a0*/  @!P4 LEA R6, P6, R217.reuse, R12.reuse, 0x2 ;  /* 0x0000000cd906c211 */ /* 0x0c4fe400078c10ff */
[-C--:B------:R-:W-:Y:S02]  /*a3b0*/  @!P3 LEA.HI.X R5, R218, R11.reuse, R14, 0x2, P5 ;  /* 0x0000000bda05b211 */ /* 0x080fe400028f140e */
[----:B------:R-:W-:Y:S02]  /*a3c0*/  @!P4 LEA.HI.X R7, R217, R11, R171, 0x2, P6 ;  /* 0x0000000bd907c211 */ /* 0x000fe400030f14ab */
[----:B------:R-:W-:Y:S01]  /*a3d0*/  @!P2 LEA R8, P6, R214, R12, 0x2 ;  /* 0x0000000cd608a211 */ /* 0x000fe200078c10ff */
[----:B------:R1:W-:Y:S01]  /*a3e0*/  @!P3 ST.E.64 desc[UR50][R4.64], R36 ;  /* 0x000000240400b985 */ /* 0x0003e2000c101b32 */
[----:B------:R-:W-:-:S02]  /*a3f0*/  ISETP.GE.AND P3, PT, R213, UR4, PT ;  /* 0x00000004d5007c0c */ /* 0x000fc4000bf66270 */
[-C--:B------:R-:W-:Y:S01]  /*a400*/  @!P2 LEA.HI.X R9, R214, R11.reuse, R168, 0x2, P6 ;  /* 0x0000000bd609a211 */ /* 0x080fe200030f14a8 */
[----:B------:R2:W-:Y:S01]  /*a410*/  @!P4 ST.E.64 desc[UR50][R6.64], R40 ;  /* 0x000000280600c985 */ /* 0x0005e2000c101b32 */
[CC--:B-1----:R-:W-:Y:S02]  /*a420*/  @!P0 LEA R4, P4, R216.reuse, R12.reuse, 0x2 ;  /* 0x0000000cd8048211 */ /* 0x0c2fe400078810ff */
[C---:B--2---:R-:W-:Y:S02]  /*a430*/  @!P1 LEA R6, P5, R215.reuse, R12, 0x2 ;  /* 0x0000000cd7069211 */ /* 0x044fe400078a10ff */
[-C--:B------:R-:W-:Y:S02]  /*a440*/  @!P0 LEA.HI.X R5, R216, R11.reuse, R170, 0x2, P4 ;  /* 0x0000000bd8058211 */ /* 0x080fe400020f14aa */
[----:B------:R-:W-:Y:S02]  /*a450*/  ISETP.GE.AND P4, PT, R212, UR4, PT ;  /* 0x00000004d4007c0c */ /* 0x000fe4000bf86270 */
[----:B------:R-:W-:Y:S01]  /*a460*/  @!P1 LEA.HI.X R7, R215, R11, R169, 0x2, P5 ;  /* 0x0000000bd7079211 */ /* 0x000fe200028f14a9 */
[----:B------:R1:W-:Y:S01]  /*a470*/  @!P0 ST.E.64 desc[UR50][R4.64], R44 ;  /* 0x0000002c04008985 */ /* 0x0003e2000c101b32 */
[----:B------:R-:W-:-:S02]  /*a480*/  ISETP.GE.AND P5, PT, R211, UR4, PT ;  /* 0x00000004d3007c0c */ /* 0x000fc4000bfa6270 */
[----:B------:R-:W-:Y:S01]  /*a490*/  ISETP.GE.AND P0, PT, R210, UR4, PT ;  /* 0x00000004d2007c0c */ /* 0x000fe2000bf06270 */
[----:B------:R2:W-:Y:S01]  /*a4a0*/  @!P1 ST.E.64 desc[UR50][R6.64], R48 ;  /* 0x0000003006009985 */ /* 0x0005e2000c101b32 */
[----:B------:R-:W-:-:S03]  /*a4b0*/  ISETP.GE.AND P1, PT, R209, UR4, PT ;  /* 0x00000004d1007c0c */ /* 0x000fc6000bf26270 */
[----:B------:R3:W-:Y:S01]  /*a4c0*/  @!P2 ST.E.64 desc[UR50][R8.64], R52 ;  /* 0x000000340800a985 */ /* 0x0007e2000c101b32 */
[CC--:B-1----:R-:W-:Y:S02]  /*a4d0*/  @!P3 LEA R4, P6, R213.reuse, R12.reuse, 0x2 ;  /* 0x0000000cd504b211 */ /* 0x0c2fe400078c10ff */
[CC--:B--2---:R-:W-:Y:S02]  /*a4e0*/  @!P4 LEA R6, P2, R212.reuse, R12.reuse, 0x2 ;  /* 0x0000000cd406c211 */ /* 0x0c4fe400078410ff */
[-C--:B------:R-:W-:Y:S02]  /*a4f0*/  @!P3 LEA.HI.X R5, R213, R11.reuse, R167, 0x2, P6 ;  /* 0x0000000bd505b211 */ /* 0x080fe400030f14a7 */
[----:B---3--:R-:W-:Y:S02]  /*a500*/  @!P5 LEA R8, P6, R211, R12, 0x2 ;  /* 0x0000000cd308d211 */ /* 0x008fe400078c10ff */
[----:B------:R-:W-:Y:S01]  /*a510*/  @!P4 LEA.HI.X R7, R212, R11, R166, 0x2, P2 ;  /* 0x0000000bd407c211 */ /* 0x000fe200010f14a6 */
[----:B------:R1:W-:Y:S01]  /*a520*/  @!P3 ST.E.64 desc[UR50][R4.64], R56 ;  /* 0x000000380400b985 */ /* 0x0003e2000c101b32 */
[----:B------:R-:W-:-:S02]  /*a530*/  ISETP.GE.AND P2, PT, R208, UR4, PT ;  /* 0x00000004d0007c0c */ /* 0x000fc4000bf46270 */
[-C--:B------:R-:W-:Y:S01]  /*a540*/  @!P5 LEA.HI.X R9, R211, R11.reuse, R165, 0x2, P6 ;  /* 0x0000000bd309d211 */ /* 0x080fe200030f14a5 */
[----:B------:R2:W-:Y:S01]  /*a550*/  @!P4 ST.E.64 desc[UR50][R6.64], R60 ;  /* 0x0000003c0600c985 */ /* 0x0005e2000c101b32 */
[----:B------:R-:W-:Y:S02]  /*a560*/  ISETP.GE.AND P3, PT, R207, UR4, PT ;  /* 0x00000004cf007c0c */ /* 0x000fe4000bf66270 */
[----:B------:R-:W-:Y:S01]  /*a570*/  ISETP.GE.AND P4, PT, R206, UR4, PT ;  /* 0x00000004ce007c0c */ /* 0x000fe2000bf86270 */
[----:B------:R3:W-:Y:S01]  /*a580*/  @!P5 ST.E.64 desc[UR50][R8.64], R64 ;  /* 0x000000400800d985 */ /* 0x0007e2000c101b32 */
[CC--:B-1----:R-:W-:Y:S02]  /*a590*/  @!P0 LEA R4, P6, R210.reuse, R12.reuse, 0x2 ;  /* 0x0000000cd2048211 */ /* 0x0c2fe400078c10ff */
[----:B--2---:R-:W-:Y:S02]  /*a5a0*/  @!P1 LEA R6, P5, R209, R12, 0x2 ;  /* 0x0000000cd1069211 */ /* 0x004fe400078a10ff */
[----:B------:R-:W-:-:S02]  /*a5b0*/  @!P0 LEA.HI.X R5, R210, R11, R164, 0x2, P6 ;  /* 0x0000000bd2058211 */ /* 0x000fc400030f14a4 */
[----:B------:R-:W-:Y:S02]  /*a5c0*/  @!P1 LEA.HI.X R7, R209, R11, R163, 0x2, P5 ;  /* 0x0000000bd1079211 */ /* 0x000fe400028f14a3 */
[----:B------:R-:W-:Y:S01]  /*a5d0*/  ISETP.GE.AND P5, PT, R205, UR4, PT ;  /* 0x00000004cd007c0c */ /* 0x000fe2000bfa6270 */
[----:B------:R1:W-:Y:S01]  /*a5e0*/  @!P0 ST.E.64 desc[UR50][R4.64], R68 ;  /* 0x0000004404008985 */ /* 0x0003e2000c101b32 */
[----:B---3--:R-:W-:-:S03]  /*a5f0*/  @!P2 LEA R8, P6, R208, R12, 0x2 ;  /* 0x0000000cd008a211 */ /* 0x008fc600078c10ff */
[----:B------:R2:W-:Y:S01]  /*a600*/  @!P1 ST.E.64 desc[UR50][R6.64], R72 ;  /* 0x0000004806009985 */ /* 0x0005e2000c101b32 */
[----:B------:R-:W-:-:S05]  /*a610*/  @!P2 LEA.HI.X R9, R208, R11, R162, 0x2, P6 ;  /* 0x0000000bd009a211 */ /* 0x000fca00030f14a2 */
[----:B------:R3:W-:Y:S01]  /*a620*/  @!P2 ST.E.64 desc[UR50][R8.64], R76 ;  /* 0x0000004c0800a985 */ /* 0x0007e2000c101b32 */
[----:B------:R-:W-:Y:S02]  /*a630*/  ISETP.GE.AND P2, PT, R204, UR4, PT ;  /* 0x00000004cc007c0c */ /* 0x000fe4000bf46270 */
[----:B-1----:R-:W-:-:S04]  /*a640*/  @!P3 LEA R4, P1, R207, R12, 0x2 ;  /* 0x0000000ccf04b211 */ /* 0x002fc800078210ff */
[-C--:B------:R-:W-:Y:S02]  /*a650*/  @!P3 LEA.HI.X R5, R207, R11.reuse, R161, 0x2, P1 ;  /* 0x0000000bcf05b211 */ /* 0x080fe400008f14a1 */
[----:B------:R-:W-:Y:S02]  /*a660*/  ISETP.GE.AND P1, PT, R203, UR4, PT ;  /* 0x00000004cb007c0c */ /* 0x000fe4000bf26270 */
[CC--:B--2---:R-:W-:Y:S01]  /*a670*/  @!P4 LEA R6, P0, R206.reuse, R12.reuse, 0x2 ;  /* 0x0000000cce06c211 */ /* 0x0c4fe200078010ff */
[----:B------:R1:W-:Y:S01]  /*a680*/  @!P3 ST.E.64 desc[UR50][R4.64], R80 ;  /* 0x000000500400b985 */ /* 0x0003e2000c101b32 */
[----:B---3--:R-:W-:Y:S02]  /*a690*/  @!P5 LEA R8, P6, R205, R12, 0x2 ;  /* 0x0000000ccd08d211 */ /* 0x008fe400078c10ff */
[----:B------:R-:W-:Y:S02]  /*a6a0*/  @!P4 LEA.HI.X R7, R206, R11, R160, 0x2, P0 ;  /* 0x0000000bce07c211 */ /* 0x000fe400000f14a0 */
[----:B------:R-:W-:-:S02]  /*a6b0*/  ISETP.GE.AND P0, PT, R202, UR4, PT ;  /* 0x00000004ca007c0c */ /* 0x000fc4000bf06270 */
[----:B------:R-:W-:Y:S01]  /*a6c0*/  @!P5 LEA.HI.X R9, R205, R11, R159, 0x2, P6 ;  /* 0x0000000bcd09d211 */ /* 0x000fe200030f149f */
[----:B------:R2:W-:Y:S01]  /*a6d0*/  @!P4 ST.E.64 desc[UR50][R6.64], R84 ;  /* 0x000000540600c985 */ /* 0x0005e2000c101b32 */
[----:B------:R-:W-:-:S03]  /*a6e0*/  ISETP.GE.AND P4, PT, R200, UR4, PT ;  /* 0x00000004c8007c0c */ /* 0x000fc6000bf86270 */
[----:B------:R3:W-:Y:S01]  /*a6f0*/  @!P5 ST.E.64 desc[UR50][R8.64], R88 ;  /* 0x000000580800d985 */ /* 0x0007e2000c101b32 */
[----:B------:R-:W-:Y:S02]  /*a700*/  ISETP.GE.AND P5, PT, R201, UR4, PT ;  /* 0x00000004c9007c0c */ /* 0x000fe4000bfa6270 */
[----:B-1----:R-:W-:-:S04]  /*a710*/  @!P2 LEA R4, P6, R204, R12, 0x2 ;  /* 0x0000000ccc04a211 */ /* 0x002fc800078c10ff */
[----:B------:R-:W-:Y:S02]  /*a720*/  @!P2 LEA.HI.X R5, R204, R11, R158, 0x2, P6 ;  /* 0x0000000bcc05a211 */ /* 0x000fe400030f149e */
[----:B--2---:R-:W-:-:S03]  /*a730*/  @!P1 LEA R6, P3, R203, R12, 0x2 ;  /* 0x0000000ccb069211 */ /* 0x004fc600078610ff */
[----:B------:R1:W-:Y:S01]  /*a740*/  @!P2 ST.E.64 desc[UR50][R4.64], R92 ;  /* 0x0000005c0400a985 */ /* 0x0003e2000c101b32 */
[----:B------:R-:W-:Y:S02]  /*a750*/  ISETP.GE.AND P2, PT, R198, UR4, PT ;  /* 0x00000004c6007c0c */ /* 0x000fe4000bf46270 */
[-C--:B------:R-:W-:Y:S02]  /*a760*/  @!P1 LEA.HI.X R7, R203, R11.reuse, R157, 0x2, P3 ;  /* 0x0000000bcb079211 */ /* 0x080fe400018f149d */
[----:B------:R-:W-:Y:S02]  /*a770*/  ISETP.GE.AND P3, PT, R199, UR4, PT ;  /* 0x00000004c7007c0c */ /* 0x000fe4000bf66270 */
[C---:B---3--:R-:W-:Y:S01]  /*a780*/  @!P0 LEA R8, P6, R202.reuse, R12, 0x2 ;  /* 0x0000000cca088211 */ /* 0x048fe200078c10ff */
[----:B------:R2:W-:Y:S01]  /*a790*/  @!P1 ST.E.64 desc[UR50][R6.64], R96 ;  /* 0x0000006006009985 */ /* 0x0005e2000c101b32 */
[----:B------:R-:W-:Y:S02]  /*a7a0*/  ISETP.GE.AND P1, PT, R197, UR4, PT ;  /* 0x00000004c5007c0c */ /* 0x000fe4000bf26270 */
[----:B------:R-:W-:-:S02]  /*a7b0*/  @!P0 LEA.HI.X R9, R202, R11, R156, 0x2, P6 ;  /* 0x0000000bca098211 */ /* 0x000fc400030f149c */
[----:B-1----:R-:W-:-:S03]  /*a7c0*/  @!P5 LEA R4, P6, R201, R12, 0x2 ;  /* 0x0000000cc904d211 */ /* 0x002fc600078c10ff */
[----:B------:R1:W-:Y:S01]  /*a7d0*/  @!P0 ST.E.64 desc[UR50][R8.64], R100 ;  /* 0x0000006408008985 */ /* 0x0003e2000c101b32 */
[----:B------:R-:W-:Y:S02]  /*a7e0*/  @!P5 LEA.HI.X R5, R201, R11, R155, 0x2, P6 ;  /* 0x0000000bc905d211 */ /* 0x000fe400030f149b */
[----:B--2---:R-:W-:-:S03]  /*a7f0*/  @!P4 LEA R6, P0, R200, R12, 0x2 ;  /* 0x0000000cc806c211 */ /* 0x004fc600078010ff */
[----:B------:R2:W-:Y:S01]  /*a800*/  @!P5 ST.E.64 desc[UR50][R4.64], R104 ;  /* 0x000000680400d985 */ /* 0x0005e2000c101b32 */
[-C--:B------:R-:W-:Y:S02]  /*a810*/  @!P4 LEA.HI.X R7, R200, R11.reuse, R154, 0x2, P0 ;  /* 0x0000000bc807c211 */ /* 0x080fe400000f149a */
[----:B------:R-:W-:Y:S02]  /*a820*/  ISETP.GE.AND P0, PT, R196, UR4, PT ;  /* 0x00000004c4007c0c */ /* 0x000fe4000bf06270 */
[CC--:B-1----:R-:W-:Y:S01]  /*a830*/  @!P3 LEA R8, P6, R199.reuse, R12.reuse, 0x2 ;  /* 0x0000000cc708b211 */ /* 0x0c2fe200078c10ff */
[----:B------:R1:W-:Y:S03]  /*a840*/  @!P4 ST.E.64 desc[UR50][R6.64], R108 ;  /* 0x0000006c0600c985 */ /* 0x0003e6000c101b32 */
[----:B------:R-:W-:Y:S02]  /*a850*/  @!P3 LEA.HI.X R9, R199, R11, R153, 0x2, P6 ;  /* 0x0000000bc709b211 */ /* 0x000fe400030f1499 */
[----:B--2---:R-:W-:-:S03]  /*a860*/  @!P2 LEA R4, P4, R198, R12, 0x2 ;  /* 0x0000000cc604a211 */ /* 0x004fc600078810ff */
[----:B------:R2:W-:Y:S01]  /*a870*/  @!P3 ST.E.64 desc[UR50][R8.64], R112 ;  /* 0x000000700800b985 */ /* 0x0005e2000c101b32 */
[----:B------:R-:W-:Y:S02]  /*a880*/  ISETP.GE.AND P3, PT, R195, UR4, PT ;  /* 0x00000004c3007c0c */ /* 0x000fe4000bf66270 */
[-C--:B------:R-:W-:Y:S02]  /*a890*/  @!P2 LEA.HI.X R5, R198, R11.reuse, R152, 0x2, P4 ;  /* 0x0000000bc605a211 */ /* 0x080fe400020f1498 */
[----:B------:R-:W-:Y:S02]  /*a8a0*/  ISETP.GE.AND P4, PT, R194, UR4, PT ;  /* 0x00000004c2007c0c */ /* 0x000fe4000bf86270 */
[----:B-1----:R-:W-:Y:S01]  /*a8b0*/  @!P1 LEA R6, P5, R197, R12, 0x2 ;  /* 0x0000000cc5069211 */ /* 0x002fe200078a10ff */
[----:B------:R1:W-:Y:S01]  /*a8c0*/  @!P2 ST.E.64 desc[UR50][R4.64], R116 ;  /* 0x000000740400a985 */ /* 0x0003e2000c101b32 */
[----:B------:R-:W-:Y:S02]  /*a8d0*/  ISETP.GE.AND P2, PT, R193, UR4, PT ;  /* 0x00000004c1007c0c */ /* 0x000fe4000bf46270 */
[----:B------:R-:W-:-:S02]  /*a8e0*/  @!P1 LEA.HI.X R7, R197, R11, R21, 0x2, P5 ;  /* 0x0000000bc5079211 */ /* 0x000fc400028f1415 */
[----:B--2---:R-:W-:-:S03]  /*a8f0*/  @!P0 LEA R8, P6, R196, R12, 0x2 ;  /* 0x0000000cc4088211 */ /* 0x004fc600078c10ff */
[----:B------:R2:W-:Y:S01]  /*a900*/  @!P1 ST.E.64 desc[UR50][R6.64], R120 ;  /* 0x0000007806009985 */ /* 0x0005e2000c101b32 */
[----:B------:R-:W-:Y:S02]  /*a910*/  ISETP.GE.AND P1, PT, R192, UR4, PT ;  /* 0x00000004c0007c0c */ /* 0x000fe4000bf26270 */
[----:B------:R-:W-:Y:S02]  /*a920*/  @!P0 LEA.HI.X R9, R196, R11, R229, 0x2, P6 ;  /* 0x0000000bc4098211 */ /* 0x000fe400030f14e5 */
[----:B-1----:R-:W-:-:S03]  /*a930*/  @!P3 LEA R4, P5, R195, R12, 0x2 ;  /* 0x0000000cc304b211 */ /* 0x002fc600078a10ff */
[----:B------:R1:W-:Y:S01]  /*a940*/  @!P0 ST.E.64 desc[UR50][R8.64], R124 ;  /* 0x0000007c08008985 */ /* 0x0003e2000c101b32 */
[----:B------:R-:W-:Y:S02]  /*a950*/  ISETP.GE.AND P0, PT, R187, UR4, PT ;  /* 0x00000004bb007c0c */ /* 0x000fe4000bf06270 */
[-C--:B------:R-:W-:Y:S02]  /*a960*/  @!P3 LEA.HI.X R5, R195, R11.reuse, R228, 0x2, P5 ;  /* 0x0000000bc305b211 */ /* 0x080fe400028f14e4 */
[----:B------:R-:W-:Y:S02]  /*a970*/  ISETP.GE.AND P5, PT, R186, UR4, PT ;  /* 0x00000004ba007c0c */ /* 0x000fe4000bfa6270 */
[C---:B--2---:R-:W-:Y:S01]  /*a980*/  @!P4 LEA R6, P6, R194.reuse, R12, 0x2 ;  /* 0x0000000cc206c211 */ /* 0x044fe200078c10ff */
[----:B------:R2:W-:Y:S03]  /*a990*/  @!P3 ST.E.64 desc[UR50][R4.64], R128 ;  /* 0x000000800400b985 */ /* 0x0005e6000c101b32 */
[----:B------:R-:W-:-:S02]  /*a9a0*/  @!P4 LEA.HI.X R7, R194, R11, R227, 0x2, P6 ;  /* 0x0000000bc207c211 */ /* 0x000fc400030f14e3 */
[----:B-1----:R-:W-:-:S03]  /*a9b0*/  @!P1 LEA R8, P6, R192, R12, 0x2 ;  /* 0x0000000cc0089211 */ /* 0x002fc600078c10ff */
[----:B------:R1:W-:Y:S01]  /*a9c0*/  @!P4 ST.E.64 desc[UR50][R6.64], R132 ;  /* 0x000000840600c985 */ /* 0x0003e2000c101b32 */
[----:B------:R-:W-:Y:S02]  /*a9d0*/  @!P1 LEA.HI.X R9, R192, R11, R225, 0x2, P6 ;  /* 0x0000000bc0099211 */ /* 0x000fe400030f14e1 */
[----:B--2---:R-:W-:-:S04]  /*a9e0*/  @!P2 LEA R4, P3, R193, R12, 0x2 ;  /* 0x0000000cc104a211 */ /* 0x004fc800078610ff */
[----:B------:R-:W-:Y:S02]  /*a9f0*/  @!P2 LEA.HI.X R5, R193, R11, R226, 0x2, P3 ;  /* 0x0000000bc105a211 */ /* 0x000fe400018f14e2 */
[----:B-1----:R-:W-:-:S03]  /*aa00*/  @!P0 LEA R6, P4, R187, R12, 0x2 ;  /* 0x0000000cbb068211 */ /* 0x002fc600078810ff */
[----:B------:R3:W-:Y:S01]  /*aa10*/  @!P2 ST.E.64 desc[UR50][R4.64], R136 ;  /* 0x000000880400a985 */ /* 0x0007e2000c101b32 */
[C---:B------:R-:W-:Y:S02]  /*aa20*/  @!P5 LEA R12, P3, R186.reuse, R12, 0x2 ;  /* 0x0000000cba0cd211 */ /* 0x040fe400078610ff */
[-C--:B------:R-:W-:Y:S01]  /*aa30*/  @!P0 LEA.HI.X R7, R187, R11.reuse, R224, 0x2, P4 ;  /* 0x0000000bbb078211 */ /* 0x080fe200020f14e0 */
[----:B------:R3:W-:Y:S01]  /*aa40*/  @!P1 ST.E.64 desc[UR50][R8.64], R140 ;  /* 0x0000008c08009985 */ /* 0x0007e2000c101b32 */
[----:B------:R-:W-:-:S03]  /*aa50*/  @!P5 LEA.HI.X R13, R186, R11, R223, 0x2, P3 ;  /* 0x0000000bba0dd211 */ /* 0x000fc600018f14df */
[----:B------:R3:W-:Y:S04]  /*aa60*/  @!P0 ST.E.64 desc[UR50][R6.64], R144 ;  /* 0x0000009006008985 */ /* 0x0007e8000c101b32 */
[----:B------:R3:W-:Y:S02]  /*aa70*/  @!P5 ST.E.64 desc[UR50][R12.64], R148 ;  /* 0x000000940c00d985 */ /* 0x0007e4000c101b32 */
.L_x_396:
[----:B------:R-:W-:Y:S05]  /*aa80*/  BSYNC B1 ;  /* 0x0000000000017941 */ /* 0x000fea0003800000 */
.L_x_395:
[----:B------:R-:W-:Y:S01]  /*aa90*/  VIADD R0, R0, 0x8 ;  /* 0x0000000800007836 */ /* 0x000fe20000000000 */
[----:B------:R4:W1:Y:S04]  /*aaa0*/  SHFL.IDX PT, R20, R10, 0x1, 0x1c1f ;  /* 0x003c1f000a147f89 */ /* 0x00086800000e0000 */
[----:B------:R-:W-:Y:S01]  /*aab0*/  ISETP.GE.AND P0, PT, R0, UR8, PT ;  /* 0x0000000800007c0c */ /* 0x000fe2000bf06270 */
[----:B0-----:R-:W0:-:S12]  /*aac0*/  SHFL.IDX PT, R3, R3, 0x1, 0x1c1f ;  /* 0x003c1f0003037f89 */ /* 0x001e1800000e0000 */
[----:B----4-:R-:W-:Y:S05]  /*aad0*/  @P0 BRA `(.L_x_394) ;  /* 0x00000018001c0947 */ /* 0x010fea0003800000 */
[----:B------:R-:W-:Y:S02]  /*aae0*/  ULDC UR4, c[0x0][0xac8] ;  /* 0x0002b20000047ab9 */ /* 0x000fe40000000800 */
[----:B------:R-:W-:Y:S02]  /*aaf0*/  ISETP.GE.AND P4, PT, R17, UR4, PT ;  /* 0x0000000411007c0c */ /* 0x000fe4000bf86270 */
[----:B------:R-:W-:Y:S02]  /*ab00*/  ISETP.GE.AND P2, PT, R220, UR4, PT ;  /* 0x00000004dc007c0c */ /* 0x000fe4000bf46270 */
[----:B------:R-:W-:Y:S02]  /*ab10*/  ISETP.GE.AND P1, PT, R219, UR4, PT ;  /* 0x00000004db007c0c */ /* 0x000fe4000bf26270 */
[----:B------:R-:W-:-:S07]  /*ab20*/  ISETP.GE.AND P0, PT, R218, UR4, PT ;  /* 0x00000004da007c0c */ /* 0x000fce000bf06270 */
[CC--:B0--3--:R-:W-:Y:S02]  /*ab30*/  @!P4 LEA R4, P3, R17.reuse, R3.reuse, 0x2 ;  /* 0x000000031104c211 */ /* 0x0c9fe400078610ff */
[-C--:B------:R-:W-:Y:S02]  /*ab40*/  @!P2 LEA R6, P6, R220, R3.reuse, 0x2 ;  /* 0x00000003dc06a211 */ /* 0x080fe400078c10ff */
[----:B-1----:R-:W-:Y:S02]  /*ab50*/  @!P4 LEA.HI.X R5, R17, R20, R173, 0x2, P3 ;  /* 0x000000141105c211 */ /* 0x002fe400018f14ad */
[----:B------:R-:W-:Y:S02]  /*ab60*/  ISETP.GE.AND P3, PT, R217, UR4, PT ;  /* 0x00000004d9007c0c */ /* 0x000fe4000bf66270 */
[----:B------:R-:W-:Y:S01]  /*ab70*/  @!P1 LEA R8, P5, R219, R3, 0x2 ;  /* 0x00000003db089211 */ /* 0x000fe200078a10ff */
[----:B------:R0:W-:Y:S01]  /*ab80*/  @!P4 ST.E.64 desc[UR50][R4.64], R26 ;  /* 0x0000001a0400c985 */ /* 0x0001e2000c101b32 */
[----:B------:R-:W-:-:S02]  /*ab90*/  ISETP.GE.AND P4, PT, R216, UR4, PT ;  /* 0x00000004d8007c0c */ /* 0x000fc4000bf86270 */
[-C--:B------:R-:W-:Y:S02]  /*aba0*/  @!P2 LEA.HI.X R7, R220, R20.reuse, R172, 0x2, P6 ;  /* 0x00000014dc07a211 */ /* 0x080fe400030f14ac */
[CC--:B------:R-:W-:Y:S02]  /*abb0*/  @!P0 LEA R10, P6, R218.reuse, R3.reuse, 0x2 ;  /* 0x00000003da0a8211 */ /* 0x0c0fe400078c10ff */
[-C--:B------:R-:W-:Y:S01]  /*abc0*/  @!P1 LEA.HI.X R9, R219, R20.reuse, R15, 0x2, P5 ;  /* 0x00000014db099211 */ /* 0x080fe200028f140f */
[----:B------:R1:W-:Y:S01]  /*abd0*/  @!P2 ST.E.64 desc[UR50][R6.64], R30 ;  /* 0x0000001e0600a985 */ /* 0x0003e2000c101b32 */
[----:B------:R-:W-:Y:S02]  /*abe0*/  ISETP.GE.AND P5, PT, R215, UR4, PT ;  /* 0x00000004d7007c0c */ /* 0x000fe4000bfa6270 */
[----:B--2---:R-:W-:Y:S01]  /*abf0*/  @!P0 LEA.HI.X R11, R218, R20, R14, 0x2, P6 ;  /* 0x00000014da0b8211 */ /* 0x004fe200030f140e */
[----:B------:R2:W-:Y:S01]  /*ac00*/  @!P1 ST.E.64 desc[UR50][R8.64], R34 ;  /* 0x0000002208009985 */ /* 0x0005e2000c101b32 */
[----:B0-----:R-:W-:-:S03]  /*ac10*/  @!P3 LEA R4, P1, R217, R3, 0x2 ;  /* 0x00000003d904b211 */ /* 0x001fc600078210ff */
[----:B------:R0:W-:Y:S01]  /*ac20*/  @!P0 ST.E.64 desc[UR50][R10.64], R38 ;  /* 0x000000260a008985 */ /* 0x0001e2000c101b32 */
[----:B------:R-:W-:Y:S02]  /*ac30*/  ISETP.GE.AND P0, PT, R214, UR4, PT ;  /* 0x00000004d6007c0c */ /* 0x000fe4000bf06270 */
[C---:B------:R-:W-:Y:S02]  /*ac40*/  @!P4 LEA R12, P2, R216.reuse, R3, 0x2 ;  /* 0x00000003d80cc211 */ /* 0x040fe400078410ff */
[-C--:B------:R-:W-:Y:S02]  /*ac50*/  @!P3 LEA.HI.X R5, R217, R20.reuse, R171, 0x2, P1 ;  /* 0x00000014d905b211 */ /* 0x080fe400008f14ab */
[----:B------:R-:W-:Y:S02]  /*ac60*/  ISETP.GE.AND P1, PT, R213, UR4, PT ;  /* 0x00000004d5007c0c */ /* 0x000fe4000bf26270 */
[----:B------:R-:W-:Y:S01]  /*ac70*/  @!P4 LEA.HI.X R13, R216, R20, R170, 0x2, P2 ;  /* 0x00000014d80dc211 */ /* 0x000fe200010f14aa */
[----:B------:R3:W-:Y:S01]  /*ac80*/  @!P3 ST.E.64 desc[UR50][R4.64], R42 ;  /* 0x0000002a0400b985 */ /* 0x0007e2000c101b32 */
[----:B------:R-:W-:-:S02]  /*ac90*/  ISETP.GE.AND P2, PT, R212, UR4, PT ;  /* 0x00000004d4007c0c */ /* 0x000fc4000bf46270 */
[-C--:B------:R-:W-:Y:S01]  /*aca0*/  @!P5 LEA R14, P6, R215, R3.reuse, 0x2 ;  /* 0x00000003d70ed211 */ /* 0x080fe200078c10ff */
[----:B------:R4:W-:Y:S01]  /*acb0*/  @!P4 ST.E.64 desc[UR50][R12.64], R46 ;  /* 0x0000002e0c00c985 */ /* 0x0009e2000c101b32 */
[----:B------:R-:W-:Y:S02]  /*acc0*/  ISETP.GE.AND P3, PT, R211, UR4, PT ;  /* 0x00000004d3007c0c */ /* 0x000fe4000bf66270 */
[----:B------:R-:W-:Y:S02]  /*acd0*/  @!P5 LEA.HI.X R15, R215, R20, R169, 0x2, P6 ;  /* 0x00000014d70fd211 */ /* 0x000fe400030f14a9 */
[-C--:B-1----:R-:W-:Y:S02]  /*ace0*/  @!P0 LEA R6, P6, R214, R3.reuse, 0x2 ;  /* 0x00000003d6068211 */ /* 0x082fe400078c10ff */
[----:B------:R-:W-:Y:S01]  /*acf0*/  ISETP.GE.AND P4, PT, R210, UR4, PT ;  /* 0x00000004d2007c0c */ /* 0x000fe2000bf86270 */
[----:B------:R1:W-:Y:S01]  /*ad00*/  @!P5 ST.E.64 desc[UR50][R14.64], R50 ;  /* 0x000000320e00d985 */ /* 0x0003e2000c101b32 */
[----:B--2---:R-:W-:-:S02]  /*ad10*/  @!P1 LEA R8, P5, R213, R3, 0x2 ;  /* 0x00000003d5089211 */ /* 0x004fc400078a10ff */
[-C--:B------:R-:W-:Y:S02]  /*ad20*/  @!P0 LEA.HI.X R7, R214, R20.reuse, R168, 0x2, P6 ;  /* 0x00000014d6078211 */ /* 0x080fe400030f14a8 */
[C---:B0-----:R-:W-:Y:S02]  /*ad30*/  @!P2 LEA R10, P6, R212.reuse, R3, 0x2 ;  /* 0x00000003d40aa211 */ /* 0x041fe400078c10ff */
[-C--:B------:R-:W-:Y:S01]  /*ad40*/  @!P1 LEA.HI.X R9, R213, R20.reuse, R167, 0x2, P5 ;  /* 0x00000014d5099211 */ /* 0x080fe200028f14a7 */
[----:B------:R0:W-:Y:S01]  /*ad50*/  @!P0 ST.E.64 desc[UR50][R6.64], R54 ;  /* 0x0000003606008985 */ /* 0x0001e2000c101b32 */
[----:B------:R-:W-:Y:S02]  /*ad60*/  ISETP.GE.AND P5, PT, R209, UR4, PT ;  /* 0x00000004d1007c0c */ /* 0x000fe4000bfa6270 */
[----:B------:R-:W-:Y:S01]  /*ad70*/  @!P2 LEA.HI.X R11, R212, R20, R166, 0x2, P6 ;  /* 0x00000014d40ba211 */ /* 0x000fe200030f14a6 */
[----:B------:R2:W-:Y:S01]  /*ad80*/  @!P1 ST.E.64 desc[UR50][R8.64], R58 ;  /* 0x0000003a08009985 */ /* 0x0005e2000c101b32 */
[----:B------:R-:W-:-:S02]  /*ad90*/  ISETP.GE.AND P0, PT, R208, UR4, PT ;  /* 0x00000004d0007c0c */ /* 0x000fc4000bf06270 */
[-C--:B---3--:R-:W-:Y:S01]  /*ada0*/  @!P3 LEA R4, P6, R211, R3.reuse, 0x2 ;  /* 0x00000003d304b211 */ /* 0x088fe200078c10ff */
[----:B------:R3:W-:Y:S01]  /*adb0*/  @!P2 ST.E.64 desc[UR50][R10.64], R62 ;  /* 0x0000003e0a00a985 */ /* 0x0007e2000c101b32 */
[CC--:B----4-:R-:W-:Y:S02]  /*adc0*/  @!P4 LEA R12, P2, R210.reuse, R3.reuse, 0x2 ;  /* 0x00000003d20cc211 */ /* 0x0d0fe400078410ff */
[----:B------:R-:W-:Y:S02]  /*add0*/  ISETP.GE.AND P1, PT, R207, UR4, PT ;  /* 0x00000004cf007c0c */ /* 0x000fe4000bf26270 */
[-C--:B------:R-:W-:Y:S02]  /*ade0*/  @!P3 LEA.HI.X R5, R211, R20.reuse, R165, 0x2, P6 ;  /* 0x00000014d305b211 */ /* 0x080fe400030f14a5 */
[----:B------:R-:W-:Y:S02]  /*adf0*/  @!P4 LEA.HI.X R13, R210, R20, R164, 0x2, P2 ;  /* 0x00000014d20dc211 */ /* 0x000fe400010f14a4 */
[----:B------:R-:W-:Y:S01]  /*ae00*/  ISETP.GE.AND P2, PT, R206, UR4, PT ;  /* 0x00000004ce007c0c */ /* 0x000fe2000bf46270 */
[----:B------:R-:W-:Y:S01]  /*ae10*/  @!P3 ST.E.64 desc[UR50][R4.64], R66 ;  /* 0x000000420400b985 */ /* 0x000fe2000c101b32 */
[----:B-1----:R-:W-:-:S03]  /*ae20*/  @!P5 LEA R14, P6, R209, R3, 0x2 ;  /* 0x00000003d10ed211 */ /* 0x002fc600078c10ff */
[----:B------:R1:W-:Y:S01]  /*ae30*/  @!P4 ST.E.64 desc[UR50][R12.64], R70 ;  /* 0x000000460c00c985 */ /* 0x0003e2000c101b32 */
[-C--:B------:R-:W-:Y:S02]  /*ae40*/  @!P5 LEA.HI.X R15, R209, R20.reuse, R163, 0x2, P6 ;  /* 0x00000014d10fd211 */ /* 0x080fe400030f14a3 */
[CC--:B0-----:R-:W-:Y:S02]  /*ae50*/  @!P0 LEA R6, P4, R208.reuse, R3.reuse, 0x2 ;  /* 0x00000003d0068211 */ /* 0x0c1fe400078810ff */
[-C--:B--2---:R-:W-:Y:S01]  /*ae60*/  @!P1 LEA R8, P3, R207, R3.reuse, 0x2 ;  /* 0x00000003cf089211 */ /* 0x084fe200078610ff */
[----:B------:R0:W-:Y:S01]  /*ae70*/  @!P5 ST.E.64 desc[UR50][R14.64], R74 ;  /* 0x0000004a0e00d985 */ /* 0x0001e2000c101b32 */
[----:B------:R-:W-:Y:S02]  /*ae80*/  @!P0 LEA.HI.X R7, R208, R20, R162, 0x2, P4 ;  /* 0x00000014d0078211 */ /* 0x000fe400020f14a2 */
[----:B------:R-:W-:Y:S02]  /*ae90*/  ISETP.GE.AND P4, PT, R204, UR4, PT ;  /* 0x00000004cc007c0c */ /* 0x000fe4000bf86270 */
[----:B------:R-:W-:Y:S01]  /*aea0*/  ISETP.GE.AND P5, PT, R205, UR4, PT ;  /* 0x00000004cd007c0c */ /* 0x000fe2000bfa6270 */
[----:B------:R2:W-:Y:S01]  /*aeb0*/  @!P0 ST.E.64 desc[UR50][R6.64], R78 ;  /* 0x0000004e06008985 */ /* 0x0005e2000c101b32 */
[----:B---3--:R-:W-:-:S02]  /*aec0*/  @!P2 LEA R10, P6, R206, R3, 0x2 ;  /* 0x00000003ce0aa211 */ /* 0x008fc400078c10ff */
[-C--:B------:R-:W-:Y:S02]  /*aed0*/  @!P1 LEA.HI.X R9, R207, R20.reuse, R161, 0x2, P3 ;  /* 0x00000014cf099211 */ /* 0x080fe400018f14a1 */
[----:B------:R-:W-:Y:S02]  /*aee0*/  ISETP.GE.AND P3, PT, R203, UR4, PT ;  /* 0x00000004cb007c0c */ /* 0x000fe4000bf66270 */
[----:B------:R-:W-:Y:S01]  /*aef0*/  @!P2 LEA.HI.X R11, R206, R20, R160, 0x2, P6 ;  /* 0x00000014ce0ba211 */ /* 0x000fe200030f14a0 */
[----:B------:R3:W-:Y:S01]  /*af00*/  @!P1 ST.E.64 desc[UR50][R8.64], R82 ;  /* 0x0000005208009985 */ /* 0x0007e2000c101b32 */
[----:B------:R-:W-:Y:S02]  /*af10*/  ISETP.GE.AND P1, PT, R201, UR4, PT ;  /* 0x00000004c9007c0c */ /* 0x000fe4000bf26270 */
[----:B-1----:R-:W-:Y:S01]  /*af20*/  @!P4 LEA R12, P0, R204, R3, 0x2 ;  /* 0x00000003cc0cc211 */ /* 0x002fe200078010ff */
[----:B------:R1:W-:Y:S01]  /*af30*/  @!P2 ST.E.64 desc[UR50][R10.64], R86 ;  /* 0x000000560a00a985 */ /* 0x0003e2000c101b32 */
[----:B------:R-:W-:-:S02]  /*af40*/  ISETP.GE.AND P2, PT, R202, UR4, PT ;  /* 0x00000004ca007c0c */ /* 0x000fc4000bf46270 */
[CC--:B------:R-:W-:Y:S02]  /*af50*/  @!P5 LEA R4, P6, R205.reuse, R3.reuse, 0x2 ;  /* 0x00000003cd04d211 */ /* 0x0c0fe400078c10ff */
[-C--:B------:R-:W-:Y:S02]  /*af60*/  @!P4 LEA.HI.X R13, R204, R20.reuse, R158, 0x2, P0 ;  /* 0x00000014cc0dc211 */ /* 0x080fe400000f149e */
[----:B------:R-:W-:Y:S02]  /*af70*/  @!P5 LEA.HI.X R5, R205, R20, R159, 0x2, P6 ;  /* 0x00000014cd05d211 */ /* 0x000fe400030f149f */
[----:B------:R-:W-:Y:S02]  /*af80*/  ISETP.GE.AND P0, PT, R200, UR4, PT ;  /* 0x00000004c8007c0c */ /* 0x000fe4000bf06270 */
[----:B0-----:R-:W-:Y:S01]  /*af90*/  @!P3 LEA R14, P6, R203, R3, 0x2 ;  /* 0x00000003cb0eb211 */ /* 0x001fe200078c10ff */
[----:B------:R0:W-:Y:S01]  /*afa0*/  @!P5 ST.E.64 desc[UR50][R4.64], R90 ;  /* 0x0000005a0400d985 */ /* 0x0001e2000c101b32 */
[----:B------:R-:W-:-:S02]  /*afb0*/  ISETP.GE.AND P5, PT, R199, UR4, PT ;  /* 0x00000004c7007c0c */ /* 0x000fc4000bfa6270 */
[-C--:B------:R-:W-:Y:S01]  /*afc0*/  @!P3 LEA.HI.X R15, R203, R20.reuse, R157, 0x2, P6 ;  /* 0x00000014cb0fb211 */ /* 0x080fe200030f149d */
[----:B------:R4:W-:Y:S01]  /*afd0*/  @!P4 ST.E.64 desc[UR50][R12.64], R94 ;  /* 0x0000005e0c00c985 */ /* 0x0009e2000c101b32 */
[-C--:B--2---:R-:W-:Y:S02]  /*afe0*/  @!P2 LEA R6, P6, R202, R3.reuse, 0x2 ;  /* 0x00000003ca06a211 */ /* 0x084fe400078c10ff */
[----:B------:R-:W-:Y:S01]  /*aff0*/  ISETP.GE.AND P4, PT, R198, UR4, PT ;  /* 0x00000004c6007c0c */ /* 0x000fe2000bf86270 */
[----:B------:R2:W-:Y:S01]  /*b000*/  @!P3 ST.E.64 desc[UR50][R14.64], R98 ;  /* 0x000000620e00b985 */ /* 0x0005e2000c101b32 */
[-C--:B---3--:R-:W-:Y:S02]  /*b010*/  @!P1 LEA R8, P3, R201, R3.reuse, 0x2 ;  /* 0x00000003c9089211 */ /* 0x088fe400078610ff */
[----:B------:R-:W-:Y:S02]  /*b020*/  @!P2 LEA.HI.X R7, R202, R20, R156, 0x2, P6 ;  /* 0x00000014ca07a211 */ /* 0x000fe400030f149c */
[----:B-1----:R-:W-:-:S02]  /*b030*/  @!P0 LEA R10, P6, R200, R3, 0x2 ;  /* 0x00000003c80a8211 */ /* 0x002fc400078c10ff */
[-C--:B------:R-:W-:Y:S01]  /*b040*/  @!P1 LEA.HI.X R9, R201, R20.reuse, R155, 0x2, P3 ;  /* 0x00000014c9099211 */ /* 0x080fe200018f149b */
[----:B------:R1:W-:Y:S01]  /*b050*/  @!P2 ST.E.64 desc[UR50][R6.64], R102 ;  /* 0x000000660600a985 */ /* 0x0003e2000c101b32 */
[----:B------:R-:W-:Y:S02]  /*b060*/  ISETP.GE.AND P3, PT, R197, UR4, PT ;  /* 0x00000004c5007c0c */ /* 0x000fe4000bf66270 */
[----:B------:R-:W-:Y:S01]  /*b070*/  @!P0 LEA.HI.X R11, R200, R20, R154, 0x2, P6 ;  /* 0x00000014c80b8211 */ /* 0x000fe200030f149a */
[----:B------:R3:W-:Y:S01]  /*b080*/  @!P1 ST.E.64 desc[UR50][R8.64], R106 ;  /* 0x0000006a08009985 */ /* 0x0007e2000c101b32 */
[-C--:B0-----:R-:W-:Y:S02]  /*b090*/  @!P5 LEA R4, P1, R199, R3.reuse, 0x2 ;  /* 0x00000003c704d211 */ /* 0x081fe400078210ff */
[----:B----4-:R-:W-:Y:S01]  /*b0a0*/  @!P4 LEA R12, P2, R198, R3, 0x2 ;  /* 0x00000003c60cc211 */ /* 0x010fe200078410ff */
[----:B------:R-:W-:Y:S01]  /*b0b0*/  @!P0 ST.E.64 desc[UR50][R10.64], R110 ;  /* 0x0000006e0a008985 */ /* 0x000fe2000c101b32 */
[----:B------:R-:W-:-:S02]  /*b0c0*/  ISETP.GE.AND P0, PT, R196, UR4, PT ;  /* 0x00000004c4007c0c */ /* 0x000fc4000bf06270 */
[-C--:B------:R-:W-:Y:S02]  /*b0d0*/  @!P5 LEA.HI.X R5, R199, R20.reuse, R153, 0x2, P1 ;  /* 0x00000014c705d211 */ /* 0x080fe400008f1499 */
[----:B------:R-:W-:Y:S02]  /*b0e0*/  ISETP.GE.AND P1, PT, R195, UR4, PT ;  /* 0x00000004c3007c0c */ /* 0x000fe4000bf26270 */
[C---:B--2---:R-:W-:Y:S01]  /*b0f0*/  @!P3 LEA R14, P6, R197.reuse, R3, 0x2 ;  /* 0x00000003c50eb211 */ /* 0x044fe200078c10ff */
[----:B------:R0:W-:Y:S01]  /*b100*/  @!P5 ST.E.64 desc[UR50][R4.64], R114 ;  /* 0x000000720400d985 */ /* 0x0001e2000c101b32 */
[-C--:B------:R-:W-:Y:S02]  /*b110*/  @!P4 LEA.HI.X R13, R198, R20.reuse, R152, 0x2, P2 ;  /* 0x00000014c60dc211 */ /* 0x080fe400010f1498 */
[----:B------:R-:W-:Y:S02]  /*b120*/  @!P3 LEA.HI.X R15, R197, R20, R21, 0x2, P6 ;  /* 0x00000014c50fb211 */ /* 0x000fe400030f1415 */
[----:B------:R-:W-:Y:S01]  /*b130*/  ISETP.GE.AND P2, PT, R192, UR4, PT ;  /* 0x00000004c0007c0c */ /* 0x000fe2000bf46270 */
[----:B------:R2:W-:Y:S01]  /*b140*/  @!P4 ST.E.64 desc[UR50][R12.64], R118 ;  /* 0x000000760c00c985 */ /* 0x0005e2000c101b32 */
[----:B------:R-:W-:-:S02]  /*b150*/  ISETP.GE.AND P4, PT, R194, UR4, PT ;  /* 0x00000004c2007c0c */ /* 0x000fc4000bf86270 */
[CC--:B-1----:R-:W-:Y:S01]  /*b160*/  @!P0 LEA R6, P5, R196.reuse, R3.reuse, 0x2 ;  /* 0x00000003c4068211 */ /* 0x0c2fe200078a10ff */
[----:B------:R1:W-:Y:S01]  /*b170*/  @!P3 ST.E.64 desc[UR50][R14.64], R122 ;  /* 0x0000007a0e00b985 */ /* 0x0003e2000c101b32 */
[----:B------:R-:W-:Y:S02]  /*b180*/  ISETP.GE.AND P3, PT, R193, UR4, PT ;  /* 0x00000004c1007c0c */ /* 0x000fe4000bf66270 */
[----:B------:R-:W-:Y:S02]  /*b190*/  @!P0 LEA.HI.X R7, R196, R20, R229, 0x2, P5 ;  /* 0x00000014c4078211 */ /* 0x000fe400028f14e5 */
[----:B------:R-:W-:Y:S02]  /*b1a0*/  ISETP.GE.AND P5, PT, R187, UR4, PT ;  /* 0x00000004bb007c0c */ /* 0x000fe4000bfa6270 */
[-C--:B---3--:R-:W-:Y:S01]  /*b1b0*/  @!P1 LEA R8, P6, R195, R3.reuse, 0x2 ;  /* 0x00000003c3089211 */ /* 0x088fe200078c10ff */
[----:B------:R3:W-:Y:S02]  /*b1c0*/  @!P0 ST.E.64 desc[UR50][R6.64], R126 ;  /* 0x0000007e06008985 */ /* 0x0007e4000c101b32 */
[----:B0-----:R-:W-:-:S02]  /*b1d0*/  @!P4 LEA R4, P0, R194, R3, 0x2 ;  /* 0x00000003c204c211 */ /* 0x001fc400078010ff */
[-C--:B------:R-:W-:Y:S02]  /*b1e0*/  @!P1 LEA.HI.X R9, R195, R20.reuse, R228, 0x2, P6 ;  /* 0x00000014c3099211 */ /* 0x080fe400030f14e4 */
[-C--:B------:R-:W-:Y:S02]  /*b1f0*/  @!P3 LEA R10, P6, R193, R3.reuse, 0x2 ;  /* 0x00000003c10ab211 */ /* 0x080fe400078c10ff */
[-C--:B------:R-:W-:Y:S01]  /*b200*/  @!P4 LEA.HI.X R5, R194, R20.reuse, R227, 0x2, P0 ;  /* 0x00000014c205c211 */ /* 0x080fe200000f14e3 */
[----:B------:R3:W-:Y:S01]  /*b210*/  @!P1 ST.E.64 desc[UR50][R8.64], R130 ;  /* 0x0000008208009985 */ /* 0x0007e2000c101b32 */
[-C--:B--2---:R-:W-:Y:S02]  /*b220*/  @!P2 LEA R12, P1, R192, R3.reuse, 0x2 ;  /* 0x00000003c00ca211 */ /* 0x084fe400078210ff */
[----:B-1----:R-:W-:Y:S01]  /*b230*/  @!P5 LEA R14, P0, R187, R3, 0x2 ;  /* 0x00000003bb0ed211 */ /* 0x002fe200078010ff */
[----:B------:R3:W-:Y:S01]  /*b240*/  @!P4 ST.E.64 desc[UR50][R4.64], R134 ;  /* 0x000000860400c985 */ /* 0x0007e2000c101b32 */
[----:B------:R-:W-:-:S02]  /*b250*/  @!P3 LEA.HI.X R11, R193, R20, R226, 0x2, P6 ;  /* 0x00000014c10bb211 */ /* 0x000fc400030f14e2 */
[-C--:B------:R-:W-:Y:S02]  /*b260*/  @!P2 LEA.HI.X R13, R192, R20.reuse, R225, 0x2, P1 ;  /* 0x00000014c00da211 */ /* 0x080fe400008f14e1 */
[----:B------:R-:W-:Y:S01]  /*b270*/  @!P5 LEA.HI.X R15, R187, R20, R224, 0x2, P0 ;  /* 0x00000014bb0fd211 */ /* 0x000fe200000f14e0 */
[----:B------:R3:W-:Y:S01]  /*b280*/  @!P3 ST.E.64 desc[UR50][R10.64], R138 ;  /* 0x0000008a0a00b985 */ /* 0x0007e2000c101b32 */
[----:B------:R-:W-:-:S03]  /*b290*/  ISETP.GE.AND P0, PT, R186, UR4, PT ;  /* 0x00000004ba007c0c */ /* 0x000fc6000bf06270 */
[----:B------:R3:W-:Y:S04]  /*b2a0*/  @!P2 ST.E.64 desc[UR50][R12.64], R142 ;  /* 0x0000008e0c00a985 */ /* 0x0007e8000c101b32 */
[----:B------:R3:W-:Y:S06]  /*b2b0*/  @!P5 ST.E.64 desc[UR50][R14.64], R146 ;  /* 0x000000920e00d985 */ /* 0x0007ec000c101b32 */
[----:B------:R-:W-:Y:S05]  /*b2c0*/  @P0 BRA `(.L_x_394) ;  /* 0x0000001000200947 */ /* 0x000fea0003800000 */
[----:B---3--:R-:W-:-:S04]  /*b2d0*/  LEA R4, P0, R186, R3, 0x2 ;  /* 0x00000003ba047211 */ /* 0x008fc800078010ff */
[----:B------:R-:W-:-:S05]  /*b2e0*/  LEA.HI.X R5, R186, R20, R223, 0x2, P0 ;  /* 0x00000014ba057211 */ /* 0x000fca00000f14df */
[----:B------:R0:W-:Y:S01]  /*b2f0*/  ST.E.64 desc[UR50][R4.64], R150 ;  /* 0x0000009604007985 */ /* 0x0001e2000c101b32 */
[----:B------:R-:W-:Y:S05]  /*b300*/  BRA `(.L_x_394) ;  /* 0x0000001000107947 */ /* 0x000fea0003800000 */
.L_x_388:
[----:B------:R-:W-:Y:S02]  /*b310*/  ULDC.64 UR8, c[0x0][0xc00] ;  /* 0x0003000000087ab9 */ /* 0x000fe40000000a00 */
[----:B------:R-:W-:-:S04]  /*b320*/  UISETP.NE.U32.AND UP0, UPT, UR8, URZ, UPT ;  /* 0x0000003f0800728c */ /* 0x000fc8000bf05070 */
[----:B------:R-:W-:-:S03]  /*b330*/  UISETP.NE.AND.EX UP0, UPT, UR9, URZ, UPT, UP0 ;  /* 0x0000003f0900728c */ /* 0x000fc6000bf05300 */
[----:B------:R-:W-:Y:S02]  /*b340*/  ULDC.64 UR8, c[0x0][0xc00] ;  /* 0x0003000000087ab9 */ /* 0x000fe40000000a00 */
[----:B------:R-:W-:Y:S01]  /*b350*/  UIMAD.WIDE UR8, UR40, 0x4, UR8 ;  /* 0x00000004280878a5 */ /* 0x000fe2000f8e0208 */
[----:B------:R-:W-:-:S05]  /*b360*/  PLOP3.LUT P1, PT, PT, PT, UP0, 0x80, 0x0 ;  /* 0x000000000000781c */ /* 0x000fca0003f2f008 */
[----:B------:R-:W-:Y:S02]  /*b370*/  IMAD.U32 R4, RZ, RZ, UR8 ;  /* 0x00000008ff047e24 */ /* 0x000fe4000f8e00ff */
[----:B------:R-:W-:Y:S01]  /*b380*/  IMAD.U32 R5, RZ, RZ, UR9 ;  /* 0x00000009ff057e24 */ /* 0x000fe2000f8e00ff */
[----:B------:R-:W-:Y:S02]  /*b390*/  ULDC.64 UR8, c[0x0][0xc08] ;  /* 0x0003020000087ab9 */ /* 0x000fe40000000a00 */
[----:B------:R-:W-:-:S03]  /*b3a0*/  UISETP.NE.U32.AND UP1, UPT, UR8, URZ, UPT ;  /* 0x0000003f0800728c */ /* 0x000fc6000bf25070 */
[----:B------:R-:W2:Y:S01]  /*b3b0*/  @P1 LDG.E R8, desc[UR50][R4.64] ;  /* 0x0000003204081981 */ /* 0x000ea2000c1e1900 */
[----:B------:R-:W-:Y:S01]  /*b3c0*/  UISETP.NE.AND.EX UP1, UPT, UR9, URZ, UPT, UP1 ;  /* 0x0000003f0900728c */ /* 0x000fe2000bf25310 */
[----:B------:R-:W-:Y:S02]  /*b3d0*/  ULDC UR4, c[0x0][0xa88] ;  /* 0x0002a20000047ab9 */ /* 0x000fe40000000800 */
[----:B------:R-:W-:-:S03]  /*b3e0*/  IMAD.U32 R0, RZ, RZ, UR4 ;  /* 0x00000004ff007e24 */ /* 0x000fc6000f8e00ff */
[----:B------:R-:W-:-:S05]  /*b3f0*/  PLOP3.LUT P2, PT, PT, PT, UP1, 0x80, 0x0 ;  /* 0x000000000000781c */ /* 0x000fca0003f4f018 */
[----:B------:R-:W-:Y:S02]  /*b400*/  @UP1 ULDC.64 UR8, c[0x0][0xc08] ;  /* 0x0003020000081ab9 */ /* 0x000fe40000000a00 */
[----:B------:R-:W-:-:S06]  /*b410*/  @UP1 UIMAD.WIDE UR8, UR40, 0x4, UR8 ;  /* 0x00000004280818a5 */ /* 0x000fcc000f8e0208 */
[----:B------:R-:W-:Y:S02]  /*b420*/  IMAD.U32 R6, RZ, RZ, UR8 ;  /* 0x00000008ff067e24 */ /* 0x000fe4000f8e00ff */
[----:B------:R-:W-:-:S05]  /*b430*/  IMAD.U32 R7, RZ, RZ, UR9 ;  /* 0x00000009ff077e24 */ /* 0x000fca000f8e00ff */
[----:B------:R1:W5:Y:S01]  /*b440*/  @P2 LDG.E R0, desc[UR50][R6.64] ;  /* 0x0000003206002981 */ /* 0x000362000c1e1900 */
[----:B------:R-:W-:Y:S01]  /*b450*/  UMOV UR4, URZ ;  /* 0x0000003f00047c82 */ /* 0x000fe20008000000 */
[----:B------:R-:W-:Y:S01]  /*b460*/  UISETP.NE.AND UP1, UPT, UR45, URZ, UPT ;  /* 0x0000003f2d00728c */ /* 0x000fe2000bf25270 */
[----:B------:R-:W3:Y:S10]  /*b470*/  S2R R3, SR_TID.X ;  /* 0x0000000000037919 */ /* 0x000ef40000002100 */
[----:B------:R-:W-:Y:S01]  /*b480*/  @!UP1 ULDC UR45, c[0x0][0xad4] ;  /* 0x0002b500002d9ab9 */ /* 0x000fe20000000800 */
[----:B--2---:R-:W-:Y:S01]  /*b490*/  @P1 R2UR UR4, R8 ;  /* 0x00000000080412ca */ /* 0x004fe200000e0000 */
[----:B---3--:R-:W-:-:S05]  /*b4a0*/  VIADD R8, R3, 0xffffff80 ;  /* 0xffffff8003087836 */ /* 0x008fca0000000000 */
[----:B------:R-:W-:-:S07]  /*b4b0*/  ISETP.GT.AND P0, PT, R8, 0x3f, PT ;  /* 0x0000003f0800780c */ /* 0x000fce0003f04270 */
[----:B------:R-:W-:Y:S01]  /*b4c0*/  USHF.R.S32.HI UR19, URZ, 0x1f, UR4 ;  /* 0x0000001f3f137899 */ /* 0x000fe20008011404 */
[----:B-1----:R-:W-:Y:S11]  /*b4d0*/  @P2 BRA `(.L_x_397) ;  /* 0x0000000000102947 */ /* 0x002ff60003800000 */
[----:B------:R-:W-:Y:S05]  /*b4e0*/  @!P1 BRA `(.L_x_397) ;  /* 0x00000000000c9947 */ /* 0x000fea0003800000 */
[----:B------:R-:W2:Y:S04]  /*b4f0*/  LDG.E R3, desc[UR50][R4.64] ;  /* 0x0000003204037981 */ /* 0x000ea8000c1e1900 */
[----:B-----5:R-:W2:Y:S02]  /*b500*/  LDG.E R0, desc[UR50][R4.64+0x4] ;  /* 0x0000043204007981 */ /* 0x020ea4000c1e1900 */
[----:B--2---:R-:W-:-:S07]  /*b510*/  IMAD.IADD R0, R0, 0x1, -R3 ;  /* 0x0000000100007824 */ /* 0x004fce00078e0a03 */
.L_x_397:
[----:B------:R-:W-:Y:S01]  /*b520*/  USEL UR40, UR40, URZ, !UP0 ;  /* 0x0000003f28287287 */ /* 0x000fe2000c000000 */
[----:B------:R-:W-:Y:S01]  /*b530*/  BSSY B1, `(.L_x_398) ;  /* 0x0000039000017945 */ /* 0x000fe20003800000 */
[----:B------:R-:W-:-:S03]  /*b540*/  USEL UR41, UR41, URZ, !UP0 ;  /* 0x0000003f29297287 */ /* 0x000fc6000c000000 */
[----:B------:R-:W-:Y:S09]  /*b550*/  @P0 BRA `(.L_x_399) ;  /* 0x0000000000d80947 */ /* 0x000ff20003800000 */
[----:B------:R-:W1:Y:S01]  /*b560*/  S2R R3, SR_TID.X ;  /* 0x0000000000037919 */ /* 0x000e620000002100 */
[----:B------:R-:W2:Y:S01]  /*b570*/  LDC R9, c[0x0][0xbe8] ;  /* 0x0002fa00ff097b82 */ /* 0x000ea20000000800 */
[----:B------:R-:W-:-:S04]  /*b580*/  IMAD.U32 R4, RZ, RZ, UR43 ;  /* 0x0000002bff047e24 */ /* 0x000fc8000f8e00ff */
[----:B-1----:R-:W-:Y:S02]  /*b590*/  IMAD R3, R4, 0x40, R3 ;  /* 0x0000004004037824 */ /* 0x002fe400078e0203 */
[----:B--2--5:R-:W-:Y:S02]  /*b5a0*/  IMAD R4, R0, R9, RZ ;  /* 0x0000000900047224 */ /* 0x024fe400078e02ff */
[----:B------:R-:W-:-:S05]  /*b5b0*/  VIADD R6, R3, 0xffffff80 ;  /* 0xffffff8003067836 */ /* 0x000fca0000000000 */
[----:B------:R-:W-:-:S13]  /*b5c0*/  ISETP.GE.AND P0, PT, R6, R4, PT ;  /* 0x000000040600720c */ /* 0x000fda0003f06270 */
[----:B------:R-:W-:Y:S05]  /*b5d0*/  @P0 BRA `(.L_x_399) ;  /* 0x0000000000b80947 */ /* 0x000fea0003800000 */
[----:B------:R-:W-:Y:S01]  /*b5e0*/  ISETP.NE.AND P0, PT, R9, 0x1, PT ;  /* 0x000000010900780c */ /* 0x000fe20003f05270 */
[----:B------:R-:W-:Y:S01]  /*b5f0*/  UISETP.GT.AND UP0, UPT, UR45, 0x1, UPT ;  /* 0x000000012d00788c */ /* 0x000fe2000bf04270 */
[----:B------:R-:W-:-:S03]  /*b600*/  UMOV UR17, 0x9b8 ;  /* 0x000009b800117882 */ /* 0x000fc60000000000 */
[----:B------:R-:W-:Y:S02]  /*b610*/  USEL UR17, UR17, 0x978, UP0 ;  /* 0x0000097811117887 */ /* 0x000fe40008000000 */
[----:B------:R-:W-:-:S06]  /*b620*/  USEL UR16, UR44, URZ, UP0 ;  /* 0x0000003f2c107287 */ /* 0x000fcc0008000000 */
[----:B------:R-:W1:Y:S04]  /*b630*/  @P0 LDC R3, c[0x0][0xbec] ;  /* 0x0002fb00ff030b82 */ /* 0x000e680000000800 */
[----:B------:R-:W-:Y:S01]  /*b640*/  ULDC.64 UR8, c[0x0][UR17+0x218] ;  /* 0x0000860011087abb */ /* 0x000fe20008000a00 */
[----:B------:R-:W-:Y:S01]  /*b650*/  ULDC.64 UR12, c[0x0][UR17+0x220] ;  /* 0x00008800110c7abb */ /* 0x000fe20008000a00 */
[----:B------:R-:W-:Y:S01]  /*b660*/  ULDC.64 UR14, c[0x0][UR17+0x228] ;  /* 0x00008a00110e7abb */ /* 0x000fe20008000a00 */
[----:B------:R-:W-:Y:S01]  /*b670*/  UIMAD.WIDE.U32 UR10, UR8, UR42, URZ ;  /* 0x0000002a080a72a5 */ /* 0x000fe2000f8e003f */
[----:B------:R-:W2:Y:S01]  /*b680*/  @P0 LDC R5, c[0x0][0xbf0] ;  /* 0x0002fc00ff050b82 */ /* 0x000ea20000000800 */
[----:B------:R-:W-:Y:S02]  /*b690*/  UIMAD UR18, UR9, UR42, URZ ;  /* 0x0000002a091272a4 */ /* 0x000fe4000f8e023f */
[----:B------:R-:W-:-:S02]  /*b6a0*/  UIMAD UR13, UR13, UR40, URZ ;  /* 0x000000280d0d72a4 */ /* 0x000fc4000f8e023f */
[----:B------:R-:W-:Y:S02]  /*b6b0*/  UIMAD.WIDE.U32 UR20, UR14, UR16, URZ ;  /* 0x000000100e1472a5 */ /* 0x000fe4000f8e003f */
[----:B------:R-:W-:Y:S02]  /*b6c0*/  UIMAD.WIDE.U32 UR8, UR12, UR40, URZ ;  /* 0x000000280c0872a5 */ /* 0x000fe4000f8e003f */
[----:B------:R-:W-:Y:S02]  /*b6d0*/  UIMAD UR14, UR15, UR16, URZ ;  /* 0x000000100f0e72a4 */ /* 0x000fe4000f8e023f */
[----:B------:R-:W-:Y:S02]  /*b6e0*/  UIMAD UR13, UR12, UR41, UR13 ;  /* 0x000000290c0d72a4 */ /* 0x000fe4000f8e020d */
[----:B------:R-:W-:Y:S02]  /*b6f0*/  UIADD3 UR10, UP1, UP2, UR8, UR10, UR4 ;  /* 0x0000000a080a7290 */ /* 0x000fe4000fa3e004 */
[----:B------:R-:W-:Y:S01]  /*b700*/  UIADD3 UR14, UR21, UR14, URZ ;  /* 0x0000000e150e7290 */ /* 0x000fe2000fffe03f */
[----:B-1----:R-:W-:Y:S01]  /*b710*/  @P0 IMAD.HI.U32 R4, R6, R3, RZ ;  /* 0x0000000306040227 */ /* 0x002fe200078e00ff */
[----:B------:R-:W-:-:S02]  /*b720*/  UIADD3 UR18, UR11, UR18, URZ ;  /* 0x000000120b127290 */ /* 0x000fc4000fffe03f */
[----:B------:R-:W-:Y:S01]  /*b730*/  UIADD3 UR13, UR9, UR13, URZ ;  /* 0x0000000d090d7290 */ /* 0x000fe2000fffe03f */
[----:B------:R-:W-:Y:S02]  /*b740*/  IMAD.MOV.U32 R3, RZ, RZ, R6 ;  /* 0x000000ffff037224 */ /* 0x000fe400078e0006 */
[----:B------:R-:W-:Y:S01]  /*b750*/  IMAD.U32 R10, RZ, RZ, UR14 ;  /* 0x0000000eff0a7e24 */ /* 0x000fe2000f8e00ff */
[----:B------:R-:W-:Y:S01]  /*b760*/  ULDC.64 UR8, c[0x0][UR17+0x210] ;  /* 0x0000840011087abb */ /* 0x000fe20008000a00 */
[----:B--2---:R-:W-:Y:S01]  /*b770*/  @P0 SHF.R.U32.HI R3, RZ, R5, R4 ;  /* 0x00000005ff030219 */ /* 0x004fe20000011604 */
[----:B------:R-:W-:Y:S02]  /*b780*/  IMAD.U32 R4, RZ, RZ, UR20 ;  /* 0x00000014ff047e24 */ /* 0x000fe4000f8e00ff */
[----:B------:R-:W-:Y:S01]  /*b790*/  IMAD.U32 R5, RZ, RZ, UR21 ;  /* 0x00000015ff057e24 */ /* 0x000fe2000f8e00ff */
[--C-:B------:R-:W-:Y:S01]  /*b7a0*/  SHF.R.S32.HI R5, RZ, 0x1f, R3.reuse ;  /* 0x0000001fff057819 */ /* 0x100fe20000011403 */
[----:B------:R-:W-:Y:S01]  /*b7b0*/  IMAD.MOV R7, RZ, RZ, -R3 ;  /* 0x000000ffff077224 */ /* 0x000fe200078e0a03 */
[----:B------:R-:W-:Y:S01]  /*b7c0*/  IADD3 R4, P0, P1, R3, UR10, R4 ;  /* 0x0000000a03047c10 */ /* 0x000fe2000f91e004 */
[----:B------:R-:W-:-:S02]  /*b7d0*/  UIADD3.X UR10, UR13, UR18, UR19, UP1, UP2 ;  /* 0x000000120d0a7290 */ /* 0x000fc40008fe4413 */
[----:B------:R-:W-:-:S04]  /*b7e0*/  IMAD R7, R9, R7, R6 ;  /* 0x0000000709077224 */ /* 0x000fc800078e0206 */
[----:B------:R-:W-:Y:S01]  /*b7f0*/  IADD3.X R5, R5, UR10, R10, P0, P1 ;  /* 0x0000000a05057c10 */ /* 0x000fe200087e240a */
[C---:B------:R-:W-:Y:S01]  /*b800*/  IMAD R6, R7.reuse, UR9, RZ ;  /* 0x0000000907067c24 */ /* 0x040fe2000f8e02ff */
[----:B------:R-:W-:Y:S01]  /*b810*/  SHF.R.S32.HI R3, RZ, 0x1f, R7 ;  /* 0x0000001fff037819 */ /* 0x000fe20000011407 */
[----:B------:R-:W-:Y:S01]  /*b820*/  ULDC.64 UR10, c[0x0][0xba8] ;  /* 0x0002ea00000a7ab9 */ /* 0x000fe20000000a00 */
[----:B------:R-:W-:Y:S01]  /*b830*/  @!UP0 ULDC UR10, c[0x0][0xb50] ;  /* 0x0002d400000a8ab9 */ /* 0x000fe20000000800 */
[----:B------:R-:W-:Y:S01]  /*b840*/  IMAD.WIDE.U32 R4, R7, UR8, R4 ;  /* 0x0000000807047c25 */ /* 0x000fe2000f8e0004 */
[----:B------:R-:W-:-:S03]  /*b850*/  @!UP0 ULDC UR11, c[0x0][0xb54] ;  /* 0x0002d500000b8ab9 */ /* 0x000fc60000000800 */
[----:B------:R-:W-:Y:S01]  /*b860*/  IMAD R3, R3, UR8, R6 ;  /* 0x0000000803037c24 */ /* 0x000fe2000f8e0206 */
[----:B------:R-:W-:-:S03]  /*b870*/  LEA R6, P0, R4, UR10, 0x2 ;  /* 0x0000000a04067c11 */ /* 0x000fc6000f8010ff */
[----:B------:R-:W-:-:S05]  /*b880*/  IMAD.IADD R3, R5, 0x1, R3 ;  /* 0x0000000105037824 */ /* 0x000fca00078e0203 */
[----:B------:R-:W-:Y:S01]  /*b890*/  LEA.HI.X R7, R4, UR11, R3, 0x2, P0 ;  /* 0x0000000b04077c11 */ /* 0x000fe200080f1403 */
[----:B------:R-:W-:-:S05]  /*b8a0*/  IMAD.MOV.U32 R3, RZ, RZ, -0x800000 ;  /* 0xff800000ff037424 */ /* 0x000fca00078e00ff */
[----:B------:R1:W-:Y:S02]  /*b8b0*/  STG.E desc[UR50][R6.64], R3 ;  /* 0x0000000306007986 */ /* 0x0003e4000c101932 */
.L_x_399:
[----:B------:R-:W-:Y:S05]  /*b8c0*/  BSYNC B1 ;  /* 0x0000000000017941 */ /* 0x000fea0003800000 */
.L_x_398:
[----:B------:R-:W-:-:S06]  /*b8d0*/  UISETP.GT.AND UP0, UPT, UR45, 0x1, UPT ;  /* 0x000000012d00788c */ /* 0x000fcc000bf04270 */
[----:B------:R-:W-:-:S13]  /*b8e0*/  PLOP3.LUT P0, PT, PT, PT, UP0, 0x80, 0x0 ;  /* 0x000000000000781c */ /* 0x000fda0003f0f008 */
[----:B------:R-:W-:Y:S05]  /*b8f0*/  @P0 BRA `(.L_x_394) ;  /* 0x0000000800940947 */ /* 0x000fea0003800000 */
[----:B------:R-:W2:Y:S01]  /*b900*/  LDC R11, c[0x0][0xbe8] ;  /* 0x0002fa00ff0b7b82 */ /* 0x000ea20000000800 */
[----:B-1----:R-:W-:Y:S01]  /*b910*/  SHF.R.S32.HI R3, RZ, 0x1f, R8 ;  /* 0x0000001fff037819 */ /* 0x002fe20000011408 */
[----:B------:R-:W-:Y:S01]  /*b920*/  ULDC.64 UR12, c[0x0][0xaa0] ;  /* 0x0002a800000c7ab9 */ /* 0x000fe20000000a00 */
[----:B------:R-:W-:Y:S01]  /*b930*/  IMAD.U32 R6, RZ, RZ, UR43 ;  /* 0x0000002bff067e24 */ /* 0x000fe2000f8e00ff */
[----:B------:R-:W-:Y:S01]  /*b940*/  UIMAD UR10, UR19, UR12, URZ ;  /* 0x0000000c130a72a4 */ /* 0x000fe2000f8e023f */
[----:B------:R-:W-:Y:S01]  /*b950*/  LEA.HI R3, R3, R8, RZ, 0x3 ;  /* 0x0000000803037211 */ /* 0x000fe200078f18ff */
[----:B------:R-:W-:Y:S01]  /*b960*/  UIMAD.WIDE.U32 UR8, UR4, UR12, URZ ;  /* 0x0000000c040872a5 */ /* 0x000fe2000f8e003f */
[----:B------:R-:W-:Y:S01]  /*b970*/  VIADD R35, R2, 0xc0 ;  /* 0x000000c002237836 */ /* 0x000fe20000000000 */
[----:B------:R-:W-:Y:S01]  /*b980*/  UIMAD UR10, UR4, UR13, UR10 ;  /* 0x0000000d040a72a4 */ /* 0x000fe2000f8e020a */
[----:B------:R-:W-:Y:S01]  /*b990*/  LOP3.LUT R5, R3, 0xfffffff8, RZ, 0xc0, !PT ;  /* 0xfffffff803057812 */ /* 0x000fe200078ec0ff */
[----:B------:R-:W-:Y:S01]  /*b9a0*/  ULDC UR12, c[0x0][0xac8] ;  /* 0x0002b200000c7ab9 */ /* 0x000fe20000000800 */
[----:B------:R-:W-:Y:S01]  /*b9b0*/  SHF.R.S32.HI R13, RZ, 0x3, R3 ;  /* 0x00000003ff0d7819 */ /* 0x000fe20000011403 */
[----:B------:R-:W-:Y:S01]  /*b9c0*/  UIADD3 UR9, UR9, UR10, URZ ;  /* 0x0000000a09097290 */ /* 0x000fe2000fffe03f */
[----:B------:R-:W-:Y:S01]  /*b9d0*/  ISETP.GE.AND P1, PT, R185, UR12, PT ;  /* 0x0000000cb9007c0c */ /* 0x000fe2000bf26270 */
[----:B------:R-:W-:Y:S01]  /*b9e0*/  IMAD.IADD R8, R8, 0x1, -R5 ;  /* 0x0000000108087824 */ /* 0x000fe200078e0a05 */
[----:B------:R-:W-:Y:S01]  /*b9f0*/  ULDC.64 UR10, c[0x0][0xae8] ;  /* 0x0002ba00000a7ab9 */ /* 0x000fe20000000a00 */
[----:B------:R-:W-:Y:S01]  /*ba00*/  ISETP.GE.AND P2, PT, R2, UR12, PT ;  /* 0x0000000c02007c0c */ /* 0x000fe2000bf46270 */
[----:B------:R-:W-:Y:S01]  /*ba10*/  UIMAD.WIDE.U32 UR8, UR42, UR10, UR8 ;  /* 0x0000000a2a0872a5 */ /* 0x000fe2000f8e0008 */
[----:B------:R-:W-:Y:S01]  /*ba20*/  IMAD R3, R8, 0x20, R13 ;  /* 0x0000002008037824 */ /* 0x000fe200078e020d */
[----:B------:R-:W-:Y:S01]  /*ba30*/  BSSY B1, `(.L_x_400) ;  /* 0x000006d000017945 */ /* 0x000fe20003800000 */
[----:B------:R-:W-:Y:S01]  /*ba40*/  VIADD R31, R2, 0x100 ;  /* 0x00000100021f7836 */ /* 0x000fe20000000000 */
[----:B------:R-:W-:Y:S01]  /*ba50*/  UIMAD UR9, UR42, UR11, UR9 ;  /* 0x0000000b2a0972a4 */ /* 0x000fe2000f8e0209 */
[----:B------:R-:W-:Y:S01]  /*ba60*/  IMAD R9, R6, 0x40, R3 ;  /* 0x0000004006097824 */ /* 0x000fe200078e0203 */
[----:B------:R-:W-:Y:S01]  /*ba70*/  SEL R3, RZ, 0xffffffff, P1 ;  /* 0xffffffffff037807 */ /* 0x000fe20000800000 */
[----:B------:R-:W-:Y:S01]  /*ba80*/  ULDC.64 UR10, c[0x0][0xaf0] ;  /* 0x0002bc00000a7ab9 */ /* 0x000fe20000000a00 */
[----:B--2---:R-:W-:Y:S01]  /*ba90*/  ISETP.NE.AND P0, PT, R11, 0x1, PT ;  /* 0x000000010b00780c */ /* 0x004fe20003f05270 */
[----:B------:R-:W-:Y:S01]  /*baa0*/  UIMAD UR41, UR41, UR10, URZ ;  /* 0x0000000a292972a4 */ /* 0x000fe2000f8e023f */
[----:B------:R-:W-:Y:S01]  /*bab0*/  ISETP.GE.AND P1, PT, R184, UR12, PT ;  /* 0x0000000cb8007c0c */ /* 0x000fe2000bf26270 */
[----:B------:R-:W-:Y:S01]  /*bac0*/  IMAD.SHL.U32 R15, R3, 0x2, RZ ;  /* 0x00000002030f7824 */ /* 0x000fe200078e00ff */
[----:B------:R-:W-:Y:S01]  /*bad0*/  SEL R6, RZ, 0x1, P2 ;  /* 0x00000001ff067807 */ /* 0x000fe20001000000 */
[----:B------:R-:W-:Y:S01]  /*bae0*/  UIMAD UR4, UR40, UR11, UR41 ;  /* 0x0000000b280472a4 */ /* 0x000fe2000f8e0229 */
[----:B------:R-:W-:Y:S01]  /*baf0*/  SEL R7, RZ, 0xffffffff, P1 ;  /* 0xffffffffff077807 */ /* 0x000fe20000800000 */
[----:B------:R-:W-:Y:S01]  /*bb00*/  UIMAD.WIDE.U32 UR40, UR40, UR10, UR8 ;  /* 0x0000000a282872a5 */ /* 0x000fe2000f8e0008 */
[----:B------:R-:W-:Y:S01]  /*bb10*/  IMAD.MOV.U32 R3, RZ, RZ, R9 ;  /* 0x000000ffff037224 */ /* 0x000fe200078e0009 */
[----:B------:R-:W-:Y:S01]  /*bb20*/  LOP3.LUT R6, R15, 0x2, R6, 0xe2, !PT ;  /* 0x000000020f067812 */ /* 0x000fe200078ee206 */
[----:B------:R-:W-:Y:S01]  /*bb30*/  ULDC.64 UR8, c[0x0][0xae0] ;  /* 0x0002b80000087ab9 */ /* 0x000fe20000000a00 */
[----:B------:R-:W-:Y:S01]  /*bb40*/  IMAD.SHL.U32 R7, R7, 0x4, RZ ;  /* 0x0000000407077824 */ /* 0x000fe200078e00ff */
[----:B------:R-:W-:Y:S01]  /*bb50*/  UIADD3 UR4, UR41, UR4, URZ ;  /* 0x0000000429047290 */ /* 0x000fe2000fffe03f */
[----:B------:R-:W1:Y:S01]  /*bb60*/  @P0 LDC R4, c[0x0][0xbec] ;  /* 0x0002fb00ff040b82 */ /* 0x000e620000000800 */
[C---:B------:R-:W-:Y:S01]  /*bb70*/  VIADD R29, R2.reuse, 0x140 ;  /* 0x00000140021d7836 */ /* 0x040fe20000000000 */
[----:B------:R-:W-:Y:S01]  /*bb80*/  SHF.R.S32.HI R33, RZ, 0x1f, R184 ;  /* 0x0000001fff217819 */ /* 0x000fe200000114b8 */
[----:B------:R-:W-:Y:S01]  /*bb90*/  VIADD R37, R2, 0x180 ;  /* 0x0000018002257836 */ /* 0x000fe20000000000 */
[----:B------:R-:W-:Y:S01]  /*bba0*/  LOP3.LUT R10, R7, 0x4, R6, 0xe2, !PT ;  /* 0x00000004070a7812 */ /* 0x000fe200078ee206 */
[----:B------:R-:W-:Y:S01]  /*bbb0*/  IMAD.U32 R26, RZ, RZ, UR43 ;  /* 0x0000002bff1a7e24 */ /* 0x000fe2000f8e00ff */
[----:B------:R-:W-:Y:S01]  /*bbc0*/  SHF.R.S32.HI R28, RZ, 0x1f, R29 ;  /* 0x0000001fff1c7819 */ /* 0x000fe2000001141d */
[----:B-----5:R-:W-:Y:S01]  /*bbd0*/  IMAD R25, R0, R11, RZ ;  /* 0x0000000b00197224 */ /* 0x020fe200078e02ff */
[----:B------:R-:W2:Y:S01]  /*bbe0*/  @P0 LDC R5, c[0x0][0xbf0] ;  /* 0x0002fc00ff050b82 */ /* 0x000ea20000000800 */
[----:B------:R-:W-:Y:S01]  /*bbf0*/  IMAD R26, R26, 0x40, R13 ;  /* 0x000000401a1a7824 */ /* 0x000fe200078e020d */
[----:B------:R-:W-:Y:S01]  /*bc00*/  SHF.R.S32.HI R30, RZ, 0x1f, R31 ;  /* 0x0000001fff1e7819 */ /* 0x000fe2000001141f */
[----:B------:R-:W-:Y:S01]  /*bc10*/  VIADD R27, R2, 0x1c0 ;  /* 0x000001c0021b7836 */ /* 0x000fe20000000000 */
[----:B------:R-:W-:-:S02]  /*bc20*/  SHF.R.S32.HI R32, RZ, 0x1f, R37 ;  /* 0x0000001fff207819 */ /* 0x000fc40000011425 */
[----:B------:R-:W-:Y:S02]  /*bc30*/  SHF.R.S32.HI R34, RZ, 0x1f, R35 ;  /* 0x0000001fff227819 */ /* 0x000fe40000011423 */
[----:B------:R-:W-:Y:S02]  /*bc40*/  ISETP.GE.AND P1, PT, R27, UR12, PT ;  /* 0x0000000c1b007c0c */ /* 0x000fe4000bf26270 */
[----:B------:R-:W-:Y:S02]  /*bc50*/  SHF.R.S32.HI R36, RZ, 0x1f, R27 ;  /* 0x0000001fff247819 */ /* 0x000fe4000001141b */
[----:B------:R-:W-:Y:S02]  /*bc60*/  SEL R0, RZ, 0x80, P1 ;  /* 0x00000080ff007807 */ /* 0x000fe40000800000 */
[----:B------:R-:W-:Y:S01]  /*bc70*/  SHF.R.S32.HI R38, RZ, 0x1f, R185 ;  /* 0x0000001fff267819 */ /* 0x000fe200000114b9 */
[----:B-1----:R-:W-:-:S05]  /*bc80*/  @P0 IMAD.HI.U32 R4, R9, R4, RZ ;  /* 0x0000000409040227 */ /* 0x002fca00078e00ff */
[----:B--2---:R-:W-:Y:S01]  /*bc90*/  @P0 SHF.R.U32.HI R3, RZ, R5, R4 ;  /* 0x00000005ff030219 */ /* 0x004fe20000011604 */
[----:B------:R-:W-:Y:S01]  /*bca0*/  IMAD.U32 R5, RZ, RZ, UR41 ;  /* 0x00000029ff057e24 */ /* 0x000fe2000f8e00ff */
[----:B------:R-:W-:Y:S01]  /*bcb0*/  ISETP.GE.AND P0, PT, R35, UR12, PT ;  /* 0x0000000c23007c0c */ /* 0x000fe2000bf06270 */
[----:B------:R-:W-:Y:S01]  /*bcc0*/  IMAD.U32 R4, RZ, RZ, UR40 ;  /* 0x00000028ff047e24 */ /* 0x000fe2000f8e00ff */
[--C-:B------:R-:W-:Y:S01]  /*bcd0*/  SHF.R.S32.HI R6, RZ, 0x1f, R3.reuse ;  /* 0x0000001fff067819 */ /* 0x100fe20000011403 */
[----:B------:R-:W-:Y:S01]  /*bce0*/  IMAD.U32 R5, RZ, RZ, UR4 ;  /* 0x00000004ff057e24 */ /* 0x000fe2000f8e00ff */
[----:B------:R-:W-:Y:S01]  /*bcf0*/  SEL R7, RZ, 0xffffffff, P0 ;  /* 0xffffffffff077807 */ /* 0x000fe20000000000 */
[----:B------:R-:W-:Y:S01]  /*bd00*/  IMAD.MOV R8, RZ, RZ, -R3 ;  /* 0x000000ffff087224 */ /* 0x000fe200078e0a03 */
[----:B------:R-:W-:Y:S01]  /*bd10*/  ISETP.GE.AND P0, PT, R31, UR12, PT ;  /* 0x0000000c1f007c0c */ /* 0x000fe2000bf06270 */
[----:B------:R-:W-:Y:S02]  /*bd20*/  IMAD R6, R6, UR8, RZ ;  /* 0x0000000806067c24 */ /* 0x000fe4000f8e02ff */
[----:B------:R-:W-:Y:S01]  /*bd30*/  IMAD.SHL.U32 R15, R7, 0x8, RZ ;  /* 0x00000008070f7824 */ /* 0x000fe200078e00ff */
[----:B------:R-:W-:Y:S01]  /*bd40*/  SEL R12, RZ, 0xffffffff, P0 ;  /* 0xffffffffff0c7807 */ /* 0x000fe20000000000 */
[----:B------:R-:W-:Y:S01]  /*bd50*/  IMAD R7, R3, UR9, R6 ;  /* 0x0000000903077c24 */ /* 0x000fe2000f8e0206 */
[----:B------:R-:W-:Y:S01]  /*bd60*/  ISETP.GE.AND P0, PT, R29, UR12, PT ;  /* 0x0000000c1d007c0c */ /* 0x000fe2000bf06270 */
[----:B------:R-:W-:Y:S01]  /*bd70*/  IMAD.WIDE.U32 R4, R3, UR8, R4 ;  /* 0x0000000803047c25 */ /* 0x000fe2000f8e0004 */
[----:B------:R-:W-:Y:S01]  /*bd80*/  LOP3.LUT R10, R15, 0x8, R10, 0xe2, !PT ;  /* 0x000000080f0a7812 */ /* 0x000fe200078ee20a */
[----:B------:R-:W-:-:S02]  /*bd90*/  ULDC.64 UR8, c[0x0][0xad8] ;  /* 0x0002b60000087ab9 */ /* 0x000fc40000000a00 */
[----:B------:R-:W-:Y:S02]  /*bda0*/  IMAD R3, R11, R8, R9 ;  /* 0x000000080b037224 */ /* 0x000fe400078e0209 */
[----:B------:R-:W-:Y:S02]  /*bdb0*/  IMAD.SHL.U32 R9, R12, 0x10, RZ ;  /* 0x000000100c097824 */ /* 0x000fe400078e00ff */
[----:B------:R-:W-:Y:S01]  /*bdc0*/  IMAD.IADD R5, R5, 0x1, R7 ;  /* 0x0000000105057824 */ /* 0x000fe200078e0207 */
[----:B------:R-:W-:Y:S02]  /*bdd0*/  SHF.R.S32.HI R6, RZ, 0x1f, R3 ;  /* 0x0000001fff067819 */ /* 0x000fe40000011403 */
[----:B------:R-:W-:Y:S01]  /*bde0*/  SEL R7, RZ, 0xffffffff, P0 ;  /* 0xffffffffff077807 */ /* 0x000fe20000000000 */
[----:B------:R-:W-:Y:S01]  /*bdf0*/  IMAD.WIDE.U32 R4, R3, UR8, R4 ;  /* 0x0000000803047c25 */ /* 0x000fe2000f8e0004 */
[----:B------:R-:W-:Y:S02]  /*be00*/  LOP3.LUT R10, R9, 0x10, R10, 0xe2, !PT ;  /* 0x00000010090a7812 */ /* 0x000fe400078ee20a */
[----:B------:R-:W-:Y:S01]  /*be10*/  ISETP.GE.AND P0, PT, R37, UR12, PT ;  /* 0x0000000c25007c0c */ /* 0x000fe2000bf06270 */
[----:B------:R-:W-:-:S02]  /*be20*/  IMAD R6, R6, UR8, RZ ;  /* 0x0000000806067c24 */ /* 0x000fc4000f8e02ff */
[----:B------:R-:W-:Y:S02]  /*be30*/  IMAD.SHL.U32 R9, R7, 0x20, RZ ;  /* 0x0000002007097824 */ /* 0x000fe400078e00ff */
[----:B------:R-:W-:Y:S01]  /*be40*/  IMAD R7, R3, UR9, R6 ;  /* 0x0000000903077c24 */ /* 0x000fe2000f8e0206 */
[----:B------:R-:W-:Y:S02]  /*be50*/  ULDC.64 UR8, c[0x0][0xa80] ;  /* 0x0002a00000087ab9 */ /* 0x000fe40000000a00 */
[----:B------:R-:W-:Y:S01]  /*be60*/  LOP3.LUT R10, R9, 0x20, R10, 0xe2, !PT ;  /* 0x00000020090a7812 */ /* 0x000fe200078ee20a */
[----:B------:R-:W-:Y:S01]  /*be70*/  IMAD.IADD R3, R5, 0x1, R7 ;  /* 0x0000000105037824 */ /* 0x000fe200078e0207 */
[----:B------:R-:W-:Y:S02]  /*be80*/  SEL R9, RZ, 0x40, P0 ;  /* 0x00000040ff097807 */ /* 0x000fe40000000000 */
[----:B------:R-:W-:Y:S02]  /*be90*/  LEA R20, P0, R4, UR8, 0x1 ;  /* 0x0000000804147c11 */ /* 0x000fe4000f8008ff */
[----:B------:R-:W-:-:S02]  /*bea0*/  LOP3.LUT R21, R10, R9, RZ, 0xfc, !PT ;  /* 0x000000090a157212 */ /* 0x000fc400078efcff */
[----:B------:R-:W-:Y:S01]  /*beb0*/  LEA.HI.X R3, R4, UR9, R3, 0x1, P0 ;  /* 0x0000000904037c11 */ /* 0x000fe200080f0c03 */
[----:B------:R1:W2:Y:S01]  /*bec0*/  SHFL.IDX PT, R6, R20, RZ, 0x181f ;  /* 0x00181fff14067589 */ /* 0x0002a200000e0000 */
[----:B------:R-:W-:Y:S02]  /*bed0*/  ISETP.GE.AND P0, PT, R26, R25, PT ;  /* 0x000000191a00720c */ /* 0x000fe40003f06270 */
[----:B------:R-:W-:Y:S01]  /*bee0*/  LOP3.LUT R24, R21, R0, RZ, 0xfc, !PT ;  /* 0x0000000015187212 */ /* 0x000fe200078efcff */
[----:B------:R1:W3:Y:S10]  /*bef0*/  SHFL.IDX PT, R7, R3, RZ, 0x181f ;  /* 0x00181fff03077589 */ /* 0x0002f400000e0000 */
[----:B-1----:R-:W-:Y:S05]  /*bf00*/  @P0 BRA `(.L_x_401) ;  /* 0x00000000007c0947 */ /* 0x002fea0003800000 */
[----:B------:R-:W-:Y:S02]  /*bf10*/  ISETP.GE.AND P2, PT, R185, UR12, PT ;  /* 0x0000000cb9007c0c */ /* 0x000fe4000bf46270 */
[----:B------:R-:W-:Y:S02]  /*bf20*/  ISETP.GE.AND P1, PT, R2, UR12, PT ;  /* 0x0000000c02007c0c */ /* 0x000fe4000bf26270 */
[----:B------:R-:W-:Y:S02]  /*bf30*/  ISETP.GE.AND P5, PT, R184, UR12, PT ;  /* 0x0000000cb8007c0c */ /* 0x000fe4000bfa6270 */
[----:B------:R-:W-:-:S07]  /*bf40*/  ISETP.GE.AND P3, PT, R35, UR12, PT ;  /* 0x0000000c23007c0c */ /* 0x000fce000bf66270 */
[CC--:B--2---:R-:W-:Y:S02]  /*bf50*/  @!P2 LEA R8, P0, R185.reuse, R6.reuse, 0x1 ;  /* 0x00000006b908a211 */ /* 0x0c4fe400078008ff */
[----:B---3--:R-:W-:Y:S02]  /*bf60*/  @!P1 IMAD.WIDE R4, R2, 0x2, R6 ;  /* 0x0000000202049825 */ /* 0x008fe400078e0206 */
[----:B------:R-:W-:Y:S02]  /*bf70*/  @!P2 LEA.HI.X R9, R185, R7, R38, 0x1, P0 ;  /* 0x00000007b909a211 */ /* 0x000fe400000f0c26 */
[----:B------:R-:W-:Y:S01]  /*bf80*/  @!P5 LEA R10, P4, R184, R6, 0x1 ;  /* 0x00000006b80ad211 */ /* 0x000fe200078808ff */
[----:B------:R-:W-:Y:S01]  /*bf90*/  @!P1 ST.E.128 desc[UR50][R4.64], RZ ;  /* 0x000000ff04009985 */ /* 0x000fe2000c101d32 */
[----:B------:R-:W-:Y:S02]  /*bfa0*/  ISETP.GE.AND P1, PT, R29, UR12, PT ;  /* 0x0000000c1d007c0c */ /* 0x000fe4000bf26270 */
[----:B------:R-:W-:Y:S01]  /*bfb0*/  LOP3.LUT P0, RZ, R21, 0x40, RZ, 0xc0, !PT ;  /* 0x0000004015ff7812 */ /* 0x000fe2000780c0ff */
[----:B------:R1:W-:Y:S01]  /*bfc0*/  @!P2 ST.E.128 desc[UR50][R8.64], RZ ;  /* 0x000000ff0800a985 */ /* 0x0003e2000c101d32 */
[----:B------:R-:W-:-:S02]  /*bfd0*/  ISETP.GE.AND P2, PT, R31, UR12, PT ;  /* 0x0000000c1f007c0c */ /* 0x000fc4000bf46270 */
[-C--:B------:R-:W-:Y:S02]  /*bfe0*/  @!P5 LEA.HI.X R11, R184, R7.reuse, R33, 0x1, P4 ;  /* 0x00000007b80bd211 */ /* 0x080fe400020f0c21 */
[----:B------:R-:W-:Y:S02]  /*bff0*/  LOP3.LUT P4, RZ, R24, 0x80, RZ, 0xc0, !PT ;  /* 0x0000008018ff7812 */ /* 0x000fe4000788c0ff */
[CC--:B------:R-:W-:Y:S01]  /*c000*/  @!P3 LEA R12, P6, R35.reuse, R6.reuse, 0x1 ;  /* 0x00000006230cb211 */ /* 0x0c0fe200078c08ff */
[----:B------:R4:W-:Y:S03]  /*c010*/  @!P5 ST.E.128 desc[UR50][R10.64], RZ ;  /* 0x000000ff0a00d985 */ /* 0x0009e6000c101d32 */
[----:B------:R-:W-:Y:S02]  /*c020*/  @!P3 LEA.HI.X R13, R35, R7, R34, 0x1, P6 ;  /* 0x00000007230db211 */ /* 0x000fe400030f0c22 */
[----:B-1----:R-:W-:-:S02]  /*c030*/  @!P1 LEA R8, P6, R29, R6, 0x1 ;  /* 0x000000061d089211 */ /* 0x002fc400078c08ff */
[-C--:B------:R-:W-:Y:S01]  /*c040*/  @!P2 LEA R4, P5, R31, R6.reuse, 0x1 ;  /* 0x000000061f04a211 */ /* 0x080fe200078a08ff */
[----:B------:R4:W-:Y:S01]  /*c050*/  @!P3 ST.E.128 desc[UR50][R12.64], RZ ;  /* 0x000000ff0c00b985 */ /* 0x0009e2000c101d32 */
[-C--:B------:R-:W-:Y:S02]  /*c060*/  @P0 LEA R14, P3, R37, R6.reuse, 0x1 ;  /* 0x00000006250e0211 */ /* 0x080fe400078608ff */
[-C--:B------:R-:W-:Y:S02]  /*c070*/  @!P2 LEA.HI.X R5, R31, R7.reuse, R30, 0x1, P5 ;  /* 0x000000071f05a211 */ /* 0x080fe400028f0c1e */
[----:B------:R-:W-:Y:S02]  /*c080*/  @P4 LEA R6, P5, R27, R6, 0x1 ;  /* 0x000000061b064211 */ /* 0x000fe400078a08ff */
[-C--:B------:R-:W-:Y:S01]  /*c090*/  @!P1 LEA.HI.X R9, R29, R7.reuse, R28, 0x1, P6 ;  /* 0x000000071d099211 */ /* 0x080fe200030f0c1c */
[----:B------:R4:W-:Y:S01]  /*c0a0*/  @!P2 ST.E.128 desc[UR50][R4.64], RZ ;  /* 0x000000ff0400a985 */ /* 0x0009e2000c101d32 */
[----:B------:R-:W-:-:S02]  /*c0b0*/  @P0 LEA.HI.X R15, R37, R7, R32, 0x1, P3 ;  /* 0x00000007250f0211 */ /* 0x000fc400018f0c20 */
[----:B------:R-:W-:Y:S01]  /*c0c0*/  @P4 LEA.HI.X R7, R27, R7, R36, 0x1, P5 ;  /* 0x000000071b074211 */ /* 0x000fe200028f0c24 */
[----:B------:R4:W-:Y:S04]  /*c0d0*/  @!P1 ST.E.128 desc[UR50][R8.64], RZ ;  /* 0x000000ff08009985 */ /* 0x0009e8000c101d32 */
[----:B------:R4:W-:Y:S04]  /*c0e0*/  @P0 ST.E.128 desc[UR50][R14.64], RZ ;  /* 0x000000ff0e000985 */ /* 0x0009e8000c101d32 */
[----:B------:R4:W-:Y:S02]  /*c0f0*/  @P4 ST.E.128 desc[UR50][R6.64], RZ ;  /* 0x000000ff06004985 */ /* 0x0009e4000c101d32 */
.L_x_401:
[----:B------:R-:W-:Y:S05]  /*c100*/  BSYNC B1 ;  /* 0x0000000000017941 */ /* 0x000fea0003800000 */
.L_x_400:
[----:B------:R-:W-:Y:S01]  /*c110*/  VIADD R0, R26, 0x20 ;  /* 0x000000201a007836 */ /* 0x000fe20000000000 */
[----:B---34-:R1:W3:Y:S04]  /*c120*/  SHFL.IDX PT, R7, R3, 0x1, 0x181f ;  /* 0x00381f0003077f89 */ /* 0x0182e800000e0000 */
[----:B------:R-:W-:Y:S01]  /*c130*/  ISETP.GE.AND P0, PT, R0, R25, PT ;  /* 0x000000190000720c */ /* 0x000fe20003f06270 */
[----:B--2---:R1:W2:-:S12]  /*c140*/  SHFL.IDX PT, R6, R20, 0x1, 0x181f ;  /* 0x00381f0014067f89 */ /* 0x00429800000e0000 */
[----:B-1----:R-:W-:Y:S05]  /*c150*/  @P0 BRA `(.L_x_394) ;  /* 0x00000000007c0947 */ /* 0x002fea0003800000 */
[----:B------:R-:W-:Y:S02]  /*c160*/  ISETP.GE.AND P1, PT, R2, UR12, PT ;  /* 0x0000000c02007c0c */ /* 0x000fe4000bf26270 */
[----:B------:R-:W-:Y:S02]  /*c170*/  ISETP.GE.AND P5, PT, R185, UR12, PT ;  /* 0x0000000cb9007c0c */ /* 0x000fe4000bfa6270 */
[----:B------:R-:W-:Y:S02]  /*c180*/  ISETP.GE.AND P4, PT, R184, UR12, PT ;  /* 0x0000000cb8007c0c */ /* 0x000fe4000bf86270 */
[----:B------:R-:W-:Y:S02]  /*c190*/  ISETP.GE.AND P3, PT, R35, UR12, PT ;  /* 0x0000000c23007c0c */ /* 0x000fe4000bf66270 */
[----:B------:R-:W-:-:S05]  /*c1a0*/  ISETP.GE.AND P2, PT, R31, UR12, PT ;  /* 0x0000000c1f007c0c */ /* 0x000fca000bf46270 */
[----:B--23--:R-:W-:Y:S02]  /*c1b0*/  @!P1 IMAD.WIDE R4, R2, 0x2, R6 ;  /* 0x0000000202049825 */ /* 0x00cfe400078e0206 */
[CC--:B------:R-:W-:Y:S02]  /*c1c0*/  @!P5 LEA R8, P0, R185.reuse, R6.reuse, 0x1 ;  /* 0x00000006b908d211 */ /* 0x0c0fe400078008ff */
[-C--:B------:R-:W-:Y:S01]  /*c1d0*/  @!P4 LEA R10, P6, R184, R6.reuse, 0x1 ;  /* 0x00000006b80ac211 */ /* 0x080fe200078c08ff */
[----:B------:R1:W-:Y:S01]  /*c1e0*/  @!P1 ST.E.128 desc[UR50][R4.64], RZ ;  /* 0x000000ff04009985 */ /* 0x0003e2000c101d32 */
[----:B------:R-:W-:Y:S02]  /*c1f0*/  @!P5 LEA.HI.X R9, R185, R7, R38, 0x1, P0 ;  /* 0x00000007b909d211 */ /* 0x000fe400000f0c26 */
[----:B------:R-:W-:Y:S02]  /*c200*/  ISETP.GE.AND P1, PT, R29, UR12, PT ;  /* 0x0000000c1d007c0c */ /* 0x000fe4000bf26270 */
[----:B------:R-:W-:Y:S01]  /*c210*/  LOP3.LUT P0, RZ, R21, 0x40, RZ, 0xc0, !PT ;  /* 0x0000004015ff7812 */ /* 0x000fe2000780c0ff */
[----:B------:R2:W-:Y:S01]  /*c220*/  @!P5 ST.E.128 desc[UR50][R8.64], RZ ;  /* 0x000000ff0800d985 */ /* 0x0005e2000c101d32 */
[----:B------:R-:W-:-:S02]  /*c230*/  @!P3 LEA R12, P5, R35, R6, 0x1 ;  /* 0x00000006230cb211 */ /* 0x000fc400078a08ff */
[-C--:B------:R-:W-:Y:S02]  /*c240*/  @!P4 LEA.HI.X R11, R184, R7.reuse, R33, 0x1, P6 ;  /* 0x00000007b80bc211 */ /* 0x080fe400030f0c21 */
[-C--:B------:R-:W-:Y:S02]  /*c250*/  @!P2 LEA R14, P6, R31, R6.reuse, 0x1 ;  /* 0x000000061f0ea211 */ /* 0x080fe400078c08ff */
[-C--:B------:R-:W-:Y:S01]  /*c260*/  @!P3 LEA.HI.X R13, R35, R7.reuse, R34, 0x1, P5 ;  /* 0x00000007230db211 */ /* 0x080fe200028f0c22 */
[----:B------:R2:W-:Y:S01]  /*c270*/  @!P4 ST.E.128 desc[UR50][R10.64], RZ ;  /* 0x000000ff0a00c985 */ /* 0x0005e2000c101d32 */
[----:B------:R-:W-:Y:S02]  /*c280*/  LOP3.LUT P5, RZ, R24, 0x80, RZ, 0xc0, !PT ;  /* 0x0000008018ff7812 */ /* 0x000fe400078ac0ff */
[----:B------:R-:W-:Y:S01]  /*c290*/  @!P2 LEA.HI.X R15, R31, R7, R30, 0x1, P6 ;  /* 0x000000071f0fa211 */ /* 0x000fe200030f0c1e */
[----:B------:R2:W-:Y:S01]  /*c2a0*/  @!P3 ST.E.128 desc[UR50][R12.64], RZ ;  /* 0x000000ff0c00b985 */ /* 0x0005e2000c101d32 */
[----:B-1----:R-:W-:-:S03]  /*c2b0*/  @!P1 LEA R4, P6, R29, R6, 0x1 ;  /* 0x000000061d049211 */ /* 0x002fc600078c08ff */
[----:B------:R2:W-:Y:S01]  /*c2c0*/  @!P2 ST.E.128 desc[UR50][R14.64], RZ ;  /* 0x000000ff0e00a985 */ /* 0x0005e2000c101d32 */
[----:B------:R-:W-:Y:S02]  /*c2d0*/  @!P1 LEA.HI.X R5, R29, R7, R28, 0x1, P6 ;  /* 0x000000071d059211 */ /* 0x000fe400030f0c1c */
[----:B------:R-:W-:-:S03]  /*c2e0*/  @P0 LEA R20, P6, R37, R6, 0x1 ;  /* 0x0000000625140211 */ /* 0x000fc600078c08ff */
[----:B------:R2:W-:Y:S01]  /*c2f0*/  @!P1 ST.E.128 desc[UR50][R4.64], RZ ;  /* 0x000000ff04009985 */ /* 0x0005e2000c101d32 */
[----:B------:R-:W-:Y:S02]  /*c300*/  @P0 LEA.HI.X R21, R37, R7, R32, 0x1, P6 ;  /* 0x0000000725150211 */ /* 0x000fe400030f0c20 */
[----:B------:R-:W-:-:S03]  /*c310*/  @P5 LEA R6, P6, R27, R6, 0x1 ;  /* 0x000000061b065211 */ /* 0x000fc600078c08ff */
[----:B------:R2:W-:Y:S01]  /*c320*/  @P0 ST.E.128 desc[UR50][R20.64], RZ ;  /* 0x000000ff14000985 */ /* 0x0005e2000c101d32 */
[----:B------:R-:W-:-:S05]  /*c330*/  @P5 LEA.HI.X R7, R27, R7, R36, 0x1, P6 ;  /* 0x000000071b075211 */ /* 0x000fca00030f0c24 */
[----:B------:R2:W-:Y:S04]  /*c340*/  @P5 ST.E.128 desc[UR50][R6.64], RZ ;  /* 0x000000ff06005985 */ /* 0x0005e8000c101d32 */
.L_x_394:
[----:B------:R-:W-:Y:S05]  /*c350*/  BSYNC B0 ;  /* 0x0000000000007941 */ /* 0x000fea0003800000 */
.L_x_387:
[----:B------:R-:W-:Y:S02]  /*c360*/  ULDC UR4, c[0x0][0xc3c] ;  /* 0x00030f0000047ab9 */ /* 0x000fe40000000800 */
[----:B------:R-:W-:-:S06]  /*c370*/  UISETP.GE.AND UP0, UPT, UR7, UR4, UPT ;  /* 0x000000040700728c */ /* 0x000fcc000bf06270 */
[----:B------:R-:W-:-:S13]  /*c380*/  PLOP3.LUT P0, PT, PT, PT, UP0, 0x80, 0x0 ;  /* 0x000000000000781c */ /* 0x000fda0003f0f008 */
[----:B------:R-:W-:Y:S05]  /*c390*/  @!P0 BRA `(.L_x_402) ;  /* 0xffffff4c00cc8947 */ /* 0x000fea000383ffff */
[----:B------:R-:W-:Y:S05]  /*c3a0*/  EXIT ;  /* 0x000000000000794d */ /* 0x000fea0003800000 */
.L_x_346:
[----:B------:R-:W-:-:S08]  /*c3b0*/  NOP ;  /* 0x0000000000007918 */ /* 0x000fd00000000000 */
[----:B------:R-:W0:-:S00]  /*c3c0*/  USETMAXREG.DEALLOC.CTAPOOL 0x28 ;  /* 0x00000028000079c8 */ /* 0x000e0000080e0500 */
[----:B0-----:R-:W-:Y:S01]  /*c3d0*/  LOP3.LUT R2, R2, 0x3, RZ, 0xc0, !PT ;  /* 0x0000000302027812 */ /* 0x001fe200078ec0ff */
[----:B------:R-:W-:Y:S01]  /*c3e0*/  IMAD.MOV.U32 R6, RZ, RZ, RZ ;  /* 0x000000ffff067224 */ /* 0x000fe200078e00ff */
[----:B------:R-:W-:-:S04]  /*c3f0*/  LOP3.LUT R16, R16, 0xffffdfff, RZ, 0xc0, !PT ;  /* 0xffffdfff10107812 */ /* 0x000fc800078ec0ff */
[----:B------:R-:W0:Y:S02]  /*c400*/  SHFL.IDX PT, R2, R2, RZ, 0x1f ;  /* 0x00001fff02027589 */ /* 0x000e2400000e0000 */
[----:B0-----:R-:W-:-:S13]  /*c410*/  ISETP.NE.AND P0, PT, R2, RZ, PT ;  /* 0x000000ff0200720c */ /* 0x001fda0003f05270 */
[----:B------:R-:W-:Y:S01]  /*c420*/  @P0 LOP3.LUT R16, R16, 0x2000, RZ, 0xfc, !PT ;  /* 0x0000200010100812 */ /* 0x000fe200078efcff */
[----:B------:R-:W-:Y:S06]  /*c430*/  @!P0 BRA `(.L_x_403) ;  /* 0x00000000001c8947 */ /* 0x000fec0003800000 */
[----:B------:R-:W0:Y:S08]  /*c440*/  S2UR UR5, SR_CgaCtaId ;  /* 0x00000000000579c3 */ /* 0x000e300000008800 */
[----:B------:R-:W-:Y:S06]  /*c450*/  BAR.SYNC.DEFER_BLOCKING 0x5, 0x180 ;  /* 0x0146000000007b1d */ /* 0x000fec0000010000 */
[----:B------:R-:W-:-:S02]  /*c460*/  UMOV UR4, 0x400 ;  /* 0x0000040000047882 */ /* 0x000fc40000000000 */
[----:B0-----:R-:W-:-:S09]  /*c470*/  ULEA UR4, UR5, UR4, 0x18 ;  /* 0x0000000405047291 */ /* 0x001fd2000f8ec03f */
[----:B------:R-:W0:Y:S01]  /*c480*/  LDS.128 R24, [UR4+0x28cd0] ;  /* 0x028cd004ff187984 */ /* 0x000e220008000c00 */
[----:B------:R-:W-:Y:S06]  /*c490*/  BAR.ARV 0x4, 0x180 ;  /* 0x0106000000007b1d */ /* 0x000fec0000002000 */
[----:B------:R-:W-:Y:S05]  /*c4a0*/  BRA `(.L_x_404) ;  /* 0x0000000800907947 */ /* 0x000fea0003800000 */
.L_x_403:
[----:B------:R-:W-:Y:S01]  /*c4b0*/  LOP3.LUT R7, R0, 0x1f, RZ, 0xc0, !PT ;  /* 0x0000001f00077812 */ /* 0x000fe200078ec0ff */
[----:B------:R-:W-:Y:S01]  /*c4c0*/  ULDC UR4, c[0x0][0xc3c] ;  /* 0x00030f0000047ab9 */ /* 0x000fe20000000800 */
[----:B------:R-:W-:Y:S01]  /*c4d0*/  IMAD.MOV.U32 R9, RZ, RZ, RZ ;  /* 0x000000ffff097224 */ /* 0x000fe200078e00ff */
[----:B------:R-:W0:Y:S01]  /*c4e0*/  S2UR UR6, SR_CTAID.X ;  /* 0x00000000000679c3 */ /* 0x000e220000002500 */
[----:B------:R-:W-:Y:S01]  /*c4f0*/  ISETP.NE.AND P0, PT, R7, 0x1f, PT ;  /* 0x0000001f0700780c */ /* 0x000fe20003f05270 */
[----:B------:R-:W-:-:S03]  /*c500*/  ULDC UR5, c[0x0][0xc38] ;  /* 0x00030e0000057ab9 */ /* 0x000fc60000000800 */
[----:B------:R-:W-:-:S13]  /*c510*/  ISETP.GE.OR P1, PT, R7, UR4, !P0 ;  /* 0x0000000407007c0c */ /* 0x000fda000c726670 */
[----:B------:R-:W1:Y:S08]  /*c520*/  @!P1 LDC.64 R4, c[0x0][0xc80] ;  /* 0x00032000ff049b82 */ /* 0x000e700000000a00 */
[----:B------:R-:W2:Y:S01]  /*c530*/  @!P1 LDC.64 R2, c[0x0][0xc78] ;  /* 0x00031e00ff029b82 */ /* 0x000ea20000000a00 */
[----:B-1----:R-:W-:-:S05]  /*c540*/  @!P1 IMAD.WIDE.U32 R4, R7, 0x4, R4 ;  /* 0x0000000407049825 */ /* 0x002fca00078e0004 */
[----:B------:R-:W3:Y:S01]  /*c550*/  @!P1 LDG.E R6, desc[UR50][R4.64] ;  /* 0x0000003204069981 */ /* 0x000ee2000c1e1900 */
[----:B--2---:R-:W-:-:S05]  /*c560*/  @!P1 IMAD.WIDE.U32 R2, R7, 0x4, R2 ;  /* 0x0000000407029825 */ /* 0x004fca00078e0002 */
[----:B------:R-:W3:Y:S01]  /*c570*/  @!P1 LDG.E R9, desc[UR50][R2.64] ;  /* 0x0000003202099981 */ /* 0x000ee2000c1e1900 */
[C---:B------:R-:W-:Y:S02]  /*c580*/  ISETP.NE.AND P1, PT, R7.reuse, RZ, PT ;  /* 0x000000ff0700720c */ /* 0x040fe40003f25270 */
[C---:B------:R-:W-:Y:S02]  /*c590*/  ISETP.GE.U32.AND P2, PT, R7.reuse, 0x2, PT ;  /* 0x000000020700780c */ /* 0x040fe40003f46070 */
[C---:B------:R-:W-:Y:S02]  /*c5a0*/  ISETP.GE.U32.AND P3, PT, R7.reuse, 0x4, PT ;  /* 0x000000040700780c */ /* 0x040fe40003f66070 */
[C---:B------:R-:W-:Y:S02]  /*c5b0*/  ISETP.GE.U32.AND P4, PT, R7.reuse, 0x8, PT ;  /* 0x000000080700780c */ /* 0x040fe40003f86070 */
[----:B------:R-:W-:Y:S01]  /*c5c0*/  ISETP.GE.U32.AND P5, PT, R7, 0x10, PT ;  /* 0x000000100700780c */ /* 0x000fe20003fa6070 */
[----:B------:R-:W-:Y:S01]  /*c5d0*/  UMOV UR4, URZ ;  /* 0x0000003f00047c82 */ /* 0x000fe20008000000 */
[----:B---3--:R-:W-:-:S05]  /*c5e0*/  IMAD R8, R6, R9, RZ ;  /* 0x0000000906087224 */ /* 0x008fca00078e02ff */
[----:B------:R-:W1:Y:S02]  /*c5f0*/  SHFL.UP PT, R10, R8, 0x1, RZ ;  /* 0x04200000080a7989 */ /* 0x000e6400000e00ff */
[----:B-1----:R-:W-:-:S05]  /*c600*/  SEL R11, R10, RZ, P1 ;  /* 0x000000ff0a0b7207 */ /* 0x002fca0000800000 */
[----:B------:R-:W-:-:S05]  /*c610*/  IMAD.IADD R11, R8, 0x1, R11 ;  /* 0x00000001080b7824 */ /* 0x000fca00078e020b */
        /* <DEDUP_REMOVED lines=12> */
[----:B------:R-:W1:Y:S02]  /*c6e0*/  SHFL.IDX PT, R4, R5, 0x1f, 0x1f ;  /* 0x03e01f0005047f89 */ /* 0x000e6400000e0000 */
[----:B-1----:R-:W-:-:S05]  /*c6f0*/  IMAD R8, R4, UR5, RZ ;  /* 0x0000000504087c24 */ /* 0x002fca000f8e02ff */
[----:B0-----:R-:W-:Y:S01]  /*c700*/  ISETP.GT.AND P6, PT, R8, UR6, PT ;  /* 0x0000000608007c0c */ /* 0x001fe2000bfc4270 */
[----:B------:R-:W-:-:S12]  /*c710*/  IMAD.MOV.U32 R3, RZ, RZ, R8 ;  /* 0x000000ffff037224 */ /* 0x000fd800078e0008 */
[----:B------:R-:W-:Y:S05]  /*c720*/  @P6 BRA `(.L_x_405) ;  /* 0x0000000000986947 */ /* 0x000fea0003800000 */
[----:B------:R-:W-:Y:S01]  /*c730*/  IMAD.MOV.U32 R8, RZ, RZ, R3 ;  /* 0x000000ffff087224 */ /* 0x000fe200078e0003 */
[----:B------:R-:W-:Y:S01]  /*c740*/  UMOV UR4, URZ ;  /* 0x0000003f00047c82 */ /* 0x000fe20008000000 */
[----:B------:R-:W-:-:S05]  /*c750*/  ULDC UR5, c[0x0][0xc38] ;  /* 0x00030e0000057ab9 */ /* 0x000fca0000000800 */
.L_x_407:
[----:B------:R-:W0:Y:S01]  /*c760*/  LDC R2, c[0x0][0xc3c] ;  /* 0x00030f00ff027b82 */ /* 0x000e220000000800 */
[----:B------:R-:W-:-:S06]  /*c770*/  UIADD3 UR4, UR4, 0x1f, URZ ;  /* 0x0000001f04047890 */ /* 0x000fcc000fffe03f */
[----:B0-----:R-:W-:-:S13]  /*c780*/  ISETP.LE.AND P6, PT, R2, UR4, PT ;  /* 0x0000000402007c0c */ /* 0x001fda000bfc3270 */
[----:B------:R-:W-:Y:S05]  /*c790*/  @P6 BRA `(.L_x_406) ;  /* 0x0000000400a86947 */ /* 0x000fea0003800000 */
[----:B------:R-:W-:Y:S02]  /*c7a0*/  VIADD R9, R7, UR4 ;  /* 0x0000000407097c36 */ /* 0x000fe40008000000 */
[----:B------:R-:W-:-:S03]  /*c7b0*/  IMAD.MOV.U32 R6, RZ, RZ, RZ ;  /* 0x000000ffff067224 */ /* 0x000fc600078e00ff */
[----:B------:R-:W-:-:S13]  /*c7c0*/  ISETP.GE.OR P6, PT, R9, R2, !P0 ;  /* 0x000000020900720c */ /* 0x000fda00047c6670 */
[----:B------:R-:W0:Y:S08]  /*c7d0*/  @!P6 LDC.64 R4, c[0x0][0xc80] ;  /* 0x00032000ff04eb82 */ /* 0x000e300000000a00 */
[----:B------:R-:W1:Y:S01]  /*c7e0*/  @!P6 LDC.64 R2, c[0x0][0xc78] ;  /* 0x00031e00ff02eb82 */ /* 0x000e620000000a00 */
[----:B0-----:R-:W-:-:S05]  /*c7f0*/  @!P6 IMAD.WIDE R4, R9, 0x4, R4 ;  /* 0x000000040904e825 */ /* 0x001fca00078e0204 */
[----:B------:R-:W2:Y:S01]  /*c800*/  @!P6 LDG.E R6, desc[UR50][R4.64] ;  /* 0x000000320406e981 */ /* 0x000ea2000c1e1900 */
[----:B-1----:R-:W-:-:S04]  /*c810*/  @!P6 IMAD.WIDE R2, R9, 0x4, R2 ;  /* 0x000000040902e825 */ /* 0x002fc800078e0202 */
[----:B------:R-:W-:-:S06]  /*c820*/  IMAD.MOV.U32 R9, RZ, RZ, RZ ;  /* 0x000000ffff097224 */ /* 0x000fcc00078e00ff */
[----:B------:R-:W2:Y:S02]  /*c830*/  @!P6 LDG.E R9, desc[UR50][R2.64] ;  /* 0x000000320209e981 */ /* 0x000ea4000c1e1900 */
[----:B--2---:R-:W-:-:S05]  /*c840*/  IMAD R13, R6, R9, RZ ;  /* 0x00000009060d7224 */ /* 0x004fca00078e02ff */
[----:B------:R-:W0:Y:S02]  /*c850*/  SHFL.UP PT, R10, R13, 0x1, RZ ;  /* 0x042000000d0a7989 */ /* 0x000e2400000e00ff */
[----:B0-----:R-:W-:-:S05]  /*c860*/  SEL R10, R10, RZ, P1 ;  /* 0x000000ff0a0a7207 */ /* 0x001fca0000800000 */
[----:B------:R-:W-:-:S05]  /*c870*/  IMAD.IADD R10, R13, 0x1, R10 ;  /* 0x000000010d0a7824 */ /* 0x000fca00078e020a */
        /* <DEDUP_REMOVED lines=12> */
[----:B------:R-:W0:Y:S02]  /*c940*/  SHFL.IDX PT, R2, R5, 0x1f, 0x1f ;  /* 0x03e01f0005027f89 */ /* 0x000e2400000e0000 */
[----:B0-----:R-:W-:-:S04]  /*c950*/  IMAD R3, R2, UR5, RZ ;  /* 0x0000000502037c24 */ /* 0x001fc8000f8e02ff */
[----:B------:R-:W-:-:S05]  /*c960*/  IMAD.IADD R8, R3, 0x1, R8 ;  /* 0x0000000103087824 */ /* 0x000fca00078e0208 */
[----:B------:R-:W-:-:S13]  /*c970*/  ISETP.GT.AND P6, PT, R8, UR6, PT ;  /* 0x0000000608007c0c */ /* 0x000fda000bfc4270 */
[----:B------:R-:W-:Y:S05]  /*c980*/  @!P6 BRA `(.L_x_407) ;  /* 0xfffffffc0074e947 */ /* 0x000fea000383ffff */
.L_x_405:
[----:B------:R-:W-:Y:S02]  /*c990*/  IMAD.IADD R10, R8, 0x1, -R3 ;  /* 0x00000001080a7824 */ /* 0x000fe400078e0a03 */
[----:B------:R-:W-:Y:S02]  /*c9a0*/  IMAD.MOV.U32 R24, RZ, RZ, RZ ;  /* 0x000000ffff187224 */ /* 0x000fe400078e00ff */
[----:B------:R-:W-:-:S05]  /*c9b0*/  IMAD R2, R5, UR5, R10 ;  /* 0x0000000505027c24 */ /* 0x000fca000f8e020a */
[----:B------:R-:W-:-:S13]  /*c9c0*/  ISETP.GT.AND P0, PT, R2, UR6, PT ;  /* 0x0000000602007c0c */ /* 0x000fda000bf04270 */
[----:B------:R-:W-:-:S04]  /*c9d0*/  VOTE.ANY R4, PT, !P0 ;  /* 0x0000000000047806 */ /* 0x000fc800040e0100 */
[----:B------:R-:W0:Y:S01]  /*c9e0*/  POPC R27, R4 ;  /* 0x00000004001b7309 */ /* 0x000e220000000000 */
[----:B------:R-:W-:Y:S01]  /*c9f0*/  ISETP.NE.AND P0, PT, R4, RZ, PT ;  /* 0x000000ff0400720c */ /* 0x000fe20003f05270 */
[----:B0-----:R-:W0:Y:S04]  /*ca00*/  SHFL.IDX PT, R6, R6, R27, 0x1f ;  /* 0x00001f1b06067589 */ /* 0x001e2800000e0000 */
[----:B------:R1:W2:Y:S01]  /*ca10*/  SHFL.IDX PT, R9, R9, R27, 0x1f ;  /* 0x00001f1b09097589 */ /* 0x0002a200000e0000 */
[----:B0-----:R-:W-:-:S04]  /*ca20*/  IABS R12, R6 ;  /* 0x00000006000c7213 */ /* 0x001fc80000000000 */
[----:B------:R-:W0:Y:S08]  /*ca30*/  I2F.RP R8, R12 ;  /* 0x0000000c00087306 */ /* 0x000e300000209400 */
[----:B0-----:R-:W0:Y:S02]  /*ca40*/  MUFU.RCP R8, R8 ;  /* 0x0000000800087308 */ /* 0x001e240000001000 */
[----:B0-----:R-:W-:-:S06]  /*ca50*/  VIADD R2, R8, 0xffffffe ;  /* 0x0ffffffe08027836 */ /* 0x001fcc0000000000 */
[----:B------:R-:W0:Y:S02]  /*ca60*/  F2I.FTZ.U32.TRUNC.NTZ R3, R2 ;  /* 0x0000000200037305 */ /* 0x000e24000021f000 */
[----:B0-----:R-:W-:Y:S01]  /*ca70*/  IMAD.MOV R11, RZ, RZ, -R3 ;  /* 0x000000ffff0b7224 */ /* 0x001fe200078e0a03 */
[----:B-12---:R-:W-:Y:S06]  /*ca80*/  @!P0 BRA `(.L_x_408) ;  /* 0x0000000000088947 */ /* 0x006fec0003800000 */
[----:B------:R-:W-:-:S06]  /*ca90*/  VIADD R24, R27, 0xffffffff ;  /* 0xffffffff1b187836 */ /* 0x000fcc0000000000 */
[----:B------:R0:W1:Y:S02]  /*caa0*/  SHFL.IDX PT, R24, R5, R24, 0x1f ;  /* 0x00001f1805187589 */ /* 0x00006400000e0000 */
.L_x_408:
[----:B-1----:R-:W-:Y:S01]  /*cab0*/  IMAD R24, R24, UR5, R10 ;  /* 0x0000000518187c24 */ /* 0x002fe2000f8e020a */
[----:B------:R-:W-:Y:S01]  /*cac0*/  IABS R4, R9 ;  /* 0x0000000900047213 */ /* 0x000fe20000000000 */
[----:B0-----:R-:W-:Y:S01]  /*cad0*/  IMAD.MOV.U32 R5, RZ, RZ, R11 ;  /* 0x000000ffff057224 */ /* 0x001fe200078e000b */
[----:B------:R-:W-:Y:S01]  /*cae0*/  IABS R11, R6 ;  /* 0x00000006000b7213 */ /* 0x000fe20000000000 */
[----:B------:R-:W-:Y:S01]  /*caf0*/  IMAD.MOV.U32 R2, RZ, RZ, RZ ;  /* 0x000000ffff027224 */ /* 0x000fe200078e00ff */
[----:B------:R-:W-:Y:S01]  /*cb00*/  IADD3 R25, -R24, UR6, RZ ;  /* 0x0000000618197c10 */ /* 0x000fe2000fffe1ff */
[----:B------:R-:W-:Y:S01]  /*cb10*/  IMAD R5, R5, R12, RZ ;  /* 0x0000000c05057224 */ /* 0x000fe200078e02ff */
[----:B------:R-:W0:Y:S01]  /*cb20*/  I2F.RP R8, R4 ;  /* 0x0000000400087306 */ /* 0x000e220000209400 */
[----:B------:R-:W-:Y:S01]  /*cb30*/  VIADD R27, R27, UR4 ;  /* 0x000000041b1b7c36 */ /* 0x000fe20008000000 */
[----:B------:R-:W-:Y:S01]  /*cb40*/  IABS R10, R25 ;  /* 0x00000019000a7213 */ /* 0x000fe20000000000 */
[----:B------:R-:W-:-:S04]  /*cb50*/  IMAD.HI.U32 R2, R3, R5, R2 ;  /* 0x0000000503027227 */ /* 0x000fc800078e0002 */
[----:B------:R-:W-:Y:S02]  /*cb60*/  IMAD.MOV.U32 R3, RZ, RZ, R10 ;  /* 0x000000ffff037224 */ /* 0x000fe400078e000a */
[----:B------:R-:W-:Y:S02]  /*cb70*/  IMAD.MOV R5, RZ, RZ, -R11 ;  /* 0x000000ffff057224 */ /* 0x000fe400078e0a0b */
[----:B------:R-:W-:-:S04]  /*cb80*/  IMAD.HI.U32 R2, R2, R3, RZ ;  /* 0x0000000302027227 */ /* 0x000fc800078e00ff */
[----:B------:R-:W-:Y:S01]  /*cb90*/  IMAD R3, R2, R5, R3 ;  /* 0x0000000502037224 */ /* 0x000fe200078e0203 */
[----:B0-----:R-:W0:Y:S01]  /*cba0*/  MUFU.RCP R8, R8 ;  /* 0x0000000800087308 */ /* 0x001e220000001000 */
[----:B------:R-:W-:-:S03]  /*cbb0*/  LOP3.LUT R5, R25, R6, RZ, 0x3c, !PT ;  /* 0x0000000619057212 */ /* 0x000fc600078e3cff */
[----:B------:R-:W-:Y:S02]  /*cbc0*/  ISETP.GT.U32.AND P1, PT, R12, R3, PT ;  /* 0x000000030c00720c */ /* 0x000fe40003f24070 */
[----:B------:R-:W-:-:S11]  /*cbd0*/  ISETP.GE.AND P2, PT, R5, RZ, PT ;  /* 0x000000ff0500720c */ /* 0x000fd60003f46270 */
[----:B------:R-:W-:Y:S02]  /*cbe0*/  @!P1 IMAD.IADD R3, R3, 0x1, -R12 ;  /* 0x0000000103039824 */ /* 0x000fe400078e0a0c */
[----:B0-----:R-:W-:Y:S02]  /*cbf0*/  VIADD R10, R8, 0xffffffe ;  /* 0x0ffffffe080a7836 */ /* 0x001fe40000000000 */
[----:B------:R-:W-:Y:S01]  /*cc00*/  @!P1 VIADD R2, R2, 0x1 ;  /* 0x0000000102029836 */ /* 0x000fe20000000000 */
[----:B------:R-:W-:Y:S02]  /*cc10*/  ISETP.GE.U32.AND P0, PT, R3, R12, PT ;  /* 0x0000000c0300720c */ /* 0x000fe40003f06070 */
[----:B------:R-:W0:Y:S01]  /*cc20*/  F2I.FTZ.U32.TRUNC.NTZ R3, R10 ;  /* 0x0000000a00037305 */ /* 0x000e22000021f000 */
[----:B------:R-:W-:-:S10]  /*cc30*/  ISETP.NE.AND P1, PT, R6, RZ, PT ;  /* 0x000000ff0600720c */ /* 0x000fd40003f25270 */
[----:B------:R-:W-:-:S04]  /*cc40*/  @P0 VIADD R2, R2, 0x1 ;  /* 0x0000000102020836 */ /* 0x000fc80000000000 */
[----:B------:R-:W-:Y:S01]  /*cc50*/  IMAD.MOV.U32 R8, RZ, RZ, R2 ;  /* 0x000000ffff087224 */ /* 0x000fe200078e0002 */
[----:B------:R-:W-:Y:S01]  /*cc60*/  IABS R2, R9 ;  /* 0x0000000900027213 */ /* 0x000fe20000000000 */
[----:B0-----:R-:W-:Y:S02]  /*cc70*/  IMAD.MOV R5, RZ, RZ, -R3 ;  /* 0x000000ffff057224 */ /* 0x001fe400078e0a03 */
[----:B------:R-:W-:Y:S01]  /*cc80*/  @!P2 IMAD.MOV R8, RZ, RZ, -R8 ;  /* 0x000000ffff08a224 */ /* 0x000fe200078e0a08 */
[----:B------:R-:W-:Y:S01]  /*cc90*/  @!P1 LOP3.LUT R8, RZ, R6, RZ, 0x33, !PT ;  /* 0x00000006ff089212 */ /* 0x000fe200078e33ff */
[----:B------:R-:W-:Y:S02]  /*cca0*/  IMAD.MOV R11, RZ, RZ, -R2 ;  /* 0x000000ffff0b7224 */ /* 0x000fe400078e0a02 */
[----:B------:R-:W-:Y:S01]  /*ccb0*/  IMAD R5, R5, R4, RZ ;  /* 0x0000000405057224 */ /* 0x000fe200078e02ff */
[----:B------:R-:W-:Y:S01]  /*ccc0*/  IABS R10, R8 ;  /* 0x00000008000a7213 */ /* 0x000fe20000000000 */
[----:B------:R-:W-:-:S02]  /*ccd0*/  IMAD.MOV.U32 R2, RZ, RZ, RZ ;  /* 0x000000ffff027224 */ /* 0x000fc400078e00ff */
[----:B------:R-:W-:Y:S02]  /*cce0*/  IMAD R6, R6, R8, RZ ;  /* 0x0000000806067224 */ /* 0x000fe400078e02ff */
[----:B------:R-:W-:-:S04]  /*ccf0*/  IMAD.HI.U32 R2, R3, R5, R2 ;  /* 0x0000000503027227 */ /* 0x000fc800078e0002 */
[----:B------:R-:W-:Y:S02]  /*cd00*/  IMAD.MOV.U32 R3, RZ, RZ, R10 ;  /* 0x000000ffff037224 */ /* 0x000fe400078e000a */
[----:B------:R-:W-:Y:S02]  /*cd10*/  IMAD.MOV.U32 R5, RZ, RZ, R11 ;  /* 0x000000ffff057224 */ /* 0x000fe400078e000b */
[----:B------:R-:W-:-:S04]  /*cd20*/  IMAD.HI.U32 R2, R2, R3, RZ ;  /* 0x0000000302027227 */ /* 0x000fc800078e00ff */
[----:B------:R-:W-:Y:S02]  /*cd30*/  IMAD R3, R2, R5, R3 ;  /* 0x0000000502037224 */ /* 0x000fe400078e0203 */
[----:B------:R-:W-:-:S03]  /*cd40*/  IMAD.IADD R25, R25, 0x1, -R6 ;  /* 0x0000000119197824 */ /* 0x000fc600078e0a06 */
[----:B------:R-:W-:-:S13]  /*cd50*/  ISETP.GT.U32.AND P1, PT, R4, R3, PT ;  /* 0x000000030400720c */ /* 0x000fda0003f24070 */
[----:B------:R-:W-:Y:S02]  /*cd60*/  @!P1 IMAD.IADD R3, R3, 0x1, -R4 ;  /* 0x0000000103039824 */ /* 0x000fe400078e0a04 */
[----:B------:R-:W-:Y:S01]  /*cd70*/  @!P1 VIADD R2, R2, 0x1 ;  /* 0x0000000102029836 */ /* 0x000fe20000000000 */
[----:B------:R-:W-:Y:S02]  /*cd80*/  ISETP.NE.AND P1, PT, R9, RZ, PT ;  /* 0x000000ff0900720c */ /* 0x000fe40003f25270 */
[----:B------:R-:W-:Y:S02]  /*cd90*/  ISETP.GE.U32.AND P0, PT, R3, R4, PT ;  /* 0x000000040300720c */ /* 0x000fe40003f06070 */
[----:B------:R-:W-:-:S04]  /*cda0*/  LOP3.LUT R3, R8, R9, RZ, 0x3c, !PT ;  /* 0x0000000908037212 */ /* 0x000fc800078e3cff */
[----:B------:R-:W-:-:S07]  /*cdb0*/  ISETP.GE.AND P2, PT, R3, RZ, PT ;  /* 0x000000ff0300720c */ /* 0x000fce0003f46270 */
[----:B------:R-:W-:-:S06]  /*cdc0*/  @P0 VIADD R2, R2, 0x1 ;  /* 0x0000000102020836 */ /* 0x000fcc0000000000 */
[----:B------:R-:W-:Y:S01]  /*cdd0*/  @!P2 IMAD.MOV R2, RZ, RZ, -R2 ;  /* 0x000000ffff02a224 */ /* 0x000fe200078e0a02 */
[----:B------:R-:W-:-:S05]  /*cde0*/  @!P1 LOP3.LUT R2, RZ, R9, RZ, 0x33, !PT ;  /* 0x00000009ff029212 */ /* 0x000fca00078e33ff */
[----:B------:R-:W-:-:S04]  /*cdf0*/  IMAD.MOV R26, RZ, RZ, -R2 ;  /* 0x000000ffff1a7224 */ /* 0x000fc800078e0a02 */
[C---:B------:R-:W-:Y:S02]  /*ce00*/  IMAD R26, R9.reuse, R26, R8 ;  /* 0x0000001a091a7224 */ /* 0x040fe400078e0208 */
[----:B------:R-:W-:-:S04]  /*ce10*/  IMAD R9, R9, 0x1000000, R2 ;  /* 0x0100000009097824 */ /* 0x000fc800078e0202 */
[----:B------:R-:W-:Y:S01]  /*ce20*/  IMAD R26, R26, 0x10000, R9 ;  /* 0x000100001a1a7824 */ /* 0x000fe200078e0209 */
[----:B------:R-:W-:Y:S06]  /*ce30*/  BRA `(.L_x_409) ;  /* 0x0000000000147947 */ /* 0x000fec0003800000 */
.L_x_406:
[----:B------:R-:W-:Y:S01]  /*ce40*/  ULDC UR4, c[0x0][0xc3c] ;  /* 0x00030f0000047ab9 */ /* 0x000fe20000000800 */
[----:B------:R-:W-:Y:S02]  /*ce50*/  IMAD.MOV.U32 R25, RZ, RZ, RZ ;  /* 0x000000ffff197224 */ /* 0x000fe400078e00ff */
[----:B------:R-:W-:Y:S02]  /*ce60*/  IMAD.U32 R24, RZ, RZ, UR6 ;  /* 0x00000006ff187e24 */ /* 0x000fe4000f8e00ff */
[----:B------:R-:W-:Y:S02]  /*ce70*/  IMAD.MOV.U32 R26, RZ, RZ, RZ ;  /* 0x000000ffff1a7224 */ /* 0x000fe400078e00ff */
[----:B------:R-:W-:-:S07]  /*ce80*/  IMAD.U32 R27, RZ, RZ, UR4 ;  /* 0x00000004ff1b7e24 */ /* 0x000fce000f8e00ff */
.L_x_409:
[----:B------:R-:W-:-:S13]  /*ce90*/  ISETP.NE.AND P0, PT, R7, RZ, PT ;  /* 0x000000ff0700720c */ /* 0x000fda0003f05270 */
[----:B------:R-:W0:Y:S01]  /*cea0*/  @!P0 S2R R3, SR_CgaCtaId ;  /* 0x0000000000038919 */ /* 0x000e220000008800 */
[----:B------:R-:W-:-:S04]  /*ceb0*/  @!P0 MOV R2, 0x400 ;  /* 0x0000040000028802 */ /* 0x000fc80000000f00 */
[----:B0-----:R-:W-:-:S05]  /*cec0*/  @!P0 LEA R2, R3, R2, 0x18 ;  /* 0x0000000203028211 */ /* 0x001fca00078ec0ff */
[----:B------:R1:W-:Y:S01]  /*ced0*/  @!P0 STS.128 [R2+0x28cd0], R24 ;  /* 0x028cd01802008388 */ /* 0x0003e20000000c00 */
[----:B------:R-:W-:Y:S06]  /*cee0*/  BAR.ARV 0x5, 0x180 ;  /* 0x0146000000007b1d */ /* 0x000fec0000002000 */
.L_x_404:
[----:B------:R2:W-:Y:S01]  /*cef0*/  STL [R1+0x24], RZ ;  /* 0x000024ff01007387 */ /* 0x0005e20000100800 */
[----:B------:R-:W-:Y:S01]  /*cf00*/  ULDC UR4, c[0x0][0xc3c] ;  /* 0x00030f0000047ab9 */ /* 0x000fe20000000800 */
[----:B------:R-:W-:Y:S01]  /*cf10*/  IMAD.MOV.U32 R22, RZ, RZ, 0x1 ;  /* 0x00000001ff167424 */ /* 0x000fe200078e00ff */
[----:B0-----:R-:W-:Y:S01]  /*cf20*/  ISETP.GE.AND P0, PT, R27, UR4, PT ;  /* 0x000000041b007c0c */ /* 0x001fe2000bf06270 */
[----:B------:R-:W-:-:S12]  /*cf30*/  IMAD.MOV.U32 R18, RZ, RZ, RZ ;  /* 0x000000ffff127224 */ /* 0x000fd800078e00ff */
[----:B--2---:R-:W-:Y:S05]  /*cf40*/  @P0 BRA `(.L_x_410) ;  /* 0x0000004800b80947 */ /* 0x004fea0003800000 */
[----:B------:R-:W0:Y:S01]  /*cf50*/  S2UR UR5, SR_CgaCtaId ;  /* 0x00000000000579c3 */ /* 0x000e220000008800 */
[C---:B-1----:R-:W-:Y:S01]  /*cf60*/  IMAD.SHL.U32 R2, R0.reuse, 0x8, RZ ;  /* 0x0000000800027824 */ /* 0x042fe200078e00ff */
[----:B------:R-:W-:Y:S01]  /*cf70*/  UMOV UR4, 0x400 ;  /* 0x0000040000047882 */ /* 0x000fe20000000000 */
[C---:B------:R-:W-:Y:S01]  /*cf80*/  LOP3.LUT R4, R0.reuse, 0x7f, RZ, 0xc0, !PT ;  /* 0x0000007f00047812 */ /* 0x040fe200078ec0ff */
[----:B------:R-:W-:Y:S01]  /*cf90*/  IMAD.SHL.U32 R5, R0, 0x10, RZ ;  /* 0x0000001000057824 */ /* 0x000fe200078e00ff */
[----:B------:R1:W-:Y:S01]  /*cfa0*/  STL [R1+0x24], RZ ;  /* 0x000024ff01007387 */ /* 0x0003e20000100800 */
[C---:B------:R-:W-:Y:S01]  /*cfb0*/  LOP3.LUT R3, R2.reuse, 0x1f8, RZ, 0xc0, !PT ;  /* 0x000001f802037812 */ /* 0x040fe200078ec0ff */
[----:B------:R-:W-:Y:S01]  /*cfc0*/  BSSY B8, `(.L_x_410) ;  /* 0x00004a6000087945 */ /* 0x000fe20003800000 */
[----:B------:R-:W-:Y:S01]  /*cfd0*/  SHF.R.U32.HI R36, RZ, 0x3, R4 ;  /* 0x00000003ff247819 */ /* 0x000fe20000011604 */
[----:B------:R-:W-:Y:S01]  /*cfe0*/  IMAD.MOV.U32 R22, RZ, RZ, 0x1 ;  /* 0x00000001ff167424 */ /* 0x000fe200078e00ff */
[----:B------:R-:W-:Y:S01]  /*cff0*/  LOP3.LUT R3, R3, 0x38, R0, 0x78, !PT ;  /* 0x0000003803037812 */ /* 0x000fe200078e7800 */
[----:B------:R-:W-:Y:S01]  /*d000*/  IMAD.MOV.U32 R18, RZ, RZ, RZ ;  /* 0x000000ffff127224 */ /* 0x000fe200078e00ff */
[----:B------:R-:W-:Y:S01]  /*d010*/  LOP3.LUT R0, R2, 0x38, RZ, 0xc0, !PT ;  /* 0x0000003802007812 */ /* 0x000fe200078ec0ff */
[----:B------:R-:W-:Y:S01]  /*d020*/  ULOP3.LUT UR36, UR37, 0x2, URZ, 0xfc, !UPT ;  /* 0x0000000225247892 */ /* 0x000fe2000f8efc3f */
[----:B------:R-:W-:Y:S01]  /*d030*/  LOP3.LUT R33, R3, 0x200, R2, 0xf8, !PT ;  /* 0x0000020003217812 */ /* 0x000fe200078ef802 */
[----:B------:R-:W-:Y:S01]  /*d040*/  ULDC UR38, c[0x0][0xc] ;  /* 0x0000030000267ab9 */ /* 0x000fe20000000800 */
[----:B------:R-:W-:-:S02]  /*d050*/  LOP3.LUT R3, R36, 0x70, R5, 0xf8, !PT ;  /* 0x0000007024037812 */ /* 0x000fc400078ef805 */
[C---:B------:R-:W-:Y:S02]  /*d060*/  LOP3.LUT R2, R0.reuse, 0x40, RZ, 0xfc, !PT ;  /* 0x0000004000027812 */ /* 0x040fe400078efcff */
[C---:B------:R-:W-:Y:S02]  /*d070*/  LOP3.LUT R4, R0.reuse, 0x80, RZ, 0xfc, !PT ;  /* 0x0000008000047812 */ /* 0x040fe400078efcff */
[C---:B------:R-:W-:Y:S01]  /*d080*/  LOP3.LUT R3, R0.reuse, 0xc0, RZ, 0xfc, !PT ;  /* 0x000000c000037812 */ /* 0x040fe200078efcff */
[----:B0-----:R-:W-:Y:S01]  /*d090*/  ULEA UR4, UR5, UR4, 0x18 ;  /* 0x0000000405047291 */ /* 0x001fe2000f8ec03f */
[C---:B------:R-:W-:Y:S02]  /*d0a0*/  LOP3.LUT R2, R0.reuse, 0x100, RZ, 0xfc, !PT ;  /* 0x0000010000027812 */ /* 0x040fe400078efcff */
[C---:B------:R-:W-:Y:S02]  /*d0b0*/  LOP3.LUT R4, R0.reuse, 0x140, RZ, 0xfc, !PT ;  /* 0x0000014000047812 */ /* 0x040fe400078efcff */
[C---:B------:R-:W-:Y:S01]  /*d0c0*/  LOP3.LUT R3, R0.reuse, 0x180, RZ, 0xfc, !PT ;  /* 0x0000018000037812 */ /* 0x040fe200078efcff */
[----:B------:R-:W-:Y:S01]  /*d0d0*/  IMAD.U32 R17, RZ, RZ, UR4 ;  /* 0x00000004ff117e24 */ /* 0x000fe2000f8e00ff */
[----:B------:R-:W-:-:S03]  /*d0e0*/  LOP3.LUT R2, R0, 0x1c0, RZ, 0xfc, !PT ;  /* 0x000001c000027812 */ /* 0x000fc600078efcff */
[----:B------:R-:W-:-:S05]  /*d0f0*/  IMAD R0, R33, 0x2, R17 ;  /* 0x0000000221007824 */ /* 0x000fca00078e0211 */
[----:B------:R1:W-:Y:S02]  /*d100*/  STL [R1+0x2c], R0 ;  /* 0x00002c0001007387 */ /* 0x0003e40000100800 */
.L_x_471:
[----:B------:R-:W0:Y:S02]  /*d110*/  LDC.64 R2, c[0x0][0xc88] ;  /* 0x00032200ff027b82 */ /* 0x000e240000000a00 */
[----:B0-----:R-:W-:-:S05]  /*d120*/  IMAD.WIDE R2, R27, 0x4, R2 ;  /* 0x000000041b027825 */ /* 0x001fca00078e0202 */
[----:B-1----:R-:W1:Y:S01]  /*d130*/  LDG.E R29, desc[UR50][R2.64] ;  /* 0x00000032021d7981 */ /* 0x002e62000c1e1900 */
[----:B------:R-:W-:Y:S05]  /*d140*/  YIELD ;  /* 0x0000000000007946 */ /* 0x000fea0003800000 */
[----:B------:R-:W-:Y:S01]  /*d150*/  ULDC.64 UR4, c[0x0][0xa28] ;  /* 0x00028a0000047ab9 */ /* 0x000fe20000000a00 */
[----:B------:R-:W-:Y:S01]  /*d160*/  IMAD.MOV.U32 R31, RZ, RZ, RZ ;  /* 0x000000ffff1f7224 */ /* 0x000fe200078e00ff */
[----:B------:R-:W-:Y:S01]  /*d170*/  ISETP.NE.U32.AND P0, PT, RZ, UR4, PT ;  /* 0x00000004ff007c0c */ /* 0x000fe2000bf05070 */
[----:B------:R-:W-:-:S03]  /*d180*/  ULDC.64 UR6, c[0x0][0xa18] ;  /* 0x0002860000067ab9 */ /* 0x000fc60000000a00 */
[----:B------:R-:W-:Y:S01]  /*d190*/  ISETP.NE.AND.EX P0, PT, RZ, UR5, PT, P0 ;  /* 0x00000005ff007c0c */ /* 0x000fe2000bf05300 */
[----:B------:R-:W-:Y:S01]  /*d1a0*/  IMAD.MOV.U32 R37, RZ, RZ, RZ ;  /* 0x000000ffff257224 */ /* 0x000fe200078e00ff */
[----:B-1----:R-:W-:-:S11]  /*d1b0*/  SHF.R.S32.HI R0, RZ, 0x1f, R29 ;  /* 0x0000001fff007819 */ /* 0x002fd6000001141d */
[C---:B------:R-:W-:Y:S01]  /*d1c0*/  @P0 LEA R2, P1, R29.reuse, UR4, 0x2 ;  /* 0x000000041d020c11 */ /* 0x040fe2000f8210ff */
[C---:B------:R-:W-:Y:S01]  /*d1d0*/  IMAD.SHL.U32 R19, R29.reuse, 0x4, RZ ;  /* 0x000000041d137824 */ /* 0x040fe200078e00ff */
[C-C-:B------:R-:W-:Y:S01]  /*d1e0*/  SHF.L.U64.HI R32, R29.reuse, 0x2, R0.reuse ;  /* 0x000000021d207819 */ /* 0x140fe20000010200 */
[----:B------:R0:W-:Y:S01]  /*d1f0*/  STL [R1+0x4], R0 ;  /* 0x0000040001007387 */ /* 0x0001e20000100800 */
[----:B------:R-:W-:Y:S01]  /*d200*/  @P0 LEA.HI.X R3, R29, UR5, R0, 0x2, P1 ;  /* 0x000000051d030c11 */ /* 0x000fe200088f1400 */
[----:B------:R-:W-:-:S04]  /*d210*/  ULDC.64 UR4, c[0x0][0xa00] ;  /* 0x0002800000047ab9 */ /* 0x000fc80000000a00 */
[----:B------:R1:W5:Y:S01]  /*d220*/  @P0 LDG.E R31, desc[UR50][R2.64] ;  /* 0x00000032021f0981 */ /* 0x000362000c1e1900 */
[----:B------:R-:W-:Y:S02]  /*d230*/  ISETP.NE.U32.AND P0, PT, RZ, UR4, PT ;  /* 0x00000004ff007c0c */ /* 0x000fe4000bf05070 */
[----:B------:R-:W-:Y:S02]  /*d240*/  LOP3.LUT R16, R16, 0xfffffeff, RZ, 0xc0, !PT ;  /* 0xfffffeff10107812 */ /* 0x000fe400078ec0ff */
[----:B------:R-:W-:Y:S02]  /*d250*/  ISETP.NE.AND.EX P2, PT, RZ, UR5, PT, P0 ;  /* 0x00000005ff007c0c */ /* 0x000fe4000bf45300 */
[----:B------:R-:W-:Y:S02]  /*d260*/  ISETP.NE.U32.AND P0, PT, RZ, UR6, PT ;  /* 0x00000006ff007c0c */ /* 0x000fe4000bf05070 */
[----:B-1----:R-:W-:Y:S02]  /*d270*/  IADD3 R2, P1, R19, UR4, RZ ;  /* 0x0000000413027c10 */ /* 0x002fe4000ff3e0ff */
[----:B------:R-:W-:-:S02]  /*d280*/  ISETP.NE.AND.EX P0, PT, RZ, UR7, PT, P0 ;  /* 0x00000007ff007c0c */ /* 0x000fc4000bf05300 */
[----:B------:R-:W-:Y:S01]  /*d290*/  IADD3.X R3, R32, UR5, RZ, P1, !PT ;  /* 0x0000000520037c10 */ /* 0x000fe20008ffe4ff */
[----:B------:R-:W-:-:S04]  /*d2a0*/  ULDC.64 UR4, c[0x0][0x418] ;  /* 0x0001060000047ab9 */ /* 0x000fc80000000a00 */
[----:B------:R-:W-:Y:S01]  /*d2b0*/  @P2 LOP3.LUT R16, R16, 0x100, RZ, 0xfc, !PT ;  /* 0x0000010010102812 */ /* 0x000fe200078efcff */
[----:B------:R1:W5:Y:S05]  /*d2c0*/  @P2 LDG.E R37, desc[UR50][R2.64] ;  /* 0x0000003202252981 */ /* 0x00036a000c1e1900 */
[----:B------:R-:W-:-:S04]  /*d2d0*/  @P0 IADD3 R4, P1, R19, UR6, RZ ;  /* 0x0000000613040c10 */ /* 0x000fc8000ff3e0ff */
[----:B------:R-:W-:-:S05]  /*d2e0*/  @P0 IADD3.X R5, R32, UR7, RZ, P1, !PT ;  /* 0x0000000720050c10 */ /* 0x000fca0008ffe4ff */
[----:B0-2---:R-:W2:Y:S01]  /*d2f0*/  @P0 LDG.E R0, desc[UR50][R4.64] ;  /* 0x0000003204000981 */ /* 0x005ea2000c1e1900 */
[----:B------:R-:W-:-:S03]  /*d300*/  UISETP.NE.U32.AND UP0, UPT, UR4, URZ, UPT ;  /* 0x0000003f0400728c */ /* 0x000fc6000bf05070 */
[----:B------:R-:W-:Y:S01]  /*d310*/  ULDC UR4, c[0x0][0x424] ;  /* 0x0001090000047ab9 */ /* 0x000fe20000000800 */
[----:B------:R-:W-:-:S03]  /*d320*/  UISETP.NE.AND.EX UP0, UPT, UR5, URZ, UPT, UP0 ;  /* 0x0000003f0500728c */ /* 0x000fc6000bf05300 */
[----:B------:R-:W-:Y:S01]  /*d330*/  ULDC UR5, c[0x0][0x2f0] ;  /* 0x0000bc0000057ab9 */ /* 0x000fe20000000800 */
[----:B------:R-:W-:-:S04]  /*d340*/  USEL UR4, UR4, 0x1, UP0 ;  /* 0x0000000104047887 */ /* 0x000fc80008000000 */
[----:B------:R-:W-:-:S06]  /*d350*/  UIMAD UR4, UR4, UR5, URZ ;  /* 0x00000005040472a4 */ /* 0x000fcc000f8e023f */
[----:B------:R-:W-:Y:S01]  /*d360*/  IMAD.U32 R28, RZ, RZ, UR4 ;  /* 0x00000004ff1c7e24 */ /* 0x000fe2000f8e00ff */
[----:B--2---:R1:W-:Y:S01]  /*d370*/  @P0 STL [R1+0x8], R0 ;  /* 0x0000080001000387 */ /* 0x0043e20000100800 */
[----:B---34-:R-:W-:Y:S05]  /*d380*/  @P0 BRA `(.L_x_411) ;  /* 0x0000000000200947 */ /* 0x018fea0003800000 */
[----:B------:R-:W-:Y:S02]  /*d390*/  ULDC UR4, c[0x0][0x288] ;  /* 0x0000a20000047ab9 */ /* 0x000fe40000000800 */
[----:B-1----:R-:W-:-:S05]  /*d3a0*/  IMAD.U32 R0, RZ, RZ, UR4 ;  /* 0x00000004ff007e24 */ /* 0x002fca000f8e00ff */
[----:B------:R0:W-:Y:S01]  /*d3b0*/  STL [R1+0x8], R0 ;  /* 0x0000080001007387 */ /* 0x0001e20000100800 */
[----:B------:R-:W-:Y:S05]  /*d3c0*/  @!P2 BRA `(.L_x_411) ;  /* 0x000000000010a947 */ /* 0x000fea0003800000 */
[----:B------:R-:W2:Y:S04]  /*d3d0*/  LDG.E R5, desc[UR50][R2.64] ;  /* 0x0000003202057981 */ /* 0x000ea8000c1e1900 */
[----:B0-----:R-:W2:Y:S02]  /*d3e0*/  LDG.E R0, desc[UR50][R2.64+0x4] ;  /* 0x0000043202007981 */ /* 0x001ea4000c1e1900 */
[----:B--2---:R-:W-:-:S05]  /*d3f0*/  IMAD.IADD R0, R0, 0x1, -R5 ;  /* 0x0000000100007824 */ /* 0x004fca00078e0a05 */
[----:B------:R2:W-:Y:S02]  /*d400*/  STL [R1+0x8], R0 ;  /* 0x0000080001007387 */ /* 0x0005e40000100800 */
.L_x_411:
[----:B------:R-:W-:Y:S01]  /*d410*/  ULDC.64 UR4, c[0x0][0xa20] ;  /* 0x0002880000047ab9 */ /* 0x000fe20000000a00 */
[----:B------:R-:W-:Y:S01]  /*d420*/  IMAD.MOV.U32 R23, RZ, RZ, R29 ;  /* 0x000000ffff177224 */ /* 0x000fe200078e001d */
[----:B------:R-:W-:-:S04]  /*d430*/  ISETP.NE.U32.AND P0, PT, RZ, UR4, PT ;  /* 0x00000004ff007c0c */ /* 0x000fc8000bf05070 */
[----:B------:R-:W-:-:S13]  /*d440*/  ISETP.NE.AND.EX P0, PT, RZ, UR5, PT, P0 ;  /* 0x00000005ff007c0c */ /* 0x000fda000bf05300 */
[----:B------:R-:W-:Y:S05]  /*d450*/  @!P0 BRA `(.L_x_412) ;  /* 0x0000000000108947 */ /* 0x000fea0003800000 */
[----:B-1----:R-:W-:-:S04]  /*d460*/  IADD3 R2, P0, R19, UR4, RZ ;  /* 0x0000000413027c10 */ /* 0x002fc8000ff1e0ff */
[----:B------:R-:W-:-:S05]  /*d470*/  IADD3.X R3, R32, UR5, RZ, P0, !PT ;  /* 0x0000000520037c10 */ /* 0x000fca00087fe4ff */
[----:B------:R1:W5:Y:S01]  /*d480*/  LDG.E R28, desc[UR50][R2.64] ;  /* 0x00000032021c7981 */ /* 0x000362000c1e1900 */
[----:B------:R-:W-:Y:S05]  /*d490*/  BRA `(.L_x_413) ;  /* 0x0000000000247947 */ /* 0x000fea0003800000 */
.L_x_412:
[----:B------:R-:W-:Y:S02]  /*d4a0*/  ULDC.64 UR4, c[0x0][0xa08] ;  /* 0x0002820000047ab9 */ /* 0x000fe40000000a00 */
[----:B------:R-:W-:-:S04]  /*d4b0*/  ISETP.NE.U32.AND P0, PT, RZ, UR4, PT ;  /* 0x00000004ff007c0c */ /* 0x000fc8000bf05070 */
[----:B------:R-:W-:-:S13]  /*d4c0*/  ISETP.NE.AND.EX P0, PT, RZ, UR5, PT, P0 ;  /* 0x00000005ff007c0c */ /* 0x000fda000bf05300 */
[----:B------:R-:W-:Y:S05]  /*d4d0*/  @!P0 BRA `(.L_x_413) ;  /* 0x0000000000148947 */ /* 0x000fea0003800000 */
[----:B-1----:R-:W1:Y:S02]  /*d4e0*/  LDC.64 R2, c[0x0][0xa08] ;  /* 0x00028200ff027b82 */ /* 0x002e640000000a00 */
[----:B-1----:R-:W-:-:S05]  /*d4f0*/  IMAD.WIDE R2, R23, 0x4, R2 ;  /* 0x0000000417027825 */ /* 0x002fca00078e0202 */
[----:B------:R-:W3:Y:S04]  /*d500*/  LDG.E R28, desc[UR50][R2.64] ;  /* 0x00000032021c7981 */ /* 0x000ee8000c1e1900 */
[----:B------:R-:W3:Y:S02]  /*d510*/  LDG.E R5, desc[UR50][R2.64+0x4] ;  /* 0x0000043202057981 */ /* 0x000ee4000c1e1900 */
[----:B---3--:R-:W-:-:S07]  /*d520*/  IMAD.IADD R28, R5, 0x1, -R28 ;  /* 0x00000001051c7824 */ /* 0x008fce00078e0a1c */
.L_x_413:
[----:B-----5:R-:W-:Y:S01]  /*d530*/  IMAD.IADD R28, R28, 0x1, -R31 ;  /* 0x000000011c1c7824 */ /* 0x020fe200078e0a1f */
[C---:B012---:R-:W-:Y:S01]  /*d540*/  LOP3.LUT R0, R26.reuse, 0xff000000, RZ, 0xc0, !PT ;  /* 0xff0000001a007812 */ /* 0x047fe200078ec0ff */
[----:B------:R-:W-:Y:S01]  /*d550*/  BSSY B0, `(.L_x_414) ;  /* 0x0000028000007945 */ /* 0x000fe20003800000 */
[----:B------:R-:W-:Y:S02]  /*d560*/  LOP3.LUT R4, R26, 0xff0000, RZ, 0xc0, !PT ;  /* 0x00ff00001a047812 */ /* 0x000fe400078ec0ff */
[C---:B------:R-:W-:Y:S02]  /*d570*/  ISETP.GE.AND P0, PT, R28.reuse, 0x1, PT ;  /* 0x000000011c00780c */ /* 0x040fe40003f06270 */
[----:B------:R-:W-:Y:S01]  /*d580*/  SHF.R.U32.HI R3, RZ, 0x8, R0 ;  /* 0x00000008ff037819 */ /* 0x000fe20000011600 */
[----:B------:R-:W-:-:S03]  /*d590*/  VIADD R0, R28, 0x3f ;  /* 0x0000003f1c007836 */ /* 0x000fc60000000000 */
[----:B------:R-:W-:Y:S02]  /*d5a0*/  LEA.HI R4, R4, R3, RZ, 0x10 ;  /* 0x0000000304047211 */ /* 0x000fe400078f80ff */
[----:B------:R-:W-:-:S04]  /*d5b0*/  SHF.R.S32.HI R3, RZ, 0x1f, R0 ;  /* 0x0000001fff037819 */ /* 0x000fc80000011400 */
[----:B------:R-:W-:Y:S01]  /*d5c0*/  LEA.HI R0, R3, R0, RZ, 0x6 ;  /* 0x0000000003007211 */ /* 0x000fe200078f30ff */
[----:B------:R-:W-:-:S03]  /*d5d0*/  IMAD.MOV.U32 R3, RZ, RZ, RZ ;  /* 0x000000ffff037224 */ /* 0x000fc600078e00ff */
[----:B------:R-:W-:Y:S01]  /*d5e0*/  SHF.R.S32.HI R0, RZ, 0x6, R0 ;  /* 0x00000006ff007819 */ /* 0x000fe20000011400 */
[----:B------:R-:W-:Y:S06]  /*d5f0*/  @!P0 BRA `(.L_x_415) ;  /* 0x0000000000748947 */ /* 0x000fec0003800000 */
[----:B------:R-:W-:-:S04]  /*d600*/  SHF.R.U32.HI R5, RZ, 0x10, R4 ;  /* 0x00000010ff057819 */ /* 0x000fc80000011604 */
[----:B------:R-:W-:-:S13]  /*d610*/  ISETP.NE.AND P0, PT, R5, RZ, PT ;  /* 0x000000ff0500720c */ /* 0x000fda0003f05270 */
[----:B------:R-:W0:Y:S02]  /*d620*/  @!P0 LDC R5, c[0x0][0x9f0] ;  /* 0x00027c00ff058b82 */ /* 0x000e240000000800 */
[----:B0-----:R-:W-:Y:S02]  /*d630*/  IABS R7, R5 ;  /* 0x0000000500077213 */ /* 0x001fe40000000000 */
[----:B------:R-:W-:Y:S02]  /*d640*/  IADD3 R6, R5, -0x1, R0 ;  /* 0xffffffff05067810 */ /* 0x000fe40007ffe000 */
[----:B------:R-:W0:Y:S08]  /*d650*/  I2F.RP R2, R7 ;  /* 0x0000000700027306 */ /* 0x000e300000209400 */
[----:B0-----:R-:W0:Y:S02]  /*d660*/  MUFU.RCP R2, R2 ;  /* 0x0000000200027308 */ /* 0x001e240000001000 */
[----:B0-----:R-:W-:-:S06]  /*d670*/  VIADD R2, R2, 0xffffffe ;  /* 0x0ffffffe02027836 */ /* 0x001fcc0000000000 */
[----:B------:R0:W1:Y:S02]  /*d680*/  F2I.FTZ.U32.TRUNC.NTZ R3, R2 ;  /* 0x0000000200037305 */ /* 0x000064000021f000 */
[----:B0-----:R-:W-:-:S04]  /*d690*/  LOP3.LUT R2, R6, R5, RZ, 0x3c, !PT ;  /* 0x0000000506027212 */ /* 0x001fc800078e3cff */
[----:B------:R-:W-:Y:S01]  /*d6a0*/  ISETP.GE.AND P2, PT, R2, RZ, PT ;  /* 0x000000ff0200720c */ /* 0x000fe20003f46270 */
[----:B-1----:R-:W-:-:S04]  /*d6b0*/  IMAD.MOV R2, RZ, RZ, -R3 ;  /* 0x000000ffff027224 */ /* 0x002fc800078e0a03 */
[----:B------:R-:W-:Y:S02]  /*d6c0*/  IMAD R8, R2, R7, RZ ;  /* 0x0000000702087224 */ /* 0x000fe400078e02ff */
[----:B------:R-:W-:-:S04]  /*d6d0*/  IMAD.MOV.U32 R2, RZ, RZ, RZ ;  /* 0x000000ffff027224 */ /* 0x000fc800078e00ff */
[----:B------:R-:W-:Y:S01]  /*d6e0*/  IMAD.HI.U32 R8, R3, R8, R2 ;  /* 0x0000000803087227 */ /* 0x000fe200078e0002 */
[----:B------:R-:W-:Y:S02]  /*d6f0*/  IABS R2, R6 ;  /* 0x0000000600027213 */ /* 0x000fe40000000000 */
[----:B------:R-:W-:-:S03]  /*d700*/  IABS R3, R5 ;  /* 0x0000000500037213 */ /* 0x000fc60000000000 */
[----:B------:R-:W-:-:S04]  /*d710*/  IMAD.HI.U32 R8, R8, R2, RZ ;  /* 0x0000000208087227 */ /* 0x000fc800078e00ff */
[----:B------:R-:W-:-:S04]  /*d720*/  IMAD.MOV R3, RZ, RZ, -R3 ;  /* 0x000000ffff037224 */ /* 0x000fc800078e0a03 */
[----:B------:R-:W-:-:S05]  /*d730*/  IMAD R2, R8, R3, R2 ;  /* 0x0000000308027224 */ /* 0x000fca00078e0202 */
[----:B------:R-:W-:-:S13]  /*d740*/  ISETP.GT.U32.AND P1, PT, R7, R2, PT ;  /* 0x000000020700720c */ /* 0x000fda0003f24070 */
[----:B------:R-:W-:Y:S02]  /*d750*/  @!P1 IMAD.IADD R2, R2, 0x1, -R7 ;  /* 0x0000000102029824 */ /* 0x000fe400078e0a07 */
[----:B------:R-:W-:Y:S01]  /*d760*/  @!P1 VIADD R8, R8, 0x1 ;  /* 0x0000000108089836 */ /* 0x000fe20000000000 */
[----:B------:R-:W-:Y:S02]  /*d770*/  ISETP.NE.AND P1, PT, R5, RZ, PT ;  /* 0x000000ff0500720c */ /* 0x000fe40003f25270 */
[----:B------:R-:W-:-:S13]  /*d780*/  ISETP.GE.U32.AND P0, PT, R2, R7, PT ;  /* 0x000000070200720c */ /* 0x000fda0003f06070 */
[----:B------:R-:W-:-:S04]  /*d790*/  @P0 VIADD R8, R8, 0x1 ;  /* 0x0000000108080836 */ /* 0x000fc80000000000 */
[----:B------:R-:W-:-:S04]  /*d7a0*/  IMAD.MOV.U32 R3, RZ, RZ, R8 ;  /* 0x000000ffff037224 */ /* 0x000fc800078e0008 */
[----:B------:R-:W-:Y:S01]  /*d7b0*/  @!P2 IMAD.MOV R3, RZ, RZ, -R3 ;  /* 0x000000ffff03a224 */ /* 0x000fe200078e0a03 */
[----:B------:R-:W-:-:S07]  /*d7c0*/  @!P1 LOP3.LUT R3, RZ, R5, RZ, 0x33, !PT ;  /* 0x00000005ff039212 */ /* 0x000fce00078e33ff */
.L_x_415:
[----:B------:R-:W-:Y:S05]  /*d7d0*/  BSYNC B0 ;  /* 0x0000000000007941 */ /* 0x000fea0003800000 */
.L_x_414:
[----:B------:R-:W-:Y:S01]  /*d7e0*/  LOP3.LUT R30, R4, 0xff, RZ, 0xc0, !PT ;  /* 0x000000ff041e7812 */ /* 0x000fe200078ec0ff */
[----:B------:R-:W-:Y:S04]  /*d7f0*/  BSSY B7, `(.L_x_416) ;  /* 0x0000360000077945 */ /* 0x000fe80003800000 */
[----:B------:R-:W-:-:S05]  /*d800*/  IMAD R30, R30, R3, RZ ;  /* 0x000000031e1e7224 */ /* 0x000fca00078e02ff */
[----:B------:R-:W-:-:S04]  /*d810*/  VIADDMNMX R35, R30, R3, R0, PT ;  /* 0x000000031e237246 */ /* 0x000fc80003800100 */
[----:B------:R-:W-:Y:S01]  /*d820*/  ISETP.GT.AND P0, PT, R35, R30, PT ;  /* 0x0000001e2300720c */ /* 0x000fe20003f04270 */
[----:B------:R0:W-:-:S12]  /*d830*/  STL [R1+0xc], R35 ;  /* 0x00000c2301007387 */ /* 0x0001d80000100800 */
[----:B0-----:R-:W-:Y:S05]  /*d840*/  @P0 BRA `(.L_x_417) ;  /* 0x0000000000440947 */ /* 0x001fea0003800000 */
[----:B------:R-:W0:Y:S02]  /*d850*/  S2R R2, SR_TID.X ;  /* 0x0000000000027919 */ /* 0x000e240000002100 */
[----:B0-----:R-:W-:-:S04]  /*d860*/  LOP3.LUT R2, R2, 0x7f, RZ, 0xc0, !PT ;  /* 0x0000007f02027812 */ /* 0x001fc800078ec0ff */
[----:B------:R-:W-:-:S13]  /*d870*/  ISETP.NE.AND P0, PT, R2, RZ, PT ;  /* 0x000000ff0200720c */ /* 0x000fda0003f05270 */
[----:B------:R-:W-:Y:S05]  /*d880*/  @P0 BRA `(.L_x_418) ;  /* 0x0000003400580947 */ /* 0x000fea0003800000 */
[----:B------:R-:W0:Y:S01]  /*d890*/  S2R R5, SR_LANEID ;  /* 0x0000000000057919 */ /* 0x000e220000000000 */
[----:B------:R-:W-:Y:S01]  /*d8a0*/  VOTEU.ANY UR4, UPT, PT ;  /* 0x0000000000047886 */ /* 0x000fe200038e0100 */
[----:B------:R-:W1:Y:S01]  /*d8b0*/  LDC.64 R2, c[0x0][0xc60] ;  /* 0x00031800ff027b82 */ /* 0x000e620000000a00 */
[----:B------:R-:W0:Y:S02]  /*d8c0*/  FLO.U32 R0, UR4 ;  /* 0x0000000400007d00 */ /* 0x000e2400080e0000 */
[----:B0-----:R-:W-:-:S06]  /*d8d0*/  ISETP.EQ.U32.AND P0, PT, R0, R5, PT ;  /* 0x000000050000720c */ /* 0x001fcc0003f02070 */
[----:B------:R-:W1:Y:S07]  /*d8e0*/  POPC R5, UR4 ;  /* 0x0000000400057d09 */ /* 0x000e6e0008000000 */
[----:B-1----:R-:W2:Y:S01]  /*d8f0*/  @P0 ATOMG.E.ADD.STRONG.GPU PT, R3, desc[UR50][R2.64], R5 ;  /* 0x00000005020309a8 */ /* 0x002ea200081ee1f2 */
[----:B------:R-:W0:Y:S02]  /*d900*/  S2R R4, SR_LTMASK ;  /* 0x0000000000047919 */ /* 0x000e240000003900 */
[----:B0-----:R-:W-:-:S04]  /*d910*/  LOP3.LUT R4, R4, UR4, RZ, 0xc0, !PT ;  /* 0x0000000404047c12 */ /* 0x001fc8000f8ec0ff */
[----:B------:R-:W0:Y:S01]  /*d920*/  POPC R7, R4 ;  /* 0x0000000400077309 */ /* 0x000e220000000000 */
[----:B--2---:R-:W0:Y:S02]  /*d930*/  SHFL.IDX PT, R0, R3, R0, 0x1f ;  /* 0x00001f0003007589 */ /* 0x004e2400000e0000 */
[----:B0-----:R-:W-:Y:S01]  /*d940*/  IADD3 R24, R0, UR38, R7 ;  /* 0x0000002600187c10 */ /* 0x001fe2000fffe007 */
[----:B------:R-:W-:Y:S06]  /*d950*/  BRA `(.L_x_418) ;  /* 0x0000003400247947 */ /* 0x000fec0003800000 */
.L_x_417:
[----:B------:R-:W-:Y:S01]  /*d960*/  VIADD R0, R17, 0x22400 ;  /* 0x0002240011007836 */ /* 0x000fe20000000000 */
[----:B------:R-:W-:Y:S04]  /*d970*/  BSSY B6, `(.L_x_419) ;  /* 0x0000013000067945 */ /* 0x000fe80003800000 */
[----:B------:R-:W-:-:S13]  /*d980*/  LOP3.LUT P0, RZ, R0, 0x3ff, RZ, 0xc0, !PT ;  /* 0x000003ff00ff7812 */ /* 0x000fda000780c0ff */
[----:B------:R-:W-:Y:S05]  /*d990*/  @!P0 BRA `(.L_x_420) ;  /* 0x0000000000408947 */ /* 0x000fea0003800000 */
[----:B------:R-:W-:Y:S01]  /*d9a0*/  MOV R2, 0x0 ;  /* 0x0000000000027802 */ /* 0x000fe20000000f00 */
[----:B------:R-:W-:Y:S01]  /*d9b0*/  ULDC.64 UR6, c[0x4][0x90] ;  /* 0x0100240000067ab9 */ /* 0x000fe20000000a00 */
[----:B------:R-:W-:Y:S01]  /*d9c0*/  ULDC.64 UR8, c[0x4][0x98] ;  /* 0x0100260000087ab9 */ /* 0x000fe20000000a00 */
[----:B------:R-:W-:Y:S01]  /*d9d0*/  ULDC.64 UR4, c[0x4][0x8] ;  /* 0x0100020000047ab9 */ /* 0x000fe20000000a00 */
[----:B------:R-:W-:Y:S02]  /*d9e0*/  IMAD.U32 R4, RZ, RZ, UR6 ;  /* 0x00000006ff047e24 */ /* 0x000fe4000f8e00ff */
[----:B------:R-:W0:Y:S01]  /*d9f0*/  LDC.64 R2, c[0x4][R2] ;  /* 0x0100000002027b82 */ /* 0x000e220000000a00 */
[----:B------:R-:W-:Y:S02]  /*da00*/  IMAD.U32 R5, RZ, RZ, UR7 ;  /* 0x00000007ff057e24 */ /* 0x000fe4000f8e00ff */
[----:B------:R-:W-:Y:S02]  /*da10*/  IMAD.U32 R6, RZ, RZ, UR8 ;  /* 0x00000008ff067e24 */ /* 0x000fe4000f8e00ff */
[----:B------:R-:W-:-:S02]  /*da20*/  IMAD.U32 R7, RZ, RZ, UR9 ;  /* 0x00000009ff077e24 */ /* 0x000fc4000f8e00ff */
[----:B------:R-:W-:Y:S02]  /*da30*/  IMAD.U32 R10, RZ, RZ, UR4 ;  /* 0x00000004ff0a7e24 */ /* 0x000fe4000f8e00ff */
[----:B------:R-:W-:Y:S02]  /*da40*/  IMAD.U32 R11, RZ, RZ, UR5 ;  /* 0x00000005ff0b7e24 */ /* 0x000fe4000f8e00ff */
[----:B------:R-:W-:Y:S02]  /*da50*/  IMAD.MOV.U32 R8, RZ, RZ, 0x70 ;  /* 0x00000070ff087424 */ /* 0x000fe400078e00ff */
[----:B------:R-:W-:Y:S02]  /*da60*/  IMAD.MOV.U32 R12, RZ, RZ, 0x1 ;  /* 0x00000001ff0c7424 */ /* 0x000fe400078e00ff */
[----:B------:R-:W-:-:S07]  /*da70*/  IMAD.MOV.U32 R13, RZ, RZ, RZ ;  /* 0x000000ffff0d7224 */ /* 0x000fce00078e00ff */
[----:B------:R-:W-:-:S07]  /*da80*/  LEPC R20, `(.L_x_420) ;  /* 0x000000001014794e */ /* 0x000fce0000000000 */
[----:B0-----:R-:W-:Y:S05]  /*da90*/  CALL.ABS.NOINC R2 ;  /* 0x0000000002007343 */ /* 0x001fea0003c00000 */
.L_x_420:
[----:B------:R-:W-:Y:S05]  /*daa0*/  BSYNC B6 ;  /* 0x0000000000067941 */ /* 0x000fea0003800000 */
.L_x_419:
        /* <DEDUP_REMOVED lines=8> */
[----:B------:R0:W1:Y:S01]  /*db30*/  LDC.64 R2, c[0x4][R34] ;  /* 0x0100000022027b82 */ /* 0x0000620000000a00 */
[----:B------:R-:W-:Y:S02]  /*db40*/  IMAD.U32 R4, RZ, RZ, UR6 ;  /* 0x00000006ff047e24 */ /* 0x000fe4000f8e00ff */
[----:B------:R-:W-:Y:S02]  /*db50*/  IMAD.U32 R5, RZ, RZ, UR7 ;  /* 0x00000007ff057e24 */ /* 0x000fe4000f8e00ff */
[----:B------:R-:W-:Y:S02]  /*db60*/  IMAD.U32 R6, RZ, RZ, UR8 ;  /* 0x00000008ff067e24 */ /* 0x000fe4000f8e00ff */
[----:B------:R-:W-:-:S02]  /*db70*/  IMAD.U32 R7, RZ, RZ, UR9 ;  /* 0x00000009ff077e24 */ /* 0x000fc4000f8e00ff */
[----:B------:R-:W-:Y:S02]  /*db80*/  IMAD.U32 R10, RZ, RZ, UR4 ;  /* 0x00000004ff0a7e24 */ /* 0x000fe4000f8e00ff */
[----:B------:R-:W-:Y:S02]  /*db90*/  IMAD.U32 R11, RZ, RZ, UR5 ;  /* 0x00000005ff0b7e24 */ /* 0x000fe4000f8e00ff */
[----:B------:R-:W-:Y:S02]  /*dba0*/  IMAD.MOV.U32 R8, RZ, RZ, 0x70 ;  /* 0x00000070ff087424 */ /* 0x000fe400078e00ff */
[----:B------:R-:W-:Y:S02]  /*dbb0*/  IMAD.MOV.U32 R12, RZ, RZ, 0x1 ;  /* 0x00000001ff0c7424 */ /* 0x000fe400078e00ff */
[----:B0-----:R-:W-:-:S07]  /*dbc0*/  IMAD.MOV.U32 R13, RZ, RZ, RZ ;  /* 0x000000ffff0d7224 */ /* 0x001fce00078e00ff */
[----:B------:R-:W-:-:S07]  /*dbd0*/  LEPC R20, `(.L_x_423) ;  /* 0x000000001014794e */ /* 0x000fce0000000000 */
[----:B-1----:R-:W-:Y:S05]  /*dbe0*/  CALL.ABS.NOINC R2 ;  /* 0x0000000002007343 */ /* 0x002fea0003c00000 */
.L_x_423:
[----:B------:R0:W1:Y:S01]  /*dbf0*/  LDC.64 R2, c[0x4][R34] ;  /* 0x0100000022027b82 */ /* 0x0000620000000a00 */
[----:B------:R-:W-:Y:S01]  /*dc00*/  ULDC.64 UR6, c[0x4][0x90] ;  /* 0x0100240000067ab9 */ /* 0x000fe20000000a00 */
[----:B------:R-:W-:Y:S01]  /*dc10*/  ULDC.64 UR8, c[0x4][0x98] ;  /* 0x0100260000087ab9 */ /* 0x000fe20000000a00 */
[----:B------:R-:W-:Y:S01]  /*dc20*/  ULDC.64 UR4, c[0x4][0x18] ;  /* 0x0100060000047ab9 */ /* 0x000fe20000000a00 */
        /* <DEDUP_REMOVED lines=11> */
.L_x_422:
[----:B------:R-:W-:Y:S05]  /*dce0*/  BSYNC B6 ;  /* 0x0000000000067941 */ /* 0x000fea0003800000 */
.L_x_421:
[----:B------:R-:W0:Y:S01]  /*dcf0*/  S2R R0, SR_TID.X ;  /* 0x0000000000007919 */ /* 0x000e220000002100 */
[----:B------:R-:W-:Y:S01]  /*dd00*/  ULDC.64 UR4, c[0x0][0x9f8] ;  /* 0x00027e0000047ab9 */ /* 0x000fe20000000a00 */
[----:B------:R-:W1:Y:S01]  /*dd10*/  LDC R20, c[0x0][0x430] ;  /* 0x00010c00ff147b82 */ /* 0x000e620000000800 */
[----:B------:R-:W-:Y:S01]  /*dd20*/  ISETP.NE.U32.AND P0, PT, RZ, UR4, PT ;  /* 0x00000004ff007c0c */ /* 0x000fe2000bf05070 */
[----:B------:R-:W2:Y:S03]  /*dd30*/  S2R R34, SR_TID.X ;  /* 0x0000000000227919 */ /* 0x000ea60000002100 */
[----:B------:R-:W-:-:S13]  /*dd40*/  ISETP.NE.AND.EX P0, PT, RZ, UR5, PT, P0 ;  /* 0x00000005ff007c0c */ /* 0x000fda000bf05300 */
[----:B------:R-:W-:Y:S01]  /*dd50*/  @P0 IADD3 R2, P1, R19, UR4, RZ ;  /* 0x0000000413020c10 */ /* 0x000fe2000ff3e0ff */
[----:B------:R-:W-:-:S03]  /*dd60*/  ULDC UR4, c[0x0][0x320] ;  /* 0x0000c80000047ab9 */ /* 0x000fc60000000800 */
[----:B------:R-:W-:Y:S01]  /*dd70*/  @P0 IADD3.X R3, R32, UR5, RZ, P1, !PT ;  /* 0x0000000520030c10 */ /* 0x000fe20008ffe4ff */
[----:B------:R-:W3:Y:S04]  /*dd80*/  S2R R21, SR_TID.X ;  /* 0x0000000000157919 */ /* 0x000ee80000002100 */
[----:B------:R4:W5:Y:S01]  /*dd90*/  @P0 LDG.E R23, desc[UR50][R2.64] ;  /* 0x0000003202170981 */ /* 0x000962000c1e1900 */
[----:B------:R-:W-:Y:S01]  /*dda0*/  LOP3.LUT R16, R16, 0xffffffbf, RZ, 0xc0, !PT ;  /* 0xffffffbf10107812 */ /* 0x000fe200078ec0ff */
[----:B------:R-:W-:Y:S01]  /*ddb0*/  UMOV UR5, 0xffffffff ;  /* 0xffffffff00057882 */ /* 0x000fe20000000000 */
[----:B0-----:R-:W-:Y:S02]  /*ddc0*/  IMAD.SHL.U32 R0, R0, 0x8, RZ ;  /* 0x0000000800007824 */ /* 0x001fe400078e00ff */
[----:B--2---:R-:W-:-:S03]  /*ddd0*/  IMAD.SHL.U32 R34, R34, 0x8, RZ ;  /* 0x0000000822227824 */ /* 0x004fc600078e00ff */
[----:B------:R-:W-:-:S04]  /*dde0*/  LOP3.LUT R0, R0, 0x38, RZ, 0xc0, !PT ;  /* 0x0000003800007812 */ /* 0x000fc800078ec0ff */
[C---:B------:R-:W-:Y:S02]  /*ddf0*/  LOP3.LUT R4, R0.reuse, 0x40, RZ, 0xfc, !PT ;  /* 0x0000004000047812 */ /* 0x040fe400078efcff */
[----:B------:R-:W-:Y:S02]  /*de00*/  LOP3.LUT R0, R0, 0x180, RZ, 0xfc, !PT ;  /* 0x0000018000007812 */ /* 0x000fe400078efcff */
[----:B------:R-:W-:Y:S02]  /*de10*/  ISETP.GE.AND P0, PT, R4, UR4, PT ;  /* 0x0000000404007c0c */ /* 0x000fe4000bf06270 */
[----:B------:R-:W-:Y:S02]  /*de20*/  LOP3.LUT R34, R34, 0x38, RZ, 0xc0, !PT ;  /* 0x0000003822227812 */ /* 0x000fe400078ec0ff */
[----:B------:R-:W-:Y:S02]  /*de30*/  ISETP.GE.AND P1, PT, R0, UR4, PT ;  /* 0x0000000400007c0c */ /* 0x000fe4000bf26270 */
[----:B------:R-:W-:-:S02]  /*de40*/  LOP3.LUT R0, R34, 0x1c0, RZ, 0xfc, !PT ;  /* 0x000001c022007812 */ /* 0x000fc400078efcff */
[----:B------:R-:W-:Y:S02]  /*de50*/  LOP3.LUT R34, R34, 0x80, RZ, 0xfc, !PT ;  /* 0x0000008022227812 */ /* 0x000fe400078efcff */
[----:B------:R-:W-:Y:S02]  /*de60*/  SEL R7, RZ, 0x40, P1 ;  /* 0x00000040ff077807 */ /* 0x000fe40000800000 */
[----:B------:R-:W-:Y:S01]  /*de70*/  ISETP.GE.AND P5, PT, R34, UR4, PT ;  /* 0x0000000422007c0c */ /* 0x000fe2000bfa6270 */
[----:B---3--:R-:W-:Y:S01]  /*de80*/  IMAD.SHL.U32 R21, R21, 0x8, RZ ;  /* 0x0000000815157824 */ /* 0x008fe200078e00ff */
[----:B------:R-:W-:Y:S01]  /*de90*/  @P0 LOP3.LUT R16, R16, 0x40, RZ, 0xfc, !PT ;  /* 0x0000004010100812 */ /* 0x000fe200078efcff */
[----:B------:R-:W0:Y:S01]  /*dea0*/  S2R R34, SR_TID.X ;  /* 0x0000000000227919 */ /* 0x000e220000002100 */
[----:B------:R-:W-:Y:S02]  /*deb0*/  ISETP.GE.AND P0, PT, R0, UR4, PT ;  /* 0x0000000400007c0c */ /* 0x000fe4000bf06270 */
[----:B------:R-:W-:Y:S01]  /*dec0*/  LOP3.LUT R21, R21, 0x38, RZ, 0xc0, !PT ;  /* 0x0000003815157812 */ /* 0x000fe200078ec0ff */
[----:B------:R-:W2:Y:S01]  /*ded0*/  S2R R0, SR_TID.X ;  /* 0x0000000000007919 */ /* 0x000ea20000002100 */
[----:B------:R-:W-:-:S02]  /*dee0*/  LOP3.LUT R16, R16, 0xffffff7f, RZ, 0xc0, !PT ;  /* 0xffffff7f10107812 */ /* 0x000fc400078ec0ff */
[C---:B------:R-:W-:Y:S02]  /*def0*/  ISETP.GE.AND P2, PT, R21.reuse, UR4, PT ;  /* 0x0000000415007c0c */ /* 0x040fe4000bf46270 */
[----:B------:R-:W-:Y:S02]  /*df00*/  LOP3.LUT R21, R21, 0x140, RZ, 0xfc, !PT ;  /* 0x0000014015157812 */ /* 0x000fe400078efcff */
[----:B------:R-:W-:-:S09]  /*df10*/  SEL R8, RZ, 0x80, P0 ;  /* 0x00000080ff087807 */ /* 0x000fd20000000000 */
[----:B------:R-:W-:Y:S02]  /*df20*/  @P2 LOP3.LUT R16, R16, 0x80, RZ, 0xfc, !PT ;  /* 0x0000008010102812 */ /* 0x000fe400078efcff */
[----:B------:R-:W-:Y:S02]  /*df30*/  ISETP.GE.AND P2, PT, R21, UR4, PT ;  /* 0x0000000415007c0c */ /* 0x000fe4000bf46270 */
[----:B------:R-:W-:-:S04]  /*df40*/  LOP3.LUT R16, R16, 0xffffffdf, RZ, 0xc0, !PT ;  /* 0xffffffdf10107812 */ /* 0x000fc800078ec0ff */
[----:B------:R-:W-:Y:S01]  /*df50*/  @P5 LOP3.LUT R16, R16, 0x20, RZ, 0xfc, !PT ;  /* 0x0000002010105812 */ /* 0x000fe200078efcff */
[----:B0-----:R-:W-:-:S03]  /*df60*/  IMAD.SHL.U32 R34, R34, 0x8, RZ ;  /* 0x0000000822227824 */ /* 0x001fc600078e00ff */
[----:B------:R-:W-:Y:S01]  /*df70*/  LOP3.LUT R16, R16, 0xffffffef, RZ, 0xc0, !PT ;  /* 0xffffffef10107812 */ /* 0x000fe200078ec0ff */
[----:B--2---:R-:W-:Y:S01]  /*df80*/  IMAD.SHL.U32 R0, R0, 0x8, RZ ;  /* 0x0000000800007824 */ /* 0x004fe200078e00ff */
[----:B------:R-:W-:-:S04]  /*df90*/  LOP3.LUT R34, R34, 0x38, RZ, 0xc0, !PT ;  /* 0x0000003822227812 */ /* 0x000fc800078ec0ff */
[----:B------:R-:W-:Y:S02]  /*dfa0*/  LOP3.LUT R0, R0, 0x38, RZ, 0xc0, !PT ;  /* 0x0000003800007812 */ /* 0x000fe400078ec0ff */
[----:B------:R-:W-:Y:S02]  /*dfb0*/  LOP3.LUT R34, R34, 0x100, RZ, 0xfc, !PT ;  /* 0x0000010022227812 */ /* 0x000fe400078efcff */
[----:B------:R-:W-:Y:S02]  /*dfc0*/  LOP3.LUT R0, R0, 0xc0, RZ, 0xfc, !PT ;  /* 0x000000c000007812 */ /* 0x000fe400078efcff */
[----:B------:R-:W-:Y:S02]  /*dfd0*/  ISETP.GE.AND P3, PT, R34, UR4, PT ;  /* 0x0000000422007c0c */ /* 0x000fe4000bf66270 */
[----:B------:R-:W-:Y:S02]  /*dfe0*/  ISETP.GE.AND P4, PT, R0, UR4, PT ;  /* 0x0000000400007c0c */ /* 0x000fe4000bf86270 */
[----:B------:R-:W-:-:S11]  /*dff0*/  LEA R0, R35, 0xffffffc0, 0x6 ;  /* 0xffffffc023007811 */ /* 0x000fd600078e30ff */
[----:B------:R-:W-:-:S04]  /*e000*/  @P4 LOP3.LUT R16, R16, 0x10, RZ, 0xfc, !PT ;  /* 0x0000001010104812 */ /* 0x000fc800078efcff */
[----:B------:R-:W-:-:S04]  /*e010*/  LOP3.LUT R16, R16, 0xfffffffb, RZ, 0xc0, !PT ;  /* 0xfffffffb10107812 */ /* 0x000fc800078ec0ff */
[----:B------:R-:W-:-:S04]  /*e020*/  LOP3.LUT R16, R16, 0xfffffff7, RZ, 0xc0, !PT ;  /* 0xfffffff710107812 */ /* 0x000fc800078ec0ff */
[----:B------:R-:W-:-:S04]  /*e030*/  @P3 LOP3.LUT R16, R16, 0x8, RZ, 0xfc, !PT ;  /* 0x0000000810103812 */ /* 0x000fc800078efcff */
[----:B------:R-:W-:Y:S01]  /*e040*/  @P2 LOP3.LUT R16, R16, 0x4, RZ, 0xfc, !PT ;  /* 0x0000000410102812 */ /* 0x000fe200078efcff */
[----:B-1--4-:R-:W-:Y:S06]  /*e050*/  BRA.DIV UR5, `(.L_x_424) ;  /* 0x0000003e05fc7947 */ /* 0x012fec000b800000 */
.L_x_489:
[----:B------:R-:W0:Y:S01]  /*e060*/  S2R R10, SR_TID.X ;  /* 0x00000000000a7919 */ /* 0x000e220000002100 */
[----:B------:R-:W-:Y:S01]  /*e070*/  ISETP.NE.AND P1, PT, R20, 0x1, PT ;  /* 0x000000011400780c */ /* 0x000fe20003f25270 */
[----:B------:R-:W-:Y:S01]  /*e080*/  IMAD.MOV.U32 R34, RZ, RZ, RZ ;  /* 0x000000ffff227224 */ /* 0x000fe200078e00ff */
[----:B-----5:R-:W-:Y:S02]  /*e090*/  SHF.R.S32.HI R32, RZ, 0x1f, R23 ;  /* 0x0000001fff207819 */ /* 0x020fe40000011417 */
[C---:B------:R-:W-:Y:S02]  /*e0a0*/  LOP3.LUT P6, RZ, R16.reuse, 0x80, RZ, 0xc0, !PT ;  /* 0x0000008010ff7812 */ /* 0x040fe400078cc0ff */
[----:B------:R-:W-:-:S07]  /*e0b0*/  LOP3.LUT R16, R16, 0xfffff7ff, RZ, 0xc0, !PT ;  /* 0xfffff7ff10107812 */ /* 0x000fce00078ec0ff */
[----:B------:R-:W1:Y:S01]  /*e0c0*/  @P1 LDC R3, c[0x0][0x434] ;  /* 0x00010d00ff031b82 */ /* 0x000e620000000800 */
[----:B------:R-:W-:-:S07]  /*e0d0*/  @P1 LOP3.LUT R16, R16, 0x800, RZ, 0xfc, !PT ;  /* 0x0000080010101812 */ /* 0x000fce00078efcff */
[----:B------:R-:W2:Y:S01]  /*e0e0*/  @P1 LDC R2, c[0x0][0x438] ;  /* 0x00010e00ff021b82 */ /* 0x000ea20000000800 */
[----:B0-----:R-:W-:-:S05]  /*e0f0*/  IMAD.SHL.U32 R10, R10, 0x10, RZ ;  /* 0x000000100a0a7824 */ /* 0x001fca00078e00ff */
[----:B------:R-:W-:-:S05]  /*e100*/  LOP3.LUT R10, R36, 0x70, R10, 0xf8, !PT ;  /* 0x00000070240a7812 */ /* 0x000fca00078ef80a */
[----:B------:R-:W-:-:S05]  /*e110*/  IMAD.IADD R35, R10, 0x1, R0 ;  /* 0x000000010a237824 */ /* 0x000fca00078e0200 */
[C---:B------:R-:W-:Y:S01]  /*e120*/  ISETP.GE.AND P0, PT, R35.reuse, R28, PT ;  /* 0x0000001c2300720c */ /* 0x040fe20003f06270 */
[----:B------:R-:W-:-:S03]  /*e130*/  IMAD.IADD R35, R35, 0x1, R31 ;  /* 0x0000000123237824 */ /* 0x000fc600078e021f */
[----:B------:R-:W-:Y:S01]  /*e140*/  ISETP.GT.U32.OR P0, PT, R10, 0x3f, P0 ;  /* 0x0000003f0a00780c */ /* 0x000fe20000704470 */
[----:B-1----:R-:W-:-:S04]  /*e150*/  @P1 IMAD.HI.U32 R3, R35, R3, RZ ;  /* 0x0000000323031227 */ /* 0x002fc800078e00ff */
[----:B------:R-:W-:Y:S01]  /*e160*/  IMAD.MOV.U32 R6, RZ, RZ, R35 ;  /* 0x000000ffff067224 */ /* 0x000fe200078e0023 */
[----:B--2---:R-:W-:-:S07]  /*e170*/  @P1 SHF.R.U32.HI R6, RZ, R2, R3 ;  /* 0x00000002ff061219 */ /* 0x004fce0000011603 */
[----:B------:R-:W0:Y:S01]  /*e180*/  @!P0 LDC.64 R4, c[0x0][0x428] ;  /* 0x00010a00ff048b82 */ /* 0x000e220000000a00 */
[--C-:B------:R-:W-:Y:S01]  /*e190*/  @!P0 SHF.R.S32.HI R3, RZ, 0x1f, R6.reuse ;  /* 0x0000001fff038819 */ /* 0x100fe20000011406 */
[----:B------:R-:W-:Y:S02]  /*e1a0*/  @!P0 IMAD.MOV.U32 R2, RZ, RZ, R6 ;  /* 0x000000ffff028224 */ /* 0x000fe400078e0006 */
[-C--:B0-----:R-:W-:Y:S02]  /*e1b0*/  @!P0 IMAD R9, R32, R4.reuse, RZ ;  /* 0x0000000420098224 */ /* 0x081fe400078e02ff */
[----:B------:R-:W-:-:S04]  /*e1c0*/  @!P0 IMAD.WIDE.U32 R2, R23, R4, R2 ;  /* 0x0000000417028225 */ /* 0x000fc800078e0002 */
[----:B------:R-:W-:Y:S02]  /*e1d0*/  @!P0 IMAD R9, R23, R5, R9 ;  /* 0x0000000517098224 */ /* 0x000fe400078e0209 */
[----:B------:R-:W0:Y:S02]  /*e1e0*/  @!P0 LDC.64 R4, c[0x0][0x418] ;  /* 0x00010600ff048b82 */ /* 0x000e240000000a00 */
[----:B------:R-:W-:Y:S01]  /*e1f0*/  @!P0 IMAD.IADD R3, R3, 0x1, R9 ;  /* 0x0000000103038824 */ /* 0x000fe200078e0209 */
[----:B0-----:R-:W-:-:S04]  /*e200*/  @!P0 LEA R4, P1, R2, R4, 0x2 ;  /* 0x0000000402048211 */ /* 0x001fc800078210ff */
[----:B------:R-:W-:Y:S02]  /*e210*/  @!P0 LEA.HI.X R5, R2, R5, R3, 0x2, P1 ;  /* 0x0000000502058211 */ /* 0x000fe400008f1403 */
[----:B------:R-:W-:Y:S02]  /*e220*/  LOP3.LUT P1, RZ, R16, 0x40, RZ, 0xc0, !PT ;  /* 0x0000004010ff7812 */ /* 0x000fe4000782c0ff */
[----:B------:R-:W-:Y:S01]  /*e230*/  SEL R3, RZ, 0x1, P6 ;  /* 0x00000001ff037807 */ /* 0x000fe20003000000 */
[----:B------:R0:W5:Y:S01]  /*e240*/  @!P0 LDG.E R34, desc[UR50][R4.64] ;  /* 0x0000003204228981 */ /* 0x000162000c1e1900 */
[----:B------:R-:W-:Y:S02]  /*e250*/  SEL R2, RZ, 0xffffffff, P1 ;  /* 0xffffffffff027807 */ /* 0x000fe40000800000 */
[----:B------:R-:W-:Y:S02]  /*e260*/  ISETP.GT.U32.AND P1, PT, R10, 0x3f, PT ;  /* 0x0000003f0a00780c */ /* 0x000fe40003f24070 */
[----:B------:R-:W-:Y:S01]  /*e270*/  LOP3.LUT R16, R16, 0xfffffbff, RZ, 0xc0, !PT ;  /* 0xfffffbff10107812 */ /* 0x000fe200078ec0ff */
[----:B------:R-:W-:Y:S01]  /*e280*/  IMAD.SHL.U32 R2, R2, 0x2, RZ ;  /* 0x0000000202027824 */ /* 0x000fe200078e00ff */
[----:B------:R-:W-:-:S02]  /*e290*/  LOP3.LUT R26, R26, 0xffff, RZ, 0xc0, !PT ;  /* 0x0000ffff1a1a7812 */ /* 0x000fc400078ec0ff */
[----:B0-----:R-:W-:Y:S02]  /*e2a0*/  SEL R4, RZ, 0x8, P4 ;  /* 0x00000008ff047807 */ /* 0x001fe40002000000 */
[----:B------:R-:W-:Y:S02]  /*e2b0*/  LOP3.LUT R2, R2, 0x2, R3, 0xe2, !PT ;  /* 0x0000000202027812 */ /* 0x000fe400078ee203 */
[----:B------:R-:W-:-:S04]  /*e2c0*/  SEL R3, RZ, 0x4, P5 ;  /* 0x00000004ff037807 */ /* 0x000fc80002800000 */
[----:B------:R-:W-:Y:S02]  /*e2d0*/  LOP3.LUT R2, R4, R2, R3, 0xfe, !PT ;  /* 0x0000000204027212 */ /* 0x000fe400078efe03 */
[----:B------:R-:W-:Y:S02]  /*e2e0*/  SEL R3, RZ, 0x10, P3 ;  /* 0x00000010ff037807 */ /* 0x000fe40001800000 */
[----:B------:R-:W-:-:S04]  /*e2f0*/  SEL R4, RZ, 0x20, P2 ;  /* 0x00000020ff047807 */ /* 0x000fc80001000000 */
[----:B------:R-:W-:Y:S01]  /*e300*/  LOP3.LUT R2, R4, R2, R3, 0xfe, !PT ;  /* 0x0000000204027212 */ /* 0x000fe200078efe03 */
[----:B------:R-:W-:-:S03]  /*e310*/  IMAD.U32 R3, RZ, RZ, UR36 ;  /* 0x00000024ff037e24 */ /* 0x000fc6000f8e00ff */
[----:B------:R-:W-:Y:S01]  /*e320*/  LOP3.LUT R7, R2, R7, RZ, 0xfc, !PT ;  /* 0x0000000702077212 */ /* 0x000fe200078efcff */
[----:B------:R-:W-:Y:S01]  /*e330*/  IMAD.MOV R2, RZ, RZ, -R6 ;  /* 0x000000ffff027224 */ /* 0x000fe200078e0a06 */
[----:B------:R-:W-:-:S03]  /*e340*/  ISETP.NE.AND P0, PT, R3, 0x3, PT ;  /* 0x000000030300780c */ /* 0x000fc60003f05270 */
[----:B------:R-:W-:Y:S01]  /*e350*/  IMAD R35, R20, R2, R35 ;  /* 0x0000000214237224 */ /* 0x000fe200078e0223 */
[----:B------:R-:W-:Y:S01]  /*e360*/  LOP3.LUT R2, R7, R8, RZ, 0xfc, !PT ;  /* 0x0000000807027212 */ /* 0x000fe200078efcff */
[----:B------:R0:W-:Y:S04]  /*e370*/  STL [R1+0x28], R7 ;  /* 0x0000280701007387 */ /* 0x0001e80000100800 */
[----:B------:R0:W-:Y:S04]  /*e380*/  STL [R1], R2 ;  /* 0x0000000201007387 */ /* 0x0001e80000100800 */
[----:B------:R-:W-:-:S04]  /*e390*/  @P0 LOP3.LUT R16, R16, 0x400, RZ, 0xfc, !PT ;  /* 0x0000040010100812 */ /* 0x000fc800078efcff */
[----:B------:R-:W-:-:S04]  /*e3a0*/  LOP3.LUT R16, R16, 0xfffffffe, RZ, 0xc0, !PT ;  /* 0xfffffffe10107812 */ /* 0x000fc800078ec0ff */
[----:B------:R-:W-:Y:S01]  /*e3b0*/  @P1 LOP3.LUT R16, R16, 0x1, RZ, 0xfc, !PT ;  /* 0x0000000110101812 */ /* 0x000fe200078efcff */
[----:B0-----:R-:W-:Y:S06]  /*e3c0*/  @!P0 BRA `(.L_x_425) ;  /* 0x0000000000048947 */ /* 0x001fec0003800000 */
[----:B------:R-:W-:Y:S01]  /*e3d0*/  BPT.TRAP 0x1 ;  /* 0x000000040000795c */ /* 0x000fe20000300000 */
.L_x_425:
[----:B------:R-:W-:Y:S01]  /*e3e0*/  IADD3 R28, -R36, R28, -R0 ;  /* 0x0000001c241c7210 */ /* 0x000fe20007ffe900 */
[----:B------:R-:W-:Y:S01]  /*e3f0*/  IMAD R19, R18, 0x8, R17 ;  /* 0x0000000812137824 */ /* 0x000fe200078e0211 */
[----:B------:R-:W-:Y:S01]  /*e400*/  SHF.L.U32 R0, R22, 0x1f, RZ ;  /* 0x0000001f16007819 */ /* 0x000fe200000006ff */
[----:B------:R-:W-:Y:S03]  /*e410*/  BSSY B0, `(.L_x_426) ;  /* 0x0000003000007945 */ /* 0x000fe60003800000 */
[----:B------:R-:W0:Y:S02]  /*e420*/  SYNCS.PHASECHK.TRANS64.TRYWAIT P0, [R19+URZ+0x28c40], R0 ;  /* 0x028c4000130075a7 */ /* 0x000e24000800017f */
[----:B0-----:R-:W-:Y:S05]  /*e430*/  @!P0 BRA `(.L_x_427) ;  /* 0x0000003c00388947 */ /* 0x001fea0003800000 */
.L_x_490:
[----:B------:R-:W-:Y:S05]  /*e440*/  BSYNC B0 ;  /* 0x0000000000007941 */ /* 0x000fea0003800000 */
.L_x_426:
[----:B------:R-:W1:Y:S01]  /*e450*/  S2R R7, SR_TID.X ;  /* 0x0000000000077919 */ /* 0x000e620000002100 */
[----:B0-----:R-:W-:Y:S01]  /*e460*/  SHF.R.S32.HI R0, RZ, 0x1f, R35 ;  /* 0x0000001fff007819 */ /* 0x001fe20000011423 */
[----:B------:R-:W-:Y:S01]  /*e470*/  ULDC.64 UR4, c[0x0][0x300] ;  /* 0x0000c00000047ab9 */ /* 0x000fe20000000a00 */
[----:B-----5:R-:W-:Y:S01]  /*e480*/  SHF.R.S32.HI R4, RZ, 0x1f, R34 ;  /* 0x0000001fff047819 */ /* 0x020fe20000011422 */
[----:B------:R-:W-:Y:S01]  /*e490*/  IMAD.WIDE.U32 R2, R35, UR4, RZ ;  /* 0x0000000423027c25 */ /* 0x000fe2000f8e00ff */
[----:B------:R-:W-:Y:S01]  /*e4a0*/  ULDC.64 UR6, c[0x0][0x2e8] ;  /* 0x0000ba0000067ab9 */ /* 0x000fe20000000a00 */
[----:B------:R0:W-:Y:S01]  /*e4b0*/  STL [R1+0x1c], R0 ;  /* 0x00001c0001007387 */ /* 0x0001e20000100800 */
[----:B------:R-:W-:-:S03]  /*e4c0*/  LOP3.LUT R16, R16, 0xfffffffd, RZ, 0xc0, !PT ;  /* 0xfffffffd10107812 */ /* 0x000fc600078ec0ff */
[----:B------:R2:W-:Y:S01]  /*e4d0*/  STL [R1+0x20], R4 ;  /* 0x0000200401007387 */ /* 0x0005e20000100800 */
[----:B0-----:R-:W-:-:S04]  /*e4e0*/  IMAD R0, R0, UR4, RZ ;  /* 0x0000000400007c24 */ /* 0x001fc8000f8e02ff */
[----:B------:R-:W-:Y:S01]  /*e4f0*/  IMAD R0, R35, UR5, R0 ;  /* 0x0000000523007c24 */ /* 0x000fe2000f8e0200 */
[----:B------:R-:W-:-:S03]  /*e500*/  ULDC.64 UR4, c[0x0][0x310] ;  /* 0x0000c40000047ab9 */ /* 0x000fc60000000a00 */
[----:B------:R-:W-:Y:S02]  /*e510*/  IMAD.IADD R3, R3, 0x1, R0 ;  /* 0x0000000103037824 */ /* 0x000fe400078e0200 */
[----:B------:R-:W-:Y:S02]  /*e520*/  IMAD R0, R4, UR4, RZ ;  /* 0x0000000404007c24 */ /* 0x000fe4000f8e02ff */
[----:B------:R-:W-:-:S04]  /*e530*/  IMAD.WIDE.U32 R2, R34, UR4, R2 ;  /* 0x0000000422027c25 */ /* 0x000fc8000f8e0002 */
[----:B------:R-:W-:Y:S01]  /*e540*/  IMAD R0, R34, UR5, R0 ;  /* 0x0000000522007c24 */ /* 0x000fe2000f8e0200 */
[----:B------:R-:W-:Y:S01]  /*e550*/  ULDC.64 UR4, c[0x0][0x308] ;  /* 0x0000c20000047ab9 */ /* 0x000fe20000000a00 */
[----:B-1----:R-:W-:Y:S02]  /*e560*/  IMAD.SHL.U32 R7, R7, 0x8, RZ ;  /* 0x0000000807077824 */ /* 0x002fe400078e00ff */
[----:B------:R-:W-:Y:S02]  /*e570*/  IMAD.IADD R3, R3, 0x1, R0 ;  /* 0x0000000103037824 */ /* 0x000fe400078e0200 */
[----:B--2---:R-:W-:Y:S01]  /*e580*/  IMAD R4, R18, 0x1000, R33 ;  /* 0x0000100012047824 */ /* 0x004fe200078e0221 */
[----:B------:R-:W-:Y:S01]  /*e590*/  LOP3.LUT R7, R7, 0x38, RZ, 0xc0, !PT ;  /* 0x0000003807077812 */ /* 0x000fe200078ec0ff */
[C---:B------:R-:W-:Y:S01]  /*e5a0*/  IMAD.WIDE.U32 R2, R26.reuse, UR4, R2 ;  /* 0x000000041a027c25 */ /* 0x040fe2000f8e0002 */
[----:B------:R-:W-:Y:S02]  /*e5b0*/  ULDC UR4, c[0x0][0x2f4] ;  /* 0x0000bd0000047ab9 */ /* 0x000fe40000000800 */
[----:B------:R-:W-:Y:S01]  /*e5c0*/  ISETP.GE.AND P2, PT, R7, UR4, PT ;  /* 0x0000000407007c0c */ /* 0x000fe2000bf46270 */
[----:B------:R-:W-:Y:S01]  /*e5d0*/  IMAD R5, R26, UR5, R3 ;  /* 0x000000051a057c24 */ /* 0x000fe2000f8e0203 */
[----:B------:R-:W-:Y:S01]  /*e5e0*/  LEA R0, P0, R2, UR6, 0x1 ;  /* 0x0000000602007c11 */ /* 0x000fe2000f8008ff */
[----:B------:R-:W-:-:S03]  /*e5f0*/  UMOV UR5, 0xffffffff ;  /* 0xffffffff00057882 */ /* 0x000fc60000000000 */
[----:B------:R-:W-:Y:S02]  /*e600*/  LEA.HI.X R5, R2, UR7, R5, 0x1, P0 ;  /* 0x0000000702057c11 */ /* 0x000fe400080f0c05 */
[----:B------:R-:W-:-:S05]  /*e610*/  ISETP.GE.AND P0, PT, R28, 0x1, PT ;  /* 0x000000011c00780c */ /* 0x000fca0003f06270 */
[----:B------:R-:W-:Y:S01]  /*e620*/  @P2 LOP3.LUT R16, R16, 0x2, RZ, 0xfc, !PT ;  /* 0x0000000210102812 */ /* 0x000fe200078efcff */
[----:B------:R-:W-:Y:S07]  /*e630*/  BRA.DIV UR5, `(.L_x_428) ;  /* 0x0000003a05cc7947 */ /* 0x000fee000b800000 */
[----:B------:R-:W0:Y:S01]  /*e640*/  SHFL.IDX PT, R3, R0, RZ, 0x181f ;  /* 0x00181fff00037589 */ /* 0x000e2200000e0000 */
[----:B------:R-:W-:-:S03]  /*e650*/  @P0 IMAD R6, R4, 0x2, R17 ;  /* 0x0000000204060824 */ /* 0x000fc600078e0211 */
[----:B------:R-:W1:Y:S01]  /*e660*/  SHFL.IDX PT, R2, R5, RZ, 0x181f ;  /* 0x00181fff05027589 */ /* 0x000e6200000e0000 */
[----:B0-----:R-:W-:-:S05]  /*e670*/  @P0 LEA R3, P1, R7, R3, 0x1 ;  /* 0x0000000307030211 */ /* 0x001fca00078208ff */
[----:B-1----:R-:W-:-:S05]  /*e680*/  @P0 IMAD.X R2, RZ, RZ, R2, P1 ;  /* 0x000000ffff020224 */ /* 0x002fca00008e0602 */
[----:B------:R-:W-:-:S04]  /*e690*/  @P0 LOP3.LUT R3, R3, R2, RZ, 0x3c, !PT ;  /* 0x0000000203030212 */ /* 0x000fc800078e3cff */
[----:B------:R-:W-:-:S04]  /*e6a0*/  @P0 LOP3.LUT R2, R3, R2, RZ, 0x3c, !PT ;  /* 0x0000000203020212 */ /* 0x000fc800078e3cff */
[----:B------:R-:W-:-:S05]  /*e6b0*/  @P0 LOP3.LUT R3, R3, R2, RZ, 0x3c, !PT ;  /* 0x0000000203030212 */ /* 0x000fca00078e3cff */
[----:B------:R-:W-:Y:S01]  /*e6c0*/  @!PT LDS RZ, [RZ] ;  /* 0x00000000fffff984 */ /* 0x000fe20000000800 */
[----:B------:R0:W-:Y:S01]  /*e6d0*/  @P0 LDGSTS.E.BYPASS.LTC128B.128 [R6+0x22400], desc[UR50][R2.64], !P2 ;  /* 0x2240000002060fae */ /* 0x0001e2000d101d72 */
[----:B------:R-:W-:-:S03]  /*e6e0*/  ISETP.GE.AND P0, PT, R28, 0x11, PT ;  /* 0x000000111c00780c */ /* 0x000fc60003f06270 */
[----:B0-----:R-:W0:Y:S10]  /*e6f0*/  SHFL.IDX PT, R3, R0, 0x1, 0x181f ;  /* 0x00381f0000037f89 */ /* 0x001e3400000e0000 */
[----:B------:R-:W-:Y:S01]  /*e700*/  @P0 IMAD R6, R4, 0x2, R17 ;  /* 0x0000000204060824 */ /* 0x000fe200078e0211 */
[----:B------:R-:W1:Y:S01]  /*e710*/  SHFL.IDX PT, R2, R5, 0x1, 0x181f ;  /* 0x00381f0005027f89 */ /* 0x000e6200000e0000 */
[----:B0-----:R-:W-:-:S05]  /*e720*/  @P0 LEA R3, P1, R7, R3, 0x1 ;  /* 0x0000000307030211 */ /* 0x001fca00078208ff */
[----:B-1----:R-:W-:-:S05]  /*e730*/  @P0 IMAD.X R2, RZ, RZ, R2, P1 ;  /* 0x000000ffff020224 */ /* 0x002fca00008e0602 */
[----:B------:R-:W-:-:S04]  /*e740*/  @P0 LOP3.LUT R3, R3, R2, RZ, 0x3c, !PT ;  /* 0x0000000203030212 */ /* 0x000fc800078e3cff */
[----:B------:R-:W-:-:S04]  /*e750*/  @P0 LOP3.LUT R2, R3, R2, RZ, 0x3c, !PT ;  /* 0x0000000203020212 */ /* 0x000fc800078e3cff */
[----:B------:R-:W-:-:S05]  /*e760*/  @P0 LOP3.LUT R3, R3, R2, RZ, 0x3c, !PT ;  /* 0x0000000203030212 */ /* 0x000fca00078e3cff */
[----:B------:R0:W-:Y:S01]  /*e770*/  @P0 LDGSTS.E.BYPASS.LTC128B.128 [R6+0x22c00], desc[UR50][R2.64], !P2 ;  /* 0x22c0000002060fae */ /* 0x0001e2000d101d72 */
[----:B------:R-:W-:-:S03]  /*e780*/  ISETP.GE.AND P0, PT, R28, 0x21, PT ;  /* 0x000000211c00780c */ /* 0x000fc60003f06270 */
[----:B0-----:R-:W0:Y:S10]  /*e790*/  SHFL.IDX PT, R3, R0, 0x2, 0x181f ;  /* 0x00581f0000037f89 */ /* 0x001e3400000e0000 */
[----:B------:R-:W-:Y:S01]  /*e7a0*/  @P0 IMAD R6, R4, 0x2, R17 ;  /* 0x0000000204060824 */ /* 0x000fe200078e0211 */
[----:B------:R-:W1:Y:S04]  /*e7b0*/  SHFL.IDX PT, R2, R5, 0x2, 0x181f ;  /* 0x00581f0005027f89 */ /* 0x000e6800000e0000 */
[----:B------:R-:W2:Y:S04]  /*e7c0*/  SHFL.IDX PT, R5, R5, 0x3, 0x181f ;  /* 0x00781f0005057f89 */ /* 0x000ea800000e0000 */
[----:B------:R-:W3:Y:S01]  /*e7d0*/  SHFL.IDX PT, R0, R0, 0x3, 0x181f ;  /* 0x00781f0000007f89 */ /* 0x000ee200000e0000 */
[----:B0-----:R-:W-:-:S05]  /*e7e0*/  @P0 LEA R3, P1, R7, R3, 0x1 ;  /* 0x0000000307030211 */ /* 0x001fca00078208ff */
[----:B-1----:R-:W-:-:S05]  /*e7f0*/  @P0 IMAD.X R2, RZ, RZ, R2, P1 ;  /* 0x000000ffff020224 */ /* 0x002fca00008e0602 */
[----:B------:R-:W-:-:S04]  /*e800*/  @P0 LOP3.LUT R3, R3, R2, RZ, 0x3c, !PT ;  /* 0x0000000203030212 */ /* 0x000fc800078e3cff */
[----:B------:R-:W-:-:S04]  /*e810*/  @P0 LOP3.LUT R2, R3, R2, RZ, 0x3c, !PT ;  /* 0x0000000203020212 */ /* 0x000fc800078e3cff */
[----:B------:R-:W-:-:S05]  /*e820*/  @P0 LOP3.LUT R3, R3, R2, RZ, 0x3c, !PT ;  /* 0x0000000203030212 */ /* 0x000fca00078e3cff */
[----:B--23--:R0:W-:Y:S02]  /*e830*/  @P0 LDGSTS.E.BYPASS.LTC128B.128 [R6+0x23400], desc[UR50][R2.64], !P2 ;  /* 0x2340000002060fae */ /* 0x00c1e4000d101d72 */
.L_x_500:
[----:B------:R-:W-:-:S13]  /*e840*/  ISETP.GE.AND P0, PT, R28, 0x31, PT ;  /* 0x000000311c00780c */ /* 0x000fda0003f06270 */
[----:B01----:R-:W-:Y:S01]  /*e850*/  @P0 LEA R2, P1, R7, R0, 0x1 ;  /* 0x0000000007020211 */ /* 0x003fe200078208ff */
[----:B------:R-:W-:-:S04]  /*e860*/  @P0 IMAD R4, R4, 0x2, R17 ;  /* 0x0000000204040824 */ /* 0x000fc800078e0211 */
[----:B------:R-:W-:-:S05]  /*e870*/  @P0 IMAD.X R3, RZ, RZ, R5, P1 ;  /* 0x000000ffff030224 */ /* 0x000fca00008e0605 */
[----:B------:R-:W-:Y:S01]  /*e880*/  @!PT LDS RZ, [RZ] ;  /* 0x00000000fffff984 */ /* 0x000fe20000000800 */
[----:B------:R-:W-:Y:S01]  /*e890*/  @!PT LDS RZ, [RZ] ;  /* 0x00000000fffff984 */ /* 0x000fe20000000800 */
[----:B------:R-:W-:Y:S01]  /*e8a0*/  @!PT LDS RZ, [RZ] ;  /* 0x00000000fffff984 */ /* 0x000fe20000000800 */
[----:B------:R0:W-:Y:S01]  /*e8b0*/  @P0 LDGSTS.E.BYPASS.LTC128B.128 [R4+0x23c00], desc[UR50][R2.64], !P2 ;  /* 0x23c0000002040fae */ /* 0x0001e2000d101d72 */
[----:B------:R-:W-:Y:S01]  /*e8c0*/  PLOP3.LUT P0, PT, PT, PT, PT, 0x80, 0x0 ;  /* 0x000000000000781c */ /* 0x000fe20003f0f070 */
[----:B------:R-:W-:-:S12]  /*e8d0*/  NOP ;  /* 0x0000000000007918 */ /* 0x000fd80000000000 */
.L_x_429:
[----:B------:R-:W-:Y:S02]  /*e8e0*/  PLOP3.LUT P1, PT, P1, P0, PT, 0xa2, 0x0 ;  /* 0x000000000000781c */ /* 0x000fe40000f21472 */
[----:B------:R-:W-:-:S08]  /*e8f0*/  @P0 R2UR P1, UR4, R19 ;  /* 0x00000000130402ca */ /* 0x000fd00000020000 */
[----:B------:R-:W-:-:S05]  /*e900*/  @P0 PLOP3.LUT P0, PT, P1, PT, PT, 0x80, 0x0 ;  /* 0x000000000000081c */ /* 0x000fca0000f0f070 */
[----:B------:R-:W-:Y:S01]  /*e910*/  @!P1 SYNCS.ARRIVE.TRANS64.RED.A0T1 RZ, [UR4+0x28c30], RZ ;  /* 0x028c30ffffff99a7 */ /* 0x000fe20008200404 */
[----:B------:R-:W-:Y:S07]  /*e920*/  @!P1 ARRIVES.LDGSTSBAR.64.TRANSCNT [UR4+0x28c30] ;  /* 0x028c3000ff0099b0 */ /* 0x000fee0008000a84 */
[----:B------:R-:W-:Y:S05]  /*e930*/  @P0 BRA.U.ANY `(.L_x_429) ;  /* 0xfffffffd00e80947 */ /* 0x000fea000393ffff */
[----:B------:R-:W-:Y:S01]  /*e940*/  NOP ;  /* 0x0000000000007918 */ /* 0x000fe20000000000 */
[----:B------:R-:W-:-:S05]  /*e950*/  IMAD.U32 R0, RZ, RZ, UR36 ;  /* 0x00000024ff007e24 */ /* 0x000fca000f8e00ff */
[----:B------:R-:W-:-:S13]  /*e960*/  ISETP.NE.AND P2, PT, R0, 0x3, PT ;  /* 0x000000030000780c */ /* 0x000fda0003f45270 */
[----:B------:R-:W-:Y:S05]  /*e970*/  @!P2 BRA `(.L_x_430) ;  /* 0x000000000004a947 */ /* 0x000fea0003800000 */
[----:B------:R-:W-:Y:S01]  /*e980*/  BPT.TRAP 0x1 ;  /* 0x000000040000795c */ /* 0x000fe20000300000 */
.L_x_430:
[----:B------:R1:W5:Y:S01]  /*e990*/  LDL.LU R0, [R1+0x4] ;  /* 0x0000040001007983 */ /* 0x0003620000300800 */
[----:B------:R-:W-:Y:S01]  /*e9a0*/  LOP3.LUT P0, RZ, R16, 0x100, RZ, 0xc0, !PT ;  /* 0x0000010010ff7812 */ /* 0x000fe2000780c0ff */
[----:B------:R1:W-:Y:S02]  /*e9b0*/  SYNCS.ARRIVE.TRANS64.A1T0 RZ, [R19+URZ+0x28c30], RZ ;  /* 0x028c30ff13ff79a7 */ /* 0x0003e4000810003f */
[----:B0-----:R1:W5:Y:S10]  /*e9c0*/  LDL R3, [R1] ;  /* 0x0000000001037983 */ /* 0x0013740000100800 */
[----:B------:R-:W-:Y:S05]  /*e9d0*/  WARPSYNC.ALL ;  /* 0x0000000000007948 */ /* 0x000fea0003800000 */
[----:B------:R-:W-:Y:S01]  /*e9e0*/  SEL R2, R29, RZ, !P0 ;  /* 0x000000ff1d027207 */ /* 0x000fe20004000000 */
[----:B------:R-:W-:Y:S01]  /*e9f0*/  ULDC.64 UR4, c[0x0][0x298] ;  /* 0x0000a60000047ab9 */ /* 0x000fe20000000a00 */
[----:B------:R-:W-:Y:S01]  /*ea00*/  BSSY B6, `(.L_x_431) ;  /* 0x0000020000067945 */ /* 0x000fe20003800000 */
[----:B------:R-:W-:Y:S02]  /*ea10*/  IMAD.WIDE.U32 R4, R37, UR4, RZ ;  /* 0x0000000425047c25 */ /* 0x000fe4000f8e00ff */
[----:B------:R0:W-:Y:S02]  /*ea20*/  STL [R1+0x18], R2 ;  /* 0x0000180201007387 */ /* 0x0001e40000100800 */
[----:B0-----:R-:W-:Y:S01]  /*ea30*/  VIADD R2, R17, 0x20400 ;  /* 0x0002040011027836 */ /* 0x001fe20000000000 */
[----:B------:R-:W-:Y:S01]  /*ea40*/  BAR.SYNC.DEFER_BLOCKING 0x8, 0x100 ;  /* 0x0204000000007b1d */ /* 0x000fe20000010000 */
[----:B-----5:R-:W-:-:S03]  /*ea50*/  SEL R0, R0, RZ, !P0 ;  /* 0x000000ff00007207 */ /* 0x020fc60004000000 */
[----:B------:R-:W-:Y:S02]  /*ea60*/  LOP3.LUT P0, RZ, R2, 0x3ff, RZ, 0xc0, !PT ;  /* 0x000003ff02ff7812 */ /* 0x000fe4000780c0ff */
[----:B------:R-:W-:Y:S01]  /*ea70*/  PRMT R29, R3, 0x8880, RZ ;  /* 0x00008880031d7816 */ /* 0x000fe200000000ff */
[----:B------:R0:W-:Y:S03]  /*ea80*/  STL [R1+0x4], R0 ;  /* 0x0000040001007387 */ /* 0x0001e60000100800 */
[----:B------:R-:W-:Y:S01]  /*ea90*/  PRMT R29, R29, 0x7710, RZ ;  /* 0x000077101d1d7816 */ /* 0x000fe200000000ff */
[----:B------:R2:W-:Y:S01]  /*eaa0*/  STL.64 [R1+0x10], R4 ;  /* 0x0000100401007387 */ /* 0x0005e20000100a00 */
[----:B0-----:R-:W-:-:S05]  /*eab0*/  SHF.R.S32.HI R0, RZ, 0x1f, R37 ;  /* 0x0000001fff007819 */ /* 0x001fca0000011425 */
[----:B------:R-:W-:-:S04]  /*eac0*/  IMAD R0, R0, UR4, RZ ;  /* 0x0000000400007c24 */ /* 0x000fc8000f8e02ff */
[----:B------:R-:W-:-:S04]  /*ead0*/  IMAD R0, R37, UR5, R0 ;  /* 0x0000000525007c24 */ /* 0x000fc8000f8e0200 */
[----:B------:R-:W-:Y:S01]  /*eae0*/  IMAD.IADD R37, R5, 0x1, R0 ;  /* 0x0000000105257824 */ /* 0x000fe200078e0200 */
[----:B--2---:R-:W-:Y:S06]  /*eaf0*/  @!P0 BRA `(.L_x_432) ;  /* 0x0000000000408947 */ /* 0x004fec0003800000 */
        /* <DEDUP_REMOVED lines=15> */
[----:B01----:R-:W-:Y:S05]  /*ebf0*/  CALL.ABS.NOINC R2 ;  /* 0x0000000002007343 */ /* 0x003fea0003c00000 */
.L_x_432:
[----:B------:R-:W-:Y:S05]  /*ec00*/  BSYNC B6 ;  /* 0x0000000000067941 */ /* 0x000fea0003800000 */
.L_x_431:
[----:B------:R-:W2:Y:S01]  /*ec10*/  LDL.LU.64 R2, [R1+0x10] ;  /* 0x0000100001027983 */ /* 0x000ea20000300a00 */
[----:B------:R-:W0:Y:S01]  /*ec20*/  LDC R7, c[0x0][0x448] ;  /* 0x00011200ff077b82 */ /* 0x000e220000000800 */
[----:B------:R-:W-:Y:S02]  /*ec30*/  ULDC.64 UR4, c[0x0][0x2d8] ;  /* 0x0000b60000047ab9 */ /* 0x000fe40000000a00 */
[----:B------:R-:W3:Y:S04]  /*ec40*/  LDL.LU R21, [R1+0x4] ;  /* 0x0000040001157983 */ /* 0x000ee80000300800 */
[----:B------:R-:W4:Y:S04]  /*ec50*/  LDL.LU R20, [R1+0x18] ;  /* 0x0000180001147983 */ /* 0x000f280000300800 */
[----:B------:R0:W5:Y:S04]  /*ec60*/  LDL R10, [R1+0x8] ;  /* 0x00000800010a7983 */ /* 0x0001680000100800 */
[----:B------:R0:W5:Y:S02]  /*ec70*/  LDL R8, [R1+0x2c] ;  /* 0x00002c0001087983 */ /* 0x0001640000100800 */
[----:B0-----:R-:W-:-:S13]  /*ec80*/  ISETP.NE.AND P0, PT, R7, 0x1, PT ;  /* 0x000000010700780c */ /* 0x001fda0003f05270 */
[----:B------:R-:W0:Y:S01]  /*ec90*/  @P0 LDC R6, c[0x0][0x44c] ;  /* 0x00011300ff060b82 */ /* 0x000e220000000800 */
[----:B------:R-:W1:Y:S02]  /*eca0*/  S2R R9, SR_TID.X ;  /* 0x0000000000097919 */ /* 0x000e640000002100 */
[----:B-1----:R-:W-:-:S05]  /*ecb0*/  IMAD.SHL.U32 R9, R9, 0x8, RZ ;  /* 0x0000000809097824 */ /* 0x002fca00078e00ff */
[----:B------:R-:W-:Y:S01]  /*ecc0*/  LOP3.LUT R9, R9, 0x38, RZ, 0xc0, !PT ;  /* 0x0000003809097812 */ /* 0x000fe200078ec0ff */
[----:B--2---:R-:W-:Y:S02]  /*ecd0*/  IMAD.MOV.U32 R3, RZ, RZ, R37 ;  /* 0x000000ffff037224 */ /* 0x004fe400078e0025 */
[----:B------:R-:W-:-:S04]  /*ece0*/  IMAD.WIDE.U32 R2, R26, UR4, R2 ;  /* 0x000000041a027c25 */ /* 0x000fc8000f8e0002 */
[----:B------:R-:W-:Y:S01]  /*ecf0*/  IMAD R3, R26, UR5, R3 ;  /* 0x000000051a037c24 */ /* 0x000fe2000f8e0203 */
[----:B------:R-:W-:Y:S02]  /*ed00*/  ULDC.64 UR4, c[0x0][0x2e0] ;  /* 0x0000b80000047ab9 */ /* 0x000fe40000000a00 */
[----:B---3--:R-:W-:Y:S02]  /*ed10*/  IMAD R0, R21, UR4, RZ ;  /* 0x0000000415007c24 */ /* 0x008fe4000f8e02ff */
[----:B----4-:R-:W-:-:S04]  /*ed20*/  IMAD.WIDE.U32 R2, R20, UR4, R2 ;  /* 0x0000000414027c25 */ /* 0x010fc8000f8e0002 */
[----:B------:R-:W-:Y:S01]  /*ed30*/  IMAD R0, R20, UR5, R0 ;  /* 0x0000000514007c24 */ /* 0x000fe2000f8e0200 */
[----:B------:R-:W-:Y:S01]  /*ed40*/  ULDC.64 UR4, c[0x0][0x2d0] ;  /* 0x0000b40000047ab9 */ /* 0x000fe20000000a00 */
[----:B------:R-:W1:Y:S02]  /*ed50*/  S2R R20, SR_TID.X ;  /* 0x0000000000147919 */ /* 0x000e640000002100 */
[----:B------:R-:W-:Y:S02]  /*ed60*/  IMAD.IADD R3, R3, 0x1, R0 ;  /* 0x0000000103037824 */ /* 0x000fe400078e0200 */
[----:B------:R-:W2:Y:S01]  /*ed70*/  @P0 LDC R0, c[0x0][0x450] ;  /* 0x00011400ff000b82 */ /* 0x000ea20000000800 */
[----:B-1----:R-:W-:-:S05]  /*ed80*/  IMAD.SHL.U32 R20, R20, 0x10, RZ ;  /* 0x0000001014147824 */ /* 0x002fca00078e00ff */
[----:B------:R-:W-:-:S05]  /*ed90*/  LOP3.LUT R20, R36, 0x70, R20, 0xf8, !PT ;  /* 0x0000007024147812 */ /* 0x000fca00078ef814 */
[----:B------:R-:W-:-:S04]  /*eda0*/  IMAD R5, R25, 0x40, R20 ;  /* 0x0000004019057824 */ /* 0x000fc800078e0214 */
[----:B0-----:R-:W-:-:S04]  /*edb0*/  @P0 IMAD.HI.U32 R6, R5, R6, RZ ;  /* 0x0000000605060227 */ /* 0x001fc800078e00ff */
[----:B------:R-:W-:Y:S01]  /*edc0*/  IMAD.MOV.U32 R4, RZ, RZ, R5 ;  /* 0x000000ffff047224 */ /* 0x000fe200078e0005 */
[----:B--2---:R-:W-:-:S05]  /*edd0*/  @P0 SHF.R.U32.HI R4, RZ, R0, R6 ;  /* 0x00000000ff040219 */ /* 0x004fca0000011606 */
[----:B------:R-:W-:-:S04]  /*ede0*/  IMAD.MOV R0, RZ, RZ, -R4 ;  /* 0x000000ffff007224 */ /* 0x000fc800078e0a04 */
[----:B------:R-:W-:Y:S01]  /*edf0*/  IMAD R0, R7, R0, R5 ;  /* 0x0000000007007224 */ /* 0x000fe200078e0205 */
[----:B------:R-:W-:Y:S01]  /*ee00*/  SHF.R.S32.HI R5, RZ, 0x1f, R4 ;  /* 0x0000001fff057819 */ /* 0x000fe20000011404 */
[----:B------:R-:W-:-:S04]  /*ee10*/  IMAD.WIDE.U32 R2, R4, UR4, R2 ;  /* 0x0000000404027c25 */ /* 0x000fc8000f8e0002 */
[----:B------:R-:W-:-:S04]  /*ee20*/  IMAD R5, R5, UR4, RZ ;  /* 0x0000000405057c24 */ /* 0x000fc8000f8e02ff */
[----:B------:R-:W-:Y:S01]  /*ee30*/  IMAD R5, R4, UR5, R5 ;  /* 0x0000000504057c24 */ /* 0x000fe2000f8e0205 */
[----:B------:R-:W-:Y:S01]  /*ee40*/  SHF.R.S32.HI R4, RZ, 0x1f, R0 ;  /* 0x0000001fff047819 */ /* 0x000fe20000011400 */
[----:B------:R-:W-:Y:S02]  /*ee50*/  ULDC.64 UR4, c[0x0][0x2c8] ;  /* 0x0000b20000047ab9 */ /* 0x000fe40000000a00 */
[----:B------:R-:W-:Y:S02]  /*ee60*/  IMAD.IADD R3, R3, 0x1, R5 ;  /* 0x0000000103037824 */ /* 0x000fe400078e0205 */
        /* <DEDUP_REMOVED lines=11> */
[----:B------:R-:W0:Y:S01]  /*ef20*/  SHFL.IDX PT, R3, R0, RZ, 0x181f ;  /* 0x00181fff00037589 */ /* 0x000e2200000e0000 */
[----:B-----5:R-:W-:Y:S02]  /*ef30*/  IMAD R5, R10, R7, RZ ;  /* 0x000000070a057224 */ /* 0x020fe400078e02ff */
[----:B------:R-:W-:Y:S01]  /*ef40*/  IMAD R25, R25, 0x40, R36 ;  /* 0x0000004019197824 */ /* 0x000fe200078e0224 */
[----:B------:R-:W1:Y:S04]  /*ef50*/  SHFL.IDX PT, R2, R4, RZ, 0x181f ;  /* 0x00181fff04027589 */ /* 0x000e6800000e0000 */
[----:B------:R-:W-:-:S13]  /*ef60*/  ISETP.GE.AND P0, PT, R25, R5, PT ;  /* 0x000000051900720c */ /* 0x000fda0003f06270 */
[----:B0-----:R-:W-:-:S05]  /*ef70*/  @!P0 LEA R3, P2, R9, R3, 0x1 ;  /* 0x0000000309038211 */ /* 0x001fca00078408ff */
[----:B-1----:R-:W-:-:S05]  /*ef80*/  @!P0 IMAD.X R2, RZ, RZ, R2, P2 ;  /* 0x000000ffff028224 */ /* 0x002fca00010e0602 */
[----:B------:R-:W-:-:S04]  /*ef90*/  @!P0 LOP3.LUT R3, R3, R2, RZ, 0x3c, !PT ;  /* 0x0000000203038212 */ /* 0x000fc800078e3cff */
[----:B------:R-:W-:-:S04]  /*efa0*/  @!P0 LOP3.LUT R2, R3, R2, RZ, 0x3c, !PT ;  /* 0x0000000203028212 */ /* 0x000fc800078e3cff */
[----:B------:R-:W-:-:S05]  /*efb0*/  @!P0 LOP3.LUT R3, R3, R2, RZ, 0x3c, !PT ;  /* 0x0000000203038212 */ /* 0x000fca00078e3cff */
[----:B------:R-:W-:Y:S01]  /*efc0*/  @!PT LDS RZ, [RZ] ;  /* 0x00000000fffff984 */ /* 0x000fe20000000800 */
[----:B------:R0:W-:Y:S02]  /*efd0*/  @!P0 LDGSTS.E.BYPASS.LTC128B.128 [R8+0x20400], desc[UR50][R2.64], !P1 ;  /* 0x2040000002088fae */ /* 0x0001e4000c901d72 */
[----:B0-----:R-:W-:Y:S02]  /*efe0*/  VIADD R2, R25, 0x10 ;  /* 0x0000001019027836 */ /* 0x001fe40000000000 */
[----:B------:R-:W0:Y:S03]  /*eff0*/  SHFL.IDX PT, R3, R0, 0x1, 0x181f ;  /* 0x00381f0000037f89 */ /* 0x000e2600000e0000 */
[----:B------:R-:W-:Y:S02]  /*f000*/  ISETP.GE.AND P0, PT, R2, R5, PT ;  /* 0x000000050200720c */ /* 0x000fe40003f06270 */
[----:B------:R-:W1:Y:S11]  /*f010*/  SHFL.IDX PT, R2, R4, 0x1, 0x181f ;  /* 0x00381f0004027f89 */ /* 0x000e7600000e0000 */
[----:B0-----:R-:W-:-:S05]  /*f020*/  @!P0 LEA R3, P2, R9, R3, 0x1 ;  /* 0x0000000309038211 */ /* 0x001fca00078408ff */
[----:B-1----:R-:W-:-:S05]  /*f030*/  @!P0 IMAD.X R2, RZ, RZ, R2, P2 ;  /* 0x000000ffff028224 */ /* 0x002fca00010e0602 */
[----:B------:R-:W-:-:S04]  /*f040*/  @!P0 LOP3.LUT R3, R3, R2, RZ, 0x3c, !PT ;  /* 0x0000000203038212 */ /* 0x000fc800078e3cff */
[----:B------:R-:W-:-:S04]  /*f050*/  @!P0 LOP3.LUT R2, R3, R2, RZ, 0x3c, !PT ;  /* 0x0000000203028212 */ /* 0x000fc800078e3cff */
[----:B------:R-:W-:-:S05]  /*f060*/  @!P0 LOP3.LUT R3, R3, R2, RZ, 0x3c, !PT ;  /* 0x0000000203038212 */ /* 0x000fca00078e3cff */
[----:B------:R0:W-:Y:S02]  /*f070*/  @!P0 LDGSTS.E.BYPASS.LTC128B.128 [R8+0x20c00], desc[UR50][R2.64], !P1 ;  /* 0x20c0000002088fae */ /* 0x0001e4000c901d72 */
[----:B0-----:R-:W-:Y:S02]  /*f080*/  VIADD R2, R25, 0x20 ;  /* 0x0000002019027836 */ /* 0x001fe40000000000 */
[----:B------:R-:W0:Y:S03]  /*f090*/  SHFL.IDX PT, R3, R0, 0x2, 0x181f ;  /* 0x00581f0000037f89 */ /* 0x000e2600000e0000 */
[----:B------:R-:W-:Y:S01]  /*f0a0*/  ISETP.GE.AND P0, PT, R2, R5, PT ;  /* 0x000000050200720c */ /* 0x000fe20003f06270 */
[----:B------:R-:W-:Y:S04]  /*f0b0*/  SHFL.IDX PT, R0, R0, 0x3, 0x181f ;  /* 0x00781f0000007f89 */ /* 0x000fe800000e0000 */
[----:B------:R-:W1:Y:S04]  /*f0c0*/  SHFL.IDX PT, R2, R4, 0x2, 0x181f ;  /* 0x00581f0004027f89 */ /* 0x000e6800000e0000 */
[----:B------:R-:W2:Y:S04]  /*f0d0*/  SHFL.IDX PT, R4, R4, 0x3, 0x181f ;  /* 0x00781f0004047f89 */ /* 0x000ea800000e0000 */
[----:B0-----:R-:W-:-:S05]  /*f0e0*/  @!P0 LEA R3, P2, R9, R3, 0x1 ;  /* 0x0000000309038211 */ /* 0x001fca00078408ff */
[----:B-1----:R-:W-:-:S05]  /*f0f0*/  @!P0 IMAD.X R2, RZ, RZ, R2, P2 ;  /* 0x000000ffff028224 */ /* 0x002fca00010e0602 */
[----:B------:R-:W-:-:S04]  /*f100*/  @!P0 LOP3.LUT R3, R3, R2, RZ, 0x3c, !PT ;  /* 0x0000000203038212 */ /* 0x000fc800078e3cff */
[----:B------:R-:W-:-:S04]  /*f110*/  @!P0 LOP3.LUT R2, R3, R2, RZ, 0x3c, !PT ;  /* 0x0000000203028212 */ /* 0x000fc800078e3cff */
[----:B------:R-:W-:-:S05]  /*f120*/  @!P0 LOP3.LUT R3, R3, R2, RZ, 0x3c, !PT ;  /* 0x0000000203038212 */ /* 0x000fca00078e3cff */
[----:B--2---:R1:W-:Y:S02]  /*f130*/  @!P0 LDGSTS.E.BYPASS.LTC128B.128 [R8+0x21400], desc[UR50][R2.64], !P1 ;  /* 0x2140000002088fae */ /* 0x0043e4000c901d72 */
.L_x_509:
[----:B------:R-:W-:-:S05]  /*f140*/  VIADD R25, R25, 0x30 ;  /* 0x0000003019197836 */ /* 0x000fca0000000000 */
[----:B------:R-:W-:-:S13]  /*f150*/  ISETP.GE.AND P0, PT, R25, R5, PT ;  /* 0x000000051900720c */ /* 0x000fda0003f06270 */
[----:B01----:R-:W-:-:S05]  /*f160*/  @!P0 LEA R2, P2, R9, R0, 0x1 ;  /* 0x0000000009028211 */ /* 0x003fca00078408ff */
[----:B------:R-:W-:-:S05]  /*f170*/  @!P0 IMAD.X R3, RZ, RZ, R4, P2 ;  /* 0x000000ffff038224 */ /* 0x000fca00010e0604 */
[----:B------:R-:W-:Y:S01]  /*f180*/  @!PT LDS RZ, [RZ] ;  /* 0x00000000fffff984 */ /* 0x000fe20000000800 */
[----:B------:R-:W-:Y:S01]  /*f190*/  @!PT LDS RZ, [RZ] ;  /* 0x00000000fffff984 */ /* 0x000fe20000000800 */
[----:B------:R-:W-:Y:S01]  /*f1a0*/  @!PT LDS RZ, [RZ] ;  /* 0x00000000fffff984 */ /* 0x000fe20000000800 */
[----:B------:R0:W-:Y:S01]  /*f1b0*/  @!P0 LDGSTS.E.BYPASS.LTC128B.128 [R8+0x21c00], desc[UR50][R2.64], !P1 ;  /* 0x21c0000002088fae */ /* 0x0001e2000c901d72 */
[----:B------:R-:W-:Y:S01]  /*f1c0*/  PLOP3.LUT P0, PT, PT, PT, PT, 0x80, 0x0 ;  /* 0x000000000000781c */ /* 0x000fe20003f0f070 */
[----:B------:R-:W-:-:S12]  /*f1d0*/  NOP ;  /* 0x0000000000007918 */ /* 0x000fd80000000000 */
.L_x_434:
[----:B------:R-:W-:Y:S02]  /*f1e0*/  PLOP3.LUT P1, PT, P1, P0, PT, 0xa2, 0x0 ;  /* 0x000000000000781c */ /* 0x000fe40000f21472 */
[----:B------:R-:W-:-:S08]  /*f1f0*/  @P0 R2UR P1, UR4, R17 ;  /* 0x00000000110402ca */ /* 0x000fd00000020000 */
[----:B------:R-:W-:-:S05]  /*f200*/  @P0 PLOP3.LUT P0, PT, P1, PT, PT, 0x80, 0x0 ;  /* 0x000000000000081c */ /* 0x000fca0000f0f070 */
[----:B------:R-:W-:Y:S01]  /*f210*/  @!P1 SYNCS.ARRIVE.TRANS64.RED.A0T1 RZ, [UR4+0x28c00], RZ ;  /* 0x028c00ffffff99a7 */ /* 0x000fe20008200404 */
[----:B------:R-:W-:Y:S07]  /*f220*/  @!P1 ARRIVES.LDGSTSBAR.64.TRANSCNT [UR4+0x28c00] ;  /* 0x028c0000ff0099b0 */ /* 0x000fee0008000a84 */
[----:B------:R-:W-:Y:S05]  /*f230*/  @P0 BRA.U.ANY `(.L_x_434) ;  /* 0xfffffffd00e80947 */ /* 0x000fea000393ffff */
[----:B0-----:R-:W2:Y:S02]  /*f240*/  LDL.LU R2, [R1+0x24] ;  /* 0x0000240001027983 */ /* 0x001ea40000300800 */
[----:B--2---:R-:W-:-:S05]  /*f250*/  VIADD R2, R2, 0x1 ;  /* 0x0000000102027836 */ /* 0x004fca0000000000 */
[----:B------:R0:W-:Y:S01]  /*f260*/  STL [R1+0x24], R2 ;  /* 0x0000240201007387 */ /* 0x0001e20000100800 */
[----:B------:R-:W-:-:S04]  /*f270*/  LEA.HI R0, R2, R2, RZ, 0x1 ;  /* 0x0000000202007211 */ /* 0x000fc800078f08ff */
[----:B------:R-:W-:-:S05]  /*f280*/  LOP3.LUT R0, R0, 0xfffffffe, RZ, 0xc0, !PT ;  /* 0xfffffffe00007812 */ /* 0x000fca00078ec0ff */
[----:B------:R-:W-:-:S05]  /*f290*/  IMAD.IADD R0, R2, 0x1, -R0 ;  /* 0x0000000102007824 */ /* 0x000fca00078e0a00 */
[----:B------:R-:W-:Y:S01]  /*f2a0*/  SHF.L.U32 R0, R0, 0x1f, RZ ;  /* 0x0000001f00007819 */ /* 0x000fe200000006ff */
[----:B------:R-:W-:Y:S01]  /*f2b0*/  NOP ;  /* 0x0000000000007918 */ /* 0x000fe20000000000 */
[----:B------:R0:W-:Y:S01]  /*f2c0*/  SYNCS.ARRIVE.TRANS64.A1T0 RZ, [R17+URZ+0x28c00], RZ ;  /* 0x028c00ff11ff79a7 */ /* 0x0001e2000810003f */
[----:B------:R-:W-:Y:S01]  /*f2d0*/  BSSY B0, `(.L_x_435) ;  /* 0x0000003000007945 */ /* 0x000fe20003800000 */
[----:B------:R-:W1:Y:S03]  /*f2e0*/  SYNCS.PHASECHK.TRANS64.TRYWAIT P0, [R17+URZ+0x28c20], R0 ;  /* 0x028c2000110075a7 */ /* 0x000e66000800017f */
[----:B01----:R-:W-:Y:S05]  /*f2f0*/  @!P0 BRA `(.L_x_436) ;  /* 0x0000003800308947 */ /* 0x003fea0003800000 */
.L_x_510:
[----:B------:R-:W-:Y:S05]  /*f300*/  BSYNC B0 ;  /* 0x0000000000007941 */ /* 0x000fea0003800000 */
.L_x_435:
[----:B------:R-:W-:-:S05]  /*f310*/  IMAD.U32 R2, RZ, RZ, UR36 ;  /* 0x00000024ff027e24 */ /* 0x000fca000f8e00ff */
[----:B------:R-:W-:-:S13]  /*f320*/  ISETP.NE.AND P0, PT, R2, 0x3, PT ;  /* 0x000000030200780c */ /* 0x000fda0003f05270 */
[----:B------:R-:W-:Y:S05]  /*f330*/  @!P0 BRA `(.L_x_437) ;  /* 0x0000000000048947 */ /* 0x000fea0003800000 */
[----:B------:R-:W-:Y:S01]  /*f340*/  BPT.TRAP 0x1 ;  /* 0x000000040000795c */ /* 0x000fe20000300000 */
.L_x_437:
[----:B0-----:R-:W-:Y:S01]  /*f350*/  SHF.L.U32 R0, R22, 0x1f, RZ ;  /* 0x0000001f16007819 */ /* 0x001fe200000006ff */
[----:B------:R-:W-:Y:S03]  /*f360*/  BSSY B0, `(.L_x_438) ;  /* 0x0000003000007945 */ /* 0x000fe60003800000 */
[----:B------:R-:W0:Y:S02]  /*f370*/  SYNCS.PHASECHK.TRANS64.TRYWAIT P0, [R19+URZ+0x28c60], R0 ;  /* 0x028c6000130075a7 */ /* 0x000e24000800017f */
[----:B0-----:R-:W-:Y:S05]  /*f380*/  @!P0 BRA `(.L_x_439) ;  /* 0x0000003800208947 */ /* 0x001fea0003800000 */
.L_x_511:
[----:B------:R-:W-:Y:S05]  /*f390*/  BSYNC B0 ;  /* 0x0000000000007941 */ /* 0x000fea0003800000 */
.L_x_438:
[----:B------:R-:W0:Y:S01]  /*f3a0*/  LDL.LU R2, [R1+0x1c] ;  /* 0x00001c0001027983 */ /* 0x000e220000300800 */
[----:B------:R-:W-:Y:S01]  /*f3b0*/  ULDC.64 UR4, c[0x0][0x328] ;  /* 0x0000ca0000047ab9 */ /* 0x000fe20000000a00 */
[----:B------:R-:W-:Y:S02]  /*f3c0*/  ULDC.64 UR6, c[0x0][0x318] ;  /* 0x0000c60000067ab9 */ /* 0x000fe40000000a00 */
[----:B------:R-:W2:Y:S01]  /*f3d0*/  LDL.LU R4, [R1+0x20] ;  /* 0x0000200001047983 */ /* 0x000ea20000300800 */
[----:B------:R-:W-:Y:S02]  /*f3e0*/  IMAD R5, R18, 0x8000, R33 ;  /* 0x0000800012057824 */ /* 0x000fe400078e0221 */
[----:B0-----:R-:W-:Y:S02]  /*f3f0*/  IMAD R0, R2, UR4, RZ ;  /* 0x0000000402007c24 */ /* 0x001fe4000f8e02ff */
[----:B------:R-:W-:-:S04]  /*f400*/  IMAD.WIDE.U32 R2, R35, UR4, RZ ;  /* 0x0000000423027c25 */ /* 0x000fc8000f8e00ff */
[----:B------:R-:W-:Y:S01]  /*f410*/  IMAD R0, R35, UR5, R0 ;  /* 0x0000000523007c24 */ /* 0x000fe2000f8e0200 */
[----:B------:R-:W-:-:S03]  /*f420*/  ULDC.64 UR4, c[0x0][0x338] ;  /* 0x0000ce0000047ab9 */ /* 0x000fc60000000a00 */
[----:B------:R-:W-:Y:S02]  /*f430*/  IMAD.IADD R3, R3, 0x1, R0 ;  /* 0x0000000103037824 */ /* 0x000fe400078e0200 */
[----:B--2---:R-:W-:Y:S02]  /*f440*/  IMAD R0, R4, UR4, RZ ;  /* 0x0000000404007c24 */ /* 0x004fe4000f8e02ff */
[----:B------:R-:W-:-:S04]  /*f450*/  IMAD.WIDE.U32 R2, R34, UR4, R2 ;  /* 0x0000000422027c25 */ /* 0x000fc8000f8e0002 */
[----:B------:R-:W-:Y:S01]  /*f460*/  IMAD R0, R34, UR5, R0 ;  /* 0x0000000522007c24 */ /* 0x000fe2000f8e0200 */
[----:B------:R-:W-:-:S03]  /*f470*/  ULDC.64 UR4, c[0x0][0x330] ;  /* 0x0000cc0000047ab9 */ /* 0x000fc60000000a00 */
[----:B------:R-:W-:Y:S02]  /*f480*/  IMAD.IADD R3, R3, 0x1, R0 ;  /* 0x0000000103037824 */ /* 0x000fe400078e0200 */
[----:B------:R-:W-:Y:S01]  /*f490*/  IMAD.WIDE.U32 R2, R26, UR4, R2 ;  /* 0x000000041a027c25 */ /* 0x000fe2000f8e0002 */
[----:B------:R-:W-:-:S03]  /*f4a0*/  UMOV UR4, 0xffffffff ;  /* 0xffffffff00047882 */ /* 0x000fc60000000000 */
[----:B------:R-:W-:Y:S01]  /*f4b0*/  IMAD R6, R26, UR5, R3 ;  /* 0x000000051a067c24 */ /* 0x000fe2000f8e0203 */
[----:B------:R-:W-:-:S04]  /*f4c0*/  LEA R4, P0, R2, UR6, 0x1 ;  /* 0x0000000602047c11 */ /* 0x000fc8000f8008ff */
[----:B------:R-:W-:Y:S01]  /*f4d0*/  LEA.HI.X R6, R2, UR7, R6, 0x1, P0 ;  /* 0x0000000702067c11 */ /* 0x000fe200080f0c06 */
[----:B------:R-:W-:Y:S08]  /*f4e0*/  BRA.DIV UR4, `(.L_x_440) ;  /* 0x0000003604dc7947 */ /* 0x000ff0000b800000 */
[----:B------:R-:W2:Y:S01]  /*f4f0*/  LDL R3, [R1] ;  /* 0x0000000001037983 */ /* 0x000ea20000100800 */
[----:B------:R-:W-:Y:S01]  /*f500*/  IMAD R5, R5, 0x2, R17 ;  /* 0x0000000205057824 */ /* 0x000fe200078e0211 */
[C---:B------:R-:W-:Y:S01]  /*f510*/  LOP3.LUT P5, RZ, R29.reuse, 0x2, RZ, 0xc0, !PT ;  /* 0x000000021dff7812 */ /* 0x040fe200078ac0ff */
[----:B------:R-:W0:Y:S01]  /*f520*/  S2R R7, SR_TID.X ;  /* 0x0000000000077919 */ /* 0x000e220000002100 */
[C---:B------:R-:W-:Y:S02]  /*f530*/  LOP3.LUT P4, RZ, R29.reuse, 0x4, RZ, 0xc0, !PT ;  /* 0x000000041dff7812 */ /* 0x040fe4000788c0ff */
[C---:B------:R-:W-:Y:S01]  /*f540*/  LOP3.LUT P3, RZ, R29.reuse, 0x8, RZ, 0xc0, !PT ;  /* 0x000000081dff7812 */ /* 0x040fe2000786c0ff */
[----:B------:R-:W1:Y:S01]  /*f550*/  SHFL.IDX PT, R2, R4, RZ, 0x181f ;  /* 0x00181fff04027589 */ /* 0x000e6200000e0000 */
[----:B------:R-:W-:Y:S02]  /*f560*/  LOP3.LUT R16, R16, 0xfffffeff, RZ, 0xc0, !PT ;  /* 0xfffffeff10107812 */ /* 0x000fe400078ec0ff */
[----:B------:R-:W-:Y:S01]  /*f570*/  LOP3.LUT P2, RZ, R29, 0x10, RZ, 0xc0, !PT ;  /* 0x000000101dff7812 */ /* 0x000fe2000784c0ff */
[----:B0-----:R-:W-:-:S05]  /*f580*/  IMAD.SHL.U32 R7, R7, 0x8, RZ ;  /* 0x0000000807077824 */ /* 0x001fca00078e00ff */
[----:B------:R-:W-:-:S05]  /*f590*/  LOP3.LUT R7, R7, 0x38, RZ, 0xc0, !PT ;  /* 0x0000003807077812 */ /* 0x000fca00078ec0ff */
[----:B------:R-:W-:Y:S01]  /*f5a0*/  IMAD.SHL.U32 R0, R7, 0x2, RZ ;  /* 0x0000000207007824 */ /* 0x000fe200078e00ff */
[----:B------:R-:W-:-:S04]  /*f5b0*/  LOP3.LUT R7, R29, 0x1, RZ, 0xc0, !PT ;  /* 0x000000011d077812 */ /* 0x000fc800078ec0ff */
[----:B-1----:R-:W-:Y:S02]  /*f5c0*/  IADD3 R2, P0, R2, R0, RZ ;  /* 0x0000000002027210 */ /* 0x002fe40007f1e0ff */
[----:B------:R-:W-:-:S13]  /*f5d0*/  ISETP.NE.U32.AND P1, PT, R7, 0x1, PT ;  /* 0x000000010700780c */ /* 0x000fda0003f25070 */
[----:B------:R-:W-:-:S04]  /*f5e0*/  @P1 LOP3.LUT R16, R16, 0x100, RZ, 0xfc, !PT ;  /* 0x0000010010101812 */ /* 0x000fc800078efcff */
[----:B------:R-:W-:Y:S01]  /*f5f0*/  LOP3.LUT R16, R16, 0xfffffdff, RZ, 0xc0, !PT ;  /* 0xfffffdff10107812 */ /* 0x000fe200078ec0ff */
[----:B--2---:R-:W-:Y:S02]  /*f600*/  IMAD.MOV.U32 R8, RZ, RZ, R3 ;  /* 0x000000ffff087224 */ /* 0x004fe400078e0003 */
[----:B------:R-:W0:Y:S03]  /*f610*/  SHFL.IDX PT, R3, R6, RZ, 0x181f ;  /* 0x00181fff06037589 */ /* 0x000e2600000e0000 */
[----:B------:R-:W-:Y:S01]  /*f620*/  PRMT R7, R8, 0x8880, RZ ;  /* 0x0000888008077816 */ /* 0x000fe200000000ff */
[----:B0-----:R-:W-:Y:S01]  /*f630*/  IMAD.X R3, RZ, RZ, R3, P0 ;  /* 0x000000ffff037224 */ /* 0x001fe200000e0603 */
[----:B------:R-:W-:Y:S02]  /*f640*/  ISETP.LT.OR P0, PT, R28, 0x1, P1 ;  /* 0x000000011c00780c */ /* 0x000fe40000f01670 */
[----:B------:R-:W-:-:S04]  /*f650*/  LOP3.LUT P1, RZ, R29, 0x20, RZ, 0xc0, !PT ;  /* 0x000000201dff7812 */ /* 0x000fc8000782c0ff */
[----:B------:R-:W-:-:S07]  /*f660*/  ISETP.LT.OR P6, PT, R28, 0x1, !P1 ;  /* 0x000000011c00780c */ /* 0x000fce0004fc1670 */
[----:B------:R-:W-:Y:S01]  /*f670*/  @!PT LDS RZ, [RZ] ;  /* 0x00000000fffff984 */ /* 0x000fe20000000800 */
        /* <DEDUP_REMOVED lines=9> */
[----:B------:R-:W-:-:S03]  /*f710*/  LOP3.LUT P0, RZ, R29, 0x40, RZ, 0xc0, !PT ;  /* 0x000000401dff7812 */ /* 0x000fc6000780c0ff */
[----:B------:R-:W-:Y:S01]  /*f720*/  LDGSTS.E.BYPASS.LTC128B.128 [R5+0xa400], desc[UR50][R2.64+0x280], !P6 ;  /* 0x0a40028002057fae */ /* 0x000fe2000f101d72 */
[----:B------:R-:W-:-:S13]  /*f730*/  ISETP.LT.OR P6, PT, R28, 0x1, !P0 ;  /* 0x000000011c00780c */ /* 0x000fda00047c1670 */
[----:B------:R-:W-:Y:S01]  /*f740*/  LDGSTS.E.BYPASS.LTC128B.128 [R5+0xc400], desc[UR50][R2.64+0x300], !P6 ;  /* 0x0c40030002057fae */ /* 0x000fe2000f101d72 */
[----:B------:R-:W-:-:S03]  /*f750*/  ISETP.GT.AND P6, PT, R7, -0x1, PT ;  /* 0xffffffff0700780c */ /* 0x000fc60003fc4270 */
[----:B------:R-:W-:Y:S10]  /*f760*/  SHFL.IDX PT, R7, R6, 0x2, 0x181f ;  /* 0x00581f0006077f89 */ /* 0x000ff400000e0000 */
[----:B------:R-:W-:-:S02]  /*f770*/  @P6 LOP3.LUT R16, R16, 0x200, RZ, 0xfc, !PT ;  /* 0x0000020010106812 */ /* 0x000fc400078efcff */
[----:B------:R-:W-:-:S13]  /*f780*/  ISETP.LT.OR P6, PT, R28, 0x1, P6 ;  /* 0x000000011c00780c */ /* 0x000fda00037c1670 */
[----:B------:R0:W-:Y:S04]  /*f790*/  LDGSTS.E.BYPASS.LTC128B.128 [R5+0xe400], desc[UR50][R2.64+0x380], !P6 ;  /* 0x0e40038002057fae */ /* 0x0001e8000f101d72 */
[----:B0-----:R-:W0:Y:S04]  /*f7a0*/  SHFL.IDX PT, R2, R4, 0x1, 0x181f ;  /* 0x00381f0004027f89 */ /* 0x001e2800000e0000 */
[----:B------:R-:W1:Y:S04]  /*f7b0*/  SHFL.IDX PT, R3, R6, 0x1, 0x181f ;  /* 0x00381f0006037f89 */ /* 0x000e6800000e0000 */
[----:B------:R-:W-:Y:S01]  /*f7c0*/  SHFL.IDX PT, R6, R6, 0x3, 0x181f ;  /* 0x00781f0006067f89 */ /* 0x000fe200000e0000 */
[----:B0-----:R-:W-:-:S05]  /*f7d0*/  IADD3 R2, P6, R2, R0, RZ ;  /* 0x0000000002027210 */ /* 0x001fca0007fde0ff */
[----:B-1----:R-:W-:Y:S01]  /*f7e0*/  IMAD.X R3, RZ, RZ, R3, P6 ;  /* 0x000000ffff037224 */ /* 0x002fe200030e0603 */
        /* <DEDUP_REMOVED lines=17> */
[----:B------:R0:W-:Y:S04]  /*f900*/  LDGSTS.E.BYPASS.LTC128B.128 [R5+0xec00], desc[UR50][R2.64+0x380], !P6 ;  /* 0x0ec0038002057fae */ /* 0x0001e8000f101d72 */
[----:B0-----:R-:W0:Y:S02]  /*f910*/  SHFL.IDX PT, R2, R4, 0x2, 0x181f ;  /* 0x00581f0004027f89 */ /* 0x001e2400000e0000 */
[----:B0-----:R-:W-:-:S05]  /*f920*/  IADD3 R2, P6, R2, R0, RZ ;  /* 0x0000000002027210 */ /* 0x001fca0007fde0ff */
        /* <DEDUP_REMOVED lines=19> */
[----:B0-----:R0:W1:Y:S02]  /*fa60*/  SHFL.IDX PT, R2, R4, 0x3, 0x181f ;  /* 0x00781f0004027f89 */ /* 0x00106400000e0000 */
.L_x_521:
[C---:B------:R-:W-:Y:S02]  /*fa70*/  LOP3.LUT P6, RZ, R16.reuse, 0x100, RZ, 0xc0, !PT ;  /* 0x0000010010ff7812 */ /* 0x040fe400078cc0ff */
[----:B------:R-:W-:Y:S02]  /*fa80*/  LOP3.LUT R16, R16, 0xffffefff, RZ, 0xc0, !PT ;  /* 0xffffefff10107812 */ /* 0x000fe400078ec0ff */
[C---:B------:R-:W-:Y:S02]  /*fa90*/  ISETP.LT.OR P6, PT, R28.reuse, 0x31, P6 ;  /* 0x000000311c00780c */ /* 0x040fe400037c1670 */
[----:B------:R-:W-:-:S11]  /*faa0*/  ISETP.LT.OR P5, PT, R28, 0x31, !P5 ;  /* 0x000000311c00780c */ /* 0x000fd60006fa1670 */
[----:B------:R-:W-:Y:S02]  /*fab0*/  @P6 LOP3.LUT R16, R16, 0x1000, RZ, 0xfc, !PT ;  /* 0x0000100010106812 */ /* 0x000fe400078efcff */
[----:B------:R-:W-:Y:S02]  /*fac0*/  ISETP.LT.OR P6, PT, R28, 0x31, !P4 ;  /* 0x000000311c00780c */ /* 0x000fe400067c1670 */
[----:B------:R-:W-:Y:S02]  /*fad0*/  LOP3.LUT R16, R16, 0xffffbfff, RZ, 0xc0, !PT ;  /* 0xffffbfff10107812 */ /* 0x000fe400078ec0ff */
[----:B------:R-:W-:Y:S02]  /*fae0*/  ISETP.LT.OR P4, PT, R28, 0x31, !P2 ;  /* 0x000000311c00780c */ /* 0x000fe40005781670 */
[----:B------:R-:W-:Y:S02]  /*faf0*/  LOP3.LUT R16, R16, 0xfffffeff, RZ, 0xc0, !PT ;  /* 0xfffffeff10107812 */ /* 0x000fe400078ec0ff */
[----:B------:R-:W-:-:S02]  /*fb00*/  ISETP.LT.OR P2, PT, R28, 0x31, !P0 ;  /* 0x000000311c00780c */ /* 0x000fc40004741670 */
[----:B------:R-:W-:Y:S02]  /*fb10*/  @P5 LOP3.LUT R16, R16, 0x100, RZ, 0xfc, !PT ;  /* 0x0000010010105812 */ /* 0x000fe400078efcff */
[----:B-1----:R-:W-:Y:S02]  /*fb20*/  IADD3 R2, P0, R2, R0, RZ ;  /* 0x0000000002027210 */ /* 0x002fe40007f1e0ff */
[----:B------:R-:W-:Y:S02]  /*fb30*/  @P6 LOP3.LUT R16, R16, 0x4000, RZ, 0xfc, !PT ;  /* 0x0000400010106812 */ /* 0x000fe400078efcff */
[----:B------:R-:W-:Y:S01]  /*fb40*/  ISETP.LT.OR P5, PT, R28, 0x31, !P3 ;  /* 0x000000311c00780c */ /* 0x000fe20005fa1670 */
[----:B------:R-:W-:Y:S01]  /*fb50*/  IMAD.X R3, RZ, RZ, R6, P0 ;  /* 0x000000ffff037224 */ /* 0x000fe200000e0606 */
[C---:B------:R-:W-:Y:S02]  /*fb60*/  LOP3.LUT P6, RZ, R16.reuse, 0x1000, RZ, 0xc0, !PT ;  /* 0x0000100010ff7812 */ /* 0x040fe400078cc0ff */
[----:B------:R-:W-:-:S02]  /*fb70*/  LOP3.LUT P0, RZ, R16, 0x100, RZ, 0xc0, !PT ;  /* 0x0000010010ff7812 */ /* 0x000fc4000780c0ff */
[----:B------:R-:W-:Y:S02]  /*fb80*/  ISETP.LT.OR P3, PT, R28, 0x31, !P1 ;  /* 0x000000311c00780c */ /* 0x000fe40004f61670 */
[----:B------:R-:W-:-:S04]  /*fb90*/  LOP3.LUT P1, RZ, R16, 0x200, RZ, 0xc0, !PT ;  /* 0x0000020010ff7812 */ /* 0x000fc8000782c0ff */
[----:B------:R-:W-:-:S03]  /*fba0*/  ISETP.LT.OR P1, PT, R28, 0x31, P1 ;  /* 0x000000311c00780c */ /* 0x000fc60000f21670 */
[----:B------:R-:W-:Y:S01]  /*fbb0*/  @!PT LDS RZ, [RZ] ;  /* 0x00000000fffff984 */ /* 0x000fe20000000800 */
[----:B------:R-:W-:Y:S01]  /*fbc0*/  @!PT LDS RZ, [RZ] ;  /* 0x00000000fffff984 */ /* 0x000fe20000000800 */
[----:B------:R-:W-:Y:S01]  /*fbd0*/  @!PT LDS RZ, [RZ] ;  /* 0x00000000fffff984 */ /* 0x000fe20000000800 */
[----:B------:R1:W-:Y:S01]  /*fbe0*/  LDGSTS.E.BYPASS.LTC128B.128 [R5+0x1c00], desc[UR50][R2.64], !P6 ;  /* 0x01c0000002057fae */ /* 0x0003e2000f101d72 */
[----:B------:R-:W-:-:S03]  /*fbf0*/  LOP3.LUT P6, RZ, R16, 0x4000, RZ, 0xc0, !PT ;  /* 0x0000400010ff7812 */ /* 0x000fc600078cc0ff */
[----:B------:R1:W-:Y:S01]  /*fc00*/  LDGSTS.E.BYPASS.LTC128B.128 [R5+0x3c00], desc[UR50][R2.64+0x80], !P0 ;  /* 0x03c0008002057fae */ /* 0x0003e2000c101d72 */
[----:B------:R-:W-:-:S09]  /*fc10*/  PLOP3.LUT P0, PT, PT, PT, PT, 0x80, 0x0 ;  /* 0x000000000000781c */ /* 0x000fd20003f0f070 */
[----:B------:R1:W-:Y:S04]  /*fc20*/  LDGSTS.E.BYPASS.LTC128B.128 [R5+0x5c00], desc[UR50][R2.64+0x100], !P6 ;  /* 0x05c0010002057fae */ /* 0x0003e8000f101d72 */
[----:B------:R1:W-:Y:S04]  /*fc30*/  LDGSTS.E.BYPASS.LTC128B.128 [R5+0x7c00], desc[UR50][R2.64+0x180], !P5 ;  /* 0x07c0018002057fae */ /* 0x0003e8000e901d72 */
[----:B------:R1:W-:Y:S04]  /*fc40*/  LDGSTS.E.BYPASS.LTC128B.128 [R5+0x9c00], desc[UR50][R2.64+0x200], !P4 ;  /* 0x09c0020002057fae */ /* 0x0003e8000e101d72 */
[----:B------:R1:W-:Y:S04]  /*fc50*/  LDGSTS.E.BYPASS.LTC128B.128 [R5+0xbc00], desc[UR50][R2.64+0x280], !P3 ;  /* 0x0bc0028002057fae */ /* 0x0003e8000d901d72 */
[----:B------:R1:W-:Y:S04]  /*fc60*/  LDGSTS.E.BYPASS.LTC128B.128 [R5+0xdc00], desc[UR50][R2.64+0x300], !P2 ;  /* 0x0dc0030002057fae */ /* 0x0003e8000d101d72 */
[----:B------:R1:W-:Y:S01]  /*fc70*/  LDGSTS.E.BYPASS.LTC128B.128 [R5+0xfc00], desc[UR50][R2.64+0x380], !P1 ;  /* 0x0fc0038002057fae */ /* 0x0003e2000c901d72 */
[----:B------:R-:W-:Y:S01]  /*fc80*/  NOP ;  /* 0x0000000000007918 */ /* 0x000fe20000000000 */
.L_x_441:
[----:B------:R-:W-:Y:S02]  /*fc90*/  PLOP3.LUT P1, PT, P1, P0, PT, 0xa2, 0x0 ;  /* 0x000000000000781c */ /* 0x000fe40000f21472 */
[----:B------:R-:W-:-:S08]  /*fca0*/  @P0 R2UR P1, UR4, R19 ;  /* 0x00000000130402ca */ /* 0x000fd00000020000 */
[----:B------:R-:W-:-:S05]  /*fcb0*/  @P0 PLOP3.LUT P0, PT, P1, PT, PT, 0x80, 0x0 ;  /* 0x000000000000081c */ /* 0x000fca0000f0f070 */
[----:B------:R-:W-:Y:S01]  /*fcc0*/  @!P1 SYNCS.ARRIVE.TRANS64.RED.A0T1 RZ, [UR4+0x28c50], RZ ;  /* 0x028c50ffffff99a7 */ /* 0x000fe20008200404 */
[----:B------:R-:W-:Y:S07]  /*fcd0*/  @!P1 ARRIVES.LDGSTSBAR.64.TRANSCNT [UR4+0x28c50] ;  /* 0x028c5000ff0099b0 */ /* 0x000fee0008000a84 */
[----:B------:R-:W-:Y:S05]  /*fce0*/  @P0 BRA.U.ANY `(.L_x_441) ;  /* 0xfffffffd00e80947 */ /* 0x000fea000393ffff */
[----:B------:R-:W-:Y:S01]  /*fcf0*/  NOP ;  /* 0x0000000000007918 */ /* 0x000fe20000000000 */
[----:B-1----:R-:W-:-:S05]  /*fd00*/  IMAD.U32 R2, RZ, RZ, UR36 ;  /* 0x00000024ff027e24 */ /* 0x002fca000f8e00ff */
[----:B------:R-:W-:-:S13]  /*fd10*/  ISETP.NE.AND P2, PT, R2, 0x3, PT ;  /* 0x000000030200780c */ /* 0x000fda0003f45270 */
[----:B------:R-:W-:Y:S05]  /*fd20*/  @!P2 BRA `(.L_x_442) ;  /* 0x000000000004a947 */ /* 0x000fea0003800000 */
[----:B------:R-:W-:Y:S01]  /*fd30*/  BPT.TRAP 0x1 ;  /* 0x000000040000795c */ /* 0x000fe20000300000 */
.L_x_442:
[----:B------:R-:W2:Y:S01]  /*fd40*/  LDL.LU R2, [R1+0xc] ;  /* 0x00000c0001027983 */ /* 0x000ea20000300800 */
[----:B------:R1:W-:Y:S01]  /*fd50*/  SYNCS.ARRIVE.TRANS64.A1T0 RZ, [R19+URZ+0x28c50], RZ ;  /* 0x028c50ff13ff79a7 */ /* 0x0003e2000810003f */
[----:B------:R-:W-:Y:S01]  /*fd60*/  BSSY B0, `(.L_x_443) ;  /* 0x00000f1000007945 */ /* 0x000fe20003800000 */
[----:B--2---:R-:W-:-:S05]  /*fd70*/  VIADD R7, R2, 0xfffffffe ;  /* 0xfffffffe02077836 */ /* 0x004fca0000000000 */
[----:B------:R-:W-:-:S13]  /*fd80*/  ISETP.GE.AND P0, PT, R7, R30, PT ;  /* 0x0000001e0700720c */ /* 0x000fda0003f06270 */
[----:B-1----:R-:W-:Y:S05]  /*fd90*/  @!P0 BRA `(.L_x_444) ;  /* 0x0000000c00b48947 */ /* 0x002fea0003800000 */
[----:B------:R-:W2:Y:S04]  /*fda0*/  LDL.LU R3, [R1+0x28] ;  /* 0x0000280001037983 */ /* 0x000ea80000300800 */
[----:B------:R-:W3:Y:S01]  /*fdb0*/  LDL.LU R2, [R1] ;  /* 0x0000000001027983 */ /* 0x000ee20000300800 */
[----:B--2---:R-:W-:Y:S02]  /*fdc0*/  LOP3.LUT R29, R3, 0x40, RZ, 0xc0, !PT ;  /* 0x00000040031d7812 */ /* 0x004fe400078ec0ff */
[----:B---3--:R-:W-:Y:S02]  /*fdd0*/  LOP3.LUT R28, R2, 0x80, RZ, 0xc0, !PT ;  /* 0x00000080021c7812 */ /* 0x008fe400078ec0ff */
[----:B------:R-:W-:Y:S02]  /*fde0*/  SHF.R.U32.HI R29, RZ, 0x2, R29 ;  /* 0x00000002ff1d7819 */ /* 0x000fe4000001161d */
[----:B------:R-:W-:-:S07]  /*fdf0*/  SHF.R.U32.HI R28, RZ, 0x3, R28 ;  /* 0x00000003ff1c7819 */ /* 0x000fce000001161c */
.L_x_457:
[----:B0-----:R-:W0:Y:S01]  /*fe00*/  S2R R4, SR_TID.X ;  /* 0x0000000000047919 */ /* 0x001e220000002100 */
[----:B-1----:R-:W1:Y:S01]  /*fe10*/  LDC R2, c[0x0][0x430] ;  /* 0x00010c00ff027b82 */ /* 0x002e620000000800 */
[----:B--23--:R-:W-:Y:S01]  /*fe20*/  IMAD R6, R7, 0x40, R31 ;  /* 0x0000004007067824 */ /* 0x00cfe200078e021f */
[----:B------:R-:W-:Y:S05]  /*fe30*/  YIELD ;  /* 0x0000000000007946 */ /* 0x000fea0003800000 */
[----:B------:R-:W-:Y:S01]  /*fe40*/  IMAD.U32 R11, RZ, RZ, UR36 ;  /* 0x00000024ff0b7e24 */ /* 0x000fe2000f8e00ff */
[----:B------:R-:W-:Y:S01]  /*fe50*/  ULDC UR4, c[0x0][0x430] ;  /* 0x00010c0000047ab9 */ /* 0x000fe20000000800 */
[----:B------:R-:W-:Y:S01]  /*fe60*/  VIADD R18, R18, 0x1 ;  /* 0x0000000112127836 */ /* 0x000fe20000000000 */
[----:B-1----:R-:W-:Y:S01]  /*fe70*/  ISETP.NE.AND P0, PT, R2, 0x1, PT ;  /* 0x000000010200780c */ /* 0x002fe20003f05270 */
[----:B0-----:R-:W-:-:S05]  /*fe80*/  IMAD.SHL.U32 R4, R4, 0x10, RZ ;  /* 0x0000001004047824 */ /* 0x001fca00078e00ff */
[----:B------:R-:W-:-:S07]  /*fe90*/  LOP3.LUT R4, R36, 0x70, R4, 0xf8, !PT ;  /* 0x0000007024047812 */ /* 0x000fce00078ef804 */
[----:B------:R-:W0:Y:S01]  /*fea0*/  @P0 LDC R3, c[0x0][0x434] ;  /* 0x00010d00ff030b82 */ /* 0x000e220000000800 */
[C---:B------:R-:W-:Y:S01]  /*feb0*/  ISETP.GT.U32.AND P1, PT, R4.reuse, 0x3f, PT ;  /* 0x0000003f0400780c */ /* 0x040fe20003f24070 */
[----:B------:R-:W-:-:S06]  /*fec0*/  IMAD.IADD R6, R4, 0x1, R6 ;  /* 0x0000000104067824 */ /* 0x000fcc00078e0206 */
[----:B------:R-:W1:Y:S01]  /*fed0*/  @P0 LDC R2, c[0x0][0x438] ;  /* 0x00010e00ff020b82 */ /* 0x000e620000000800 */
[----:B------:R-:W-:-:S07]  /*fee0*/  IMAD.MOV.U32 R10, RZ, RZ, R6 ;  /* 0x000000ffff0a7224 */ /* 0x000fce00078e0006 */
[----:B------:R-:W2:Y:S01]  /*fef0*/  @!P1 LDC.64 R4, c[0x0][0x428] ;  /* 0x00010a00ff049b82 */ /* 0x000ea20000000a00 */
[----:B0-----:R-:W-:-:S07]  /*ff00*/  @P0 IMAD.HI.U32 R3, R6, R3, RZ ;  /* 0x0000000306030227 */ /* 0x001fce00078e00ff */
[----:B------:R-:W0:Y:S01]  /*ff10*/  @!P1 LDC.64 R8, c[0x0][0x418] ;  /* 0x00010600ff089b82 */ /* 0x000e220000000a00 */
[----:B-1----:R-:W-:-:S04]  /*ff20*/  @P0 SHF.R.U32.HI R10, RZ, R2, R3 ;  /* 0x00000002ff0a0219 */ /* 0x002fc80000011603 */
[--C-:B------:R-:W-:Y:S01]  /*ff30*/  @!P1 SHF.R.S32.HI R3, RZ, 0x1f, R10.reuse ;  /* 0x0000001fff039819 */ /* 0x100fe2000001140a */
[----:B------:R-:W-:-:S04]  /*ff40*/  @!P1 IMAD.MOV.U32 R2, RZ, RZ, R10 ;  /* 0x000000ffff029224 */ /* 0x000fc800078e000a */
[----:B--2---:R-:W-:-:S04]  /*ff50*/  @!P1 IMAD.WIDE.U32 R2, R23, R4, R2 ;  /* 0x0000000417029225 */ /* 0x004fc800078e0002 */
[----:B------:R-:W-:-:S04]  /*ff60*/  @!P1 IMAD R4, R32, R4, RZ ;  /* 0x0000000420049224 */ /* 0x000fc800078e02ff */
[----:B------:R-:W-:Y:S01]  /*ff70*/  @!P1 IMAD R5, R23, R5, R4 ;  /* 0x0000000517059224 */ /* 0x000fe200078e0204 */
[----:B0-----:R-:W-:Y:S01]  /*ff80*/  @!P1 LEA R8, P0, R2, R8, 0x2 ;  /* 0x0000000802089211 */ /* 0x001fe200078010ff */
[----:B------:R-:W-:Y:S02]  /*ff90*/  IMAD.MOV.U32 R4, RZ, RZ, RZ ;  /* 0x000000ffff047224 */ /* 0x000fe400078e00ff */
[----:B------:R-:W-:Y:S02]  /*ffa0*/  @!P1 IMAD.IADD R3, R5, 0x1, R3 ;  /* 0x0000000105039824 */ /* 0x000fe400078e0203 */
[----:B------:R-:W-:-:S03]  /*ffb0*/  IMAD.MOV R5, RZ, RZ, -R10 ;  /* 0x000000ffff057224 */ /* 0x000fc600078e0a0a */
[----:B------:R-:W-:Y:S01]  /*ffc0*/  @!P1 LEA.HI.X R9, R2, R9, R3, 0x2, P0 ;  /* 0x0000000902099211 */ /* 0x000fe200000f1403 */
[----:B------:R-:W-:Y:S01]  /*ffd0*/  IMAD R5, R5, UR4, R6 ;  /* 0x0000000405057c24 */ /* 0x000fe2000f8e0206 */
[----:B------:R-:W-:-:S03]  /*ffe0*/  ISETP.NE.AND P0, PT, R18, 0x2, PT ;  /* 0x000000021200780c */ /* 0x000fc60003f05270 */
[----:B------:R0:W5:Y:S01]  /*fff0*/  @!P1 LDG.E R4, desc[UR50][R8.64] ;  /* 0x0000003208049981 */ /* 0x000162000c1e1900 */
[----:B------:R-:W-:Y:S01]  /*10000*/  ISETP.NE.AND P1, PT, R11, 0x3, PT ;  /* 0x000000030b00780c */ /* 0x000fe20003f25270 */
[----:B------:R-:W-:Y:S01]  /*10010*/  IMAD.MOV.U32 R3, RZ, RZ, R7 ;  /* 0x000000ffff037224 */ /* 0x000fe200078e0007 */
[----:B------:R-:W-:Y:S01]  /*10020*/  SEL R2, RZ, 0x1, P0 ;  /* 0x00000001ff027807 */ /* 0x000fe20000000000 */
[----:B------:R-:W-:Y:S01]  /*10030*/  VIADD R7, R7, 0xffffffff ;  /* 0xffffffff07077836 */ /* 0x000fe20000000000 */
[----:B------:R-:W-:Y:S02]  /*10040*/  SEL R18, R18, RZ, P0 ;  /* 0x000000ff12127207 */ /* 0x000fe40000000000 */
[----:B------:R-:W-:Y:S02]  /*10050*/  LOP3.LUT R22, R22, R2, RZ, 0x3c, !PT ;  /* 0x0000000216167212 */ /* 0x000fe400078e3cff */
[----:B------:R-:W-:-:S05]  /*10060*/  ISETP.GT.AND P3, PT, R3, R30, PT ;  /* 0x0000001e0300720c */ /* 0x000fca0003f64270 */
[----:B0-----:R-:W-:Y:S08]  /*10070*/  @!P1 BRA `(.L_x_445) ;  /* 0x0000000000049947 */ /* 0x001ff00003800000 */
[----:B------:R-:W-:Y:S01]  /*10080*/  BPT.TRAP 0x1 ;  /* 0x000000040000795c */ /* 0x000fe20000300000 */
.L_x_445:
[----:B------:R-:W-:Y:S01]  /*10090*/  IMAD R6, R18, 0x8, R17 ;  /* 0x0000000812067824 */ /* 0x000fe200078e0211 */
[----:B------:R-:W-:Y:S01]  /*100a0*/  SHF.L.U32 R19, R22, 0x1f, RZ ;  /* 0x0000001f16137819 */ /* 0x000fe200000006ff */
[----:B------:R-:W-:Y:S01]  /*100b0*/  BSSY B1, `(.L_x_446) ;  /* 0x0000004000017945 */ /* 0x000fe20003800000 */
[----:B------:R-:W-:Y:S02]  /*100c0*/  SHF.R.S32.HI R9, RZ, 0x1f, R5 ;  /* 0x0000001fff097819 */ /* 0x000fe40000011405 */
[----:B------:R-:W0:Y:S02]  /*100d0*/  SYNCS.PHASECHK.TRANS64.TRYWAIT P0, [R6+URZ+0x28c40], R19 ;  /* 0x028c4013060075a7 */ /* 0x000e24000800017f */
[----:B0-----:R-:W-:Y:S05]  /*100e0*/  @!P0 BRA `(.L_x_447) ;  /* 0x0000003400088947 */ /* 0x001fea0003800000 */
.L_x_522:
[----:B------:R-:W-:Y:S05]  /*100f0*/  BSYNC B1 ;  /* 0x0000000000017941 */ /* 0x000fea0003800000 */
.L_x_446:
[----:B------:R-:W-:Y:S01]  /*10100*/  ULDC.64 UR4, c[0x0][0x300] ;  /* 0x0000c00000047ab9 */ /* 0x000fe20000000a00 */
[----:B-----5:R-:W-:Y:S01]  /*10110*/  SHF.R.S32.HI R10, RZ, 0x1f, R4 ;  /* 0x0000001fff0a7819 */ /* 0x020fe20000011404 */
[----:B------:R-:W-:Y:S01]  /*10120*/  IMAD R8, R9, UR4, RZ ;  /* 0x0000000409087c24 */ /* 0x000fe2000f8e02ff */
[----:B------:R-:W-:Y:S01]  /*10130*/  ULDC.64 UR6, c[0x0][0x2e8] ;  /* 0x0000ba0000067ab9 */ /* 0x000fe20000000a00 */
[----:B------:R-:W-:Y:S01]  /*10140*/  IMAD.WIDE.U32 R2, R5, UR4, RZ ;  /* 0x0000000405027c25 */ /* 0x000fe2000f8e00ff */
[----:B------:R-:W-:-:S03]  /*10150*/  LOP3.LUT P1, RZ, R16, 0x2, RZ, 0xc0, !PT ;  /* 0x0000000210ff7812 */ /* 0x000fc6000782c0ff */
        /* <DEDUP_REMOVED lines=8> */
[----:B------:R-:W-:Y:S02]  /*101e0*/  IMAD R8, R18, 0x1000, R33 ;  /* 0x0000100012087824 */ /* 0x000fe400078e0221 */
[----:B------:R-:W-:Y:S01]  /*101f0*/  IMAD.WIDE.U32 R2, R26, UR4, R2 ;  /* 0x000000041a027c25 */ /* 0x000fe2000f8e0002 */
[----:B------:R-:W-:-:S03]  /*10200*/  UMOV UR4, 0xffffffff ;  /* 0xffffffff00047882 */ /* 0x000fc60000000000 */
[----:B------:R-:W-:Y:S01]  /*10210*/  IMAD R25, R26, UR5, R3 ;  /* 0x000000051a197c24 */ /* 0x000fe2000f8e0203 */
[----:B------:R-:W-:-:S04]  /*10220*/  LEA R20, P0, R2, UR6, 0x1 ;  /* 0x0000000602147c11 */ /* 0x000fc8000f8008ff */
[----:B------:R-:W-:Y:S01]  /*10230*/  LEA.HI.X R25, R2, UR7, R25, 0x1, P0 ;  /* 0x0000000702197c11 */ /* 0x000fe200080f0c19 */
[----:B------:R-:W-:Y:S08]  /*10240*/  BRA.DIV UR4, `(.L_x_448) ;  /* 0x0000003204c47947 */ /* 0x000ff0000b800000 */
[----:B------:R-:W1:Y:S01]  /*10250*/  SHFL.IDX PT, R2, R20, RZ, 0x181f ;  /* 0x00181fff14027589 */ /* 0x000e6200000e0000 */
[----:B------:R-:W-:-:S03]  /*10260*/  IMAD R21, R8, 0x2, R17 ;  /* 0x0000000208157824 */ /* 0x000fc600078e0211 */
[----:B------:R-:W2:Y:S01]  /*10270*/  SHFL.IDX PT, R3, R25, RZ, 0x181f ;  /* 0x00181fff19037589 */ /* 0x000ea200000e0000 */
[----:B-1----:R-:W-:-:S05]  /*10280*/  IADD3 R2, P0, R2, R0, RZ ;  /* 0x0000000002027210 */ /* 0x002fca0007f1e0ff */
[----:B--2---:R-:W-:-:S05]  /*10290*/  IMAD.X R3, RZ, RZ, R3, P0 ;  /* 0x000000ffff037224 */ /* 0x004fca00000e0603 */
[----:B------:R-:W-:Y:S01]  /*102a0*/  @!PT LDS RZ, [RZ] ;  /* 0x00000000fffff984 */ /* 0x000fe20000000800 */
[----:B------:R1:W-:Y:S04]  /*102b0*/  LDGSTS.E.BYPASS.LTC128B.128 [R21+0x22400], desc[UR50][R2.64], !P1 ;  /* 0x2240000002157fae */ /* 0x0003e8000c901d72 */
[----:B-1----:R-:W1:Y:S04]  /*102c0*/  SHFL.IDX PT, R2, R20, 0x1, 0x181f ;  /* 0x00381f0014027f89 */ /* 0x002e6800000e0000 */
[----:B------:R-:W2:Y:S01]  /*102d0*/  SHFL.IDX PT, R3, R25, 0x1, 0x181f ;  /* 0x00381f0019037f89 */ /* 0x000ea200000e0000 */
[----:B-1----:R-:W-:-:S05]  /*102e0*/  IADD3 R2, P0, R2, R0, RZ ;  /* 0x0000000002027210 */ /* 0x002fca0007f1e0ff */
[----:B--2---:R-:W-:-:S05]  /*102f0*/  IMAD.X R3, RZ, RZ, R3, P0 ;  /* 0x000000ffff037224 */ /* 0x004fca00000e0603 */
[----:B------:R1:W-:Y:S04]  /*10300*/  LDGSTS.E.BYPASS.LTC128B.128 [R21+0x22c00], desc[UR50][R2.64], !P1 ;  /* 0x22c0000002157fae */ /* 0x0003e8000c901d72 */
[----:B-1----:R-:W1:Y:S04]  /*10310*/  SHFL.IDX PT, R2, R20, 0x2, 0x181f ;  /* 0x00581f0014027f89 */ /* 0x002e6800000e0000 */
[----:B------:R-:W2:Y:S04]  /*10320*/  SHFL.IDX PT, R3, R25, 0x2, 0x181f ;  /* 0x00581f0019037f89 */ /* 0x000ea800000e0000 */
[----:B------:R-:W3:Y:S01]  /*10330*/  SHFL.IDX PT, R25, R25, 0x3, 0x181f ;  /* 0x00781f0019197f89 */ /* 0x000ee200000e0000 */
[----:B-1----:R-:W-:-:S05]  /*10340*/  IADD3 R2, P0, R2, R0, RZ ;  /* 0x0000000002027210 */ /* 0x002fca0007f1e0ff */
[----:B--2---:R-:W-:-:S05]  /*10350*/  IMAD.X R3, RZ, RZ, R3, P0 ;  /* 0x000000ffff037224 */ /* 0x004fca00000e0603 */
[----:B------:R1:W-:Y:S04]  /*10360*/  LDGSTS.E.BYPASS.LTC128B.128 [R21+0x23400], desc[UR50][R2.64], !P1 ;  /* 0x2340000002157fae */ /* 0x0003e8000c901d72 */
[----:B-1-3--:R1:W2:Y:S02]  /*10370*/  SHFL.IDX PT, R2, R20, 0x3, 0x181f ;  /* 0x00781f0014027f89 */ /* 0x00a2a400000e0000 */
.L_x_532:
[----:B--2---:R-:W-:-:S05]  /*10380*/  IADD3 R2, P0, R2, R0, RZ ;  /* 0x0000000002027210 */ /* 0x004fca0007f1e0ff */
[----:B------:R-:W-:Y:S01]  /*10390*/  IMAD.X R3, RZ, RZ, R25, P0 ;  /* 0x000000ffff037224 */ /* 0x000fe200000e0619 */
[----:B------:R-:W-:-:S04]  /*103a0*/  PLOP3.LUT P0, PT, PT, PT, PT, 0x80, 0x0 ;  /* 0x000000000000781c */ /* 0x000fc80003f0f070 */
[----:B------:R-:W-:Y:S01]  /*103b0*/  @!PT LDS RZ, [RZ] ;  /* 0x00000000fffff984 */ /* 0x000fe20000000800 */
[----:B------:R-:W-:Y:S01]  /*103c0*/  @!PT LDS RZ, [RZ] ;  /* 0x00000000fffff984 */ /* 0x000fe20000000800 */
[----:B------:R-:W-:Y:S01]  /*103d0*/  @!PT LDS RZ, [RZ] ;  /* 0x00000000fffff984 */ /* 0x000fe20000000800 */
[----:B------:R2:W-:Y:S01]  /*103e0*/  LDGSTS.E.BYPASS.LTC128B.128 [R21+0x23c00], desc[UR50][R2.64], !P1 ;  /* 0x23c0000002157fae */ /* 0x0005e2000c901d72 */
[----:B------:R-:W-:-:S08]  /*103f0*/  NOP ;  /* 0x0000000000007918 */ /* 0x000fd00000000000 */
.L_x_449:
[----:B------:R-:W-:Y:S02]  /*10400*/  PLOP3.LUT P1, PT, P1, P0, PT, 0xa2, 0x0 ;  /* 0x000000000000781c */ /* 0x000fe40000f21472 */
[----:B------:R-:W-:-:S08]  /*10410*/  @P0 R2UR P1, UR4, R6 ;  /* 0x00000000060402ca */ /* 0x000fd00000020000 */
[----:B------:R-:W-:-:S05]  /*10420*/  @P0 PLOP3.LUT P0, PT, P1, PT, PT, 0x80, 0x0 ;  /* 0x000000000000081c */ /* 0x000fca0000f0f070 */
[----:B------:R-:W-:Y:S01]  /*10430*/  @!P1 SYNCS.ARRIVE.TRANS64.RED.A0T1 RZ, [UR4+0x28c30], RZ ;  /* 0x028c30ffffff99a7 */ /* 0x000fe20008200404 */
[----:B------:R-:W-:Y:S07]  /*10440*/  @!P1 ARRIVES.LDGSTSBAR.64.TRANSCNT [UR4+0x28c30] ;  /* 0x028c3000ff0099b0 */ /* 0x000fee0008000a84 */
[----:B------:R-:W-:Y:S05]  /*10450*/  @P0 BRA.U.ANY `(.L_x_449) ;  /* 0xfffffffd00e80947 */ /* 0x000fea000393ffff */
[----:B------:R-:W-:Y:S01]  /*10460*/  NOP ;  /* 0x0000000000007918 */ /* 0x000fe20000000000 */
[----:B--2---:R-:W-:-:S05]  /*10470*/  IMAD.U32 R2, RZ, RZ, UR36 ;  /* 0x00000024ff027e24 */ /* 0x004fca000f8e00ff */
[----:B------:R-:W-:-:S13]  /*10480*/  ISETP.NE.AND P2, PT, R2, 0x3, PT ;  /* 0x000000030200780c */ /* 0x000fda0003f45270 */
[----:B------:R-:W-:Y:S05]  /*10490*/  @!P2 BRA `(.L_x_450) ;  /* 0x000000000004a947 */ /* 0x000fea0003800000 */
[----:B------:R-:W-:Y:S01]  /*104a0*/  BPT.TRAP 0x1 ;  /* 0x000000040000795c */ /* 0x000fe20000300000 */
.L_x_450:
[----:B------:R2:W-:Y:S01]  /*104b0*/  SYNCS.ARRIVE.TRANS64.A1T0 RZ, [R6+URZ+0x28c30], RZ ;  /* 0x028c30ff06ff79a7 */ /* 0x0005e2000810003f */
[----:B------:R-:W-:Y:S05]  /*104c0*/  @!P2 BRA `(.L_x_451) ;  /* 0x000000000004a947 */ /* 0x000fea0003800000 */
[----:B------:R-:W-:Y:S01]  /*104d0*/  BPT.TRAP 0x1 ;  /* 0x000000040000795c */ /* 0x000fe20000300000 */
.L_x_451:
[----:B------:R-:W3:Y:S01]  /*104e0*/  SYNCS.PHASECHK.TRANS64.TRYWAIT P0, [R6+URZ+0x28c60], R19 ;  /* 0x028c6013060075a7 */ /* 0x000ee2000800017f */
[----:B------:R-:W-:Y:S04]  /*104f0*/  BSSY B1, `(.L_x_452) ;  /* 0x0000002000017945 */ /* 0x000fe80003800000 */
[----:B---3--:R-:W-:Y:S05]  /*10500*/  @!P0 BRA `(.L_x_453) ;  /* 0x0000003400308947 */ /* 0x008fea0003800000 */
.L_x_533:
[----:B------:R-:W-:Y:S05]  /*10510*/  BSYNC B1 ;  /* 0x0000000000017941 */ /* 0x000fea0003800000 */
.L_x_452:
[----:B------:R-:W-:Y:S01]  /*10520*/  ULDC.64 UR4, c[0x0][0x328] ;  /* 0x0000ca0000047ab9 */ /* 0x000fe20000000a00 */
[----:B------:R-:W-:Y:S01]  /*10530*/  ULDC.64 UR6, c[0x0][0x318] ;  /* 0x0000c60000067ab9 */ /* 0x000fe20000000a00 */
[----:B------:R-:W-:Y:S01]  /*10540*/  IMAD R9, R9, UR4, RZ ;  /* 0x0000000409097c24 */ /* 0x000fe2000f8e02ff */
[C---:B------:R-:W-:Y:S01]  /*10550*/  LOP3.LUT P5, RZ, R16.reuse, 0x8, RZ, 0xc0, !PT ;  /* 0x0000000810ff7812 */ /* 0x040fe200078ac0ff */
[----:B------:R-:W-:Y:S01]  /*10560*/  IMAD.WIDE.U32 R2, R5, UR4, RZ ;  /* 0x0000000405027c25 */ /* 0x000fe2000f8e00ff */
[----:B------:R-:W-:-:S03]  /*10570*/  LOP3.LUT P4, RZ, R16, 0x4, RZ, 0xc0, !PT ;  /* 0x0000000410ff7812 */ /* 0x000fc6000788c0ff */
[----:B------:R-:W-:Y:S01]  /*10580*/  IMAD R9, R5, UR5, R9 ;  /* 0x0000000505097c24 */ /* 0x000fe2000f8e0209 */
[----:B------:R-:W-:Y:S01]  /*10590*/  ULDC.64 UR4, c[0x0][0x338] ;  /* 0x0000ce0000047ab9 */ /* 0x000fe20000000a00 */
[----:B0--3--:R-:W-:Y:S02]  /*105a0*/  IMAD R19, R18, 0x7000, R8 ;  /* 0x0000700012137824 */ /* 0x009fe400078e0208 */
[----:B------:R-:W-:Y:S02]  /*105b0*/  IMAD.IADD R3, R3, 0x1, R9 ;  /* 0x0000000103037824 */ /* 0x000fe400078e0209 */
[----:B------:R-:W-:Y:S02]  /*105c0*/  IMAD R10, R10, UR4, RZ ;  /* 0x000000040a0a7c24 */ /* 0x000fe4000f8e02ff */
        /* <DEDUP_REMOVED lines=10> */
[----:B------:R-:W0:Y:S01]  /*10670*/  SHFL.IDX PT, R2, R9, RZ, 0x181f ;  /* 0x00181fff09027589 */ /* 0x000e2200000e0000 */
[C---:B------:R-:W-:Y:S01]  /*10680*/  LOP3.LUT P1, RZ, R16.reuse, 0x80, RZ, 0xc0, !PT ;  /* 0x0000008010ff7812 */ /* 0x040fe2000782c0ff */
[----:B------:R-:W-:Y:S01]  /*10690*/  IMAD R19, R19, 0x2, R17 ;  /* 0x0000000213137824 */ /* 0x000fe200078e0211 */
[C---:B------:R-:W-:Y:S01]  /*106a0*/  LOP3.LUT P2, RZ, R16.reuse, 0x40, RZ, 0xc0, !PT ;  /* 0x0000004010ff7812 */ /* 0x040fe2000784c0ff */
[----:B------:R-:W3:Y:S01]  /*106b0*/  SHFL.IDX PT, R3, R10, RZ, 0x181f ;  /* 0x00181fff0a037589 */ /* 0x000ee200000e0000 */
[----:B------:R-:W-:-:S03]  /*106c0*/  LOP3.LUT R16, R16, 0xffffbfff, RZ, 0xc0, !PT ;  /* 0xffffbfff10107812 */ /* 0x000fc600078ec0ff */
[----:B------:R-:W4:Y:S01]  /*106d0*/  SHFL.IDX PT, R14, R9, 0x1, 0x181f ;  /* 0x00381f00090e7f89 */ /* 0x000f2200000e0000 */
[----:B------:R-:W-:-:S03]  /*106e0*/  @P3 LOP3.LUT R16, R16, 0x4000, RZ, 0xfc, !PT ;  /* 0x0000400010103812 */ /* 0x000fc600078efcff */
[----:B------:R-:W5:Y:S01]  /*106f0*/  SHFL.IDX PT, R5, R10, 0x1, 0x181f ;  /* 0x00381f000a057f89 */ /* 0x000f6200000e0000 */
[C---:B------:R-:W-:Y:S02]  /*10700*/  LOP3.LUT P3, RZ, R16.reuse, 0x20, RZ, 0xc0, !PT ;  /* 0x0000002010ff7812 */ /* 0x040fe4000786c0ff */
[C---:B------:R-:W-:Y:S01]  /*10710*/  LOP3.LUT P6, RZ, R16.reuse, 0x10, RZ, 0xc0, !PT ;  /* 0x0000001010ff7812 */ /* 0x040fe200078cc0ff */
[----:B------:R-:W-:Y:S01]  /*10720*/  SHFL.IDX PT, R8, R10, 0x2, 0x181f ;  /* 0x00581f000a087f89 */ /* 0x000fe200000e0000 */
[----:B------:R-:W-:-:S03]  /*10730*/  LOP3.LUT R16, R16, 0xfffeffff, RZ, 0xc0, !PT ;  /* 0xfffeffff10107812 */ /* 0x000fc600078ec0ff */
[----:B------:R-:W-:Y:S01]  /*10740*/  SHFL.IDX PT, R10, R10, 0x3, 0x181f ;  /* 0x00781f000a0a7f89 */ /* 0x000fe200000e0000 */
[----:B0-----:R-:W-:-:S05]  /*10750*/  IADD3 R2, P0, R2, R0, RZ ;  /* 0x0000000002027210 */ /* 0x001fca0007f1e0ff */
[----:B------:R-:W-:Y:S01]  /*10760*/  @P3 LOP3.LUT R16, R16, 0x10000, RZ, 0xfc, !PT ;  /* 0x0001000010103812 */ /* 0x000fe200078efcff */
[----:B---3--:R-:W-:Y:S01]  /*10770*/  IMAD.X R3, RZ, RZ, R3, P0 ;  /* 0x000000ffff037224 */ /* 0x008fe200000e0603 */
[----:B------:R-:W-:-:S04]  /*10780*/  ISETP.NE.U32.AND P0, PT, R29, RZ, PT ;  /* 0x000000ff1d00720c */ /* 0x000fc80003f05070 */
[----:B------:R-:W-:Y:S01]  /*10790*/  LDGSTS.E.BYPASS.LTC128B.128 [R19+0x400], desc[UR50][R2.64], !P1 ;  /* 0x0040000002137fae */ /* 0x000fe2000c901d72 */
[----:B------:R-:W-:-:S03]  /*107a0*/  ISETP.NE.U32.AND P1, PT, R28, RZ, PT ;  /* 0x000000ff1c00720c */ /* 0x000fc60003f25070 */
[----:B------:R-:W-:Y:S01]  /*107b0*/  LDGSTS.E.BYPASS.LTC128B.128 [R19+0x2400], desc[UR50][R2.64+0x80], !P2 ;  /* 0x0240008002137fae */ /* 0x000fe2000d101d72 */
[----:B----4-:R-:W-:-:S03]  /*107c0*/  IADD3 R4, P2, R14, R0, RZ ;  /* 0x000000000e047210 */ /* 0x010fc60007f5e0ff */
[----:B------:R-:W-:Y:S01]  /*107d0*/  LDGSTS.E.BYPASS.LTC128B.128 [R19+0x4400], desc[UR50][R2.64+0x100], !P3 ;  /* 0x0440010002137fae */ /* 0x000fe2000d901d72 */
[C---:B------:R-:W-:Y:S01]  /*107e0*/  LOP3.LUT P3, RZ, R16.reuse, 0x80, RZ, 0xc0, !PT ;  /* 0x0000008010ff7812 */ /* 0x040fe2000786c0ff */
[----:B-----5:R-:W-:Y:S01]  /*107f0*/  IMAD.X R5, RZ, RZ, R5, P2 ;  /* 0x000000ffff057224 */ /* 0x020fe200010e0605 */
[C---:B------:R-:W-:Y:S01]  /*10800*/  LOP3.LUT P2, RZ, R16.reuse, 0x40, RZ, 0xc0, !PT ;  /* 0x0000004010ff7812 */ /* 0x040fe2000784c0ff */
[----:B------:R-:W-:Y:S04]  /*10810*/  LDGSTS.E.BYPASS.LTC128B.128 [R19+0x6400], desc[UR50][R2.64+0x180], !P6 ;  /* 0x0640018002137fae */ /* 0x000fe8000f101d72 */
[----:B------:R-:W-:Y:S04]  /*10820*/  LDGSTS.E.BYPASS.LTC128B.128 [R19+0x8400], desc[UR50][R2.64+0x200], !P5 ;  /* 0x0840020002137fae */ /* 0x000fe8000e901d72 */
[----:B------:R-:W-:Y:S04]  /*10830*/  LDGSTS.E.BYPASS.LTC128B.128 [R19+0xa400], desc[UR50][R2.64+0x280], !P4 ;  /* 0x0a40028002137fae */ /* 0x000fe8000e101d72 */
[----:B------:R-:W0:Y:S04]  /*10840*/  SHFL.IDX PT, R14, R9, 0x2, 0x181f ;  /* 0x00581f00090e7f89 */ /* 0x000e2800000e0000 */
[----:B------:R-:W-:Y:S04]  /*10850*/  LDGSTS.E.BYPASS.LTC128B.128 [R19+0xc400], desc[UR50][R2.64+0x300], P0 ;  /* 0x0c40030002137fae */ /* 0x000fe80008101d72 */
[----:B------:R0:W-:Y:S04]  /*10860*/  LDGSTS.E.BYPASS.LTC128B.128 [R19+0xe400], desc[UR50][R2.64+0x380], P1 ;  /* 0x0e40038002137fae */ /* 0x0001e80008901d72 */
[----:B------:R3:W-:Y:S01]  /*10870*/  LDGSTS.E.BYPASS.LTC128B.128 [R19+0xc00], desc[UR50][R4.64], !P3 ;  /* 0x00c0000004137fae */ /* 0x0007e2000d901d72 */
[----:B------:R-:W-:-:S02]  /*10880*/  LOP3.LUT P3, RZ, R16, 0x10000, RZ, 0xc0, !PT ;  /* 0x0001000010ff7812 */ /* 0x000fc4000786c0ff */
[----:B------:R-:W-:Y:S01]  /*10890*/  LOP3.LUT R16, R16, 0xffff7fff, RZ, 0xc0, !PT ;  /* 0xffff7fff10107812 */ /* 0x000fe200078ec0ff */
[----:B------:R3:W-:Y:S01]  /*108a0*/  LDGSTS.E.BYPASS.LTC128B.128 [R19+0x2c00], desc[UR50][R4.64+0x80], !P2 ;  /* 0x02c0008004137fae */ /* 0x0007e2000d101d72 */
[----:B0-----:R-:W-:-:S09]  /*108b0*/  IADD3 R2, P2, R14, R0, RZ ;  /* 0x000000000e027210 */ /* 0x001fd20007f5e0ff */
[----:B------:R-:W-:Y:S01]  /*108c0*/  @P3 LOP3.LUT R16, R16, 0x8000, RZ, 0xfc, !PT ;  /* 0x0000800010103812 */ /* 0x000fe200078efcff */
[----:B------:R3:W-:Y:S01]  /*108d0*/  LDGSTS.E.BYPASS.LTC128B.128 [R19+0x4c00], desc[UR50][R4.64+0x100], !P3 ;  /* 0x04c0010004137fae */ /* 0x0007e2000d901d72 */
[----:B------:R-:W-:Y:S02]  /*108e0*/  IMAD.X R3, RZ, RZ, R8, P2 ;  /* 0x000000ffff037224 */ /* 0x000fe400010e0608 */
[C---:B------:R-:W-:Y:S01]  /*108f0*/  LOP3.LUT P3, RZ, R16.reuse, 0x80, RZ, 0xc0, !PT ;  /* 0x0000008010ff7812 */ /* 0x040fe2000786c0ff */
[----:B------:R3:W-:Y:S01]  /*10900*/  LDGSTS.E.BYPASS.LTC128B.128 [R19+0x6c00], desc[UR50][R4.64+0x180], !P6 ;  /* 0x06c0018004137fae */ /* 0x0007e2000f101d72 */
[----:B------:R-:W-:-:S03]  /*10910*/  LOP3.LUT P2, RZ, R16, 0x40, RZ, 0xc0, !PT ;  /* 0x0000004010ff7812 */ /* 0x000fc6000784c0ff */
[----:B------:R3:W-:Y:S04]  /*10920*/  LDGSTS.E.BYPASS.LTC128B.128 [R19+0x8c00], desc[UR50][R4.64+0x200], !P5 ;  /* 0x08c0020004137fae */ /* 0x0007e8000e901d72 */
[----:B------:R3:W-:Y:S04]  /*10930*/  LDGSTS.E.BYPASS.LTC128B.128 [R19+0xac00], desc[UR50][R4.64+0x280], !P4 ;  /* 0x0ac0028004137fae */ /* 0x0007e8000e101d72 */
[----:B------:R3:W-:Y:S04]  /*10940*/  LDGSTS.E.BYPASS.LTC128B.128 [R19+0xcc00], desc[UR50][R4.64+0x300], P0 ;  /* 0x0cc0030004137fae */ /* 0x0007e80008101d72 */
[----:B------:R3:W-:Y:S04]  /*10950*/  LDGSTS.E.BYPASS.LTC128B.128 [R19+0xec00], desc[UR50][R4.64+0x380], P1 ;  /* 0x0ec0038004137fae */ /* 0x0007e80008901d72 */
[----:B------:R3:W-:Y:S01]  /*10960*/  LDGSTS.E.BYPASS.LTC128B.128 [R19+0x1400], desc[UR50][R2.64], !P3 ;  /* 0x0140000002137fae */ /* 0x0007e2000d901d72 */
[----:B------:R-:W-:-:S03]  /*10970*/  LOP3.LUT P3, RZ, R16, 0x8000, RZ, 0xc0, !PT ;  /* 0x0000800010ff7812 */ /* 0x000fc6000786c0ff */
[----:B------:R3:W-:Y:S04]  /*10980*/  LDGSTS.E.BYPASS.LTC128B.128 [R19+0x3400], desc[UR50][R2.64+0x80], !P2 ;  /* 0x0340008002137fae */ /* 0x0007e8000d101d72 */
[----:B------:R3:W0:Y:S06]  /*10990*/  SHFL.IDX PT, R14, R9, 0x3, 0x181f ;  /* 0x00781f00090e7f89 */ /* 0x00062c00000e0000 */
[----:B------:R3:W-:Y:S01]  /*109a0*/  LDGSTS.E.BYPASS.LTC128B.128 [R19+0x5400], desc[UR50][R2.64+0x100], !P3 ;  /* 0x0540010002137fae */ /* 0x0007e2000d901d72 */
[----:B------:R-:W-:-:S03]  /*109b0*/  LOP3.LUT P3, RZ, R16, 0x4000, RZ, 0xc0, !PT ;  /* 0x0000400010ff7812 */ /* 0x000fc6000786c0ff */
[----:B------:R3:W-:Y:S04]  /*109c0*/  LDGSTS.E.BYPASS.LTC128B.128 [R19+0x7400], desc[UR50][R2.64+0x180], !P6 ;  /* 0x0740018002137fae */ /* 0x0007e8000f101d72 */
[----:B------:R3:W-:Y:S04]  /*109d0*/  LDGSTS.E.BYPASS.LTC128B.128 [R19+0x9400], desc[UR50][R2.64+0x200], !P5 ;  /* 0x0940020002137fae */ /* 0x0007e8000e901d72 */
[----:B------:R3:W-:Y:S04]  /*109e0*/  LDGSTS.E.BYPASS.LTC128B.128 [R19+0xb400], desc[UR50][R2.64+0x280], !P4 ;  /* 0x0b40028002137fae */ /* 0x0007e8000e101d72 */
[----:B------:R3:W-:Y:S04]  /*109f0*/  LDGSTS.E.BYPASS.LTC128B.128 [R19+0xd400], desc[UR50][R2.64+0x300], P0 ;  /* 0x0d40030002137fae */ /* 0x0007e80008101d72 */
[----:B0-----:R3:W-:Y:S02]  /*10a00*/  LDGSTS.E.BYPASS.LTC128B.128 [R19+0xf400], desc[UR50][R2.64+0x380], P1 ;  /* 0x0f40038002137fae */ /* 0x0017e40008901d72 */
.L_x_543:
[----:B------:R-:W-:Y:S02]  /*10a10*/  LOP3.LUT R16, R16, 0xffff7fff, RZ, 0xc0, !PT ;  /* 0xffff7fff10107812 */ /* 0x000fe400078ec0ff */
[----:B---3--:R-:W-:Y:S02]  /*10a20*/  IADD3 R2, P2, R14, R0, RZ ;  /* 0x000000000e027210 */ /* 0x008fe40007f5e0ff */
[----:B------:R-:W-:-:S03]  /*10a30*/  @P1 LOP3.LUT R16, R16, 0x8000, RZ, 0xfc, !PT ;  /* 0x0000800010101812 */ /* 0x000fc600078efcff */
[----:B------:R-:W-:Y:S01]  /*10a40*/  IMAD.X R3, RZ, RZ, R10, P2 ;  /* 0x000000ffff037224 */ /* 0x000fe200010e060a */
[C---:B------:R-:W-:Y:S02]  /*10a50*/  LOP3.LUT P1, RZ, R16.reuse, 0x80, RZ, 0xc0, !PT ;  /* 0x0000008010ff7812 */ /* 0x040fe4000782c0ff */
[----:B------:R-:W-:-:S04]  /*10a60*/  LOP3.LUT R16, R16, 0xffffbfff, RZ, 0xc0, !PT ;  /* 0xffffbfff10107812 */ /* 0x000fc800078ec0ff */
[----:B------:R-:W-:-:S04]  /*10a70*/  @P3 LOP3.LUT R16, R16, 0x4000, RZ, 0xfc, !PT ;  /* 0x0000400010103812 */ /* 0x000fc800078efcff */
[C---:B------:R-:W-:Y:S02]  /*10a80*/  LOP3.LUT P3, RZ, R16.reuse, 0x40, RZ, 0xc0, !PT ;  /* 0x0000004010ff7812 */ /* 0x040fe4000786c0ff */
[C---:B------:R-:W-:Y:S01]  /*10a90*/  LOP3.LUT P2, RZ, R16.reuse, 0x20, RZ, 0xc0, !PT ;  /* 0x0000002010ff7812 */ /* 0x040fe2000784c0ff */
[----:B------:R-:W-:Y:S01]  /*10aa0*/  @!PT LDS RZ, [RZ] ;  /* 0x00000000fffff984 */ /* 0x000fe20000000800 */
[----:B------:R-:W-:Y:S01]  /*10ab0*/  @!PT LDS RZ, [RZ] ;  /* 0x00000000fffff984 */ /* 0x000fe20000000800 */
[----:B------:R-:W-:Y:S01]  /*10ac0*/  @!PT LDS RZ, [RZ] ;  /* 0x00000000fffff984 */ /* 0x000fe20000000800 */
[----:B------:R0:W-:Y:S01]  /*10ad0*/  LDGSTS.E.BYPASS.LTC128B.128 [R19+0x1c00], desc[UR50][R2.64], !P1 ;  /* 0x01c0000002137fae */ /* 0x0001e2000c901d72 */
[C---:B------:R-:W-:Y:S02]  /*10ae0*/  LOP3.LUT P6, RZ, R16.reuse, 0x10, RZ, 0xc0, !PT ;  /* 0x0000001010ff7812 */ /* 0x040fe400078cc0ff */
[----:B------:R-:W-:-:S07]  /*10af0*/  LOP3.LUT P1, RZ, R16, 0x8000, RZ, 0xc0, !PT ;  /* 0x0000800010ff7812 */ /* 0x000fce000782c0ff */
[----:B------:R0:W-:Y:S01]  /*10b00*/  LDGSTS.E.BYPASS.LTC128B.128 [R19+0x3c00], desc[UR50][R2.64+0x80], !P3 ;  /* 0x03c0008002137fae */ /* 0x0001e2000d901d72 */
[----:B------:R-:W-:-:S03]  /*10b10*/  LOP3.LUT P3, RZ, R16, 0x4000, RZ, 0xc0, !PT ;  /* 0x0000400010ff7812 */ /* 0x000fc6000786c0ff */
        /* <DEDUP_REMOVED lines=8> */
.L_x_455:
[----:B------:R-:W-:Y:S02]  /*10ba0*/  PLOP3.LUT P1, PT, P1, P0, PT, 0xa2, 0x0 ;  /* 0x000000000000781c */ /* 0x000fe40000f21472 */
[----:B------:R-:W-:-:S08]  /*10bb0*/  @P0 R2UR P1, UR4, R6 ;  /* 0x00000000060402ca */ /* 0x000fd00000020000 */
[----:B------:R-:W-:-:S05]  /*10bc0*/  @P0 PLOP3.LUT P0, PT, P1, PT, PT, 0x80, 0x0 ;  /* 0x000000000000081c */ /* 0x000fca0000f0f070 */
[----:B------:R-:W-:Y:S01]  /*10bd0*/  @!P1 SYNCS.ARRIVE.TRANS64.RED.A0T1 RZ, [UR4+0x28c50], RZ ;  /* 0x028c50ffffff99a7 */ /* 0x000fe20008200404 */
[----:B------:R-:W-:Y:S07]  /*10be0*/  @!P1 ARRIVES.LDGSTSBAR.64.TRANSCNT [UR4+0x28c50] ;  /* 0x028c5000ff0099b0 */ /* 0x000fee0008000a84 */
[----:B------:R-:W-:Y:S05]  /*10bf0*/  @P0 BRA.U.ANY `(.L_x_455) ;  /* 0xfffffffd00e80947 */ /* 0x000fea000393ffff */
[----:B------:R-:W-:Y:S01]  /*10c00*/  NOP ;  /* 0x0000000000007918 */ /* 0x000fe20000000000 */
[----:B0-----:R-:W-:-:S05]  /*10c10*/  IMAD.U32 R2, RZ, RZ, UR36 ;  /* 0x00000024ff027e24 */ /* 0x001fca000f8e00ff */
[----:B------:R-:W-:-:S13]  /*10c20*/  ISETP.NE.AND P2, PT, R2, 0x3, PT ;  /* 0x000000030200780c */ /* 0x000fda0003f45270 */
[----:B------:R-:W-:Y:S05]  /*10c30*/  @!P2 BRA `(.L_x_456) ;  /* 0x000000000004a947 */ /* 0x000fea0003800000 */
[----:B------:R-:W-:Y:S01]  /*10c40*/  BPT.TRAP 0x1 ;  /* 0x000000040000795c */ /* 0x000fe20000300000 */
.L_x_456:
[----:B------:R3:W-:Y:S01]  /*10c50*/  SYNCS.ARRIVE.TRANS64.A1T0 RZ, [R6+URZ+0x28c50], RZ ;  /* 0x028c50ff06ff79a7 */ /* 0x0007e2000810003f */
[----:B------:R-:W-:Y:S05]  /*10c60*/  @P3 BRA `(.L_x_457) ;  /* 0xfffffff000643947 */ /* 0x000fea000383ffff */
.L_x_444:
[----:B------:R-:W-:Y:S05]  /*10c70*/  BSYNC B0 ;  /* 0x0000000000007941 */ /* 0x000fea0003800000 */
.L_x_443:
[----:B------:R-:W4:Y:S01]  /*10c80*/  S2R R2, SR_TID.X ;  /* 0x0000000000027919 */ /* 0x000f220000002100 */
[----:B------:R-:W-:Y:S01]  /*10c90*/  VIADD R18, R18, 0x1 ;  /* 0x0000000112127836 */ /* 0x000fe20000000000 */
[----:B------:R-:W-:Y:S04]  /*10ca0*/  BSSY B0, `(.L_x_458) ;  /* 0x0000013000007945 */ /* 0x000fe80003800000 */
[----:B------:R-:W-:-:S04]  /*10cb0*/  ISETP.NE.AND P0, PT, R18, 0x2, PT ;  /* 0x000000021200780c */ /* 0x000fc80003f05270 */
[----:B------:R-:W-:-:S04]  /*10cc0*/  SEL R3, RZ, 0x1, P0 ;  /* 0x00000001ff037807 */ /* 0x000fc80000000000 */
[----:B------:R-:W-:Y:S02]  /*10cd0*/  LOP3.LUT R22, R22, R3, RZ, 0x3c, !PT ;  /* 0x0000000316167212 */ /* 0x000fe400078e3cff */
[----:B----4-:R-:W-:-:S04]  /*10ce0*/  LOP3.LUT R2, R2, 0x7f, RZ, 0xc0, !PT ;  /* 0x0000007f02027812 */ /* 0x010fc800078ec0ff */
[----:B------:R-:W-:-:S13]  /*10cf0*/  ISETP.NE.AND P1, PT, R2, RZ, PT ;  /* 0x000000ff0200720c */ /* 0x000fda0003f25270 */
[----:B------:R-:W-:Y:S05]  /*10d00*/  @P1 BRA `(.L_x_459) ;  /* 0x0000000000301947 */ /* 0x000fea0003800000 */
[----:B------:R-:W4:Y:S01]  /*10d10*/  S2R R5, SR_LANEID ;  /* 0x0000000000057919 */ /* 0x000f220000000000 */
[----:B------:R-:W-:Y:S01]  /*10d20*/  VOTEU.ANY UR4, UPT, PT ;  /* 0x0000000000047886 */ /* 0x000fe200038e0100 */
[----:B------:R-:W5:Y:S01]  /*10d30*/  LDC.64 R2, c[0x0][0xc60] ;  /* 0x00031800ff027b82 */ /* 0x000f620000000a00 */
[----:B------:R-:W4:Y:S02]  /*10d40*/  FLO.U32 R0, UR4 ;  /* 0x0000000400007d00 */ /* 0x000f2400080e0000 */
[----:B----4-:R-:W-:-:S06]  /*10d50*/  ISETP.EQ.U32.AND P1, PT, R0, R5, PT ;  /* 0x000000050000720c */ /* 0x010fcc0003f22070 */
[----:B------:R-:W5:Y:S07]  /*10d60*/  POPC R5, UR4 ;  /* 0x0000000400057d09 */ /* 0x000f6e0008000000 */
[----:B-----5:R-:W4:Y:S01]  /*10d70*/  @P1 ATOMG.E.ADD.STRONG.GPU PT, R3, desc[UR50][R2.64], R5 ;  /* 0x00000005020319a8 */ /* 0x020f2200081ee1f2 */
[----:B0-----:R-:W0:Y:S02]  /*10d80*/  S2R R4, SR_LTMASK ;  /* 0x0000000000047919 */ /* 0x001e240000003900 */
[----:B0-----:R-:W-:-:S04]  /*10d90*/  LOP3.LUT R4, R4, UR4, RZ, 0xc0, !PT ;  /* 0x0000000404047c12 */ /* 0x001fc8000f8ec0ff */
[----:B------:R-:W0:Y:S01]  /*10da0*/  POPC R7, R4 ;  /* 0x0000000400077309 */ /* 0x000e220000000000 */
[----:B----4-:R-:W0:Y:S02]  /*10db0*/  SHFL.IDX PT, R0, R3, R0, 0x1f ;  /* 0x00001f0003007589 */ /* 0x010e2400000e0000 */
[----:B0-----:R-:W-:-:S07]  /*10dc0*/  IADD3 R24, R0, UR38, R7 ;  /* 0x0000002600187c10 */ /* 0x001fce000fffe007 */
.L_x_459:
[----:B------:R-:W-:Y:S05]  /*10dd0*/  BSYNC B0 ;  /* 0x0000000000007941 */ /* 0x000fea0003800000 */
.L_x_458:
[----:B------:R-:W-:-:S07]  /*10de0*/  SEL R18, R18, RZ, P0 ;  /* 0x000000ff12127207 */ /* 0x000fce0000000000 */
.L_x_418:
[----:B------:R-:W-:Y:S05]  /*10df0*/  BSYNC B7 ;  /* 0x0000000000077941 */ /* 0x000fea0003800000 */
.L_x_416:
[----:B------:R-:W-:-:S13]  /*10e00*/  LOP3.LUT P0, RZ, R16, 0x2000, RZ, 0xc0, !PT ;  /* 0x0000200010ff7812 */ /* 0x000fda000780c0ff */
[----:B------:R-:W-:Y:S05]  /*10e10*/  @!P0 BRA `(.L_x_460) ;  /* 0x0000000000248947 */ /* 0x000fea0003800000 */
[----:B------:R-:W-:Y:S05]  /*10e20*/  WARPSYNC.ALL ;  /* 0x0000000000007948 */ /* 0x000fea0003800000 */
[----:B------:R-:W4:Y:S08]  /*10e30*/  S2UR UR5, SR_CgaCtaId ;  /* 0x00000000000579c3 */ /* 0x000f300000008800 */
[----:B------:R-:W-:Y:S06]  /*10e40*/  BAR.SYNC.DEFER_BLOCKING 0x5, 0x180 ;  /* 0x0146000000007b1d */ /* 0x000fec0000010000 */
[----:B------:R-:W-:-:S02]  /*10e50*/  UMOV UR4, 0x400 ;  /* 0x0000040000047882 */ /* 0x000fc40000000000 */
[----:B----4-:R-:W-:-:S06]  /*10e60*/  ULEA UR4, UR5, UR4, 0x18 ;  /* 0x0000000405047291 */ /* 0x010fcc000f8ec03f */
[----:B------:R-:W-:-:S05]  /*10e70*/  IMAD.U32 R17, RZ, RZ, UR4 ;  /* 0x00000004ff117e24 */ /* 0x000fca000f8e00ff */
[----:B------:R4:W0:Y:S01]  /*10e80*/  LDS.128 R24, [R17+0x28cd0] ;  /* 0x028cd00011187984 */ /* 0x0008220000000c00 */
[----:B------:R-:W-:Y:S06]  /*10e90*/  BAR.ARV 0x4, 0x180 ;  /* 0x0106000000007b1d */ /* 0x000fec0000002000 */
[----:B------:R-:W-:Y:S05]  /*10ea0*/  BRA `(.L_x_461) ;  /* 0x0000000800d07947 */ /* 0x000fea0003800000 */
.L_x_460:
[----:B------:R-:W4:Y:S01]  /*10eb0*/  S2R R9, SR_TID.X ;  /* 0x0000000000097919 */ /* 0x000f220000002100 */
[----:B------:R-:W-:Y:S01]  /*10ec0*/  UMOV UR4, 0xffffffff ;  /* 0xffffffff00047882 */ /* 0x000fe20000000000 */
[----:B----4-:R-:W-:-:S04]  /*10ed0*/  LOP3.LUT R9, R9, 0x1f, RZ, 0xc0, !PT ;  /* 0x0000001f09097812 */ /* 0x010fc800078ec0ff */
[----:B------:R-:W-:Y:S01]  /*10ee0*/  ISETP.NE.AND P0, PT, R9, 0x1f, PT ;  /* 0x0000001f0900780c */ /* 0x000fe20003f05270 */
[----:B------:R-:W-:-:S12]  /*10ef0*/  BRA.DIV UR4, `(.L_x_462) ;  /* 0x0000003204a47947 */ /* 0x000fd8000b800000 */
[----:B------:R-:W-:Y:S01]  /*10f00*/  IMAD.IADD R7, R27, 0x1, R9 ;  /* 0x000000011b077824 */ /* 0x000fe200078e0209 */
[----:B------:R-:W-:-:S04]  /*10f10*/  ULDC UR4, c[0x0][0xc3c] ;  /* 0x00030f0000047ab9 */ /* 0x000fc80000000800 */
[----:B------:R-:W-:-:S13]  /*10f20*/  ISETP.GE.OR P1, PT, R7, UR4, !P0 ;  /* 0x0000000407007c0c */ /* 0x000fda000c726670 */
[----:B------:R-:W4:Y:S08]  /*10f30*/  @!P1 LDC.64 R2, c[0x0][0xc80] ;  /* 0x00032000ff029b82 */ /* 0x000f300000000a00 */
[----:B0-----:R-:W0:Y:S01]  /*10f40*/  @!P1 LDC.64 R4, c[0x0][0xc78] ;  /* 0x00031e00ff049b82 */ /* 0x001e220000000a00 */
[----:B----4-:R-:W-:-:S05]  /*10f50*/  @!P1 IMAD.WIDE R2, R7, 0x4, R2 ;  /* 0x0000000407029825 */ /* 0x010fca00078e0202 */
[----:B------:R0:W4:Y:S02]  /*10f60*/  @!P1 LDG.E R8, desc[UR50][R2.64] ;  /* 0x0000003202089981 */ /* 0x000124000c1e1900 */
[----:B0-----:R-:W-:-:S05]  /*10f70*/  @!P1 IMAD.WIDE R2, R7, 0x4, R4 ;  /* 0x0000000407029825 */ /* 0x001fca00078e0204 */
[----:B------:R-:W5:Y:S01]  /*10f80*/  @!P1 LDG.E R5, desc[UR50][R2.64] ;  /* 0x0000003202059981 */ /* 0x000f62000c1e1900 */
[----:B------:R-:W-:Y:S01]  /*10f90*/  IMAD.MOV.U32 R7, RZ, RZ, RZ ;  /* 0x000000ffff077224 */ /* 0x000fe200078e00ff */
[C---:B------:R-:W-:Y:S01]  /*10fa0*/  ISETP.GE.U32.AND P2, PT, R9.reuse, 0x2, PT ;  /* 0x000000020900780c */ /* 0x040fe20003f46070 */
[----:B------:R-:W-:Y:S01]  /*10fb0*/  IMAD.MOV.U32 R4, RZ, RZ, RZ ;  /* 0x000000ffff047224 */ /* 0x000fe200078e00ff */
[C---:B------:R-:W-:Y:S01]  /*10fc0*/  ISETP.GE.U32.AND P3, PT, R9.reuse, 0x4, PT ;  /* 0x000000040900780c */ /* 0x040fe20003f66070 */
[----:B------:R-:W-:Y:S01]  /*10fd0*/  SHFL.IDX PT, R0, R24, RZ, 0x1f ;  /* 0x00001fff18007589 */ /* 0x000fe200000e0000 */
[C---:B------:R-:W-:Y:S02]  /*10fe0*/  ISETP.GE.U32.AND P4, PT, R9.reuse, 0x8, PT ;  /* 0x000000080900780c */ /* 0x040fe40003f86070 */
[----:B------:R-:W-:Y:S01]  /*10ff0*/  ISETP.GE.U32.AND P5, PT, R9, 0x10, PT ;  /* 0x000000100900780c */ /* 0x000fe20003fa6070 */
[----:B--23--:R0:W-:Y:S02]  /*11000*/  SHFL.IDX PT, R6, R24, 0x1, 0x1f ;  /* 0x00201f0018067f89 */ /* 0x00c1e400000e0000 */
[----:B0-----:R-:W-:-:S02]  /*11010*/  IMAD.MOV.U32 R24, RZ, RZ, RZ ;  /* 0x000000ffff187224 */ /* 0x001fc400078e00ff */
[----:B----4-:R-:W-:Y:S02]  /*11020*/  @!P1 IMAD.MOV.U32 R7, RZ, RZ, R8 ;  /* 0x000000ffff079224 */ /* 0x010fe400078e0008 */
[----:B-----5:R-:W-:Y:S01]  /*11030*/  @!P1 IMAD.MOV.U32 R4, RZ, RZ, R5 ;  /* 0x000000ffff049224 */ /* 0x020fe200078e0005 */
[----:B------:R-:W-:-:S03]  /*11040*/  ISETP.NE.AND P1, PT, R9, RZ, PT ;  /* 0x000000ff0900720c */ /* 0x000fc60003f25270 */
[----:B------:R-:W-:-:S05]  /*11050*/  IMAD R13, R4, R7, RZ ;  /* 0x00000007040d7224 */ /* 0x000fca00078e02ff */
        /* <DEDUP_REMOVED lines=15> */
[----:B------:R0:W2:Y:S02]  /*11150*/  SHFL.IDX PT, R14, R3, 0x1f, 0x1f ;  /* 0x03e01f00030e7f89 */ /* 0x0000a400000e0000 */
.L_x_553:
[----:B------:R-:W-:Y:S02]  /*11160*/  ULDC UR4, c[0x0][0xc38] ;  /* 0x00030e0000047ab9 */ /* 0x000fe40000000800 */
[----:B------:R-:W-:-:S04]  /*11170*/  IMAD.U32 R5, RZ, RZ, UR4 ;  /* 0x00000004ff057e24 */ /* 0x000fc8000f8e00ff */
[----:B--2---:R-:W-:-:S04]  /*11180*/  IMAD R9, R14, R5, RZ ;  /* 0x000000050e097224 */ /* 0x004fc800078e02ff */
[----:B------:R-:W-:-:S05]  /*11190*/  IMAD.IADD R6, R6, 0x1, R9 ;  /* 0x0000000106067824 */ /* 0x000fca00078e0209 */
[----:B------:R-:W-:-:S13]  /*111a0*/  ISETP.GT.AND P6, PT, R6, R0, PT ;  /* 0x000000000600720c */ /* 0x000fda0003fc4270 */
[----:B------:R-:W-:Y:S05]  /*111b0*/  @P6 BRA `(.L_x_463) ;  /* 0x0000000000a46947 */ /* 0x000fea0003800000 */
.L_x_466:
[----:B------:R-:W2:Y:S01]  /*111c0*/  LDC R2, c[0x0][0xc3c] ;  /* 0x00030f00ff027b82 */ /* 0x000ea20000000800 */
[----:B------:R-:W-:-:S05]  /*111d0*/  VIADD R27, R27, 0x1f ;  /* 0x0000001f1b1b7836 */ /* 0x000fca0000000000 */
[----:B--2---:R-:W-:-:S13]  /*111e0*/  ISETP.GE.AND P6, PT, R27, R2, PT ;  /* 0x000000021b00720c */ /* 0x004fda0003fc6270 */
[----:B------:R-:W-:Y:S05]  /*111f0*/  @P6 BRA `(.L_x_464) ;  /* 0x0000000400b86947 */ /* 0x000fea0003800000 */
[----:B0-----:R-:W0:Y:S01]  /*11200*/  S2R R3, SR_TID.X ;  /* 0x0000000000037919 */ /* 0x001e220000002100 */
[----:B------:R-:W-:Y:S01]  /*11210*/  IMAD.MOV.U32 R7, RZ, RZ, RZ ;  /* 0x000000ffff077224 */ /* 0x000fe200078e00ff */
[----:B0-----:R-:W-:-:S05]  /*11220*/  LOP3.LUT R3, R3, 0x1f, RZ, 0xc0, !PT ;  /* 0x0000001f03037812 */ /* 0x001fca00078ec0ff */
[----:B------:R-:W-:-:S05]  /*11230*/  IMAD.IADD R9, R27, 0x1, R3 ;  /* 0x000000011b097824 */ /* 0x000fca00078e0203 */
[----:B------:R-:W-:-:S13]  /*11240*/  ISETP.GE.OR P6, PT, R9, R2, !P0 ;  /* 0x000000020900720c */ /* 0x000fda00047c6670 */
[----:B------:R-:W0:Y:S08]  /*11250*/  @!P6 LDC.64 R2, c[0x0][0xc80] ;  /* 0x00032000ff02eb82 */ /* 0x000e300000000a00 */
[----:B------:R-:W2:Y:S01]  /*11260*/  @!P6 LDC.64 R4, c[0x0][0xc78] ;  /* 0x00031e00ff04eb82 */ /* 0x000ea20000000a00 */
[----:B0-----:R-:W-:-:S05]  /*11270*/  @!P6 IMAD.WIDE R2, R9, 0x4, R2 ;  /* 0x000000040902e825 */ /* 0x001fca00078e0202 */
[----:B------:R2:W3:Y:S02]  /*11280*/  @!P6 LDG.E R7, desc[UR50][R2.64] ;  /* 0x000000320207e981 */ /* 0x0004e4000c1e1900 */
[----:B--2---:R-:W-:-:S04]  /*11290*/  @!P6 IMAD.WIDE R2, R9, 0x4, R4 ;  /* 0x000000040902e825 */ /* 0x004fc800078e0204 */
[----:B------:R-:W-:-:S06]  /*112a0*/  IMAD.MOV.U32 R4, RZ, RZ, RZ ;  /* 0x000000ffff047224 */ /* 0x000fcc00078e00ff */
[----:B------:R-:W3:Y:S01]  /*112b0*/  @!P6 LDG.E R4, desc[UR50][R2.64] ;  /* 0x000000320204e981 */ /* 0x000ee2000c1e1900 */
[----:B------:R-:W-:Y:S01]  /*112c0*/  UMOV UR4, 0xffffffff ;  /* 0xffffffff00047882 */ /* 0x000fe20000000000 */
[----:B---3--:R-:W-:Y:S02]  /*112d0*/  IMAD R13, R4, R7, RZ ;  /* 0x00000007040d7224 */ /* 0x008fe400078e02ff */
[----:B------:R-:W-:Y:S05]  /*112e0*/  BRA.DIV UR4, `(.L_x_465) ;  /* 0x0000003204e47947 */ /* 0x000fea000b800000 */
        /* <DEDUP_REMOVED lines=16> */
.L_x_561:
[----:B------:R-:W-:Y:S02]  /*113f0*/  ULDC UR4, c[0x0][0xc38] ;  /* 0x00030e0000047ab9 */ /* 0x000fe40000000800 */
[----:B------:R-:W-:-:S04]  /*11400*/  IMAD.U32 R5, RZ, RZ, UR4 ;  /* 0x00000004ff057e24 */ /* 0x000fc8000f8e00ff */
[----:B--2---:R-:W-:-:S04]  /*11410*/  IMAD R9, R14, R5, RZ ;  /* 0x000000050e097224 */ /* 0x004fc800078e02ff */
[----:B------:R-:W-:-:S05]  /*11420*/  IMAD.IADD R6, R9, 0x1, R6 ;  /* 0x0000000109067824 */ /* 0x000fca00078e0206 */
[----:B------:R-:W-:-:S13]  /*11430*/  ISETP.GT.AND P6, PT, R6, R0, PT ;  /* 0x000000000600720c */ /* 0x000fda0003fc4270 */
[----:B------:R-:W-:Y:S05]  /*11440*/  @!P6 BRA `(.L_x_466) ;  /* 0xfffffffc005ce947 */ /* 0x000fea000383ffff */
.L_x_463:
[----:B------:R-:W-:Y:S01]  /*11450*/  IMAD.IADD R2, R6, 0x1, -R9 ;  /* 0x0000000106027824 */ /* 0x000fe200078e0a09 */
[----:B------:R-:W-:-:S03]  /*11460*/  UMOV UR4, 0xffffffff ;  /* 0xffffffff00047882 */ /* 0x000fc60000000000 */
[----:B------:R-:W-:-:S05]  /*11470*/  IMAD R9, R3, R5, R2 ;  /* 0x0000000503097224 */ /* 0x000fca00078e0202 */
[----:B------:R-:W-:Y:S01]  /*11480*/  ISETP.GT.AND P6, PT, R9, R0, PT ;  /* 0x000000000900720c */ /* 0x000fe20003fc4270 */
[----:B------:R-:W-:-:S12]  /*11490*/  BRA.DIV UR4, `(.L_x_467) ;  /* 0x0000003604307947 */ /* 0x000fd8000b800000 */
[----:B------:R-:W-:-:S04]  /*114a0*/  VOTE.ANY R8, PT, !P6 ;  /* 0x0000000000087806 */ /* 0x000fc800070e0100 */
[----:B------:R-:W2:Y:S02]  /*114b0*/  POPC R6, R8 ;  /* 0x0000000800067309 */ /* 0x000ea40000000000 */
[----:B--2---:R2:W3:Y:S04]  /*114c0*/  SHFL.IDX PT, R7, R7, R6, 0x1f ;  /* 0x00001f0607077589 */ /* 0x0044e800000e0000 */
[----:B------:R2:W4:Y:S02]  /*114d0*/  SHFL.IDX PT, R4, R4, R6, 0x1f ;  /* 0x00001f0604047589 */ /* 0x00052400000e0000 */
.L_x_566:
[----:B------:R-:W-:-:S13]  /*114e0*/  ISETP.NE.AND P0, PT, R8, RZ, PT ;  /* 0x000000ff0800720c */ /* 0x000fda0003f05270 */
[----:B------:R-:W-:Y:S05]  /*114f0*/  @!P0 BRA `(.L_x_468) ;  /* 0x0000000000108947 */ /* 0x000fea0003800000 */
[----:B------:R-:W-:Y:S01]  /*11500*/  UMOV UR4, 0xffffffff ;  /* 0xffffffff00047882 */ /* 0x000fe20000000000 */
[----:B------:R-:W-:Y:S02]  /*11510*/  VIADD R12, R6, 0xffffffff ;  /* 0xffffffff060c7836 */ /* 0x000fe40000000000 */
[----:B------:R-:W-:Y:S05]  /*11520*/  BRA.DIV UR4, `(.L_x_469) ;  /* 0x0000003604687947 */ /* 0x000fea000b800000 */
[----:B------:R0:W0:Y:S02]  /*11530*/  SHFL.IDX PT, R24, R3, R12, 0x1f ;  /* 0x00001f0c03187589 */ /* 0x00002400000e0000 */
.L_x_468:
[----:B---3--:R-:W-:Y:S01]  /*11540*/  IABS R8, R7 ;  /* 0x0000000700087213 */ /* 0x008fe20000000000 */
[----:B0-----:R-:W-:Y:S01]  /*11550*/  IMAD R24, R24, R5, R2 ;  /* 0x0000000518187224 */ /* 0x001fe200078e0202 */
[----:B----4-:R-:W-:Y:S01]  /*11560*/  IABS R5, R4 ;  /* 0x0000000400057213 */ /* 0x010fe20000000000 */
[----:B------:R-:W-:Y:S01]  /*11570*/  IMAD.MOV.U32 R2, RZ, RZ, RZ ;  /* 0x000000ffff027224 */ /* 0x000fe200078e00ff */
[----:B------:R-:W0:Y:S01]  /*11580*/  I2F.RP R9, R8 ;  /* 0x0000000800097306 */ /* 0x000e220000209400 */
[----:B------:R-:W-:Y:S02]  /*11590*/  IMAD.IADD R0, R0, 0x1, -R24 ;  /* 0x0000000100007824 */ /* 0x000fe400078e0a18 */
[----:B------:R-:W-:-:S05]  /*115a0*/  IMAD.IADD R27, R6, 0x1, R27 ;  /* 0x00000001061b7824 */ /* 0x000fca00078e021b */
[----:B------:R-:W3:Y:S08]  /*115b0*/  I2F.RP R10, R5 ;  /* 0x00000005000a7306 */ /* 0x000ef00000209400 */
[----:B0-----:R-:W0:Y:S08]  /*115c0*/  MUFU.RCP R9, R9 ;  /* 0x0000000900097308 */ /* 0x001e300000001000 */
[----:B---3--:R-:W-:Y:S01]  /*115d0*/  MUFU.RCP R10, R10 ;  /* 0x0000000a000a7308 */ /* 0x008fe20000001000 */
[----:B0-----:R-:W-:-:S07]  /*115e0*/  VIADD R3, R9, 0xffffffe ;  /* 0x0ffffffe09037836 */ /* 0x001fce0000000000 */
[----:B------:R-:W0:Y:S02]  /*115f0*/  F2I.FTZ.U32.TRUNC.NTZ R3, R3 ;  /* 0x0000000300037305 */ /* 0x000e24000021f000 */
[----:B0-----:R-:W-:-:S04]  /*11600*/  IMAD.MOV R11, RZ, RZ, -R3 ;  /* 0x000000ffff0b7224 */ /* 0x001fc800078e0a03 */
[----:B------:R-:W-:-:S04]  /*11610*/  IMAD R11, R11, R8, RZ ;  /* 0x000000080b0b7224 */ /* 0x000fc800078e02ff */
[----:B------:R-:W-:Y:S01]  /*11620*/  IMAD.HI.U32 R2, R3, R11, R2 ;  /* 0x0000000b03027227 */ /* 0x000fe200078e0002 */
[----:B------:R-:W-:Y:S02]  /*11630*/  IABS R3, R7 ;  /* 0x0000000700037213 */ /* 0x000fe40000000000 */
[----:B------:R-:W-:-:S03]  /*11640*/  IABS R11, R0 ;  /* 0x00000000000b7213 */ /* 0x000fc60000000000 */
[----:B------:R-:W-:Y:S02]  /*11650*/  IMAD.MOV R12, RZ, RZ, -R3 ;  /* 0x000000ffff0c7224 */ /* 0x000fe400078e0a03 */
[----:B------:R-:W-:-:S04]  /*11660*/  IMAD.HI.U32 R9, R2, R11, RZ ;  /* 0x0000000b02097227 */ /* 0x000fc800078e00ff */
[----:B------:R-:W-:Y:S02]  /*11670*/  VIADD R3, R10, 0xffffffe ;  /* 0x0ffffffe0a037836 */ /* 0x000fe40000000000 */
[----:B------:R-:W-:-:S04]  /*11680*/  IMAD R11, R9, R12, R11 ;  /* 0x0000000c090b7224 */ /* 0x000fc800078e020b */
[----:B------:R-:W0:Y:S01]  /*11690*/  F2I.FTZ.U32.TRUNC.NTZ R3, R3 ;  /* 0x0000000300037305 */ /* 0x000e22000021f000 */
[----:B------:R-:W-:-:S13]  /*116a0*/  ISETP.GT.U32.AND P1, PT, R8, R11, PT ;  /* 0x0000000b0800720c */ /* 0x000fda0003f24070 */
[----:B------:R-:W-:Y:S02]  /*116b0*/  @!P1 IMAD.IADD R11, R11, 0x1, -R8 ;  /* 0x000000010b0b9824 */ /* 0x000fe400078e0a08 */
[----:B0-----:R-:W-:Y:S02]  /*116c0*/  IMAD.MOV R2, RZ, RZ, -R3 ;  /* 0x000000ffff027224 */ /* 0x001fe400078e0a03 */
[----:B------:R-:W-:Y:S01]  /*116d0*/  @!P1 VIADD R9, R9, 0x1 ;  /* 0x0000000109099836 */ /* 0x000fe20000000000 */
[----:B------:R-:W-:Y:S01]  /*116e0*/  ISETP.GE.U32.AND P0, PT, R11, R8, PT ;  /* 0x000000080b00720c */ /* 0x000fe20003f06070 */
[----:B------:R-:W-:Y:S01]  /*116f0*/  IMAD R11, R2, R5, RZ ;  /* 0x00000005020b7224 */ /* 0x000fe200078e02ff */
[----:B------:R-:W-:Y:S01]  /*11700*/  ISETP.NE.AND P1, PT, R7, RZ, PT ;  /* 0x000000ff0700720c */ /* 0x000fe20003f25270 */
[----:B------:R-:W-:-:S04]  /*11710*/  IMAD.MOV.U32 R2, RZ, RZ, RZ ;  /* 0x000000ffff027224 */ /* 0x000fc800078e00ff */
[----:B------:R-:W-:Y:S01]  /*11720*/  IMAD.HI.U32 R8, R3, R11, R2 ;  /* 0x0000000b03087227 */ /* 0x000fe200078e0002 */
[----:B------:R-:W-:-:S04]  /*11730*/  LOP3.LUT R2, R0, R7, RZ, 0x3c, !PT ;  /* 0x0000000700027212 */ /* 0x000fc800078e3cff */
[----:B------:R-:W-:Y:S01]  /*11740*/  ISETP.GE.AND P2, PT, R2, RZ, PT ;  /* 0x000000ff0200720c */ /* 0x000fe20003f46270 */
[----:B------:R-:W-:Y:S01]  /*11750*/  @P0 VIADD R9, R9, 0x1 ;  /* 0x0000000109090836 */ /* 0x000fe20000000000 */
[----:B------:R-:W-:-:S05]  /*11760*/  IABS R2, R4 ;  /* 0x0000000400027213 */ /* 0x000fca0000000000 */
[----:B------:R-:W-:-:S06]  /*11770*/  IMAD.MOV R2, RZ, RZ, -R2 ;  /* 0x000000ffff027224 */ /* 0x000fcc00078e0a02 */
[----:B------:R-:W-:Y:S01]  /*11780*/  @!P2 IMAD.MOV R9, RZ, RZ, -R9 ;  /* 0x000000ffff09a224 */ /* 0x000fe200078e0a09 */
[----:B------:R-:W-:-:S04]  /*11790*/  @!P1 LOP3.LUT R9, RZ, R7, RZ, 0x33, !PT ;  /* 0x00000007ff099212 */ /* 0x000fc800078e33ff */
[-C--:B------:R-:W-:Y:S01]  /*117a0*/  IABS R3, R9.reuse ;  /* 0x0000000900037213 */ /* 0x080fe20000000000 */
[----:B------:R-:W-:-:S04]  /*117b0*/  IMAD R7, R7, R9, RZ ;  /* 0x0000000907077224 */ /* 0x000fc800078e02ff */
        /* <DEDUP_REMOVED lines=18> */
.L_x_464:
[----:B------:R-:W-:Y:S01]  /*118e0*/  UMOV UR4, URZ ;  /* 0x0000003f00047c82 */ /* 0x000fe20008000000 */
[----:B------:R-:W-:Y:S01]  /*118f0*/  UMOV UR5, URZ ;  /* 0x0000003f00057c82 */ /* 0x000fe20008000000 */
[----:B------:R-:W-:Y:S01]  /*11900*/  ULDC UR6, c[0x0][0xc3c] ;  /* 0x00030f0000067ab9 */ /* 0x000fe20000000800 */
[----:B------:R-:W-:Y:S02]  /*11910*/  IMAD.MOV.U32 R24, RZ, RZ, R0 ;  /* 0x000000ffff187224 */ /* 0x000fe400078e0000 */
[----:B------:R-:W-:Y:S02]  /*11920*/  IMAD.U32 R25, RZ, RZ, UR4 ;  /* 0x00000004ff197e24 */ /* 0x000fe4000f8e00ff */
[----:B------:R-:W-:Y:S02]  /*11930*/  IMAD.U32 R26, RZ, RZ, UR5 ;  /* 0x00000005ff1a7e24 */ /* 0x000fe4000f8e00ff */
[----:B------:R-:W-:-:S07]  /*11940*/  IMAD.U32 R27, RZ, RZ, UR6 ;  /* 0x00000006ff1b7e24 */ /* 0x000fce000f8e00ff */
.L_x_470:
[----:B------:R-:W3:Y:S01]  /*11950*/  S2R R0, SR_TID.X ;  /* 0x0000000000007919 */ /* 0x000ee20000002100 */
[----:B------:R-:W-:Y:S05]  /*11960*/  WARPSYNC.ALL ;  /* 0x0000000000007948 */ /* 0x000fea0003800000 */
[----:B------:R-:W-:Y:S01]  /*11970*/  BAR.SYNC.DEFER_BLOCKING 0x4, 0x180 ;  /* 0x0106000000007b1d */ /* 0x000fe20000010000 */
[----:B---3--:R-:W-:-:S04]  /*11980*/  LOP3.LUT R0, R0, 0x1f, RZ, 0xc0, !PT ;  /* 0x0000001f00007812 */ /* 0x008fc800078ec0ff */
[----:B------:R-:W-:-:S13]  /*11990*/  ISETP.NE.AND P0, PT, R0, RZ, PT ;  /* 0x000000ff0000720c */ /* 0x000fda0003f05270 */
[----:B0-----:R-:W0:Y:S01]  /*119a0*/  @!P0 S2R R3, SR_CgaCtaId ;  /* 0x0000000000038919 */ /* 0x001e220000008800 */
[----:B------:R-:W-:-:S04]  /*119b0*/  @!P0 MOV R0, 0x400 ;  /* 0x0000040000008802 */ /* 0x000fc80000000f00 */
[----:B0-----:R-:W-:-:S05]  /*119c0*/  @!P0 LEA R17, R3, R0, 0x18 ;  /* 0x0000000003118211 */ /* 0x001fca00078ec0ff */
[----:B------:R0:W-:Y:S01]  /*119d0*/  @!P0 STS.128 [R17+0x28cd0], R24 ;  /* 0x028cd01811008388 */ /* 0x0001e20000000c00 */
[----:B------:R-:W-:Y:S06]  /*119e0*/  BAR.ARV 0x5, 0x180 ;  /* 0x0146000000007b1d */ /* 0x000fec0000002000 */
.L_x_461:
[----:B------:R-:W-:Y:S02]  /*119f0*/  ULDC UR4, c[0x0][0xc3c] ;  /* 0x00030f0000047ab9 */ /* 0x000fe40000000800 */
[----:B0-----:R-:W-:-:S13]  /*11a00*/  ISETP.GE.AND P0, PT, R27, UR4, PT ;  /* 0x000000041b007c0c */ /* 0x001fda000bf06270 */
[----:B------:R-:W-:Y:S05]  /*11a10*/  @!P0 BRA `(.L_x_471) ;  /* 0xffffffb400bc8947 */ /* 0x000fea000383ffff */
[----:B------:R-:W-:Y:S05]  /*11a20*/  BSYNC B8 ;  /* 0x0000000000087941 */ /* 0x000fea0003800000 */
.L_x_410:
[----:B------:R-:W5:Y:S01]  /*11a30*/  LDL.LU R0, [R1+0x24] ;  /* 0x0000240001007983 */ /* 0x000f620000300800 */
[----:B------:R-:W-:Y:S01]  /*11a40*/  BSSY B0, `(.L_x_472) ;  /* 0x000000b000007945 */ /* 0x000fe20003800000 */
[----:B------:R-:W0:Y:S01]  /*11a50*/  S2R R5, SR_CgaCtaId ;  /* 0x0000000000057919 */ /* 0x000e220000008800 */
[----:B-----5:R-:W-:-:S05]  /*11a60*/  VIADD R0, R0, 0x1 ;  /* 0x0000000100007836 */ /* 0x020fca0000000000 */
[----:B-1----:R-:W-:-:S04]  /*11a70*/  LEA.HI R2, R0, R0, RZ, 0x1 ;  /* 0x0000000000027211 */ /* 0x002fc800078f08ff */
[----:B------:R-:W-:Y:S02]  /*11a80*/  LOP3.LUT R3, R2, 0xfffffffe, RZ, 0xc0, !PT ;  /* 0xfffffffe02037812 */ /* 0x000fe400078ec0ff */
[----:B------:R-:W-:-:S03]  /*11a90*/  MOV R2, 0x400 ;  /* 0x0000040000027802 */ /* 0x000fc60000000f00 */
[----:B------:R-:W-:Y:S01]  /*11aa0*/  IMAD.IADD R0, R0, 0x1, -R3 ;  /* 0x0000000100007824 */ /* 0x000fe200078e0a03 */
[----:B0-----:R-:W-:-:S04]  /*11ab0*/  LEA R7, R5, R2, 0x18 ;  /* 0x0000000205077211 */ /* 0x001fc800078ec0ff */
[----:B------:R-:W-:-:S04]  /*11ac0*/  SHF.L.U32 R0, R0, 0x1f, RZ ;  /* 0x0000001f00007819 */ /* 0x000fc800000006ff */
[----:B------:R-:W0:Y:S02]  /*11ad0*/  SYNCS.PHASECHK.TRANS64.TRYWAIT P0, [R7+URZ+0x28c20], R0 ;  /* 0x028c2000070075a7 */ /* 0x000e24000800017f */
[----:B0-----:R-:W-:Y:S05]  /*11ae0*/  @!P0 BRA `(.L_x_473) ;  /* 0x0000003000208947 */ /* 0x001fea0003800000 */
.L_x_569:
[----:B------:R-:W-:Y:S05]  /*11af0*/  BSYNC B0 ;  /* 0x0000000000007941 */ /* 0x000fea0003800000 */
.L_x_472:
[----:B------:R-:W-:-:S03]  /*11b00*/  UMOV UR4, 0xffffffff ;  /* 0xffffffff00047882 */ /* 0x000fc60000000000 */
[----:B------:R-:W-:Y:S05]  /*11b10*/  BRA.DIV UR4, `(.L_x_474) ;  /* 0x0000003204287947 */ /* 0x000fea000b800000 */
[----:B0-----:R-:W0:Y:S02]  /*11b20*/  S2R R0, SR_TID.X ;  /* 0x0000000000007919 */ /* 0x001e240000002100 */
[----:B0-----:R-:W-:-:S04]  /*11b30*/  SHF.R.U32.HI R0, RZ, 0x5, R0 ;  /* 0x00000005ff007819 */ /* 0x001fc80000011600 */
[----:B------:R-:W-:-:S05]  /*11b40*/  LOP3.LUT R0, R0, 0x3, RZ, 0xc0, !PT ;  /* 0x0000000300007812 */ /* 0x000fca00078ec0ff */
[----:B------:R0:W1:Y:S02]  /*11b50*/  SHFL.IDX PT, R14, R0, RZ, 0x1f ;  /* 0x00001fff000e7589 */ /* 0x00006400000e0000 */
.L_x_572:
[----:B-1----:R-:W-:Y:S01]  /*11b60*/  ISETP.NE.AND P0, PT, R14, RZ, PT ;  /* 0x000000ff0e00720c */ /* 0x002fe20003f05270 */
[----:B------:R-:W-:-:S12]  /*11b70*/  BSSY B0, `(.L_x_475) ;  /* 0x0000024000007945 */ /* 0x000fd80003800000 */
[----:B------:R-:W-:Y:S05]  /*11b80*/  @P0 BRA `(.L_x_476) ;  /* 0x0000000000880947 */ /* 0x000fea0003800000 */
[----:B------:R-:W-:-:S03]  /*11b90*/  UMOV UR4, 0xffffffff ;  /* 0xffffffff00047882 */ /* 0x000fc60000000000 */
[----:B------:R-:W-:Y:S05]  /*11ba0*/  BRA.DIV UR4, `(.L_x_477) ;  /* 0x0000003204387947 */ /* 0x000fea000b800000 */
[----:B------:R-:W-:-:S13]  /*11bb0*/  ELECT P6, URZ, PT ;  /* 0x00000000003f782f */ /* 0x000fda00038c0000 */
.L_x_575:
[----:B------:R-:W-:Y:S05]  /*11bc0*/  @!P6 BRA `(.L_x_476) ;  /* 0x000000000078e947 */ /* 0x000fea0003800000 */
[----:B------:R-:W-:-:S06]  /*11bd0*/  ULOP3.LUT UR4, UR37, 0x2, URZ, 0xfc, !UPT ;  /* 0x0000000225047892 */ /* 0x000fcc000f8efc3f */
[----:B0-----:R-:W-:-:S05]  /*11be0*/  IMAD.U32 R0, RZ, RZ, UR4 ;  /* 0x00000004ff007e24 */ /* 0x001fca000f8e00ff */
[----:B------:R-:W-:-:S13]  /*11bf0*/  ISETP.NE.AND P0, PT, R0, 0x3, PT ;  /* 0x000000030000780c */ /* 0x000fda0003f05270 */
[----:B------:R-:W-:Y:S05]  /*11c00*/  @!P0 BRA `(.L_x_478) ;  /* 0x0000000000048947 */ /* 0x000fea0003800000 */
[----:B------:R-:W-:Y:S01]  /*11c10*/  BPT.TRAP 0x1 ;  /* 0x000000040000795c */ /* 0x000fe20000300000 */
.L_x_478:
[----:B------:R-:W-:Y:S01]  /*11c20*/  IMAD R5, R18, 0x8, R7 ;  /* 0x0000000812057824 */ /* 0x000fe200078e0207 */
[----:B------:R-:W-:Y:S01]  /*11c30*/  SHF.L.U32 R0, R22, 0x1f, RZ ;  /* 0x0000001f16007819 */ /* 0x000fe200000006ff */
[----:B------:R-:W-:-:S03]  /*11c40*/  VIADD R18, R18, 0x1 ;  /* 0x0000000112127836 */ /* 0x000fc60000000000 */
[----:B------:R-:W0:Y:S02]  /*11c50*/  SYNCS.PHASECHK.TRANS64.TRYWAIT P1, [R5+URZ+0x28c40], R0 ;  /* 0x028c4000050075a7 */ /* 0x000e24000802017f */
[----:B------:R-:W-:-:S04]  /*11c60*/  ISETP.NE.AND P2, PT, R18, 0x2, PT ;  /* 0x000000021200780c */ /* 0x000fc80003f45270 */
[----:B------:R-:W-:Y:S01]  /*11c70*/  SEL R3, RZ, 0x1, P2 ;  /* 0x00000001ff037807 */ /* 0x000fe20001000000 */
[----:B0-----:R-:W-:Y:S08]  /*11c80*/  @!P1 BRA `(.L_x_479) ;  /* 0x0000003000209947 */ /* 0x001ff00003800000 */
.L_x_576:
[----:B------:R-:W-:Y:S02]  /*11c90*/  SEL R18, R18, RZ, P2 ;  /* 0x000000ff12127207 */ /* 0x000fe40001000000 */
[----:B------:R-:W-:Y:S01]  /*11ca0*/  LOP3.LUT R2, R22, R3, RZ, 0x3c, !PT ;  /* 0x0000000316027212 */ /* 0x000fe200078e3cff */
[----:B------:R-:W-:Y:S06]  /*11cb0*/  @!P0 BRA `(.L_x_480) ;  /* 0x0000000000048947 */ /* 0x000fec0003800000 */
[----:B------:R-:W-:Y:S01]  /*11cc0*/  BPT.TRAP 0x1 ;  /* 0x000000040000795c */ /* 0x000fe20000300000 */
.L_x_480:
[----:B------:R-:W-:Y:S01]  /*11cd0*/  IMAD R3, R18, 0x8, R7 ;  /* 0x0000000812037824 */ /* 0x000fe200078e0207 */
[----:B------:R-:W-:-:S04]  /*11ce0*/  SHF.L.U32 R2, R2, 0x1f, RZ ;  /* 0x0000001f02027819 */ /* 0x000fc800000006ff */
[----:B------:R-:W1:Y:S02]  /*11cf0*/  SYNCS.PHASECHK.TRANS64.TRYWAIT P1, [R3+URZ+0x28c40], R2 ;  /* 0x028c4002030075a7 */ /* 0x000e64000802017f */
[----:B-1----:R-:W-:Y:S05]  /*11d00*/  @!P1 BRA `(.L_x_481) ;  /* 0x0000003000149947 */ /* 0x002fea0003800000 */
.L_x_577:
[----:B------:R-:W-:Y:S05]  /*11d10*/  @!P0 BRA `(.L_x_482) ;  /* 0x0000000000048947 */ /* 0x000fea0003800000 */
[----:B------:R-:W-:Y:S01]  /*11d20*/  BPT.TRAP 0x1 ;  /* 0x000000040000795c */ /* 0x000fe20000300000 */
.L_x_482:
[----:B------:R-:W5:Y:S02]  /*11d30*/  SYNCS.PHASECHK.TRANS64.TRYWAIT P1, [R5+URZ+0x28c60], R0 ;  /* 0x028c6000050075a7 */ /* 0x000f64000802017f */
[----:B-----5:R-:W-:Y:S05]  /*11d40*/  @!P1 BRA `(.L_x_483) ;  /* 0x0000003000189947 */ /* 0x020fea0003800000 */
.L_x_578:
[----:B------:R-:W-:Y:S05]  /*11d50*/  @!P0 BRA `(.L_x_484) ;  /* 0x0000000000048947 */ /* 0x000fea0003800000 */
[----:B------:R-:W-:Y:S01]  /*11d60*/  BPT.TRAP 0x1 ;  /* 0x000000040000795c */ /* 0x000fe20000300000 */
.L_x_484:
[----:B------:R0:W0:Y:S02]  /*11d70*/  SYNCS.PHASECHK.TRANS64.TRYWAIT P0, [R3+URZ+0x28c60], R2 ;  /* 0x028c6002030075a7 */ /* 0x000024000800017f */
[----:B0-----:R-:W-:Y:S05]  /*11d80*/  @!P0 NANOSLEEP.SYNCS 0x989680 ;  /* 0x009896800000895d */ /* 0x001fea0003900000 */
[----:B------:R-:W0:Y:S02]  /*11d90*/  @!P0 SYNCS.PHASECHK.TRANS64 P0, [R3+URZ+0x28c60], R2 ;  /* 0x028c6002030085a7 */ /* 0x000e24000800007f */
[----:B0-----:R-:W-:Y:S05]  /*11da0*/  @!P0 BRA `(.L_x_484) ;  /* 0xfffffffc00f08947 */ /* 0x001fea000383ffff */
.L_x_476:
[----:B------:R-:W-:Y:S05]  /*11db0*/  BSYNC B0 ;  /* 0x0000000000007941 */ /* 0x000fea0003800000 */
.L_x_475:
[----:B------:R-:W-:Y:S05]  /*11dc0*/  EXIT ;  /* 0x000000000000794d */ /* 0x000fea0003800000 */
.L_x_353:
[----:B0-----:R-:W-:-:S04]  /*11dd0*/  IMAD.U32 R3, RZ, RZ, UR17 ;  /* 0x00000011ff037e24 */ /* 0x001fc8000f8e00ff */
[----:B------:R0:W1:Y:S03]  /*11de0*/  SYNCS.PHASECHK.TRANS64.TRYWAIT P1, [R3+URZ+0x28c50], R0 ;  /* 0x028c5000030075a7 */ /* 0x000066000802017f */
[----:B-1----:R-:W-:Y:S05]  /*11df0*/  @!P1 NANOSLEEP.SYNCS 0x989680 ;  /* 0x009896800000995d */ /* 0x002fea0003900000 */
[----:B------:R-:W1:Y:S02]  /*11e00*/  @!P1 SYNCS.PHASECHK.TRANS64 P1, [R3+URZ+0x28c50], R0 ;  /* 0x028c5000030095a7 */ /* 0x000e64000802007f */
[----:B-1----:R-:W-:Y:S05]  /*11e10*/  @!P1 BRA `(.L_x_353) ;  /* 0xfffffffc00ec9947 */ /* 0x002fea000383ffff */
[----:B------:R-:W-:Y:S05]  /*11e20*/  BRA `(.L_x_485) ;  /* 0xffffff00004c7947 */ /* 0x000fea000383ffff */
.L_x_359:
[----:B-1----:R-:W-:-:S04]  /*11e30*/  IMAD.U32 R3, RZ, RZ, UR6 ;  /* 0x00000006ff037e24 */ /* 0x002fc8000f8e00ff */
[----:B------:R1:W2:Y:S03]  /*11e40*/  SYNCS.PHASECHK.TRANS64.TRYWAIT P1, [R3+URZ+0x28c50], R0 ;  /* 0x028c5000030075a7 */ /* 0x0002a6000802017f */
[----:B--2---:R-:W-:Y:S05]  /*11e50*/  @!P1 NANOSLEEP.SYNCS 0x989680 ;  /* 0x009896800000995d */ /* 0x004fea0003900000 */
[----:B------:R-:W2:Y:S02]  /*11e60*/  @!P1 SYNCS.PHASECHK.TRANS64 P1, [R3+URZ+0x28c50], R0 ;  /* 0x028c5000030095a7 */ /* 0x000ea4000802007f */
[----:B--2---:R-:W-:Y:S05]  /*11e70*/  @!P1 BRA `(.L_x_359) ;  /* 0xfffffffc00ec9947 */ /* 0x004fea000383ffff */
[----:B------:R-:W-:Y:S05]  /*11e80*/  BRA `(.L_x_358) ;  /* 0xffffff0c004c7947 */ /* 0x000fea000383ffff */
.L_x_364:
[----:B0-----:R-:W-:-:S04]  /*11e90*/  IMAD.U32 R3, RZ, RZ, UR39 ;  /* 0x00000027ff037e24 */ /* 0x001fc8000f8e00ff */
[----:B------:R0:W1:Y:S03]  /*11ea0*/  SYNCS.PHASECHK.TRANS64.TRYWAIT P1, [R3+URZ+0x28c00], R0 ;  /* 0x028c0000030075a7 */ /* 0x000066000802017f */
[----:B-1----:R-:W-:Y:S05]  /*11eb0*/  @!P1 NANOSLEEP.SYNCS 0x989680 ;  /* 0x009896800000995d */ /* 0x002fea0003900000 */
[----:B------:R-:W1:Y:S02]  /*11ec0*/  @!P1 SYNCS.PHASECHK.TRANS64 P1, [R3+URZ+0x28c00], R0 ;  /* 0x028c0000030095a7 */ /* 0x000e64000802007f */
[----:B-1----:R-:W-:Y:S05]  /*11ed0*/  @!P1 BRA `(.L_x_364) ;  /* 0xfffffffc00ec9947 */ /* 0x002fea000383ffff */
[----:B------:R-:W-:Y:S05]  /*11ee0*/  BRA `(.L_x_486) ;  /* 0xffffff20006c7947 */ /* 0x000fea000383ffff */
.L_x_368:
[----:B--2---:R2:W3:Y:S02]  /*11ef0*/  SYNCS.PHASECHK.TRANS64.TRYWAIT P1, [R7+URZ+0x28c30], R8 ;  /* 0x028c3008070075a7 */ /* 0x0044e4000802017f */
[----:B---3--:R-:W-:Y:S05]  /*11f00*/  @!P1 NANOSLEEP.SYNCS 0x989680 ;  /* 0x009896800000995d */ /* 0x008fea0003900000 */
[----:B------:R-:W3:Y:S02]  /*11f10*/  @!P1 SYNCS.PHASECHK.TRANS64 P1, [R7+URZ+0x28c30], R8 ;  /* 0x028c3008070095a7 */ /* 0x000ee4000802007f */
[----:B---3--:R-:W-:Y:S05]  /*11f20*/  @!P1 BRA `(.L_x_368) ;  /* 0xfffffffc00f09947 */ /* 0x008fea000383ffff */
[----:B------:R-:W-:Y:S05]  /*11f30*/  BRA `(.L_x_367) ;  /* 0xffffff2000887947 */ /* 0x000fea000383ffff */
.L_x_373:
[----:B----4-:R4:W0:Y:S02]  /*11f40*/  SYNCS.PHASECHK.TRANS64.TRYWAIT P1, [R7+URZ+0x28c50], R8 ;  /* 0x028c5008070075a7 */ /* 0x010824000802017f */
[----:B0-----:R-:W-:Y:S05]  /*11f50*/  @!P1 NANOSLEEP.SYNCS 0x989680 ;  /* 0x009896800000995d */ /* 0x001fea0003900000 */
[----:B------:R-:W0:Y:S02]  /*11f60*/  @!P1 SYNCS.PHASECHK.TRANS64 P1, [R7+URZ+0x28c50], R8 ;  /* 0x028c5008070095a7 */ /* 0x000e24000802007f */
[----:B0-----:R-:W-:Y:S05]  /*11f70*/  @!P1 BRA `(.L_x_373) ;  /* 0xfffffffc00f09947 */ /* 0x001fea000383ffff */
[----:B------:R-:W-:Y:S05]  /*11f80*/  BRA `(.L_x_372) ;  /* 0xffffff30009c7947 */ /* 0x000fea000383ffff */
.L_x_379:
[----:B--2---:R-:W-:-:S04]  /*11f90*/  IMAD.U32 R0, RZ, RZ, UR22 ;  /* 0x00000016ff007e24 */ /* 0x004fc8000f8e00ff */
[----:B------:R2:W3:Y:S03]  /*11fa0*/  SYNCS.PHASECHK.TRANS64.TRYWAIT P1, [R0+URZ+0x28c30], R7 ;  /* 0x028c3007000075a7 */ /* 0x0004e6000802017f */
[----:B---3--:R-:W-:Y:S05]  /*11fb0*/  @!P1 NANOSLEEP.SYNCS 0x989680 ;  /* 0x009896800000995d */ /* 0x008fea0003900000 */
[----:B------:R-:W3:Y:S02]  /*11fc0*/  @!P1 SYNCS.PHASECHK.TRANS64 P1, [R0+URZ+0x28c30], R7 ;  /* 0x028c3007000095a7 */ /* 0x000ee4000802007f */
[----:B---3--:R-:W-:Y:S05]  /*11fd0*/  @!P1 BRA `(.L_x_379) ;  /* 0xfffffffc00ec9947 */ /* 0x008fea000383ffff */
[----:B------:R-:W-:Y:S05]  /*11fe0*/  BRA `(.L_x_378) ;  /* 0xffffff3400887947 */ /* 0x000fea000383ffff */
.L_x_384:
[----:B---3--:R-:W-:-:S04]  /*11ff0*/  IMAD.U32 R8, RZ, RZ, UR22 ;  /* 0x00000016ff087e24 */ /* 0x008fc8000f8e00ff */
[----:B------:R3:W4:Y:S03]  /*12000*/  SYNCS.PHASECHK.TRANS64.TRYWAIT P1, [R8+URZ+0x28c50], R7 ;  /* 0x028c5007080075a7 */ /* 0x000726000802017f */
[----:B----4-:R-:W-:Y:S05]  /*12010*/  @!P1 NANOSLEEP.SYNCS 0x989680 ;  /* 0x009896800000995d */ /* 0x010fea0003900000 */
[----:B------:R-:W4:Y:S02]  /*12020*/  @!P1 SYNCS.PHASECHK.TRANS64 P1, [R8+URZ+0x28c50], R7 ;  /* 0x028c5007080095a7 */ /* 0x000f24000802007f */
[----:B----4-:R-:W-:Y:S05]  /*12030*/  @!P1 BRA `(.L_x_384) ;  /* 0xfffffffc00ec9947 */ /* 0x010fea000383ffff */
[----:B------:R-:W-:Y:S05]  /*12040*/  BRA `(.L_x_383) ;  /* 0xffffff4800bc7947 */ /* 0x000fea000383ffff */
.L_x_424:
[----:B------:R-:W0:Y:S01]  /*12050*/  S2R R21, SR_TID.X ;  /* 0x0000000000157919 */ /* 0x000e220000002100 */
[----:B------:R-:W-:Y:S01]  /*12060*/  BSSY B0, `(.L_x_487) ;  /* 0x000000a000007945 */ /* 0x000fe20003800000 */
[----:B------:R-:W-:Y:S02]  /*12070*/  IMAD.MOV.U32 R12, RZ, RZ, RZ ;  /* 0x000000ffff0c7224 */ /* 0x000fe400078e00ff */
[----:B------:R-:W-:Y:S02]  /*12080*/  IMAD.MOV.U32 R11, RZ, RZ, 0x1f ;  /* 0x0000001fff0b7424 */ /* 0x000fe400078e00ff */
[----:B------:R-:W-:Y:S01]  /*12090*/  IMAD.MOV.U32 R15, RZ, RZ, -0x1 ;  /* 0xffffffffff0f7424 */ /* 0x000fe200078e00ff */
[----:B0-----:R-:W-:-:S04]  /*120a0*/  SHF.R.U32.HI R21, RZ, 0x5, R21 ;  /* 0x00000005ff157819 */ /* 0x001fc80000011615 */
[----:B------:R-:W-:-:S05]  /*120b0*/  LOP3.LUT R21, R21, 0x3, RZ, 0xc0, !PT ;  /* 0x0000000315157812 */ /* 0x000fca00078ec0ff */
[----:B------:R-:W-:-:S07]  /*120c0*/  IMAD.MOV.U32 R13, RZ, RZ, R21 ;  /* 0x000000ffff0d7224 */ /* 0x000fce00078e0015 */
[----:B-----5:R-:W-:Y:S05]  /*120d0*/  WARPSYNC.COLLECTIVE R15, `(.L_x_488) ;  /* 0x000000000f087348 */ /* 0x020fea0003c00000 */
[----:B------:R0:W1:Y:S02]  /*120e0*/  SHFL.IDX P6, R14, R13, R12, R11 ;  /* 0x0000000c0d0e7389 */ /* 0x00006400000c000b */
[----:B01---5:R-:W-:Y:S01]  /*120f0*/  ENDCOLLECTIVE ;  /* 0x000000000000791b */ /* 0x023fe20003800000 */
.L_x_488:
[----:B------:R-:W-:Y:S05]  /*12100*/  BSYNC B0 ;  /* 0x0000000000007941 */ /* 0x000fea0003800000 */
.L_x_487:
[----:B------:R-:W-:Y:S05]  /*12110*/  BRA `(.L_x_489) ;  /* 0xffffffbc00d07947 */ /* 0x000fea000383ffff */
.L_x_427:
[----:B0-----:R0:W1:Y:S02]  /*12120*/  SYNCS.PHASECHK.TRANS64.TRYWAIT P0, [R19+URZ+0x28c40], R0 ;  /* 0x028c4000130075a7 */ /* 0x001064000800017f */
[----:B-1----:R-:W-:Y:S05]  /*12130*/  @!P0 NANOSLEEP.SYNCS 0x989680 ;  /* 0x009896800000895d */ /* 0x002fea0003900000 */
[----:B------:R-:W1:Y:S02]  /*12140*/  @!P0 SYNCS.PHASECHK.TRANS64 P0, [R19+URZ+0x28c40], R0 ;  /* 0x028c4000130085a7 */ /* 0x000e64000800007f */
[----:B-1----:R-:W-:Y:S05]  /*12150*/  @!P0 BRA `(.L_x_427) ;  /* 0xfffffffc00f08947 */ /* 0x002fea000383ffff */
[----:B------:R-:W-:Y:S05]  /*12160*/  BRA `(.L_x_490) ;  /* 0xffffffc000b47947 */ /* 0x000fea000383ffff */
.L_x_428:
        /* <DEDUP_REMOVED lines=8> */
.L_x_492:
[----:B------:R-:W-:Y:S05]  /*121f0*/  BSYNC B0 ;  /* 0x0000000000007941 */ /* 0x000fea0003800000 */
.L_x_491:
[----:B------:R-:W-:Y:S02]  /*12200*/  IMAD.MOV.U32 R13, RZ, RZ, R0 ;  /* 0x000000ffff0d7224 */ /* 0x000fe400078e0000 */
[----:B------:R-:W-:Y:S02]  /*12210*/  IMAD.MOV.U32 R12, RZ, RZ, RZ ;  /* 0x000000ffff0c7224 */ /* 0x000fe400078e00ff */
[----:B------:R-:W-:Y:S02]  /*12220*/  IMAD.MOV.U32 R11, RZ, RZ, 0x181f ;  /* 0x0000181fff0b7424 */ /* 0x000fe400078e00ff */
[----:B------:R-:W-:Y:S02]  /*12230*/  IMAD.MOV.U32 R15, RZ, RZ, -0x1 ;  /* 0xffffffffff0f7424 */ /* 0x000fe400078e00ff */
[----:B------:R-:W-:Y:S02]  /*12240*/  IMAD.MOV.U32 R2, RZ, RZ, R14 ;  /* 0x000000ffff027224 */ /* 0x000fe400078e000e */
[----:B------:R-:W-:-:S07]  /*12250*/  @P0 IMAD R6, R4, 0x2, R17 ;  /* 0x0000000204060824 */ /* 0x000fce00078e0211 */
[----:B------:R-:W-:Y:S05]  /*12260*/  WARPSYNC.COLLECTIVE R15, `(.L_x_493) ;  /* 0x000000000f087348 */ /* 0x000fea0003c00000 */
[----:B------:R0:W1:Y:S02]  /*12270*/  SHFL.IDX P6, R14, R13, R12, R11 ;  /* 0x0000000c0d0e7389 */ /* 0x00006400000c000b */
[----:B01----:R-:W-:Y:S01]  /*12280*/  ENDCOLLECTIVE ;  /* 0x000000000000791b */ /* 0x003fe20003800000 */
.L_x_493:
[----:B------:R-:W-:Y:S02]  /*12290*/  IMAD.MOV.U32 R13, RZ, RZ, R5 ;  /* 0x000000ffff0d7224 */ /* 0x000fe400078e0005 */
[----:B------:R-:W-:Y:S02]  /*122a0*/  IMAD.MOV.U32 R12, RZ, RZ, 0x1 ;  /* 0x00000001ff0c7424 */ /* 0x000fe400078e00ff */
[----:B------:R-:W-:-:S07]  /*122b0*/  IMAD.MOV.U32 R3, RZ, RZ, R14 ;  /* 0x000000ffff037224 */ /* 0x000fce00078e000e */
[----:B------:R-:W-:Y:S05]  /*122c0*/  WARPSYNC.COLLECTIVE R15, `(.L_x_494) ;  /* 0x000000000f087348 */ /* 0x000fea0003c00000 */
[----:B------:R0:W1:Y:S02]  /*122d0*/  SHFL.IDX P6, R14, R13, R12, R11 ;  /* 0x0000000c0d0e7389 */ /* 0x00006400000c000b */
[----:B01----:R-:W-:Y:S01]  /*122e0*/  ENDCOLLECTIVE ;  /* 0x000000000000791b */ /* 0x003fe20003800000 */
.L_x_494:
[----:B------:R-:W-:-:S05]  /*122f0*/  @P0 LEA R3, P1, R7, R3, 0x1 ;  /* 0x0000000307030211 */ /* 0x000fca00078208ff */
[----:B------:R-:W-:-:S05]  /*12300*/  @P0 IMAD.X R2, RZ, RZ, R2, P1 ;  /* 0x000000ffff020224 */ /* 0x000fca00008e0602 */
[----:B------:R-:W-:Y:S01]  /*12310*/  @P0 LOP3.LUT R3, R3, R2, RZ, 0x3c, !PT ;  /* 0x0000000203030212 */ /* 0x000fe200078e3cff */
[----:B------:R-:W-:-:S03]  /*12320*/  IMAD.MOV.U32 R13, RZ, RZ, R0 ;  /* 0x000000ffff0d7224 */ /* 0x000fc600078e0000 */
[----:B------:R-:W-:-:S04]  /*12330*/  @P0 LOP3.LUT R2, R3, R2, RZ, 0x3c, !PT ;  /* 0x0000000203020212 */ /* 0x000fc800078e3cff */
[----:B------:R-:W-:-:S05]  /*12340*/  @P0 LOP3.LUT R3, R3, R2, RZ, 0x3c, !PT ;  /* 0x0000000203030212 */ /* 0x000fca00078e3cff */
[----:B------:R-:W-:Y:S01]  /*12350*/  @!PT LDS RZ, [RZ] ;  /* 0x00000000fffff984 */ /* 0x000fe20000000800 */
[----:B------:R-:W-:Y:S01]  /*12360*/  @!PT LDS RZ, [RZ] ;  /* 0x00000000fffff984 */ /* 0x000fe20000000800 */
[----:B------:R-:W-:Y:S01]  /*12370*/  @!PT LDS RZ, [RZ] ;  /* 0x00000000fffff984 */ /* 0x000fe20000000800 */
[----:B------:R0:W-:Y:S01]  /*12380*/  @P0 LDGSTS.E.BYPASS.LTC128B.128 [R6+0x22400], desc[UR50][R2.64], !P2 ;  /* 0x2240000002060fae */ /* 0x0001e2000d101d72 */
[----:B------:R-:W-:Y:S01]  /*12390*/  ISETP.GE.AND P0, PT, R28, 0x11, PT ;  /* 0x000000111c00780c */ /* 0x000fe20003f06270 */
[----:B0-----:R-:W-:-:S12]  /*123a0*/  IMAD.MOV.U32 R2, RZ, RZ, R14 ;  /* 0x000000ffff027224 */ /* 0x001fd800078e000e */
[----:B------:R-:W-:Y:S05]  /*123b0*/  WARPSYNC.COLLECTIVE R15, `(.L_x_495) ;  /* 0x000000000f087348 */ /* 0x000fea0003c00000 */
[----:B------:R0:W1:Y:S02]  /*123c0*/  SHFL.IDX P6, R14, R13, R12, R11 ;  /* 0x0000000c0d0e7389 */ /* 0x00006400000c000b */
[----:B01----:R-:W-:Y:S01]  /*123d0*/  ENDCOLLECTIVE ;  /* 0x000000000000791b */ /* 0x003fe20003800000 */
.L_x_495:
[----:B------:R-:W-:Y:S02]  /*123e0*/  @P0 IMAD R6, R4, 0x2, R17 ;  /* 0x0000000204060824 */ /* 0x000fe400078e0211 */
[----:B------:R-:W-:Y:S02]  /*123f0*/  IMAD.MOV.U32 R13, RZ, RZ, R5 ;  /* 0x000000ffff0d7224 */ /* 0x000fe400078e0005 */
[----:B------:R-:W-:Y:S02]  /*12400*/  IMAD.MOV.U32 R12, RZ, RZ, 0x2 ;  /* 0x00000002ff0c7424 */ /* 0x000fe400078e00ff */
[----:B------:R-:W-:-:S07]  /*12410*/  IMAD.MOV.U32 R3, RZ, RZ, R14 ;  /* 0x000000ffff037224 */ /* 0x000fce00078e000e */
[----:B------:R-:W-:Y:S05]  /*12420*/  WARPSYNC.COLLECTIVE R15, `(.L_x_496) ;  /* 0x000000000f087348 */ /* 0x000fea0003c00000 */
[----:B------:R0:W1:Y:S02]  /*12430*/  SHFL.IDX P6, R14, R13, R12, R11 ;  /* 0x0000000c0d0e7389 */ /* 0x00006400000c000b */
[----:B01----:R-:W-:Y:S01]  /*12440*/  ENDCOLLECTIVE ;  /* 0x000000000000791b */ /* 0x003fe20003800000 */
.L_x_496:
        /* <DEDUP_REMOVED lines=15> */
.L_x_497:
[----:B------:R-:W-:Y:S02]  /*12540*/  @P0 IMAD R6, R4, 0x2, R17 ;  /* 0x0000000204060824 */ /* 0x000fe400078e0211 */
[----:B------:R-:W-:Y:S02]  /*12550*/  IMAD.MOV.U32 R13, RZ, RZ, R5 ;  /* 0x000000ffff0d7224 */ /* 0x000fe400078e0005 */
[----:B------:R-:W-:Y:S02]  /*12560*/  IMAD.MOV.U32 R12, RZ, RZ, 0x3 ;  /* 0x00000003ff0c7424 */ /* 0x000fe400078e00ff */
[----:B------:R-:W-:-:S07]  /*12570*/  IMAD.MOV.U32 R3, RZ, RZ, R14 ;  /* 0x000000ffff037224 */ /* 0x000fce00078e000e */
[----:B------:R-:W-:Y:S05]  /*12580*/  WARPSYNC.COLLECTIVE R15, `(.L_x_498) ;  /* 0x000000000f087348 */ /* 0x000fea0003c00000 */
[----:B------:R0:W1:Y:S02]  /*12590*/  SHFL.IDX P6, R14, R13, R12, R11 ;  /* 0x0000000c0d0e7389 */ /* 0x00006400000c000b */
[----:B01----:R-:W-:Y:S01]  /*125a0*/  ENDCOLLECTIVE ;  /* 0x000000000000791b */ /* 0x003fe20003800000 */
.L_x_498:
[----:B------:R-:W-:-:S05]  /*125b0*/  @P0 LEA R3, P1, R7, R3, 0x1 ;  /* 0x0000000307030211 */ /* 0x000fca00078208ff */
[----:B------:R-:W-:-:S05]  /*125c0*/  @P0 IMAD.X R2, RZ, RZ, R2, P1 ;  /* 0x000000ffff020224 */ /* 0x000fca00008e0602 */
[----:B------:R-:W-:Y:S01]  /*125d0*/  @P0 LOP3.LUT R3, R3, R2, RZ, 0x3c, !PT ;  /* 0x0000000203030212 */ /* 0x000fe200078e3cff */
[----:B------:R-:W-:-:S03]  /*125e0*/  IMAD.MOV.U32 R13, RZ, RZ, R0 ;  /* 0x000000ffff0d7224 */ /* 0x000fc600078e0000 */
[----:B------:R-:W-:-:S04]  /*125f0*/  @P0 LOP3.LUT R2, R3, R2, RZ, 0x3c, !PT ;  /* 0x0000000203020212 */ /* 0x000fc800078e3cff */
[----:B------:R-:W-:Y:S01]  /*12600*/  @P0 LOP3.LUT R3, R3, R2, RZ, 0x3c, !PT ;  /* 0x0000000203030212 */ /* 0x000fe200078e3cff */
[----:B------:R-:W-:-:S07]  /*12610*/  IMAD.MOV.U32 R5, RZ, RZ, R14 ;  /* 0x000000ffff057224 */ /* 0x000fce00078e000e */
[----:B------:R-:W-:Y:S05]  /*12620*/  WARPSYNC.COLLECTIVE R15, `(.L_x_499) ;  /* 0x000000000f087348 */ /* 0x000fea0003c00000 */
[----:B------:R0:W1:Y:S02]  /*12630*/  SHFL.IDX P6, R14, R13, R12, R11 ;  /* 0x0000000c0d0e7389 */ /* 0x00006400000c000b */
[----:B01----:R-:W-:Y:S01]  /*12640*/  ENDCOLLECTIVE ;  /* 0x000000000000791b */ /* 0x003fe20003800000 */
.L_x_499:
[----:B------:R-:W-:Y:S01]  /*12650*/  @!PT LDS RZ, [RZ] ;  /* 0x00000000fffff984 */ /* 0x000fe20000000800 */
[----:B------:R-:W-:Y:S01]  /*12660*/  @!PT LDS RZ, [RZ] ;  /* 0x00000000fffff984 */ /* 0x000fe20000000800 */
[----:B------:R-:W-:Y:S01]  /*12670*/  @!PT LDS RZ, [RZ] ;  /* 0x00000000fffff984 */ /* 0x000fe20000000800 */
[----:B------:R1:W-:Y:S01]  /*12680*/  @P0 LDGSTS.E.BYPASS.LTC128B.128 [R6+0x23400], desc[UR50][R2.64], !P2 ;  /* 0x2340000002060fae */ /* 0x0003e2000d101d72 */
[----:B------:R-:W-:Y:S01]  /*12690*/  IMAD.MOV.U32 R0, RZ, RZ, R14 ;  /* 0x000000ffff007224 */ /* 0x000fe200078e000e */
[----:B------:R-:W-:Y:S06]  /*126a0*/  BRA `(.L_x_500) ;  /* 0xffffffc000647947 */ /* 0x000fec000383ffff */
.L_x_433:
[----:B------:R-:W-:Y:S02]  /*126b0*/  IMAD.MOV.U32 R13, RZ, RZ, R4 ;  /* 0x000000ffff0d7224 */ /* 0x000fe400078e0004 */
[----:B------:R-:W-:Y:S02]  /*126c0*/  IMAD.MOV.U32 R12, RZ, RZ, RZ ;  /* 0x000000ffff0c7224 */ /* 0x000fe400078e00ff */
[----:B------:R-:W-:Y:S02]  /*126d0*/  IMAD.MOV.U32 R11, RZ, RZ, 0x181f ;  /* 0x0000181fff0b7424 */ /* 0x000fe400078e00ff */
[----:B------:R-:W-:Y:S02]  /*126e0*/  IMAD.MOV.U32 R15, RZ, RZ, -0x1 ;  /* 0xffffffffff0f7424 */ /* 0x000fe400078e00ff */
[----:B-----5:R-:W-:Y:S02]  /*126f0*/  IMAD R5, R10, R7, RZ ;  /* 0x000000070a057224 */ /* 0x020fe400078e02ff */
[----:B------:R-:W-:-:S07]  /*12700*/  IMAD R25, R25, 0x40, R36 ;  /* 0x0000004019197824 */ /* 0x000fce00078e0224 */
[----:B------:R-:W-:Y:S05]  /*12710*/  WARPSYNC.COLLECTIVE R15, `(.L_x_501) ;  /* 0x000000000f087348 */ /* 0x000fea0003c00000 */
[----:B------:R0:W1:Y:S02]  /*12720*/  SHFL.IDX P6, R14, R13, R12, R11 ;  /* 0x0000000c0d0e7389 */ /* 0x00006400000c000b */
[----:B01----:R-:W-:Y:S01]  /*12730*/  ENDCOLLECTIVE ;  /* 0x000000000000791b */ /* 0x003fe20003800000 */
.L_x_501:
[C---:B------:R-:W-:Y:S01]  /*12740*/  VIADD R6, R25.reuse, 0x10 ;  /* 0x0000001019067836 */ /* 0x040fe20000000000 */
[----:B------:R-:W-:Y:S01]  /*12750*/  ISETP.GE.AND P0, PT, R25, R5, PT ;  /* 0x000000051900720c */ /* 0x000fe20003f06270 */
[----:B------:R-:W-:Y:S02]  /*12760*/  IMAD.MOV.U32 R13, RZ, RZ, R0 ;  /* 0x000000ffff0d7224 */ /* 0x000fe400078e0000 */
[----:B------:R-:W-:-:S10]  /*12770*/  IMAD.MOV.U32 R2, RZ, RZ, R14 ;  /* 0x000000ffff027224 */ /* 0x000fd400078e000e */
[----:B------:R-:W-:Y:S05]  /*12780*/  WARPSYNC.COLLECTIVE R15, `(.L_x_502) ;  /* 0x000000000f087348 */ /* 0x000fea0003c00000 */
[----:B------:R0:W1:Y:S02]  /*12790*/  SHFL.IDX P6, R14, R13, R12, R11 ;  /* 0x0000000c0d0e7389 */ /* 0x00006400000c000b */
[----:B01----:R-:W-:Y:S01]  /*127a0*/  ENDCOLLECTIVE ;  /* 0x000000000000791b */ /* 0x003fe20003800000 */
.L_x_502:
[----:B------:R-:W-:Y:S02]  /*127b0*/  IMAD.MOV.U32 R13, RZ, RZ, R4 ;  /* 0x000000ffff0d7224 */ /* 0x000fe400078e0004 */
[----:B------:R-:W-:Y:S02]  /*127c0*/  IMAD.MOV.U32 R12, RZ, RZ, 0x1 ;  /* 0x00000001ff0c7424 */ /* 0x000fe400078e00ff */
[----:B------:R-:W-:-:S07]  /*127d0*/  IMAD.MOV.U32 R3, RZ, RZ, R14 ;  /* 0x000000ffff037224 */ /* 0x000fce00078e000e */
[----:B------:R-:W-:Y:S05]  /*127e0*/  WARPSYNC.COLLECTIVE R15, `(.L_x_503) ;  /* 0x000000000f087348 */ /* 0x000fea0003c00000 */
[----:B------:R0:W1:Y:S02]  /*127f0*/  SHFL.IDX P6, R14, R13, R12, R11 ;  /* 0x0000000c0d0e7389 */ /* 0x00006400000c000b */
[----:B01----:R-:W-:Y:S01]  /*12800*/  ENDCOLLECTIVE ;  /* 0x000000000000791b */ /* 0x003fe20003800000 */
.L_x_503:
[----:B------:R-:W-:-:S05]  /*12810*/  @!P0 LEA R3, P2, R9, R3, 0x1 ;  /* 0x0000000309038211 */ /* 0x000fca00078408ff */
[----:B------:R-:W-:-:S05]  /*12820*/  @!P0 IMAD.X R2, RZ, RZ, R2, P2 ;  /* 0x000000ffff028224 */ /* 0x000fca00010e0602 */
[----:B------:R-:W-:Y:S01]  /*12830*/  @!P0 LOP3.LUT R3, R3, R2, RZ, 0x3c, !PT ;  /* 0x0000000203038212 */ /* 0x000fe200078e3cff */
[----:B------:R-:W-:-:S03]  /*12840*/  IMAD.MOV.U32 R13, RZ, RZ, R0 ;  /* 0x000000ffff0d7224 */ /* 0x000fc600078e0000 */
[----:B------:R-:W-:-:S04]  /*12850*/  @!P0 LOP3.LUT R2, R3, R2, RZ, 0x3c, !PT ;  /* 0x0000000203028212 */ /* 0x000fc800078e3cff */
[----:B------:R-:W-:-:S05]  /*12860*/  @!P0 LOP3.LUT R3, R3, R2, RZ, 0x3c, !PT ;  /* 0x0000000203038212 */ /* 0x000fca00078e3cff */
        /* <DEDUP_REMOVED lines=9> */
.L_x_504:
[----:B------:R-:W-:Y:S02]  /*12900*/  IMAD.MOV.U32 R13, RZ, RZ, R4 ;  /* 0x000000ffff0d7224 */ /* 0x000fe400078e0004 */
[----:B------:R-:W-:Y:S02]  /*12910*/  IMAD.MOV.U32 R12, RZ, RZ, 0x2 ;  /* 0x00000002ff0c7424 */ /* 0x000fe400078e00ff */
[----:B------:R-:W-:-:S07]  /*12920*/  IMAD.MOV.U32 R3, RZ, RZ, R14 ;  /* 0x000000ffff037224 */ /* 0x000fce00078e000e */
[----:B------:R-:W-:Y:S05]  /*12930*/  WARPSYNC.COLLECTIVE R15, `(.L_x_505) ;  /* 0x000000000f087348 */ /* 0x000fea0003c00000 */
[----:B------:R0:W1:Y:S02]  /*12940*/  SHFL.IDX P6, R14, R13, R12, R11 ;  /* 0x0000000c0d0e7389 */ /* 0x00006400000c000b */
[----:B01----:R-:W-:Y:S01]  /*12950*/  ENDCOLLECTIVE ;  /* 0x000000000000791b */ /* 0x003fe20003800000 */
.L_x_505:
        /* <DEDUP_REMOVED lines=9> */
[----:B------:R0:W-:Y:S02]  /*129f0*/  @!P0 LDGSTS.E.BYPASS.LTC128B.128 [R8+0x20c00], desc[UR50][R2.64], !P1 ;  /* 0x20c0000002088fae */ /* 0x0001e4000c901d72 */
[----:B0-----:R-:W-:-:S05]  /*12a00*/  VIADD R2, R25, 0x20 ;  /* 0x0000002019027836 */ /* 0x001fca0000000000 */
[----:B------:R-:W-:Y:S01]  /*12a10*/  ISETP.GE.AND P0, PT, R2, R5, PT ;  /* 0x000000050200720c */ /* 0x000fe20003f06270 */
[----:B------:R-:W-:-:S12]  /*12a20*/  IMAD.MOV.U32 R2, RZ, RZ, R14 ;  /* 0x000000ffff027224 */ /* 0x000fd800078e000e */
[----:B------:R-:W-:Y:S05]  /*12a30*/  WARPSYNC.COLLECTIVE R15, `(.L_x_506) ;  /* 0x000000000f087348 */ /* 0x000fea0003c00000 */
[----:B------:R0:W1:Y:S02]  /*12a40*/  SHFL.IDX P6, R14, R13, R12, R11 ;  /* 0x0000000c0d0e7389 */ /* 0x00006400000c000b */
[----:B01----:R-:W-:Y:S01]  /*12a50*/  ENDCOLLECTIVE ;  /* 0x000000000000791b */ /* 0x003fe20003800000 */
.L_x_506:
[----:B------:R-:W-:Y:S02]  /*12a60*/  IMAD.MOV.U32 R13, RZ, RZ, R4 ;  /* 0x000000ffff0d7224 */ /* 0x000fe400078e0004 */
[----:B------:R-:W-:Y:S02]  /*12a70*/  IMAD.MOV.U32 R12, RZ, RZ, 0x3 ;  /* 0x00000003ff0c7424 */ /* 0x000fe400078e00ff */
[----:B------:R-:W-:-:S07]  /*12a80*/  IMAD.MOV.U32 R3, RZ, RZ, R14 ;  /* 0x000000ffff037224 */ /* 0x000fce00078e000e */
[----:B------:R-:W-:Y:S05]  /*12a90*/  WARPSYNC.COLLECTIVE R15, `(.L_x_507) ;  /* 0x000000000f087348 */ /* 0x000fea0003c00000 */
[----:B------:R0:W1:Y:S02]  /*12aa0*/  SHFL.IDX P6, R14, R13, R12, R11 ;  /* 0x0000000c0d0e7389 */ /* 0x00006400000c000b */
[----:B01----:R-:W-:Y:S01]  /*12ab0*/  ENDCOLLECTIVE ;  /* 0x000000000000791b */ /* 0x003fe20003800000 */
.L_x_507:
[----:B------:R-:W-:-:S05]  /*12ac0*/  @!P0 LEA R3, P2, R9, R3, 0x1 ;  /* 0x0000000309038211 */ /* 0x000fca00078408ff */
[----:B------:R-:W-:-:S05]  /*12ad0*/  @!P0 IMAD.X R2, RZ, RZ, R2, P2 ;  /* 0x000000ffff028224 */ /* 0x000fca00010e0602 */
[----:B------:R-:W-:Y:S01]  /*12ae0*/  @!P0 LOP3.LUT R3, R3, R2, RZ, 0x3c, !PT ;  /* 0x0000000203038212 */ /* 0x000fe200078e3cff */
[----:B------:R-:W-:-:S03]  /*12af0*/  IMAD.MOV.U32 R13, RZ, RZ, R0 ;  /* 0x000000ffff0d7224 */ /* 0x000fc600078e0000 */
[----:B------:R-:W-:-:S04]  /*12b00*/  @!P0 LOP3.LUT R2, R3, R2, RZ, 0x3c, !PT ;  /* 0x0000000203028212 */ /* 0x000fc800078e3cff */
[----:B------:R-:W-:Y:S01]  /*12b10*/  @!P0 LOP3.LUT R3, R3, R2, RZ, 0x3c, !PT ;  /* 0x0000000203038212 */ /* 0x000fe200078e3cff */
[----:B------:R-:W-:-:S07]  /*12b20*/  IMAD.MOV.U32 R4, RZ, RZ, R14 ;  /* 0x000000ffff047224 */ /* 0x000fce00078e000e */
[----:B------:R-:W-:Y:S05]  /*12b30*/  WARPSYNC.COLLECTIVE R15, `(.L_x_508) ;  /* 0x000000000f087348 */ /* 0x000fea0003c00000 */
[----:B------:R0:W1:Y:S02]  /*12b40*/  SHFL.IDX P6, R14, R13, R12, R11 ;  /* 0x0000000c0d0e7389 */ /* 0x00006400000c000b */
[----:B01----:R-:W-:Y:S01]  /*12b50*/  ENDCOLLECTIVE ;  /* 0x000000000000791b */ /* 0x003fe20003800000 */
.L_x_508:
[----:B------:R-:W-:Y:S01]  /*12b60*/  @!PT LDS RZ, [RZ] ;  /* 0x00000000fffff984 */ /* 0x000fe20000000800 */
[----:B------:R-:W-:Y:S01]  /*12b70*/  @!PT LDS RZ, [RZ] ;  /* 0x00000000fffff984 */ /* 0x000fe20000000800 */
[----:B------:R-:W-:Y:S01]  /*12b80*/  @!PT LDS RZ, [RZ] ;  /* 0x00000000fffff984 */ /* 0x000fe20000000800 */
[----:B------:R0:W-:Y:S01]  /*12b90*/  @!P0 LDGSTS.E.BYPASS.LTC128B.128 [R8+0x21400], desc[UR50][R2.64], !P1 ;  /* 0x2140000002088fae */ /* 0x0001e2000c901d72 */
[----:B------:R-:W-:Y:S01]  /*12ba0*/  IMAD.MOV.U32 R0, RZ, RZ, R14 ;  /* 0x000000ffff007224 */ /* 0x000fe200078e000e */
[----:B------:R-:W-:Y:S06]  /*12bb0*/  BRA `(.L_x_509) ;  /* 0xffffffc400607947 */ /* 0x000fec000383ffff */
.L_x_436:
[----:B0-----:R0:W1:Y:S02]  /*12bc0*/  SYNCS.PHASECHK.TRANS64.TRYWAIT P0, [R17+URZ+0x28c20], R0 ;  /* 0x028c2000110075a7 */ /* 0x001064000800017f */
[----:B-1----:R-:W-:Y:S05]  /*12bd0*/  @!P0 NANOSLEEP.SYNCS 0x989680 ;  /* 0x009896800000895d */ /* 0x002fea0003900000 */
[----:B------:R-:W1:Y:S02]  /*12be0*/  @!P0 SYNCS.PHASECHK.TRANS64 P0, [R17+URZ+0x28c20], R0 ;  /* 0x028c2000110085a7 */ /* 0x000e64000800007f */
[----:B-1----:R-:W-:Y:S05]  /*12bf0*/  @!P0 BRA `(.L_x_436) ;  /* 0xfffffffc00f08947 */ /* 0x002fea000383ffff */
[----:B------:R-:W-:Y:S05]  /*12c00*/  BRA `(.L_x_510) ;  /* 0xffffffc400bc7947 */ /* 0x000fea000383ffff */
.L_x_439:
[----:B0-----:R0:W1:Y:S02]  /*12c10*/  SYNCS.PHASECHK.TRANS64.TRYWAIT P0, [R19+URZ+0x28c60], R0 ;  /* 0x028c6000130075a7 */ /* 0x001064000800017f */
[----:B-1----:R-:W-:Y:S05]  /*12c20*/  @!P0 NANOSLEEP.SYNCS 0x989680 ;  /* 0x009896800000895d */ /* 0x002fea0003900000 */
[----:B------:R-:W1:Y:S02]  /*12c30*/  @!P0 SYNCS.PHASECHK.TRANS64 P0, [R19+URZ+0x28c60], R0 ;  /* 0x028c6000130085a7 */ /* 0x000e64000800007f */
[----:B-1----:R-:W-:Y:S05]  /*12c40*/  @!P0 BRA `(.L_x_439) ;  /* 0xfffffffc00f08947 */ /* 0x002fea000383ffff */
[----:B------:R-:W-:Y:S05]  /*12c50*/  BRA `(.L_x_511) ;  /* 0xffffffc400cc7947 */ /* 0x000fea000383ffff */
.L_x_440:
        /* <DEDUP_REMOVED lines=8> */
.L_x_513:
[----:B------:R-:W-:Y:S05]  /*12ce0*/  BSYNC B0 ;  /* 0x0000000000007941 */ /* 0x000fea0003800000 */
.L_x_512:
[----:B------:R0:W5:Y:S01]  /*12cf0*/  LDL R8, [R1] ;  /* 0x0000000001087983 */ /* 0x0001620000100800 */
[----:B------:R-:W-:Y:S01]  /*12d00*/  IMAD.MOV.U32 R13, RZ, RZ, R4 ;  /* 0x000000ffff0d7224 */ /* 0x000fe200078e0004 */
[C---:B------:R-:W-:Y:S01]  /*12d10*/  LOP3.LUT P5, RZ, R29.reuse, 0x2, RZ, 0xc0, !PT ;  /* 0x000000021dff7812 */ /* 0x040fe200078ac0ff */
[----:B------:R-:W-:Y:S01]  /*12d20*/  IMAD.MOV.U32 R12, RZ, RZ, RZ ;  /* 0x000000ffff0c7224 */ /* 0x000fe200078e00ff */
[----:B------:R-:W1:Y:S01]  /*12d30*/  S2R R7, SR_TID.X ;  /* 0x0000000000077919 */ /* 0x000e620000002100 */
[----:B------:R-:W-:Y:S01]  /*12d40*/  IMAD.MOV.U32 R11, RZ, RZ, 0x181f ;  /* 0x0000181fff0b7424 */ /* 0x000fe200078e00ff */
[C---:B------:R-:W-:Y:S01]  /*12d50*/  LOP3.LUT P4, RZ, R29.reuse, 0x4, RZ, 0xc0, !PT ;  /* 0x000000041dff7812 */ /* 0x040fe2000788c0ff */
[----:B------:R-:W-:Y:S01]  /*12d60*/  IMAD.MOV.U32 R15, RZ, RZ, -0x1 ;  /* 0xffffffffff0f7424 */ /* 0x000fe200078e00ff */
[----:B------:R-:W-:Y:S01]  /*12d70*/  LOP3.LUT P3, RZ, R29, 0x8, RZ, 0xc0, !PT ;  /* 0x000000081dff7812 */ /* 0x000fe2000786c0ff */
[----:B------:R-:W-:Y:S01]  /*12d80*/  IMAD.MOV.U32 R3, RZ, RZ, R14 ;  /* 0x000000ffff037224 */ /* 0x000fe200078e000e */
[----:B------:R-:W-:Y:S01]  /*12d90*/  LOP3.LUT R16, R16, 0xfffffeff, RZ, 0xc0, !PT ;  /* 0xfffffeff10107812 */ /* 0x000fe200078ec0ff */
[----:B0-----:R-:W-:-:S10]  /*12da0*/  IMAD R5, R5, 0x2, R17 ;  /* 0x0000000205057824 */ /* 0x001fd400078e0211 */
[----:B-1---5:R-:W-:Y:S05]  /*12db0*/  WARPSYNC.COLLECTIVE R15, `(.L_x_514) ;  /* 0x000000000f087348 */ /* 0x022fea0003c00000 */
[----:B------:R0:W2:Y:S02]  /*12dc0*/  SHFL.IDX P6, R14, R13, R12, R11 ;  /* 0x0000000c0d0e7389 */ /* 0x0000a400000c000b */
[----:B012--5:R-:W-:Y:S01]  /*12dd0*/  ENDCOLLECTIVE ;  /* 0x000000000000791b */ /* 0x027fe20003800000 */
.L_x_514:
[----:B------:R-:W-:Y:S01]  /*12de0*/  LOP3.LUT P2, RZ, R29, 0x10, RZ, 0xc0, !PT ;  /* 0x000000101dff7812 */ /* 0x000fe2000784c0ff */
[----:B------:R-:W-:Y:S02]  /*12df0*/  IMAD.MOV.U32 R13, RZ, RZ, R6 ;  /* 0x000000ffff0d7224 */ /* 0x000fe400078e0006 */
[----:B------:R-:W-:Y:S02]  /*12e00*/  IMAD.MOV.U32 R12, RZ, RZ, 0x1 ;  /* 0x00000001ff0c7424 */ /* 0x000fe400078e00ff */
[----:B------:R-:W-:Y:S02]  /*12e10*/  IMAD.SHL.U32 R7, R7, 0x8, RZ ;  /* 0x0000000807077824 */ /* 0x000fe400078e00ff */
[----:B------:R-:W-:-:S03]  /*12e20*/  IMAD.MOV.U32 R2, RZ, RZ, R14 ;  /* 0x000000ffff027224 */ /* 0x000fc600078e000e */
[----:B------:R-:W-:-:S05]  /*12e30*/  LOP3.LUT R7, R7, 0x38, RZ, 0xc0, !PT ;  /* 0x0000003807077812 */ /* 0x000fca00078ec0ff */
[----:B------:R-:W-:Y:S01]  /*12e40*/  IMAD.SHL.U32 R0, R7, 0x2, RZ ;  /* 0x0000000207007824 */ /* 0x000fe200078e00ff */
[----:B------:R-:W-:-:S04]  /*12e50*/  LOP3.LUT R7, R29, 0x1, RZ, 0xc0, !PT ;  /* 0x000000011d077812 */ /* 0x000fc800078ec0ff */
[----:B------:R-:W-:Y:S02]  /*12e60*/  IADD3 R2, P0, R2, R0, RZ ;  /* 0x0000000002027210 */ /* 0x000fe40007f1e0ff */
[----:B------:R-:W-:-:S03]  /*12e70*/  ISETP.NE.U32.AND P1, PT, R7, 0x1, PT ;  /* 0x000000010700780c */ /* 0x000fc60003f25070 */
[----:B------:R-:W-:Y:S01]  /*12e80*/  IMAD.X R3, RZ, RZ, R3, P0 ;  /* 0x000000ffff037224 */ /* 0x000fe200000e0603 */
[----:B------:R-:W-:-:S09]  /*12e90*/  ISETP.LT.OR P0, PT, R28, 0x1, P1 ;  /* 0x000000011c00780c */ /* 0x000fd20000f01670 */
[----:B------:R-:W-:Y:S02]  /*12ea0*/  @P1 LOP3.LUT R16, R16, 0x100, RZ, 0xfc, !PT ;  /* 0x0000010010101812 */ /* 0x000fe400078efcff */
[----:B------:R-:W-:Y:S02]  /*12eb0*/  LOP3.LUT P1, RZ, R29, 0x20, RZ, 0xc0, !PT ;  /* 0x000000201dff7812 */ /* 0x000fe4000782c0ff */
[----:B------:R-:W-:Y:S01]  /*12ec0*/  @!PT LDS RZ, [RZ] ;  /* 0x00000000fffff984 */ /* 0x000fe20000000800 */
[----:B------:R-:W-:Y:S01]  /*12ed0*/  @!PT LDS RZ, [RZ] ;  /* 0x00000000fffff984 */ /* 0x000fe20000000800 */
[----:B------:R-:W-:Y:S01]  /*12ee0*/  @!PT LDS RZ, [RZ] ;  /* 0x00000000fffff984 */ /* 0x000fe20000000800 */
[----:B------:R0:W-:Y:S01]  /*12ef0*/  LDGSTS.E.BYPASS.LTC128B.128 [R5+0x400], desc[UR50][R2.64], !P0 ;  /* 0x0040000002057fae */ /* 0x0001e2000c101d72 */
[C---:B------:R-:W-:Y:S02]  /*12f00*/  ISETP.LT.OR P0, PT, R28.reuse, 0x1, !P5 ;  /* 0x000000011c00780c */ /* 0x040fe40006f01670 */
[----:B------:R-:W-:Y:S02]  /*12f10*/  ISETP.LT.OR P6, PT, R28, 0x1, !P1 ;  /* 0x000000011c00780c */ /* 0x000fe40004fc1670 */
[----:B------:R-:W-:-:S09]  /*12f20*/  LOP3.LUT R16, R16, 0xfffffdff, RZ, 0xc0, !PT ;  /* 0xfffffdff10107812 */ /* 0x000fd200078ec0ff */
[----:B------:R0:W-:Y:S01]  /*12f30*/  LDGSTS.E.BYPASS.LTC128B.128 [R5+0x2400], desc[UR50][R2.64+0x80], !P0 ;  /* 0x0240008002057fae */ /* 0x0001e2000c101d72 */
[----:B------:R-:W-:-:S13]  /*12f40*/  ISETP.LT.OR P0, PT, R28, 0x1, !P4 ;  /* 0x000000011c00780c */ /* 0x000fda0006701670 */
[----:B------:R0:W-:Y:S01]  /*12f50*/  LDGSTS.E.BYPASS.LTC128B.128 [R5+0x4400], desc[UR50][R2.64+0x100], !P0 ;  /* 0x0440010002057fae */ /* 0x0001e2000c101d72 */
[----:B------:R-:W-:-:S13]  /*12f60*/  ISETP.LT.OR P0, PT, R28, 0x1, !P3 ;  /* 0x000000011c00780c */ /* 0x000fda0005f01670 */
[----:B------:R0:W-:Y:S01]  /*12f70*/  LDGSTS.E.BYPASS.LTC128B.128 [R5+0x6400], desc[UR50][R2.64+0x180], !P0 ;  /* 0x0640018002057fae */ /* 0x0001e2000c101d72 */
[----:B------:R-:W-:-:S13]  /*12f80*/  ISETP.LT.OR P0, PT, R28, 0x1, !P2 ;  /* 0x000000011c00780c */ /* 0x000fda0005701670 */
[----:B------:R0:W-:Y:S01]  /*12f90*/  LDGSTS.E.BYPASS.LTC128B.128 [R5+0x8400], desc[UR50][R2.64+0x200], !P0 ;  /* 0x0840020002057fae */ /* 0x0001e2000c101d72 */
[----:B------:R-:W-:-:S03]  /*12fa0*/  LOP3.LUT P0, RZ, R29, 0x40, RZ, 0xc0, !PT ;  /* 0x000000401dff7812 */ /* 0x000fc6000780c0ff */
[----:B------:R0:W-:Y:S01]  /*12fb0*/  LDGSTS.E.BYPASS.LTC128B.128 [R5+0xa400], desc[UR50][R2.64+0x280], !P6 ;  /* 0x0a40028002057fae */ /* 0x0001e2000f101d72 */
[----:B------:R-:W-:-:S13]  /*12fc0*/  ISETP.LT.OR P6, PT, R28, 0x1, !P0 ;  /* 0x000000011c00780c */ /* 0x000fda00047c1670 */
[----:B------:R0:W-:Y:S01]  /*12fd0*/  LDGSTS.E.BYPASS.LTC128B.128 [R5+0xc400], desc[UR50][R2.64+0x300], !P6 ;  /* 0x0c40030002057fae */ /* 0x0001e2000f101d72 */
[----:B------:R-:W-:-:S04]  /*12fe0*/  PRMT R7, R8, 0x8880, RZ ;  /* 0x0000888008077816 */ /* 0x000fc800000000ff */
[----:B------:R-:W-:-:S13]  /*12ff0*/  ISETP.GT.AND P6, PT, R7, -0x1, PT ;  /* 0xffffffff0700780c */ /* 0x000fda0003fc4270 */
[----:B------:R-:W-:Y:S02]  /*13000*/  @P6 LOP3.LUT R16, R16, 0x200, RZ, 0xfc, !PT ;  /* 0x0000020010106812 */ /* 0x000fe400078efcff */
[----:B------:R-:W-:-:S13]  /*13010*/  ISETP.LT.OR P6, PT, R28, 0x1, P6 ;  /* 0x000000011c00780c */ /* 0x000fda00037c1670 */
[----:B------:R0:W-:Y:S02]  /*13020*/  LDGSTS.E.BYPASS.LTC128B.128 [R5+0xe400], desc[UR50][R2.64+0x380], !P6 ;  /* 0x0e40038002057fae */ /* 0x0001e4000f101d72 */
[----:B0-----:R-:W-:Y:S05]  /*13030*/  WARPSYNC.COLLECTIVE R15, `(.L_x_515) ;  /* 0x000000000f087348 */ /* 0x001fea0003c00000 */
[----:B------:R1:W2:Y:S02]  /*13040*/  SHFL.IDX P6, R14, R13, R12, R11 ;  /* 0x0000000c0d0e7389 */ /* 0x0002a400000c000b */
[----:B012---:R-:W-:Y:S01]  /*13050*/  ENDCOLLECTIVE ;  /* 0x000000000000791b */ /* 0x007fe20003800000 */
.L_x_515:
[----:B------:R-:W-:Y:S02]  /*13060*/  IMAD.MOV.U32 R13, RZ, RZ, R4 ;  /* 0x000000ffff0d7224 */ /* 0x000fe400078e0004 */
[----:B------:R-:W-:-:S07]  /*13070*/  IMAD.MOV.U32 R3, RZ, RZ, R14 ;  /* 0x000000ffff037224 */ /* 0x000fce00078e000e */
[----:B------:R-:W-:Y:S05]  /*13080*/  WARPSYNC.COLLECTIVE R15, `(.L_x_516) ;  /* 0x000000000f087348 */ /* 0x000fea0003c00000 */
[----:B------:R0:W1:Y:S02]  /*13090*/  SHFL.IDX P6, R14, R13, R12, R11 ;  /* 0x0000000c0d0e7389 */ /* 0x00006400000c000b */
[----:B01----:R-:W-:Y:S01]  /*130a0*/  ENDCOLLECTIVE ;  /* 0x000000000000791b */ /* 0x003fe20003800000 */
.L_x_516:
[----:B------:R-:W-:Y:S02]  /*130b0*/  IMAD.MOV.U32 R13, RZ, RZ, R6 ;  /* 0x000000ffff0d7224 */ /* 0x000fe400078e0006 */
[----:B------:R-:W-:Y:S02]  /*130c0*/  IMAD.MOV.U32 R12, RZ, RZ, 0x2 ;  /* 0x00000002ff0c7424 */ /* 0x000fe400078e00ff */
[----:B------:R-:W-:-:S05]  /*130d0*/  IMAD.MOV.U32 R2, RZ, RZ, R14 ;  /* 0x000000ffff027224 */ /* 0x000fca00078e000e */
        /* <DEDUP_REMOVED lines=26> */
.L_x_517:
[----:B------:R-:W-:Y:S02]  /*13280*/  IMAD.MOV.U32 R13, RZ, RZ, R4 ;  /* 0x000000ffff0d7224 */ /* 0x000fe400078e0004 */
[----:B------:R-:W-:-:S07]  /*13290*/  IMAD.MOV.U32 R7, RZ, RZ, R14 ;  /* 0x000000ffff077224 */ /* 0x000fce00078e000e */
[----:B------:R-:W-:Y:S05]  /*132a0*/  WARPSYNC.COLLECTIVE R15, `(.L_x_518) ;  /* 0x000000000f087348 */ /* 0x000fea0003c00000 */
[----:B------:R0:W1:Y:S02]  /*132b0*/  SHFL.IDX P6, R14, R13, R12, R11 ;  /* 0x0000000c0d0e7389 */ /* 0x00006400000c000b */
[----:B01----:R-:W-:Y:S01]  /*132c0*/  ENDCOLLECTIVE ;  /* 0x000000000000791b */ /* 0x003fe20003800000 */
.L_x_518:
        /* <DEDUP_REMOVED lines=29> */
.L_x_519:
[----:B------:R-:W-:Y:S02]  /*134a0*/  IMAD.MOV.U32 R13, RZ, RZ, R4 ;  /* 0x000000ffff0d7224 */ /* 0x000fe400078e0004 */
[----:B------:R-:W-:-:S07]  /*134b0*/  IMAD.MOV.U32 R6, RZ, RZ, R14 ;  /* 0x000000ffff067224 */ /* 0x000fce00078e000e */
[----:B------:R-:W-:Y:S05]  /*134c0*/  WARPSYNC.COLLECTIVE R15, `(.L_x_520) ;  /* 0x000000000f087348 */ /* 0x000fea0003c00000 */
[----:B------:R0:W1:Y:S02]  /*134d0*/  SHFL.IDX P6, R14, R13, R12, R11 ;  /* 0x0000000c0d0e7389 */ /* 0x00006400000c000b */
[----:B01----:R-:W-:Y:S01]  /*134e0*/  ENDCOLLECTIVE ;  /* 0x000000000000791b */ /* 0x003fe20003800000 */
.L_x_520:
[----:B------:R-:W-:Y:S01]  /*134f0*/  IMAD.MOV.U32 R2, RZ, RZ, R14 ;  /* 0x000000ffff027224 */ /* 0x000fe200078e000e */
[----:B------:R-:W-:Y:S06]  /*13500*/  BRA `(.L_x_521) ;  /* 0xffffffc400587947 */ /* 0x000fec000383ffff */
.L_x_447:
[----:B0-----:R0:W1:Y:S02]  /*13510*/  SYNCS.PHASECHK.TRANS64.TRYWAIT P0, [R6+URZ+0x28c40], R19 ;  /* 0x028c4013060075a7 */ /* 0x001064000800017f */
[----:B-1----:R-:W-:Y:S05]  /*13520*/  @!P0 NANOSLEEP.SYNCS 0x989680 ;  /* 0x009896800000895d */ /* 0x002fea0003900000 */
[----:B------:R-:W1:Y:S02]  /*13530*/  @!P0 SYNCS.PHASECHK.TRANS64 P0, [R6+URZ+0x28c40], R19 ;  /* 0x028c4013060085a7 */ /* 0x000e64000800007f */
[----:B-1----:R-:W-:Y:S05]  /*13540*/  @!P0 BRA `(.L_x_447) ;  /* 0xfffffffc00f08947 */ /* 0x002fea000383ffff */
[----:B------:R-:W-:Y:S05]  /*13550*/  BRA `(.L_x_522) ;  /* 0xffffffc800e47947 */ /* 0x000fea000383ffff */
.L_x_448:
[----:B------:R-:W-:Y:S01]  /*13560*/  BSSY B1, `(.L_x_523) ;  /* 0x0000008000017945 */ /* 0x000fe20003800000 */
[----:B------:R-:W-:Y:S02]  /*13570*/  IMAD.MOV.U32 R13, RZ, RZ, R25 ;  /* 0x000000ffff0d7224 */ /* 0x000fe400078e0019 */
[----:B------:R-:W-:Y:S02]  /*13580*/  IMAD.MOV.U32 R12, RZ, RZ, RZ ;  /* 0x000000ffff0c7224 */ /* 0x000fe400078e00ff */
[----:B------:R-:W-:Y:S02]  /*13590*/  IMAD.MOV.U32 R11, RZ, RZ, 0x181f ;  /* 0x0000181fff0b7424 */ /* 0x000fe400078e00ff */
[----:B------:R-:W-:-:S07]  /*135a0*/  IMAD.MOV.U32 R15, RZ, RZ, -0x1 ;  /* 0xffffffffff0f7424 */ /* 0x000fce00078e00ff */
[----:B0-----:R-:W-:Y:S05]  /*135b0*/  WARPSYNC.COLLECTIVE R15, `(.L_x_524) ;  /* 0x000000000f087348 */ /* 0x001fea0003c00000 */
[----:B------:R1:W2:Y:S02]  /*135c0*/  SHFL.IDX P6, R14, R13, R12, R11 ;  /* 0x0000000c0d0e7389 */ /* 0x0002a400000c000b */
[----:B012---:R-:W-:Y:S01]  /*135d0*/  ENDCOLLECTIVE ;  /* 0x000000000000791b */ /* 0x007fe20003800000 */
.L_x_524:
[----:B------:R-:W-:Y:S05]  /*135e0*/  BSYNC B1 ;  /* 0x0000000000017941 */ /* 0x000fea0003800000 */
.L_x_523:
[----:B------:R-:W-:Y:S02]  /*135f0*/  IMAD.MOV.U32 R13, RZ, RZ, R20 ;  /* 0x000000ffff0d7224 */ /* 0x000fe400078e0014 */
[----:B------:R-:W-:Y:S02]  /*13600*/  IMAD.MOV.U32 R12, RZ, RZ, RZ ;  /* 0x000000ffff0c7224 */ /* 0x000fe400078e00ff */
[----:B------:R-:W-:Y:S02]  /*13610*/  IMAD.MOV.U32 R11, RZ, RZ, 0x181f ;  /* 0x0000181fff0b7424 */ /* 0x000fe400078e00ff */
[----:B------:R-:W-:Y:S02]  /*13620*/  IMAD.MOV.U32 R15, RZ, RZ, -0x1 ;  /* 0xffffffffff0f7424 */ /* 0x000fe400078e00ff */
[----:B------:R-:W-:Y:S02]  /*13630*/  IMAD.MOV.U32 R3, RZ, RZ, R14 ;  /* 0x000000ffff037224 */ /* 0x000fe400078e000e */
[----:B------:R-:W-:-:S07]  /*13640*/  IMAD R21, R8, 0x2, R17 ;  /* 0x0000000208157824 */ /* 0x000fce00078e0211 */
[----:B------:R-:W-:Y:S05]  /*13650*/  WARPSYNC.COLLECTIVE R15, `(.L_x_525) ;  /* 0x000000000f087348 */ /* 0x000fea0003c00000 */
[----:B------:R0:W1:Y:S02]  /*13660*/  SHFL.IDX P6, R14, R13, R12, R11 ;  /* 0x0000000c0d0e7389 */ /* 0x00006400000c000b */
[----:B01----:R-:W-:Y:S01]  /*13670*/  ENDCOLLECTIVE ;  /* 0x000000000000791b */ /* 0x003fe20003800000 */
.L_x_525:
[----:B------:R-:W-:Y:S02]  /*13680*/  IMAD.MOV.U32 R13, RZ, RZ, R25 ;  /* 0x000000ffff0d7224 */ /* 0x000fe400078e0019 */
[----:B------:R-:W-:Y:S02]  /*13690*/  IMAD.MOV.U32 R12, RZ, RZ, 0x1 ;  /* 0x00000001ff0c7424 */ /* 0x000fe400078e00ff */
[----:B------:R-:W-:-:S07]  /*136a0*/  IMAD.MOV.U32 R2, RZ, RZ, R14 ;  /* 0x000000ffff027224 */ /* 0x000fce00078e000e */
[----:B------:R-:W-:Y:S05]  /*136b0*/  WARPSYNC.COLLECTIVE R15, `(.L_x_526) ;  /* 0x000000000f087348 */ /* 0x000fea0003c00000 */
[----:B------:R0:W1:Y:S02]  /*136c0*/  SHFL.IDX P6, R14, R13, R12, R11 ;  /* 0x0000000c0d0e7389 */ /* 0x00006400000c000b */
[----:B01----:R-:W-:Y:S01]  /*136d0*/  ENDCOLLECTIVE ;  /* 0x000000000000791b */ /* 0x003fe20003800000 */
.L_x_526:
[----:B------:R-:W-:-:S05]  /*136e0*/  IADD3 R2, P0, R2, R0, RZ ;  /* 0x0000000002027210 */ /* 0x000fca0007f1e0ff */
        /* <DEDUP_REMOVED lines=10> */
.L_x_527:
[----:B------:R-:W-:Y:S02]  /*13790*/  IMAD.MOV.U32 R13, RZ, RZ, R25 ;  /* 0x000000ffff0d7224 */ /* 0x000fe400078e0019 */
[----:B------:R-:W-:Y:S02]  /*137a0*/  IMAD.MOV.U32 R12, RZ, RZ, 0x2 ;  /* 0x00000002ff0c7424 */ /* 0x000fe400078e00ff */
[----:B------:R-:W-:-:S07]  /*137b0*/  IMAD.MOV.U32 R2, RZ, RZ, R14 ;  /* 0x000000ffff027224 */ /* 0x000fce00078e000e */
[----:B------:R-:W-:Y:S05]  /*137c0*/  WARPSYNC.COLLECTIVE R15, `(.L_x_528) ;  /* 0x000000000f087348 */ /* 0x000fea0003c00000 */
[----:B------:R0:W1:Y:S02]  /*137d0*/  SHFL.IDX P6, R14, R13, R12, R11 ;  /* 0x0000000c0d0e7389 */ /* 0x00006400000c000b */
[----:B01----:R-:W-:Y:S01]  /*137e0*/  ENDCOLLECTIVE ;  /* 0x000000000000791b */ /* 0x003fe20003800000 */
.L_x_528:
        /* <DEDUP_REMOVED lines=11> */
.L_x_529:
[----:B------:R-:W-:Y:S02]  /*138a0*/  IMAD.MOV.U32 R13, RZ, RZ, R25 ;  /* 0x000000ffff0d7224 */ /* 0x000fe400078e0019 */
[----:B------:R-:W-:Y:S02]  /*138b0*/  IMAD.MOV.U32 R12, RZ, RZ, 0x3 ;  /* 0x00000003ff0c7424 */ /* 0x000fe400078e00ff */
[----:B------:R-:W-:-:S07]  /*138c0*/  IMAD.MOV.U32 R2, RZ, RZ, R14 ;  /* 0x000000ffff027224 */ /* 0x000fce00078e000e */
[----:B------:R-:W-:Y:S05]  /*138d0*/  WARPSYNC.COLLECTIVE R15, `(.L_x_530) ;  /* 0x000000000f087348 */ /* 0x000fea0003c00000 */
[----:B------:R0:W1:Y:S02]  /*138e0*/  SHFL.IDX P6, R14, R13, R12, R11 ;  /* 0x0000000c0d0e7389 */ /* 0x00006400000c000b */
[----:B01----:R-:W-:Y:S01]  /*138f0*/  ENDCOLLECTIVE ;  /* 0x000000000000791b */ /* 0x003fe20003800000 */
.L_x_530:
[----:B------:R-:W-:-:S05]  /*13900*/  IADD3 R2, P0, R2, R0, RZ ;  /* 0x0000000002027210 */ /* 0x000fca0007f1e0ff */
        /* <DEDUP_REMOVED lines=10> */
.L_x_531:
[----:B------:R-:W-:Y:S01]  /*139b0*/  IMAD.MOV.U32 R2, RZ, RZ, R14 ;  /* 0x000000ffff027224 */ /* 0x000fe200078e000e */
[----:B------:R-:W-:Y:S06]  /*139c0*/  BRA `(.L_x_532) ;  /* 0xffffffc8006c7947 */ /* 0x000fec000383ffff */
.L_x_453:
[----:B---3--:R3:W4:Y:S02]  /*139d0*/  SYNCS.PHASECHK.TRANS64.TRYWAIT P0, [R6+URZ+0x28c60], R19 ;  /* 0x028c6013060075a7 */ /* 0x008724000800017f */
[----:B----4-:R-:W-:Y:S05]  /*139e0*/  @!P0 NANOSLEEP.SYNCS 0x989680 ;  /* 0x009896800000895d */ /* 0x010fea0003900000 */
[----:B------:R-:W4:Y:S02]  /*139f0*/  @!P0 SYNCS.PHASECHK.TRANS64 P0, [R6+URZ+0x28c60], R19 ;  /* 0x028c6013060085a7 */ /* 0x000f24000800007f */
[----:B----4-:R-:W-:Y:S05]  /*13a00*/  @!P0 BRA `(.L_x_453) ;  /* 0xfffffffc00f08947 */ /* 0x010fea000383ffff */
[----:B------:R-:W-:Y:S05]  /*13a10*/  BRA `(.L_x_533) ;  /* 0xffffffc800bc7947 */ /* 0x000fea000383ffff */
.L_x_454:
[----:B------:R-:W-:Y:S01]  /*13a20*/  BSSY B1, `(.L_x_534) ;  /* 0x0000008000017945 */ /* 0x000fe20003800000 */
[----:B------:R-:W-:Y:S02]  /*13a30*/  IMAD.MOV.U32 R13, RZ, RZ, R10 ;  /* 0x000000ffff0d7224 */ /* 0x000fe400078e000a */
[----:B------:R-:W-:Y:S02]  /*13a40*/  IMAD.MOV.U32 R12, RZ, RZ, RZ ;  /* 0x000000ffff0c7224 */ /* 0x000fe400078e00ff */
[----:B------:R-:W-:Y:S02]  /*13a50*/  IMAD.MOV.U32 R11, RZ, RZ, 0x181f ;  /* 0x0000181fff0b7424 */ /* 0x000fe400078e00ff */
[----:B------:R-:W-:-:S07]  /*13a60*/  IMAD.MOV.U32 R15, RZ, RZ, -0x1 ;  /* 0xffffffffff0f7424 */ /* 0x000fce00078e00ff */
[----:B-12---:R-:W-:Y:S05]  /*13a70*/  WARPSYNC.COLLECTIVE R15, `(.L_x_535) ;  /* 0x000000000f087348 */ /* 0x006fea0003c00000 */
[----:B------:R0:W3:Y:S02]  /*13a80*/  SHFL.IDX P6, R14, R13, R12, R11 ;  /* 0x0000000c0d0e7389 */ /* 0x0000e400000c000b */
[----:B0123--:R-:W-:Y:S01]  /*13a90*/  ENDCOLLECTIVE ;  /* 0x000000000000791b */ /* 0x00ffe20003800000 */
.L_x_535:
[----:B------:R-:W-:Y:S05]  /*13aa0*/  BSYNC B1 ;  /* 0x0000000000017941 */ /* 0x000fea0003800000 */
.L_x_534:
[----:B------:R-:W-:Y:S01]  /*13ab0*/  IMAD.MOV.U32 R13, RZ, RZ, R9 ;  /* 0x000000ffff0d7224 */ /* 0x000fe200078e0009 */
[C---:B------:R-:W-:Y:S01]  /*13ac0*/  LOP3.LUT P2, RZ, R16.reuse, 0x40, RZ, 0xc0, !PT ;  /* 0x0000004010ff7812 */ /* 0x040fe2000784c0ff */
[----:B------:R-:W-:Y:S01]  /*13ad0*/  IMAD.MOV.U32 R12, RZ, RZ, RZ ;  /* 0x000000ffff0c7224 */ /* 0x000fe200078e00ff */
[C---:B------:R-:W-:Y:S01]  /*13ae0*/  LOP3.LUT P1, RZ, R16.reuse, 0x20, RZ, 0xc0, !PT ;  /* 0x0000002010ff7812 */ /* 0x040fe2000782c0ff */
[----:B------:R-:W-:Y:S01]  /*13af0*/  IMAD.MOV.U32 R11, RZ, RZ, 0x181f ;  /* 0x0000181fff0b7424 */ /* 0x000fe200078e00ff */
[----:B------:R-:W-:Y:S01]  /*13b00*/  LOP3.LUT R16, R16, 0xffffbfff, RZ, 0xc0, !PT ;  /* 0xffffbfff10107812 */ /* 0x000fe200078ec0ff */
[----:B------:R-:W-:Y:S02]  /*13b10*/  IMAD.MOV.U32 R15, RZ, RZ, -0x1 ;  /* 0xffffffffff0f7424 */ /* 0x000fe400078e00ff */
[----:B------:R-:W-:Y:S01]  /*13b20*/  IMAD.MOV.U32 R3, RZ, RZ, R14 ;  /* 0x000000ffff037224 */ /* 0x000fe200078e000e */
[----:B------:R-:W-:Y:S01]  /*13b30*/  @P3 LOP3.LUT R16, R16, 0x4000, RZ, 0xfc, !PT ;  /* 0x0000400010103812 */ /* 0x000fe200078efcff */
[----:B------:R-:W-:-:S07]  /*13b40*/  IMAD R19, R19, 0x2, R17 ;  /* 0x0000000213137824 */ /* 0x000fce00078e0211 */
[----:B------:R-:W-:Y:S05]  /*13b50*/  WARPSYNC.COLLECTIVE R15, `(.L_x_536) ;  /* 0x000000000f087348 */ /* 0x000fea0003c00000 */
[----:B------:R0:W1:Y:S02]  /*13b60*/  SHFL.IDX P6, R14, R13, R12, R11 ;  /* 0x0000000c0d0e7389 */ /* 0x00006400000c000b */
[----:B01----:R-:W-:Y:S01]  /*13b70*/  ENDCOLLECTIVE ;  /* 0x000000000000791b */ /* 0x003fe20003800000 */
.L_x_536:
[C---:B------:R-:W-:Y:S01]  /*13b80*/  LOP3.LUT P3, RZ, R16.reuse, 0x10, RZ, 0xc0, !PT ;  /* 0x0000001010ff7812 */ /* 0x040fe2000786c0ff */
[----:B------:R-:W-:Y:S02]  /*13b90*/  IMAD.MOV.U32 R13, RZ, RZ, R10 ;  /* 0x000000ffff0d7224 */ /* 0x000fe400078e000a */
[----:B------:R-:W-:Y:S02]  /*13ba0*/  IMAD.MOV.U32 R12, RZ, RZ, 0x1 ;  /* 0x00000001ff0c7424 */ /* 0x000fe400078e00ff */
[----:B------:R-:W-:Y:S01]  /*13bb0*/  IMAD.MOV.U32 R2, RZ, RZ, R14 ;  /* 0x000000ffff027224 */ /* 0x000fe200078e000e */
[C---:B------:R-:W-:Y:S02]  /*13bc0*/  LOP3.LUT P6, RZ, R16.reuse, 0x80, RZ, 0xc0, !PT ;  /* 0x0000008010ff7812 */ /* 0x040fe400078cc0ff */
[----:B------:R-:W-:Y:S02]  /*13bd0*/  LOP3.LUT R16, R16, 0xfffeffff, RZ, 0xc0, !PT ;  /* 0xfffeffff10107812 */ /* 0x000fe400078ec0ff */
[----:B------:R-:W-:-:S03]  /*13be0*/  IADD3 R2, P0, R2, R0, RZ ;  /* 0x0000000002027210 */ /* 0x000fc60007f1e0ff */
[----:B------:R-:W-:Y:S02]  /*13bf0*/  @P3 LOP3.LUT R16, R16, 0x10000, RZ, 0xfc, !PT ;  /* 0x0001000010103812 */ /* 0x000fe400078efcff */
[----:B------:R-:W-:Y:S01]  /*13c00*/  IMAD.X R3, RZ, RZ, R3, P0 ;  /* 0x000000ffff037224 */ /* 0x000fe200000e0603 */
[----:B------:R-:W-:-:S04]  /*13c10*/  ISETP.NE.U32.AND P0, PT, R29, RZ, PT ;  /* 0x000000ff1d00720c */ /* 0x000fc80003f05070 */
[----:B------:R-:W-:Y:S01]  /*13c20*/  @!PT LDS RZ, [RZ] ;  /* 0x00000000fffff984 */ /* 0x000fe20000000800 */
[----:B------:R-:W-:Y:S01]  /*13c30*/  @!PT LDS RZ, [RZ] ;  /* 0x00000000fffff984 */ /* 0x000fe20000000800 */
[----:B------:R-:W-:Y:S01]  /*13c40*/  @!PT LDS RZ, [RZ] ;  /* 0x00000000fffff984 */ /* 0x000fe20000000800 */
[----:B------:R0:W-:Y:S09]  /*13c50*/  LDGSTS.E.BYPASS.LTC128B.128 [R19+0x400], desc[UR50][R2.64], !P6 ;  /* 0x0040000002137fae */ /* 0x0001f2000f101d72 */
[----:B0-----:R-:W-:Y:S05]  /*13c60*/  WARPSYNC.COLLECTIVE R15, `(.L_x_537) ;  /* 0x000000000f087348 */ /* 0x001fea0003c00000 */
[----:B------:R1:W2:Y:S02]  /*13c70*/  SHFL.IDX P6, R14, R13, R12, R11 ;  /* 0x0000000c0d0e7389 */ /* 0x0002a400000c000b */
[----:B012---:R-:W-:Y:S01]  /*13c80*/  ENDCOLLECTIVE ;  /* 0x000000000000791b */ /* 0x007fe20003800000 */
.L_x_537:
        /* <DEDUP_REMOVED lines=16> */
.L_x_538:
[----:B------:R-:W-:Y:S01]  /*13d90*/  @!PT LDS RZ, [RZ] ;  /* 0x00000000fffff984 */ /* 0x000fe20000000800 */
[----:B------:R-:W-:Y:S01]  /*13da0*/  @!PT LDS RZ, [RZ] ;  /* 0x00000000fffff984 */ /* 0x000fe20000000800 */
[----:B------:R-:W-:Y:S01]  /*13db0*/  @!PT LDS RZ, [RZ] ;  /* 0x00000000fffff984 */ /* 0x000fe20000000800 */
[----:B------:R0:W-:Y:S01]  /*13dc0*/  LDGSTS.E.BYPASS.LTC128B.128 [R19+0xe400], desc[UR50][R2.64+0x380], P1 ;  /* 0x0e40038002137fae */ /* 0x0001e20008901d72 */
[----:B------:R-:W-:Y:S02]  /*13dd0*/  IMAD.MOV.U32 R13, RZ, RZ, R10 ;  /* 0x000000ffff0d7224 */ /* 0x000fe400078e000a */
[----:B------:R-:W-:Y:S01]  /*13de0*/  IMAD.MOV.U32 R12, RZ, RZ, 0x2 ;  /* 0x00000002ff0c7424 */ /* 0x000fe200078e00ff */
[----:B0-----:R-:W-:Y:S02]  /*13df0*/  IADD3 R2, P2, R14, R0, RZ ;  /* 0x000000000e027210 */ /* 0x001fe40007f5e0ff */
[----:B------:R-:W-:-:S03]  /*13e00*/  LOP3.LUT P6, RZ, R16, 0x20, RZ, 0xc0, !PT ;  /* 0x0000002010ff7812 */ /* 0x000fc600078cc0ff */
[----:B------:R-:W-:Y:S01]  /*13e10*/  IMAD.X R3, RZ, RZ, R5, P2 ;  /* 0x000000ffff037224 */ /* 0x000fe200010e0605 */
[----:B------:R-:W-:-:S04]  /*13e20*/  LOP3.LUT P2, RZ, R16, 0x40, RZ, 0xc0, !PT ;  /* 0x0000004010ff7812 */ /* 0x000fc8000784c0ff */
[----:B------:R0:W-:Y:S01]  /*13e30*/  LDGSTS.E.BYPASS.LTC128B.128 [R19+0xc00], desc[UR50][R2.64], !P3 ;  /* 0x00c0000002137fae */ /* 0x0001e2000d901d72 */
[C---:B------:R-:W-:Y:S02]  /*13e40*/  LOP3.LUT P3, RZ, R16.reuse, 0x10000, RZ, 0xc0, !PT ;  /* 0x0001000010ff7812 */ /* 0x040fe4000786c0ff */
[----:B------:R-:W-:-:S06]  /*13e50*/  LOP3.LUT R16, R16, 0xffff7fff, RZ, 0xc0, !PT ;  /* 0xffff7fff10107812 */ /* 0x000fcc00078ec0ff */
[----:B------:R0:W-:Y:S04]  /*13e60*/  LDGSTS.E.BYPASS.LTC128B.128 [R19+0x2c00], desc[UR50][R2.64+0x80], !P2 ;  /* 0x02c0008002137fae */ /* 0x0001e8000d101d72 */
[----:B------:R0:W-:Y:S01]  /*13e70*/  LDGSTS.E.BYPASS.LTC128B.128 [R19+0x4c00], desc[UR50][R2.64+0x100], !P6 ;  /* 0x04c0010002137fae */ /* 0x0001e2000f101d72 */
[----:B------:R-:W-:-:S07]  /*13e80*/  @P3 LOP3.LUT R16, R16, 0x8000, RZ, 0xfc, !PT ;  /* 0x0000800010103812 */ /* 0x000fce00078efcff */
[----:B0-----:R-:W-:Y:S05]  /*13e90*/  WARPSYNC.COLLECTIVE R15, `(.L_x_539) ;  /* 0x000000000f087348 */ /* 0x001fea0003c00000 */
[----:B------:R1:W2:Y:S02]  /*13ea0*/  SHFL.IDX P6, R14, R13, R12, R11 ;  /* 0x0000000c0d0e7389 */ /* 0x0002a400000c000b */
[----:B012---:R-:W-:Y:S01]  /*13eb0*/  ENDCOLLECTIVE ;  /* 0x000000000000791b */ /* 0x007fe20003800000 */
.L_x_539:
        /* <DEDUP_REMOVED lines=14> */
.L_x_540:
        /* <DEDUP_REMOVED lines=10> */
[----:B------:R-:W-:-:S08]  /*14040*/  LOP3.LUT P3, RZ, R16, 0x8000, RZ, 0xc0, !PT ;  /* 0x0000800010ff7812 */ /* 0x000fd0000786c0ff */
[----:B------:R0:W-:Y:S04]  /*14050*/  LDGSTS.E.BYPASS.LTC128B.128 [R19+0x3400], desc[UR50][R2.64+0x80], !P2 ;  /* 0x0340008002137fae */ /* 0x0001e8000d101d72 */
[----:B------:R0:W-:Y:S02]  /*14060*/  LDGSTS.E.BYPASS.LTC128B.128 [R19+0x5400], desc[UR50][R2.64+0x100], !P6 ;  /* 0x0540010002137fae */ /* 0x0001e4000f101d72 */
[----:B0-----:R-:W-:Y:S05]  /*14070*/  WARPSYNC.COLLECTIVE R15, `(.L_x_541) ;  /* 0x000000000f087348 */ /* 0x001fea0003c00000 */
[----:B------:R1:W2:Y:S02]  /*14080*/  SHFL.IDX P6, R14, R13, R12, R11 ;  /* 0x0000000c0d0e7389 */ /* 0x0002a400000c000b */
[----:B012---:R-:W-:Y:S01]  /*14090*/  ENDCOLLECTIVE ;  /* 0x000000000000791b */ /* 0x007fe20003800000 */
.L_x_541:
        /* <DEDUP_REMOVED lines=14> */
.L_x_542:
[----:B------:R-:W-:Y:S05]  /*14180*/  BRA `(.L_x_543) ;  /* 0xffffffc800207947 */ /* 0x000fea000383ffff */
.L_x_462:
[----:B------:R-:W-:Y:S01]  /*14190*/  BSSY B0, `(.L_x_544) ;  /* 0x0000008000007945 */ /* 0x000fe20003800000 */
[----:B------:R-:W-:Y:S02]  /*141a0*/  IMAD.MOV.U32 R13, RZ, RZ, R24 ;  /* 0x000000ffff0d7224 */ /* 0x000fe400078e0018 */
[----:B------:R-:W-:Y:S02]  /*141b0*/  IMAD.MOV.U32 R12, RZ, RZ, RZ ;  /* 0x000000ffff0c7224 */ /* 0x000fe400078e00ff */
[----:B------:R-:W-:Y:S02]  /*141c0*/  IMAD.MOV.U32 R11, RZ, RZ, 0x1f ;  /* 0x0000001fff0b7424 */ /* 0x000fe400078e00ff */
[----:B------:R-:W-:-:S07]  /*141d0*/  IMAD.MOV.U32 R15, RZ, RZ, -0x1 ;  /* 0xffffffffff0f7424 */ /* 0x000fce00078e00ff */
[----:B0123--:R-:W-:Y:S05]  /*141e0*/  WARPSYNC.COLLECTIVE R15, `(.L_x_545) ;  /* 0x000000000f087348 */ /* 0x00ffea0003c00000 */
[----:B------:R4:W0:Y:S02]  /*141f0*/  SHFL.IDX P6, R14, R13, R12, R11 ;  /* 0x0000000c0d0e7389 */ /* 0x00082400000c000b */
[----:B01234-:R-:W-:Y:S01]  /*14200*/  ENDCOLLECTIVE ;  /* 0x000000000000791b */ /* 0x01ffe20003800000 */
.L_x_545:
[----:B------:R-:W-:Y:S05]  /*14210*/  BSYNC B0 ;  /* 0x0000000000007941 */ /* 0x000fea0003800000 */
.L_x_544:
[----:B------:R-:W-:Y:S02]  /*14220*/  IMAD.MOV.U32 R13, RZ, RZ, R24 ;  /* 0x000000ffff0d7224 */ /* 0x000fe400078e0018 */
[----:B------:R-:W-:Y:S02]  /*14230*/  IMAD.MOV.U32 R12, RZ, RZ, 0x1 ;  /* 0x00000001ff0c7424 */ /* 0x000fe400078e00ff */
[----:B------:R-:W-:Y:S02]  /*14240*/  IMAD.MOV.U32 R11, RZ, RZ, 0x1f ;  /* 0x0000001fff0b7424 */ /* 0x000fe400078e00ff */
[----:B------:R-:W-:Y:S02]  /*14250*/  IMAD.MOV.U32 R15, RZ, RZ, -0x1 ;  /* 0xffffffffff0f7424 */ /* 0x000fe400078e00ff */
[----:B------:R-:W-:Y:S02]  /*14260*/  IMAD.IADD R7, R27, 0x1, R9 ;  /* 0x000000011b077824 */ /* 0x000fe400078e0209 */
[----:B------:R-:W-:-:S07]  /*14270*/  IMAD.MOV.U32 R0, RZ, RZ, R14 ;  /* 0x000000ffff007224 */ /* 0x000fce00078e000e */
[----:B------:R-:W-:Y:S05]  /*14280*/  WARPSYNC.COLLECTIVE R15, `(.L_x_546) ;  /* 0x000000000f087348 */ /* 0x000fea0003c00000 */
[----:B------:R0:W1:Y:S02]  /*14290*/  SHFL.IDX P6, R14, R13, R12, R11 ;  /* 0x0000000c0d0e7389 */ /* 0x00006400000c000b */
[----:B01----:R-:W-:Y:S01]  /*142a0*/  ENDCOLLECTIVE ;  /* 0x000000000000791b */ /* 0x003fe20003800000 */
.L_x_546:
[----:B------:R-:W-:Y:S02]  /*142b0*/  ULDC UR4, c[0x0][0xc3c] ;  /* 0x00030f0000047ab9 */ /* 0x000fe40000000800 */
[----:B------:R-:W-:-:S13]  /*142c0*/  ISETP.GE.OR P1, PT, R7, UR4, !P0 ;  /* 0x0000000407007c0c */ /* 0x000fda000c726670 */
[----:B------:R-:W0:Y:S08]  /*142d0*/  @!P1 LDC.64 R2, c[0x0][0xc80] ;  /* 0x00032000ff029b82 */ /* 0x000e300000000a00 */
[----:B------:R-:W1:Y:S01]  /*142e0*/  @!P1 LDC.64 R4, c[0x0][0xc78] ;  /* 0x00031e00ff049b82 */ /* 0x000e620000000a00 */
[----:B------:R-:W-:Y:S02]  /*142f0*/  IMAD.MOV.U32 R11, RZ, RZ, RZ ;  /* 0x000000ffff0b7224 */ /* 0x000fe400078e00ff */
[----:B------:R-:W-:-:S02]  /*14300*/  IMAD.MOV.U32 R6, RZ, RZ, R14 ;  /* 0x000000ffff067224 */ /* 0x000fc400078e000e */
[----:B0-----:R-:W-:-:S05]  /*14310*/  @!P1 IMAD.WIDE R2, R7, 0x4, R2 ;  /* 0x0000000407029825 */ /* 0x001fca00078e0202 */
[----:B------:R1:W2:Y:S02]  /*14320*/  @!P1 LDG.E R8, desc[UR50][R2.64] ;  /* 0x0000003202089981 */ /* 0x0002a4000c1e1900 */
[----:B-1----:R-:W-:-:S05]  /*14330*/  @!P1 IMAD.WIDE R2, R7, 0x4, R4 ;  /* 0x0000000407029825 */ /* 0x002fca00078e0204 */
[----:B------:R-:W3:Y:S01]  /*14340*/  @!P1 LDG.E R5, desc[UR50][R2.64] ;  /* 0x0000003202059981 */ /* 0x000ee2000c1e1900 */
[----:B------:R-:W-:Y:S01]  /*14350*/  IMAD.MOV.U32 R7, RZ, RZ, RZ ;  /* 0x000000ffff077224 */ /* 0x000fe200078e00ff */
[C---:B------:R-:W-:Y:S01]  /*14360*/  ISETP.GE.U32.AND P2, PT, R9.reuse, 0x2, PT ;  /* 0x000000020900780c */ /* 0x040fe20003f46070 */
[----:B------:R-:W-:Y:S01]  /*14370*/  IMAD.MOV.U32 R4, RZ, RZ, RZ ;  /* 0x000000ffff047224 */ /* 0x000fe200078e00ff */
[C---:B------:R-:W-:Y:S01]  /*14380*/  ISETP.GE.U32.AND P3, PT, R9.reuse, 0x4, PT ;  /* 0x000000040900780c */ /* 0x040fe20003f66070 */
[----:B------:R-:W-:Y:S01]  /*14390*/  IMAD.MOV.U32 R24, RZ, RZ, RZ ;  /* 0x000000ffff187224 */ /* 0x000fe200078e00ff */
[C---:B------:R-:W-:Y:S02]  /*143a0*/  ISETP.GE.U32.AND P4, PT, R9.reuse, 0x8, PT ;  /* 0x000000080900780c */ /* 0x040fe40003f86070 */
[C---:B------:R-:W-:Y:S01]  /*143b0*/  ISETP.GE.U32.AND P5, PT, R9.reuse, 0x10, PT ;  /* 0x000000100900780c */ /* 0x040fe20003fa6070 */
[----:B--2---:R-:W-:Y:S02]  /*143c0*/  @!P1 IMAD.MOV.U32 R7, RZ, RZ, R8 ;  /* 0x000000ffff079224 */ /* 0x004fe400078e0008 */
[----:B---3--:R-:W-:Y:S01]  /*143d0*/  @!P1 IMAD.MOV.U32 R4, RZ, RZ, R5 ;  /* 0x000000ffff049224 */ /* 0x008fe200078e0005 */
[----:B------:R-:W-:-:S03]  /*143e0*/  ISETP.NE.AND P1, PT, R9, RZ, PT ;  /* 0x000000ff0900720c */ /* 0x000fc60003f25270 */
[----:B------:R-:W-:-:S10]  /*143f0*/  IMAD R13, R4, R7, RZ ;  /* 0x00000007040d7224 */ /* 0x000fd400078e02ff */
[----:B------:R-:W-:Y:S05]  /*14400*/  WARPSYNC.COLLECTIVE R15, `(.L_x_547) ;  /* 0x000000000f087348 */ /* 0x000fea0003c00000 */
[----:B------:R0:W1:Y:S02]  /*14410*/  SHFL.UP P6, R14, R13, R12, R11 ;  /* 0x0400000c0d0e7389 */ /* 0x00006400000c000b */
[----:B01----:R-:W-:Y:S01]  /*14420*/  ENDCOLLECTIVE ;  /* 0x000000000000791b */ /* 0x003fe20003800000 */
.L_x_547:
[----:B------:R-:W-:Y:S01]  /*14430*/  IMAD.MOV.U32 R12, RZ, RZ, 0x2 ;  /* 0x00000002ff0c7424 */ /* 0x000fe200078e00ff */
[----:B------:R-:W-:-:S05]  /*14440*/  SEL R14, R14, RZ, P1 ;  /* 0x000000ff0e0e7207 */ /* 0x000fca0000800000 */
[----:B------:R-:W-:-:S04]  /*14450*/  IMAD.IADD R5, R13, 0x1, R14 ;  /* 0x000000010d057824 */ /* 0x000fc800078e020e */
[----:B------:R-:W-:-:S07]  /*14460*/  IMAD.MOV.U32 R13, RZ, RZ, R5 ;  /* 0x000000ffff0d7224 */ /* 0x000fce00078e0005 */
[----:B------:R-:W-:Y:S05]  /*14470*/  WARPSYNC.COLLECTIVE R15, `(.L_x_548) ;  /* 0x000000000f087348 */ /* 0x000fea0003c00000 */
[----:B------:R0:W1:Y:S02]  /*14480*/  SHFL.UP P6, R14, R13, R12, R11 ;  /* 0x0400000c0d0e7389 */ /* 0x00006400000c000b */
[----:B01----:R-:W-:Y:S01]  /*14490*/  ENDCOLLECTIVE ;  /* 0x000000000000791b */ /* 0x003fe20003800000 */
.L_x_548:
[----:B------:R-:W-:Y:S01]  /*144a0*/  IMAD.MOV.U32 R12, RZ, RZ, 0x4 ;  /* 0x00000004ff0c7424 */ /* 0x000fe200078e00ff */
[----:B------:R-:W-:-:S05]  /*144b0*/  SEL R2, R14, RZ, P2 ;  /* 0x000000ff0e027207 */ /* 0x000fca0001000000 */
[----:B------:R-:W-:-:S04]  /*144c0*/  IMAD.IADD R2, R5, 0x1, R2 ;  /* 0x0000000105027824 */ /* 0x000fc800078e0202 */
[----:B------:R-:W-:-:S07]  /*144d0*/  IMAD.MOV.U32 R13, RZ, RZ, R2 ;  /* 0x000000ffff0d7224 */ /* 0x000fce00078e0002 */
[----:B------:R-:W-:Y:S05]  /*144e0*/  WARPSYNC.COLLECTIVE R15, `(.L_x_549) ;  /* 0x000000000f087348 */ /* 0x000fea0003c00000 */
[----:B------:R0:W1:Y:S02]  /*144f0*/  SHFL.UP P6, R14, R13, R12, R11 ;  /* 0x0400000c0d0e7389 */ /* 0x00006400000c000b */
[----:B01----:R-:W-:Y:S01]  /*14500*/  ENDCOLLECTIVE ;  /* 0x000000000000791b */ /* 0x003fe20003800000 */
.L_x_549:
[----:B------:R-:W-:Y:S01]  /*14510*/  IMAD.MOV.U32 R12, RZ, RZ, 0x8 ;  /* 0x00000008ff0c7424 */ /* 0x000fe200078e00ff */
[----:B------:R-:W-:-:S05]  /*14520*/  SEL R3, R14, RZ, P3 ;  /* 0x000000ff0e037207 */ /* 0x000fca0001800000 */
[----:B------:R-:W-:-:S04]  /*14530*/  IMAD.IADD R3, R2, 0x1, R3 ;  /* 0x0000000102037824 */ /* 0x000fc800078e0203 */
[----:B------:R-:W-:-:S07]  /*14540*/  IMAD.MOV.U32 R13, RZ, RZ, R3 ;  /* 0x000000ffff0d7224 */ /* 0x000fce00078e0003 */
[----:B------:R-:W-:Y:S05]  /*14550*/  WARPSYNC.COLLECTIVE R15, `(.L_x_550) ;  /* 0x000000000f087348 */ /* 0x000fea0003c00000 */
[----:B------:R0:W1:Y:S02]  /*14560*/  SHFL.UP P6, R14, R13, R12, R11 ;  /* 0x0400000c0d0e7389 */ /* 0x00006400000c000b */
[----:B01----:R-:W-:Y:S01]  /*14570*/  ENDCOLLECTIVE ;  /* 0x000000000000791b */ /* 0x003fe20003800000 */
.L_x_550:
[----:B------:R-:W-:Y:S01]  /*14580*/  IMAD.MOV.U32 R12, RZ, RZ, 0x10 ;  /* 0x00000010ff0c7424 */ /* 0x000fe200078e00ff */
[----:B------:R-:W-:-:S05]  /*14590*/  SEL R14, R14, RZ, P4 ;  /* 0x000000ff0e0e7207 */ /* 0x000fca0002000000 */
[----:B------:R-:W-:-:S04]  /*145a0*/  IMAD.IADD R5, R3, 0x1, R14 ;  /* 0x0000000103057824 */ /* 0x000fc800078e020e */
[----:B------:R-:W-:-:S07]  /*145b0*/  IMAD.MOV.U32 R13, RZ, RZ, R5 ;  /* 0x000000ffff0d7224 */ /* 0x000fce00078e0005 */
[----:B------:R-:W-:Y:S05]  /*145c0*/  WARPSYNC.COLLECTIVE R15, `(.L_x_551) ;  /* 0x000000000f087348 */ /* 0x000fea0003c00000 */
[----:B------:R0:W1:Y:S02]  /*145d0*/  SHFL.UP P6, R14, R13, R12, R11 ;  /* 0x0400000c0d0e7389 */ /* 0x00006400000c000b */
[----:B01----:R-:W-:Y:S01]  /*145e0*/  ENDCOLLECTIVE ;  /* 0x000000000000791b */ /* 0x003fe20003800000 */
.L_x_551:
[----:B------:R-:W-:Y:S02]  /*145f0*/  IMAD.MOV.U32 R12, RZ, RZ, 0x1f ;  /* 0x0000001fff0c7424 */ /* 0x000fe400078e00ff */
[----:B------:R-:W-:Y:S01]  /*14600*/  IMAD.MOV.U32 R11, RZ, RZ, 0x1f ;  /* 0x0000001fff0b7424 */ /* 0x000fe200078e00ff */
[----:B------:R-:W-:-:S05]  /*14610*/  SEL R14, R14, RZ, P5 ;  /* 0x000000ff0e0e7207 */ /* 0x000fca0002800000 */
[----:B------:R-:W-:-:S04]  /*14620*/  IMAD.IADD R3, R5, 0x1, R14 ;  /* 0x0000000105037824 */ /* 0x000fc800078e020e */
[----:B------:R-:W-:-:S07]  /*14630*/  IMAD.MOV.U32 R13, RZ, RZ, R3 ;  /* 0x000000ffff0d7224 */ /* 0x000fce00078e0003 */
[----:B------:R-:W-:Y:S05]  /*14640*/  WARPSYNC.COLLECTIVE R15, `(.L_x_552) ;  /* 0x000000000f087348 */ /* 0x000fea0003c00000 */
[----:B------:R0:W1:Y:S02]  /*14650*/  SHFL.IDX P6, R14, R13, R12, R11 ;  /* 0x0000000c0d0e7389 */ /* 0x00006400000c000b */
[----:B01----:R-:W-:Y:S01]  /*14660*/  ENDCOLLECTIVE ;  /* 0x000000000000791b */ /* 0x003fe20003800000 */
.L_x_552:
[----:B------:R-:W-:Y:S05]  /*14670*/  BRA `(.L_x_553) ;  /* 0xffffffc800b87947 */ /* 0x000fea000383ffff */
.L_x_465:
[----:B------:R-:W-:Y:S01]  /*14680*/  BSSY B0, `(.L_x_554) ;  /* 0x0000007000007945 */ /* 0x000fe20003800000 */
[----:B------:R-:W-:Y:S02]  /*14690*/  IMAD.MOV.U32 R12, RZ, RZ, 0x1 ;  /* 0x00000001ff0c7424 */ /* 0x000fe400078e00ff */
[----:B------:R-:W-:Y:S02]  /*146a0*/  IMAD.MOV.U32 R11, RZ, RZ, RZ ;  /* 0x000000ffff0b7224 */ /* 0x000fe400078e00ff */
[----:B------:R-:W-:-:S07]  /*146b0*/  IMAD.MOV.U32 R15, RZ, RZ, -0x1 ;  /* 0xffffffffff0f7424 */ /* 0x000fce00078e00ff */
[----:B-1----:R-:W-:Y:S05]  /*146c0*/  WARPSYNC.COLLECTIVE R15, `(.L_x_555) ;  /* 0x000000000f087348 */ /* 0x002fea0003c00000 */
[----:B------:R0:W2:Y:S02]  /*146d0*/  SHFL.UP P6, R14, R13, R12, R11 ;  /* 0x0400000c0d0e7389 */ /* 0x0000a400000c000b */
[----:B012---:R-:W-:Y:S01]  /*146e0*/  ENDCOLLECTIVE ;  /* 0x000000000000791b */ /* 0x007fe20003800000 */
.L_x_555:
[----:B------:R-:W-:Y:S05]  /*146f0*/  BSYNC B0 ;  /* 0x0000000000007941 */ /* 0x000fea0003800000 */
.L_x_554:
[----:B------:R-:W-:Y:S01]  /*14700*/  SEL R14, R14, RZ, P1 ;  /* 0x000000ff0e0e7207 */ /* 0x000fe20000800000 */
[----:B------:R-:W-:Y:S02]  /*14710*/  IMAD.MOV.U32 R12, RZ, RZ, 0x2 ;  /* 0x00000002ff0c7424 */ /* 0x000fe400078e00ff */
[----:B------:R-:W-:Y:S02]  /*14720*/  IMAD.MOV.U32 R11, RZ, RZ, RZ ;  /* 0x000000ffff0b7224 */ /* 0x000fe400078e00ff */
[----:B------:R-:W-:Y:S02]  /*14730*/  IMAD.IADD R13, R13, 0x1, R14 ;  /* 0x000000010d0d7824 */ /* 0x000fe400078e020e */
[----:B------:R-:W-:-:S07]  /*14740*/  IMAD.MOV.U32 R15, RZ, RZ, -0x1 ;  /* 0xffffffffff0f7424 */ /* 0x000fce00078e00ff */
[----:B------:R-:W-:Y:S05]  /*14750*/  WARPSYNC.COLLECTIVE R15, `(.L_x_556) ;  /* 0x000000000f087348 */ /* 0x000fea0003c00000 */
[----:B------:R0:W1:Y:S02]  /*14760*/  SHFL.UP P6, R14, R13, R12, R11 ;  /* 0x0400000c0d0e7389 */ /* 0x00006400000c000b */
[----:B01----:R-:W-:Y:S01]  /*14770*/  ENDCOLLECTIVE ;  /* 0x000000000000791b */ /* 0x003fe20003800000 */
.L_x_556:
[----:B------:R-:W-:Y:S01]  /*14780*/  IMAD.MOV.U32 R12, RZ, RZ, 0x4 ;  /* 0x00000004ff0c7424 */ /* 0x000fe200078e00ff */
[----:B------:R-:W-:-:S05]  /*14790*/  SEL R2, R14, RZ, P2 ;  /* 0x000000ff0e027207 */ /* 0x000fca0001000000 */
[----:B------:R-:W-:-:S04]  /*147a0*/  IMAD.IADD R2, R13, 0x1, R2 ;  /* 0x000000010d027824 */ /* 0x000fc800078e0202 */
[----:B------:R-:W-:-:S07]  /*147b0*/  IMAD.MOV.U32 R13, RZ, RZ, R2 ;  /* 0x000000ffff0d7224 */ /* 0x000fce00078e0002 */
[----:B------:R-:W-:Y:S05]  /*147c0*/  WARPSYNC.COLLECTIVE R15, `(.L_x_557) ;  /* 0x000000000f087348 */ /* 0x000fea0003c00000 */
[----:B------:R0:W1:Y:S02]  /*147d0*/  SHFL.UP P6, R14, R13, R12, R11 ;  /* 0x0400000c0d0e7389 */ /* 0x00006400000c000b */
[----:B01----:R-:W-:Y:S01]  /*147e0*/  ENDCOLLECTIVE ;  /* 0x000000000000791b */ /* 0x003fe20003800000 */
.L_x_557:
[----:B------:R-:W-:Y:S01]  /*147f0*/  IMAD.MOV.U32 R12, RZ, RZ, 0x8 ;  /* 0x00000008ff0c7424 */ /* 0x000fe200078e00ff */
[----:B------:R-:W-:-:S05]  /*14800*/  SEL R3, R14, RZ, P3 ;  /* 0x000000ff0e037207 */ /* 0x000fca0001800000 */
[----:B------:R-:W-:-:S04]  /*14810*/  IMAD.IADD R3, R2, 0x1, R3 ;  /* 0x0000000102037824 */ /* 0x000fc800078e0203 */
[----:B------:R-:W-:-:S07]  /*14820*/  IMAD.MOV.U32 R13, RZ, RZ, R3 ;  /* 0x000000ffff0d7224 */ /* 0x000fce00078e0003 */
[----:B------:R-:W-:Y:S05]  /*14830*/  WARPSYNC.COLLECTIVE R15, `(.L_x_558) ;  /* 0x000000000f087348 */ /* 0x000fea0003c00000 */
[----:B------:R0:W1:Y:S02]  /*14840*/  SHFL.UP P6, R14, R13, R12, R11 ;  /* 0x0400000c0d0e7389 */ /* 0x00006400000c000b */
[----:B01----:R-:W-:Y:S01]  /*14850*/  ENDCOLLECTIVE ;  /* 0x000000000000791b */ /* 0x003fe20003800000 */
.L_x_558:
[----:B------:R-:W-:Y:S01]  /*14860*/  IMAD.MOV.U32 R12, RZ, RZ, 0x10 ;  /* 0x00000010ff0c7424 */ /* 0x000fe200078e00ff */
[----:B------:R-:W-:-:S05]  /*14870*/  SEL R14, R14, RZ, P4 ;  /* 0x000000ff0e0e7207 */ /* 0x000fca0002000000 */
[----:B------:R-:W-:-:S04]  /*14880*/  IMAD.IADD R5, R3, 0x1, R14 ;  /* 0x0000000103057824 */ /* 0x000fc800078e020e */
[----:B------:R-:W-:-:S07]  /*14890*/  IMAD.MOV.U32 R13, RZ, RZ, R5 ;  /* 0x000000ffff0d7224 */ /* 0x000fce00078e0005 */
[----:B------:R-:W-:Y:S05]  /*148a0*/  WARPSYNC.COLLECTIVE R15, `(.L_x_559) ;  /* 0x000000000f087348 */ /* 0x000fea0003c00000 */
[----:B------:R0:W1:Y:S02]  /*148b0*/  SHFL.UP P6, R14, R13, R12, R11 ;  /* 0x0400000c0d0e7389 */ /* 0x00006400000c000b */
[----:B01----:R-:W-:Y:S01]  /*148c0*/  ENDCOLLECTIVE ;  /* 0x000000000000791b */ /* 0x003fe20003800000 */
.L_x_559:
        /* <DEDUP_REMOVED lines=8> */
.L_x_560:
[----:B------:R-:W-:Y:S05]  /*14950*/  BRA `(.L_x_561) ;  /* 0xffffffc800a47947 */ /* 0x000fea000383ffff */
.L_x_467:
[----:B------:R-:W-:Y:S01]  /*14960*/  BSSY B0, `(.L_x_562) ;  /* 0x0000006000007945 */ /* 0x000fe20003800000 */
[----:B------:R-:W-:Y:S01]  /*14970*/  PLOP3.LUT P6, PT, P6, PT, PT, 0x8, 0x0 ;  /* 0x000000000000781c */ /* 0x000fe200037ce170 */
[----:B------:R-:W-:-:S12]  /*14980*/  IMAD.MOV.U32 R15, RZ, RZ, -0x1 ;  /* 0xffffffffff0f7424 */ /* 0x000fd800078e00ff */
[----:B01----:R-:W-:Y:S05]  /*14990*/  WARPSYNC.COLLECTIVE R15, `(.L_x_563) ;  /* 0x000000000f087348 */ /* 0x003fea0003c00000 */
[----:B------:R-:W-:Y:S01]  /*149a0*/  VOTE.ANY R14, PT, P6 ;  /* 0x00000000000e7806 */ /* 0x000fe200030e0100 */
[----:B01----:R-:W-:Y:S06]  /*149b0*/  ENDCOLLECTIVE ;  /* 0x000000000000791b */ /* 0x003fec0003800000 */
.L_x_563:
[----:B------:R-:W-:Y:S05]  /*149c0*/  BSYNC B0 ;  /* 0x0000000000007941 */ /* 0x000fea0003800000 */
.L_x_562:
[----:B------:R-:W-:Y:S02]  /*149d0*/  IMAD.MOV.U32 R8, RZ, RZ, R14 ;  /* 0x000000ffff087224 */ /* 0x000fe400078e000e */
[----:B------:R-:W-:Y:S02]  /*149e0*/  IMAD.MOV.U32 R13, RZ, RZ, R7 ;  /* 0x000000ffff0d7224 */ /* 0x000fe400078e0007 */
[----:B------:R-:W0:Y:S01]  /*149f0*/  POPC R6, R8 ;  /* 0x0000000800067309 */ /* 0x000e220000000000 */
[----:B------:R-:W-:Y:S02]  /*14a00*/  IMAD.MOV.U32 R11, RZ, RZ, 0x1f ;  /* 0x0000001fff0b7424 */ /* 0x000fe400078e00ff */
[----:B------:R-:W-:Y:S02]  /*14a10*/  IMAD.MOV.U32 R15, RZ, RZ, -0x1 ;  /* 0xffffffffff0f7424 */ /* 0x000fe400078e00ff */
[----:B0-----:R-:W-:-:S07]  /*14a20*/  IMAD.MOV.U32 R12, RZ, RZ, R6 ;  /* 0x000000ffff0c7224 */ /* 0x001fce00078e0006 */
[----:B------:R-:W-:Y:S05]  /*14a30*/  WARPSYNC.COLLECTIVE R15, `(.L_x_564) ;  /* 0x000000000f087348 */ /* 0x000fea0003c00000 */
[----:B------:R0:W1:Y:S02]  /*14a40*/  SHFL.IDX P6, R14, R13, R12, R11 ;  /* 0x0000000c0d0e7389 */ /* 0x00006400000c000b */
[----:B01----:R-:W-:Y:S01]  /*14a50*/  ENDCOLLECTIVE ;  /* 0x000000000000791b */ /* 0x003fe20003800000 */
.L_x_564:
[----:B------:R-:W-:Y:S02]  /*14a60*/  IMAD.MOV.U32 R13, RZ, RZ, R4 ;  /* 0x000000ffff0d7224 */ /* 0x000fe400078e0004 */
[----:B------:R-:W-:-:S07]  /*14a70*/  IMAD.MOV.U32 R7, RZ, RZ, R14 ;  /* 0x000000ffff077224 */ /* 0x000fce00078e000e */
[----:B------:R-:W-:Y:S05]  /*14a80*/  WARPSYNC.COLLECTIVE R15, `(.L_x_565) ;  /* 0x000000000f087348 */ /* 0x000fea0003c00000 */
[----:B------:R0:W1:Y:S02]  /*14a90*/  SHFL.IDX P6, R14, R13, R12, R11 ;  /* 0x0000000c0d0e7389 */ /* 0x00006400000c000b */
[----:B01----:R-:W-:Y:S01]  /*14aa0*/  ENDCOLLECTIVE ;  /* 0x000000000000791b */ /* 0x003fe20003800000 */
.L_x_565:
[----:B------:R-:W-:Y:S01]  /*14ab0*/  IMAD.MOV.U32 R4, RZ, RZ, R14 ;  /* 0x000000ffff047224 */ /* 0x000fe200078e000e */
[----:B------:R-:W-:Y:S06]  /*14ac0*/  BRA `(.L_x_566) ;  /* 0xffffffc800847947 */ /* 0x000fec000383ffff */
.L_x_469:
[----:B------:R-:W-:Y:S01]  /*14ad0*/  BSSY B0, `(.L_x_567) ;  /* 0x0000007000007945 */ /* 0x000fe20003800000 */
[----:B------:R-:W-:Y:S02]  /*14ae0*/  IMAD.MOV.U32 R13, RZ, RZ, R3 ;  /* 0x000000ffff0d7224 */ /* 0x000fe400078e0003 */
[----:B------:R-:W-:Y:S02]  /*14af0*/  IMAD.MOV.U32 R11, RZ, RZ, 0x1f ;  /* 0x0000001fff0b7424 */ /* 0x000fe400078e00ff */
[----:B------:R-:W-:-:S07]  /*14b00*/  IMAD.MOV.U32 R15, RZ, RZ, -0x1 ;  /* 0xffffffffff0f7424 */ /* 0x000fce00078e00ff */
[----:B01234-:R-:W-:Y:S05]  /*14b10*/  WARPSYNC.COLLECTIVE R15, `(.L_x_568) ;  /* 0x000000000f087348 */ /* 0x01ffea0003c00000 */
[----:B------:R0:W0:Y:S02]  /*14b20*/  SHFL.IDX P6, R14, R13, R12, R11 ;  /* 0x0000000c0d0e7389 */ /* 0x00002400000c000b */
[----:B01234-:R-:W-:Y:S01]  /*14b30*/  ENDCOLLECTIVE ;  /* 0x000000000000791b */ /* 0x01ffe20003800000 */
.L_x_568:
[----:B------:R-:W-:Y:S05]  /*14b40*/  BSYNC B0 ;  /* 0x0000000000007941 */ /* 0x000fea0003800000 */
.L_x_567:
[----:B------:R-:W-:Y:S01]  /*14b50*/  IMAD.MOV.U32 R24, RZ, RZ, R14 ;  /* 0x000000ffff187224 */ /* 0x000fe200078e000e */
[----:B------:R-:W-:Y:S06]  /*14b60*/  BRA `(.L_x_468) ;  /* 0xffffffc800747947 */ /* 0x000fec000383ffff */
.L_x_473:
[----:B0-----:R0:W1:Y:S02]  /*14b70*/  SYNCS.PHASECHK.TRANS64.TRYWAIT P0, [R7+URZ+0x28c20], R0 ;  /* 0x028c2000070075a7 */ /* 0x001064000800017f */
[----:B-1----:R-:W-:Y:S05]  /*14b80*/  @!P0 NANOSLEEP.SYNCS 0x989680 ;  /* 0x009896800000895d */ /* 0x002fea0003900000 */
[----:B------:R-:W1:Y:S02]  /*14b90*/  @!P0 SYNCS.PHASECHK.TRANS64 P0, [R7+URZ+0x28c20], R0 ;  /* 0x028c2000070085a7 */ /* 0x000e64000800007f */
[----:B-1----:R-:W-:Y:S05]  /*14ba0*/  @!P0 BRA `(.L_x_473) ;  /* 0xfffffffc00f08947 */ /* 0x002fea000383ffff */
[----:B------:R-:W-:Y:S05]  /*14bb0*/  BRA `(.L_x_569) ;  /* 0xffffffcc00cc7947 */ /* 0x000fea000383ffff */
.L_x_474:
        /* <DEDUP_REMOVED lines=8> */
[----:B0-234-:R-:W-:Y:S05]  /*14c40*/  WARPSYNC.COLLECTIVE R15, `(.L_x_571) ;  /* 0x000000000f087348 */ /* 0x01dfea0003c00000 */
[----:B------:R1:W0:Y:S02]  /*14c50*/  SHFL.IDX P6, R14, R13, R12, R11 ;  /* 0x0000000c0d0e7389 */ /* 0x00022400000c000b */
[----:B01234-:R-:W-:Y:S01]  /*14c60*/  ENDCOLLECTIVE ;  /* 0x000000000000791b */ /* 0x01ffe20003800000 */
.L_x_571:
[----:B------:R-:W-:Y:S05]  /*14c70*/  BSYNC B0 ;  /* 0x0000000000007941 */ /* 0x000fea0003800000 */
.L_x_570:
[----:B------:R-:W-:Y:S05]  /*14c80*/  BRA `(.L_x_572) ;  /* 0xffffffcc00b47947 */ /* 0x000fea000383ffff */
.L_x_477:
[----:B------:R-:W-:Y:S01]  /*14c90*/  BSSY B1, `(.L_x_573) ;  /* 0x0000006000017945 */ /* 0x000fe20003800000 */
[----:B------:R-:W-:-:S07]  /*14ca0*/  IMAD.MOV.U32 R15, RZ, RZ, -0x1 ;  /* 0xffffffffff0f7424 */ /* 0x000fce00078e00ff */
[----:B0-234-:R-:W-:Y:S05]  /*14cb0*/  WARPSYNC.COLLECTIVE R15, `(.L_x_574) ;  /* 0x000000000f0c7348 */ /* 0x01dfea0003c00000 */
[----:B------:R-:W-:Y:S02]  /*14cc0*/  ELECT P6, UR62, PT ;  /* 0x00000000003e782f */ /* 0x000fe400038c0000 */
[----:B------:R-:W-:Y:S01]  /*14cd0*/  MOV R14, UR62 ;  /* 0x0000003e000e7c02 */ /* 0x000fe20008000f00 */
[----:B0-234-:R-:W-:Y:S10]  /*14ce0*/  ENDCOLLECTIVE ;  /* 0x000000000000791b */ /* 0x01dff40003800000 */
.L_x_574:
[----:B------:R-:W-:Y:S05]  /*14cf0*/  BSYNC B1 ;  /* 0x0000000000017941 */ /* 0x000fea0003800000 */
.L_x_573:
[----:B------:R-:W-:Y:S05]  /*14d00*/  BRA `(.L_x_575) ;  /* 0xffffffcc00ac7947 */ /* 0x000fea000383ffff */
.L_x_479:
[----:B0-----:R0:W1:Y:S02]  /*14d10*/  SYNCS.PHASECHK.TRANS64.TRYWAIT P1, [R5+URZ+0x28c40], R0 ;  /* 0x028c4000050075a7 */ /* 0x001064000802017f */
[----:B-1----:R-:W-:Y:S05]  /*14d20*/  @!P1 NANOSLEEP.SYNCS 0x989680 ;  /* 0x009896800000995d */ /* 0x002fea0003900000 */
[----:B------:R-:W1:Y:S02]  /*14d30*/  @!P1 SYNCS.PHASECHK.TRANS64 P1, [R5+URZ+0x28c40], R0 ;  /* 0x028c4000050095a7 */ /* 0x000e64000802007f */
[----:B-1----:R-:W-:Y:S05]  /*14d40*/  @!P1 BRA `(.L_x_479) ;  /* 0xfffffffc00f09947 */ /* 0x002fea000383ffff */
[----:B------:R-:W-:Y:S05]  /*14d50*/  BRA `(.L_x_576) ;  /* 0xffffffcc00cc7947 */ /* 0x000fea000383ffff */
.L_x_481:
[----:B-1----:R1:W0:Y:S02]  /*14d60*/  SYNCS.PHASECHK.TRANS64.TRYWAIT P1, [R3+URZ+0x28c40], R2 ;  /* 0x028c4002030075a7 */ /* 0x002224000802017f */
[----:B0-----:R-:W-:Y:S05]  /*14d70*/  @!P1 NANOSLEEP.SYNCS 0x989680 ;  /* 0x009896800000995d */ /* 0x001fea0003900000 */
[----:B------:R-:W0:Y:S02]  /*14d80*/  @!P1 SYNCS.PHASECHK.TRANS64 P1, [R3+URZ+0x28c40], R2 ;  /* 0x028c4002030095a7 */ /* 0x000e24000802007f */
[----:B0-----:R-:W-:Y:S05]  /*14d90*/  @!P1 BRA `(.L_x_481) ;  /* 0xfffffffc00f09947 */ /* 0x001fea000383ffff */
[----:B------:R-:W-:Y:S05]  /*14da0*/  BRA `(.L_x_577) ;  /* 0xffffffcc00d87947 */ /* 0x000fea000383ffff */
.L_x_483:
[----:B------:R0:W0:Y:S02]  /*14db0*/  SYNCS.PHASECHK.TRANS64.TRYWAIT P1, [R5+URZ+0x28c60], R0 ;  /* 0x028c6000050075a7 */ /* 0x000024000802017f */
[----:B0-----:R-:W-:Y:S05]  /*14dc0*/  @!P1 NANOSLEEP.SYNCS 0x989680 ;  /* 0x009896800000995d */ /* 0x001fea0003900000 */
[----:B------:R-:W0:Y:S02]  /*14dd0*/  @!P1 SYNCS.PHASECHK.TRANS64 P1, [R5+URZ+0x28c60], R0 ;  /* 0x028c6000050095a7 */ /* 0x000e24000802007f */
[----:B0-----:R-:W-:Y:S05]  /*14de0*/  @!P1 BRA `(.L_x_483) ;  /* 0xfffffffc00f09947 */ /* 0x001fea000383ffff */
[----:B------:R-:W-:Y:S05]  /*14df0*/  BRA `(.L_x_578) ;  /* 0xffffffcc00d47947 */ /* 0x000fea000383ffff */
.L_x_579:
        /* <DEDUP_REMOVED lines=16> */
.L_x_5649:


//--------------------- .text._ZN7cutlass13device_kernelIN5flash11enable_sm90INS1_16FlashAttnFwdSm90INS1_25CollectiveMainloopFwdSm90ILi2EN4cute5tupleIJNS5_1CILi1EEES8_S8_EEENS6_IJNS7_ILi64EEESA_SA_EEELi512ENS_10bfloat16_tEfNS_4arch4Sm90ELb0ELb0ELb0ELb1ELb1ELb1ELb0ELb0ELb0ELb1ELb1ELb0EEENS1_21CollectiveEpilogueFwdINS6_IJSA_NS7_ILi512EEESA_EEES9_SC_SE_Li256ELb1ELb1ELb1ELb0EEENS1_36VarlenDynamicPersistentTileSchedulerILi64ELi64ELi256ELi128ELb1ELb1ELb1ELb0ELb1ELb1EEEEEEEEEvNT_6ParamsE --------------------------
	.section	.text._ZN7cutlass13device_kernelIN5flash11enable_sm90INS1_16FlashAttnFwdSm90INS1_25CollectiveMainloopFwdSm90ILi2EN4cute5tupleIJNS5_1CILi1EEES8_S8_EEENS6_IJNS7_ILi64EEESA_SA_EEELi512ENS_10bfloat16_tEfNS_4arch4Sm90ELb0ELb0ELb0ELb1ELb1ELb1ELb0ELb0ELb0ELb1ELb1ELb0EEENS1_21CollectiveEpilogueFwdINS6_IJSA_NS7_ILi512EEESA_EEES9_SC_SE_Li256ELb1ELb1ELb1ELb0EEENS1_36VarlenDynamicPersistentTileSchedulerILi64ELi64ELi256ELi128ELb1ELb1ELb1ELb0ELb1ELb1EEEEEEEEEvNT_6ParamsE,"ax",@progbits
	.align	128
.text._ZN7cutlass13device_kernelIN5flash11enable_sm90INS1_16FlashAttnFwdSm90INS1_25CollectiveMainloopFwdSm90ILi2EN4cute5tupleIJNS5_1CILi1EEES8_S8_EEENS6_IJNS7_ILi64EEESA_SA_EEELi512ENS_10bfloat16_tEfNS_4arch4Sm90ELb0ELb0ELb0ELb1ELb1ELb1ELb0ELb0ELb0ELb1ELb1ELb0EEENS1_21CollectiveEpilogueFwdINS6_IJSA_NS7_ILi512EEESA_EEES9_SC_SE_Li256ELb1ELb1ELb1ELb0EEENS1_36VarlenDynamicPersistentTileSchedulerILi64ELi64ELi256ELi128ELb1ELb1ELb1ELb0ELb1ELb1EEEEEEEEEvNT_6ParamsE:
        .type           _ZN7cutlass13device_kernelIN5flash11enable_sm90INS1_16FlashAttnFwdSm90INS1_25CollectiveMainloopFwdSm90ILi2EN4cute5tupleIJNS5_1CILi1EEES8_S8_EEENS6_IJNS7_ILi64EEESA_SA_EEELi512ENS_10bfloat16_tEfNS_4arch4Sm90ELb0ELb0ELb0ELb1ELb1ELb1ELb0ELb0ELb0ELb1ELb1ELb0EEENS1_21CollectiveEpilogueFwdINS6_IJSA_NS7_ILi512EEESA_EEES9_SC_SE_Li256ELb1ELb1ELb1ELb0EEENS1_36VarlenDynamicPersistentTileSchedulerILi64ELi64ELi256ELi128ELb1ELb1ELb1ELb0ELb1ELb1EEEEEEEEEvNT_6ParamsE,@function
        .size           _ZN7cutlass13device_kernelIN5flash11enable_sm90INS1_16FlashAttnFwdSm90INS1_25CollectiveMainloopFwdSm90ILi2EN4cute5tupleIJNS5_1CILi1EEES8_S8_EEENS6_IJNS7_ILi64EEESA_SA_EEELi512ENS_10bfloat16_tEfNS_4arch4Sm90ELb0ELb0ELb0ELb1ELb1ELb1ELb0ELb0ELb0ELb1ELb1ELb0EEENS1_21CollectiveEpilogueFwdINS6_IJSA_NS7_ILi512EEESA_EEES9_SC_SE_Li256ELb1ELb1ELb1ELb0EEENS1_36VarlenDynamicPersistentTileSchedulerILi64ELi64ELi256ELi128ELb1ELb1ELb1ELb0ELb1ELb1EEEEEEEEEvNT_6ParamsE,(.L_x_5650 - _ZN7cutlass13device_kernelIN5flash11enable_sm90INS1_16FlashAttnFwdSm90INS1_25CollectiveMainloopFwdSm90ILi2EN4cute5tupleIJNS5_1CILi1EEES8_S8_EEENS6_IJNS7_ILi64EEESA_SA_EEELi512ENS_10bfloat16_tEfNS_4arch4Sm90ELb0ELb0ELb0ELb1ELb1ELb1ELb0ELb0ELb0ELb1ELb1ELb0EEENS1_21CollectiveEpilogueFwdINS6_IJSA_NS7_ILi512EEESA_EEES9_SC_SE_Li256ELb1ELb1ELb1ELb0EEENS1_36VarlenDynamicPersistentTileSchedulerILi64ELi64ELi256ELi128ELb1ELb1ELb1ELb0ELb1ELb1EEEEEEEEEvNT_6ParamsE)
        .other          _ZN7cutlass13device_kernelIN5flash11enable_sm90INS1_16FlashAttnFwdSm90INS1_25CollectiveMainloopFwdSm90ILi2EN4cute5tupleIJNS5_1CILi1EEES8_S8_EEENS6_IJNS7_ILi64EEESA_SA_EEELi512ENS_10bfloat16_tEfNS_4arch4Sm90ELb0ELb0ELb0ELb1ELb1ELb1ELb0ELb0ELb0ELb1ELb1ELb0EEENS1_21CollectiveEpilogueFwdINS6_IJSA_NS7_ILi512EEESA_EEES9_SC_SE_Li256ELb1ELb1ELb1ELb0EEENS1_36VarlenDynamicPersistentTileSchedulerILi64ELi64ELi256ELi128ELb1ELb1ELb1ELb0ELb1ELb1EEEEEEEEEvNT_6ParamsE,@"STO_CUDA_ENTRY STV_DEFAULT"
_ZN7cutlass13device_kernelIN5flash11enable_sm90INS1_16FlashAttnFwdSm90INS1_25CollectiveMainloopFwdSm90ILi2EN4cute5tupleIJNS5_1CILi1EEES8_S8_EEENS6_IJNS7_ILi64EEESA_SA_EEELi512ENS_10bfloat16_tEfNS_4arch4Sm90ELb0ELb0ELb0ELb1ELb1ELb1ELb0ELb0ELb0ELb1ELb1ELb0EEENS1_21CollectiveEpilogueFwdINS6_IJSA_NS7_ILi512EEESA_EEES9_SC_SE_Li256ELb1ELb1ELb1ELb0EEENS1_36VarlenDynamicPersistentTileSchedulerILi64ELi64ELi256ELi128ELb1ELb1ELb1ELb0ELb1ELb1EEEEEEEEEvNT_6ParamsE:
[----:B------:R-:W0:Y:S02]  /*0000*/  LDC R1, c[0x0][0x28] ;  /* 0x00000a00ff017b82 */ /* 0x000e240000000800 */
[----:B0-----:R-:W-:Y:S01]  /*0010*/  VIADD R1, R1, 0xffffffa0 ;  /* 0xffffffa001017836 */ /* 0x001fe20000000000 */
[----:B------:R-:W0:Y:S01]  /*0020*/  S2R R0, SR_TID.X ;  /* 0x0000000000007919 */ /* 0x000e220000002100 */
[----:B------:R-:W-:Y:S01]  /*0030*/  ELECT P0, URZ, PT ;  /* 0x00000000003f782f */ /* 0x000fe20003800000 */
[----:B------:R-:W-:Y:S01]  /*0040*/  BSSY B0, `(.L_x_580) ;  /* 0x000000e000007945 */ /* 0x000fe20003800000 */
[----:B0-----:R-:W-:-:S05]  /*0050*/  SHF.R.U32.HI R2, RZ, 0x5, R0 ;  /* 0x00000005ff027819 */ /* 0x001fca0000011600 */
[----:B------:R-:W0:Y:S02]  /*0060*/  SHFL.IDX PT, R3, R2, RZ, 0x1f ;  /* 0x00001fff02037589 */ /* 0x000e2400000e0000 */
[----:B0-----:R-:W-:Y:S02]  /*0070*/  ISETP.EQ.AND P0, PT, R3, RZ, P0 ;  /* 0x000000ff0300720c */ /* 0x001fe40000702270 */
[----:B------:R-:W-:-:S11]  /*0080*/  SHF.R.U32.HI R3, RZ, 0x7, R0 ;  /* 0x00000007ff037819 */ /* 0x000fd60000011600 */
[----:B------:R-:W-:Y:S05]  /*0090*/  @!P0 BRA `(.L_x_581) ;  /* 0x0000000000208947 */ /* 0x000fea0003800000 */
[----:B------:R-:W-:Y:S02]  /*00a0*/  ULDC.64 UR4, c[0x0][0x198] ;  /* 0x0000660000047ab9 */ /* 0x000fe40000000a00 */
[----:B------:R-:W-:Y:S02]  /*00b0*/  UIADD3 UR6, UP0, UR4, 0x570, URZ ;  /* 0x0000057004067890 */ /* 0x000fe4000ff1e03f */
[----:B------:R-:W-:Y:S02]  /*00c0*/  UIADD3 UR4, UP1, UR4, 0x670, URZ ;  /* 0x0000067004047890 */ /* 0x000fe4000ff3e03f */
[----:B------:R-:W-:Y:S02]  /*00d0*/  UIADD3.X UR7, URZ, UR5, URZ, UP0, !UPT ;  /* 0x000000053f077290 */ /* 0x000fe400087fe43f */
[----:B------:R-:W-:-:S07]  /*00e0*/  UIADD3.X UR5, URZ, UR5, URZ, UP1, !UPT ;  /* 0x000000053f057290 */ /* 0x000fce0008ffe43f */
[----:B------:R0:W-:Y:S02]  /*00f0*/  UTMACCTL.PF [UR6] ;  /* 0x00000000060079b9 */ /* 0x0001e40008040000 */
[----:B------:R0:W-:Y:S02]  /*0100*/  UTMACCTL.PF [UR4] ;  /* 0x00000000040079b9 */ /* 0x0001e40008040000 */
[----:B0-----:R-:W-:Y:S01]  /*0110*/  NOP ;  /* 0x0000000000007918 */ /* 0x001fe20000000000 */
.L_x_581:
[----:B------:R-:W-:Y:S05]  /*0120*/  BSYNC B0 ;  /* 0x0000000000007941 */ /* 0x000fea0003800000 */
.L_x_580:
[----:B------:R-:W-:Y:S01]  /*0130*/  VOTEU.ANY UP0, P0 ;  /* 0x00000000003f7886 */ /* 0x000fe20000000100 */
[----:B------:R-:W0:Y:S01]  /*0140*/  SHFL.IDX PT, R5, R3, RZ, 0x1f ;  /* 0x00001fff03057589 */ /* 0x000e2200000e0000 */
[----:B------:R-:W-:Y:S01]  /*0150*/  UMOV UR4, 0x80 ;  /* 0x0000008000047882 */ /* 0x000fe20000000000 */
[----:B------:R-:W-:Y:S01]  /*0160*/  UMOV UR7, 0x100 ;  /* 0x0000010000077882 */ /* 0x000fe20000000000 */
[----:B------:R-:W-:Y:S01]  /*0170*/  VOTEU.ANY UP1, P0 ;  /* 0x00000000003f7886 */ /* 0x000fe20000020100 */
[----:B------:R-:W1:Y:S01]  /*0180*/  @UP0 S2UR UR8, SR_CgaCtaId ;  /* 0x00000000000809c3 */ /* 0x000e620000008800 */
[----:B------:R-:W2:Y:S01]  /*0190*/  SHFL.IDX PT, R4, R2, RZ, 0x1f ;  /* 0x00001fff02047589 */ /* 0x000ea200000e0000 */
[----:B------:R-:W-:Y:S01]  /*01a0*/  @UP0 UMOV UR6, 0x400 ;  /* 0x0000040000060882 */ /* 0x000fe20000000000 */
[----:B------:R-:W-:-:S04]  /*01b0*/  @UP0 UIADD3 UR4, -UR4, 0x100000, URZ ;  /* 0x0010000004040890 */ /* 0x000fc8000fffe13f */
[----:B------:R-:W-:Y:S02]  /*01c0*/  @UP0 USHF.L.U32 UR5, UR4, 0xb, URZ ;  /* 0x0000000b04050899 */ /* 0x000fe4000800063f */
[----:B------:R-:W-:Y:S01]  /*01d0*/  @UP0 USHF.L.U32 UR4, UR4, 0x1, URZ ;  /* 0x0000000104040899 */ /* 0x000fe2000800063f */
[----:B------:R-:W-:Y:S01]  /*01e0*/  VOTEU.ANY UP2, P0 ;  /* 0x00000000003f7886 */ /* 0x000fe20000040100 */
[----:B0-----:R-:W-:Y:S01]  /*01f0*/  R2UR UR39, R5 ;  /* 0x00000000052772ca */ /* 0x001fe200000e0000 */
[----:B-1----:R-:W-:Y:S01]  /*0200*/  @UP0 ULEA UR8, UR8, UR6, 0x18 ;  /* 0x0000000608080291 */ /* 0x002fe2000f8ec03f */
[----:B--2---:R-:W-:Y:S01]  /*0210*/  ISETP.NE.AND P1, PT, R4, RZ, PT ;  /* 0x000000ff0400720c */ /* 0x004fe20003f25270 */
[----:B------:R-:W-:-:S04]  /*0220*/  @UP0 UIADD3 UR6, -UR7, 0x100000, URZ ;  /* 0x0010000007060890 */ /* 0x000fc8000fffe13f */
[----:B------:R-:W-:Y:S02]  /*0230*/  @UP0 USHF.L.U32 UR7, UR6, 0xb, URZ ;  /* 0x0000000b06070899 */ /* 0x000fe4000800063f */
[----:B------:R-:W-:-:S04]  /*0240*/  @UP0 USHF.L.U32 UR6, UR6, 0x1, URZ ;  /* 0x0000000106060899 */ /* 0x000fc8000800063f */
[----:B------:R-:W-:Y:S01]  /*0250*/  UISETP.NE.AND UP0, UPT, UR39, URZ, UPT ;  /* 0x0000003f2700728c */ /* 0x000fe2000bf05270 */
[----:B------:R-:W0:Y:S02]  /*0260*/  FENCE.VIEW.ASYNC.S ;  /* 0x00000000000073c6 */ /* 0x000e240000000000 */
[----:B0-----:R0:W1:Y:S05]  /*0270*/  @UP1 SYNCS.EXCH.64 URZ, [UR8+0x28c00], UR4 ;  /* 0x028c0004083f15b2 */ /* 0x00106a0008000100 */
[----:B------:R0:W2:Y:S01]  /*0280*/  @UP2 SYNCS.EXCH.64 URZ, [UR8+0x28c20], UR6 ;  /* 0x028c2006083f25b2 */ /* 0x0000a20008000100 */
        /* <DEDUP_REMOVED lines=10> */
[----:B0-----:R3:W4:Y:S01]  /*0330*/  SYNCS.EXCH.64 URZ, [UR6+0x28c30], UR4 ;  /* 0x028c3004063f75b2 */ /* 0x0017220008000100 */
[----:B------:R3:W0:Y:S01]  /*0340*/  SYNCS.EXCH.64 URZ, [UR6+0x28c40], UR4 ;  /* 0x028c4004063f75b2 */ /* 0x0006220008000100 */
[----:B------:R3:W0:Y:S01]  /*0350*/  SYNCS.EXCH.64 URZ, [UR6+0x28c38], UR4 ;  /* 0x028c3804063f75b2 */ /* 0x0006220008000100 */
[----:B------:R3:W0:Y:S02]  /*0360*/  SYNCS.EXCH.64 URZ, [UR6+0x28c48], UR4 ;  /* 0x028c4804063f75b2 */ /* 0x0006240008000100 */
[----:B---3--:R-:W-:Y:S01]  /*0370*/  NOP ;  /* 0x0000000000007918 */ /* 0x008fe20000000000 */
.L_x_582:
[----:B------:R-:W3:Y:S01]  /*0380*/  SHFL.IDX PT, R4, R2, RZ, 0x1f ;  /* 0x00001fff02047589 */ /* 0x000ee200000e0000 */
[----:B------:R-:W-:Y:S01]  /*0390*/  NOP ;  /* 0x0000000000007918 */ /* 0x000fe20000000000 */
[----:B---3--:R-:W-:-:S13]  /*03a0*/  ISETP.NE.AND P0, PT, R4, RZ, PT ;  /* 0x000000ff0400720c */ /* 0x008fda0003f05270 */
        /* <DEDUP_REMOVED lines=17> */
[----:B------:R3:W0:Y:S02]  /*04c0*/  SYNCS.EXCH.64 URZ, [UR8+0x28c68], UR6 ;  /* 0x028c6806083f75b2 */ /* 0x0006240008000100 */
[----:B---3--:R-:W-:Y:S01]  /*04d0*/  NOP ;  /* 0x0000000000007918 */ /* 0x008fe20000000000 */
.L_x_583:
[----:B------:R-:W3:Y:S01]  /*04e0*/  SHFL.IDX PT, R4, R2, RZ, 0x1f ;  /* 0x00001fff02047589 */ /* 0x000ee200000e0000 */
[----:B------:R-:W-:Y:S01]  /*04f0*/  NOP ;  /* 0x0000000000007918 */ /* 0x000fe20000000000 */
[----:B---3--:R-:W-:-:S13]  /*0500*/  ISETP.NE.AND P0, PT, R4, RZ, PT ;  /* 0x000000ff0400720c */ /* 0x008fda0003f05270 */
        /* <DEDUP_REMOVED lines=13> */
[----:B------:R3:W0:Y:S02]  /*05e0*/  SYNCS.EXCH.64 URZ, [UR6+0x28c88], UR4 ;  /* 0x028c8804063f75b2 */ /* 0x0006240008000100 */
[----:B---3--:R-:W-:Y:S01]  /*05f0*/  NOP ;  /* 0x0000000000007918 */ /* 0x008fe20000000000 */
.L_x_584:
        /* <DEDUP_REMOVED lines=22> */
.L_x_585:
        /* <DEDUP_REMOVED lines=22> */
.L_x_586:
[----:B------:R-:W-:Y:S01]  /*08c0*/  PLOP3.LUT P0, PT, PT, PT, UP0, 0x80, 0x0 ;  /* 0x000000000000781c */ /* 0x000fe20003f0f008 */
[----:B------:R-:W-:Y:S01]  /*08d0*/  UMOV UR36, 0x1 ;  /* 0x0000000100247882 */ /* 0x000fe20000000000 */
[----:B------:R-:W-:Y:S01]  /*08e0*/  NOP ;  /* 0x0000000000007918 */ /* 0x000fe20000000000 */
[----:B------:R-:W-:Y:S01]  /*08f0*/  USEL UR36, UR36, 0x2, !UP0 ;  /* 0x0000000224247887 */ /* 0x000fe2000c000000 */
[----:B------:R-:W-:Y:S01]  /*0900*/  BSSY B9, `(.L_x_587) ;  /* 0x00019b2000097945 */ /* 0x000fe20003800000 */
[----:B------:R-:W-:Y:S01]  /*0910*/  ULDC.64 UR42, c[0x0][0x208] ;  /* 0x00008200002a7ab9 */ /* 0x000fe20000000a00 */
[----:B012-4-:R-:W-:Y:S07]  /*0920*/  BAR.SYNC.DEFER_BLOCKING 0x0 ;  /* 0x0000000000007b1d */ /* 0x017fee0000010000 */
[----:B------:R-:W-:Y:S05]  /*0930*/  @!P0 BRA `(.L_x_588) ;  /* 0x0000012000848947 */ /* 0x000fea0003800000 */
.L_x_589:
[----:B------:R-:W-:-:S08]  /*0940*/  NOP ;  /* 0x0000000000007918 */ /* 0x000fd00000000000 */
[----:B------:R-:W0:Y:S02]  /*0950*/  USETMAXREG.TRY_ALLOC.CTAPOOL UP0, 0xe8 ;  /* 0x000000e8000079c8 */ /* 0x000e240008000600 */
[----:B0-----:R-:W-:-:S13]  /*0960*/  PLOP3.LUT P0, PT, PT, PT, UP0, 0x80, 0x0 ;  /* 0x000000000000781c */ /* 0x001fda0003f0f008 */
[----:B------:R-:W-:Y:S05]  /*0970*/  @!P0 BRA `(.L_x_589) ;  /* 0xfffffffc00f08947 */ /* 0x000fea000383ffff */
[----:B------:R-:W-:Y:S01]  /*0980*/  ISETP.NE.AND P0, PT, R3, 0x1, PT ;  /* 0x000000010300780c */ /* 0x000fe20003f05270 */
[----:B------:R-:W0:Y:S01]  /*0990*/  S2UR UR4, SR_CgaCtaId ;  /* 0x00000000000479c3 */ /* 0x000e220000008800 */
[----:B------:R-:W-:-:S11]  /*09a0*/  MOV R3, 0x400 ;  /* 0x0000040000037802 */ /* 0x000fd60000000f00 */
[----:B------:R-:W-:Y:S06]  /*09b0*/  @!P0 BAR.ARV 0x8, 0x100 ;  /* 0x0204000000008b1d */ /* 0x000fec0000002000 */
[----:B------:R-:W-:Y:S01]  /*09c0*/  ISETP.GE.U32.AND P0, PT, R0, 0x100, PT ;  /* 0x000001000000780c */ /* 0x000fe20003f06070 */
[----:B0-----:R-:W-:Y:S01]  /*09d0*/  IMAD.U32 R190, RZ, RZ, UR4 ;  /* 0x00000004ffbe7e24 */ /* 0x001fe2000f8e00ff */
[----:B------:R-:W-:-:S04]  /*09e0*/  ULDC UR4, c[0x0][0xc3c] ;  /* 0x00030f0000047ab9 */ /* 0x000fc80000000800 */
[----:B------:R-:W-:-:S07]  /*09f0*/  LEA R2, R190, R3, 0x18 ;  /* 0x00000003be027211 */ /* 0x000fce00078ec0ff */
[----:B------:R-:W-:Y:S08]  /*0a00*/  @P0 BAR.ARV 0xf, 0x100 ;  /* 0x03c4000000000b1d */ /* 0x000ff00000002000 */
[----:B------:R-:W-:Y:S06]  /*0a10*/  BAR.SYNC.DEFER_BLOCKING 0x5, 0x180 ;  /* 0x0146000000007b1d */ /* 0x000fec0000010000 */
[----:B------:R-:W0:Y:S02]  /*0a20*/  LDS.128 R152, [R2+0x28cd0] ;  /* 0x028cd00002987984 */ /* 0x000e240000000c00 */
[----:B------:R-:W-:Y:S06]  /*0a30*/  BAR.ARV 0x4, 0x180 ;  /* 0x0106000000007b1d */ /* 0x000fec0000002000 */
[----:B0-----:R-:W-:-:S13]  /*0a40*/  ISETP.GE.AND P0, PT, R155, UR4, PT ;  /* 0x000000049b007c0c */ /* 0x001fda000bf06270 */
[----:B------:R-:W-:Y:S05]  /*0a50*/  @P0 BRA `(.L_x_590) ;  /* 0x0000019800700947 */ /* 0x000fea0003800000 */
[----:B------:R-:W-:Y:S01]  /*0a60*/  VIADD R0, R0, 0xffffff80 ;  /* 0xffffff8000007836 */ /* 0x000fe20000000000 */
[----:B------:R-:W-:Y:S01]  /*0a70*/  ULOP3.LUT UR37, UR36, 0x1, URZ, 0xfc, !UPT ;  /* 0x0000000124257892 */ /* 0x000fe2000f8efc3f */
[----:B------:R-:W-:Y:S02]  /*0a80*/  IMAD.MOV.U32 R201, RZ, RZ, 0x40 ;  /* 0x00000040ffc97424 */ /* 0x000fe400078e00ff */
[----:B------:R-:W-:Y:S01]  /*0a90*/  IMAD.MOV.U32 R23, RZ, RZ, RZ ;  /* 0x000000ffff177224 */ /* 0x000fe200078e00ff */
[----:B------:R-:W-:Y:S01]  /*0aa0*/  SHF.R.S32.HI R3, RZ, 0x1f, R0 ;  /* 0x0000001fff037819 */ /* 0x000fe20000011400 */
[----:B------:R-:W-:Y:S02]  /*0ab0*/  IMAD.MOV.U32 R187, RZ, RZ, RZ ;  /* 0x000000ffffbb7224 */ /* 0x000fe400078e00ff */
[----:B------:R-:W-:Y:S01]  /*0ac0*/  IMAD.MOV.U32 R185, RZ, RZ, RZ ;  /* 0x000000ffffb97224 */ /* 0x000fe200078e00ff */
[CC--:B------:R-:W-:Y:S01]  /*0ad0*/  LEA.HI R5, R3.reuse, R0.reuse, RZ, 0x4 ;  /* 0x0000000003057211 */ /* 0x0c0fe200078f20ff */
[----:B------:R-:W-:Y:S01]  /*0ae0*/  IMAD.MOV.U32 R19, RZ, RZ, RZ ;  /* 0x000000ffff137224 */ /* 0x000fe200078e00ff */
[----:B------:R-:W-:-:S02]  /*0af0*/  LEA.HI R7, R3, R0, RZ, 0x5 ;  /* 0x0000000003077211 */ /* 0x000fc400078f28ff */
[----:B------:R-:W-:Y:S02]  /*0b00*/  SHF.R.S32.HI R6, RZ, 0x4, R5 ;  /* 0x00000004ff067819 */ /* 0x000fe40000011405 */
[--C-:B------:R-:W-:Y:S02]  /*0b10*/  SHF.R.S32.HI R198, RZ, 0x5, R7.reuse ;  /* 0x00000005ffc67819 */ /* 0x100fe40000011407 */
[----:B------:R-:W-:Y:S02]  /*0b20*/  SHF.R.S32.HI R9, RZ, 0x1f, R7 ;  /* 0x0000001fff097819 */ /* 0x000fe40000011407 */
[----:B------:R-:W-:Y:S02]  /*0b30*/  LOP3.LUT R7, R5, 0xfffffff0, RZ, 0xc0, !PT ;  /* 0xfffffff005077812 */ /* 0x000fe400078ec0ff */
[CC--:B------:R-:W-:Y:S02]  /*0b40*/  LEA.HI R4, R3.reuse, R0.reuse, RZ, 0x7 ;  /* 0x0000000003047211 */ /* 0x0c0fe400078f38ff */
[----:B------:R-:W-:Y:S01]  /*0b50*/  LEA.HI R13, R3, R0, RZ, 0x2 ;  /* 0x00000000030d7211 */ /* 0x000fe200078f10ff */
[----:B------:R-:W-:Y:S01]  /*0b60*/  IMAD.IADD R8, R0, 0x1, -R7 ;  /* 0x0000000100087824 */ /* 0x000fe200078e0a07 */
[----:B------:R-:W-:-:S02]  /*0b70*/  LEA.HI R5, R5, R6, RZ, 0x1 ;  /* 0x0000000605057211 */ /* 0x000fc400078f08ff */
[----:B------:R-:W-:Y:S02]  /*0b80*/  LEA.HI R3, R3, R0, RZ, 0x3 ;  /* 0x0000000003037211 */ /* 0x000fe400078f18ff */
[----:B------:R-:W-:Y:S02]  /*0b90*/  LOP3.LUT R5, R5, 0x1ffffffe, RZ, 0xc0, !PT ;  /* 0x1ffffffe05057812 */ /* 0x000fe400078ec0ff */
[----:B------:R-:W-:Y:S02]  /*0ba0*/  LOP3.LUT R15, R3, 0xfffffff8, RZ, 0xc0, !PT ;  /* 0xfffffff8030f7812 */ /* 0x000fe400078ec0ff */
[----:B------:R-:W-:Y:S01]  /*0bb0*/  LOP3.LUT R3, R4, 0xffffff80, RZ, 0xc0, !PT ;  /* 0xffffff8004037812 */ /* 0x000fe200078ec0ff */
[----:B------:R-:W-:Y:S01]  /*0bc0*/  IMAD.IADD R10, R6, 0x1, -R5 ;  /* 0x00000001060a7824 */ /* 0x000fe200078e0a05 */
[----:B------:R-:W-:Y:S01]  /*0bd0*/  LEA.HI R9, R9, R198, RZ, 0x2 ;  /* 0x000000c609097211 */ /* 0x000fe200078f10ff */
[C---:B------:R-:W-:Y:S01]  /*0be0*/  IMAD.IADD R15, R0.reuse, 0x1, -R15 ;  /* 0x00000001000f7824 */ /* 0x040fe200078e0a0f */
[----:B------:R-:W-:Y:S01]  /*0bf0*/  LOP3.LUT R11, R13, 0xfffffffc, RZ, 0xc0, !PT ;  /* 0xfffffffc0d0b7812 */ /* 0x000fe200078ec0ff */
[----:B------:R-:W-:Y:S01]  /*0c00*/  IMAD.IADD R3, R0, 0x1, -R3 ;  /* 0x0000000100037824 */ /* 0x000fe200078e0a03 */
[----:B------:R-:W-:Y:S01]  /*0c10*/  SHF.R.S32.HI R5, RZ, 0x1f, R8 ;  /* 0x0000001fff057819 */ /* 0x000fe20000011408 */
[----:B------:R-:W-:Y:S01]  /*0c20*/  IMAD.SHL.U32 R10, R10, 0x8, RZ ;  /* 0x000000080a0a7824 */ /* 0x000fe200078e00ff */
[----:B------:R-:W-:Y:S01]  /*0c30*/  SHF.R.S32.HI R18, RZ, 0x7, R4 ;  /* 0x00000007ff127819 */ /* 0x000fe20000011404 */
[----:B------:R-:W-:Y:S01]  /*0c40*/  IMAD.IADD R188, R0, 0x1, -R11 ;  /* 0x0000000100bc7824 */ /* 0x000fe200078e0a0b */
[----:B------:R-:W-:Y:S01]  /*0c50*/  LOP3.LUT R7, R9, 0x3ffffc, RZ, 0xc0, !PT ;  /* 0x003ffffc09077812 */ /* 0x000fe200078ec0ff */
[----:B------:R-:W-:Y:S01]  /*0c60*/  IMAD.SHL.U32 R192, R15, 0x8, RZ ;  /* 0x000000080fc07824 */ /* 0x000fe200078e00ff */
[----:B------:R-:W-:Y:S01]  /*0c70*/  LEA.HI R9, R5, R8, RZ, 0x3 ;  /* 0x0000000805097211 */ /* 0x000fe200078f18ff */
[----:B------:R-:W-:Y:S01]  /*0c80*/  IMAD R17, R18, 0x100, R8 ;  /* 0x0000010012117824 */ /* 0x000fe200078e0208 */
[----:B------:R-:W-:Y:S01]  /*0c90*/  SHF.R.S32.HI R0, RZ, 0x1f, R3 ;  /* 0x0000001fff007819 */ /* 0x000fe20000011403 */
[----:B------:R-:W-:Y:S01]  /*0ca0*/  IMAD.IADD R12, R198, 0x1, -R7 ;  /* 0x00000001c60c7824 */ /* 0x000fe200078e0a07 */
[----:B------:R-:W-:Y:S01]  /*0cb0*/  SHF.R.S32.HI R186, RZ, 0x2, R13 ;  /* 0x00000002ffba7819 */ /* 0x000fe2000001140d */
[----:B------:R-:W-:Y:S01]  /*0cc0*/  IMAD.SHL.U32 R16, R188, 0x8, RZ ;  /* 0x00000008bc107824 */ /* 0x000fe200078e00ff */
[----:B------:R-:W-:Y:S01]  /*0cd0*/  LOP3.LUT R11, R9, 0xfffffff8, RZ, 0xc0, !PT ;  /* 0xfffffff8090b7812 */ /* 0x000fe200078ec0ff */
[----:B------:R-:W-:Y:S01]  /*0ce0*/  IMAD R17, R12, 0x10, R17 ;  /* 0x000000100c117824 */ /* 0x000fe200078e0211 */
[-C--:B------:R-:W-:Y:S01]  /*0cf0*/  LEA.HI R5, R0, R3.reuse, RZ, 0x2 ;  /* 0x0000000300057211 */ /* 0x080fe200078f10ff */
[----:B------:R-:W-:Y:S01]  /*0d00*/  VIADD R12, R186, 0x20 ;  /* 0x00000020ba0c7836 */ /* 0x000fe20000000000 */
[----:B------:R-:W-:Y:S01]  /*0d10*/  LEA.HI R0, R0, R3, RZ, 0x5 ;  /* 0x0000000300007211 */ /* 0x000fe200078f28ff */
[----:B------:R-:W-:Y:S01]  /*0d20*/  IMAD.IADD R11, R8, 0x1, -R11 ;  /* 0x00000001080b7824 */ /* 0x000fe200078e0a0b */
[----:B------:R-:W-:Y:S01]  /*0d30*/  LOP3.LUT R8, R5, 0x7ffffffc, RZ, 0xc0, !PT ;  /* 0x7ffffffc05087812 */ /* 0x000fe200078ec0ff */
[----:B------:R-:W-:Y:S01]  /*0d40*/  IMAD.SHL.U32 R9, R9, 0x40, RZ ;  /* 0x0000004009097824 */ /* 0x000fe200078e00ff */
[--C-:B------:R-:W-:Y:S01]  /*0d50*/  SHF.R.S32.HI R6, RZ, 0x2, R5.reuse ;  /* 0x00000002ff067819 */ /* 0x100fe20000011405 */
[C---:B------:R-:W-:Y:S01]  /*0d60*/  VIADD R215, R16.reuse, 0x80 ;  /* 0x0000008010d77836 */ /* 0x040fe20000000000 */
[----:B------:R-:W-:Y:S01]  /*0d70*/  SHF.R.S32.HI R7, RZ, 0x1f, R5 ;  /* 0x0000001fff077819 */ /* 0x000fe20000011405 */
[----:B------:R-:W-:Y:S01]  /*0d80*/  IMAD.IADD R8, R3, 0x1, -R8 ;  /* 0x0000000103087824 */ /* 0x000fe200078e0a08 */
[----:B------:R-:W-:Y:S01]  /*0d90*/  SHF.R.S32.HI R5, RZ, 0x1f, R12 ;  /* 0x0000001fff057819 */ /* 0x000fe2000001140c */
[----:B------:R-:W-:Y:S01]  /*0da0*/  IMAD.SHL.U32 R3, R11, 0x40, RZ ;  /* 0x000000400b037824 */ /* 0x000fe200078e00ff */
[----:B------:R-:W-:Y:S01]  /*0db0*/  LEA.HI R7, R7, R6, RZ, 0x3 ;  /* 0x0000000607077211 */ /* 0x000fe200078f18ff */
[----:B------:R-:W-:Y:S01]  /*0dc0*/  VIADD R207, R16, 0x160 ;  /* 0x0000016010cf7836 */ /* 0x000fe20000000000 */
[----:B------:R-:W-:Y:S01]  /*0dd0*/  LEA.HI R14, R5, R12, RZ, 0x3 ;  /* 0x0000000c050e7211 */ /* 0x000fe200078f18ff */
[----:B------:R-:W-:Y:S01]  /*0de0*/  IMAD.SHL.U32 R12, R12, 0x40, RZ ;  /* 0x000000400c0c7824 */ /* 0x000fe200078e00ff */
[----:B------:R-:W-:Y:S01]  /*0df0*/  LOP3.LUT R7, R7, 0xfffffff8, RZ, 0xc0, !PT ;  /* 0xfffffff807077812 */ /* 0x000fe200078ec0ff */
[----:B------:R-:W-:Y:S01]  /*0e00*/  VIADD R212, R16, 0xe0 ;  /* 0x000000e010d47836 */ /* 0x000fe20000000000 */
[----:B------:R-:W-:Y:S01]  /*0e10*/  LOP3.LUT R3, R3, 0x1c0, RZ, 0xc0, !PT ;  /* 0x000001c003037812 */ /* 0x000fe200078ec0ff */
[----:B------:R-:W-:Y:S01]  /*0e20*/  IMAD.SHL.U32 R14, R14, 0x40, RZ ;  /* 0x000000400e0e7824 */ /* 0x000fe200078e00ff */
[----:B------:R-:W-:Y:S01]  /*0e30*/  LEA.HI R4, R4, R18, RZ, 0x1 ;  /* 0x0000001204047211 */ /* 0x000fe200078f08ff */
[----:B------:R-:W-:Y:S01]  /*0e40*/  IMAD.IADD R7, R6, 0x1, -R7 ;  /* 0x0000000106077824 */ /* 0x000fe200078e0a07 */
[----:B------:R-:W-:Y:S01]  /*0e50*/  LOP3.LUT R5, R12, 0x1c0, RZ, 0xc0, !PT ;  /* 0x000001c00c057812 */ /* 0x000fe200078ec0ff */
[----:B------:R-:W-:Y:S01]  /*0e60*/  IMAD.U32 R12, R17, 0x40, R10 ;  /* 0x00000040110c7824 */ /* 0x000fe200078e000a */
[----:B------:R-:W-:Y:S01]  /*0e70*/  SHF.R.S32.HI R0, RZ, 0x5, R0 ;  /* 0x00000005ff007819 */ /* 0x000fe20000011400 */
[C---:B------:R-:W-:Y:S01]  /*0e80*/  VIADD R214, R16.reuse, 0xa0 ;  /* 0x000000a010d67836 */ /* 0x040fe20000000000 */
[----:B------:R-:W-:Y:S01]  /*0e90*/  LOP3.LUT R10, R3, 0x8, R10, 0xf8, !PT ;  /* 0x00000008030a7812 */ /* 0x000fe200078ef80a */
[----:B------:R-:W-:Y:S01]  /*0ea0*/  VIADD R206, R16, 0x180 ;  /* 0x0000018010ce7836 */ /* 0x000fe20000000000 */
[----:B------:R-:W-:Y:S01]  /*0eb0*/  LOP3.LUT R4, R4, 0xfffffe, RZ, 0xc0, !PT ;  /* 0x00fffffe04047812 */ /* 0x000fe200078ec0ff */
[----:B------:R-:W-:Y:S01]  /*0ec0*/  IMAD R195, R0, 0x10, R7 ;  /* 0x0000001000c37824 */ /* 0x000fe200078e0207 */
[----:B------:R-:W-:Y:S01]  /*0ed0*/  SHF.R.U32.HI R3, RZ, 0x3, R3 ;  /* 0x00000003ff037819 */ /* 0x000fe20000011603 */
[----:B------:R-:W-:Y:S01]  /*0ee0*/  VIADD R213, R16, 0xc0 ;  /* 0x000000c010d57836 */ /* 0x000fe20000000000 */
[----:B------:R-:W-:Y:S01]  /*0ef0*/  LOP3.LUT R9, R9, 0x7ffffe00, RZ, 0xc0, !PT ;  /* 0x7ffffe0009097812 */ /* 0x000fe200078ec0ff */
[----:B------:R-:W-:Y:S01]  /*0f00*/  IMAD.IADD R4, R18, 0x1, -R4 ;  /* 0x0000000112047824 */ /* 0x000fe200078e0a04 */
[----:B------:R-:W-:Y:S01]  /*0f10*/  SHF.R.S32.HI R13, RZ, 0x1f, R13 ;  /* 0x0000001fff0d7819 */ /* 0x000fe2000001140d */
[----:B------:R-:W-:Y:S01]  /*0f20*/  VIADD R205, R16, 0x1a0 ;  /* 0x000001a010cd7836 */ /* 0x000fe20000000000 */
[----:B------:R-:W-:Y:S01]  /*0f30*/  LEA.HI R0, R188, R188, RZ, 0x1 ;  /* 0x000000bcbc007211 */ /* 0x000fe200078f08ff */
[----:B------:R-:W-:Y:S01]  /*0f40*/  IMAD R9, R198, 0x400, R9 ;  /* 0x00000400c6097824 */ /* 0x000fe200078e0209 */
[----:B------:R-:W-:Y:S01]  /*0f50*/  LOP3.LUT R10, R10, R3, RZ, 0x3c, !PT ;  /* 0x000000030a0a7212 */ /* 0x000fe200078e3cff */
[----:B------:R-:W-:Y:S01]  /*0f60*/  IMAD.SHL.U32 R15, R4, 0x100, RZ ;  /* 0x00000100040f7824 */ /* 0x000fe200078e00ff */
[----:B------:R-:W-:Y:S01]  /*0f70*/  LEA.HI R13, R13, R186, RZ, 0x3 ;  /* 0x000000ba0d0d7211 */ /* 0x000fe200078f18ff */
[----:B------:R-:W-:Y:S01]  /*0f80*/  VIADD R204, R16, 0x1c0 ;  /* 0x000001c010cc7836 */ /* 0x000fe20000000000 */
[----:B------:R-:W-:Y:S01]  /*0f90*/  LOP3.LUT R3, R0, 0x1ffffffe, RZ, 0xc0, !PT ;  /* 0x1ffffffe00037812 */ /* 0x000fe200078ec0ff */
[----:B------:R-:W-:Y:S01]  /*0fa0*/  IMAD.IADD R9, R9, 0x1, R10 ;  /* 0x0000000109097824 */ /* 0x000fe200078e020a */
[----:B------:R-:W-:Y:S01]  /*0fb0*/  SHF.R.U32.HI R6, RZ, 0x3, R5 ;  /* 0x00000003ff067819 */ /* 0x000fe20000011605 */
[----:B------:R-:W-:Y:S01]  /*0fc0*/  STL [R1+0x44], R18 ;  /* 0x0000441201007387 */ /* 0x000fe20000100800 */
[----:B------:R-:W-:Y:S01]  /*0fd0*/  LOP3.LUT R5, R5, 0x38, R16, 0xf8, !PT ;  /* 0x0000003805057812 */ /* 0x000fe200078ef810 */
[----:B------:R-:W-:Y:S01]  /*0fe0*/  IMAD.IADD R0, R188, 0x1, -R3 ;  /* 0x00000001bc007824 */ /* 0x000fe200078e0a03 */
[----:B------:R-:W-:Y:S01]  /*0ff0*/  LOP3.LUT R14, R14, 0xfffffe00, RZ, 0xc0, !PT ;  /* 0xfffffe000e0e7812 */ /* 0x000fe200078ec0ff */
[----:B------:R0:W-:Y:S01]  /*1000*/  STL [R1+0x58], R12 ;  /* 0x0000580c01007387 */ /* 0x0001e20000100800 */
[----:B------:R-:W-:Y:S01]  /*1010*/  SHF.R.S32.HI R4, RZ, 0x1f, R215 ;  /* 0x0000001fff047819 */ /* 0x000fe200000114d7 */
[----:B------:R-:W-:Y:S01]  /*1020*/  VIADD R203, R16, 0x1e0 ;  /* 0x000001e010cb7836 */ /* 0x000fe20000000000 */
[----:B------:R-:W-:Y:S01]  /*1030*/  LOP3.LUT R13, R13, 0xfffffff8, RZ, 0xc0, !PT ;  /* 0xfffffff80d0d7812 */ /* 0x000fe200078ec0ff */
[----:B------:R-:W-:Y:S01]  /*1040*/  STL [R1+0x3c], RZ ;  /* 0x00003cff01007387 */ /* 0x000fe20000100800 */
[----:B------:R-:W-:Y:S01]  /*1050*/  SHF.R.S32.HI R10, RZ, 0x1f, R207 ;  /* 0x0000001fff0a7819 */ /* 0x000fe200000114cf */
[----:B------:R-:W-:Y:S01]  /*1060*/  VIADD R26, R192, 0x80 ;  /* 0x00000080c01a7836 */ /* 0x000fe20000000000 */
[----:B------:R-:W-:Y:S01]  /*1070*/  R2P PR, R11, 0x6 ;  /* 0x000000060b007804 */ /* 0x000fe20000000000 */
[----:B------:R-:W-:Y:S01]  /*1080*/  IMAD.IADD R191, R186, 0x1, -R13 ;  /* 0x00000001babf7824 */ /* 0x000fe200078e0a0d */
[----:B------:R-:W-:Y:S01]  /*1090*/  SHF.R.S32.HI R7, RZ, 0x1f, R212 ;  /* 0x0000001fff077819 */ /* 0x000fe200000114d4 */
[----:B------:R-:W-:Y:S01]  /*10a0*/  STL [R1+0x54], R15 ;  /* 0x0000540f01007387 */ /* 0x000fe20000100800 */
[----:B------:R-:W-:Y:S01]  /*10b0*/  LOP3.LUT R5, R14, R5, R6, 0xf6, !PT ;  /* 0x000000050e057212 */ /* 0x000fe200078ef606 */
[----:B------:R-:W-:Y:S01]  /*10c0*/  VIADD R21, R192, 0x140 ;  /* 0x00000140c0157836 */ /* 0x000fe20000000000 */
[----:B------:R-:W-:Y:S01]  /*10d0*/  SHF.R.S32.HI R3, RZ, 0x1f, R214 ;  /* 0x0000001fff037819 */ /* 0x000fe200000114d6 */
[----:B------:R-:W-:Y:S01]  /*10e0*/  IMAD R0, R0, 0x8, R195 ;  /* 0x0000000800007824 */ /* 0x000fe200078e02c3 */
[----:B------:R-:W-:Y:S01]  /*10f0*/  SHF.R.S32.HI R11, RZ, 0x1f, R206 ;  /* 0x0000001fff0b7819 */ /* 0x000fe200000114ce */
[----:B------:R-:W-:Y:S01]  /*1100*/  IMAD R199, R9, 0x2, R2 ;  /* 0x0000000209c77824 */ /* 0x000fe200078e0202 */
[----:B------:R-:W-:Y:S01]  /*1110*/  SHF.L.U64.HI R223, R215, 0x1, R4 ;  /* 0x00000001d7df7819 */ /* 0x000fe20000010204 */
[C---:B------:R-:W-:Y:S01]  /*1120*/  VIADD R27, R192.reuse, 0x40 ;  /* 0x00000040c01b7836 */ /* 0x040fe20000000000 */
[----:B------:R-:W-:Y:S01]  /*1130*/  SHF.R.S32.HI R6, RZ, 0x1f, R213 ;  /* 0x0000001fff067819 */ /* 0x000fe200000114d5 */
[C---:B------:R-:W-:Y:S01]  /*1140*/  VIADD R25, R192.reuse, 0xc0 ;  /* 0x000000c0c0197836 */ /* 0x040fe20000000000 */
[----:B------:R-:W-:Y:S01]  /*1150*/  SHF.L.U64.HI R4, R207, 0x1, R10 ;  /* 0x00000001cf047819 */ /* 0x000fe2000001020a */
[C---:B------:R-:W-:Y:S01]  /*1160*/  VIADD R24, R192.reuse, 0x100 ;  /* 0x00000100c0187836 */ /* 0x040fe20000000000 */
[----:B0-----:R-:W-:Y:S01]  /*1170*/  SHF.R.S32.HI R12, RZ, 0x1f, R205 ;  /* 0x0000001fff0c7819 */ /* 0x001fe200000114cd */
[----:B------:R-:W-:Y:S01]  /*1180*/  VIADD R20, R192, 0x180 ;  /* 0x00000180c0147836 */ /* 0x000fe20000000000 */
[----:B------:R-:W-:Y:S01]  /*1190*/  SHF.R.S32.HI R13, RZ, 0x1f, R204 ;  /* 0x0000001fff0d7819 */ /* 0x000fe200000114cc */
[----:B------:R0:W-:Y:S01]  /*11a0*/  STL [R1], R4 ;  /* 0x0000000401007387 */ /* 0x0001e20000100800 */
[----:B------:R-:W-:Y:S01]  /*11b0*/  SHF.L.U64.HI R226, R212, 0x1, R7 ;  /* 0x00000001d4e27819 */ /* 0x000fe20000010207 */
[----:B------:R-:W-:Y:S01]  /*11c0*/  VIADD R18, R192, 0x1c0 ;  /* 0x000001c0c0127836 */ /* 0x000fe20000000000 */
[----:B------:R-:W-:Y:S01]  /*11d0*/  SHF.L.U64.HI R224, R214, 0x1, R3 ;  /* 0x00000001d6e07819 */ /* 0x000fe20000010203 */
[----:B------:R-:W-:Y:S01]  /*11e0*/  IMAD.SHL.U32 R3, R8, 0x2, RZ ;  /* 0x0000000208037824 */ /* 0x000fe200078e00ff */
[----:B------:R-:W-:Y:S01]  /*11f0*/  SHF.L.U64.HI R7, R206, 0x1, R11 ;  /* 0x00000001ce077819 */ /* 0x000fe2000001020b */
[----:B------:R-:W-:Y:S01]  /*1200*/  VIADD R217, R16, 0x40 ;  /* 0x0000004010d97836 */ /* 0x000fe20000000000 */
[----:B------:R-:W-:Y:S01]  /*1210*/  SHF.L.U64.HI R225, R213, 0x1, R6 ;  /* 0x00000001d5e17819 */ /* 0x000fe20000010206 */
[----:B------:R-:W-:Y:S01]  /*1220*/  IMAD.IADD R197, R3, 0x1, R15 ;  /* 0x0000000103c57824 */ /* 0x000fe200078e020f */
[----:B------:R-:W-:Y:S01]  /*1230*/  SHF.L.U64.HI R6, R205, 0x1, R12 ;  /* 0x00000001cd067819 */ /* 0x000fe2000001020c */
[----:B------:R-:W-:Y:S01]  /*1240*/  STL [R1+0x4], R7 ;  /* 0x0000040701007387 */ /* 0x000fe20000100800 */
[----:B0-----:R-:W-:Y:S01]  /*1250*/  SHF.L.U64.HI R4, R204, 0x1, R13 ;  /* 0x00000001cc047819 */ /* 0x001fe2000001020d */
[C---:B------:R-:W-:Y:S01]  /*1260*/  VIADD R38, R197.reuse, 0x10 ;  /* 0x00000010c5267836 */ /* 0x040fe20000000000 */
[----:B------:R-:W-:Y:S01]  /*1270*/  SHF.R.S32.HI R14, RZ, 0x1f, R203 ;  /* 0x0000001fff0e7819 */ /* 0x000fe200000114cb */
[----:B------:R0:W-:Y:S01]  /*1280*/  STL [R1+0x48], R3 ;  /* 0x0000480301007387 */ /* 0x0001e20000100800 */
[C---:B------:R-:W-:Y:S01]  /*1290*/  VIADD R35, R197.reuse, 0x28 ;  /* 0x00000028c5237836 */ /* 0x040fe20000000000 */
[----:B------:R-:W-:Y:S01]  /*12a0*/  SHF.R.S32.HI R26, RZ, 0x1f, R26 ;  /* 0x0000001fff1a7819 */ /* 0x000fe2000001141a */
[C---:B------:R-:W-:Y:S01]  /*12b0*/  VIADD R32, R197.reuse, 0x40 ;  /* 0x00000040c5207836 */ /* 0x040fe20000000000 */
[----:B------:R-:W-:Y:S01]  /*12c0*/  STL [R1+0x8], R6 ;  /* 0x0000080601007387 */ /* 0x000fe20000100800 */
[C---:B------:R-:W-:Y:S01]  /*12d0*/  VIADD R29, R197.reuse, 0x58 ;  /* 0x00000058c51d7836 */ /* 0x040fe20000000000 */
[----:B------:R-:W-:Y:S01]  /*12e0*/  SHF.R.S32.HI R21, RZ, 0x1f, R21 ;  /* 0x0000001fff157819 */ /* 0x000fe20000011415 */
[C---:B------:R-:W-:Y:S01]  /*12f0*/  VIADD R26, R197.reuse, 0x70 ;  /* 0x00000070c51a7836 */ /* 0x040fe20000000000 */
[----:B------:R1:W-:Y:S01]  /*1300*/  STL [R1+0xc], R4 ;  /* 0x00000c0401007387 */ /* 0x0003e20000100800 */
[----:B------:R-:W-:Y:S01]  /*1310*/  VIADD R21, R197, 0x88 ;  /* 0x00000088c5157836 */ /* 0x000fe20000000000 */
[----:B0-----:R-:W-:Y:S01]  /*1320*/  SHF.L.U64.HI R3, R203, 0x1, R14 ;  /* 0x00000001cb037819 */ /* 0x001fe2000001020e */
[C---:B------:R-:W-:Y:S01]  /*1330*/  VIADD R216, R16.reuse, 0x60 ;  /* 0x0000006010d87836 */ /* 0x040fe20000000000 */
[----:B------:R-:W-:Y:S01]  /*1340*/  SHF.R.S32.HI R27, RZ, 0x1f, R27 ;  /* 0x0000001fff1b7819 */ /* 0x000fe2000001141b */
[C---:B------:R-:W-:Y:S01]  /*1350*/  VIADD R210, R16.reuse, 0x100 ;  /* 0x0000010010d27836 */ /* 0x040fe20000000000 */
[----:B------:R-:W-:Y:S01]  /*1360*/  SHF.R.S32.HI R25, RZ, 0x1f, R25 ;  /* 0x0000001fff197819 */ /* 0x000fe20000011419 */
[----:B------:R0:W-:Y:S01]  /*1370*/  STL [R1+0x10], R3 ;  /* 0x0000100301007387 */ /* 0x0001e20000100800 */
[C---:B------:R-:W-:Y:S01]  /*1380*/  VIADD R209, R16.reuse, 0x120 ;  /* 0x0000012010d17836 */ /* 0x040fe20000000000 */
[----:B------:R-:W-:Y:S01]  /*1390*/  SHF.R.S32.HI R24, RZ, 0x1f, R24 ;  /* 0x0000001fff187819 */ /* 0x000fe20000011418 */
[----:B-1----:R-:W-:Y:S01]  /*13a0*/  IMAD R4, R5, 0x2, R2 ;  /* 0x0000000205047824 */ /* 0x002fe200078e0202 */
[----:B------:R-:W-:Y:S01]  /*13b0*/  SHF.R.S32.HI R20, RZ, 0x1f, R20 ;  /* 0x0000001fff147819 */ /* 0x000fe20000011414 */
[C---:B------:R-:W-:Y:S01]  /*13c0*/  VIADD R208, R16.reuse, 0x140 ;  /* 0x0000014010d07836 */ /* 0x040fe20000000000 */
[----:B------:R-:W-:Y:S01]  /*13d0*/  SHF.R.S32.HI R18, RZ, 0x1f, R18 ;  /* 0x0000001fff127819 */ /* 0x000fe20000011412 */
[C---:B------:R-:W-:Y:S01]  /*13e0*/  VIADD R15, R197.reuse, 0xa0 ;  /* 0x000000a0c50f7836 */ /* 0x040fe20000000000 */
[----:B------:R-:W-:Y:S01]  /*13f0*/  STL [R1+0x4c], R4 ;  /* 0x00004c0401007387 */ /* 0x000fe20000100800 */
[----:B------:R-:W-:Y:S01]  /*1400*/  VIADD R12, R197, 0xb8 ;  /* 0x000000b8c50c7836 */ /* 0x000fe20000000000 */
[----:B------:R-:W-:Y:S01]  /*1410*/  SEL R201, R201, 0xffffffc0, !P2 ;  /* 0xffffffc0c9c97807 */ /* 0x000fe20005000000 */
[----:B------:R-:W-:Y:S01]  /*1420*/  VIADD R202, R199, 0x26800 ;  /* 0x00026800c7ca7836 */ /* 0x000fe20000000000 */
[----:B------:R1:W-:Y:S01]  /*1430*/  STL [R1+0x50], R0 ;  /* 0x0000500001007387 */ /* 0x0003e20000100800 */
[C---:B------:R-:W-:Y:S01]  /*1440*/  VIADD R8, R197.reuse, 0xd0 ;  /* 0x000000d0c5087836 */ /* 0x040fe20000000000 */
[----:B0-----:R-:W-:Y:S01]  /*1450*/  SHF.R.S32.HI R3, RZ, 0x1f, R197 ;  /* 0x0000001fff037819 */ /* 0x001fe200000114c5 */
[C---:B------:R-:W-:Y:S01]  /*1460*/  VIADD R5, R197.reuse, 0xe8 ;  /* 0x000000e8c5057836 */ /* 0x040fe20000000000 */
[----:B------:R-:W-:Y:S01]  /*1470*/  SHF.R.S32.HI R220, RZ, 0x1f, R217 ;  /* 0x0000001fffdc7819 */ /* 0x000fe200000114d9 */
[----:B------:R-:W-:Y:S01]  /*1480*/  VIADD R22, R16, 0x20 ;  /* 0x0000002010167836 */ /* 0x000fe20000000000 */
[----:B------:R-:W-:Y:S01]  /*1490*/  SHF.R.S32.HI R221, RZ, 0x1f, R216 ;  /* 0x0000001fffdd7819 */ /* 0x000fe200000114d8 */
[C---:B------:R-:W-:Y:S01]  /*14a0*/  VIADD R39, R197.reuse, 0x8 ;  /* 0x00000008c5277836 */ /* 0x040fe20000000000 */
[----:B------:R-:W-:Y:S01]  /*14b0*/  SHF.R.S32.HI R227, RZ, 0x1f, R210 ;  /* 0x0000001fffe37819 */ /* 0x000fe200000114d2 */
[C---:B------:R-:W-:Y:S01]  /*14c0*/  VIADD R37, R197.reuse, 0x18 ;  /* 0x00000018c5257836 */ /* 0x040fe20000000000 */
[----:B-1----:R-:W-:Y:S01]  /*14d0*/  SHF.R.S32.HI R0, RZ, 0x1f, R38 ;  /* 0x0000001fff007819 */ /* 0x002fe20000011426 */
        /* <DEDUP_REMOVED lines=27> */
[----:B------:R-:W-:Y:S01]  /*1690*/  SHF.L.U64.HI R220, R217, 0x1, R220 ;  /* 0x00000001d9dc7819 */ /* 0x000fe200000102dc */
[C---:B------:R-:W-:Y:S01]  /*16a0*/  VIADD R10, R197.reuse, 0xc8 ;  /* 0x000000c8c50a7836 */ /* 0x040fe20000000000 */
[----:B------:R-:W-:Y:S01]  /*16b0*/  SHF.L.U64.HI R221, R216, 0x1, R221 ;  /* 0x00000001d8dd7819 */ /* 0x000fe200000102dd */
[C---:B------:R-:W-:Y:S01]  /*16c0*/  VIADD R7, R197.reuse, 0xd8 ;  /* 0x000000d8c5077836 */ /* 0x040fe20000000000 */
[----:B------:R-:W-:Y:S01]  /*16d0*/  SHF.L.U64.HI R227, R210, 0x1, R227 ;  /* 0x00000001d2e37819 */ /* 0x000fe200000102e3 */
[----:B------:R-:W-:Y:S01]  /*16e0*/  VIADD R6, R197, 0xe0 ;  /* 0x000000e0c5067836 */ /* 0x000fe20000000000 */
[----:B------:R-:W-:Y:S01]  /*16f0*/  SHF.L.U64.HI R228, R209, 0x1, R228 ;  /* 0x00000001d1e47819 */ /* 0x000fe200000102e4 */
[C---:B------:R-:W-:Y:S01]  /*1700*/  VIADD R4, R197.reuse, 0xf0 ;  /* 0x000000f0c5047836 */ /* 0x040fe20000000000 */
[----:B------:R-:W-:Y:S01]  /*1710*/  SHF.L.U64.HI R229, R208, 0x1, R229 ;  /* 0x00000001d0e57819 */ /* 0x000fe200000102e5 */
[----:B------:R-:W-:Y:S01]  /*1720*/  VIADD R3, R197, 0xf8 ;  /* 0x000000f8c5037836 */ /* 0x000fe20000000000 */
[----:B------:R-:W-:Y:S01]  /*1730*/  SHF.R.S32.HI R39, RZ, 0x1f, R39 ;  /* 0x0000001fff277819 */ /* 0x000fe20000011427 */
[----:B------:R-:W-:Y:S01]  /*1740*/  VIADD R200, R199, 0x26820 ;  /* 0x00026820c7c87836 */ /* 0x000fe20000000000 */
[----:B------:R-:W-:Y:S01]  /*1750*/  SHF.R.S32.HI R37, RZ, 0x1f, R37 ;  /* 0x0000001fff257819 */ /* 0x000fe20000011425 */
[----:B------:R-:W-:Y:S01]  /*1760*/  IMAD.SHL.U32 R188, R188, 0x4, RZ ;  /* 0x00000004bcbc7824 */ /* 0x000fe200078e00ff */
[----:B------:R-:W-:Y:S01]  /*1770*/  SHF.R.S32.HI R36, RZ, 0x1f, R36 ;  /* 0x0000001fff247819 */ /* 0x000fe20000011424 */
[C---:B------:R-:W-:Y:S01]  /*1780*/  @P1 VIADD R200, R202.reuse, 0xffffffe0 ;  /* 0xffffffe0cac81836 */ /* 0x040fe20000000000 */
[----:B------:R-:W-:Y:S01]  /*1790*/  SHF.R.S32.HI R34, RZ, 0x1f, R34 ;  /* 0x0000001fff227819 */ /* 0x000fe20000011422 */
[----:B------:R-:W-:Y:S01]  /*17a0*/  IMAD.IADD R202, R202, 0x1, R201 ;  /* 0x00000001caca7824 */ /* 0x000fe200078e02c9 */
[----:B------:R-:W-:Y:S01]  /*17b0*/  SHF.R.S32.HI R33, RZ, 0x1f, R33 ;  /* 0x0000001fff217819 */ /* 0x000fe20000011421 */
[----:B------:R-:W-:Y:S01]  /*17c0*/  VIADD R194, R188, 0x10 ;  /* 0x00000010bcc27836 */ /* 0x000fe20000000000 */
[----:B------:R-:W-:Y:S01]  /*17d0*/  SHF.R.S32.HI R31, RZ, 0x1f, R31 ;  /* 0x0000001fff1f7819 */ /* 0x000fe2000001141f */
[----:B------:R-:W-:Y:S01]  /*17e0*/  IMAD.IADD R201, R201, 0x1, R200 ;  /* 0x00000001c9c97824 */ /* 0x000fe200078e02c8 */
        /* <DEDUP_REMOVED lines=14> */
[----:B------:R-:W-:-:S07]  /*18d0*/  SHF.R.S32.HI R0, RZ, 0x1f, R3 ;  /* 0x0000001fff007819 */ /* 0x000fce0000011403 */
.L_x_727:
[----:B012-4-:R-:W0:Y:S01]  /*18e0*/  LDC.64 R4, c[0x0][0xc88] ;  /* 0x00032200ff047b82 */ /* 0x017e220000000a00 */
[----:B------:R-:W-:Y:S01]  /*18f0*/  ULDC.64 UR4, c[0x0][0xa28] ;  /* 0x00028a0000047ab9 */ /* 0x000fe20000000a00 */
[----:B------:R-:W-:Y:S01]  /*1900*/  ULDC.64 UR8, c[0x0][0xa18] ;  /* 0x0002860000087ab9 */ /* 0x000fe20000000a00 */
[----:B------:R-:W-:Y:S01]  /*1910*/  ULDC.64 UR6, c[0x0][0xa08] ;  /* 0x0002820000067ab9 */ /* 0x000fe20000000a00 */
[----:B0-----:R-:W-:-:S05]  /*1920*/  IMAD.WIDE R4, R155, 0x4, R4 ;  /* 0x000000049b047825 */ /* 0x001fca00078e0204 */
[----:B-----5:R-:W2:Y:S01]  /*1930*/  LDG.E R26, desc[UR42][R4.64] ;  /* 0x0000002a041a7981 */ /* 0x020ea2000c1e1900 */
[----:B------:R-:W-:Y:S01]  /*1940*/  ISETP.NE.U32.AND P2, PT, RZ, UR4, PT ;  /* 0x00000004ff007c0c */ /* 0x000fe2000bf45070 */
[----:B---3--:R-:W-:Y:S01]  /*1950*/  IMAD.MOV.U32 R8, RZ, RZ, RZ ;  /* 0x000000ffff087224 */ /* 0x008fe200078e00ff */
[----:B------:R-:W-:Y:S01]  /*1960*/  ISETP.NE.U32.AND P1, PT, RZ, UR8, PT ;  /* 0x00000008ff007c0c */ /* 0x000fe2000bf25070 */
[----:B------:R-:W-:Y:S01]  /*1970*/  IMAD.MOV.U32 R24, RZ, RZ, RZ ;  /* 0x000000ffff187224 */ /* 0x000fe200078e00ff */
[----:B------:R-:W-:Y:S02]  /*1980*/  ISETP.NE.AND.EX P2, PT, RZ, UR5, PT, P2 ;  /* 0x00000005ff007c0c */ /* 0x000fe4000bf45320 */
[----:B------:R-:W-:Y:S02]  /*1990*/  ISETP.NE.AND.EX P1, PT, RZ, UR9, PT, P1 ;  /* 0x00000009ff007c0c */ /* 0x000fe4000bf25310 */
[----:B------:R-:W-:-:S04]  /*19a0*/  ISETP.NE.U32.AND P0, PT, RZ, UR6, PT ;  /* 0x00000006ff007c0c */ /* 0x000fc8000bf05070 */
[----:B------:R-:W-:Y:S02]  /*19b0*/  ISETP.NE.AND.EX P0, PT, RZ, UR7, PT, P0 ;  /* 0x00000007ff007c0c */ /* 0x000fe4000bf05300 */
[----:B--2---:R-:W-:Y:S01]  /*19c0*/  SHF.R.S32.HI R0, RZ, 0x1f, R26 ;  /* 0x0000001fff007819 */ /* 0x004fe2000001141a */
[C---:B------:R-:W-:Y:S02]  /*19d0*/  IMAD.SHL.U32 R28, R26.reuse, 0x4, RZ ;  /* 0x000000041a1c7824 */ /* 0x040fe400078e00ff */
[C---:B------:R-:W-:Y:S01]  /*19e0*/  @P2 LEA R6, P3, R26.reuse, UR4, 0x2 ;  /* 0x000000041a062c11 */ /* 0x040fe2000f8610ff */
[----:B------:R-:W-:Y:S01]  /*19f0*/  STL [R1+0x14], R26 ;  /* 0x0000141a01007387 */ /* 0x000fe20000100800 */
[C-C-:B------:R-:W-:Y:S02]  /*1a00*/  SHF.L.U64.HI R27, R26.reuse, 0x2, R0.reuse ;  /* 0x000000021a1b7819 */ /* 0x140fe40000010200 */
[----:B------:R-:W-:Y:S01]  /*1a10*/  @P2 LEA.HI.X R7, R26, UR5, R0, 0x2, P3 ;  /* 0x000000051a072c11 */ /* 0x000fe200098f1400 */
[----:B------:R-:W-:Y:S01]  /*1a20*/  ULDC UR4, c[0x0][0x288] ;  /* 0x0000a20000047ab9 */ /* 0x000fe20000000800 */
[C---:B------:R-:W-:Y:S01]  /*1a30*/  IADD3 R4, P4, R28.reuse, UR6, RZ ;  /* 0x000000061c047c10 */ /* 0x040fe2000ff9e0ff */
[----:B------:R0:W-:Y:S04]  /*1a40*/  STL [R1+0x40], R0 ;  /* 0x0000400001007387 */ /* 0x0001e80000100800 */
[----:B------:R1:W5:Y:S01]  /*1a50*/  @P2 LDG.E R8, desc[UR42][R6.64] ;  /* 0x0000002a06082981 */ /* 0x000362000c1e1900 */
[----:B------:R-:W-:Y:S01]  /*1a60*/  IMAD.U32 R152, RZ, RZ, UR4 ;  /* 0x00000004ff987e24 */ /* 0x000fe2000f8e00ff */
[----:B------:R-:W-:Y:S01]  /*1a70*/  IADD3.X R5, R27, UR7, RZ, P4, !PT ;  /* 0x000000071b057c10 */ /* 0x000fe2000a7fe4ff */
[----:B------:R-:W-:Y:S01]  /*1a80*/  ULDC.64 UR4, c[0x0][0x418] ;  /* 0x0001060000047ab9 */ /* 0x000fe20000000a00 */
[----:B------:R2:W-:Y:S04]  /*1a90*/  STL [R1+0x1c], R28 ;  /* 0x00001c1c01007387 */ /* 0x0005e80000100800 */
[----:B------:R2:W5:Y:S01]  /*1aa0*/  @P0 LDG.E R24, desc[UR42][R4.64] ;  /* 0x0000002a04180981 */ /* 0x000562000c1e1900 */
[----:B-1----:R-:W-:-:S03]  /*1ab0*/  @P1 IADD3 R6, P2, R28, UR8, RZ ;  /* 0x000000081c061c10 */ /* 0x002fc6000ff5e0ff */
[----:B------:R2:W-:Y:S01]  /*1ac0*/  STL [R1+0x20], R27 ;  /* 0x0000201b01007387 */ /* 0x0005e20000100800 */
[----:B------:R-:W-:Y:S01]  /*1ad0*/  @P1 IADD3.X R7, R27, UR9, RZ, P2, !PT ;  /* 0x000000091b071c10 */ /* 0x000fe200097fe4ff */
[----:B------:R-:W-:Y:S02]  /*1ae0*/  UISETP.NE.U32.AND UP0, UPT, UR4, URZ, UPT ;  /* 0x0000003f0400728c */ /* 0x000fe4000bf05070 */
[----:B------:R2:W-:Y:S01]  /*1af0*/  STL [R1+0x24], R153 ;  /* 0x0000249901007387 */ /* 0x0005e20000100800 */
[----:B------:R-:W-:Y:S01]  /*1b00*/  ULDC.64 UR8, c[0x0][0xa20] ;  /* 0x0002880000087ab9 */ /* 0x000fe20000000a00 */
[----:B------:R-:W-:Y:S02]  /*1b10*/  ULDC UR4, c[0x0][0x424] ;  /* 0x0001090000047ab9 */ /* 0x000fe40000000800 */
[----:B------:R2:W5:Y:S01]  /*1b20*/  @P1 LDG.E R152, desc[UR42][R6.64] ;  /* 0x0000002a06981981 */ /* 0x000562000c1e1900 */
[----:B------:R-:W-:Y:S01]  /*1b30*/  UISETP.NE.AND.EX UP0, UPT, UR5, URZ, UPT, UP0 ;  /* 0x0000003f0500728c */ /* 0x000fe2000bf05300 */
[----:B------:R-:W-:-:S02]  /*1b40*/  LOP3.LUT R3, R154, 0xff000000, RZ, 0xc0, !PT ;  /* 0xff0000009a037812 */ /* 0x000fc400078ec0ff */
[----:B------:R-:W-:Y:S01]  /*1b50*/  ISETP.NE.U32.AND P2, PT, RZ, UR8, PT ;  /* 0x00000008ff007c0c */ /* 0x000fe2000bf45070 */
[----:B------:R-:W-:Y:S01]  /*1b60*/  USEL UR4, UR4, 0x1, UP0 ;  /* 0x0000000104047887 */ /* 0x000fe20008000000 */
[----:B------:R-:W-:Y:S01]  /*1b70*/  ULDC UR5, c[0x0][0x2f0] ;  /* 0x0000bc0000057ab9 */ /* 0x000fe20000000800 */
[----:B0-----:R-:W-:Y:S02]  /*1b80*/  LOP3.LUT R0, R154, 0xff0000, RZ, 0xc0, !PT ;  /* 0x00ff00009a007812 */ /* 0x001fe400078ec0ff */
[----:B------:R-:W-:Y:S01]  /*1b90*/  UIMAD UR4, UR4, UR5, URZ ;  /* 0x00000005040472a4 */ /* 0x000fe2000f8e023f */
[----:B------:R-:W-:Y:S02]  /*1ba0*/  SHF.R.U32.HI R3, RZ, 0x8, R3 ;  /* 0x00000008ff037819 */ /* 0x000fe40000011603 */
[----:B------:R-:W-:Y:S01]  /*1bb0*/  ISETP.NE.AND.EX P2, PT, RZ, UR9, PT, P2 ;  /* 0x00000009ff007c0c */ /* 0x000fe2000bf45320 */
[----:B------:R-:W-:Y:S01]  /*1bc0*/  ULDC UR5, c[0x0][0x348] ;  /* 0x0000d20000057ab9 */ /* 0x000fe20000000800 */
[----:B------:R-:W-:-:S02]  /*1bd0*/  LEA.HI R9, R0, R3, RZ, 0x10 ;  /* 0x0000000300097211 */ /* 0x000fc400078f80ff */
[----:B------:R-:W-:Y:S01]  /*1be0*/  LOP3.LUT R184, R154, 0xffff, RZ, 0xc0, !PT ;  /* 0x0000ffff9ab87812 */ /* 0x000fe200078ec0ff */
[----:B--2---:R-:W-:Y:S08]  /*1bf0*/  @P1 BRA `(.L_x_591) ;  /* 0x0000000000241947 */ /* 0x004ff00003800000 */
[----:B------:R-:W-:Y:S02]  /*1c00*/  ULDC.64 UR6, c[0x0][0xa00] ;  /* 0x0002800000067ab9 */ /* 0x000fe40000000a00 */
[----:B------:R-:W-:-:S04]  /*1c10*/  ISETP.NE.U32.AND P1, PT, RZ, UR6, PT ;  /* 0x00000006ff007c0c */ /* 0x000fc8000bf25070 */
[----:B------:R-:W-:-:S13]  /*1c20*/  ISETP.NE.AND.EX P1, PT, RZ, UR7, PT, P1 ;  /* 0x00000007ff007c0c */ /* 0x000fda000bf25310 */
[----:B------:R-:W-:Y:S05]  /*1c30*/  @!P1 BRA `(.L_x_591) ;  /* 0x0000000000149947 */ /* 0x000fea0003800000 */
[----:B------:R-:W0:Y:S02]  /*1c40*/  LDC.64 R6, c[0x0][0xa00] ;  /* 0x00028000ff067b82 */ /* 0x000e240000000a00 */
[----:B0-----:R-:W-:-:S05]  /*1c50*/  IMAD.WIDE R6, R26, 0x4, R6 ;  /* 0x000000041a067825 */ /* 0x001fca00078e0206 */
[----:B-----5:R-:W2:Y:S04]  /*1c60*/  LDG.E R152, desc[UR42][R6.64] ;  /* 0x0000002a06987981 */ /* 0x020ea8000c1e1900 */
[----:B------:R-:W2:Y:S02]  /*1c70*/  LDG.E R3, desc[UR42][R6.64+0x4] ;  /* 0x0000042a06037981 */ /* 0x000ea4000c1e1900 */
[----:B--2---:R-:W-:-:S07]  /*1c80*/  IMAD.IADD R152, R3, 0x1, -R152 ;  /* 0x0000000103987824 */ /* 0x004fce00078e0a98 */
.L_x_591:
[----:B------:R-:W-:Y:S02]  /*1c90*/  IMAD.U32 R36, RZ, RZ, UR5 ;  /* 0x00000005ff247e24 */ /* 0x000fe4000f8e00ff */
[----:B------:R-:W-:Y:S01]  /*1ca0*/  IMAD.U32 R25, RZ, RZ, UR4 ;  /* 0x00000004ff197e24 */ /* 0x000fe2000f8e00ff */
[----:B------:R-:W-:Y:S06]  /*1cb0*/  @!P2 BRA `(.L_x_592) ;  /* 0x000000000010a947 */ /* 0x000fec0003800000 */
[----:B------:R-:W-:-:S04]  /*1cc0*/  IADD3 R4, P0, R28, UR8, RZ ;  /* 0x000000081c047c10 */ /* 0x000fc8000ff1e0ff */
[----:B------:R-:W-:-:S05]  /*1cd0*/  IADD3.X R5, R27, UR9, RZ, P0, !PT ;  /* 0x000000091b057c10 */ /* 0x000fca00087fe4ff */
[----:B------:R0:W5:Y:S01]  /*1ce0*/  LDG.E R25, desc[UR42][R4.64] ;  /* 0x0000002a04197981 */ /* 0x000162000c1e1900 */
[----:B------:R-:W-:Y:S05]  /*1cf0*/  BRA `(.L_x_593) ;  /* 0x0000000000107947 */ /* 0x000fea0003800000 */
.L_x_592:
[----:B------:R-:W-:Y:S05]  /*1d00*/  @!P0 BRA `(.L_x_593) ;  /* 0x00000000000c8947 */ /* 0x000fea0003800000 */
[----:B------:R-:W2:Y:S04]  /*1d10*/  LDG.E R0, desc[UR42][R4.64] ;  /* 0x0000002a04007981 */ /* 0x000ea8000c1e1900 */
[----:B------:R-:W2:Y:S02]  /*1d20*/  LDG.E R25, desc[UR42][R4.64+0x4] ;  /* 0x0000042a04197981 */ /* 0x000ea4000c1e1900 */
[----:B--2---:R-:W-:-:S07]  /*1d30*/  IMAD.IADD R25, R25, 0x1, -R0 ;  /* 0x0000000119197824 */ /* 0x004fce00078e0a00 */
.L_x_593:
[----:B------:R-:W-:Y:S02]  /*1d40*/  ULDC.64 UR4, c[0x0][0xa10] ;  /* 0x0002840000047ab9 */ /* 0x000fe40000000a00 */
[----:B------:R-:W-:-:S04]  /*1d50*/  ISETP.NE.U32.AND P0, PT, RZ, UR4, PT ;  /* 0x00000004ff007c0c */ /* 0x000fc8000bf05070 */
[----:B------:R-:W-:Y:S01]  /*1d60*/  ISETP.NE.AND.EX P0, PT, RZ, UR5, PT, P0 ;  /* 0x00000005ff007c0c */ /* 0x000fe2000bf05300 */
[----:B------:R-:W-:Y:S02]  /*1d70*/  ULDC.64 UR4, c[0x0][0xa30] ;  /* 0x00028c0000047ab9 */ /* 0x000fe40000000a00 */
[----:B------:R-:W-:-:S10]  /*1d80*/  ISETP.NE.U32.AND P1, PT, RZ, UR4, PT ;  /* 0x00000004ff007c0c */ /* 0x000fd4000bf25070 */
[----:B0-----:R-:W0:Y:S01]  /*1d90*/  @P0 LDC.64 R4, c[0x0][0xa10] ;  /* 0x00028400ff040b82 */ /* 0x001e220000000a00 */
[----:B------:R-:W-:Y:S01]  /*1da0*/  ISETP.NE.AND.EX P1, PT, RZ, UR5, PT, P1 ;  /* 0x00000005ff007c0c */ /* 0x000fe2000bf25310 */
[----:B0-----:R-:W-:-:S05]  /*1db0*/  @P0 IMAD.WIDE R4, R26, 0x4, R4 ;  /* 0x000000041a040825 */ /* 0x001fca00078e0204 */
[----:B------:R-:W2:Y:S04]  /*1dc0*/  @P0 LDG.E R0, desc[UR42][R4.64] ;  /* 0x0000002a04000981 */ /* 0x000ea8000c1e1900 */
[----:B------:R0:W2:Y:S01]  /*1dd0*/  @P0 LDG.E R3, desc[UR42][R4.64+0x4] ;  /* 0x0000042a04030981 */ /* 0x0000a2000c1e1900 */
[----:B-----5:R-:W-:Y:S02]  /*1de0*/  IMAD.MOV.U32 R154, RZ, RZ, R25 ;  /* 0x000000ffff9a7224 */ /* 0x020fe400078e0019 */
[----:B0-----:R-:W-:-:S04]  /*1df0*/  @P1 IADD3 R4, P2, R28, UR4, RZ ;  /* 0x000000041c041c10 */ /* 0x001fc8000ff5e0ff */
[----:B------:R-:W-:-:S05]  /*1e00*/  @P1 IADD3.X R5, R27, UR5, RZ, P2, !PT ;  /* 0x000000051b051c10 */ /* 0x000fca00097fe4ff */
[----:B------:R0:W5:Y:S01]  /*1e10*/  @P1 LDG.E R154, desc[UR42][R4.64] ;  /* 0x0000002a049a1981 */ /* 0x000162000c1e1900 */
[----:B------:R-:W-:Y:S01]  /*1e20*/  LOP3.LUT R12, R9, 0xff, RZ, 0xc0, !PT ;  /* 0x000000ff090c7812 */ /* 0x000fe200078ec0ff */
[----:B------:R-:W-:Y:S01]  /*1e30*/  IMAD.IADD R11, R25, 0x1, -R8 ;  /* 0x00000001190b7824 */ /* 0x000fe200078e0a08 */
[----:B------:R-:W-:Y:S01]  /*1e40*/  SHF.R.U32.HI R6, RZ, 0x10, R9 ;  /* 0x00000010ff067819 */ /* 0x000fe20000011609 */
[----:B------:R-:W-:Y:S01]  /*1e50*/  BSSY B0, `(.L_x_594) ;  /* 0x000002b000007945 */ /* 0x000fe20003800000 */
[----:B------:R-:W-:Y:S01]  /*1e60*/  LOP3.LUT R18, R18, 0xfffffffb, RZ, 0xc0, !PT ;  /* 0xfffffffb12127812 */ /* 0x000fe200078ec0ff */
[----:B------:R0:W-:Y:S01]  /*1e70*/  STL [R1+0x38], R12 ;  /* 0x0000380c01007387 */ /* 0x0001e20000100800 */
[----:B------:R-:W-:-:S03]  /*1e80*/  IMAD.MOV.U32 R7, RZ, RZ, RZ ;  /* 0x000000ffff077224 */ /* 0x000fc600078e00ff */
[----:B------:R0:W-:Y:S01]  /*1e90*/  STL [R1+0x18], R6 ;  /* 0x0000180601007387 */ /* 0x0001e20000100800 */
[----:B--2---:R-:W-:-:S04]  /*1ea0*/  @P0 IMAD.IADD R36, R3, 0x1, -R0 ;  /* 0x0000000103240824 */ /* 0x004fc800078e0a00 */
[----:B------:R-:W-:-:S04]  /*1eb0*/  IMAD.IADD R155, R11, 0x1, R36 ;  /* 0x000000010b9b7824 */ /* 0x000fc800078e0224 */
[C---:B------:R-:W-:Y:S01]  /*1ec0*/  VIADD R0, R155.reuse, 0x3f ;  /* 0x0000003f9b007836 */ /* 0x040fe20000000000 */
[----:B------:R-:W-:-:S04]  /*1ed0*/  ISETP.GE.AND P3, PT, R155, 0x1, PT ;  /* 0x000000019b00780c */ /* 0x000fc80003f66270 */
[----:B------:R-:W-:-:S04]  /*1ee0*/  SHF.R.S32.HI R3, RZ, 0x1f, R0 ;  /* 0x0000001fff037819 */ /* 0x000fc80000011400 */
[----:B------:R-:W-:-:S04]  /*1ef0*/  LEA.HI R3, R3, R0, RZ, 0x6 ;  /* 0x0000000003037211 */ /* 0x000fc800078f30ff */
[----:B------:R-:W-:Y:S02]  /*1f00*/  SHF.R.S32.HI R168, RZ, 0x6, R3 ;  /* 0x00000006ffa87819 */ /* 0x000fe40000011403 */
[----:B------:R-:W-:Y:S01]  /*1f10*/  @P3 LOP3.LUT R18, R18, 0x4, RZ, 0xfc, !PT ;  /* 0x0000000412123812 */ /* 0x000fe200078efcff */
[----:B0-----:R-:W-:Y:S06]  /*1f20*/  @!P3 BRA `(.L_x_595) ;  /* 0x000000000074b947 */ /* 0x001fec0003800000 */
[----:B------:R-:W-:Y:S01]  /*1f30*/  ISETP.NE.AND P0, PT, R6, RZ, PT ;  /* 0x000000ff0600720c */ /* 0x000fe20003f05270 */
[----:B------:R-:W-:-:S03]  /*1f40*/  ULDC UR4, c[0x0][0x9f0] ;  /* 0x00027c0000047ab9 */ /* 0x000fc60000000800 */
[----:B------:R-:W-:-:S04]  /*1f50*/  SEL R9, R6, UR4, P0 ;  /* 0x0000000406097c07 */ /* 0x000fc80008000000 */
[-C--:B------:R-:W-:Y:S02]  /*1f60*/  IABS R6, R9.reuse ;  /* 0x0000000900067213 */ /* 0x080fe40000000000 */
[----:B------:R-:W-:Y:S02]  /*1f70*/  IADD3 R0, R168, -0x1, R9 ;  /* 0xffffffffa8007810 */ /* 0x000fe40007ffe009 */
[----:B------:R-:W0:Y:S01]  /*1f80*/  I2F.RP R3, R6 ;  /* 0x0000000600037306 */ /* 0x000e220000209400 */
[-C--:B------:R-:W-:Y:S02]  /*1f90*/  IABS R10, R9.reuse ;  /* 0x00000009000a7213 */ /* 0x080fe40000000000 */
[----:B------:R-:W-:Y:S02]  /*1fa0*/  IABS R8, R0 ;  /* 0x0000000000087213 */ /* 0x000fe40000000000 */
[----:B------:R-:W-:-:S04]  /*1fb0*/  LOP3.LUT R0, R0, R9, RZ, 0x3c, !PT ;  /* 0x0000000900007212 */ /* 0x000fc800078e3cff */
[----:B------:R-:W-:Y:S01]  /*1fc0*/  ISETP.GE.AND P2, PT, R0, RZ, PT ;  /* 0x000000ff0000720c */ /* 0x000fe20003f46270 */
[----:B0-----:R-:W0:Y:S02]  /*1fd0*/  MUFU.RCP R3, R3 ;  /* 0x0000000300037308 */ /* 0x001e240000001000 */
[----:B0-----:R-:W-:Y:S02]  /*1fe0*/  VIADD R4, R3, 0xffffffe ;  /* 0x0ffffffe03047836 */ /* 0x001fe40000000000 */
[----:B------:R-:W-:-:S04]  /*1ff0*/  IMAD.MOV R3, RZ, RZ, -R10 ;  /* 0x000000ffff037224 */ /* 0x000fc800078e0a0a */
[----:B------:R0:W1:Y:S02]  /*2000*/  F2I.FTZ.U32.TRUNC.NTZ R5, R4 ;  /* 0x0000000400057305 */ /* 0x000064000021f000 */
[----:B0-----:R-:W-:Y:S02]  /*2010*/  IMAD.MOV.U32 R4, RZ, RZ, RZ ;  /* 0x000000ffff047224 */ /* 0x001fe400078e00ff */
[----:B-1----:R-:W-:-:S04]  /*2020*/  IMAD.MOV R7, RZ, RZ, -R5 ;  /* 0x000000ffff077224 */ /* 0x002fc800078e0a05 */
[----:B------:R-:W-:-:S04]  /*2030*/  IMAD R7, R7, R6, RZ ;  /* 0x0000000607077224 */ /* 0x000fc800078e02ff */
[----:B------:R-:W-:-:S06]  /*2040*/  IMAD.HI.U32 R5, R5, R7, R4 ;  /* 0x0000000705057227 */ /* 0x000fcc00078e0004 */
[----:B------:R-:W-:-:S04]  /*2050*/  IMAD.HI.U32 R5, R5, R8, RZ ;  /* 0x0000000805057227 */ /* 0x000fc800078e00ff */
[----:B------:R-:W-:-:S05]  /*2060*/  IMAD R3, R5, R3, R8 ;  /* 0x0000000305037224 */ /* 0x000fca00078e0208 */
[----:B------:R-:W-:-:S13]  /*2070*/  ISETP.GT.U32.AND P1, PT, R6, R3, PT ;  /* 0x000000030600720c */ /* 0x000fda0003f24070 */
[----:B------:R-:W-:Y:S02]  /*2080*/  @!P1 IMAD.IADD R3, R3, 0x1, -R6 ;  /* 0x0000000103039824 */ /* 0x000fe400078e0a06 */
[----:B------:R-:W-:Y:S01]  /*2090*/  @!P1 VIADD R5, R5, 0x1 ;  /* 0x0000000105059836 */ /* 0x000fe20000000000 */
[----:B------:R-:W-:Y:S02]  /*20a0*/  ISETP.NE.AND P1, PT, R9, RZ, PT ;  /* 0x000000ff0900720c */ /* 0x000fe40003f25270 */
[----:B------:R-:W-:-:S13]  /*20b0*/  ISETP.GE.U32.AND P0, PT, R3, R6, PT ;  /* 0x000000060300720c */ /* 0x000fda0003f06070 */
[----:B------:R-:W-:-:S04]  /*20c0*/  @P0 VIADD R5, R5, 0x1 ;  /* 0x0000000105050836 */ /* 0x000fc80000000000 */
[----:B------:R-:W-:Y:S01]  /*20d0*/  @!P2 IMAD.MOV R5, RZ, RZ, -R5 ;  /* 0x000000ffff05a224 */ /* 0x000fe200078e0a05 */
[----:B------:R-:W-:-:S05]  /*20e0*/  @!P1 LOP3.LUT R5, RZ, R9, RZ, 0x33, !PT ;  /* 0x00000009ff059212 */ /* 0x000fca00078e33ff */
[----:B------:R-:W-:-:S07]  /*20f0*/  IMAD.MOV.U32 R7, RZ, RZ, R5 ;  /* 0x000000ffff077224 */ /* 0x000fce00078e0005 */
.L_x_595:
[----:B------:R-:W-:Y:S05]  /*2100*/  BSYNC B0 ;  /* 0x0000000000007941 */ /* 0x000fea0003800000 */
.L_x_594:
[----:B------:R-:W-:Y:S01]  /*2110*/  IMAD R0, R12, R7, RZ ;  /* 0x000000070c007224 */ /* 0x000fe200078e02ff */
[----:B------:R-:W-:-:S04]  /*2120*/  PLOP3.LUT P2, PT, PT, PT, PT, 0x80, 0x0 ;  /* 0x000000000000781c */ /* 0x000fc80003f4f070 */
[C---:B------:R-:W-:Y:S01]  /*2130*/  VIADDMNMX R7, R0.reuse, R7, R168, PT ;  /* 0x0000000700077246 */ /* 0x040fe200038001a8 */
[----:B------:R-:W-:-:S04]  /*2140*/  IMAD R0, R0, 0x40, -R11 ;  /* 0x0000004000007824 */ /* 0x000fc800078e0a0b */
[----:B------:R-:W-:Y:S01]  /*2150*/  IMAD R7, R7, 0x40, -R11 ;  /* 0x0000004007077824 */ /* 0x000fe200078e0a0b */
[----:B------:R-:W-:-:S04]  /*2160*/  VIMNMX R0, RZ, R0, !PT ;  /* 0x00000000ff007248 */ /* 0x000fc80007fe0100 */
[----:B------:R-:W-:Y:S02]  /*2170*/  VIMNMX R7, R7, R36, PT ;  /* 0x0000002407077248 */ /* 0x000fe40003fe0100 */
[----:B------:R-:W-:Y:S02]  /*2180*/  SHF.R.U32.HI R35, RZ, 0x6, R0 ;  /* 0x00000006ff237819 */ /* 0x000fe40000011600 */
[----:B------:R-:W-:-:S03]  /*2190*/  ISETP.GT.AND P0, PT, R7, R0, PT ;  /* 0x000000000700720c */ /* 0x000fc60003f04270 */
[----:B------:R-:W-:-:S10]  /*21a0*/  IMAD.MOV.U32 R34, RZ, RZ, R35 ;  /* 0x000000ffff227224 */ /* 0x000fd400078e0023 */
[----:B------:R-:W-:-:S05]  /*21b0*/  @P0 VIADD R3, R7, 0x3f ;  /* 0x0000003f07030836 */ /* 0x000fca0000000000 */
[----:B------:R-:W-:-:S04]  /*21c0*/  @P0 SHF.R.S32.HI R0, RZ, 0x1f, R3 ;  /* 0x0000001fff000819 */ /* 0x000fc80000011403 */
[----:B------:R-:W-:-:S04]  /*21d0*/  @P0 LEA.HI R0, R0, R3, RZ, 0x6 ;  /* 0x0000000300000211 */ /* 0x000fc800078f30ff */
[----:B------:R-:W-:-:S04]  /*21e0*/  @P0 SHF.R.S32.HI R34, RZ, 0x6, R0 ;  /* 0x00000006ff220819 */ /* 0x000fc80000011400 */
[----:B------:R-:W-:-:S13]  /*21f0*/  ISETP.GT.AND P0, PT, R34, R35, PT ;  /* 0x000000232200720c */ /* 0x000fda0003f04270 */
[----:B------:R-:W-:Y:S05]  /*2200*/  @!P0 BRA `(.L_x_596) ;  /* 0x0000002c00d08947 */ /* 0x000fea0003800000 */
[----:B------:R-:W-:Y:S01]  /*2210*/  VIADD R0, R2, 0x22400 ;  /* 0x0002240002007836 */ /* 0x000fe20000000000 */
[----:B------:R-:W-:Y:S04]  /*2220*/  BSSY B6, `(.L_x_597) ;  /* 0x0000013000067945 */ /* 0x000fe80003800000 */
[----:B------:R-:W-:-:S13]  /*2230*/  LOP3.LUT P0, RZ, R0, 0x3ff, RZ, 0xc0, !PT ;  /* 0x000003ff00ff7812 */ /* 0x000fda000780c0ff */
[----:B------:R-:W-:Y:S05]  /*2240*/  @!P0 BRA `(.L_x_598) ;  /* 0x0000000000408947 */ /* 0x000fea0003800000 */
[----:B------:R-:W-:Y:S01]  /*2250*/  MOV R14, 0x0 ;  /* 0x00000000000e7802 */ /* 0x000fe20000000f00 */
[----:B------:R-:W-:Y:S01]  /*2260*/  ULDC.64 UR4, c[0x4][0x90] ;  /* 0x0100240000047ab9 */ /* 0x000fe20000000a00 */
[----:B------:R-:W-:Y:S01]  /*2270*/  ULDC.64 UR6, c[0x4][0x30] ;  /* 0x01000c0000067ab9 */ /* 0x000fe20000000a00 */
[----:B------:R-:W-:Y:S02]  /*2280*/  IMAD.U32 R4, RZ, RZ, UR4 ;  /* 0x00000004ff047e24 */ /* 0x000fe4000f8e00ff */
        /* <DEDUP_REMOVED lines=11> */
[----:B0----5:R-:W-:Y:S05]  /*2340*/  CALL.ABS.NOINC R14 ;  /* 0x000000000e007343 */ /* 0x021fea0003c00000 */
.L_x_598:
[----:B------:R-:W-:Y:S05]  /*2350*/  BSYNC B6 ;  /* 0x0000000000067941 */ /* 0x000fea0003800000 */
.L_x_597:
        /* <DEDUP_REMOVED lines=20> */
.L_x_600:
[----:B------:R-:W-:Y:S05]  /*24a0*/  BSYNC B6 ;  /* 0x0000000000067941 */ /* 0x000fea0003800000 */
.L_x_599:
[----:B------:R-:W-:Y:S01]  /*24b0*/  ULDC.64 UR4, c[0x0][0x9f8] ;  /* 0x00027e0000047ab9 */ /* 0x000fe20000000a00 */
[----:B------:R-:W-:Y:S01]  /*24c0*/  IMAD.MOV.U32 R0, RZ, RZ, R26 ;  /* 0x000000ffff007224 */ /* 0x000fe200078e001a */
[----:B------:R-:W-:Y:S01]  /*24d0*/  ISETP.NE.U32.AND P0, PT, RZ, UR4, PT ;  /* 0x00000004ff007c0c */ /* 0x000fe2000bf05070 */
[----:B------:R-:W0:Y:S01]  /*24e0*/  S2R R3, SR_TID.X ;  /* 0x0000000000037919 */ /* 0x000e220000002100 */
[----:B------:R-:W1:Y:S02]  /*24f0*/  LDC.64 R6, c[0x0][0x3f8] ;  /* 0x0000fe00ff067b82 */ /* 0x000e640000000a00 */
[----:B------:R-:W-:-:S06]  /*2500*/  ISETP.NE.AND.EX P0, PT, RZ, UR5, PT, P0 ;  /* 0x00000005ff007c0c */ /* 0x000fcc000bf05300 */
[----:B------:R-:W2:Y:S07]  /*2510*/  LDC R45, c[0x0][0x3f4] ;  /* 0x0000fd00ff2d7b82 */ /* 0x000eae0000000800 */
[----:B------:R-:W-:Y:S02]  /*2520*/  @P0 IADD3 R4, P1, R28, UR4, RZ ;  /* 0x000000041c040c10 */ /* 0x000fe4000ff3e0ff */
[----:B------:R-:W-:Y:S02]  /*2530*/  SHF.R.S32.HI R9, RZ, 0x1f, R186 ;  /* 0x0000001fff097819 */ /* 0x000fe400000114ba */
[----:B------:R-:W-:Y:S01]  /*2540*/  SHF.R.S32.HI R189, RZ, 0x1f, R188 ;  /* 0x0000001fffbd7819 */ /* 0x000fe200000114bc */
[----:B------:R-:W3:Y:S01]  /*2550*/  S2R R44, SR_TID.X ;  /* 0x00000000002c7919 */ /* 0x000ee20000002100 */
[----:B------:R-:W-:Y:S01]  /*2560*/  @P0 IADD3.X R5, R27, UR5, RZ, P1, !PT ;  /* 0x000000051b050c10 */ /* 0x000fe20008ffe4ff */
[----:B------:R-:W-:Y:S01]  /*2570*/  IMAD.SHL.U32 R40, R191, 0x40, RZ ;  /* 0x00000040bf287824 */ /* 0x000fe200078e00ff */
[----:B------:R-:W-:-:S03]  /*2580*/  ULDC UR4, c[0x0][0x2f4] ;  /* 0x0000bd0000047ab9 */ /* 0x000fc60000000800 */
[----:B------:R4:W3:Y:S01]  /*2590*/  @P0 LDG.E R0, desc[UR42][R4.64] ;  /* 0x0000002a04000981 */ /* 0x0008e2000c1e1900 */
[-C--:B-1----:R-:W-:Y:S01]  /*25a0*/  IMAD.WIDE.U32 R20, R186, R6.reuse, R188 ;  /* 0x00000006ba147225 */ /* 0x082fe200078e00bc */
[----:B------:R-:W-:Y:S02]  /*25b0*/  LOP3.LUT R40, R40, 0x1c0, RZ, 0xc0, !PT ;  /* 0x000001c028287812 */ /* 0x000fe400078ec0ff */
[----:B------:R-:W-:Y:S01]  /*25c0*/  ISETP.GE.AND P1, PT, R22, UR4, PT ;  /* 0x0000000416007c0c */ /* 0x000fe2000bf26270 */
[----:B0-----:R-:W-:Y:S01]  /*25d0*/  VIADD R8, R3, 0xffffff80 ;  /* 0xffffff8003087836 */ /* 0x001fe20000000000 */
[----:B--2---:R-:W-:Y:S01]  /*25e0*/  ISETP.GE.AND P2, PT, R16, R45, PT ;  /* 0x0000002d1000720c */ /* 0x004fe20003f46270 */
[-C--:B------:R-:W-:Y:S01]  /*25f0*/  IMAD R3, R9, R6.reuse, RZ ;  /* 0x0000000609037224 */ /* 0x080fe200078e02ff */
[----:B------:R-:W-:Y:S01]  /*2600*/  SHF.R.U32.HI R42, RZ, 0x3, R40 ;  /* 0x00000003ff2a7819 */ /* 0x000fe20000011628 */
[----:B------:R-:W-:Y:S01]  /*2610*/  IMAD.WIDE.U32 R28, R186, R6, R16 ;  /* 0x00000006ba1c7225 */ /* 0x000fe200078e0010 */
[----:B----4-:R-:W0:Y:S01]  /*2620*/  LDC.64 R4, c[0x0][0x408] ;  /* 0x00010200ff047b82 */ /* 0x010e220000000a00 */
[----:B------:R-:W-:-:S02]  /*2630*/  SHF.R.S32.HI R13, RZ, 0x1f, R8 ;  /* 0x0000001fff0d7819 */ /* 0x000fc40000011408 */
[----:B------:R-:W-:Y:S01]  /*2640*/  IMAD R11, R186, R7, R3 ;  /* 0x00000007ba0b7224 */ /* 0x000fe200078e0203 */
[----:B------:R-:W-:Y:S01]  /*2650*/  LOP3.LUT R18, R18, 0xfffffffe, RZ, 0xc0, !PT ;  /* 0xfffffffe12127812 */ /* 0x000fe200078ec0ff */
[----:B------:R-:W-:Y:S01]  /*2660*/  IMAD.IADD R3, R24, 0x1, R25 ;  /* 0x0000000118037824 */ /* 0x000fe200078e0219 */
[----:B------:R-:W-:Y:S01]  /*2670*/  LEA.HI R13, R13, R8, RZ, 0x2 ;  /* 0x000000080d0d7211 */ /* 0x000fe200078f10ff */
[----:B------:R-:W-:Y:S01]  /*2680*/  IMAD.IADD R21, R21, 0x1, R11 ;  /* 0x0000000115157824 */ /* 0x000fe200078e020b */
[----:B------:R-:W-:Y:S01]  /*2690*/  SHF.L.U64.HI R38, R6, 0x6, R7 ;  /* 0x0000000606267819 */ /* 0x000fe20000010207 */
[----:B------:R-:W-:Y:S01]  /*26a0*/  IMAD.IADD R29, R11, 0x1, R29 ;  /* 0x000000010b1d7824 */ /* 0x000fe200078e021d */
[----:B------:R-:W-:Y:S01]  /*26b0*/  LOP3.LUT R13, R13, 0xfffffffc, RZ, 0xc0, !PT ;  /* 0xfffffffc0d0d7812 */ /* 0x000fe200078ec0ff */
[-C--:B-----5:R-:W-:Y:S01]  /*26c0*/  IMAD.WIDE.U32 R20, R154, R6.reuse, R20 ;  /* 0x000000069a147225 */ /* 0x0a0fe200078e0014 */
[----:B------:R-:W-:Y:S02]  /*26d0*/  SHF.R.S32.HI R11, RZ, 0x1f, R154 ;  /* 0x0000001fff0b7819 */ /* 0x000fe4000001149a */
[----:B------:R-:W-:Y:S01]  /*26e0*/  @P2 LOP3.LUT R18, R18, 0x1, RZ, 0xfc, !PT ;  /* 0x0000000112122812 */ /* 0x000fe200078efcff */
[----:B------:R-:W-:Y:S01]  /*26f0*/  IMAD.IADD R47, R8, 0x1, -R13 ;  /* 0x00000001082f7824 */ /* 0x000fe200078e0a0d */
[----:B------:R-:W-:Y:S01]  /*2700*/  ISETP.GE.AND P0, PT, R16, UR4, PT ;  /* 0x0000000410007c0c */ /* 0x000fe2000bf06270 */
[-C--:B------:R-:W-:Y:S01]  /*2710*/  IMAD R10, R11, R6.reuse, RZ ;  /* 0x000000060b0a7224 */ /* 0x080fe200078e02ff */
[----:B------:R-:W-:Y:S01]  /*2720*/  LOP3.LUT R18, R18, 0xfffffffd, RZ, 0xc0, !PT ;  /* 0xfffffffd12127812 */ /* 0x000fe200078ec0ff */
[----:B------:R-:W-:Y:S01]  /*2730*/  IMAD.WIDE.U32 R28, R154, R6, R28 ;  /* 0x000000069a1c7225 */ /* 0x000fe200078e001c */
[----:B---3--:R-:W-:-:S02]  /*2740*/  LEA.HI R44, R44, 0x8, RZ, 0x19 ;  /* 0x000000082c2c7811 */ /* 0x008fc400078fc8ff */
[----:B------:R-:W-:Y:S01]  /*2750*/  @P1 LOP3.LUT R18, R18, 0x2, RZ, 0xfc, !PT ;  /* 0x0000000212121812 */ /* 0x000fe200078efcff */
[----:B------:R-:W-:Y:S01]  /*2760*/  IMAD R49, R154, R7, R10 ;  /* 0x000000079a317224 */ /* 0x000fe200078e020a */
[----:B0-----:R-:W-:Y:S01]  /*2770*/  SHF.L.U64.HI R41, R4, 0x6, R5 ;  /* 0x0000000604297819 */ /* 0x001fe20000010205 */
[-C--:B------:R-:W-:Y:S02]  /*2780*/  IMAD R9, R9, R4.reuse, RZ ;  /* 0x0000000409097224 */ /* 0x080fe400078e02ff */
[-C--:B------:R-:W-:Y:S02]  /*2790*/  IMAD R11, R11, R4.reuse, RZ ;  /* 0x000000040b0b7224 */ /* 0x080fe400078e02ff */
[-C--:B------:R-:W-:Y:S01]  /*27a0*/  IMAD R13, R186, R5.reuse, R9 ;  /* 0x00000005ba0d7224 */ /* 0x080fe200078e0209 */
[----:B------:R-:W-:Y:S01]  /*27b0*/  SEL R9, R45, RZ, P2 ;  /* 0x000000ff2d097207 */ /* 0x000fe20001000000 */
[----:B------:R-:W-:Y:S01]  /*27c0*/  IMAD R11, R154, R5, R11 ;  /* 0x000000059a0b7224 */ /* 0x000fe200078e020b */
[----:B------:R-:W-:Y:S01]  /*27d0*/  LOP3.LUT R5, R40, 0x18, R16, 0xf8, !PT ;  /* 0x0000001828057812 */ /* 0x000fe200078ef810 */
[----:B------:R-:W-:-:S03]  /*27e0*/  IMAD.WIDE.U32 R30, R186, R4, R188 ;  /* 0x00000004ba1e7225 */ /* 0x000fc600078e00bc */
[----:B------:R-:W-:Y:S01]  /*27f0*/  LOP3.LUT R5, R5, R42, RZ, 0x3c, !PT ;  /* 0x0000002a05057212 */ /* 0x000fe200078e3cff */
[----:B------:R-:W-:Y:S02]  /*2800*/  IMAD.IADD R9, R16, 0x1, R9 ;  /* 0x0000000110097824 */ /* 0x000fe400078e0209 */
[----:B------:R-:W-:-:S03]  /*2810*/  IMAD.WIDE.U32 R32, R186, R4, R16 ;  /* 0x00000004ba207225 */ /* 0x000fc600078e0010 */
[----:B------:R-:W-:Y:S01]  /*2820*/  SHF.R.S32.HI R8, RZ, 0x1f, R9 ;  /* 0x0000001fff087819 */ /* 0x000fe20000011409 */
[----:B------:R-:W-:Y:S02]  /*2830*/  IMAD R46, R198, 0x200, R5 ;  /* 0x00000200c62e7824 */ /* 0x000fe400078e0205 */
[----:B------:R-:W-:Y:S01]  /*2840*/  IMAD.IADD R31, R31, 0x1, R13 ;  /* 0x000000011f1f7824 */ /* 0x000fe200078e020d */
[----:B------:R-:W-:Y:S01]  /*2850*/  LEA.HI R37, R8, R9, RZ, 0x3 ;  /* 0x0000000908257211 */ /* 0x000fe200078f18ff */
[----:B------:R-:W-:Y:S02]  /*2860*/  IMAD.IADD R33, R13, 0x1, R33 ;  /* 0x000000010d217824 */ /* 0x000fe400078e0221 */
[-C--:B------:R-:W-:Y:S01]  /*2870*/  IMAD.WIDE.U32 R30, R154, R4.reuse, R30 ;  /* 0x000000049a1e7225 */ /* 0x080fe200078e001e */
[----:B------:R-:W-:Y:S02]  /*2880*/  LOP3.LUT R5, R40, 0x38, R37, 0xf8, !PT ;  /* 0x0000003828057812 */ /* 0x000fe400078ef825 */
[----:B------:R-:W-:Y:S01]  /*2890*/  LOP3.LUT R51, R37, 0xfffffff8, RZ, 0xc0, !PT ;  /* 0xfffffff825337812 */ /* 0x000fe200078ec0ff */
[----:B------:R-:W-:Y:S01]  /*28a0*/  IMAD.WIDE.U32 R32, R154, R4, R32 ;  /* 0x000000049a207225 */ /* 0x000fe200078e0020 */
[----:B------:R-:W-:-:S02]  /*28b0*/  LOP3.LUT R5, R5, R42, RZ, 0x3c, !PT ;  /* 0x0000002a05057212 */ /* 0x000fc400078e3cff */
[----:B------:R-:W-:Y:S01]  /*28c0*/  SHF.R.S32.HI R54, RZ, 0x1f, R51 ;  /* 0x0000001fff367819 */ /* 0x000fe20000011433 */
[----:B------:R-:W-:Y:S02]  /*28d0*/  IMAD.IADD R48, R21, 0x1, R49 ;  /* 0x0000000115307824 */ /* 0x000fe400078e0231 */
[----:B------:R-:W-:Y:S02]  /*28e0*/  IMAD.SHL.U32 R39, R6, 0x40, RZ ;  /* 0x0000004006277824 */ /* 0x000fe400078e00ff */
[----:B------:R-:W-:Y:S02]  /*28f0*/  IMAD.SHL.U32 R43, R4, 0x40, RZ ;  /* 0x00000040042b7824 */ /* 0x000fe400078e00ff */
[----:B------:R-:W-:Y:S02]  /*2900*/  IMAD.SHL.U32 R45, R45, 0x2, RZ ;  /* 0x000000022d2d7824 */ /* 0x000fe400078e00ff */
[----:B------:R-:W-:Y:S02]  /*2910*/  IMAD R47, R47, 0x40, R186 ;  /* 0x000000402f2f7824 */ /* 0x000fe400078e02ba */
[----:B------:R-:W-:-:S02]  /*2920*/  IMAD.IADD R49, R49, 0x1, R29 ;  /* 0x0000000131317824 */ /* 0x000fc400078e021d */
[----:B------:R-:W-:Y:S02]  /*2930*/  IMAD.IADD R50, R31, 0x1, R11 ;  /* 0x000000011f327824 */ /* 0x000fe400078e020b */
[----:B------:R-:W-:Y:S02]  /*2940*/  IMAD.IADD R52, R11, 0x1, R33 ;  /* 0x000000010b347824 */ /* 0x000fe400078e0221 */
[----:B------:R-:W-:Y:S01]  /*2950*/  IMAD R55, R198, 0x200, R5 ;  /* 0x00000200c6377824 */ /* 0x000fe200078e0205 */
[----:B------:R-:W-:-:S07]  /*2960*/  SHF.R.S32.HI R53, RZ, 0x1f, R0 ;  /* 0x0000001fff357819 */ /* 0x000fce0000011400 */
.L_x_633:
[----:B0-----:R-:W0:Y:S01]  /*2970*/  LDC R60, c[0x0][0x430] ;  /* 0x00010c00ff3c7b82 */ /* 0x001e220000000800 */
[----:B------:R-:W-:Y:S02]  /*2980*/  VIADD R34, R34, 0xffffffff ;  /* 0xffffffff22227836 */ /* 0x000fe40000000000 */
[----:B------:R-:W-:Y:S02]  /*2990*/  IMAD.MOV.U32 R59, RZ, RZ, RZ ;  /* 0x000000ffff3b7224 */ /* 0x000fe400078e00ff */
[----:B------:R-:W-:-:S03]  /*29a0*/  IMAD R4, R34, 0x40, R47 ;  /* 0x0000004022047824 */ /* 0x000fc600078e022f */
[----:B-1----:R-:W1:Y:S01]  /*29b0*/  LDC R68, c[0x0][0x3f4] ;  /* 0x0000fd00ff447b82 */ /* 0x002e620000000800 */
[----:B------:R-:W-:Y:S01]  /*29c0*/  IMAD.IADD R12, R3, 0x1, R4 ;  /* 0x00000001030c7824 */ /* 0x000fe200078e0204 */
[----:B------:R-:W-:-:S03]  /*29d0*/  ISETP.GE.AND P1, PT, R4, R36, PT ;  /* 0x000000240400720c */ /* 0x000fc60003f26270 */
[----:B------:R-:W-:Y:S01]  /*29e0*/  IMAD.MOV.U32 R8, RZ, RZ, R12 ;  /* 0x000000ffff087224 */ /* 0x000fe200078e000c */
[----:B------:R-:W-:Y:S02]  /*29f0*/  ISETP.GT.OR P1, PT, R47, 0x3f, P1 ;  /* 0x0000003f2f00780c */ /* 0x000fe40000f24670 */
[----:B0-----:R-:W-:-:S11]  /*2a00*/  ISETP.NE.AND P2, PT, R60, 0x1, PT ;  /* 0x000000013c00780c */ /* 0x001fd60003f45270 */
[----:B------:R-:W0:Y:S08]  /*2a10*/  @!P1 LDC.64 R6, c[0x0][0x428] ;  /* 0x00010a00ff069b82 */ /* 0x000e300000000a00 */
[----:B--2---:R-:W2:Y:S08]  /*2a20*/  @!P1 LDC.64 R4, c[0x0][0x418] ;  /* 0x00010600ff049b82 */ /* 0x004eb00000000a00 */
[----:B---3--:R-:W3:Y:S08]  /*2a30*/  @P2 LDC R9, c[0x0][0x434] ;  /* 0x00010d00ff092b82 */ /* 0x008ef00000000800 */
[----:B------:R-:W4:Y:S01]  /*2a40*/  @P2 LDC R10, c[0x0][0x438] ;  /* 0x00010e00ff0a2b82 */ /* 0x000f220000000800 */
[----:B---3--:R-:W-:-:S05]  /*2a50*/  @P2 IMAD.HI.U32 R9, R12, R9, RZ ;  /* 0x000000090c092227 */ /* 0x008fca00078e00ff */
[----:B----4-:R-:W-:Y:S01]  /*2a60*/  @P2 SHF.R.U32.HI R8, RZ, R10, R9 ;  /* 0x0000000aff082219 */ /* 0x010fe20000011609 */
[----:B0-----:R-:W-:-:S03]  /*2a70*/  @!P1 IMAD R10, R53, R6, RZ ;  /* 0x00000006350a9224 */ /* 0x001fc600078e02ff */
[----:B------:R-:W-:Y:S01]  /*2a80*/  @!P1 SHF.R.S32.HI R9, RZ, 0x1f, R8 ;  /* 0x0000001fff099819 */ /* 0x000fe20000011408 */
[C---:B------:R-:W-:Y:S02]  /*2a90*/  @!P1 IMAD R11, R0.reuse, R7, R10 ;  /* 0x00000007000b9224 */ /* 0x040fe400078e020a */
[----:B------:R-:W-:-:S04]  /*2aa0*/  @!P1 IMAD.WIDE.U32 R6, R0, R6, R8 ;  /* 0x0000000600069225 */ /* 0x000fc800078e0008 */
[----:B------:R-:W-:Y:S01]  /*2ab0*/  @!P1 IMAD.IADD R7, R7, 0x1, R11 ;  /* 0x0000000107079824 */ /* 0x000fe200078e020b */
[----:B--2---:R-:W-:-:S04]  /*2ac0*/  @!P1 LEA R4, P2, R6, R4, 0x2 ;  /* 0x0000000406049211 */ /* 0x004fc800078410ff */
[----:B------:R-:W-:Y:S02]  /*2ad0*/  @!P1 LEA.HI.X R5, R6, R5, R7, 0x2, P2 ;  /* 0x0000000506059211 */ /* 0x000fe400010f1407 */
[----:B-1----:R-:W-:Y:S01]  /*2ae0*/  ISETP.GE.AND P2, PT, R68, 0x1, PT ;  /* 0x000000014400780c */ /* 0x002fe20003f46270 */
[----:B------:R-:W-:Y:S02]  /*2af0*/  IMAD.MOV R7, RZ, RZ, -R8 ;  /* 0x000000ffff077224 */ /* 0x000fe400078e0a08 */
[----:B------:R-:W-:Y:S01]  /*2b00*/  IMAD.SHL.U32 R64, R23, 0x1000, RZ ;  /* 0x0000100017407824 */ /* 0x000fe200078e00ff */
[----:B------:R-:W-:Y:S05]  /*2b10*/  YIELD ;  /* 0x0000000000007946 */ /* 0x000fea0003800000 */
[----:B------:R-:W-:Y:S01]  /*2b20*/  IMAD R60, R60, R7, R12 ;  /* 0x000000073c3c7224 */ /* 0x000fe200078e020c */
[----:B------:R-:W-:Y:S01]  /*2b30*/  BSSY B0, `(.L_x_601) ;  /* 0x00001ba000007945 */ /* 0x000fe20003800000 */
[----:B------:R-:W-:Y:S01]  /*2b40*/  IMAD.IADD R7, R46, 0x1, R64 ;  /* 0x000000012e077824 */ /* 0x000fe200078e0240 */
[----:B------:R0:W5:Y:S01]  /*2b50*/  @!P1 LDG.E R59, desc[UR42][R4.64] ;  /* 0x0000002a043b9981 */ /* 0x000162000c1e1900 */
[----:B------:R-:W-:-:S02]  /*2b60*/  ISETP.GT.AND P1, PT, R34, R35, PT ;  /* 0x000000232200720c */ /* 0x000fc40003f24270 */
[----:B------:R-:W-:Y:S01]  /*2b70*/  IMAD R66, R7, 0x2, R2 ;  /* 0x0000000207427824 */ /* 0x000fe200078e0202 */
[----:B------:R-:W-:Y:S10]  /*2b80*/  @!P2 BRA `(.L_x_602) ;  /* 0x0000001400fca947 */ /* 0x000ff40003800000 */
[----:B------:R-:W-:Y:S01]  /*2b90*/  SHF.R.S32.HI R62, RZ, 0x1f, R60 ;  /* 0x0000001fff3e7819 */ /* 0x000fe2000001143c */
[----:B------:R-:W-:Y:S01]  /*2ba0*/  ULDC.64 UR4, c[0x0][0x300] ;  /* 0x0000c00000047ab9 */ /* 0x000fe20000000a00 */
[----:B-----5:R-:W-:Y:S01]  /*2bb0*/  SHF.R.S32.HI R61, RZ, 0x1f, R59 ;  /* 0x0000001fff3d7819 */ /* 0x020fe2000001143b */
[----:B0-----:R-:W-:Y:S01]  /*2bc0*/  IMAD.WIDE.U32 R4, R60, UR4, RZ ;  /* 0x000000043c047c25 */ /* 0x001fe2000f8e00ff */
[----:B------:R-:W-:Y:S01]  /*2bd0*/  ULDC.U8 UR8, c[0x0][0x410] ;  /* 0x0001040000087ab9 */ /* 0x000fe20000000000 */
[----:B------:R-:W-:Y:S01]  /*2be0*/  SHF.R.S32.HI R12, RZ, 0x1f, R34 ;  /* 0x0000001fff0c7819 */ /* 0x000fe20000011422 */
[----:B------:R-:W-:Y:S01]  /*2bf0*/  ULDC.64 UR6, c[0x0][0x2e8] ;  /* 0x0000ba0000067ab9 */ /* 0x000fe20000000a00 */
[----:B------:R-:W-:Y:S01]  /*2c00*/  IMAD R7, R62, UR4, RZ ;  /* 0x000000043e077c24 */ /* 0x000fe2000f8e02ff */
[----:B------:R-:W-:Y:S01]  /*2c10*/  ISETP.NE.AND P2, PT, RZ, UR8, PT ;  /* 0x00000008ff007c0c */ /* 0x000fe2000bf45270 */
[----:B------:R-:W-:Y:S02]  /*2c20*/  IMAD R8, R38, R34, RZ ;  /* 0x0000002226087224 */ /* 0x000fe400078e02ff */
[----:B------:R-:W-:Y:S01]  /*2c30*/  IMAD R7, R60, UR5, R7 ;  /* 0x000000053c077c24 */ /* 0x000fe2000f8e0207 */
[----:B------:R-:W-:Y:S01]  /*2c40*/  ULDC.64 UR4, c[0x0][0x310] ;  /* 0x0000c40000047ab9 */ /* 0x000fe20000000a00 */
[----:B------:R-:W-:-:S02]  /*2c50*/  IMAD R9, R12, R39, R8 ;  /* 0x000000270c097224 */ /* 0x000fc400078e0208 */
[----:B------:R-:W-:Y:S02]  /*2c60*/  IMAD R6, R61, UR4, RZ ;  /* 0x000000043d067c24 */ /* 0x000fe4000f8e02ff */
[----:B------:R-:W-:Y:S02]  /*2c70*/  IMAD.IADD R5, R5, 0x1, R7 ;  /* 0x0000000105057824 */ /* 0x000fe400078e0207 */
[C---:B------:R-:W-:Y:S02]  /*2c80*/  IMAD R7, R59.reuse, UR5, R6 ;  /* 0x000000053b077c24 */ /* 0x040fe4000f8e0206 */
[----:B------:R-:W-:Y:S01]  /*2c90*/  IMAD.WIDE.U32 R4, R59, UR4, R4 ;  /* 0x000000043b047c25 */ /* 0x000fe2000f8e0004 */
[----:B------:R-:W-:-:S03]  /*2ca0*/  ULDC.64 UR4, c[0x0][0x308] ;  /* 0x0000c20000047ab9 */ /* 0x000fc60000000a00 */
[----:B------:R-:W-:Y:S02]  /*2cb0*/  IMAD.IADD R5, R5, 0x1, R7 ;  /* 0x0000000105057824 */ /* 0x000fe400078e0207 */
[----:B------:R-:W-:-:S04]  /*2cc0*/  IMAD.WIDE.U32 R6, R184, UR4, R4 ;  /* 0x00000004b8067c25 */ /* 0x000fc8000f8e0004 */
[----:B------:R-:W-:Y:S01]  /*2cd0*/  IMAD R13, R184, UR5, R7 ;  /* 0x00000005b80d7c24 */ /* 0x000fe2000f8e0207 */
[----:B------:R-:W-:Y:S01]  /*2ce0*/  LEA R67, P3, R6, UR6, 0x1 ;  /* 0x0000000606437c11 */ /* 0x000fe2000f8608ff */
[----:B------:R-:W-:-:S03]  /*2cf0*/  IMAD.WIDE.U32 R4, R39, R34, RZ ;  /* 0x0000002227047225 */ /* 0x000fc600078e00ff */
[----:B------:R-:W-:Y:S01]  /*2d00*/  LEA.HI.X R13, R6, UR7, R13, 0x1, P3 ;  /* 0x00000007060d7c11 */ /* 0x000fe200098f0c0d */
[----:B------:R-:W-:Y:S01]  /*2d10*/  IMAD.IADD R10, R5, 0x1, R9 ;  /* 0x00000001050a7824 */ /* 0x000fe200078e0209 */
[----:B------:R-:W-:Y:S07]  /*2d20*/  @!P2 BRA `(.L_x_603) ;  /* 0x0000000800c4a947 */ /* 0x000fee0003800000 */
[----:B------:R-:W-:Y:S01]  /*2d30*/  IMAD R63, R34, -0x40, R36 ;  /* 0xffffffc0223f7824 */ /* 0x000fe200078e0224 */
[----:B------:R-:W-:Y:S01]  /*2d40*/  BSSY B1, `(.L_x_604) ;  /* 0x000001e000017945 */ /* 0x000fe20003800000 */
[----:B------:R-:W-:Y:S02]  /*2d50*/  CS2R R8, SRZ ;  /* 0x0000000000087805 */ /* 0x000fe4000001ff00 */
[----:B------:R-:W-:Y:S02]  /*2d60*/  CS2R R26, SRZ ;  /* 0x00000000001a7805 */ /* 0x000fe4000001ff00 */
[----:B------:R-:W-:Y:S02]  /*2d70*/  CS2R R24, SRZ ;  /* 0x0000000000187805 */ /* 0x000fe4000001ff00 */
[----:B------:R-:W-:Y:S02]  /*2d80*/  VIMNMX R63, R63, 0x40, PT ;  /* 0x000000403f3f7848 */ /* 0x000fe40003fe0100 */
[----:B------:R-:W-:-:S02]  /*2d90*/  CS2R R56, SRZ ;  /* 0x0000000000387805 */ /* 0x000fc4000001ff00 */
[----:B------:R-:W-:-:S13]  /*2da0*/  ISETP.GE.AND P2, PT, R186, R63, PT ;  /* 0x0000003fba00720c */ /* 0x000fda0003f46270 */
[----:B------:R-:W-:Y:S05]  /*2db0*/  @P2 BRA `(.L_x_605) ;  /* 0x0000000000582947 */ /* 0x000fea0003800000 */
[----:B------:R-:W-:Y:S01]  /*2dc0*/  IMAD R6, R41, R34, RZ ;  /* 0x0000002229067224 */ /* 0x000fe200078e02ff */
[----:B------:R-:W-:Y:S01]  /*2dd0*/  IADD3 R8, P3, R20, R4, RZ ;  /* 0x0000000414087210 */ /* 0x000fe20007f7e0ff */
[----:B------:R-:W-:Y:S01]  /*2de0*/  IMAD.MOV.U32 R4, RZ, RZ, R30 ;  /* 0x000000ffff047224 */ /* 0x000fe200078e001e */
[----:B------:R-:W-:Y:S01]  /*2df0*/  ULDC.64 UR6, c[0x0][0x400] ;  /* 0x0001000000067ab9 */ /* 0x000fe20000000a00 */
[----:B------:R-:W-:Y:S01]  /*2e00*/  IMAD.MOV.U32 R5, RZ, RZ, R50 ;  /* 0x000000ffff057224 */ /* 0x000fe200078e0032 */
[----:B------:R-:W-:Y:S01]  /*2e10*/  ULDC.64 UR4, c[0x0][0x3e8] ;  /* 0x0000fa0000047ab9 */ /* 0x000fe20000000a00 */
[-C--:B------:R-:W-:Y:S02]  /*2e20*/  IMAD R11, R12, R43.reuse, R6 ;  /* 0x0000002b0c0b7224 */ /* 0x080fe400078e0206 */
[----:B------:R-:W-:-:S04]  /*2e30*/  IMAD.WIDE.U32 R6, R34, R43, R4 ;  /* 0x0000002b22067225 */ /* 0x000fc800078e0004 */
[----:B------:R-:W-:Y:S01]  /*2e40*/  IMAD.X R9, R10, 0x1, R48, P3 ;  /* 0x000000010a097824 */ /* 0x000fe200018e0630 */
[----:B------:R-:W-:Y:S01]  /*2e50*/  LEA R4, P3, R6, UR6, 0x1 ;  /* 0x0000000606047c11 */ /* 0x000fe2000f8608ff */
[----:B------:R-:W-:-:S05]  /*2e60*/  IMAD.IADD R5, R7, 0x1, R11 ;  /* 0x0000000107057824 */ /* 0x000fca00078e020b */
[----:B------:R-:W-:Y:S02]  /*2e70*/  LEA.HI.X R5, R6, UR7, R5, 0x1, P3 ;  /* 0x0000000706057c11 */ /* 0x000fe400098f0c05 */
[----:B------:R-:W-:-:S04]  /*2e80*/  LEA R6, P3, R8, UR4, 0x1 ;  /* 0x0000000408067c11 */ /* 0x000fc8000f8608ff */
[----:B------:R-:W-:Y:S02]  /*2e90*/  LEA.HI.X R7, R8, UR5, R9, 0x1, P3 ;  /* 0x0000000508077c11 */ /* 0x000fe400098f0c09 */
[----:B------:R-:W-:Y:S02]  /*2ea0*/  ISETP.GE.AND P3, PT, R188, R68, PT ;  /* 0x00000044bc00720c */ /* 0x000fe40003f66270 */
[----:B------:R-:W-:Y:S02]  /*2eb0*/  CS2R R8, SRZ ;  /* 0x0000000000087805 */ /* 0x000fe4000001ff00 */
[----:B------:R-:W-:-:S09]  /*2ec0*/  CS2R R24, SRZ ;  /* 0x0000000000187805 */ /* 0x000fd2000001ff00 */
[----:B------:R0:W5:Y:S04]  /*2ed0*/  @!P3 LDG.E.64 R26, desc[UR42][R6.64] ;  /* 0x0000002a061ab981 */ /* 0x000168000c1e1b00 */
[----:B------:R0:W5:Y:S01]  /*2ee0*/  @!P3 LDG.E.64 R56, desc[UR42][R4.64] ;  /* 0x0000002a0438b981 */ /* 0x000162000c1e1b00 */
[----:B------:R-:W-:-:S13]  /*2ef0*/  ISETP.GE.AND P3, PT, R194, R68, PT ;  /* 0x00000044c200720c */ /* 0x000fda0003f66270 */
[----:B------:R0:W5:Y:S04]  /*2f00*/  @!P3 LDG.E.64 R8, desc[UR42][R6.64+0x20] ;  /* 0x0000202a0608b981 */ /* 0x000168000c1e1b00 */
[----:B------:R0:W5:Y:S02]  /*2f10*/  @!P3 LDG.E.64 R24, desc[UR42][R4.64+0x20] ;  /* 0x0000202a0418b981 */ /* 0x000164000c1e1b00 */
.L_x_605:
[----:B------:R-:W-:Y:S05]  /*2f20*/  BSYNC B1 ;  /* 0x0000000000017941 */ /* 0x000fea0003800000 */
.L_x_604:
[----:B------:R-:W-:Y:S01]  /*2f30*/  UISETP.NE.AND UP0, UPT, UR37, 0x3, UPT ;  /* 0x000000032500788c */ /* 0x000fe2000bf05270 */
[----:B0----5:R-:W-:Y:S02]  /*2f40*/  IMAD.MOV.U32 R4, RZ, RZ, R8 ;  /* 0x000000ffff047224 */ /* 0x021fe400078e0008 */
[----:B------:R-:W-:Y:S02]  /*2f50*/  IMAD.MOV.U32 R5, RZ, RZ, R9 ;  /* 0x000000ffff057224 */ /* 0x000fe400078e0009 */
[----:B------:R-:W-:Y:S01]  /*2f60*/  IMAD.MOV.U32 R6, RZ, RZ, R26 ;  /* 0x000000ffff067224 */ /* 0x000fe200078e001a */
[----:B------:R-:W-:Y:S01]  /*2f70*/  PLOP3.LUT P3, PT, PT, PT, UP0, 0x80, 0x0 ;  /* 0x000000000000781c */ /* 0x000fe20003f6f008 */
[----:B------:R-:W-:Y:S01]  /*2f80*/  IMAD.MOV.U32 R7, RZ, RZ, R57 ;  /* 0x000000ffff077224 */ /* 0x000fe200078e0039 */
[----:B------:R-:W-:Y:S01]  /*2f90*/  PRMT R71, R5, 0x5410, R4 ;  /* 0x0000541005477816 */ /* 0x000fe20000000004 */
[----:B------:R-:W-:Y:S02]  /*2fa0*/  IMAD.MOV.U32 R4, RZ, RZ, R27 ;  /* 0x000000ffff047224 */ /* 0x000fe400078e001b */
[----:B------:R-:W-:Y:S01]  /*2fb0*/  IMAD.MOV.U32 R5, RZ, RZ, R25 ;  /* 0x000000ffff057224 */ /* 0x000fe200078e0019 */
[----:B------:R-:W-:-:S02]  /*2fc0*/  PRMT R74, R74, 0x5410, R7 ;  /* 0x000054104a4a7816 */ /* 0x000fc40000000007 */
[----:B------:R-:W-:Y:S01]  /*2fd0*/  PRMT R70, R4, 0x5410, R6 ;  /* 0x0000541004467816 */ /* 0x000fe20000000006 */
[----:B------:R-:W-:Y:S01]  /*2fe0*/  IMAD.MOV.U32 R4, RZ, RZ, R24 ;  /* 0x000000ffff047224 */ /* 0x000fe200078e0018 */
[----:B------:R-:W-:Y:S01]  /*2ff0*/  PRMT R73, R73, 0x5410, R5 ;  /* 0x0000541049497816 */ /* 0x000fe20000000005 */
[----:B------:R-:W-:-:S05]  /*3000*/  IMAD.MOV.U32 R6, RZ, RZ, R56 ;  /* 0x000000ffff067224 */ /* 0x000fca00078e0038 */
[----:B------:R-:W-:Y:S01]  /*3010*/  PRMT R72, R6, 0x5410, R4 ;  /* 0x0000541006487816 */ /* 0x000fe20000000004 */
[----:B------:R-:W-:Y:S06]  /*3020*/  @!P3 BRA `(.L_x_606) ;  /* 0x000000000004b947 */ /* 0x000fec0003800000 */
[----:B------:R-:W-:Y:S01]  /*3030*/  BPT.TRAP 0x1 ;  /* 0x000000040000795c */ /* 0x000fe20000300000 */
.L_x_606:
[----:B------:R-:W-:Y:S01]  /*3040*/  IMAD R58, R23, 0x8, R2 ;  /* 0x00000008173a7824 */ /* 0x000fe200078e0202 */
[----:B------:R-:W-:Y:S01]  /*3050*/  SHF.L.U32 R65, R187, 0x1f, RZ ;  /* 0x0000001fbb417819 */ /* 0x000fe200000006ff */
[----:B------:R-:W-:Y:S03]  /*3060*/  BSSY B1, `(.L_x_607) ;  /* 0x0000003000017945 */ /* 0x000fe60003800000 */
[----:B------:R-:W0:Y:S02]  /*3070*/  SYNCS.PHASECHK.TRANS64.TRYWAIT P4, [R58+URZ+0x28c90], R65 ;  /* 0x028c90413a0075a7 */ /* 0x000e24000808017f */
[----:B0-----:R-:W-:Y:S05]  /*3080*/  @!P4 BRA `(.L_x_608) ;  /* 0x0000017000ecc947 */ /* 0x001fea0003800000 */
.L_x_856:
[----:B------:R-:W-:Y:S05]  /*3090*/  BSYNC B1 ;  /* 0x0000000000017941 */ /* 0x000fea0003800000 */
.L_x_607:
[----:B------:R-:W-:-:S03]  /*30a0*/  UMOV UR4, 0xffffffff ;  /* 0xffffffff00047882 */ /* 0x000fc60000000000 */
[----:B------:R-:W-:Y:S05]  /*30b0*/  BRA.DIV UR4, `(.L_x_609) ;  /* 0x0000017204f47947 */ /* 0x000fea000b800000 */
[----:B------:R1:W2:Y:S04]  /*30c0*/  SHFL.IDX PT, R69, R13, RZ, 0x1c1f ;  /* 0x001c1fff0d457589 */ /* 0x0002a800000e0000 */
[----:B------:R1:W3:Y:S02]  /*30d0*/  SHFL.IDX PT, R14, R67, RZ, 0x1c1f ;  /* 0x001c1fff430e7589 */ /* 0x0002e400000e0000 */
.L_x_860:
[----:B------:R-:W-:Y:S05]  /*30e0*/  @P2 BRA `(.L_x_610) ;  /* 0x0000001400782947 */ /* 0x000fea0003800000 */
[----:B------:R-:W-:Y:S04]  /*30f0*/  BSSY B1, `(.L_x_611) ;  /* 0x0000037000017945 */ /* 0x000fe80003800000 */
[----:B------:R-:W-:Y:S05]  /*3100*/  @P0 BRA `(.L_x_612) ;  /* 0x0000000000d40947 */ /* 0x000fea0003800000 */
[----:B------:R4:W0:Y:S01]  /*3110*/  LDS.128 R4, [R66+0x22400] ;  /* 0x0224000042047984 */ /* 0x0008220000000c00 */
[C---:B---3--:R-:W-:Y:S01]  /*3120*/  LEA R10, P2, R16.reuse, R14, 0x1 ;  /* 0x0000000e100a7211 */ /* 0x048fe200078408ff */
[----:B------:R-:W-:Y:S03]  /*3130*/  BSSY B2, `(.L_x_613) ;  /* 0x0000031000027945 */ /* 0x000fe60003800000 */
[----:B--2---:R-:W-:Y:S02]  /*3140*/  LEA.HI.X R11, R16, R69, R17, 0x1, P2 ;  /* 0x00000045100b7211 */ /* 0x004fe400010f0c11 */
[----:B------:R-:W-:-:S13]  /*3150*/  ISETP.GE.AND P2, PT, R188, R68, PT ;  /* 0x00000044bc00720c */ /* 0x000fda0003f46270 */
[----:B----4-:R-:W-:Y:S05]  /*3160*/  @P2 BRA `(.L_x_614) ;  /* 0x0000000000b42947 */ /* 0x010fea0003800000 */
[----:B-1----:R-:W-:Y:S02]  /*3170*/  SHF.R.U64 R13, R56, 0x10, R57 ;  /* 0x00000010380d7819 */ /* 0x002fe40000001239 */
[----:B------:R-:W-:Y:S01]  /*3180*/  SHF.R.U64 R12, R26, 0x10, R27 ;  /* 0x000000101a0c7819 */ /* 0x000fe2000000121b */
[----:B0-----:R-:W-:Y:S01]  /*3190*/  IMAD.U32 R26, R5, 0x10000, RZ ;  /* 0x00010000051a7824 */ /* 0x001fe200078e00ff */
[----:B------:R-:W-:Y:S02]  /*31a0*/  PRMT R13, R72, 0x5410, R13 ;  /* 0x00005410480d7816 */ /* 0x000fe4000000000d */
[----:B------:R-:W-:Y:S02]  /*31b0*/  SHF.R.U32.HI R15, RZ, 0x10, R27 ;  /* 0x00000010ff0f7819 */ /* 0x000fe4000001161b */
[----:B------:R-:W-:Y:S02]  /*31c0*/  SHF.R.U32.HI R66, RZ, 0x10, R57 ;  /* 0x00000010ff427819 */ /* 0x000fe40000011639 */
[----:B------:R-:W-:-:S02]  /*31d0*/  PRMT R12, R70, 0x5432, R12 ;  /* 0x00005432460c7816 */ /* 0x000fc4000000000c */
[----:B------:R-:W-:Y:S02]  /*31e0*/  LOP3.LUT R27, R5, 0xffff0000, RZ, 0xc0, !PT ;  /* 0xffff0000051b7812 */ /* 0x000fe400078ec0ff */
[C---:B------:R-:W-:Y:S01]  /*31f0*/  LOP3.LUT R57, R13.reuse, 0xffff0000, RZ, 0xc0, !PT ;  /* 0xffff00000d397812 */ /* 0x040fe200078ec0ff */
[----:B------:R-:W-:Y:S01]  /*3200*/  IMAD.U32 R13, R13, 0x10000, RZ ;  /* 0x000100000d0d7824 */ /* 0x000fe200078e00ff */
[C---:B------:R-:W-:Y:S01]  /*3210*/  LOP3.LUT R56, R12.reuse, 0xffff0000, RZ, 0xc0, !PT ;  /* 0xffff00000c387812 */ /* 0x040fe200078ec0ff */
[----:B------:R-:W-:Y:S01]  /*3220*/  IMAD.U32 R12, R12, 0x10000, RZ ;  /* 0x000100000c0c7824 */ /* 0x000fe200078e00ff */
[----:B------:R-:W-:Y:S01]  /*3230*/  PRMT R66, R74, 0x5432, R66 ;  /* 0x000054324a427816 */ /* 0x000fe20000000042 */
[C---:B------:R-:W-:Y:S01]  /*3240*/  FMUL.FTZ R5, R27.reuse, R57 ;  /* 0x000000391b057220 */ /* 0x040fe20000410000 */
[----:B------:R-:W-:Y:S01]  /*3250*/  PRMT R15, R70, 0x5410, R15 ;  /* 0x00005410460f7816 */ /* 0x000fe2000000000f */
[----:B------:R-:W-:Y:S01]  /*3260*/  FMUL.FTZ R70, R27, R56 ;  /* 0x000000381b467220 */ /* 0x000fe20000410000 */
[----:B------:R-:W-:-:S02]  /*3270*/  IMAD.U32 R27, R6, 0x10000, RZ ;  /* 0x00010000061b7824 */ /* 0x000fc400078e00ff */
[----:B------:R-:W-:Y:S01]  /*3280*/  FFMA.FTZ R5, R26, R56, -R5 ;  /* 0x000000381a057223 */ /* 0x000fe20000010805 */
[----:B------:R-:W-:Y:S01]  /*3290*/  LOP3.LUT R56, R6, 0xffff0000, RZ, 0xc0, !PT ;  /* 0xffff000006387812 */ /* 0x000fe200078ec0ff */
[----:B------:R-:W-:Y:S02]  /*32a0*/  IMAD.U32 R67, R66, 0x10000, RZ ;  /* 0x0001000042437824 */ /* 0x000fe400078e00ff */
[----:B------:R-:W-:Y:S01]  /*32b0*/  FFMA.FTZ R26, R26, R57, R70 ;  /* 0x000000391a1a7223 */ /* 0x000fe20000010046 */
[C---:B------:R-:W-:Y:S01]  /*32c0*/  IMAD.U32 R57, R15.reuse, 0x10000, RZ ;  /* 0x000100000f397824 */ /* 0x040fe200078e00ff */
[----:B------:R-:W-:Y:S01]  /*32d0*/  LOP3.LUT R66, R66, 0xffff0000, RZ, 0xc0, !PT ;  /* 0xffff000042427812 */ /* 0x000fe200078ec0ff */
[C---:B------:R-:W-:Y:S01]  /*32e0*/  FMUL.FTZ R6, R56.reuse, R67 ;  /* 0x0000004338067220 */ /* 0x040fe20000410000 */
[----:B------:R-:W-:Y:S01]  /*32f0*/  LOP3.LUT R15, R15, 0xffff0000, RZ, 0xc0, !PT ;  /* 0xffff00000f0f7812 */ /* 0x000fe200078ec0ff */
[----:B------:R-:W-:Y:S01]  /*3300*/  FMUL.FTZ R56, R56, R57 ;  /* 0x0000003938387220 */ /* 0x000fe20000410000 */
[----:B------:R-:W-:Y:S01]  /*3310*/  F2FP.BF16.F32.PACK_AB R5, R26, R5 ;  /* 0x000000051a05723e */ /* 0x000fe200000010ff */
[----:B------:R-:W-:Y:S01]  /*3320*/  FFMA.FTZ R6, R27, R57, -R6 ;  /* 0x000000391b067223 */ /* 0x000fe20000010806 */
[----:B------:R-:W-:Y:S01]  /*3330*/  LOP3.LUT R57, R7, 0xffff0000, RZ, 0xc0, !PT ;  /* 0xffff000007397812 */ /* 0x000fe200078ec0ff */
[----:B------:R-:W-:Y:S01]  /*3340*/  FFMA.FTZ R27, R27, R67, R56 ;  /* 0x000000431b1b7223 */ /* 0x000fe20000010038 */
[----:B------:R-:W-:-:S02]  /*3350*/  IMAD.U32 R56, R7, 0x10000, RZ ;  /* 0x0001000007387824 */ /* 0x000fc400078e00ff */
[C---:B------:R-:W-:Y:S01]  /*3360*/  IMAD.U32 R7, R4.reuse, 0x10000, RZ ;  /* 0x0001000004077824 */ /* 0x040fe200078e00ff */
[----:B------:R-:W-:Y:S01]  /*3370*/  LOP3.LUT R4, R4, 0xffff0000, RZ, 0xc0, !PT ;  /* 0xffff000004047812 */ /* 0x000fe200078ec0ff */
[C---:B------:R-:W-:Y:S01]  /*3380*/  FMUL.FTZ R67, R57.reuse, R66 ;  /* 0x0000004239437220 */ /* 0x040fe20000410000 */
[-C--:B------:R-:W-:Y:S01]  /*3390*/  FMUL.FTZ R57, R57, R15.reuse ;  /* 0x0000000f39397220 */ /* 0x080fe20000410000 */
[----:B------:R-:W-:Y:S02]  /*33a0*/  F2FP.BF16.F32.PACK_AB R6, R27, R6 ;  /* 0x000000061b06723e */ /* 0x000fe400000010ff */
[----:B------:R-:W-:Y:S01]  /*33b0*/  FFMA.FTZ R67, R56, R15, -R67 ;  /* 0x0000000f38437223 */ /* 0x000fe20000010843 */
[CC--:B------:R-:W-:Y:S01]  /*33c0*/  FMUL.FTZ R70, R4.reuse, R13.reuse ;  /* 0x0000000d04467220 */ /* 0x0c0fe20000410000 */
[----:B------:R-:W-:Y:S01]  /*33d0*/  FMUL.FTZ R4, R4, R12 ;  /* 0x0000000c04047220 */ /* 0x000fe20000410000 */
[----:B------:R-:W-:Y:S02]  /*33e0*/  FFMA.FTZ R56, R56, R66, R57 ;  /* 0x0000004238387223 */ /* 0x000fe40000010039 */
[C---:B------:R-:W-:Y:S01]  /*33f0*/  FFMA.FTZ R70, R7.reuse, R12, -R70 ;  /* 0x0000000c07467223 */ /* 0x040fe20000010846 */
[----:B------:R-:W-:-:S02]  /*3400*/  FFMA.FTZ R7, R7, R13, R4 ;  /* 0x0000000d07077223 */ /* 0x000fc40000010004 */
[----:B------:R-:W-:-:S03]  /*3410*/  F2FP.BF16.F32.PACK_AB R56, R56, R67 ;  /* 0x000000433838723e */ /* 0x000fc600000010ff */
[----:B------:R-:W-:Y:S02]  /*3420*/  F2FP.BF16.F32.PACK_AB R4, R7, R70 ;  /* 0x000000460704723e */ /* 0x000fe400000010ff */
[----:B------:R-:W-:-:S07]  /*3430*/  IMAD.MOV.U32 R7, RZ, RZ, R56 ;  /* 0x000000ffff077224 */ /* 0x000fce00078e0038 */
.L_x_614:
[----:B------:R-:W-:Y:S05]  /*3440*/  BSYNC B2 ;  /* 0x0000000000027941 */ /* 0x000fea0003800000 */
.L_x_613:
[----:B0-----:R4:W-:Y:S02]  /*3450*/  ST.E.128 desc[UR42][R10.64], R4 ;  /* 0x000000040a007985 */ /* 0x0019e4000c101d2a */
.L_x_612:
[----:B------:R-:W-:Y:S05]  /*3460*/  BSYNC B1 ;  /* 0x0000000000017941 */ /* 0x000fea0003800000 */
.L_x_611:
[----:B------:R-:W-:-:S13]  /*3470*/  LOP3.LUT P2, RZ, R18, 0x2, RZ, 0xc0, !PT ;  /* 0x0000000212ff7812 */ /* 0x000fda000784c0ff */
[----:B------:R-:W-:Y:S05]  /*3480*/  @P2 BRA `(.L_x_610) ;  /* 0x0000001000902947 */ /* 0x000fea0003800000 */
[----:B----4-:R-:W-:Y:S01]  /*3490*/  IMAD.MOV.U32 R5, RZ, RZ, 0x20 ;  /* 0x00000020ff057424 */ /* 0x010fe200078e00ff */
[----:B------:R-:W-:Y:S01]  /*34a0*/  LOP3.LUT P2, RZ, R191, 0x4, RZ, 0xc0, !PT ;  /* 0x00000004bfff7812 */ /* 0x000fe2000784c0ff */
[----:B------:R-:W-:Y:S03]  /*34b0*/  BSSY B1, `(.L_x_615) ;  /* 0x0000036000017945 */ /* 0x000fe60003800000 */
[----:B------:R-:W-:Y:S02]  /*34c0*/  SEL R5, R5, 0xffffffe0, !P2 ;  /* 0xffffffe005057807 */ /* 0x000fe40005000000 */
[C---:B---3--:R-:W-:Y:S02]  /*34d0*/  LEA R10, P2, R22.reuse, R14, 0x1 ;  /* 0x0000000e160a7211 */ /* 0x048fe400078408ff */
[----:B------:R-:W-:Y:S02]  /*34e0*/  IADD3 R5, R5, R46, R64 ;  /* 0x0000002e05057210 */ /* 0x000fe40007ffe040 */
[----:B--2---:R-:W-:-:S02]  /*34f0*/  LEA.HI.X R11, R22, R69, R193, 0x1, P2 ;  /* 0x00000045160b7211 */ /* 0x004fc400010f0cc1 */
[----:B------:R-:W-:Y:S01]  /*3500*/  ISETP.GE.AND P2, PT, R194, R68, PT ;  /* 0x00000044c200720c */ /* 0x000fe20003f46270 */
[----:B------:R-:W-:-:S06]  /*3510*/  IMAD R4, R5, 0x2, R2 ;  /* 0x0000000205047824 */ /* 0x000fcc00078e0202 */
[----:B------:R-:W2:Y:S06]  /*3520*/  LDS.128 R4, [R4+0x22400] ;  /* 0x0224000004047984 */ /* 0x000eac0000000c00 */
[----:B------:R-:W-:Y:S05]  /*3530*/  @P2 BRA `(.L_x_616) ;  /* 0x0000000000b42947 */ /* 0x000fea0003800000 */
[----:B------:R-:W-:Y:S02]  /*3540*/  SHF.R.U64 R12, R24, 0x10, R25 ;  /* 0x00000010180c7819 */ /* 0x000fe40000001219 */
[----:B------:R-:W-:Y:S02]  /*3550*/  SHF.R.U64 R14, R8, 0x10, R9 ;  /* 0x00000010080e7819 */ /* 0x000fe40000001209 */
[----:B------:R-:W-:Y:S02]  /*3560*/  SHF.R.U32.HI R56, RZ, 0x10, R25 ;  /* 0x00000010ff387819 */ /* 0x000fe40000011619 */
[----:B------:R-:W-:Y:S01]  /*3570*/  SHF.R.U32.HI R15, RZ, 0x10, R9 ;  /* 0x00000010ff0f7819 */ /* 0x000fe20000011609 */
[----:B--2---:R-:W-:Y:S01]  /*3580*/  IMAD.U32 R9, R6, 0x10000, RZ ;  /* 0x0001000006097824 */ /* 0x004fe200078e00ff */
[----:B------:R-:W-:Y:S02]  /*3590*/  PRMT R25, R72, 0x5432, R12 ;  /* 0x0000543248197816 */ /* 0x000fe4000000000c */
[----:B------:R-:W-:-:S02]  /*35a0*/  PRMT R14, R71, 0x5432, R14 ;  /* 0x00005432470e7816 */ /* 0x000fc4000000000e */
[----:B------:R-:W-:Y:S02]  /*35b0*/  PRMT R24, R71, 0x5410, R15 ;  /* 0x0000541047187816 */ /* 0x000fe4000000000f */
[----:B------:R-:W-:Y:S02]  /*35c0*/  LOP3.LUT R12, R5, 0xffff0000, RZ, 0xc0, !PT ;  /* 0xffff0000050c7812 */ /* 0x000fe400078ec0ff */
[C---:B------:R-:W-:Y:S01]  /*35d0*/  LOP3.LUT R27, R25.reuse, 0xffff0000, RZ, 0xc0, !PT ;  /* 0xffff0000191b7812 */ /* 0x040fe200078ec0ff */
[----:B------:R-:W-:Y:S01]  /*35e0*/  IMAD.U32 R26, R24, 0x10000, RZ ;  /* 0x00010000181a7824 */ /* 0x000fe200078e00ff */
[----:B------:R-:W-:Y:S01]  /*35f0*/  LOP3.LUT R15, R14, 0xffff0000, RZ, 0xc0, !PT ;  /* 0xffff00000e0f7812 */ /* 0x000fe200078ec0ff */
[----:B------:R-:W-:Y:S01]  /*3600*/  IMAD.U32 R25, R25, 0x10000, RZ ;  /* 0x0001000019197824 */ /* 0x000fe200078e00ff */
[----:B------:R-:W-:Y:S01]  /*3610*/  PRMT R56, R73, 0x5432, R56 ;  /* 0x0000543249387816 */ /* 0x000fe20000000038 */
[----:B------:R-:W-:Y:S01]  /*3620*/  FMUL.FTZ R66, R12, R27 ;  /* 0x0000001b0c427220 */ /* 0x000fe20000410000 */
[----:B-1----:R-:W-:Y:S01]  /*3630*/  LOP3.LUT R13, R6, 0xffff0000, RZ, 0xc0, !PT ;  /* 0xffff0000060d7812 */ /* 0x002fe200078ec0ff */
[C---:B------:R-:W-:Y:S01]  /*3640*/  IMAD.U32 R6, R7.reuse, 0x10000, RZ ;  /* 0x0001000007067824 */ /* 0x040fe200078e00ff */
[----:B------:R-:W-:Y:S01]  /*3650*/  LOP3.LUT R8, R7, 0xffff0000, RZ, 0xc0, !PT ;  /* 0xffff000007087812 */ /* 0x000fe200078ec0ff */
[----:B------:R-:W-:-:S02]  /*3660*/  IMAD.U32 R7, R5, 0x10000, RZ ;  /* 0x0001000005077824 */ /* 0x000fc400078e00ff */
[-C--:B------:R-:W-:Y:S01]  /*3670*/  FMUL.FTZ R12, R12, R15.reuse ;  /* 0x0000000f0c0c7220 */ /* 0x080fe20000410000 */
[----:B------:R-:W-:Y:S02]  /*3680*/  IMAD.U32 R64, R56, 0x10000, RZ ;  /* 0x0001000038407824 */ /* 0x000fe400078e00ff */
[C---:B------:R-:W-:Y:S01]  /*3690*/  FFMA.FTZ R66, R7.reuse, R15, -R66 ;  /* 0x0000000f07427223 */ /* 0x040fe20000010842 */
[----:B------:R-:W-:Y:S01]  /*36a0*/  FFMA.FTZ R27, R7, R27, R12 ;  /* 0x0000001b071b7223 */ /* 0x000fe2000001000c */
[C---:B------:R-:W-:Y:S01]  /*36b0*/  FMUL.FTZ R68, R13.reuse, R64 ;  /* 0x000000400d447220 */ /* 0x040fe20000410000 */
[-C--:B------:R-:W-:Y:S01]  /*36c0*/  FMUL.FTZ R12, R13, R26.reuse ;  /* 0x0000001a0d0c7220 */ /* 0x080fe20000410000 */
[----:B------:R-:W-:Y:S01]  /*36d0*/  IMAD.U32 R5, R4, 0x10000, RZ ;  /* 0x0001000004057824 */ /* 0x000fe200078e00ff */
[----:B------:R-:W-:Y:S01]  /*36e0*/  LOP3.LUT R13, R56, 0xffff0000, RZ, 0xc0, !PT ;  /* 0xffff0000380d7812 */ /* 0x000fe200078ec0ff */
[C---:B------:R-:W-:Y:S01]  /*36f0*/  FFMA.FTZ R68, R9.reuse, R26, -R68 ;  /* 0x0000001a09447223 */ /* 0x040fe20000010844 */
[----:B------:R-:W-:Y:S01]  /*3700*/  LOP3.LUT R7, R24, 0xffff0000, RZ, 0xc0, !PT ;  /* 0xffff000018077812 */ /* 0x000fe200078ec0ff */
[----:B------:R-:W-:Y:S01]  /*3710*/  IMAD.U32 R14, R14, 0x10000, RZ ;  /* 0x000100000e0e7824 */ /* 0x000fe200078e00ff */
[----:B------:R-:W-:Y:S01]  /*3720*/  LOP3.LUT R4, R4, 0xffff0000, RZ, 0xc0, !PT ;  /* 0xffff000004047812 */ /* 0x000fe200078ec0ff */
[----:B------:R-:W-:Y:S01]  /*3730*/  FFMA.FTZ R9, R9, R64, R12 ;  /* 0x0000004009097223 */ /* 0x000fe2000001000c */
[C---:B------:R-:W-:Y:S01]  /*3740*/  FMUL.FTZ R15, R8.reuse, R13 ;  /* 0x0000000d080f7220 */ /* 0x040fe20000410000 */
[----:B------:R-:W-:Y:S01]  /*3750*/  FMUL.FTZ R12, R8, R7 ;  /* 0x00000007080c7220 */ /* 0x000fe20000410000 */
[----:B------:R-:W-:Y:S01]  /*3760*/  F2FP.BF16.F32.PACK_AB R27, R27, R66 ;  /* 0x000000421b1b723e */ /* 0x000fe200000010ff */
[C---:B------:R-:W-:Y:S01]  /*3770*/  FMUL.FTZ R8, R4.reuse, R25 ;  /* 0x0000001904087220 */ /* 0x040fe20000410000 */
[-C--:B------:R-:W-:Y:S01]  /*3780*/  FMUL.FTZ R4, R4, R14.reuse ;  /* 0x0000000e04047220 */ /* 0x080fe20000410000 */
[C---:B------:R-:W-:Y:S01]  /*3790*/  FFMA.FTZ R15, R6.reuse, R7, -R15 ;  /* 0x00000007060f7223 */ /* 0x040fe2000001080f */
[----:B------:R-:W-:Y:S01]  /*37a0*/  FFMA.FTZ R12, R6, R13, R12 ;  /* 0x0000000d060c7223 */ /* 0x000fe2000001000c */
[C---:B------:R-:W-:Y:S01]  /*37b0*/  FFMA.FTZ R8, R5.reuse, R14, -R8 ;  /* 0x0000000e05087223 */ /* 0x040fe20000010808 */
[----:B------:R-:W-:Y:S01]  /*37c0*/  FFMA.FTZ R5, R5, R25, R4 ;  /* 0x0000001905057223 */ /* 0x000fe20000010004 */
[----:B------:R-:W-:-:S02]  /*37d0*/  F2FP.BF16.F32.PACK_AB R6, R9, R68 ;  /* 0x000000440906723e */ /* 0x000fc400000010ff */
[----:B------:R-:W-:Y:S02]  /*37e0*/  F2FP.BF16.F32.PACK_AB R7, R12, R15 ;  /* 0x0000000f0c07723e */ /* 0x000fe400000010ff */
[----:B------:R-:W-:Y:S01]  /*37f0*/  F2FP.BF16.F32.PACK_AB R4, R5, R8 ;  /* 0x000000080504723e */ /* 0x000fe200000010ff */
[----:B------:R-:W-:-:S07]  /*3800*/  IMAD.MOV.U32 R5, RZ, RZ, R27 ;  /* 0x000000ffff057224 */ /* 0x000fce00078e001b */
.L_x_616:
[----:B------:R-:W-:Y:S05]  /*3810*/  BSYNC B1 ;  /* 0x0000000000017941 */ /* 0x000fea0003800000 */
.L_x_615:
[----:B--2---:R2:W-:Y:S01]  /*3820*/  ST.E.128 desc[UR42][R10.64], R4 ;  /* 0x000000040a007985 */ /* 0x0045e2000c101d2a */
[----:B------:R-:W-:Y:S05]  /*3830*/  BRA `(.L_x_610) ;  /* 0x0000000c00a47947 */ /* 0x000fea0003800000 */
.L_x_603:
[----:B------:R-:W-:Y:S01]  /*3840*/  IMAD R63, R34, -0x40, R36 ;  /* 0xffffffc0223f7824 */ /* 0x000fe200078e0224 */
[----:B------:R-:W-:-:S04]  /*3850*/  ISETP.GE.AND P2, PT, R16, R68, PT ;  /* 0x000000441000720c */ /* 0x000fc80003f46270 */
[----:B------:R-:W-:-:S04]  /*3860*/  VIMNMX R63, R63, 0x40, PT ;  /* 0x000000403f3f7848 */ /* 0x000fc80003fe0100 */
[----:B------:R-:W-:-:S13]  /*3870*/  ISETP.GE.OR P3, PT, R186, R63, P2 ;  /* 0x0000003fba00720c */ /* 0x000fda0001766670 */
[----:B------:R-:W-:Y:S01]  /*3880*/  @!P3 IADD3 R4, P4, R28, R4, RZ ;  /* 0x000000041c04b210 */ /* 0x000fe20007f9e0ff */
[----:B------:R-:W0:Y:S04]  /*3890*/  @!P3 LDC.64 R8, c[0x0][0x400] ;  /* 0x00010000ff08bb82 */ /* 0x000e280000000a00 */
[----:B------:R-:W-:-:S04]  /*38a0*/  @!P3 IMAD.X R5, R10, 0x1, R49, P4 ;  /* 0x000000010a05b824 */ /* 0x000fc800020e0631 */
[----:B------:R-:W1:Y:S02]  /*38b0*/  @!P3 LDC.64 R10, c[0x0][0x3e8] ;  /* 0x0000fa00ff0abb82 */ /* 0x000e640000000a00 */
[----:B-1----:R-:W-:-:S04]  /*38c0*/  @!P3 LEA R10, P4, R4, R10, 0x1 ;  /* 0x0000000a040ab211 */ /* 0x002fc800078808ff */
[----:B------:R-:W-:Y:S01]  /*38d0*/  @!P3 LEA.HI.X R11, R4, R11, R5, 0x1, P4 ;  /* 0x0000000b040bb211 */ /* 0x000fe200020f0c05 */
[----:B------:R-:W-:Y:S02]  /*38e0*/  @!P3 IMAD R4, R41, R34, RZ ;  /* 0x000000222904b224 */ /* 0x000fe400078e02ff */
[----:B------:R-:W-:Y:S02]  /*38f0*/  @!P3 IMAD.MOV.U32 R5, RZ, RZ, R52 ;  /* 0x000000ffff05b224 */ /* 0x000fe400078e0034 */
[----:B------:R-:W-:Y:S02]  /*3900*/  @!P3 IMAD R7, R12, R43, R4 ;  /* 0x0000002b0c07b224 */ /* 0x000fe400078e0204 */
[----:B------:R-:W-:-:S04]  /*3910*/  @!P3 IMAD.MOV.U32 R4, RZ, RZ, R32 ;  /* 0x000000ffff04b224 */ /* 0x000fc800078e0020 */
[----:B------:R-:W-:-:S04]  /*3920*/  @!P3 IMAD.WIDE.U32 R4, R34, R43, R4 ;  /* 0x0000002b2204b225 */ /* 0x000fc800078e0004 */
[----:B------:R-:W-:Y:S01]  /*3930*/  @!P3 IMAD.IADD R5, R7, 0x1, R5 ;  /* 0x000000010705b824 */ /* 0x000fe200078e0205 */
[C---:B0-----:R-:W-:Y:S02]  /*3940*/  @!P3 LEA R8, P4, R4.reuse, R8, 0x1 ;  /* 0x000000080408b211 */ /* 0x041fe400078808ff */
[----:B------:R-:W-:Y:S02]  /*3950*/  CS2R R6, SRZ ;  /* 0x0000000000067805 */ /* 0x000fe4000001ff00 */
[----:B------:R-:W-:Y:S02]  /*3960*/  @!P3 LEA.HI.X R9, R4, R9, R5, 0x1, P4 ;  /* 0x000000090409b211 */ /* 0x000fe400020f0c05 */
[----:B------:R-:W-:Y:S02]  /*3970*/  CS2R R4, SRZ ;  /* 0x0000000000047805 */ /* 0x000fe4000001ff00 */
[----:B------:R-:W-:Y:S02]  /*3980*/  CS2R R26, SRZ ;  /* 0x00000000001a7805 */ /* 0x000fe4000001ff00 */
[----:B------:R-:W-:-:S02]  /*3990*/  CS2R R24, SRZ ;  /* 0x0000000000187805 */ /* 0x000fc4000001ff00 */
[----:B------:R-:W2:Y:S04]  /*39a0*/  @!P3 LDG.E.128 R4, desc[UR42][R10.64] ;  /* 0x0000002a0a04b981 */ /* 0x000ea8000c1e1d00 */
[----:B------:R-:W3:Y:S01]  /*39b0*/  @!P3 LDG.E.128 R24, desc[UR42][R8.64] ;  /* 0x0000002a0818b981 */ /* 0x000ee2000c1e1d00 */
[----:B------:R-:W-:-:S06]  /*39c0*/  UISETP.NE.AND UP0, UPT, UR37, 0x3, UPT ;  /* 0x000000032500788c */ /* 0x000fcc000bf05270 */
[----:B------:R-:W-:Y:S01]  /*39d0*/  PLOP3.LUT P3, PT, PT, PT, UP0, 0x80, 0x0 ;  /* 0x000000000000781c */ /* 0x000fe20003f6f008 */
[----:B--2---:R-:W-:Y:S02]  /*39e0*/  IMAD.MOV.U32 R12, RZ, RZ, R6 ;  /* 0x000000ffff0c7224 */ /* 0x004fe400078e0006 */
[----:B------:R-:W-:Y:S02]  /*39f0*/  IMAD.MOV.U32 R56, RZ, RZ, R5 ;  /* 0x000000ffff387224 */ /* 0x000fe400078e0005 */
[----:B------:R-:W-:Y:S01]  /*3a00*/  IMAD.MOV.U32 R14, RZ, RZ, R7 ;  /* 0x000000ffff0e7224 */ /* 0x000fe200078e0007 */
[----:B------:R-:W-:Y:S01]  /*3a10*/  PRMT R80, R12, 0x7610, R80 ;  /* 0x000076100c507816 */ /* 0x000fe20000000050 */
[----:B------:R-:W-:Y:S01]  /*3a20*/  IMAD.MOV.U32 R15, RZ, RZ, R4 ;  /* 0x000000ffff0f7224 */ /* 0x000fe200078e0004 */
[----:B------:R-:W-:Y:S01]  /*3a30*/  PRMT R70, R56, 0x7610, R70 ;  /* 0x0000761038467816 */ /* 0x000fe20000000046 */
[----:B---3--:R-:W-:Y:S01]  /*3a40*/  IMAD.MOV.U32 R8, RZ, RZ, R26 ;  /* 0x000000ffff087224 */ /* 0x008fe200078e001a */
[----:B------:R-:W-:Y:S01]  /*3a50*/  PRMT R79, R14, 0x7610, R79 ;  /* 0x000076100e4f7816 */ /* 0x000fe2000000004f */
[----:B------:R-:W-:Y:S01]  /*3a60*/  IMAD.MOV.U32 R9, RZ, RZ, R27 ;  /* 0x000000ffff097224 */ /* 0x000fe200078e001b */
[----:B------:R-:W-:Y:S01]  /*3a70*/  PRMT R81, R15, 0x7610, R81 ;  /* 0x000076100f517816 */ /* 0x000fe20000000051 */
[----:B------:R-:W-:Y:S01]  /*3a80*/  IMAD.MOV.U32 R10, RZ, RZ, R24 ;  /* 0x000000ffff0a7224 */ /* 0x000fe200078e0018 */
[----:B------:R-:W-:Y:S01]  /*3a90*/  PRMT R80, R80, 0x5410, R8 ;  /* 0x0000541050507816 */ /* 0x000fe20000000008 */
[----:B------:R-:W-:-:S03]  /*3aa0*/  IMAD.MOV.U32 R11, RZ, RZ, R25 ;  /* 0x000000ffff0b7224 */ /* 0x000fc600078e0019 */
[----:B------:R-:W-:Y:S02]  /*3ab0*/  PRMT R78, R10, 0x5410, R9 ;  /* 0x000054100a4e7816 */ /* 0x000fe40000000009 */
[----:B------:R-:W-:Y:S01]  /*3ac0*/  PRMT R70, R70, 0x5410, R11 ;  /* 0x0000541046467816 */ /* 0x000fe2000000000b */
[----:B------:R-:W-:Y:S06]  /*3ad0*/  @!P3 BRA `(.L_x_617) ;  /* 0x000000000004b947 */ /* 0x000fec0003800000 */
[----:B------:R-:W-:Y:S01]  /*3ae0*/  BPT.TRAP 0x1 ;  /* 0x000000040000795c */ /* 0x000fe20000300000 */
.L_x_617:
[----:B------:R-:W-:Y:S01]  /*3af0*/  IMAD R58, R23, 0x8, R2 ;  /* 0x00000008173a7824 */ /* 0x000fe200078e0202 */
[----:B------:R-:W-:Y:S01]  /*3b00*/  SHF.L.U32 R65, R187, 0x1f, RZ ;  /* 0x0000001fbb417819 */ /* 0x000fe200000006ff */
[----:B------:R-:W-:Y:S03]  /*3b10*/  BSSY B1, `(.L_x_618) ;  /* 0x0000003000017945 */ /* 0x000fe60003800000 */
[----:B------:R-:W0:Y:S02]  /*3b20*/  SYNCS.PHASECHK.TRANS64.TRYWAIT P4, [R58+URZ+0x28c90], R65 ;  /* 0x028c90413a0075a7 */ /* 0x000e24000808017f */
[----:B0-----:R-:W-:Y:S05]  /*3b30*/  @!P4 BRA `(.L_x_619) ;  /* 0x000001680098c947 */ /* 0x001fea0003800000 */
.L_x_861:
[----:B------:R-:W-:Y:S05]  /*3b40*/  BSYNC B1 ;  /* 0x0000000000017941 */ /* 0x000fea0003800000 */
.L_x_618:
[----:B------:R-:W-:-:S03]  /*3b50*/  UMOV UR4, 0xffffffff ;  /* 0xffffffff00047882 */ /* 0x000fc60000000000 */
[----:B------:R-:W-:Y:S05]  /*3b60*/  BRA.DIV UR4, `(.L_x_620) ;  /* 0x0000016a04a07947 */ /* 0x000fea000b800000 */
[----:B------:R1:W2:Y:S04]  /*3b70*/  SHFL.IDX PT, R66, R13, RZ, 0x1c1f ;  /* 0x001c1fff0d427589 */ /* 0x0002a800000e0000 */
[----:B------:R-:W3:Y:S02]  /*3b80*/  SHFL.IDX PT, R67, R67, RZ, 0x1c1f ;  /* 0x001c1fff43437589 */ /* 0x000ee400000e0000 */
.L_x_865:
[----:B------:R-:W-:-:S13]  /*3b90*/  ISETP.GE.OR P4, PT, R186, R63, P0 ;  /* 0x0000003fba00720c */ /* 0x000fda0000786670 */
[----:B------:R-:W-:Y:S05]  /*3ba0*/  @P4 BRA `(.L_x_610) ;  /* 0x0000000800c84947 */ /* 0x000fea0003800000 */
[----:B------:R-:W4:Y:S01]  /*3bb0*/  LDC R68, c[0x0][0x2f4] ;  /* 0x0000bd00ff447b82 */ /* 0x000f220000000800 */
[----:B------:R-:W-:Y:S01]  /*3bc0*/  LOP3.LUT P5, RZ, R18, 0x1, RZ, 0xc0, !PT ;  /* 0x0000000112ff7812 */ /* 0x000fe200078ac0ff */
[----:B------:R-:W-:Y:S01]  /*3bd0*/  BSSY B1, `(.L_x_621) ;  /* 0x0000072000017945 */ /* 0x000fe20003800000 */
[----:B---3--:R-:W-:-:S04]  /*3be0*/  LEA R56, P4, R51, R67, 0x1 ;  /* 0x0000004333387211 */ /* 0x008fc800078808ff */
[----:B--2---:R-:W-:Y:S01]  /*3bf0*/  LEA.HI.X R57, R51, R66, R54, 0x1, P4 ;  /* 0x0000004233397211 */ /* 0x004fe200020f0c36 */
[----:B----4-:R-:W-:-:S05]  /*3c00*/  IMAD.IADD R8, R68, 0x1, -R45 ;  /* 0x0000000144087824 */ /* 0x010fca00078e0a2d */
[----:B------:R-:W-:-:S04]  /*3c10*/  SEL R8, R45, R8, !P5 ;  /* 0x000000082d087207 */ /* 0x000fc80006800000 */
[----:B------:R-:W-:-:S04]  /*3c20*/  SHF.R.S32.HI R9, RZ, 0x1f, R8 ;  /* 0x0000001fff097819 */ /* 0x000fc80000011408 */
[----:B------:R-:W-:-:S04]  /*3c30*/  LEA.HI R9, R9, R8, RZ, 0x4 ;  /* 0x0000000809097211 */ /* 0x000fc800078f20ff */
[----:B------:R-:W-:-:S04]  /*3c40*/  SHF.R.S32.HI R8, RZ, 0x4, R9 ;  /* 0x00000004ff087819 */ /* 0x000fc80000011409 */
[----:B------:R-:W-:-:S05]  /*3c50*/  LEA.HI.SX32 R8, R37, R8, 0x1d ;  /* 0x0000000825087211 */ /* 0x000fca00078feaff */
[----:B------:R-:W-:-:S05]  /*3c60*/  IMAD.SHL.U32 R69, R8, 0x8, RZ ;  /* 0x0000000808457824 */ /* 0x000fca00078e00ff */
[----:B------:R-:W-:-:S04]  /*3c70*/  LOP3.LUT R9, R40, 0x38, R69, 0xf8, !PT ;  /* 0x0000003828097812 */ /* 0x000fc800078ef845 */
[----:B------:R-:W-:-:S05]  /*3c80*/  LOP3.LUT R9, R9, R42, RZ, 0x3c, !PT ;  /* 0x0000002a09097212 */ /* 0x000fca00078e3cff */
[----:B------:R-:W-:Y:S02]  /*3c90*/  IMAD R11, R198, 0x200, R9 ;  /* 0x00000200c60b7824 */ /* 0x000fe400078e0209 */
[----:B------:R-:W-:Y:S02]  /*3ca0*/  IMAD.IADD R9, R55, 0x1, R64 ;  /* 0x0000000137097824 */ /* 0x000fe400078e0240 */
[----:B------:R-:W-:Y:S02]  /*3cb0*/  IMAD.IADD R11, R64, 0x1, R11 ;  /* 0x00000001400b7824 */ /* 0x000fe400078e020b */
[--C-:B------:R-:W-:Y:S02]  /*3cc0*/  IMAD R9, R9, 0x2, R2.reuse ;  /* 0x0000000209097824 */ /* 0x100fe400078e0202 */
[----:B------:R-:W-:-:S04]  /*3cd0*/  IMAD R12, R11, 0x2, R2 ;  /* 0x000000020b0c7824 */ /* 0x000fc800078e0202 */
[----:B------:R-:W2:Y:S04]  /*3ce0*/  LDS.128 R8, [R9+0x22400] ;  /* 0x0224000009087984 */ /* 0x000ea80000000c00 */
[----:B-1----:R-:W1:Y:S01]  /*3cf0*/  LDS.128 R12, [R12+0x22400] ;  /* 0x022400000c0c7984 */ /* 0x002e620000000c00 */
[----:B------:R-:W-:Y:S05]  /*3d00*/  @P2 BRA `(.L_x_622) ;  /* 0x0000000400782947 */ /* 0x000fea0003800000 */
[----:B------:R-:W-:Y:S01]  /*3d10*/  SHF.R.U32.HI R74, RZ, 0x10, R25 ;  /* 0x00000010ff4a7819 */ /* 0x000fe20000011619 */
[----:B-1----:R-:W-:Y:S01]  /*3d20*/  IMAD.U32 R64, R13, 0x10000, RZ ;  /* 0x000100000d407824 */ /* 0x002fe200078e00ff */
[----:B------:R-:W-:Y:S02]  /*3d30*/  SHF.R.U32.HI R71, RZ, 0x10, R5 ;  /* 0x00000010ff477819 */ /* 0x000fe40000011605 */
[C---:B------:R-:W-:Y:S02]  /*3d40*/  PRMT R74, R70.reuse, 0x5432, R74 ;  /* 0x00005432464a7816 */ /* 0x040fe4000000004a */
[----:B------:R-:W-:Y:S01]  /*3d50*/  PRMT R71, R70, 0x5410, R71 ;  /* 0x0000541046477816 */ /* 0x000fe20000000047 */
[----:B--2---:R-:W-:Y:S01]  /*3d60*/  IMAD.U32 R70, R9, 0x10000, RZ ;  /* 0x0001000009467824 */ /* 0x004fe200078e00ff */
[----:B------:R-:W-:Y:S01]  /*3d70*/  LOP3.LUT R13, R13, 0xffff0000, RZ, 0xc0, !PT ;  /* 0xffff00000d0d7812 */ /* 0x000fe200078ec0ff */
[C---:B------:R-:W-:Y:S01]  /*3d80*/  IMAD.U32 R75, R74.reuse, 0x10000, RZ ;  /* 0x000100004a4b7824 */ /* 0x040fe200078e00ff */
[----:B------:R-:W-:Y:S01]  /*3d90*/  LOP3.LUT R74, R74, 0xffff0000, RZ, 0xc0, !PT ;  /* 0xffff00004a4a7812 */ /* 0x000fe200078ec0ff */
[----:B------:R-:W-:Y:S01]  /*3da0*/  IMAD.U32 R73, R71, 0x10000, RZ ;  /* 0x0001000047497824 */ /* 0x000fe200078e00ff */
[----:B------:R-:W-:Y:S01]  /*3db0*/  LOP3.LUT R9, R9, 0xffff0000, RZ, 0xc0, !PT ;  /* 0xffff000009097812 */ /* 0x000fe200078ec0ff */
[----:B------:R-:W-:Y:S01]  /*3dc0*/  FMUL.FTZ R77, R64, R75 ;  /* 0x0000004b404d7220 */ /* 0x000fe20000410000 */
[----:B------:R-:W-:Y:S01]  /*3dd0*/  SHF.R.U64 R25, R24, 0x10, R25 ;  /* 0x0000001018197819 */ /* 0x000fe20000001219 */
[-C--:B------:R-:W-:Y:S01]  /*3de0*/  FMUL.FTZ R64, R64, R73.reuse ;  /* 0x0000004940407220 */ /* 0x080fe20000410000 */
[----:B------:R-:W-:Y:S01]  /*3df0*/  FMUL.FTZ R76, R13, R74 ;  /* 0x0000004a0d4c7220 */ /* 0x000fe20000410000 */
[C---:B------:R-:W-:Y:S01]  /*3e00*/  FFMA.FTZ R72, R70.reuse, R73, -R77 ;  /* 0x0000004946487223 */ /* 0x040fe2000001084d */
[----:B------:R-:W-:Y:S01]  /*3e10*/  SHF.R.U32.HI R73, RZ, 0x10, R7 ;  /* 0x00000010ff497819 */ /* 0x000fe20000011607 */
[----:B------:R-:W-:Y:S01]  /*3e20*/  FFMA.FTZ R70, R70, R75, R64 ;  /* 0x0000004b46467223 */ /* 0x000fe20000010040 */
[----:B------:R-:W-:-:S02]  /*3e30*/  LOP3.LUT R64, R71, 0xffff0000, RZ, 0xc0, !PT ;  /* 0xffff000047407812 */ /* 0x000fc400078ec0ff */
[----:B------:R-:W-:Y:S02]  /*3e40*/  PRMT R73, R79, 0x5410, R73 ;  /* 0x000054104f497816 */ /* 0x000fe40000000049 */
[----:B------:R-:W-:Y:S01]  /*3e50*/  PRMT R25, R78, 0x5410, R25 ;  /* 0x000054104e197816 */ /* 0x000fe20000000019 */
[-C--:B------:R-:W-:Y:S01]  /*3e60*/  FMUL.FTZ R71, R13, R64.reuse ;  /* 0x000000400d477220 */ /* 0x080fe20000410000 */
[----:B------:R-:W-:Y:S01]  /*3e70*/  FFMA.FTZ R13, R9, R64, -R76 ;  /* 0x00000040090d7223 */ /* 0x000fe2000001084c */
[C---:B------:R-:W-:Y:S01]  /*3e80*/  IMAD.U32 R75, R73.reuse, 0x10000, RZ ;  /* 0x00010000494b7824 */ /* 0x040fe200078e00ff */
[----:B------:R-:W-:Y:S01]  /*3e90*/  LOP3.LUT R73, R73, 0xffff0000, RZ, 0xc0, !PT ;  /* 0xffff000049497812 */ /* 0x000fe200078ec0ff */
[----:B------:R-:W-:Y:S01]  /*3ea0*/  FFMA.FTZ R9, R9, R74, R71 ;  /* 0x0000004a09097223 */ /* 0x000fe20000010047 */
[--C-:B------:R-:W-:Y:S01]  /*3eb0*/  SHF.R.U32.HI R74, RZ, 0x10, R27.reuse ;  /* 0x00000010ff4a7819 */ /* 0x100fe2000001161b */
[----:B------:R-:W-:Y:S01]  /*3ec0*/  IMAD.U32 R71, R15, 0x10000, RZ ;  /* 0x000100000f477824 */ /* 0x000fe200078e00ff */
[----:B------:R-:W-:Y:S01]  /*3ed0*/  SHF.R.U64 R26, R26, 0x10, R27 ;  /* 0x000000101a1a7819 */ /* 0x000fe2000000121b */
[----:B------:R-:W-:Y:S01]  /*3ee0*/  IMAD.U32 R64, R11, 0x10000, RZ ;  /* 0x000100000b407824 */ /* 0x000fe200078e00ff */
[----:B------:R-:W-:Y:S01]  /*3ef0*/  PRMT R74, R78, 0x5432, R74 ;  /* 0x000054324e4a7816 */ /* 0x000fe2000000004a */
[----:B------:R-:W-:Y:S01]  /*3f00*/  FMUL.FTZ R79, R71, R75 ;  /* 0x0000004b474f7220 */ /* 0x000fe20000410000 */
[----:B------:R-:W-:-:S02]  /*3f10*/  PRMT R26, R80, 0x5432, R26 ;  /* 0x00005432501a7816 */ /* 0x000fc4000000001a */
[----:B------:R-:W-:Y:S01]  /*3f20*/  F2FP.BF16.F32.PACK_AB R13, R13, R72 ;  /* 0x000000480d0d723e */ /* 0x000fe200000010ff */
[C---:B------:R-:W-:Y:S01]  /*3f30*/  IMAD.U32 R76, R74.reuse, 0x10000, RZ ;  /* 0x000100004a4c7824 */ /* 0x040fe200078e00ff */
[----:B------:R-:W-:Y:S02]  /*3f40*/  LOP3.LUT R74, R74, 0xffff0000, RZ, 0xc0, !PT ;  /* 0xffff00004a4a7812 */ /* 0x000fe400078ec0ff */
[----:B------:R-:W-:Y:S01]  /*3f50*/  F2FP.BF16.F32.PACK_AB R70, R9, R70 ;  /* 0x000000460946723e */ /* 0x000fe200000010ff */
[----:B------:R-:W-:Y:S01]  /*3f60*/  FMUL.FTZ R77, R71, R76 ;  /* 0x0000004c474d7220 */ /* 0x000fe20000410000 */
[----:B------:R-:W-:-:S03]  /*3f70*/  IMAD.MOV.U32 R9, RZ, RZ, R13 ;  /* 0x000000ffff097224 */ /* 0x000fc600078e000d */
[----:B------:R-:W-:Y:S01]  /*3f80*/  FFMA.FTZ R71, R64, R75, -R77 ;  /* 0x0000004b40477223 */ /* 0x000fe2000001084d */
[----:B------:R-:W-:Y:S01]  /*3f90*/  SHF.R.U64 R75, R4, 0x10, R5 ;  /* 0x00000010044b7819 */ /* 0x000fe20000001205 */
[----:B------:R-:W-:Y:S01]  /*3fa0*/  FFMA.FTZ R64, R64, R76, R79 ;  /* 0x0000004c40407223 */ /* 0x000fe2000001004f */
[----:B------:R-:W-:Y:S01]  /*3fb0*/  LOP3.LUT R4, R15, 0xffff0000, RZ, 0xc0, !PT ;  /* 0xffff00000f047812 */ /* 0x000fe200078ec0ff */
[----:B------:R-:W-:Y:S01]  /*3fc0*/  IMAD.U32 R76, R25, 0x10000, RZ ;  /* 0x00010000194c7824 */ /* 0x000fe200078e00ff */
[----:B------:R-:W-:Y:S01]  /*3fd0*/  LOP3.LUT R5, R11, 0xffff0000, RZ, 0xc0, !PT ;  /* 0xffff00000b057812 */ /* 0x000fe200078ec0ff */
[----:B------:R-:W-:Y:S01]  /*3fe0*/  IMAD.U32 R15, R8, 0x10000, RZ ;  /* 0x00010000080f7824 */ /* 0x000fe200078e00ff */
[----:B------:R-:W-:Y:S01]  /*3ff0*/  LOP3.LUT R25, R25, 0xffff0000, RZ, 0xc0, !PT ;  /* 0xffff000019197812 */ /* 0x000fe200078ec0ff */
[C---:B------:R-:W-:Y:S01]  /*4000*/  FMUL.FTZ R24, R4.reuse, R74 ;  /* 0x0000004a04187220 */ /* 0x040fe20000410000 */
[----:B------:R-:W-:Y:S01]  /*4010*/  FMUL.FTZ R11, R4, R73 ;  /* 0x00000049040b7220 */ /* 0x000fe20000410000 */
[----:B------:R-:W-:Y:S01]  /*4020*/  LOP3.LUT R8, R8, 0xffff0000, RZ, 0xc0, !PT ;  /* 0xffff000008087812 */ /* 0x000fe200078ec0ff */
[----:B------:R-:W-:-:S02]  /*4030*/  IMAD.MOV.U32 R13, RZ, RZ, R70 ;  /* 0x000000ffff0d7224 */ /* 0x000fc400078e0046 */
[----:B------:R-:W-:Y:S01]  /*4040*/  FFMA.FTZ R4, R5, R73, -R24 ;  /* 0x0000004905047223 */ /* 0x000fe20000010818 */
[----:B------:R-:W-:Y:S01]  /*4050*/  PRMT R24, R81, 0x5410, R75 ;  /* 0x0000541051187816 */ /* 0x000fe2000000004b */
[----:B------:R-:W-:Y:S01]  /*4060*/  FFMA.FTZ R5, R5, R74, R11 ;  /* 0x0000004a05057223 */ /* 0x000fe2000001000b */
[C---:B------:R-:W-:Y:S01]  /*4070*/  IMAD.U32 R11, R12.reuse, 0x10000, RZ ;  /* 0x000100000c0b7824 */ /* 0x040fe200078e00ff */
[----:B------:R-:W-:Y:S02]  /*4080*/  LOP3.LUT R12, R12, 0xffff0000, RZ, 0xc0, !PT ;  /* 0xffff00000c0c7812 */ /* 0x000fe400078ec0ff */
[----:B------:R-:W-:Y:S02]  /*4090*/  IMAD.U32 R74, R24, 0x10000, RZ ;  /* 0x00010000184a7824 */ /* 0x000fe400078e00ff */
[C---:B------:R-:W-:Y:S01]  /*40a0*/  FMUL.FTZ R78, R11.reuse, R76 ;  /* 0x0000004c0b4e7220 */ /* 0x040fe20000410000 */
[----:B------:R-:W-:Y:S01]  /*40b0*/  F2FP.BF16.F32.PACK_AB R4, R4, R71 ;  /* 0x000000470404723e */ /* 0x000fe200000010ff */
[----:B------:R-:W-:Y:S01]  /*40c0*/  FMUL.FTZ R27, R12, R25 ;  /* 0x000000190c1b7220 */ /* 0x000fe20000410000 */
[-C--:B------:R-:W-:Y:S01]  /*40d0*/  FMUL.FTZ R73, R11, R74.reuse ;  /* 0x0000004a0b497220 */ /* 0x080fe20000410000 */
[----:B------:R-:W-:Y:S01]  /*40e0*/  FFMA.FTZ R11, R15, R74, -R78 ;  /* 0x0000004a0f0b7223 */ /* 0x000fe2000001084e */
[----:B------:R-:W-:-:S02]  /*40f0*/  F2FP.BF16.F32.PACK_AB R5, R5, R64 ;  /* 0x000000400505723e */ /* 0x000fc400000010ff */
[----:B------:R-:W-:Y:S01]  /*4100*/  FFMA.FTZ R15, R15, R76, R73 ;  /* 0x0000004c0f0f7223 */ /* 0x000fe20000010049 */
[----:B------:R-:W-:Y:S02]  /*4110*/  SHF.R.U64 R73, R6, 0x10, R7 ;  /* 0x0000001006497819 */ /* 0x000fe40000001207 */
[----:B------:R-:W-:Y:S02]  /*4120*/  LOP3.LUT R7, R24, 0xffff0000, RZ, 0xc0, !PT ;  /* 0xffff000018077812 */ /* 0x000fe400078ec0ff */
[----:B------:R-:W-:-:S03]  /*4130*/  PRMT R24, R80, 0x5410, R73 ;  /* 0x0000541050187816 */ /* 0x000fc60000000049 */
[-C--:B------:R-:W-:Y:S01]  /*4140*/  FMUL.FTZ R12, R12, R7.reuse ;  /* 0x000000070c0c7220 */ /* 0x080fe20000410000 */
[----:B------:R-:W-:Y:S01]  /*4150*/  FFMA.FTZ R6, R8, R7, -R27 ;  /* 0x0000000708067223 */ /* 0x000fe2000001081b */
[C---:B------:R-:W-:Y:S01]  /*4160*/  IMAD.U32 R7, R14.reuse, 0x10000, RZ ;  /* 0x000100000e077824 */ /* 0x040fe200078e00ff */
[----:B------:R-:W-:Y:S01]  /*4170*/  LOP3.LUT R14, R14, 0xffff0000, RZ, 0xc0, !PT ;  /* 0xffff00000e0e7812 */ /* 0x000fe200078ec0ff */
[----:B------:R-:W-:Y:S01]  /*4180*/  FFMA.FTZ R8, R8, R25, R12 ;  /* 0x0000001908087223 */ /* 0x000fe2000001000c */
[----:B------:R-:W-:Y:S01]  /*4190*/  IMAD.U32 R27, R26, 0x10000, RZ ;  /* 0x000100001a1b7824 */ /* 0x000fe200078e00ff */
[----:B------:R-:W-:Y:S01]  /*41a0*/  F2FP.BF16.F32.PACK_AB R6, R6, R11 ;  /* 0x0000000b0606723e */ /* 0x000fe200000010ff */
[----:B------:R-:W-:Y:S02]  /*41b0*/  IMAD.U32 R25, R24, 0x10000, RZ ;  /* 0x0001000018197824 */ /* 0x000fe400078e00ff */
[C---:B------:R-:W-:Y:S02]  /*41c0*/  IMAD.U32 R12, R10.reuse, 0x10000, RZ ;  /* 0x000100000a0c7824 */ /* 0x040fe400078e00ff */
[C---:B------:R-:W-:Y:S01]  /*41d0*/  FMUL.FTZ R73, R7.reuse, R27 ;  /* 0x0000001b07497220 */ /* 0x040fe20000410000 */
[----:B------:R-:W-:Y:S01]  /*41e0*/  FMUL.FTZ R74, R7, R25 ;  /* 0x00000019074a7220 */ /* 0x000fe20000410000 */
[----:B------:R-:W-:Y:S01]  /*41f0*/  LOP3.LUT R10, R10, 0xffff0000, RZ, 0xc0, !PT ;  /* 0xffff00000a0a7812 */ /* 0x000fe200078ec0ff */
[----:B------:R-:W-:-:S02]  /*4200*/  IMAD.MOV.U32 R11, RZ, RZ, R4 ;  /* 0x000000ffff0b7224 */ /* 0x000fc400078e0004 */
[C---:B------:R-:W-:Y:S01]  /*4210*/  FFMA.FTZ R7, R12.reuse, R25, -R73 ;  /* 0x000000190c077223 */ /* 0x040fe20000010849 */
[----:B------:R-:W-:Y:S01]  /*4220*/  FFMA.FTZ R12, R12, R27, R74 ;  /* 0x0000001b0c0c7223 */ /* 0x000fe2000001004a */
[----:B------:R-:W-:Y:S02]  /*4230*/  LOP3.LUT R27, R26, 0xffff0000, RZ, 0xc0, !PT ;  /* 0xffff00001a1b7812 */ /* 0x000fe400078ec0ff */
[----:B------:R-:W-:Y:S02]  /*4240*/  LOP3.LUT R25, R24, 0xffff0000, RZ, 0xc0, !PT ;  /* 0xffff000018197812 */ /* 0x000fe400078ec0ff */
[----:B------:R-:W-:Y:S01]  /*4250*/  F2FP.BF16.F32.PACK_AB R15, R8, R15 ;  /* 0x0000000f080f723e */ /* 0x000fe200000010ff */
[C---:B------:R-:W-:Y:S01]  /*4260*/  FMUL.FTZ R73, R14.reuse, R27 ;  /* 0x0000001b0e497220 */ /* 0x040fe20000410000 */
[----:B------:R-:W-:Y:S02]  /*4270*/  IMAD.MOV.U32 R8, RZ, RZ, R6 ;  /* 0x000000ffff087224 */ /* 0x000fe400078e0006 */
[-C--:B------:R-:W-:Y:S01]  /*4280*/  FMUL.FTZ R24, R14, R25.reuse ;  /* 0x000000190e187220 */ /* 0x080fe20000410000 */
[----:B------:R-:W-:-:S03]  /*4290*/  FFMA.FTZ R14, R10, R25, -R73 ;  /* 0x000000190a0e7223 */ /* 0x000fc60000010849 */
[----:B------:R-:W-:Y:S02]  /*42a0*/  FFMA.FTZ R27, R10, R27, R24 ;  /* 0x0000001b0a1b7223 */ /* 0x000fe40000010018 */
[----:B------:R-:W-:-:S03]  /*42b0*/  F2FP.BF16.F32.PACK_AB R10, R14, R7 ;  /* 0x000000070e0a723e */ /* 0x000fc600000010ff */
[----:B------:R-:W-:Y:S01]  /*42c0*/  F2FP.BF16.F32.PACK_AB R14, R27, R12 ;  /* 0x0000000c1b0e723e */ /* 0x000fe200000010ff */
[----:B------:R-:W-:Y:S02]  /*42d0*/  IMAD.MOV.U32 R12, RZ, RZ, R15 ;  /* 0x000000ffff0c7224 */ /* 0x000fe400078e000f */
[----:B------:R-:W-:-:S07]  /*42e0*/  IMAD.MOV.U32 R15, RZ, RZ, R5 ;  /* 0x000000ffff0f7224 */ /* 0x000fce00078e0005 */
.L_x_622:
[----:B------:R-:W-:Y:S05]  /*42f0*/  BSYNC B1 ;  /* 0x0000000000017941 */ /* 0x000fea0003800000 */
.L_x_621:
[----:B--2---:R2:W-:Y:S01]  /*4300*/  ST.E.128 desc[UR42][R56.64], R8 ;  /* 0x0000000838007985 */ /* 0x0045e2000c101d2a */
[----:B------:R-:W-:Y:S01]  /*4310*/  ISETP.GE.AND P2, PT, R69, R68, PT ;  /* 0x000000444500720c */ /* 0x000fe20003f46270 */
[----:B------:R-:W-:Y:S02]  /*4320*/  IMAD.MOV.U32 R4, RZ, RZ, R67 ;  /* 0x000000ffff047224 */ /* 0x000fe400078e0043 */
[----:B------:R-:W-:-:S10]  /*4330*/  IMAD.MOV.U32 R5, RZ, RZ, R66 ;  /* 0x000000ffff057224 */ /* 0x000fd400078e0042 */
[----:B------:R-:W-:Y:S05]  /*4340*/  @P2 BRA `(.L_x_610) ;  /* 0x0000000000e02947 */ /* 0x000fea0003800000 */
[----:B------:R-:W-:-:S05]  /*4350*/  IMAD.WIDE R4, R69, 0x2, R4 ;  /* 0x0000000245047825 */ /* 0x000fca00078e0204 */
[----:B-1----:R1:W-:Y:S01]  /*4360*/  ST.E.128 desc[UR42][R4.64], R12 ;  /* 0x0000000c04007985 */ /* 0x0023e2000c101d2a */
[----:B------:R-:W-:Y:S05]  /*4370*/  BRA `(.L_x_610) ;  /* 0x0000000000d47947 */ /* 0x000fea0003800000 */
.L_x_602:
[----:B------:R-:W-:-:S06]  /*4380*/  UISETP.NE.AND UP0, UPT, UR37, 0x3, UPT ;  /* 0x000000032500788c */ /* 0x000fcc000bf05270 */
[----:B------:R-:W-:-:S13]  /*4390*/  PLOP3.LUT P3, PT, PT, PT, UP0, 0x80, 0x0 ;  /* 0x000000000000781c */ /* 0x000fda0003f6f008 */
[----:B------:R-:W-:Y:S05]  /*43a0*/  @!P3 BRA `(.L_x_623) ;  /* 0x000000000004b947 */ /* 0x000fea0003800000 */
[----:B------:R-:W-:Y:S01]  /*43b0*/  BPT.TRAP 0x1 ;  /* 0x000000040000795c */ /* 0x000fe20000300000 */
.L_x_623:
[----:B------:R-:W-:Y:S01]  /*43c0*/  IMAD R58, R23, 0x8, R2 ;  /* 0x00000008173a7824 */ /* 0x000fe200078e0202 */
[----:B------:R-:W-:Y:S01]  /*43d0*/  SHF.L.U32 R65, R187, 0x1f, RZ ;  /* 0x0000001fbb417819 */ /* 0x000fe200000006ff */
[----:B------:R-:W-:Y:S01]  /*43e0*/  BSSY B1, `(.L_x_624) ;  /* 0x0000004000017945 */ /* 0x000fe20003800000 */
[----:B------:R-:W-:Y:S02]  /*43f0*/  SHF.R.S32.HI R62, RZ, 0x1f, R60 ;  /* 0x0000001fff3e7819 */ /* 0x000fe4000001143c */
[----:B------:R-:W1:Y:S02]  /*4400*/  SYNCS.PHASECHK.TRANS64.TRYWAIT P2, [R58+URZ+0x28c90], R65 ;  /* 0x028c90413a0075a7 */ /* 0x000e64000804017f */
[----:B-1----:R-:W-:Y:S05]  /*4410*/  @!P2 BRA `(.L_x_625) ;  /* 0x0000016000bca947 */ /* 0x002fea0003800000 */
.L_x_866:
[----:B------:R-:W-:Y:S05]  /*4420*/  BSYNC B1 ;  /* 0x0000000000017941 */ /* 0x000fea0003800000 */
.L_x_624:
[----:B------:R-:W-:Y:S01]  /*4430*/  ULDC.64 UR4, c[0x0][0x300] ;  /* 0x0000c00000047ab9 */ /* 0x000fe20000000a00 */
[----:B-----5:R-:W-:Y:S01]  /*4440*/  SHF.R.S32.HI R61, RZ, 0x1f, R59 ;  /* 0x0000001fff3d7819 */ /* 0x020fe2000001143b */
[----:B------:R-:W-:Y:S01]  /*4450*/  IMAD R7, R62, UR4, RZ ;  /* 0x000000043e077c24 */ /* 0x000fe2000f8e02ff */
[----:B------:R-:W-:Y:S01]  /*4460*/  ULDC.64 UR6, c[0x0][0x2e8] ;  /* 0x0000ba0000067ab9 */ /* 0x000fe20000000a00 */
[----:B0-----:R-:W-:-:S04]  /*4470*/  IMAD.WIDE.U32 R4, R60, UR4, RZ ;  /* 0x000000043c047c25 */ /* 0x001fc8000f8e00ff */
[----:B------:R-:W-:Y:S01]  /*4480*/  IMAD R7, R60, UR5, R7 ;  /* 0x000000053c077c24 */ /* 0x000fe2000f8e0207 */
[----:B------:R-:W-:Y:S01]  /*4490*/  ULDC.64 UR4, c[0x0][0x310] ;  /* 0x0000c40000047ab9 */ /* 0x000fe20000000a00 */
[----:B------:R-:W-:Y:S02]  /*44a0*/  IMAD R63, R34, -0x40, R36 ;  /* 0xffffffc0223f7824 */ /* 0x000fe400078e0224 */
[----:B------:R-:W-:Y:S02]  /*44b0*/  IMAD R6, R61, UR4, RZ ;  /* 0x000000043d067c24 */ /* 0x000fe4000f8e02ff */
[----:B------:R-:W-:Y:S01]  /*44c0*/  IMAD.IADD R5, R5, 0x1, R7 ;  /* 0x0000000105057824 */ /* 0x000fe200078e0207 */
[----:B------:R-:W-:Y:S01]  /*44d0*/  VIMNMX R63, R63, 0x40, PT ;  /* 0x000000403f3f7848 */ /* 0x000fe20003fe0100 */
[C---:B------:R-:W-:Y:S02]  /*44e0*/  IMAD R7, R59.reuse, UR5, R6 ;  /* 0x000000053b077c24 */ /* 0x040fe4000f8e0206 */
[----:B------:R-:W-:Y:S01]  /*44f0*/  IMAD.WIDE.U32 R4, R59, UR4, R4 ;  /* 0x000000043b047c25 */ /* 0x000fe2000f8e0004 */
[----:B------:R-:W-:-:S03]  /*4500*/  ULDC.64 UR4, c[0x0][0x308] ;  /* 0x0000c20000047ab9 */ /* 0x000fc60000000a00 */
[----:B------:R-:W-:Y:S02]  /*4510*/  IMAD.IADD R5, R5, 0x1, R7 ;  /* 0x0000000105057824 */ /* 0x000fe400078e0207 */
[----:B------:R-:W-:Y:S01]  /*4520*/  IMAD.WIDE.U32 R4, R184, UR4, R4 ;  /* 0x00000004b8047c25 */ /* 0x000fe2000f8e0004 */
[----:B------:R-:W-:-:S03]  /*4530*/  UMOV UR4, 0xffffffff ;  /* 0xffffffff00047882 */ /* 0x000fc60000000000 */
[----:B------:R-:W-:Y:S01]  /*4540*/  IMAD R13, R184, UR5, R5 ;  /* 0x00000005b80d7c24 */ /* 0x000fe2000f8e0205 */
[----:B------:R-:W-:-:S04]  /*4550*/  LEA R5, P2, R4, UR6, 0x1 ;  /* 0x0000000604057c11 */ /* 0x000fc8000f8408ff */
[----:B------:R-:W-:Y:S02]  /*4560*/  LEA.HI.X R13, R4, UR7, R13, 0x1, P2 ;  /* 0x00000007040d7c11 */ /* 0x000fe400090f0c0d */
[----:B------:R-:W-:Y:S01]  /*4570*/  ISETP.GT.AND P2, PT, R63, R186, PT ;  /* 0x000000ba3f00720c */ /* 0x000fe20003f44270 */
[----:B------:R-:W-:-:S12]  /*4580*/  BRA.DIV UR4, `(.L_x_626) ;  /* 0x0000016204747947 */ /* 0x000fd8000b800000 */
[----:B------:R0:W2:Y:S04]  /*4590*/  SHFL.IDX PT, R25, R13, RZ, 0x1c1f ;  /* 0x001c1fff0d197589 */ /* 0x0000a800000e0000 */
[----:B------:R0:W3:Y:S02]  /*45a0*/  SHFL.IDX PT, R14, R5, RZ, 0x1c1f ;  /* 0x001c1fff050e7589 */ /* 0x0000e400000e0000 */
.L_x_870:
[----:B------:R-:W-:Y:S05]  /*45b0*/  @!P2 BRA `(.L_x_610) ;  /* 0x000000000044a947 */ /* 0x000fea0003800000 */
[----:B------:R-:W-:Y:S02]  /*45c0*/  ULDC UR4, c[0x0][0x2f4] ;  /* 0x0000bd0000047ab9 */ /* 0x000fe40000000800 */
[----:B------:R-:W-:-:S13]  /*45d0*/  ISETP.GE.AND P2, PT, R16, UR4, PT ;  /* 0x0000000410007c0c */ /* 0x000fda000bf46270 */
[----:B0-----:R-:W0:Y:S01]  /*45e0*/  @!P2 LDS.128 R4, [R66+0x22400] ;  /* 0x022400004204a984 */ /* 0x001e220000000c00 */
[----:B---3--:R-:W-:-:S04]  /*45f0*/  @!P2 LEA R8, P4, R16, R14, 0x1 ;  /* 0x0000000e1008a211 */ /* 0x008fc800078808ff */
[----:B--2---:R-:W-:-:S05]  /*4600*/  @!P2 LEA.HI.X R9, R16, R25, R17, 0x1, P4 ;  /* 0x000000191009a211 */ /* 0x004fca00020f0c11 */
[----:B0-----:R4:W-:Y:S01]  /*4610*/  @!P2 ST.E.128 desc[UR42][R8.64], R4 ;  /* 0x000000040800a985 */ /* 0x0019e2000c101d2a */
[----:B------:R-:W-:-:S13]  /*4620*/  ISETP.GE.AND P2, PT, R22, UR4, PT ;  /* 0x0000000416007c0c */ /* 0x000fda000bf46270 */
[----:B------:R-:W-:Y:S05]  /*4630*/  @P2 BRA `(.L_x_610) ;  /* 0x0000000000242947 */ /* 0x000fea0003800000 */
[----:B------:R-:W-:Y:S01]  /*4640*/  LOP3.LUT P2, RZ, R191, 0x4, RZ, 0xc0, !PT ;  /* 0x00000004bfff7812 */ /* 0x000fe2000784c0ff */
[----:B----4-:R-:W-:-:S12]  /*4650*/  VIADD R5, R46, 0x20 ;  /* 0x000000202e057836 */ /* 0x010fd80000000000 */
[----:B------:R-:W-:Y:S01]  /*4660*/  @P2 VIADD R5, R46, 0xffffffe0 ;  /* 0xffffffe02e052836 */ /* 0x000fe20000000000 */
[----:B------:R-:W-:-:S03]  /*4670*/  LEA R8, P2, R22, R14, 0x1 ;  /* 0x0000000e16087211 */ /* 0x000fc600078408ff */
[----:B------:R-:W-:Y:S01]  /*4680*/  IMAD.IADD R5, R64, 0x1, R5 ;  /* 0x0000000140057824 */ /* 0x000fe200078e0205 */
[----:B------:R-:W-:-:S03]  /*4690*/  LEA.HI.X R9, R22, R25, R193, 0x1, P2 ;  /* 0x0000001916097211 */ /* 0x000fc600010f0cc1 */
[----:B------:R-:W-:-:S06]  /*46a0*/  IMAD R5, R5, 0x2, R2 ;  /* 0x0000000205057824 */ /* 0x000fcc00078e0202 */
[----:B------:R-:W0:Y:S04]  /*46b0*/  LDS.128 R4, [R5+0x22400] ;  /* 0x0224000005047984 */ /* 0x000e280000000c00 */
[----:B0-----:R0:W-:Y:S02]  /*46c0*/  ST.E.128 desc[UR42][R8.64], R4 ;  /* 0x0000000408007985 */ /* 0x0011e4000c101d2a */
.L_x_610:
[----:B------:R-:W-:Y:S05]  /*46d0*/  BSYNC B0 ;  /* 0x0000000000007941 */ /* 0x000fea0003800000 */
.L_x_601:
[----:B012-4-:R-:W0:Y:S01]  /*46e0*/  S2R R4, SR_TID.X ;  /* 0x0000000000047919 */ /* 0x017e220000002100 */
[----:B------:R-:W-:Y:S01]  /*46f0*/  @!PT LDS RZ, [RZ] ;  /* 0x00000000fffff984 */ /* 0x000fe20000000800 */
[----:B------:R-:W-:Y:S01]  /*4700*/  @!PT LDS RZ, [RZ] ;  /* 0x00000000fffff984 */ /* 0x000fe20000000800 */
[----:B------:R-:W-:Y:S01]  /*4710*/  @!PT LDS RZ, [RZ] ;  /* 0x00000000fffff984 */ /* 0x000fe20000000800 */
[----:B------:R-:W-:Y:S01]  /*4720*/  @!PT LDS RZ, [RZ] ;  /* 0x00000000fffff984 */ /* 0x000fe20000000800 */
[----:B------:R1:W-:Y:S06]  /*4730*/  MEMBAR.ALL.CTA ;  /* 0x0000000000007992 */ /* 0x0003ec0000008000 */
[----:B-1----:R-:W1:Y:S01]  /*4740*/  FENCE.VIEW.ASYNC.S ;  /* 0x00000000000073c6 */ /* 0x002e620000000000 */
[----:B------:R-:W-:Y:S05]  /*4750*/  WARPSYNC.ALL ;  /* 0x0000000000007948 */ /* 0x000fea0003800000 */
[----:B------:R-:W-:Y:S01]  /*4760*/  BSSY B0, `(.L_x_627) ;  /* 0x0000009000007945 */ /* 0x000fe20003800000 */
[----:B0-----:R-:W-:Y:S01]  /*4770*/  LOP3.LUT R4, R4, 0x7f, RZ, 0xc0, !PT ;  /* 0x0000007f04047812 */ /* 0x001fe200078ec0ff */
[----:B-1----:R0:W-:Y:S03]  /*4780*/  BAR.SYNC.DEFER_BLOCKING R44, 0x80 ;  /* 0x0002002c0000751d */ /* 0x0021e60000010000 */
[----:B------:R-:W-:-:S13]  /*4790*/  ISETP.NE.AND P2, PT, R4, RZ, PT ;  /* 0x000000ff0400720c */ /* 0x000fda0003f45270 */
[----:B------:R-:W-:-:S05]  /*47a0*/  @!P2 VIADD R4, R58, 0x28ca0 ;  /* 0x00028ca03a04a836 */ /* 0x000fca0000000000 */
[----:B------:R-:W-:-:S04]  /*47b0*/  @!P2 PRMT R4, RZ, 0x654, R4 ;  /* 0x00000654ff04a816 */ /* 0x000fc80000000004 */
[----:B------:R0:W-:Y:S01]  /*47c0*/  @!P2 SYNCS.ARRIVE.TRANS64.RED.A1T0 RZ, [R4+URZ], RZ ;  /* 0x000000ff04ffa9a7 */ /* 0x0001e2000810043f */
[----:B------:R-:W-:Y:S05]  /*47d0*/  @!P3 BRA `(.L_x_628) ;  /* 0x000000000004b947 */ /* 0x000fea0003800000 */
[----:B------:R-:W-:Y:S01]  /*47e0*/  BPT.TRAP 0x1 ;  /* 0x000000040000795c */ /* 0x000fe20000300000 */
.L_x_628:
[----:B------:R-:W-:Y:S05]  /*47f0*/  BSYNC B0 ;  /* 0x0000000000007941 */ /* 0x000fea0003800000 */
.L_x_627:
[----:B------:R-:W1:Y:S01]  /*4800*/  SYNCS.PHASECHK.TRANS64.TRYWAIT P3, [R58+URZ+0x28cb0], R65 ;  /* 0x028cb0413a0075a7 */ /* 0x000e62000806017f */
[----:B------:R-:W-:Y:S04]  /*4810*/  BSSY B0, `(.L_x_629) ;  /* 0x0000002000007945 */ /* 0x000fe80003800000 */
[----:B-1----:R-:W-:Y:S05]  /*4820*/  @!P3 BRA `(.L_x_630) ;  /* 0x000001600010b947 */ /* 0x002fea0003800000 */
.L_x_871:
[----:B------:R-:W-:Y:S05]  /*4830*/  BSYNC B0 ;  /* 0x0000000000007941 */ /* 0x000fea0003800000 */
.L_x_629:
[----:B------:R-:W-:Y:S01]  /*4840*/  ULDC.64 UR4, c[0x0][0x328] ;  /* 0x0000ca0000047ab9 */ /* 0x000fe20000000a00 */
[----:B------:R-:W-:Y:S01]  /*4850*/  ULDC.64 UR6, c[0x0][0x318] ;  /* 0x0000c60000067ab9 */ /* 0x000fe20000000a00 */
[----:B------:R-:W-:Y:S01]  /*4860*/  IMAD R7, R62, UR4, RZ ;  /* 0x000000043e077c24 */ /* 0x000fe2000f8e02ff */
[----:B------:R-:W-:Y:S01]  /*4870*/  BSSY B0, `(.L_x_631) ;  /* 0x000007c000007945 */ /* 0x000fe20003800000 */
[----:B0-----:R-:W-:-:S04]  /*4880*/  IMAD.WIDE.U32 R4, R60, UR4, RZ ;  /* 0x000000043c047c25 */ /* 0x001fc8000f8e00ff */
[----:B------:R-:W-:Y:S01]  /*4890*/  IMAD R7, R60, UR5, R7 ;  /* 0x000000053c077c24 */ /* 0x000fe2000f8e0207 */
[----:B------:R-:W-:Y:S02]  /*48a0*/  ULDC.64 UR4, c[0x0][0x338] ;  /* 0x0000ce0000047ab9 */ /* 0x000fe40000000a00 */
        /* <DEDUP_REMOVED lines=8> */
[----:B------:R-:W-:-:S04]  /*4930*/  LEA R25, P3, R4, UR6, 0x1 ;  /* 0x0000000604197c11 */ /* 0x000fc8000f8608ff */
[----:B------:R-:W-:Y:S02]  /*4940*/  LEA.HI.X R24, R4, UR7, R5, 0x1, P3 ;  /* 0x0000000704187c11 */ /* 0x000fe400098f0c05 */
[----:B------:R-:W-:Y:S01]  /*4950*/  ISETP.GT.AND P3, PT, R63, R186, PT ;  /* 0x000000ba3f00720c */ /* 0x000fe20003f64270 */
[----:B------:R-:W0:Y:S04]  /*4960*/  SHFL.IDX PT, R25, R25, RZ, 0x1c1f ;  /* 0x001c1fff19197589 */ /* 0x000e2800000e0000 */
[----:B------:R-:W2:Y:S08]  /*4970*/  SHFL.IDX PT, R24, R24, RZ, 0x1c1f ;  /* 0x001c1fff18187589 */ /* 0x000eb000000e0000 */
[----:B------:R-:W-:Y:S05]  /*4980*/  @!P3 BRA `(.L_x_632) ;  /* 0x0000000400a8b947 */ /* 0x000fea0003800000 */
[----:B------:R-:W-:Y:S01]  /*4990*/  LOP3.LUT P3, RZ, R191, 0x4, RZ, 0xc0, !PT ;  /* 0x00000004bfff7812 */ /* 0x000fe2000786c0ff */
[----:B------:R-:W-:Y:S01]  /*49a0*/  IMAD R5, R23, 0x8000, R46 ;  /* 0x0000800017057824 */ /* 0x000fe200078e022e */
[----:B------:R-:W-:Y:S01]  /*49b0*/  ULDC UR4, c[0x0][0x320] ;  /* 0x0000c80000047ab9 */ /* 0x000fe20000000800 */
[----:B------:R-:W4:Y:S02]  /*49c0*/  LDL R66, [R1] ;  /* 0x0000000001427983 */ /* 0x000f240000100800 */
[C---:B------:R-:W-:Y:S02]  /*49d0*/  VIADD R15, R5.reuse, 0x20 ;  /* 0x00000020050f7836 */ /* 0x040fe40000000000 */
[----:B------:R-:W5:Y:S04]  /*49e0*/  LDL R64, [R1+0x4] ;  /* 0x0000040001407983 */ /* 0x000f680000100800 */
[----:B------:R-:W5:Y:S02]  /*49f0*/  LDL R57, [R1+0x8] ;  /* 0x0000080001397983 */ /* 0x000f640000100800 */
[C---:B------:R-:W-:Y:S01]  /*4a00*/  @P3 VIADD R15, R5.reuse, 0xffffffe0 ;  /* 0xffffffe0050f3836 */ /* 0x040fe20000000000 */
[----:B------:R-:W-:Y:S01]  /*4a10*/  ISETP.GE.AND P3, PT, R16, UR4, PT ;  /* 0x0000000410007c0c */ /* 0x000fe2000bf66270 */
[--C-:B---3--:R-:W-:Y:S01]  /*4a20*/  IMAD R14, R5, 0x2, R2.reuse ;  /* 0x00000002050e7824 */ /* 0x108fe200078e0202 */
[----:B------:R-:W3:Y:S04]  /*4a30*/  LDL R56, [R1+0xc] ;  /* 0x00000c0001387983 */ /* 0x000ee80000100800 */
[----:B------:R-:W3:Y:S01]  /*4a40*/  LDL R27, [R1+0x10] ;  /* 0x00001000011b7983 */ /* 0x000ee20000100800 */
[----:B------:R-:W-:Y:S01]  /*4a50*/  ISETP.GE.AND P5, PT, R22, UR4, PT ;  /* 0x0000000416007c0c */ /* 0x000fe2000bfa6270 */
[----:B------:R-:W-:-:S02]  /*4a60*/  IMAD R15, R15, 0x2, R2 ;  /* 0x000000020f0f7824 */ /* 0x000fc400078e0202 */
[C---:B------:R-:W-:Y:S02]  /*4a70*/  VIADD R10, R16.reuse, 0x40 ;  /* 0x00000040100a7836 */ /* 0x040fe40000000000 */
[C---:B------:R-:W-:Y:S01]  /*4a80*/  VIADD R26, R16.reuse, 0x80 ;  /* 0x00000080101a7836 */ /* 0x040fe20000000000 */
[----:B------:R-:W1:Y:S01]  /*4a90*/  @!P3 LDS.128 R4, [R14+0x400] ;  /* 0x000400000e04b984 */ /* 0x000e620000000c00 */
[----:B0-----:R-:W-:-:S04]  /*4aa0*/  @!P3 LEA R8, P4, R16, R25, 0x1 ;  /* 0x000000191008b211 */ /* 0x001fc800078808ff */
[----:B--2---:R-:W-:Y:S02]  /*4ab0*/  @!P3 LEA.HI.X R9, R16, R24, R17, 0x1, P4 ;  /* 0x000000181009b211 */ /* 0x004fe400020f0c11 */
[----:B------:R-:W-:-:S04]  /*4ac0*/  @!P5 LEA R12, P4, R22, R25, 0x1 ;  /* 0x00000019160cd211 */ /* 0x000fc800078808ff */
[----:B------:R-:W-:Y:S02]  /*4ad0*/  @!P5 LEA.HI.X R13, R22, R24, R193, 0x1, P4 ;  /* 0x00000018160dd211 */ /* 0x000fe400020f0cc1 */
[----:B------:R-:W-:Y:S01]  /*4ae0*/  ISETP.GE.AND P4, PT, R10, UR4, PT ;  /* 0x000000040a007c0c */ /* 0x000fe2000bf86270 */
[----:B------:R-:W-:Y:S01]  /*4af0*/  VIADD R10, R16, 0x60 ;  /* 0x00000060100a7836 */ /* 0x000fe20000000000 */
[----:B-1----:R0:W-:Y:S04]  /*4b00*/  @!P3 ST.E.128 desc[UR42][R8.64], R4 ;  /* 0x000000040800b985 */ /* 0x0021e8000c101d2a */
[----:B------:R-:W1:Y:S07]  /*4b10*/  @!P5 LDS.128 R4, [R15+0x400] ;  /* 0x000400000f04d984 */ /* 0x000e6e0000000c00 */
[----:B0-----:R-:W-:-:S05]  /*4b20*/  @!P4 LEA R8, P3, R217, R25, 0x1 ;  /* 0x00000019d908c211 */ /* 0x001fca00078608ff */
[----:B------:R-:W-:Y:S01]  /*4b30*/  @!P4 IMAD.X R9, R24, 0x1, R220, P3 ;  /* 0x000000011809c824 */ /* 0x000fe200018e06dc */
[----:B------:R-:W-:-:S13]  /*4b40*/  ISETP.GE.AND P3, PT, R10, UR4, PT ;  /* 0x000000040a007c0c */ /* 0x000fda000bf66270 */
[----:B------:R-:W-:-:S05]  /*4b50*/  @!P3 LEA R10, P6, R216, R25, 0x1 ;  /* 0x00000019d80ab211 */ /* 0x000fca00078c08ff */
[----:B------:R-:W-:Y:S01]  /*4b60*/  @!P3 IMAD.X R11, R24, 0x1, R221, P6 ;  /* 0x00000001180bb824 */ /* 0x000fe200030e06dd */
[----:B-1----:R0:W-:Y:S01]  /*4b70*/  @!P5 ST.E.128 desc[UR42][R12.64], R4 ;  /* 0x000000040c00d985 */ /* 0x0021e2000c101d2a */
[----:B------:R-:W-:Y:S01]  /*4b80*/  ISETP.GE.AND P5, PT, R26, UR4, PT ;  /* 0x000000041a007c0c */ /* 0x000fe2000bfa6270 */
[----:B------:R-:W-:Y:S02]  /*4b90*/  VIADD R26, R16, 0xa0 ;  /* 0x000000a0101a7836 */ /* 0x000fe40000000000 */
[----:B------:R-:W1:Y:S10]  /*4ba0*/  @!P4 LDS.128 R4, [R14+0x2400] ;  /* 0x002400000e04c984 */ /* 0x000e740000000c00 */
[----:B0-----:R-:W-:-:S05]  /*4bb0*/  @!P5 LEA R12, P6, R215, R25, 0x1 ;  /* 0x00000019d70cd211 */ /* 0x001fca00078c08ff */
        /* <DEDUP_REMOVED lines=42> */
[----:B----4-:R-:W-:Y:S01]  /*4e60*/  @!P4 IMAD.X R9, R24, 0x1, R66, P6 ;  /* 0x000000011809c824 */ /* 0x010fe200030e0642 */
[----:B-1----:R0:W-:Y:S01]  /*4e70*/  @!P3 ST.E.128 desc[UR42][R10.64], R4 ;  /* 0x000000040a00b985 */ /* 0x0021e2000c101d2a */
[----:B------:R-:W-:Y:S01]  /*4e80*/  ISETP.GE.AND P3, PT, R26, UR4, PT ;  /* 0x000000041a007c0c */ /* 0x000fe2000bf66270 */
[----:B------:R-:W-:Y:S02]  /*4e90*/  VIADD R26, R16, 0x1a0 ;  /* 0x000001a0101a7836 */ /* 0x000fe40000000000 */
[----:B------:R-:W1:Y:S10]  /*4ea0*/  @!P5 LDS.128 R4, [R14+0xa400] ;  /* 0x00a400000e04d984 */ /* 0x000e740000000c00 */
[----:B0-----:R-:W-:-:S05]  /*4eb0*/  @!P3 LEA R10, P6, R206, R25, 0x1 ;  /* 0x00000019ce0ab211 */ /* 0x001fca00078c08ff */
[----:B-----5:R-:W-:Y:S01]  /*4ec0*/  @!P3 IMAD.X R11, R24, 0x1, R64, P6 ;  /* 0x00000001180bb824 */ /* 0x020fe200030e0640 */
        /* <DEDUP_REMOVED lines=11> */
[----:B---3--:R-:W-:Y:S01]  /*4f80*/  @!P4 IMAD.X R9, R24, 0x1, R56, P6 ;  /* 0x000000011809c824 */ /* 0x008fe200030e0638 */
[----:B-1----:R0:W-:Y:S01]  /*4f90*/  @!P3 ST.E.128 desc[UR42][R10.64], R4 ;  /* 0x000000040a00b985 */ /* 0x0021e2000c101d2a */
[----:B------:R-:W-:-:S03]  /*4fa0*/  ISETP.GE.AND P3, PT, R26, UR4, PT ;  /* 0x000000041a007c0c */ /* 0x000fc6000bf66270 */
[----:B------:R-:W1:Y:S10]  /*4fb0*/  @!P5 LDS.128 R4, [R15+0xc400] ;  /* 0x00c400000f04d984 */ /* 0x000e740000000c00 */
[----:B0-----:R-:W-:-:S05]  /*4fc0*/  @!P3 LEA R10, P6, R203, R25, 0x1 ;  /* 0x00000019cb0ab211 */ /* 0x001fca00078c08ff */
[----:B------:R-:W-:Y:S01]  /*4fd0*/  @!P3 IMAD.X R11, R24, 0x1, R27, P6 ;  /* 0x00000001180bb824 */ /* 0x000fe200030e061b */
[----:B-1----:R-:W-:Y:S04]  /*4fe0*/  @!P5 ST.E.128 desc[UR42][R12.64], R4 ;  /* 0x000000040c00d985 */ /* 0x002fe8000c101d2a */
[----:B------:R-:W0:Y:S04]  /*4ff0*/  @!P4 LDS.128 R4, [R14+0xe400] ;  /* 0x00e400000e04c984 */ /* 0x000e280000000c00 */
[----:B0-----:R-:W-:Y:S04]  /*5000*/  @!P4 ST.E.128 desc[UR42][R8.64], R4 ;  /* 0x000000040800c985 */ /* 0x001fe8000c101d2a */
[----:B------:R-:W0:Y:S04]  /*5010*/  @!P3 LDS.128 R4, [R15+0xe400] ;  /* 0x00e400000f04b984 */ /* 0x000e280000000c00 */
[----:B0-----:R4:W-:Y:S02]  /*5020*/  @!P3 ST.E.128 desc[UR42][R10.64], R4 ;  /* 0x000000040a00b985 */ /* 0x0019e4000c101d2a */
.L_x_632:
[----:B------:R-:W-:Y:S05]  /*5030*/  BSYNC B0 ;  /* 0x0000000000007941 */ /* 0x000fea0003800000 */
.L_x_631:
[----:B------:R-:W-:Y:S01]  /*5040*/  @!PT LDS RZ, [RZ] ;  /* 0x00000000fffff984 */ /* 0x000fe20000000800 */
[----:B------:R-:W-:Y:S01]  /*5050*/  @!PT LDS RZ, [RZ] ;  /* 0x00000000fffff984 */ /* 0x000fe20000000800 */
[----:B------:R-:W-:Y:S01]  /*5060*/  @!PT LDS RZ, [RZ] ;  /* 0x00000000fffff984 */ /* 0x000fe20000000800 */
[----:B------:R-:W-:Y:S01]  /*5070*/  @!PT LDS RZ, [RZ] ;  /* 0x00000000fffff984 */ /* 0x000fe20000000800 */
[----:B------:R5:W-:Y:S06]  /*5080*/  MEMBAR.ALL.CTA ;  /* 0x0000000000007992 */ /* 0x000bec0000008000 */
[----:B-----5:R-:W5:Y:S01]  /*5090*/  FENCE.VIEW.ASYNC.S ;  /* 0x00000000000073c6 */ /* 0x020f620000000000 */
[----:B------:R-:W-:Y:S02]  /*50a0*/  VIADD R23, R23, 0x1 ;  /* 0x0000000117177836 */ /* 0x000fe40000000000 */
[----:B-1----:R-:W-:Y:S01]  /*50b0*/  @!P2 VIADD R58, R58, 0x28cc0 ;  /* 0x00028cc03a3aa836 */ /* 0x002fe20000000000 */
[----:B-----5:R1:W-:Y:S02]  /*50c0*/  BAR.SYNC.DEFER_BLOCKING R44, 0x80 ;  /* 0x0002002c0000751d */ /* 0x0203e40000010000 */
[----:B------:R-:W-:-:S02]  /*50d0*/  ISETP.NE.AND P3, PT, R23, 0x2, PT ;  /* 0x000000021700780c */ /* 0x000fc40003f65270 */
[----:B------:R-:W-:Y:S02]  /*50e0*/  @!P2 PRMT R58, RZ, 0x654, R58 ;  /* 0x00000654ff3aa816 */ /* 0x000fe4000000003a */
[----:B----4-:R-:W-:Y:S02]  /*50f0*/  SEL R4, RZ, 0x1, P3 ;  /* 0x00000001ff047807 */ /* 0x010fe40001800000 */
[----:B------:R-:W-:Y:S02]  /*5100*/  SEL R23, R23, RZ, P3 ;  /* 0x000000ff17177207 */ /* 0x000fe40001800000 */
[----:B------:R-:W-:Y:S01]  /*5110*/  LOP3.LUT R187, R187, R4, RZ, 0x3c, !PT ;  /* 0x00000004bbbb7212 */ /* 0x000fe200078e3cff */
[----:B------:R1:W-:Y:S01]  /*5120*/  @!P2 SYNCS.ARRIVE.TRANS64.RED.A1T0 RZ, [R58+URZ], RZ ;  /* 0x000000ff3affa9a7 */ /* 0x0003e2000810043f */
[----:B------:R-:W-:Y:S01]  /*5130*/  PLOP3.LUT P2, PT, PT, PT, PT, 0x8, 0x0 ;  /* 0x000000000000781c */ /* 0x000fe20003f4e170 */
[----:B------:R-:W-:-:S12]  /*5140*/  @P1 BRA `(.L_x_633) ;  /* 0xffffffd800081947 */ /* 0x000fd8000383ffff */
.L_x_596:
[----:B------:R-:W-:Y:S04]  /*5150*/  BSSY B0, `(.L_x_634) ;  /* 0x0000004000007945 */ /* 0x000fe80003800000 */
[----:B------:R-:W-:Y:S05]  /*5160*/  @P2 BRA `(.L_x_635) ;  /* 0x0000000000082947 */ /* 0x000fea0003800000 */
[----:B------:R-:W4:Y:S02]  /*5170*/  FENCE.VIEW.ASYNC.G ;  /* 0x00000000000073c6 */ /* 0x000f240000000100 */
[----:B----4-:R-:W-:Y:S06]  /*5180*/  BAR.ARV 0xc, 0x180 ;  /* 0x0306000000007b1d */ /* 0x010fec0000002000 */
.L_x_635:
[----:B------:R-:W-:Y:S05]  /*5190*/  BSYNC B0 ;  /* 0x0000000000007941 */ /* 0x000fea0003800000 */
.L_x_634:
[----:B------:R-:W4:Y:S01]  /*51a0*/  LDL R0, [R1+0x18] ;  /* 0x0000180001007983 */ /* 0x000f220000100800 */
[----:B------:R-:W-:Y:S01]  /*51b0*/  UISETP.NE.AND UP0, UPT, UR39, 0x1, UPT ;  /* 0x000000012700788c */ /* 0x000fe2000bf05270 */
[----:B------:R-:W-:Y:S01]  /*51c0*/  BSSY B7, `(.L_x_636) ;  /* 0x0000889000077945 */ /* 0x000fe20003800000 */
[----:B------:R-:W-:-:S04]  /*51d0*/  ULDC UR4, c[0x0][0x9f0] ;  /* 0x00027c0000047ab9 */ /* 0x000fc80000000800 */
[----:B------:R-:W-:Y:S02]  /*51e0*/  PLOP3.LUT P1, PT, PT, PT, UP0, 0x80, 0x0 ;  /* 0x000000000000781c */ /* 0x000fe40003f2f008 */
[----:B----4-:R-:W-:-:S04]  /*51f0*/  ISETP.NE.AND P0, PT, R0, RZ, PT ;  /* 0x000000ff0000720c */ /* 0x010fc80003f05270 */
[----:B------:R-:W-:-:S07]  /*5200*/  SEL R9, R0, UR4, P0 ;  /* 0x0000000400097c07 */ /* 0x000fce0008000000 */
[----:B------:R-:W-:Y:S05]  /*5210*/  @!P1 BRA `(.L_x_637) ;  /* 0x0000002000449947 */ /* 0x000fea0003800000 */
[----:B------:R-:W-:Y:S01]  /*5220*/  LOP3.LUT P2, RZ, R18, 0x4, RZ, 0xc0, !PT ;  /* 0x0000000412ff7812 */ /* 0x000fe2000784c0ff */
[----:B------:R-:W-:Y:S01]  /*5230*/  BSSY B0, `(.L_x_638) ;  /* 0x000001d000007945 */ /* 0x000fe20003800000 */
[----:B------:R-:W-:-:S11]  /*5240*/  IMAD.MOV.U32 R3, RZ, RZ, RZ ;  /* 0x000000ffff037224 */ /* 0x000fd600078e00ff */
[----:B------:R-:W-:Y:S05]  /*5250*/  @!P2 BRA `(.L_x_639) ;  /* 0x000000000068a947 */ /* 0x000fea0003800000 */
[-C--:B------:R-:W-:Y:S02]  /*5260*/  IABS R6, R9.reuse ;  /* 0x0000000900067213 */ /* 0x080fe40000000000 */
[----:B------:R-:W-:Y:S02]  /*5270*/  IADD3 R0, R168, -0x1, R9 ;  /* 0xffffffffa8007810 */ /* 0x000fe40007ffe009 */
[----:B------:R-:W4:Y:S01]  /*5280*/  I2F.RP R3, R6 ;  /* 0x0000000600037306 */ /* 0x000f220000209400 */
[-C--:B------:R-:W-:Y:S02]  /*5290*/  IABS R10, R9.reuse ;  /* 0x00000009000a7213 */ /* 0x080fe40000000000 */
[----:B------:R-:W-:Y:S02]  /*52a0*/  IABS R8, R0 ;  /* 0x0000000000087213 */ /* 0x000fe40000000000 */
[----:B------:R-:W-:-:S04]  /*52b0*/  LOP3.LUT R0, R0, R9, RZ, 0x3c, !PT ;  /* 0x0000000900007212 */ /* 0x000fc800078e3cff */
[----:B------:R-:W-:Y:S01]  /*52c0*/  ISETP.GE.AND P2, PT, R0, RZ, PT ;  /* 0x000000ff0000720c */ /* 0x000fe20003f46270 */
[----:B----4-:R-:W4:Y:S02]  /*52d0*/  MUFU.RCP R3, R3 ;  /* 0x0000000300037308 */ /* 0x010f240000001000 */
[----:B----4-:R-:W-:Y:S02]  /*52e0*/  VIADD R4, R3, 0xffffffe ;  /* 0x0ffffffe03047836 */ /* 0x010fe40000000000 */
[----:B------:R-:W-:-:S04]  /*52f0*/  IMAD.MOV R3, RZ, RZ, -R10 ;  /* 0x000000ffff037224 */ /* 0x000fc800078e0a0a */
[----:B------:R4:W0:Y:S02]  /*5300*/  F2I.FTZ.U32.TRUNC.NTZ R5, R4 ;  /* 0x0000000400057305 */ /* 0x000824000021f000 */
[----:B----4-:R-:W-:Y:S02]  /*5310*/  IMAD.MOV.U32 R4, RZ, RZ, RZ ;  /* 0x000000ffff047224 */ /* 0x010fe400078e00ff */
[----:B0-----:R-:W-:-:S04]  /*5320*/  IMAD.MOV R7, RZ, RZ, -R5 ;  /* 0x000000ffff077224 */ /* 0x001fc800078e0a05 */
        /* <DEDUP_REMOVED lines=13> */
.L_x_639:
[----:B------:R-:W-:Y:S05]  /*5400*/  BSYNC B0 ;  /* 0x0000000000007941 */ /* 0x000fea0003800000 */
.L_x_638:
[----:B------:R-:W4:Y:S01]  /*5410*/  LDL R0, [R1+0x38] ;  /* 0x0000380001007983 */ /* 0x000f220000100800 */
[----:B------:R-:W-:Y:S01]  /*5420*/  PLOP3.LUT P0, PT, PT, PT, PT, 0x80, 0x0 ;  /* 0x000000000000781c */ /* 0x000fe20003f0f070 */
[----:B------:R-:W-:Y:S01]  /*5430*/  IMAD.MOV.U32 R21, RZ, RZ, RZ ;  /* 0x000000ffff157224 */ /* 0x000fe200078e00ff */
[----:B------:R-:W-:Y:S01]  /*5440*/  CS2R R150, SRZ ;  /* 0x0000000000967805 */ /* 0x000fe2000001ff00 */
[----:B------:R-:W-:Y:S01]  /*5450*/  IMAD.MOV.U32 R156, RZ, RZ, RZ ;  /* 0x000000ffff9c7224 */ /* 0x000fe200078e00ff */
        /* <DEDUP_REMOVED lines=41> */
[----:B---3--:R-:W-:Y:S02]  /*56f0*/  CS2R R66, SRZ ;  /* 0x0000000000427805 */ /* 0x008fe4000001ff00 */
[----:B------:R-:W-:Y:S02]  /*5700*/  CS2R R64, SRZ ;  /* 0x0000000000407805 */ /* 0x000fe4000001ff00 */
[----:B------:R-:W-:Y:S02]  /*5710*/  CS2R R62, SRZ ;  /* 0x00000000003e7805 */ /* 0x000fe4000001ff00 */
[----:B------:R-:W-:Y:S02]  /*5720*/  CS2R R60, SRZ ;  /* 0x00000000003c7805 */ /* 0x000fe4000001ff00 */
[----:B-1----:R-:W-:-:S02]  /*5730*/  CS2R R58, SRZ ;  /* 0x00000000003a7805 */ /* 0x002fc4000001ff00 */
        /* <DEDUP_REMOVED lines=16> */
[----:B0-2---:R-:W-:Y:S01]  /*5840*/  CS2R R24, SRZ ;  /* 0x0000000000187805 */ /* 0x005fe2000001ff00 */
[----:B----4-:R-:W-:-:S05]  /*5850*/  IMAD R0, R0, R3, RZ ;  /* 0x0000000300007224 */ /* 0x010fca00078e02ff */
[----:B------:R-:W-:-:S04]  /*5860*/  VIADDMNMX R3, R0, R3, R168, PT ;  /* 0x0000000300037246 */ /* 0x000fc800038001a8 */
[----:B------:R-:W-:-:S13]  /*5870*/  ISETP.GT.AND P1, PT, R3, R0, PT ;  /* 0x000000000300720c */ /* 0x000fda0003f24270 */
[----:B------:R-:W-:Y:S05]  /*5880*/  @!P1 BRA `(.L_x_640) ;  /* 0x0000008000709947 */ /* 0x000fea0003800000 */
[----:B------:R-:W2:Y:S04]  /*5890*/  LDL R4, [R1+0x44] ;  /* 0x0000440001047983 */ /* 0x000ea80000100800 */
[----:B--2---:R-:W0:Y:S02]  /*58a0*/  SHFL.IDX PT, R4, R4, RZ, 0x1f ;  /* 0x00001fff04047589 */ /* 0x004e2400000e0000 */
[----:B0-----:R-:W-:-:S04]  /*58b0*/  LEA.HI R5, R4, R4, RZ, 0x1 ;  /* 0x0000000404057211 */ /* 0x001fc800078f08ff */
[----:B------:R-:W-:-:S05]  /*58c0*/  LOP3.LUT R5, R5, 0x1fffe, RZ, 0xc0, !PT ;  /* 0x0001fffe05057812 */ /* 0x000fca00078ec0ff */
[----:B------:R-:W-:Y:S02]  /*58d0*/  IMAD.IADD R5, R4, 0x1, -R5 ;  /* 0x0000000104057824 */ /* 0x000fe400078e0a05 */
[----:B------:R-:W-:Y:S02]  /*58e0*/  IMAD.U32 R4, RZ, RZ, UR37 ;  /* 0x00000025ff047e24 */ /* 0x000fe4000f8e00ff */
[----:B------:R-:W-:-:S03]  /*58f0*/  IMAD R5, R5, 0x8000, R2 ;  /* 0x0000800005057824 */ /* 0x000fc600078e0202 */
[----:B------:R-:W-:Y:S01]  /*5900*/  ISETP.NE.AND P0, PT, R4, 0x3, PT ;  /* 0x000000030400780c */ /* 0x000fe20003f05270 */
[----:B------:R-:W-:-:S05]  /*5910*/  VIADD R5, R5, 0x400 ;  /* 0x0000040005057836 */ /* 0x000fca0000000000 */
[----:B------:R-:W-:-:S04]  /*5920*/  SHF.R.U32.HI R5, RZ, 0x4, R5 ;  /* 0x00000004ff057819 */ /* 0x000fc80000011605 */
[----:B------:R-:W-:-:S04]  /*5930*/  LOP3.LUT R5, R5, 0x3fff, RZ, 0xc0, !PT ;  /* 0x00003fff05057812 */ /* 0x000fc800078ec0ff */
[----:B------:R-:W-:Y:S01]  /*5940*/  LOP3.LUT R14, R5, 0x2000000, RZ, 0xfc, !PT ;  /* 0x02000000050e7812 */ /* 0x000fe200078efcff */
[----:B------:R-:W-:Y:S06]  /*5950*/  @!P0 BRA `(.L_x_641) ;  /* 0x0000000000048947 */ /* 0x000fec0003800000 */
[----:B------:R-:W-:Y:S01]  /*5960*/  BPT.TRAP 0x1 ;  /* 0x000000040000795c */ /* 0x000fe20000300000 */
.L_x_641:
[----:B------:R-:W-:Y:S01]  /*5970*/  IMAD R10, R19, 0x8, R2 ;  /* 0x00000008130a7824 */ /* 0x000fe200078e0202 */
[----:B------:R-:W-:Y:S01]  /*5980*/  SHF.L.U32 R7, R185, 0x1f, RZ ;  /* 0x0000001fb9077819 */ /* 0x000fe200000006ff */
[----:B------:R-:W-:Y:S01]  /*5990*/  VIADD R4, R2, 0x26800 ;  /* 0x0002680002047836 */ /* 0x000fe20000000000 */
[----:B------:R-:W-:Y:S02]  /*59a0*/  BSSY B0, `(.L_x_642) ;  /* 0x0000008000007945 */ /* 0x000fe40003800000 */
[----:B------:R-:W0:Y:S02]  /*59b0*/  SYNCS.PHASECHK.TRANS64.TRYWAIT P1, [R10+URZ+0x28c50], R7 ;  /* 0x028c50070a0075a7 */ /* 0x000e24000802017f */
[----:B------:R-:W-:Y:S01]  /*59c0*/  SHF.R.U32.HI R5, RZ, 0x4, R4 ;  /* 0x00000004ff057819 */ /* 0x000fe20000011604 */
[----:B------:R-:W-:-:S03]  /*59d0*/  IMAD R4, R19, 0x1000, R14 ;  /* 0x0000100013047824 */ /* 0x000fc600078e020e */
[----:B------:R-:W-:-:S04]  /*59e0*/  LOP3.LUT R5, R5, 0x3fff, RZ, 0xc0, !PT ;  /* 0x00003fff05057812 */ /* 0x000fc800078ec0ff */
[----:B------:R-:W-:Y:S01]  /*59f0*/  LOP3.LUT R11, R5, 0x10000, RZ, 0xfc, !PT ;  /* 0x00010000050b7812 */ /* 0x000fe200078efcff */
[----:B------:R-:W-:Y:S01]  /*5a00*/  IMAD.MOV.U32 R5, RZ, RZ, 0x40000040 ;  /* 0x40000040ff057424 */ /* 0x000fe200078e00ff */
[----:B0-----:R-:W-:Y:S06]  /*5a10*/  @!P1 BRA `(.L_x_643) ;  /* 0x0000014c00a89947 */ /* 0x001fec0003800000 */
.L_x_872:
[----:B------:R-:W-:Y:S05]  /*5a20*/  BSYNC B0 ;  /* 0x0000000000007941 */ /* 0x000fea0003800000 */
.L_x_642:
[----:B------:R-:W-:Y:S01]  /*5a30*/  BAR.SYNC.DEFER_BLOCKING 0xe, 0x100 ;  /* 0x0384000000007b1d */ /* 0x000fe20000010000 */
[----:B------:R-:W-:Y:S01]  /*5a40*/  IMAD.MOV.U32 R6, RZ, RZ, R11 ;  /* 0x000000ffff067224 */ /* 0x000fe200078e000b */
[C---:B------:R-:W-:Y:S01]  /*5a50*/  R2UR UR6, R4.reuse ;  /* 0x00000000040672ca */ /* 0x040fe200000e0000 */
[----:B0-----:R-:W-:Y:S01]  /*5a60*/  IMAD.MOV.U32 R7, RZ, RZ, 0x40000040 ;  /* 0x40000040ff077424 */ /* 0x001fe200078e00ff */
[----:B------:R-:W-:Y:S01]  /*5a70*/  R2UR UR7, R5 ;  /* 0x00000000050772ca */ /* 0x000fe200000e0000 */
[----:B------:R-:W-:Y:S01]  /*5a80*/  VIADD R8, R4, 0x100 ;  /* 0x0000010004087836 */ /* 0x000fe20000000000 */
[----:B------:R-:W-:Y:S01]  /*5a90*/  R2UR UR4, R6 ;  /* 0x00000000060472ca */ /* 0x000fe200000e0000 */
[----:B------:R-:W-:Y:S01]  /*5aa0*/  IMAD.MOV.U32 R9, RZ, RZ, 0x40000040 ;  /* 0x40000040ff097424 */ /* 0x000fe200078e00ff */
[----:B------:R-:W-:Y:S01]  /*5ab0*/  R2UR UR5, R7 ;  /* 0x00000000070572ca */ /* 0x000fe200000e0000 */
[----:B------:R-:W-:Y:S01]  /*5ac0*/  VIADD R6, R4, 0x80 ;  /* 0x0000008004067836 */ /* 0x000fe20000000000 */
[----:B------:R-:W-:Y:S01]  /*5ad0*/  R2UR UR14, R8 ;  /* 0x00000000080e72ca */ /* 0x000fe200000e0000 */
[----:B------:R-:W-:Y:S01]  /*5ae0*/  VIADD R8, R11, 0x2 ;  /* 0x000000020b087836 */ /* 0x000fe20000000000 */
[----:B------:R-:W-:Y:S01]  /*5af0*/  R2UR UR15, R9 ;  /* 0x00000000090f72ca */ /* 0x000fe200000e0000 */
[----:B------:R-:W-:Y:S01]  /*5b00*/  IMAD.MOV.U32 R9, RZ, RZ, 0x40000040 ;  /* 0x40000040ff097424 */ /* 0x000fe200078e00ff */
        /* <DEDUP_REMOVED lines=9> */
[----:B------:R-:W-:Y:S01]  /*5ba0*/  WARPGROUP.ARRIVE ;  /* 0x00000000000079c5 */ /* 0x000fe20000000000 */
[----:B------:R-:W-:-:S05]  /*5bb0*/  R2UR UR13, R7 ;  /* 0x00000000070d72ca */ /* 0x000fca00000e0000 */
[----:B------:R-:W-:Y:S01]  /*5bc0*/  HGMMA.64x256x16.F32.BF16 R24, gdesc[UR4].tnspB, RZ, !UPT, gsb0 ;  /* 0x43e00000041879f0 */ /* 0x000fe2000c0018ff */
[----:B------:R-:W-:Y:S01]  /*5bd0*/  R2UR UR6, R4 ;  /* 0x00000000040672ca */ /* 0x000fe200000e0000 */
[----:B------:R-:W-:Y:S01]  /*5be0*/  VIADD R4, R11, 0x6 ;  /* 0x000000060b047836 */ /* 0x000fe20000000000 */
[----:B------:R-:W-:Y:S01]  /*5bf0*/  R2UR UR7, R5 ;  /* 0x00000000050772ca */ /* 0x000fe200000e0000 */
[----:B------:R-:W-:-:S03]  /*5c00*/  IMAD.MOV.U32 R5, RZ, RZ, 0x40000040 ;  /* 0x40000040ff057424 */ /* 0x000fc600078e00ff */
[----:B------:R-:W-:Y:S02]  /*5c10*/  R2UR UR4, R4 ;  /* 0x00000000040472ca */ /* 0x000fe400000e0000 */
[----:B------:R-:W-:Y:S01]  /*5c20*/  R2UR UR5, R5 ;  /* 0x00000000050572ca */ /* 0x000fe200000e0000 */
        /* <DEDUP_REMOVED lines=16> */
.L_x_644:
[----:B------:R-:W-:Y:S01]  /*5d30*/  VIADD R3, R3, 0xfffffffe ;  /* 0xfffffffe03037836 */ /* 0x000fe20000000000 */
[----:B------:R-:W-:Y:S01]  /*5d40*/  BSSY B0, `(.L_x_645) ;  /* 0x00000cf000007945 */ /* 0x000fe20003800000 */
[----:B------:R-:W-:-:S03]  /*5d50*/  VIADD R10, R10, 0x28c60 ;  /* 0x00028c600a0a7836 */ /* 0x000fc60000000000 */
[----:B------:R-:W-:Y:S02]  /*5d60*/  ISETP.GE.AND P1, PT, R3, R0, PT ;  /* 0x000000000300720c */ /* 0x000fe40003f26270 */
[----:B------:R-:W-:-:S04]  /*5d70*/  PRMT R10, R190, 0x654, R10 ;  /* 0x00000654be0a7816 */ /* 0x000fc8000000000a */
[----:B------:R0:W-:Y:S07]  /*5d80*/  SYNCS.ARRIVE.TRANS64.RED.A1T0 RZ, [R10+URZ], RZ ;  /* 0x000000ff0aff79a7 */ /* 0x0001ee000810043f */
[----:B------:R-:W-:Y:S05]  /*5d90*/  @!P1 BRA `(.L_x_646) ;  /* 0x0000000c00249947 */ /* 0x000fea0003800000 */
.L_x_653:
[----:B------:R-:W-:Y:S01]  /*5da0*/  BAR.SYNC.DEFER_BLOCKING 0xe, 0x100 ;  /* 0x0384000000007b1d */ /* 0x000fe20000010000 */
[C---:B01----:R-:W-:Y:S02]  /*5db0*/  IMAD R10, R19.reuse, 0x40, R195 ;  /* 0x00000040130a7824 */ /* 0x043fe400078e02c3 */
[----:B------:R-:W-:Y:S02]  /*5dc0*/  VIADD R19, R19, 0x1 ;  /* 0x0000000113137836 */ /* 0x000fe40000000000 */
[----:B------:R-:W-:-:S03]  /*5dd0*/  IMAD R10, R10, 0x4, R2 ;  /* 0x000000040a0a7824 */ /* 0x000fc600078e0202 */
[----:B------:R-:W-:-:S04]  /*5de0*/  ISETP.NE.AND P1, PT, R19, 0x2, PT ;  /* 0x000000021300780c */ /* 0x000fc80003f25270 */
[----:B------:R-:W-:Y:S01]  /*5df0*/  SEL R19, R19, RZ, P1 ;  /* 0x000000ff13137207 */ /* 0x000fe20000800000 */
[----:B------:R-:W0:Y:S04]  /*5e00*/  LDS R11, [R10+0x28800] ;  /* 0x028800000a0b7984 */ /* 0x000e280000000800 */
[----:B------:R-:W1:Y:S01]  /*5e10*/  LDS R10, [R10+0x28820] ;  /* 0x028820000a0a7984 */ /* 0x000e620000000800 */
[-C--:B0-----:R-:W-:Y:S01]  /*5e20*/  FMUL.FTZ R24, R24, R11.reuse ;  /* 0x0000000b18187220 */ /* 0x081fe20000410000 */
[-C--:B------:R-:W-:Y:S01]  /*5e30*/  FMUL.FTZ R25, R25, R11.reuse ;  /* 0x0000000b19197220 */ /* 0x080fe20000410000 */
[-C--:B------:R-:W-:Y:S01]  /*5e40*/  FMUL.FTZ R28, R28, R11.reuse ;  /* 0x0000000b1c1c7220 */ /* 0x080fe20000410000 */
[-C--:B------:R-:W-:Y:S01]  /*5e50*/  FMUL.FTZ R29, R29, R11.reuse ;  /* 0x0000000b1d1d7220 */ /* 0x080fe20000410000 */
        /* <DEDUP_REMOVED lines=64> */
[----:B------:R-:W-:Y:S01]  /*6260*/  SEL R10, RZ, 0x1, P1 ;  /* 0x00000001ff0a7807 */ /* 0x000fe20000800000 */
        /* <DEDUP_REMOVED lines=60> */
[----:B------:R-:W-:Y:S01]  /*6630*/  LOP3.LUT R185, R185, R10, RZ, 0x3c, !PT ;  /* 0x0000000ab9b97212 */ /* 0x000fe200078e3cff */
[----:B------:R-:W-:Y:S06]  /*6640*/  @!P0 BRA `(.L_x_647) ;  /* 0x0000000000048947 */ /* 0x000fec0003800000 */
[----:B------:R-:W-:Y:S01]  /*6650*/  BPT.TRAP 0x1 ;  /* 0x000000040000795c */ /* 0x000fe20000300000 */
.L_x_647:
[----:B------:R-:W-:Y:S01]  /*6660*/  IMAD R10, R19, 0x8, R2 ;  /* 0x00000008130a7824 */ /* 0x000fe200078e0202 */
[----:B------:R-:W-:-:S04]  /*6670*/  SHF.L.U32 R11, R185, 0x1f, RZ ;  /* 0x0000001fb90b7819 */ /* 0x000fc800000006ff */
[----:B------:R0:W1:Y:S01]  /*6680*/  SYNCS.PHASECHK.TRANS64.TRYWAIT P1, [R10+URZ+0x28c50], R11 ;  /* 0x028c500b0a0075a7 */ /* 0x000062000802017f */
[----:B------:R-:W-:Y:S05]  /*6690*/  @!P0 BRA `(.L_x_648) ;  /* 0x0000000000048947 */ /* 0x000fea0003800000 */
[----:B------:R-:W-:Y:S01]  /*66a0*/  BPT.TRAP 0x1 ;  /* 0x000000040000795c */ /* 0x000fe20000300000 */
.L_x_648:
[----:B------:R-:W-:Y:S04]  /*66b0*/  BSSY B1, `(.L_x_649) ;  /* 0x0000004000017945 */ /* 0x000fe80003800000 */
[----:B-1----:R-:W-:Y:S05]  /*66c0*/  @P1 BRA `(.L_x_650) ;  /* 0x0000000000081947 */ /* 0x002fea0003800000 */
[----:B------:R-:W1:Y:S02]  /*66d0*/  SYNCS.PHASECHK.TRANS64.TRYWAIT P1, [R10+URZ+0x28c50], R11 ;  /* 0x028c500b0a0075a7 */ /* 0x000e64000802017f */
[----:B-1----:R-:W-:Y:S05]  /*66e0*/  @!P1 BRA `(.L_x_651) ;  /* 0x0000014000889947 */ /* 0x002fea0003800000 */
.L_x_650:
[----:B------:R-:W-:Y:S05]  /*66f0*/  BSYNC B1 ;  /* 0x0000000000017941 */ /* 0x000fea0003800000 */
.L_x_649:
[----:B01----:R-:W-:Y:S01]  /*6700*/  IMAD R10, R19, 0x1000, R14 ;  /* 0x00001000130a7824 */ /* 0x003fe200078e020e */
[----:B------:R-:W-:Y:S01]  /*6710*/  WARPGROUP.ARRIVE ;  /* 0x00000000000079c5 */ /* 0x000fe20000000000 */
[----:B------:R-:W-:Y:S01]  /*6720*/  IMAD.MOV.U32 R11, RZ, RZ, 0x40000040 ;  /* 0x40000040ff0b7424 */ /* 0x000fe200078e00ff */
[----:B------:R-:W-:Y:S01]  /*6730*/  R2UR UR8, R8 ;  /* 0x00000000080872ca */ /* 0x000fe200000e0000 */
[C---:B------:R-:W-:Y:S01]  /*6740*/  VIADD R12, R10.reuse, 0x80 ;  /* 0x000000800a0c7836 */ /* 0x040fe20000000000 */
[----:B------:R-:W-:Y:S01]  /*6750*/  R2UR UR6, R10 ;  /* 0x000000000a0672ca */ /* 0x000fe200000e0000 */
[----:B------:R-:W-:Y:S01]  /*6760*/  IMAD.MOV.U32 R13, RZ, RZ, 0x40000040 ;  /* 0x40000040ff0d7424 */ /* 0x000fe200078e00ff */
[C---:B------:R-:W-:Y:S02]  /*6770*/  R2UR UR7, R11.reuse ;  /* 0x000000000b0772ca */ /* 0x040fe400000e0000 */
[----:B------:R-:W-:Y:S01]  /*6780*/  R2UR UR10, R12 ;  /* 0x000000000c0a72ca */ /* 0x000fe200000e0000 */
[C---:B------:R-:W-:Y:S01]  /*6790*/  VIADD R12, R10.reuse, 0x100 ;  /* 0x000001000a0c7836 */ /* 0x040fe20000000000 */
[----:B------:R-:W-:Y:S01]  /*67a0*/  R2UR UR5, R11 ;  /* 0x000000000b0572ca */ /* 0x000fe200000e0000 */
[----:B------:R-:W-:Y:S01]  /*67b0*/  VIADD R10, R10, 0x180 ;  /* 0x000001800a0a7836 */ /* 0x000fe20000000000 */
[----:B------:R-:W-:-:S02]  /*67c0*/  R2UR UR11, R13 ;  /* 0x000000000d0b72ca */ /* 0x000fc400000e0000 */
[----:B------:R-:W-:Y:S02]  /*67d0*/  R2UR UR9, R9 ;  /* 0x00000000090972ca */ /* 0x000fe400000e0000 */
[----:B------:R-:W-:Y:S01]  /*67e0*/  R2UR UR18, R10 ;  /* 0x000000000a1272ca */ /* 0x000fe200000e0000 */
[----:B------:R-:W-:Y:S01]  /*67f0*/  VIADD R10, R2, 0x26800 ;  /* 0x00026800020a7836 */ /* 0x000fe20000000000 */
[----:B------:R-:W-:Y:S02]  /*6800*/  R2UR UR14, R12 ;  /* 0x000000000c0e72ca */ /* 0x000fe400000e0000 */
[----:B------:R-:W-:Y:S02]  /*6810*/  R2UR UR15, R13 ;  /* 0x000000000d0f72ca */ /* 0x000fe400000e0000 */
[----:B------:R-:W-:Y:S02]  /*6820*/  SHF.R.U32.HI R10, RZ, 0x4, R10 ;  /* 0x00000004ff0a7819 */ /* 0x000fe4000001160a */
[----:B------:R-:W-:-:S02]  /*6830*/  R2UR UR12, R6 ;  /* 0x00000000060c72ca */ /* 0x000fc400000e0000 */
[----:B------:R-:W-:Y:S02]  /*6840*/  LOP3.LUT R10, R10, 0x3fff, RZ, 0xc0, !PT ;  /* 0x00003fff0a0a7812 */ /* 0x000fe400078ec0ff */
[----:B------:R-:W-:Y:S02]  /*6850*/  R2UR UR13, R7 ;  /* 0x00000000070d72ca */ /* 0x000fe400000e0000 */
[----:B------:R-:W-:Y:S02]  /*6860*/  LOP3.LUT R10, R10, 0x10000, RZ, 0xfc, !PT ;  /* 0x000100000a0a7812 */ /* 0x000fe400078efcff */
[----:B------:R-:W-:Y:S02]  /*6870*/  R2UR UR19, R11 ;  /* 0x000000000b1372ca */ /* 0x000fe400000e0000 */
[----:B------:R-:W-:Y:S02]  /*6880*/  R2UR UR4, R10 ;  /* 0x000000000a0472ca */ /* 0x000fe400000e0000 */
[----:B------:R-:W-:-:S02]  /*6890*/  R2UR UR16, R4 ;  /* 0x00000000041072ca */ /* 0x000fc400000e0000 */
[----:B------:R-:W-:-:S09]  /*68a0*/  R2UR UR17, R5 ;  /* 0x00000000051172ca */ /* 0x000fd200000e0000 */
        /* <DEDUP_REMOVED lines=17> */
.L_x_652:
[----:B------:R-:W-:Y:S01]  /*69c0*/  IMAD R10, R19, 0x8, R2 ;  /* 0x00000008130a7824 */ /* 0x000fe200078e0202 */
[C---:B------:R-:W-:Y:S01]  /*69d0*/  ISETP.GT.AND P1, PT, R3.reuse, R0, PT ;  /* 0x000000000300720c */ /* 0x040fe20003f24270 */
[----:B------:R-:W-:Y:S02]  /*69e0*/  VIADD R3, R3, 0xffffffff ;  /* 0xffffffff03037836 */ /* 0x000fe40000000000 */
[----:B------:R-:W-:-:S05]  /*69f0*/  VIADD R10, R10, 0x28c60 ;  /* 0x00028c600a0a7836 */ /* 0x000fca0000000000 */
[----:B------:R-:W-:-:S04]  /*6a00*/  PRMT R10, R190, 0x654, R10 ;  /* 0x00000654be0a7816 */ /* 0x000fc8000000000a */
[----:B------:R1:W-:Y:S01]  /*6a10*/  SYNCS.ARRIVE.TRANS64.RED.A1T0 RZ, [R10+URZ], RZ ;  /* 0x000000ff0aff79a7 */ /* 0x0003e2000810043f */
[----:B------:R-:W-:Y:S05]  /*6a20*/  @P1 BRA `(.L_x_653) ;  /* 0xfffffff000dc1947 */ /* 0x000fea000383ffff */
.L_x_646:
[----:B------:R-:W-:Y:S05]  /*6a30*/  BSYNC B0 ;  /* 0x0000000000007941 */ /* 0x000fea0003800000 */
.L_x_645:
[----:B------:R-:W-:Y:S01]  /*6a40*/  BAR.SYNC.DEFER_BLOCKING 0xe, 0x100 ;  /* 0x0384000000007b1d */ /* 0x000fe20000010000 */
[C---:B------:R-:W-:Y:S01]  /*6a50*/  IMAD R0, R19.reuse, 0x40, R195 ;  /* 0x0000004013007824 */ /* 0x040fe200078e02c3 */
[----:B------:R-:W-:Y:S01]  /*6a60*/  PLOP3.LUT P0, PT, PT, PT, PT, 0x8, 0x0 ;  /* 0x000000000000781c */ /* 0x000fe20003f0e170 */
[----:B------:R-:W-:Y:S02]  /*6a70*/  VIADD R19, R19, 0x1 ;  /* 0x0000000113137836 */ /* 0x000fe40000000000 */
[----:B------:R-:W-:Y:S02]  /*6a80*/  IMAD R2, R0, 0x4, R2 ;  /* 0x0000000400027824 */ /* 0x000fe400078e0202 */
[----:B------:R-:W-:Y:S01]  /*6a90*/  IMAD.MOV.U32 R21, RZ, RZ, RZ ;  /* 0x000000ffff157224 */ /* 0x000fe200078e00ff */
[----:B------:R-:W-:Y:S01]  /*6aa0*/  ISETP.NE.AND P1, PT, R19, 0x2, PT ;  /* 0x000000021300780c */ /* 0x000fe20003f25270 */
[----:B------:R-:W-:-:S03]  /*6ab0*/  IMAD.MOV.U32 R156, RZ, RZ, RZ ;  /* 0x000000ffff9c7224 */ /* 0x000fc600078e00ff */
[----:B------:R-:W-:Y:S01]  /*6ac0*/  SEL R19, R19, RZ, P1 ;  /* 0x000000ff13137207 */ /* 0x000fe20000800000 */
[----:B------:R-:W2:Y:S02]  /*6ad0*/  LDS R0, [R2+0x28800] ;  /* 0x0288000002007984 */ /* 0x000ea40000000800 */
        /* <DEDUP_REMOVED lines=63> */
[----:B------:R-:W-:-:S02]  /*6ed0*/  FMUL.FTZ R149, R149, R0 ;  /* 0x0000000095957220 */ /* 0x000fc40000410000 */
        /* <DEDUP_REMOVED lines=65> */
[----:B------:R-:W-:-:S04]  /*72f0*/  SEL R0, RZ, 0x1, P1 ;  /* 0x00000001ff007807 */ /* 0x000fc80000800000 */
[----:B------:R-:W-:Y:S01]  /*7300*/  LOP3.LUT R185, R185, R0, RZ, 0x3c, !PT ;  /* 0x00000000b9b97212 */ /* 0x000fe200078e3cff */
[----:B------:R-:W-:Y:S06]  /*7310*/  BAR.ARV 0xf, 0x100 ;  /* 0x03c4000000007b1d */ /* 0x000fec0000002000 */
[----:B------:R-:W-:Y:S05]  /*7320*/  BRA `(.L_x_640) ;  /* 0x0000006400c87947 */ /* 0x000fea0003800000 */
.L_x_637:
[----:B------:R-:W-:Y:S01]  /*7330*/  LOP3.LUT P1, RZ, R18, 0x4, RZ, 0xc0, !PT ;  /* 0x0000000412ff7812 */ /* 0x000fe2000782c0ff */
[----:B------:R-:W-:Y:S01]  /*7340*/  BSSY B0, `(.L_x_654) ;  /* 0x000001e000007945 */ /* 0x000fe20003800000 */
[----:B------:R-:W-:-:S11]  /*7350*/  IMAD.MOV.U32 R3, RZ, RZ, RZ ;  /* 0x000000ffff037224 */ /* 0x000fd600078e00ff */
[----:B------:R-:W-:Y:S05]  /*7360*/  @!P1 BRA `(.L_x_655) ;  /* 0x00000000006c9947 */ /* 0x000fea0003800000 */
[-C--:B------:R-:W-:Y:S02]  /*7370*/  IABS R3, R9.reuse ;  /* 0x0000000900037213 */ /* 0x080fe40000000000 */
[----:B------:R-:W-:Y:S02]  /*7380*/  IADD3 R0, R168, -0x1, R9 ;  /* 0xffffffffa8007810 */ /* 0x000fe40007ffe009 */
[----:B------:R-:W4:Y:S01]  /*7390*/  I2F.RP R6, R3 ;  /* 0x0000000300067306 */ /* 0x000f220000209400 */
[----:B------:R-:W-:-:S05]  /*73a0*/  IABS R10, R9 ;  /* 0x00000009000a7213 */ /* 0x000fca0000000000 */
[----:B------:R-:W-:Y:S02]  /*73b0*/  IMAD.MOV R10, RZ, RZ, -R10 ;  /* 0x000000ffff0a7224 */ /* 0x000fe400078e0a0a */
[----:B----4-:R-:W4:Y:S02]  /*73c0*/  MUFU.RCP R6, R6 ;  /* 0x0000000600067308 */ /* 0x010f240000001000 */
[----:B----4-:R-:W-:Y:S01]  /*73d0*/  VIADD R4, R6, 0xffffffe ;  /* 0x0ffffffe06047836 */ /* 0x010fe20000000000 */
[----:B------:R-:W-:Y:S02]  /*73e0*/  IABS R6, R0 ;  /* 0x0000000000067213 */ /* 0x000fe40000000000 */
[----:B------:R-:W-:-:S03]  /*73f0*/  LOP3.LUT R0, R0, R9, RZ, 0x3c, !PT ;  /* 0x0000000900007212 */ /* 0x000fc600078e3cff */
[----:B------:R4:W0:Y:S01]  /*7400*/  F2I.FTZ.U32.TRUNC.NTZ R5, R4 ;  /* 0x0000000400057305 */ /* 0x000822000021f000 */
[----:B------:R-:W-:Y:S01]  /*7410*/  ISETP.GE.AND P2, PT, R0, RZ, PT ;  /* 0x000000ff0000720c */ /* 0x000fe20003f46270 */
[----:B----4-:R-:W-:Y:S02]  /*7420*/  IMAD.MOV.U32 R4, RZ, RZ, RZ ;  /* 0x000000ffff047224 */ /* 0x010fe400078e00ff */
[----:B0-----:R-:W-:-:S04]  /*7430*/  IMAD.MOV R8, RZ, RZ, -R5 ;  /* 0x000000ffff087224 */ /* 0x001fc800078e0a05 */
        /* <DEDUP_REMOVED lines=14> */
.L_x_655:
[----:B------:R-:W-:Y:S05]  /*7520*/  BSYNC B0 ;  /* 0x0000000000007941 */ /* 0x000fea0003800000 */
.L_x_654:
        /* <DEDUP_REMOVED lines=72> */
[----:B------:R-:W2:Y:S01]  /*79b0*/  LDL R0, [R1+0x44] ;  /* 0x0000440001007983 */ /* 0x000ea20000100800 */
[----:B------:R-:W-:Y:S03]  /*79c0*/  BSSY B6, `(.L_x_656) ;  /* 0x000001c000067945 */ /* 0x000fe60003800000 */
[----:B--2---:R-:W0:Y:S02]  /*79d0*/  SHFL.IDX PT, R0, R0, RZ, 0x1f ;  /* 0x00001fff00007589 */ /* 0x004e2400000e0000 */
[----:B0-----:R-:W-:-:S04]  /*79e0*/  LEA.HI R3, R0, R0, RZ, 0x1 ;  /* 0x0000000000037211 */ /* 0x001fc800078f08ff */
[----:B------:R-:W-:-:S05]  /*79f0*/  LOP3.LUT R3, R3, 0x1fffe, RZ, 0xc0, !PT ;  /* 0x0001fffe03037812 */ /* 0x000fca00078ec0ff */
        /* <DEDUP_REMOVED lines=24> */
.L_x_657:
[----:B------:R-:W-:Y:S05]  /*7b80*/  BSYNC B6 ;  /* 0x0000000000067941 */ /* 0x000fea0003800000 */
.L_x_656:
[----:B------:R-:W-:Y:S02]  /*7b90*/  ULDC UR4, c[0x0][0x3f4] ;  /* 0x0000fd0000047ab9 */ /* 0x000fe40000000800 */
[----:B------:R-:W-:-:S13]  /*7ba0*/  ISETP.LT.AND P0, PT, RZ, UR4, PT ;  /* 0x00000004ff007c0c */ /* 0x000fda000bf01270 */
[----:B------:R-:W-:Y:S05]  /*7bb0*/  @P0 BRA `(.L_x_658) ;  /* 0x0000000000400947 */ /* 0x000fea0003800000 */
[----:B------:R-:W2:Y:S02]  /*7bc0*/  LDL R20, [R1+0x3c] ;  /* 0x00003c0001147983 */ /* 0x000ea40000100800 */
[----:B--2---:R-:W-:-:S04]  /*7bd0*/  LEA.HI R0, R20, R20, RZ, 0x1 ;  /* 0x0000001414007211 */ /* 0x004fc800078f08ff */
[----:B------:R-:W-:-:S05]  /*7be0*/  LOP3.LUT R0, R0, 0xfffffffe, RZ, 0xc0, !PT ;  /* 0xfffffffe00007812 */ /* 0x000fca00078ec0ff */
[----:B------:R-:W-:-:S05]  /*7bf0*/  IMAD.IADD R0, R20, 0x1, -R0 ;  /* 0x0000000114007824 */ /* 0x000fca00078e0a00 */
[----:B------:R-:W-:-:S04]  /*7c00*/  SHF.L.U32 R3, R0, 0x1f, RZ ;  /* 0x0000001f00037819 */ /* 0x000fc800000006ff */
[----:B------:R0:W1:Y:S03]  /*7c10*/  SYNCS.PHASECHK.TRANS64.TRYWAIT P0, [R2+URZ+0x28c00], R3 ;  /* 0x028c0003020075a7 */ /* 0x000066000800017f */
[----:B-1----:R-:W-:Y:S05]  /*7c20*/  @!P0 NANOSLEEP.SYNCS 0x989680 ;  /* 0x009896800000895d */ /* 0x002fea0003900000 */
[----:B------:R-:W1:Y:S01]  /*7c30*/  @!P0 SYNCS.PHASECHK.TRANS64 P0, [R2+URZ+0x28c00], R3 ;  /* 0x028c0003020085a7 */ /* 0x000e62000800007f */
[----:B------:R-:W-:Y:S04]  /*7c40*/  BSSY B0, `(.L_x_659) ;  /* 0x0000006000007945 */ /* 0x000fe80003800000 */
[----:B-1----:R-:W-:Y:S05]  /*7c50*/  @P0 BRA `(.L_x_660) ;  /* 0x0000000000100947 */ /* 0x002fea0003800000 */
.L_x_661:
[----:B-1----:R1:W2:Y:S02]  /*7c60*/  SYNCS.PHASECHK.TRANS64.TRYWAIT P0, [R2+URZ+0x28c00], R3 ;  /* 0x028c0003020075a7 */ /* 0x0022a4000800017f */
[----:B--2---:R-:W-:Y:S05]  /*7c70*/  @!P0 NANOSLEEP.SYNCS 0x989680 ;  /* 0x009896800000895d */ /* 0x004fea0003900000 */
[----:B------:R-:W2:Y:S02]  /*7c80*/  @!P0 SYNCS.PHASECHK.TRANS64 P0, [R2+URZ+0x28c00], R3 ;  /* 0x028c0003020085a7 */ /* 0x000ea4000800007f */
[----:B--2---:R-:W-:Y:S05]  /*7c90*/  @!P0 BRA `(.L_x_661) ;  /* 0xfffffffc00f08947 */ /* 0x004fea000383ffff */
.L_x_660:
[----:B------:R-:W-:Y:S05]  /*7ca0*/  BSYNC B0 ;  /* 0x0000000000007941 */ /* 0x000fea0003800000 */
.L_x_659:
[----:B------:R-:W-:Y:S05]  /*7cb0*/  BRA `(.L_x_662) ;  /* 0x0000002000c47947 */ /* 0x000fea0003800000 */
.L_x_658:
[----:B-----5:R-:W-:Y:S01]  /*7cc0*/  SHF.R.S32.HI R0, RZ, 0x1f, R154 ;  /* 0x0000001fff007819 */ /* 0x020fe2000001149a */
[----:B------:R-:W-:Y:S01]  /*7cd0*/  VIADD R4, R2, 0x20400 ;  /* 0x0002040002047836 */ /* 0x000fe20000000000 */
[----:B------:R-:W-:Y:S01]  /*7ce0*/  ULDC.64 UR4, c[0x0][0x3f8] ;  /* 0x0000fe0000047ab9 */ /* 0x000fe20000000a00 */
[----:B------:R-:W-:Y:S01]  /*7cf0*/  ULDC.64 UR6, c[0x0][0x408] ;  /* 0x0001020000067ab9 */ /* 0x000fe20000000a00 */
[----:B------:R-:W-:Y:S01]  /*7d00*/  BSSY B6, `(.L_x_663) ;  /* 0x0000021000067945 */ /* 0x000fe20003800000 */
[----:B------:R-:W-:Y:S01]  /*7d10*/  IMAD R3, R0, UR4, RZ ;  /* 0x0000000400037c24 */ /* 0x000fe2000f8e02ff */
[----:B------:R-:W-:Y:S01]  /*7d20*/  LOP3.LUT P0, RZ, R4, 0x3ff, RZ, 0xc0, !PT ;  /* 0x000003ff04ff7812 */ /* 0x000fe2000780c0ff */
[----:B------:R-:W-:Y:S02]  /*7d30*/  IMAD R9, R0, UR6, RZ ;  /* 0x0000000600097c24 */ /* 0x000fe4000f8e02ff */
[----:B------:R-:W-:-:S04]  /*7d40*/  IMAD.WIDE.U32 R4, R154, UR4, RZ ;  /* 0x000000049a047c25 */ /* 0x000fc8000f8e00ff */
[C---:B------:R-:W-:Y:S01]  /*7d50*/  IMAD R3, R154.reuse, UR5, R3 ;  /* 0x000000059a037c24 */ /* 0x040fe2000f8e0203 */
[----:B------:R-:W-:Y:S01]  /*7d60*/  ULDC.64 UR4, c[0x0][0x3e8] ;  /* 0x0000fa0000047ab9 */ /* 0x000fe20000000a00 */
[----:B------:R-:W-:Y:S01]  /*7d70*/  IMAD.WIDE.U32 R6, R154, UR6, RZ ;  /* 0x000000069a067c25 */ /* 0x000fe2000f8e00ff */
[----:B------:R-:W-:-:S03]  /*7d80*/  LEA R25, P1, R4, UR4, 0x1 ;  /* 0x0000000404197c11 */ /* 0x000fc6000f8208ff */
[----:B------:R-:W-:Y:S01]  /*7d90*/  IMAD R9, R154, UR7, R9 ;  /* 0x000000079a097c24 */ /* 0x000fe2000f8e0209 */
[----:B------:R-:W-:Y:S01]  /*7da0*/  ULDC.64 UR6, c[0x0][0x400] ;  /* 0x0001000000067ab9 */ /* 0x000fe20000000a00 */
[----:B------:R-:W-:Y:S01]  /*7db0*/  IMAD.IADD R5, R3, 0x1, R5 ;  /* 0x0000000103057824 */ /* 0x000fe200078e0205 */
[----:B------:R-:W-:Y:S01]  /*7dc0*/  LEA R27, P2, R6, UR6, 0x1 ;  /* 0x00000006061b7c11 */ /* 0x000fe2000f8408ff */
[----:B------:R-:W-:-:S03]  /*7dd0*/  IMAD.IADD R3, R9, 0x1, R7 ;  /* 0x0000000109037824 */ /* 0x000fc600078e0207 */
[----:B------:R-:W-:Y:S02]  /*7de0*/  LEA.HI.X R26, R4, UR5, R5, 0x1, P1 ;  /* 0x00000005041a7c11 */ /* 0x000fe400088f0c05 */
[----:B------:R-:W-:Y:S01]  /*7df0*/  LEA.HI.X R24, R6, UR7, R3, 0x1, P2 ;  /* 0x0000000706187c11 */ /* 0x000fe200090f0c03 */
[----:B------:R-:W-:Y:S06]  /*7e00*/  @!P0 BRA `(.L_x_664) ;  /* 0x0000000000408947 */ /* 0x000fec0003800000 */
        /* <DEDUP_REMOVED lines=16> */
.L_x_664:
[----:B------:R-:W-:Y:S05]  /*7f10*/  BSYNC B6 ;  /* 0x0000000000067941 */ /* 0x000fea0003800000 */
.L_x_663:
[----:B------:R-:W-:Y:S01]  /*7f20*/  ULDC.U8 UR4, c[0x0][0x410] ;  /* 0x0001040000047ab9 */ /* 0x000fe20000000000 */
[----:B------:R-:W-:Y:S01]  /*7f30*/  BSSY B0, `(.L_x_665) ;  /* 0x0000201000007945 */ /* 0x000fe20003800000 */
[----:B------:R-:W-:Y:S01]  /*7f40*/  ISETP.NE.AND P0, PT, RZ, UR4, PT ;  /* 0x00000004ff007c0c */ /* 0x000fe2000bf05270 */
[----:B------:R-:W-:-:S12]  /*7f50*/  IMAD R4, R153, 0x40, R186 ;  /* 0x0000004099047824 */ /* 0x000fd800078e02ba */
[----:B------:R-:W-:Y:S05]  /*7f60*/  @!P0 BRA `(.L_x_666) ;  /* 0x0000001000108947 */ /* 0x000fea0003800000 */
[----:B------:R-:W-:-:S03]  /*7f70*/  UMOV UR4, 0xffffffff ;  /* 0xffffffff00047882 */ /* 0x000fc60000000000 */
[----:B------:R-:W-:Y:S05]  /*7f80*/  BRA.DIV UR4, `(.L_x_667) ;  /* 0x0000012a04747947 */ /* 0x000fea000b800000 */
[----:B------:R0:W1:Y:S04]  /*7f90*/  SHFL.IDX PT, R0, R26, RZ, 0x1c1f ;  /* 0x001c1fff1a007589 */ /* 0x00006800000e0000 */
[----:B------:R0:W2:Y:S04]  /*7fa0*/  SHFL.IDX PT, R3, R25, RZ, 0x1c1f ;  /* 0x001c1fff19037589 */ /* 0x0000a800000e0000 */
[----:B------:R-:W3:Y:S04]  /*7fb0*/  SHFL.IDX PT, R24, R24, RZ, 0x1c1f ;  /* 0x001c1fff18187589 */ /* 0x000ee800000e0000 */
[----:B------:R0:W4:Y:S02]  /*7fc0*/  SHFL.IDX PT, R21, R27, RZ, 0x1c1f ;  /* 0x001c1fff1b157589 */ /* 0x00012400000e0000 */
.L_x_878:
[----:B------:R-:W5:Y:S01]  /*7fd0*/  LDL R7, [R1+0x3c] ;  /* 0x00003c0001077983 */ /* 0x000f620000100800 */
[----:B------:R-:W-:Y:S01]  /*7fe0*/  ULDC UR4, c[0x0][0x448] ;  /* 0x0001120000047ab9 */ /* 0x000fe20000000800 */
[----:B------:R-:W-:Y:S01]  /*7ff0*/  IMAD.SHL.U32 R10, R191, 0x40, RZ ;  /* 0x00000040bf0a7824 */ /* 0x000fe200078e00ff */
[----:B------:R-:W-:Y:S01]  /*8000*/  BSSY B1, `(.L_x_668) ;  /* 0x0000025000017945 */ /* 0x000fe20003800000 */
[----:B------:R-:W-:Y:S01]  /*8010*/  IMAD R152, R152, UR4, RZ ;  /* 0x0000000498987c24 */ /* 0x000fe2000f8e02ff */
[----:B------:R-:W-:Y:S02]  /*8020*/  CS2R R8, SRZ ;  /* 0x0000000000087805 */ /* 0x000fe4000001ff00 */
[----:B0-----:R-:W-:Y:S02]  /*8030*/  LOP3.LUT R27, R10, 0x1c0, RZ, 0xc0, !PT ;  /* 0x000001c00a1b7812 */ /* 0x001fe400078ec0ff */
[----:B------:R-:W-:Y:S02]  /*8040*/  CS2R R10, SRZ ;  /* 0x00000000000a7805 */ /* 0x000fe4000001ff00 */
[----:B------:R-:W-:-:S02]  /*8050*/  ISETP.GE.AND P0, PT, R4, R152, PT ;  /* 0x000000980400720c */ /* 0x000fc40003f06270 */
[----:B-----5:R-:W-:-:S04]  /*8060*/  LEA.HI R5, R7, R7, RZ, 0x1 ;  /* 0x0000000707057211 */ /* 0x020fc800078f08ff */
[----:B------:R-:W-:Y:S02]  /*8070*/  LOP3.LUT R6, R5, 0xfffffffe, RZ, 0xc0, !PT ;  /* 0xfffffffe05067812 */ /* 0x000fe400078ec0ff */
[----:B------:R-:W-:-:S03]  /*8080*/  CS2R R4, SRZ ;  /* 0x0000000000047805 */ /* 0x000fc6000001ff00 */
[----:B------:R-:W-:Y:S01]  /*8090*/  IMAD.IADD R25, R7, 0x1, -R6 ;  /* 0x0000000107197824 */ /* 0x000fe200078e0a06 */
[----:B------:R-:W-:-:S04]  /*80a0*/  CS2R R6, SRZ ;  /* 0x0000000000067805 */ /* 0x000fc8000001ff00 */
[----:B------:R-:W-:Y:S01]  /*80b0*/  SHF.L.U32 R25, R25, 0x1f, RZ ;  /* 0x0000001f19197819 */ /* 0x000fe200000006ff */
[----:B------:R-:W-:Y:S06]  /*80c0*/  @P0 BRA `(.L_x_669) ;  /* 0x0000000000600947 */ /* 0x000fec0003800000 */
[----:B------:R-:W-:Y:S01]  /*80d0*/  ULDC UR4, c[0x0][0x3f4] ;  /* 0x0000fd0000047ab9 */ /* 0x000fe20000000800 */
[----:B------:R-:W-:Y:S01]  /*80e0*/  IMAD.SHL.U32 R14, R194, 0x2, RZ ;  /* 0x00000002c20e7824 */ /* 0x000fe200078e00ff */
[----:B------:R-:W-:Y:S01]  /*80f0*/  ISETP.GE.AND P2, PT, R188, UR4, PT ;  /* 0x00000004bc007c0c */ /* 0x000fe2000bf46270 */
[----:B--2---:R-:W-:Y:S01]  /*8100*/  IMAD.MOV.U32 R4, RZ, RZ, R3 ;  /* 0x000000ffff047224 */ /* 0x004fe200078e0003 */
[C---:B------:R-:W-:Y:S01]  /*8110*/  ISETP.GE.AND P3, PT, R194.reuse, UR4, PT ;  /* 0x00000004c2007c0c */ /* 0x040fe2000bf66270 */
[----:B-1----:R-:W-:Y:S01]  /*8120*/  IMAD.MOV.U32 R5, RZ, RZ, R0 ;  /* 0x000000ffff057224 */ /* 0x002fe200078e0000 */
[----:B------:R-:W-:Y:S02]  /*8130*/  SHF.R.S32.HI R7, RZ, 0x1f, R194 ;  /* 0x0000001fff077819 */ /* 0x000fe400000114c2 */
[----:B------:R-:W-:Y:S01]  /*8140*/  CS2R R8, SRZ ;  /* 0x0000000000087805 */ /* 0x000fe2000001ff00 */
[----:B----4-:R-:W-:Y:S01]  /*8150*/  IMAD.MOV.U32 R6, RZ, RZ, R21 ;  /* 0x000000ffff067224 */ /* 0x010fe200078e0015 */
[----:B------:R-:W-:Y:S01]  /*8160*/  SHF.L.U64.HI R15, R194, 0x1, R7 ;  /* 0x00000001c20f7819 */ /* 0x000fe20000010207 */
[----:B---3--:R-:W-:-:S04]  /*8170*/  IMAD.MOV.U32 R7, RZ, RZ, R24 ;  /* 0x000000ffff077224 */ /* 0x008fc800078e0018 */
[C---:B------:R-:W-:Y:S02]  /*8180*/  @!P2 IMAD.WIDE R4, R188.reuse, 0x2, R4 ;  /* 0x00000002bc04a825 */ /* 0x040fe400078e0204 */
[-C--:B------:R-:W-:Y:S02]  /*8190*/  @!P3 IADD3 R12, P0, R3, R14.reuse, RZ ;  /* 0x0000000e030cb210 */ /* 0x080fe40007f1e0ff */
[----:B------:R-:W-:Y:S01]  /*81a0*/  @!P3 IADD3 R14, P1, R21, R14, RZ ;  /* 0x0000000e150eb210 */ /* 0x000fe20007f3e0ff */
[----:B------:R0:W5:Y:S01]  /*81b0*/  @!P2 LD.E.64 R8, desc[UR42][R4.64] ;  /* 0x0000002a0408a980 */ /* 0x000162000c101b00 */
[----:B------:R-:W-:Y:S01]  /*81c0*/  @!P2 IMAD.WIDE R20, R188, 0x2, R6 ;  /* 0x00000002bc14a825 */ /* 0x000fe200078e0206 */
[----:B------:R-:W-:Y:S02]  /*81d0*/  CS2R R10, SRZ ;  /* 0x00000000000a7805 */ /* 0x000fe4000001ff00 */
[----:B------:R-:W-:Y:S01]  /*81e0*/  CS2R R6, SRZ ;  /* 0x0000000000067805 */ /* 0x000fe2000001ff00 */
[----:B------:R-:W-:-:S02]  /*81f0*/  @!P3 IMAD.X R13, R0, 0x1, R15, P0 ;  /* 0x00000001000db824 */ /* 0x000fc400000e060f */
[----:B------:R-:W-:Y:S01]  /*8200*/  @!P3 IMAD.X R15, R24, 0x1, R15, P1 ;  /* 0x00000001180fb824 */ /* 0x000fe200008e060f */
[----:B0-----:R-:W-:Y:S02]  /*8210*/  CS2R R4, SRZ ;  /* 0x0000000000047805 */ /* 0x001fe4000001ff00 */
[----:B------:R0:W5:Y:S04]  /*8220*/  @!P3 LD.E.64 R10, desc[UR42][R12.64] ;  /* 0x0000002a0c0ab980 */ /* 0x000168000c101b00 */
[----:B------:R0:W5:Y:S04]  /*8230*/  @!P3 LD.E.64 R6, desc[UR42][R14.64] ;  /* 0x0000002a0e06b980 */ /* 0x000168000c101b00 */
[----:B------:R0:W5:Y:S02]  /*8240*/  @!P2 LD.E.64 R4, desc[UR42][R20.64] ;  /* 0x0000002a1404a980 */ /* 0x000164000c101b00 */
.L_x_669:
[----:B------:R-:W-:Y:S05]  /*8250*/  BSYNC B1 ;  /* 0x0000000000017941 */ /* 0x000fea0003800000 */
.L_x_668:
[----:B------:R-:W3:Y:S01]  /*8260*/  SYNCS.PHASECHK.TRANS64.TRYWAIT P0, [R2+URZ+0x28c00], R25 ;  /* 0x028c0019020075a7 */ /* 0x000ee2000800017f */
[----:B-1----:R-:W-:Y:S01]  /*8270*/  LOP3.LUT R0, R27, 0x18, R16, 0xf8, !PT ;  /* 0x000000181b007812 */ /* 0x002fe200078ef810 */
[----:B0----5:R-:W-:Y:S01]  /*8280*/  IMAD.MOV.U32 R12, RZ, RZ, R8 ;  /* 0x000000ffff0c7224 */ /* 0x021fe200078e0008 */
[----:B------:R-:W-:Y:S01]  /*8290*/  SHF.R.U32.HI R27, RZ, 0x3, R27 ;  /* 0x00000003ff1b7819 */ /* 0x000fe2000001161b */
[----:B----4-:R-:W-:Y:S01]  /*82a0*/  IMAD R21, R153, -0x40, R152 ;  /* 0xffffffc099157824 */ /* 0x010fe200078e0298 */
[----:B------:R-:W-:Y:S01]  /*82b0*/  SHF.R.U64 R31, R8, 0x10, R9 ;  /* 0x00000010081f7819 */ /* 0x000fe20000001209 */
[--C-:B------:R-:W-:Y:S01]  /*82c0*/  IMAD.MOV.U32 R8, RZ, RZ, R11.reuse ;  /* 0x000000ffff087224 */ /* 0x100fe200078e000b */
[----:B------:R-:W-:Y:S01]  /*82d0*/  LOP3.LUT R33, R0, R27, RZ, 0x3c, !PT ;  /* 0x0000001b00217212 */ /* 0x000fe200078e3cff */
[----:B--2---:R-:W-:Y:S01]  /*82e0*/  IMAD.MOV.U32 R3, RZ, RZ, R10 ;  /* 0x000000ffff037224 */ /* 0x004fe200078e000a */
[----:B------:R-:W-:Y:S01]  /*82f0*/  SHF.R.U64 R0, R10, 0x10, R11 ;  /* 0x000000100a007819 */ /* 0x000fe2000000120b */
[----:B------:R-:W-:Y:S01]  /*8300*/  IMAD.MOV.U32 R13, RZ, RZ, R9 ;  /* 0x000000ffff0d7224 */ /* 0x000fe200078e0009 */
[----:B------:R-:W-:Y:S01]  /*8310*/  SHF.R.U32.HI R29, RZ, 0x10, R11 ;  /* 0x00000010ff1d7819 */ /* 0x000fe2000001160b */
[----:B------:R-:W-:Y:S01]  /*8320*/  IMAD R11, R198, 0x200, R33 ;  /* 0x00000200c60b7824 */ /* 0x000fe200078e0221 */
[----:B---3--:R-:W-:Y:S01]  /*8330*/  SHF.R.U32.HI R24, RZ, 0x10, R9 ;  /* 0x00000010ff187819 */ /* 0x008fe20000011609 */
[----:B------:R-:W-:Y:S01]  /*8340*/  IMAD.MOV.U32 R14, RZ, RZ, R4 ;  /* 0x000000ffff0e7224 */ /* 0x000fe200078e0004 */
[--C-:B------:R-:W-:Y:S01]  /*8350*/  SHF.R.U64 R27, R4, 0x10, R5.reuse ;  /* 0x00000010041b7819 */ /* 0x100fe20000001205 */
[----:B------:R-:W-:Y:S01]  /*8360*/  IMAD R11, R11, 0x2, R2 ;  /* 0x000000020b0b7824 */ /* 0x000fe200078e0202 */
[----:B------:R-:W-:Y:S01]  /*8370*/  VIMNMX R21, R21, 0x40, PT ;  /* 0x0000004015157848 */ /* 0x000fe20003fe0100 */
[----:B------:R-:W-:Y:S01]  /*8380*/  BSSY B1, `(.L_x_670) ;  /* 0x0000011000017945 */ /* 0x000fe20003800000 */
[--C-:B------:R-:W-:Y:S01]  /*8390*/  IMAD.MOV.U32 R15, RZ, RZ, R5.reuse ;  /* 0x000000ffff0f7224 */ /* 0x100fe200078e0005 */
[----:B------:R-:W-:Y:S01]  /*83a0*/  SHF.R.U32.HI R20, RZ, 0x10, R5 ;  /* 0x00000010ff147819 */ /* 0x000fe20000011605 */
[----:B------:R-:W-:Y:S01]  /*83b0*/  IMAD.MOV.U32 R9, RZ, RZ, R6 ;  /* 0x000000ffff097224 */ /* 0x000fe200078e0006 */
[----:B------:R-:W-:Y:S01]  /*83c0*/  PRMT R3, R3, 0x5410, R0 ;  /* 0x0000541003037816 */ /* 0x000fe20000000000 */
[--C-:B------:R-:W-:Y:S01]  /*83d0*/  IMAD.MOV.U32 R10, RZ, RZ, R7.reuse ;  /* 0x000000ffff0a7224 */ /* 0x100fe200078e0007 */
[--C-:B------:R-:W-:Y:S01]  /*83e0*/  SHF.R.U64 R6, R6, 0x10, R7.reuse ;  /* 0x0000001006067819 */ /* 0x100fe20000001207 */
[C---:B------:R-:W-:Y:S01]  /*83f0*/  VIADD R4, R11.reuse, 0x20400 ;  /* 0x000204000b047836 */ /* 0x040fe20000000000 */
[----:B------:R-:W-:Y:S01]  /*8400*/  SHF.R.U32.HI R5, RZ, 0x10, R7 ;  /* 0x00000010ff057819 */ /* 0x000fe20000011607 */
[----:B------:R-:W-:Y:S01]  /*8410*/  VIADD R0, R11, 0x20440 ;  /* 0x000204400b007836 */ /* 0x000fe20000000000 */
[----:B------:R-:W-:-:S02]  /*8420*/  PRMT R12, R12, 0x5410, R31 ;  /* 0x000054100c0c7816 */ /* 0x000fc4000000001f */
[----:B------:R-:W-:Y:S02]  /*8430*/  LOP3.LUT P2, RZ, R191, 0x4, RZ, 0xc0, !PT ;  /* 0x00000004bfff7812 */ /* 0x000fe4000784c0ff */
[----:B------:R-:W-:Y:S02]  /*8440*/  ISETP.GE.AND P1, PT, R186, R21, PT ;  /* 0x00000015ba00720c */ /* 0x000fe40003f26270 */
[----:B------:R-:W-:Y:S02]  /*8450*/  PRMT R13, R13, 0x5410, R24 ;  /* 0x000054100d0d7816 */ /* 0x000fe40000000018 */
[----:B------:R-:W-:Y:S02]  /*8460*/  PRMT R8, R8, 0x5410, R29 ;  /* 0x0000541008087816 */ /* 0x000fe4000000001d */
[----:B------:R-:W-:Y:S01]  /*8470*/  PRMT R14, R14, 0x5410, R27 ;  /* 0x000054100e0e7816 */ /* 0x000fe2000000001b */
[----:B------:R-:W-:Y:S06]  /*8480*/  @!P0 BRA `(.L_x_671) ;  /* 0x0000012400a88947 */ /* 0x000fec0003800000 */
.L_x_879:
[----:B------:R-:W-:Y:S05]  /*8490*/  BSYNC B1 ;  /* 0x0000000000017941 */ /* 0x000fea0003800000 */
.L_x_670:
[----:B------:R-:W-:Y:S01]  /*84a0*/  BSSY B1, `(.L_x_672) ;  /* 0x0000059000017945 */ /* 0x000fe20003800000 */
[----:B------:R-:W-:Y:S01]  /*84b0*/  PRMT R15, R15, 0x5410, R20 ;  /* 0x000054100f0f7816 */ /* 0x000fe20000000014 */
[----:B------:R-:W-:Y:S01]  /*84c0*/  @P2 VIADD R0, R4, 0xffffffc0 ;  /* 0xffffffc004002836 */ /* 0x000fe20000000000 */
[----:B------:R-:W-:Y:S02]  /*84d0*/  PRMT R9, R9, 0x5410, R6 ;  /* 0x0000541009097816 */ /* 0x000fe40000000006 */
[----:B------:R-:W-:Y:S01]  /*84e0*/  PRMT R10, R10, 0x5410, R5 ;  /* 0x000054100a0a7816 */ /* 0x000fe20000000005 */
[----:B------:R-:W-:Y:S06]  /*84f0*/  @P1 BRA `(.L_x_673) ;  /* 0x00000004004c1947 */ /* 0x000fec0003800000 */
[----:B------:R-:W1:Y:S01]  /*8500*/  LDC R5, c[0x0][0x3f4] ;  /* 0x0000fd00ff057b82 */ /* 0x000e620000000800 */
[----:B------:R-:W-:Y:S01]  /*8510*/  BSSY B2, `(.L_x_674) ;  /* 0x000002a000027945 */ /* 0x000fe20003800000 */
[-C--:B-1----:R-:W-:Y:S02]  /*8520*/  ISETP.GE.AND P0, PT, R188, R5.reuse, PT ;  /* 0x00000005bc00720c */ /* 0x082fe40003f06270 */
[----:B------:R-:W-:-:S11]  /*8530*/  ISETP.GE.AND P1, PT, R194, R5, PT ;  /* 0x00000005c200720c */ /* 0x000fd60003f26270 */
[----:B------:R-:W-:Y:S05]  /*8540*/  @P0 BRA `(.L_x_675) ;  /* 0x0000000000980947 */ /* 0x000fea0003800000 */
[----:B------:R-:W1:Y:S01]  /*8550*/  LDS.128 R4, [R11+0x20400] ;  /* 0x020400000b047984 */ /* 0x000e620000000c00 */
[----:B------:R-:W-:Y:S01]  /*8560*/  IMAD.U32 R29, R14, 0x10000, RZ ;  /* 0x000100000e1d7824 */ /* 0x000fe200078e00ff */
[C---:B------:R-:W-:Y:S01]  /*8570*/  LOP3.LUT R28, R12.reuse, 0xffff0000, RZ, 0xc0, !PT ;  /* 0xffff00000c1c7812 */ /* 0x040fe200078ec0ff */
[----:B------:R-:W-:Y:S01]  /*8580*/  IMAD.U32 R27, R12, 0x10000, RZ ;  /* 0x000100000c1b7824 */ /* 0x000fe200078e00ff */
[----:B------:R-:W-:Y:S01]  /*8590*/  LOP3.LUT R30, R14, 0xffff0000, RZ, 0xc0, !PT ;  /* 0xffff00000e1e7812 */ /* 0x000fe200078ec0ff */
[C---:B-1----:R-:W-:Y:S01]  /*85a0*/  IMAD.U32 R20, R4.reuse, 0x10000, RZ ;  /* 0x0001000004147824 */ /* 0x042fe200078e00ff */
[----:B------:R-:W-:Y:S01]  /*85b0*/  LOP3.LUT R4, R4, 0xffff0000, RZ, 0xc0, !PT ;  /* 0xffff000004047812 */ /* 0x000fe200078ec0ff */
[C---:B------:R-:W-:Y:S01]  /*85c0*/  IMAD.U32 R24, R5.reuse, 0x10000, RZ ;  /* 0x0001000005187824 */ /* 0x040fe200078e00ff */
[----:B------:R-:W-:Y:S01]  /*85d0*/  LOP3.LUT R5, R5, 0xffff0000, RZ, 0xc0, !PT ;  /* 0xffff000005057812 */ /* 0x000fe200078ec0ff */
[C---:B0-----:R-:W-:Y:S01]  /*85e0*/  IMAD.U32 R25, R6.reuse, 0x10000, RZ ;  /* 0x0001000006197824 */ /* 0x041fe200078e00ff */
[----:B------:R-:W-:Y:S01]  /*85f0*/  LOP3.LUT R6, R6, 0xffff0000, RZ, 0xc0, !PT ;  /* 0xffff000006067812 */ /* 0x000fe200078ec0ff */
[C---:B------:R-:W-:Y:S01]  /*8600*/  FMUL.FTZ R31, R4.reuse, R29 ;  /* 0x0000001d041f7220 */ /* 0x040fe20000410000 */
[----:B------:R-:W-:Y:S01]  /*8610*/  FMUL.FTZ R4, R4, R27 ;  /* 0x0000001b04047220 */ /* 0x000fe20000410000 */
[----:B------:R-:W-:-:S02]  /*8620*/  IMAD.U32 R26, R7, 0x10000, RZ ;  /* 0x00010000071a7824 */ /* 0x000fc400078e00ff */
[C---:B------:R-:W-:Y:S01]  /*8630*/  FMUL.FTZ R33, R5.reuse, R30 ;  /* 0x0000001e05217220 */ /* 0x040fe20000410000 */
[C---:B------:R-:W-:Y:S01]  /*8640*/  FFMA.FTZ R31, R20.reuse, R27, -R31 ;  /* 0x0000001b141f7223 */ /* 0x040fe2000001081f */
[----:B------:R-:W-:Y:S01]  /*8650*/  FFMA.FTZ R32, R20, R29, R4 ;  /* 0x0000001d14207223 */ /* 0x000fe20000010004 */
[-C--:B------:R-:W-:Y:S01]  /*8660*/  FMUL.FTZ R29, R5, R28.reuse ;  /* 0x0000001c051d7220 */ /* 0x080fe20000410000 */
[----:B------:R-:W-:Y:S01]  /*8670*/  LOP3.LUT R7, R7, 0xffff0000, RZ, 0xc0, !PT ;  /* 0xffff000007077812 */ /* 0x000fe200078ec0ff */
[C---:B------:R-:W-:Y:S01]  /*8680*/  IMAD.U32 R20, R15.reuse, 0x10000, RZ ;  /* 0x000100000f147824 */ /* 0x040fe200078e00ff */
[----:B------:R-:W-:Y:S01]  /*8690*/  LOP3.LUT R27, R15, 0xffff0000, RZ, 0xc0, !PT ;  /* 0xffff00000f1b7812 */ /* 0x000fe200078ec0ff */
[C---:B------:R-:W-:Y:S01]  /*86a0*/  IMAD.U32 R4, R13.reuse, 0x10000, RZ ;  /* 0x000100000d047824 */ /* 0x040fe200078e00ff */
[----:B------:R-:W-:Y:S01]  /*86b0*/  LOP3.LUT R5, R13, 0xffff0000, RZ, 0xc0, !PT ;  /* 0xffff00000d057812 */ /* 0x000fe200078ec0ff */
[C---:B------:R-:W-:Y:S01]  /*86c0*/  FFMA.FTZ R33, R24.reuse, R28, -R33 ;  /* 0x0000001c18217223 */ /* 0x040fe20000010821 */
[----:B------:R-:W-:Y:S01]  /*86d0*/  FFMA.FTZ R24, R24, R30, R29 ;  /* 0x0000001e18187223 */ /* 0x000fe2000001001d */
[C---:B------:R-:W-:Y:S01]  /*86e0*/  FMUL.FTZ R28, R6.reuse, R20 ;  /* 0x00000014061c7220 */ /* 0x040fe20000410000 */
[-C--:B------:R-:W-:Y:S01]  /*86f0*/  FMUL.FTZ R29, R6, R4.reuse ;  /* 0x00000004061d7220 */ /* 0x080fe20000410000 */
        /* <DEDUP_REMOVED lines=8> */
[----:B------:R-:W-:Y:S02]  /*8780*/  F2FP.BF16.F32.PACK_AB R6, R29, R6 ;  /* 0x000000061d06723e */ /* 0x000fe400000010ff */
[----:B------:R-:W-:-:S05]  /*8790*/  F2FP.BF16.F32.PACK_AB R7, R30, R7 ;  /* 0x000000071e07723e */ /* 0x000fca00000010ff */
[----:B------:R1:W-:Y:S02]  /*87a0*/  STS.128 [R11+0x20400], R4 ;  /* 0x020400040b007388 */ /* 0x0003e40000000c00 */
.L_x_675:
[----:B------:R-:W-:Y:S05]  /*87b0*/  BSYNC B2 ;  /* 0x0000000000027941 */ /* 0x000fea0003800000 */
.L_x_674:
[----:B------:R-:W-:Y:S05]  /*87c0*/  @P1 BRA `(.L_x_673) ;  /* 0x0000000000981947 */ /* 0x000fea0003800000 */
[----:B-1----:R-:W1:Y:S01]  /*87d0*/  LDS.128 R4, [R0] ;  /* 0x0000000000047984 */ /* 0x002e620000000c00 */
        /* <DEDUP_REMOVED lines=36> */
[----:B------:R2:W-:Y:S02]  /*8a20*/  STS.128 [R0], R4 ;  /* 0x0000000400007388 */ /* 0x0005e40000000c00 */
.L_x_673:
[----:B------:R-:W-:Y:S05]  /*8a30*/  BSYNC B1 ;  /* 0x0000000000017941 */ /* 0x000fea0003800000 */
.L_x_672:
[----:B-12---:R-:W-:-:S05]  /*8a40*/  VIADD R4, R186, 0x20 ;  /* 0x00000020ba047836 */ /* 0x006fca0000000000 */
[----:B------:R-:W-:-:S13]  /*8a50*/  ISETP.GE.AND P0, PT, R4, R21, PT ;  /* 0x000000150400720c */ /* 0x000fda0003f06270 */
[----:B------:R-:W-:Y:S05]  /*8a60*/  @P0 BRA `(.L_x_676) ;  /* 0x0000001400340947 */ /* 0x000fea0003800000 */
        /* <DEDUP_REMOVED lines=9> */
[----:B------:R-:W-:Y:S02]  /*8b00*/  LOP3.LUT R29, R12, 0xffff0000, RZ, 0xc0, !PT ;  /* 0xffff00000c1d7812 */ /* 0x000fe400078ec0ff */
[----:B------:R-:W-:Y:S01]  /*8b10*/  LOP3.LUT R30, R15, 0xffff0000, RZ, 0xc0, !PT ;  /* 0xffff00000f1e7812 */ /* 0x000fe200078ec0ff */
[C---:B-1----:R-:W-:Y:S01]  /*8b20*/  IMAD.U32 R20, R4.reuse, 0x10000, RZ ;  /* 0x0001000004147824 */ /* 0x042fe200078e00ff */
[----:B------:R-:W-:Y:S01]  /*8b30*/  LOP3.LUT R4, R4, 0xffff0000, RZ, 0xc0, !PT ;  /* 0xffff000004047812 */ /* 0x000fe200078ec0ff */
[C---:B------:R-:W-:Y:S01]  /*8b40*/  IMAD.U32 R21, R5.reuse, 0x10000, RZ ;  /* 0x0001000005157824 */ /* 0x040fe200078e00ff */
[----:B------:R-:W-:Y:S01]  /*8b50*/  LOP3.LUT R5, R5, 0xffff0000, RZ, 0xc0, !PT ;  /* 0xffff000005057812 */ /* 0x000fe200078ec0ff */
[C---:B------:R-:W-:Y:S01]  /*8b60*/  IMAD.U32 R14, R7.reuse, 0x10000, RZ ;  /* 0x00010000070e7824 */ /* 0x040fe200078e00ff */
[----:B------:R-:W-:Y:S01]  /*8b70*/  LOP3.LUT R7, R7, 0xffff0000, RZ, 0xc0, !PT ;  /* 0xffff000007077812 */ /* 0x000fe200078ec0ff */
[-C--:B0-----:R-:W-:Y:S01]  /*8b80*/  FMUL.FTZ R25, R28, R4.reuse ;  /* 0x000000041c197220 */ /* 0x081fe20000410000 */
[----:B------:R-:W-:Y:S01]  /*8b90*/  FMUL.FTZ R27, R26, R4 ;  /* 0x000000041a1b7220 */ /* 0x000fe20000410000 */
[----:B------:R-:W-:Y:S01]  /*8ba0*/  FMUL.FTZ R24, R31, R5 ;  /* 0x000000051f187220 */ /* 0x000fe20000410000 */
[----:B------:R-:W-:-:S02]  /*8bb0*/  IMAD.U32 R12, R6, 0x10000, RZ ;  /* 0x00010000060c7824 */ /* 0x000fc400078e00ff */
[-C--:B------:R-:W-:Y:S01]  /*8bc0*/  FFMA.FTZ R4, R26, R20.reuse, -R25 ;  /* 0x000000141a047223 */ /* 0x080fe20000010819 */
[----:B------:R-:W-:Y:S01]  /*8bd0*/  FFMA.FTZ R27, R28, R20, R27 ;  /* 0x000000141c1b7223 */ /* 0x000fe2000001001b */
[C---:B------:R-:W-:Y:S01]  /*8be0*/  FMUL.FTZ R20, R29.reuse, R5 ;  /* 0x000000051d147220 */ /* 0x040fe20000410000 */
[----:B------:R-:W-:Y:S01]  /*8bf0*/  LOP3.LUT R6, R6, 0xffff0000, RZ, 0xc0, !PT ;  /* 0xffff000006067812 */ /* 0x000fe200078ec0ff */
[-C--:B------:R-:W-:Y:S01]  /*8c00*/  FFMA.FTZ R5, R29, R21.reuse, -R24 ;  /* 0x000000151d057223 */ /* 0x080fe20000010818 */
[----:B------:R-:W-:Y:S01]  /*8c10*/  LOP3.LUT R26, R13, 0xffff0000, RZ, 0xc0, !PT ;  /* 0xffff00000d1a7812 */ /* 0x000fe200078ec0ff */
[----:B------:R-:W-:Y:S02]  /*8c20*/  IMAD.U32 R28, R15, 0x10000, RZ ;  /* 0x000100000f1c7824 */ /* 0x000fe400078e00ff */
[----:B------:R-:W-:Y:S01]  /*8c30*/  FFMA.FTZ R20, R31, R21, R20 ;  /* 0x000000151f147223 */ /* 0x000fe20000010014 */
[----:B------:R-:W-:Y:S02]  /*8c40*/  IMAD.U32 R24, R13, 0x10000, RZ ;  /* 0x000100000d187824 */ /* 0x000fe400078e00ff */
[-C--:B------:R-:W-:Y:S01]  /*8c50*/  FMUL.FTZ R21, R30, R7.reuse ;  /* 0x000000071e157220 */ /* 0x080fe20000410000 */
[-C--:B------:R-:W-:Y:S01]  /*8c60*/  FMUL.FTZ R13, R28, R6.reuse ;  /* 0x000000061c0d7220 */ /* 0x080fe20000410000 */
[----:B------:R-:W-:Y:S01]  /*8c70*/  FMUL.FTZ R25, R26, R7 ;  /* 0x000000071a197220 */ /* 0x000fe20000410000 */
[----:B------:R-:W-:Y:S01]  /*8c80*/  FMUL.FTZ R15, R24, R6 ;  /* 0x00000006180f7220 */ /* 0x000fe20000410000 */
[----:B------:R-:W-:Y:S01]  /*8c90*/  FFMA.FTZ R7, R26, R14, -R21 ;  /* 0x0000000e1a077223 */ /* 0x000fe20000010815 */
[----:B------:R-:W-:Y:S01]  /*8ca0*/  FFMA.FTZ R6, R24, R12, -R13 ;  /* 0x0000000c18067223 */ /* 0x000fe2000001080d */
[----:B------:R-:W-:Y:S01]  /*8cb0*/  FFMA.FTZ R14, R30, R14, R25 ;  /* 0x0000000e1e0e7223 */ /* 0x000fe20000010019 */
[----:B------:R-:W-:Y:S01]  /*8cc0*/  FFMA.FTZ R15, R28, R12, R15 ;  /* 0x0000000c1c0f7223 */ /* 0x000fe2000001000f */
[----:B------:R-:W-:-:S02]  /*8cd0*/  F2FP.BF16.F32.PACK_AB R4, R27, R4 ;  /* 0x000000041b04723e */ /* 0x000fc400000010ff */
[----:B------:R-:W-:Y:S02]  /*8ce0*/  F2FP.BF16.F32.PACK_AB R5, R20, R5 ;  /* 0x000000051405723e */ /* 0x000fe400000010ff */
[----:B------:R-:W-:Y:S02]  /*8cf0*/  F2FP.BF16.F32.PACK_AB R6, R15, R6 ;  /* 0x000000060f06723e */ /* 0x000fe400000010ff */
[----:B------:R-:W-:-:S05]  /*8d00*/  F2FP.BF16.F32.PACK_AB R7, R14, R7 ;  /* 0x000000070e07723e */ /* 0x000fca00000010ff */
[----:B------:R1:W-:Y:S02]  /*8d10*/  STS.128 [R11+0x21400], R4 ;  /* 0x021400040b007388 */ /* 0x0003e40000000c00 */
.L_x_678:
[----:B------:R-:W-:Y:S05]  /*8d20*/  BSYNC B1 ;  /* 0x0000000000017941 */ /* 0x000fea0003800000 */
.L_x_677:
[----:B------:R-:W-:Y:S05]  /*8d30*/  @P1 BRA `(.L_x_676) ;  /* 0x0000001000801947 */ /* 0x000fea0003800000 */
[----:B-1----:R-:W1:Y:S01]  /*8d40*/  LDS.128 R4, [R0+0x1000] ;  /* 0x0010000000047984 */ /* 0x002e620000000c00 */
[C---:B------:R-:W-:Y:S01]  /*8d50*/  IMAD.U32 R21, R9.reuse, 0x10000, RZ ;  /* 0x0001000009157824 */ /* 0x040fe200078e00ff */
[----:B------:R-:W-:Y:S01]  /*8d60*/  LOP3.LUT R26, R9, 0xffff0000, RZ, 0xc0, !PT ;  /* 0xffff0000091a7812 */ /* 0x000fe200078ec0ff */
[C---:B------:R-:W-:Y:S01]  /*8d70*/  IMAD.U32 R15, R3.reuse, 0x10000, RZ ;  /* 0x00010000030f7824 */ /* 0x040fe200078e00ff */
[----:B------:R-:W-:Y:S01]  /*8d80*/  LOP3.LUT R24, R3, 0xffff0000, RZ, 0xc0, !PT ;  /* 0xffff000003187812 */ /* 0x000fe200078ec0ff */
[C---:B0-----:R-:W-:Y:S01]  /*8d90*/  IMAD.U32 R25, R10.reuse, 0x10000, RZ ;  /* 0x000100000a197824 */ /* 0x041fe200078e00ff */
[----:B------:R-:W-:Y:S01]  /*8da0*/  LOP3.LUT R27, R10, 0xffff0000, RZ, 0xc0, !PT ;  /* 0xffff00000a1b7812 */ /* 0x000fe200078ec0ff */
[C---:B-1----:R-:W-:Y:S01]  /*8db0*/  IMAD.U32 R11, R4.reuse, 0x10000, RZ ;  /* 0x00010000040b7824 */ /* 0x042fe200078e00ff */
[----:B------:R-:W-:Y:S01]  /*8dc0*/  LOP3.LUT R4, R4, 0xffff0000, RZ, 0xc0, !PT ;  /* 0xffff000004047812 */ /* 0x000fe200078ec0ff */
[C---:B------:R-:W-:Y:S01]  /*8dd0*/  IMAD.U32 R12, R5.reuse, 0x10000, RZ ;  /* 0x00010000050c7824 */ /* 0x040fe200078e00ff */
[----:B------:R-:W-:Y:S01]  /*8de0*/  LOP3.LUT R5, R5, 0xffff0000, RZ, 0xc0, !PT ;  /* 0xffff000005057812 */ /* 0x000fe200078ec0ff */
[C---:B------:R-:W-:Y:S01]  /*8df0*/  IMAD.U32 R3, R6.reuse, 0x10000, RZ ;  /* 0x0001000006037824 */ /* 0x040fe200078e00ff */
[----:B------:R-:W-:Y:S01]  /*8e00*/  LOP3.LUT R6, R6, 0xffff0000, RZ, 0xc0, !PT ;  /* 0xffff000006067812 */ /* 0x000fe200078ec0ff */
[-C--:B------:R-:W-:Y:S01]  /*8e10*/  FMUL.FTZ R14, R21, R4.reuse ;  /* 0x00000004150e7220 */ /* 0x080fe20000410000 */
[----:B------:R-:W-:Y:S01]  /*8e20*/  FMUL.FTZ R20, R15, R4 ;  /* 0x000000040f147220 */ /* 0x000fe20000410000 */
[----:B------:R-:W-:Y:S01]  /*8e30*/  FMUL.FTZ R13, R26, R5 ;  /* 0x000000051a0d7220 */ /* 0x000fe20000410000 */
[----:B------:R-:W-:-:S02]  /*8e40*/  IMAD.U32 R9, R7, 0x10000, RZ ;  /* 0x0001000007097824 */ /* 0x000fc400078e00ff */
[-C--:B------:R-:W-:Y:S01]  /*8e50*/  FFMA.FTZ R4, R15, R11.reuse, -R14 ;  /* 0x0000000b0f047223 */ /* 0x080fe2000001080e */
[----:B------:R-:W-:Y:S01]  /*8e60*/  FFMA.FTZ R11, R21, R11, R20 ;  /* 0x0000000b150b7223 */ /* 0x000fe20000010014 */
[C---:B------:R-:W-:Y:S01]  /*8e70*/  FMUL.FTZ R15, R24.reuse, R5 ;  /* 0x00000005180f7220 */ /* 0x040fe20000410000 */
[----:B------:R-:W-:Y:S01]  /*8e80*/  LOP3.LUT R7, R7, 0xffff0000, RZ, 0xc0, !PT ;  /* 0xffff000007077812 */ /* 0x000fe200078ec0ff */
[----:B------:R-:W-:Y:S01]  /*8e90*/  FFMA.FTZ R5, R24, R12, -R13 ;  /* 0x0000000c18057223 */ /* 0x000fe2000001080d */
[C---:B------:R-:W-:Y:S01]  /*8ea0*/  LOP3.LUT R21, R8.reuse, 0xffff0000, RZ, 0xc0, !PT ;  /* 0xffff000008157812 */ /* 0x040fe200078ec0ff */
[----:B------:R-:W-:Y:S02]  /*8eb0*/  IMAD.U32 R13, R8, 0x10000, RZ ;  /* 0x00010000080d7824 */ /* 0x000fe400078e00ff */
[----:B------:R-:W-:Y:S01]  /*8ec0*/  FMUL.FTZ R8, R25, R6 ;  /* 0x0000000619087220 */ /* 0x000fe20000410000 */
[-C--:B------:R-:W-:Y:S01]  /*8ed0*/  FMUL.FTZ R14, R27, R7.reuse ;  /* 0x000000071b0e7220 */ /* 0x080fe20000410000 */
[----:B------:R-:W-:Y:S01]  /*8ee0*/  FFMA.FTZ R12, R26, R12, R15 ;  /* 0x0000000c1a0c7223 */ /* 0x000fe2000001000f */
        /* <DEDUP_REMOVED lines=10> */
[----:B------:R3:W-:Y:S01]  /*8f90*/  STS.128 [R0+0x1000], R4 ;  /* 0x0010000400007388 */ /* 0x0007e20000000c00 */
[----:B------:R-:W-:Y:S05]  /*8fa0*/  BRA `(.L_x_676) ;  /* 0x0000000c00e47947 */ /* 0x000fea0003800000 */
.L_x_666:
[----:B------:R-:W-:-:S03]  /*8fb0*/  UMOV UR4, 0xffffffff ;  /* 0xffffffff00047882 */ /* 0x000fc60000000000 */
[----:B------:R-:W-:Y:S05]  /*8fc0*/  BRA.DIV UR4, `(.L_x_679) ;  /* 0x0000011a04ec7947 */ /* 0x000fea000b800000 */
[----:B------:R0:W1:Y:S04]  /*8fd0*/  SHFL.IDX PT, R0, R26, RZ, 0x1c1f ;  /* 0x001c1fff1a007589 */ /* 0x00006800000e0000 */
[----:B------:R0:W2:Y:S04]  /*8fe0*/  SHFL.IDX PT, R3, R25, RZ, 0x1c1f ;  /* 0x001c1fff19037589 */ /* 0x0000a800000e0000 */
[----:B------:R0:W3:Y:S04]  /*8ff0*/  SHFL.IDX PT, R20, R24, RZ, 0x1c1f ;  /* 0x001c1fff18147589 */ /* 0x0000e800000e0000 */
[----:B------:R0:W4:Y:S02]  /*9000*/  SHFL.IDX PT, R14, R27, RZ, 0x1c1f ;  /* 0x001c1fff1b0e7589 */ /* 0x00012400000e0000 */
.L_x_885:
[----:B------:R-:W5:Y:S01]  /*9010*/  LDL R6, [R1+0x3c] ;  /* 0x00003c0001067983 */ /* 0x000f620000100800 */
[----:B------:R-:W-:Y:S01]  /*9020*/  ULDC UR4, c[0x0][0x448] ;  /* 0x0001120000047ab9 */ /* 0x000fe20000000800 */
[----:B------:R-:W0:Y:S01]  /*9030*/  LDC R21, c[0x0][0x3f4] ;  /* 0x0000fd00ff157b82 */ /* 0x000e220000000800 */
[----:B------:R-:W-:Y:S01]  /*9040*/  IMAD R152, R152, UR4, RZ ;  /* 0x0000000498987c24 */ /* 0x000fe2000f8e02ff */
[----:B------:R-:W-:Y:S01]  /*9050*/  BSSY B1, `(.L_x_680) ;  /* 0x0000017000017945 */ /* 0x000fe20003800000 */
[----:B------:R-:W-:Y:S02]  /*9060*/  CS2R R10, SRZ ;  /* 0x00000000000a7805 */ /* 0x000fe4000001ff00 */
[----:B------:R-:W-:Y:S02]  /*9070*/  CS2R R8, SRZ ;  /* 0x0000000000087805 */ /* 0x000fe4000001ff00 */
[----:B------:R-:W-:Y:S02]  /*9080*/  ISETP.GE.AND P0, PT, R4, R152, PT ;  /* 0x000000980400720c */ /* 0x000fe40003f06270 */
[----:B-----5:R-:W-:-:S04]  /*9090*/  LEA.HI R5, R6, R6, RZ, 0x1 ;  /* 0x0000000606057211 */ /* 0x020fc800078f08ff */
[----:B------:R-:W-:-:S05]  /*90a0*/  LOP3.LUT R5, R5, 0xfffffffe, RZ, 0xc0, !PT ;  /* 0xfffffffe05057812 */ /* 0x000fca00078ec0ff */
[----:B0-----:R-:W-:Y:S01]  /*90b0*/  IMAD.IADD R27, R6, 0x1, -R5 ;  /* 0x00000001061b7824 */ /* 0x001fe200078e0a05 */
[----:B------:R-:W-:Y:S02]  /*90c0*/  CS2R R6, SRZ ;  /* 0x0000000000067805 */ /* 0x000fe4000001ff00 */
[----:B------:R-:W-:Y:S02]  /*90d0*/  CS2R R4, SRZ ;  /* 0x0000000000047805 */ /* 0x000fe4000001ff00 */
[----:B------:R-:W-:Y:S01]  /*90e0*/  SHF.L.U32 R27, R27, 0x1f, RZ ;  /* 0x0000001f1b1b7819 */ /* 0x000fe200000006ff */
[----:B------:R-:W-:Y:S06]  /*90f0*/  @P0 BRA `(.L_x_681) ;  /* 0x0000000000300947 */ /* 0x000fec0003800000 */
[----:B------:R-:W-:Y:S01]  /*9100*/  ULDC UR4, c[0x0][0x3f4] ;  /* 0x0000fd0000047ab9 */ /* 0x000fe20000000800 */
[C---:B------:R-:W-:Y:S01]  /*9110*/  IMAD.SHL.U32 R15, R16.reuse, 0x2, RZ ;  /* 0x00000002100f7824 */ /* 0x040fe200078e00ff */
[C---:B------:R-:W-:Y:S02]  /*9120*/  ISETP.GE.AND P2, PT, R16.reuse, UR4, PT ;  /* 0x0000000410007c0c */ /* 0x040fe4000bf46270 */
[----:B------:R-:W-:Y:S02]  /*9130*/  SHF.L.U64.HI R7, R16, 0x1, R17 ;  /* 0x0000000110077819 */ /* 0x000fe40000010211 */
[-C--:B--2---:R-:W-:Y:S02]  /*9140*/  IADD3 R12, P0, R3, R15.reuse, RZ ;  /* 0x0000000f030c7210 */ /* 0x084fe40007f1e0ff */
[----:B----4-:R-:W-:-:S03]  /*9150*/  IADD3 R14, P1, R14, R15, RZ ;  /* 0x0000000f0e0e7210 */ /* 0x010fc60007f3e0ff */
[--C-:B-1----:R-:W-:Y:S02]  /*9160*/  IMAD.X R13, R0, 0x1, R7.reuse, P0 ;  /* 0x00000001000d7824 */ /* 0x102fe400000e0607 */
[----:B---3--:R-:W-:Y:S01]  /*9170*/  IMAD.X R15, R20, 0x1, R7, P1 ;  /* 0x00000001140f7824 */ /* 0x008fe200008e0607 */
[----:B------:R-:W-:Y:S01]  /*9180*/  CS2R R6, SRZ ;  /* 0x0000000000067805 */ /* 0x000fe2000001ff00 */
[----:B------:R-:W-:Y:S06]  /*9190*/  @P2 BRA `(.L_x_681) ;  /* 0x0000000000082947 */ /* 0x000fec0003800000 */
[----:B------:R0:W5:Y:S04]  /*91a0*/  LD.E.128 R8, desc[UR42][R12.64] ;  /* 0x0000002a0c087980 */ /* 0x000168000c101d00 */
[----:B------:R0:W5:Y:S02]  /*91b0*/  LD.E.128 R4, desc[UR42][R14.64] ;  /* 0x0000002a0e047980 */ /* 0x000164000c101d00 */
.L_x_681:
[----:B------:R-:W-:Y:S05]  /*91c0*/  BSYNC B1 ;  /* 0x0000000000017941 */ /* 0x000fea0003800000 */
.L_x_680:
[----:B------:R-:W3:Y:S01]  /*91d0*/  SYNCS.PHASECHK.TRANS64.TRYWAIT P1, [R2+URZ+0x28c00], R27 ;  /* 0x028c001b020075a7 */ /* 0x000ee2000802017f */
[----:B-1----:R-:W-:Y:S01]  /*91e0*/  IMAD R0, R153, -0x40, R152 ;  /* 0xffffffc099007824 */ /* 0x002fe200078e0298 */
[----:B-----5:R-:W-:Y:S01]  /*91f0*/  SHF.R.U64 R28, R8, 0x10, R9 ;  /* 0x00000010081c7819 */ /* 0x020fe20000001209 */
[----:B--2---:R-:W-:Y:S01]  /*9200*/  IMAD.MOV.U32 R3, RZ, RZ, R8 ;  /* 0x000000ffff037224 */ /* 0x004fe200078e0008 */
[--C-:B------:R-:W-:Y:S01]  /*9210*/  SHF.R.U64 R29, R10, 0x10, R11.reuse ;  /* 0x000000100a1d7819 */ /* 0x100fe2000000120b */
[--C-:B0-----:R-:W-:Y:S01]  /*9220*/  IMAD.MOV.U32 R13, RZ, RZ, R11.reuse ;  /* 0x000000ffff0d7224 */ /* 0x101fe200078e000b */
[----:B------:R-:W-:Y:S01]  /*9230*/  SHF.R.U32.HI R8, RZ, 0x10, R11 ;  /* 0x00000010ff087819 */ /* 0x000fe2000001160b */
[----:B------:R-:W-:Y:S01]  /*9240*/  IMAD.MOV.U32 R12, RZ, RZ, R10 ;  /* 0x000000ffff0c7224 */ /* 0x000fe200078e000a */
[----:B------:R-:W-:Y:S01]  /*9250*/  SHF.R.U64 R11, R4, 0x10, R5 ;  /* 0x00000010040b7819 */ /* 0x000fe20000001205 */
[----:B----4-:R-:W-:Y:S01]  /*9260*/  IMAD.MOV.U32 R14, RZ, RZ, R4 ;  /* 0x000000ffff0e7224 */ /* 0x010fe200078e0004 */
[--C-:B------:R-:W-:Y:S01]  /*9270*/  SHF.R.U32.HI R31, RZ, 0x10, R9.reuse ;  /* 0x00000010ff1f7819 */ /* 0x100fe20000011609 */
[----:B------:R-:W-:Y:S01]  /*9280*/  IMAD.MOV.U32 R26, RZ, RZ, R9 ;  /* 0x000000ffff1a7224 */ /* 0x000fe200078e0009 */
[--C-:B------:R-:W-:Y:S01]  /*9290*/  SHF.R.U32.HI R4, RZ, 0x10, R5.reuse ;  /* 0x00000010ff047819 */ /* 0x100fe20000011605 */
[----:B------:R-:W-:Y:S01]  /*92a0*/  IMAD.MOV.U32 R15, RZ, RZ, R5 ;  /* 0x000000ffff0f7224 */ /* 0x000fe200078e0005 */
[----:B------:R-:W-:Y:S01]  /*92b0*/  ISETP.GE.AND P0, PT, R16, R21, PT ;  /* 0x000000151000720c */ /* 0x000fe20003f06270 */
[----:B------:R-:W-:Y:S01]  /*92c0*/  VIADD R25, R186, 0x20 ;  /* 0x00000020ba197836 */ /* 0x000fe20000000000 */
[----:B------:R-:W-:Y:S01]  /*92d0*/  VIMNMX R10, R0, 0x40, PT ;  /* 0x00000040000a7848 */ /* 0x000fe20003fe0100 */
[----:B---3--:R-:W-:Y:S01]  /*92e0*/  IMAD.MOV.U32 R20, RZ, RZ, R6 ;  /* 0x000000ffff147224 */ /* 0x008fe200078e0006 */
[--C-:B------:R-:W-:Y:S01]  /*92f0*/  SHF.R.U64 R9, R6, 0x10, R7.reuse ;  /* 0x0000001006097819 */ /* 0x100fe20000001207 */
[--C-:B------:R-:W-:Y:S01]  /*9300*/  IMAD.MOV.U32 R24, RZ, RZ, R7.reuse ;  /* 0x000000ffff187224 */ /* 0x100fe200078e0007 */
[----:B------:R-:W-:Y:S01]  /*9310*/  SHF.R.U32.HI R5, RZ, 0x10, R7 ;  /* 0x00000010ff057819 */ /* 0x000fe20000011607 */
[----:B------:R-:W-:Y:S01]  /*9320*/  BSSY B1, `(.L_x_682) ;  /* 0x000000c000017945 */ /* 0x000fe20003800000 */
[----:B------:R-:W-:-:S02]  /*9330*/  PRMT R0, R3, 0x5410, R28 ;  /* 0x0000541003007816 */ /* 0x000fc4000000001c */
[-C--:B------:R-:W-:Y:S02]  /*9340*/  ISETP.GE.OR P2, PT, R186, R10.reuse, P0 ;  /* 0x0000000aba00720c */ /* 0x080fe40000746670 */
[----:B------:R-:W-:Y:S02]  /*9350*/  ISETP.GE.OR P0, PT, R25, R10, P0 ;  /* 0x0000000a1900720c */ /* 0x000fe40000706670 */
[----:B------:R-:W-:Y:S02]  /*9360*/  PRMT R3, R26, 0x5410, R31 ;  /* 0x000054101a037816 */ /* 0x000fe4000000001f */
[----:B------:R-:W-:Y:S02]  /*9370*/  PRMT R12, R12, 0x5410, R29 ;  /* 0x000054100c0c7816 */ /* 0x000fe4000000001d */
[----:B------:R-:W-:Y:S02]  /*9380*/  PRMT R13, R13, 0x5410, R8 ;  /* 0x000054100d0d7816 */ /* 0x000fe40000000008 */
[----:B------:R-:W-:-:S02]  /*9390*/  PRMT R14, R14, 0x5410, R11 ;  /* 0x000054100e0e7816 */ /* 0x000fc4000000000b */
[----:B------:R-:W-:Y:S02]  /*93a0*/  PRMT R15, R15, 0x5410, R4 ;  /* 0x000054100f0f7816 */ /* 0x000fe40000000004 */
[----:B------:R-:W-:Y:S02]  /*93b0*/  PRMT R20, R20, 0x5410, R9 ;  /* 0x0000541014147816 */ /* 0x000fe40000000009 */
[----:B------:R-:W-:Y:S01]  /*93c0*/  PRMT R24, R24, 0x5410, R5 ;  /* 0x0000541018187816 */ /* 0x000fe20000000005 */
[----:B------:R-:W-:Y:S06]  /*93d0*/  @!P1 BRA `(.L_x_683) ;  /* 0x0000011800589947 */ /* 0x000fec0003800000 */
.L_x_886:
[----:B------:R-:W-:Y:S05]  /*93e0*/  BSYNC B1 ;  /* 0x0000000000017941 */ /* 0x000fea0003800000 */
.L_x_682:
[----:B------:R-:W-:Y:S04]  /*93f0*/  BSSY B1, `(.L_x_684) ;  /* 0x000005a000017945 */ /* 0x000fe80003800000 */
[----:B------:R-:W-:Y:S05]  /*9400*/  @P2 BRA `(.L_x_685) ;  /* 0x0000000400602947 */ /* 0x000fea0003800000 */
[----:B------:R-:W-:Y:S01]  /*9410*/  IMAD.SHL.U32 R4, R191, 0x40, RZ ;  /* 0x00000040bf047824 */ /* 0x000fe200078e00ff */
[----:B------:R-:W-:Y:S01]  /*9420*/  LOP3.LUT R41, R14, 0xffff0000, RZ, 0xc0, !PT ;  /* 0xffff00000e297812 */ /* 0x000fe200078ec0ff */
[----:B------:R-:W-:Y:S02]  /*9430*/  IMAD.IADD R6, R16, 0x1, R21 ;  /* 0x0000000110067824 */ /* 0x000fe400078e0215 */
[----:B------:R-:W-:Y:S01]  /*9440*/  IMAD.U32 R39, R14, 0x10000, RZ ;  /* 0x000100000e277824 */ /* 0x000fe200078e00ff */
[----:B------:R-:W-:Y:S01]  /*9450*/  LOP3.LUT R7, R4, 0x1c0, RZ, 0xc0, !PT ;  /* 0x000001c004077812 */ /* 0x000fe200078ec0ff */
[----:B------:R-:W-:-:S03]  /*9460*/  IMAD.U32 R37, R0, 0x10000, RZ ;  /* 0x0001000000257824 */ /* 0x000fc600078e00ff */
[----:B------:R-:W-:Y:S02]  /*9470*/  SHF.R.U32.HI R9, RZ, 0x3, R7 ;  /* 0x00000003ff097819 */ /* 0x000fe40000011607 */
[C---:B------:R-:W-:Y:S02]  /*9480*/  LOP3.LUT R6, R7.reuse, 0x38, R6, 0xf8, !PT ;  /* 0x0000003807067812 */ /* 0x040fe400078ef806 */
[----:B------:R-:W-:Y:S02]  /*9490*/  LOP3.LUT R4, R7, 0x38, R16, 0xf8, !PT ;  /* 0x0000003807047812 */ /* 0x000fe400078ef810 */
[-C--:B------:R-:W-:Y:S02]  /*94a0*/  LOP3.LUT R7, R6, R9.reuse, RZ, 0x3c, !PT ;  /* 0x0000000906077212 */ /* 0x080fe400078e3cff */
[----:B------:R-:W-:-:S03]  /*94b0*/  LOP3.LUT R5, R4, R9, RZ, 0x3c, !PT ;  /* 0x0000000904057212 */ /* 0x000fc600078e3cff */
[C---:B0-----:R-:W-:Y:S02]  /*94c0*/  IMAD R27, R198.reuse, 0x200, R7 ;  /* 0x00000200c61b7824 */ /* 0x041fe400078e0207 */
[----:B------:R-:W-:Y:S02]  /*94d0*/  IMAD R5, R198, 0x200, R5 ;  /* 0x00000200c6057824 */ /* 0x000fe400078e0205 */
[--C-:B------:R-:W-:Y:S02]  /*94e0*/  IMAD R27, R27, 0x2, R2.reuse ;  /* 0x000000021b1b7824 */ /* 0x100fe400078e0202 */
[----:B------:R-:W-:-:S03]  /*94f0*/  IMAD R26, R5, 0x2, R2 ;  /* 0x00000002051a7824 */ /* 0x000fc600078e0202 */
[----:B------:R-:W0:Y:S04]  /*9500*/  LDS.128 R8, [R27+0x20400] ;  /* 0x020400001b087984 */ /* 0x000e280000000c00 */
[----:B------:R-:W1:Y:S01]  /*9510*/  LDS.128 R4, [R26+0x20400] ;  /* 0x020400001a047984 */ /* 0x000e620000000c00 */
[C---:B0-----:R-:W-:Y:S01]  /*9520*/  IMAD.U32 R32, R8.reuse, 0x10000, RZ ;  /* 0x0001000008207824 */ /* 0x041fe200078e00ff */
[----:B------:R-:W-:Y:S01]  /*9530*/  LOP3.LUT R8, R8, 0xffff0000, RZ, 0xc0, !PT ;  /* 0xffff000008087812 */ /* 0x000fe200078ec0ff */
[C---:B------:R-:W-:Y:S01]  /*9540*/  IMAD.U32 R34, R10.reuse, 0x10000, RZ ;  /* 0x000100000a227824 */ /* 0x040fe200078e00ff */
[----:B------:R-:W-:Y:S01]  /*9550*/  LOP3.LUT R10, R10, 0xffff0000, RZ, 0xc0, !PT ;  /* 0xffff00000a0a7812 */ /* 0x000fe200078ec0ff */
[----:B-1----:R-:W-:Y:S02]  /*9560*/  IMAD.U32 R28, R4, 0x10000, RZ ;  /* 0x00010000041c7824 */ /* 0x002fe400078e00ff */
[C---:B------:R-:W-:Y:S01]  /*9570*/  FMUL.FTZ R43, R32.reuse, R39 ;  /* 0x00000027202b7220 */ /* 0x040fe20000410000 */
[----:B------:R-:W-:Y:S01]  /*9580*/  FMUL.FTZ R45, R32, R37 ;  /* 0x00000025202d7220 */ /* 0x000fe20000410000 */
[----:B------:R-:W-:Y:S01]  /*9590*/  LOP3.LUT R4, R4, 0xffff0000, RZ, 0xc0, !PT ;  /* 0xffff000004047812 */ /* 0x000fe200078ec0ff */
[----:B------:R-:W-:Y:S01]  /*95a0*/  FMUL.FTZ R47, R8, R41 ;  /* 0x00000029082f7220 */ /* 0x000fe20000410000 */
[----:B------:R-:W-:Y:S01]  /*95b0*/  FFMA.FTZ R32, R28, R37, -R43 ;  /* 0x000000251c207223 */ /* 0x000fe2000001082b */
[----:B------:R-:W-:Y:S01]  /*95c0*/  LOP3.LUT R37, R0, 0xffff0000, RZ, 0xc0, !PT ;  /* 0xffff000000257812 */ /* 0x000fe200078ec0ff */
[----:B------:R-:W-:-:S02]  /*95d0*/  IMAD.U32 R43, R20, 0x10000, RZ ;  /* 0x00010000142b7824 */ /* 0x000fc400078e00ff */
[----:B------:R-:W-:Y:S01]  /*95e0*/  FFMA.FTZ R36, R28, R39, R45 ;  /* 0x000000271c247223 */ /* 0x000fe2000001002d */
[----:B------:R-:W-:Y:S01]  /*95f0*/  IMAD.U32 R39, R12, 0x10000, RZ ;  /* 0x000100000c277824 */ /* 0x000fe200078e00ff */
[----:B------:R-:W-:Y:S01]  /*9600*/  LOP3.LUT R45, R20, 0xffff0000, RZ, 0xc0, !PT ;  /* 0xffff0000142d7812 */ /* 0x000fe200078ec0ff */
[-C--:B------:R-:W-:Y:S01]  /*9610*/  FMUL.FTZ R49, R8, R37.reuse ;  /* 0x0000002508317220 */ /* 0x080fe20000410000 */
[----:B------:R-:W-:Y:S01]  /*9620*/  FFMA.FTZ R47, R4, R37, -R47 ;  /* 0x00000025042f7223 */ /* 0x000fe2000001082f */
[----:B------:R-:W-:Y:S02]  /*9630*/  IMAD.U32 R30, R6, 0x10000, RZ ;  /* 0x00010000061e7824 */ /* 0x000fe400078e00ff */
[C---:B------:R-:W-:Y:S01]  /*9640*/  FMUL.FTZ R37, R34.reuse, R43 ;  /* 0x0000002b22257220 */ /* 0x040fe20000410000 */
[----:B------:R-:W-:Y:S01]  /*9650*/  FMUL.FTZ R34, R34, R39 ;  /* 0x0000002722227220 */ /* 0x000fe20000410000 */
[----:B------:R-:W-:Y:S01]  /*9660*/  LOP3.LUT R6, R6, 0xffff0000, RZ, 0xc0, !PT ;  /* 0xffff000006067812 */ /* 0x000fe200078ec0ff */
[----:B------:R-:W-:Y:S01]  /*9670*/  FFMA.FTZ R49, R4, R41, R49 ;  /* 0x0000002904317223 */ /* 0x000fe20000010031 */
[----:B------:R-:W-:Y:S01]  /*9680*/  FFMA.FTZ R39, R30, R39, -R37 ;  /* 0x000000271e277223 */ /* 0x000fe20000010825 */
[----:B------:R-:W-:Y:S01]  /*9690*/  LOP3.LUT R37, R12, 0xffff0000, RZ, 0xc0, !PT ;  /* 0xffff00000c257812 */ /* 0x000fe200078ec0ff */
[----:B------:R-:W-:-:S02]  /*96a0*/  IMAD.U32 R33, R9, 0x10000, RZ ;  /* 0x0001000009217824 */ /* 0x000fc400078e00ff */
[----:B------:R-:W-:Y:S01]  /*96b0*/  FMUL.FTZ R41, R10, R45 ;  /* 0x0000002d0a297220 */ /* 0x000fe20000410000 */
[----:B------:R-:W-:Y:S02]  /*96c0*/  IMAD.U32 R28, R15, 0x10000, RZ ;  /* 0x000100000f1c7824 */ /* 0x000fe400078e00ff */
[----:B------:R-:W-:Y:S01]  /*96d0*/  FFMA.FTZ R43, R30, R43, R34 ;  /* 0x0000002b1e2b7223 */ /* 0x000fe20000010022 */
[-C--:B------:R-:W-:Y:S01]  /*96e0*/  FMUL.FTZ R51, R10, R37.reuse ;  /* 0x000000250a337220 */ /* 0x080fe20000410000 */
[----:B------:R-:W-:Y:S02]  /*96f0*/  IMAD.U32 R35, R11, 0x10000, RZ ;  /* 0x000100000b237824 */ /* 0x000fe400078e00ff */
[----:B------:R-:W-:Y:S01]  /*9700*/  FFMA.FTZ R38, R6, R37, -R41 ;  /* 0x0000002506267223 */ /* 0x000fe20000010829 */
[----:B------:R-:W-:Y:S02]  /*9710*/  IMAD.U32 R4, R3, 0x10000, RZ ;  /* 0x0001000003047824 */ /* 0x000fe400078e00ff */
[----:B------:R-:W-:Y:S01]  /*9720*/  FMUL.FTZ R30, R33, R28 ;  /* 0x0000001c211e7220 */ /* 0x000fe20000410000 */
[----:B------:R-:W-:-:S02]  /*9730*/  IMAD.U32 R10, R24, 0x10000, RZ ;  /* 0x00010000180a7824 */ /* 0x000fc400078e00ff */
[----:B------:R-:W-:Y:S01]  /*9740*/  FFMA.FTZ R40, R6, R45, R51 ;  /* 0x0000002d06287223 */ /* 0x000fe20000010033 */
[----:B------:R-:W-:Y:S02]  /*9750*/  IMAD.U32 R8, R13, 0x10000, RZ ;  /* 0x000100000d087824 */ /* 0x000fe400078e00ff */
[----:B------:R-:W-:Y:S01]  /*9760*/  FMUL.FTZ R33, R33, R4 ;  /* 0x0000000421217220 */ /* 0x000fe20000410000 */
[----:B------:R-:W-:Y:S02]  /*9770*/  IMAD.U32 R29, R5, 0x10000, RZ ;  /* 0x00010000051d7824 */ /* 0x000fe400078e00ff */
[----:B------:R-:W-:Y:S01]  /*9780*/  FMUL.FTZ R6, R35, R10 ;  /* 0x0000000a23067220 */ /* 0x000fe20000410000 */
[----:B------:R-:W-:Y:S02]  /*9790*/  IMAD.U32 R31, R7, 0x10000, RZ ;  /* 0x00010000071f7824 */ /* 0x000fe400078e00ff */
[----:B------:R-:W-:Y:S01]  /*97a0*/  FMUL.FTZ R34, R35, R8 ;  /* 0x0000000823227220 */ /* 0x000fe20000410000 */
[----:B------:R-:W-:Y:S01]  /*97b0*/  FFMA.FTZ R33, R29, R28, R33 ;  /* 0x0000001c1d217223 */ /* 0x000fe20000010021 */
[----:B------:R-:W-:Y:S01]  /*97c0*/  LOP3.LUT R9, R9, 0xffff0000, RZ, 0xc0, !PT ;  /* 0xffff000009097812 */ /* 0x000fe200078ec0ff */
[----:B------:R-:W-:Y:S01]  /*97d0*/  FFMA.FTZ R35, R31, R8, -R6 ;  /* 0x000000081f237223 */ /* 0x000fe20000010806 */
[----:B------:R-:W-:Y:S01]  /*97e0*/  LOP3.LUT R11, R11, 0xffff0000, RZ, 0xc0, !PT ;  /* 0xffff00000b0b7812 */ /* 0x000fe200078ec0ff */
[----:B------:R-:W-:Y:S01]  /*97f0*/  FFMA.FTZ R30, R29, R4, -R30 ;  /* 0x000000041d1e7223 */ /* 0x000fe2000001081e */
[----:B------:R-:W-:Y:S01]  /*9800*/  LOP3.LUT R8, R15, 0xffff0000, RZ, 0xc0, !PT ;  /* 0xffff00000f087812 */ /* 0x000fe200078ec0ff */
[----:B------:R-:W-:Y:S01]  /*9810*/  FFMA.FTZ R31, R31, R10, R34 ;  /* 0x0000000a1f1f7223 */ /* 0x000fe20000010022 */
[----:B------:R-:W-:-:S02]  /*9820*/  LOP3.LUT R28, R24, 0xffff0000, RZ, 0xc0, !PT ;  /* 0xffff0000181c7812 */ /* 0x000fc400078ec0ff */
[----:B------:R-:W-:Y:S01]  /*9830*/  LOP3.LUT R4, R3, 0xffff0000, RZ, 0xc0, !PT ;  /* 0xffff000003047812 */ /* 0x000fe200078ec0ff */
[----:B------:R-:W-:Y:S01]  /*9840*/  FMUL.FTZ R10, R9, R8 ;  /* 0x00000008090a7220 */ /* 0x000fe20000410000 */
[----:B------:R-:W-:Y:S01]  /*9850*/  LOP3.LUT R6, R13, 0xffff0000, RZ, 0xc0, !PT ;  /* 0xffff00000d067812 */ /* 0x000fe200078ec0ff */
[----:B------:R-:W-:Y:S01]  /*9860*/  FMUL.FTZ R42, R11, R28 ;  /* 0x0000001c0b2a7220 */ /* 0x000fe20000410000 */
[----:B------:R-:W-:Y:S01]  /*9870*/  LOP3.LUT R5, R5, 0xffff0000, RZ, 0xc0, !PT ;  /* 0xffff000005057812 */ /* 0x000fe200078ec0ff */
[----:B------:R-:W-:Y:S01]  /*9880*/  FMUL.FTZ R29, R9, R4 ;  /* 0x00000004091d7220 */ /* 0x000fe20000410000 */
[----:B------:R-:W-:Y:S01]  /*9890*/  LOP3.LUT R7, R7, 0xffff0000, RZ, 0xc0, !PT ;  /* 0xffff000007077812 */ /* 0x000fe200078ec0ff */
[----:B------:R-:W-:Y:S02]  /*98a0*/  FMUL.FTZ R11, R11, R6 ;  /* 0x000000060b0b7220 */ /* 0x000fe40000410000 */
[C---:B------:R-:W-:Y:S01]  /*98b0*/  FFMA.FTZ R9, R5.reuse, R4, -R10 ;  /* 0x0000000405097223 */ /* 0x040fe2000001080a */
[----:B------:R-:W-:Y:S01]  /*98c0*/  FFMA.FTZ R34, R5, R8, R29 ;  /* 0x0000000805227223 */ /* 0x000fe2000001001d */
[C---:B------:R-:W-:Y:S01]  /*98d0*/  FFMA.FTZ R42, R7.reuse, R6, -R42 ;  /* 0x00000006072a7223 */ /* 0x040fe2000001082a */
[----:B------:R-:W-:Y:S01]  /*98e0*/  FFMA.FTZ R28, R7, R28, R11 ;  /* 0x0000001c071c7223 */ /* 0x000fe2000001000b */
[----:B------:R-:W-:-:S02]  /*98f0*/  F2FP.BF16.F32.PACK_AB R4, R47, R32 ;  /* 0x000000202f04723e */ /* 0x000fc400000010ff */
[----:B------:R-:W-:Y:S02]  /*9900*/  F2FP.BF16.F32.PACK_AB R6, R38, R39 ;  /* 0x000000272606723e */ /* 0x000fe400000010ff */
[----:B------:R-:W-:Y:S02]  /*9910*/  F2FP.BF16.F32.PACK_AB R5, R9, R30 ;  /* 0x0000001e0905723e */ /* 0x000fe400000010ff */
[----:B------:R-:W-:Y:S02]  /*9920*/  F2FP.BF16.F32.PACK_AB R7, R42, R35 ;  /* 0x000000232a07723e */ /* 0x000fe400000010ff */
[----:B------:R-:W-:Y:S02]  /*9930*/  F2FP.BF16.F32.PACK_AB R8, R49, R36 ;  /* 0x000000243108723e */ /* 0x000fe400000010ff */
[----:B------:R-:W-:Y:S01]  /*9940*/  F2FP.BF16.F32.PACK_AB R10, R40, R43 ;  /* 0x0000002b280a723e */ /* 0x000fe200000010ff */
[----:B------:R1:W-:Y:S01]  /*9950*/  STS.128 [R26+0x20400], R4 ;  /* 0x020400041a007388 */ /* 0x0003e20000000c00 */
[----:B------:R-:W-:-:S02]  /*9960*/  F2FP.BF16.F32.PACK_AB R9, R34, R33 ;  /* 0x000000212209723e */ /* 0x000fc400000010ff */
[----:B------:R-:W-:-:S05]  /*9970*/  F2FP.BF16.F32.PACK_AB R11, R28, R31 ;  /* 0x0000001f1c0b723e */ /* 0x000fca00000010ff */
[----:B------:R1:W-:Y:S02]  /*9980*/  STS.128 [R27+0x20400], R8 ;  /* 0x020400081b007388 */ /* 0x0003e40000000c00 */
.L_x_685:
[----:B------:R-:W-:Y:S05]  /*9990*/  BSYNC B1 ;  /* 0x0000000000017941 */ /* 0x000fea0003800000 */
.L_x_684:
[----:B------:R-:W-:Y:S05]  /*99a0*/  @P0 BRA `(.L_x_676) ;  /* 0x0000000400640947 */ /* 0x000fea0003800000 */
[----:B------:R-:W2:Y:S01]  /*99b0*/  LDL R42, [R1+0x4c] ;  /* 0x00004c00012a7983 */ /* 0x000ea20000100800 */
[----:B-1----:R-:W-:Y:S01]  /*99c0*/  IMAD.SHL.U32 R5, R25, 0x40, RZ ;  /* 0x0000004019057824 */ /* 0x002fe200078e00ff */
[----:B------:R-:W-:Y:S01]  /*99d0*/  SHF.R.S32.HI R6, RZ, 0x1f, R25 ;  /* 0x0000001fff067819 */ /* 0x000fe20000011419 */
[----:B------:R-:W-:Y:S01]  /*99e0*/  IMAD.IADD R4, R16, 0x1, R21 ;  /* 0x0000000110047824 */ /* 0x000fe200078e0215 */
[C---:B------:R-:W-:Y:S01]  /*99f0*/  LOP3.LUT R38, R14.reuse, 0xffff0000, RZ, 0xc0, !PT ;  /* 0xffff00000e267812 */ /* 0x040fe200078ec0ff */
[----:B------:R-:W-:Y:S01]  /*9a00*/  IMAD.U32 R35, R14, 0x10000, RZ ;  /* 0x000100000e237824 */ /* 0x000fe200078e00ff */
[----:B------:R-:W-:Y:S01]  /*9a10*/  LEA.HI R6, R6, R25, RZ, 0x3 ;  /* 0x0000001906067211 */ /* 0x000fe200078f18ff */
[C---:B------:R-:W-:Y:S01]  /*9a20*/  IMAD.U32 R33, R0.reuse, 0x10000, RZ ;  /* 0x0001000000217824 */ /* 0x040fe200078e00ff */
[----:B------:R-:W-:Y:S01]  /*9a30*/  LOP3.LUT R5, R5, 0x1c0, RZ, 0xc0, !PT ;  /* 0x000001c005057812 */ /* 0x000fe200078ec0ff */
[----:B------:R-:W-:Y:S01]  /*9a40*/  IMAD.U32 R40, R15, 0x10000, RZ ;  /* 0x000100000f287824 */ /* 0x000fe200078e00ff */
[----:B------:R-:W-:Y:S01]  /*9a50*/  LOP3.LUT R0, R0, 0xffff0000, RZ, 0xc0, !PT ;  /* 0xffff000000007812 */ /* 0x000fe200078ec0ff */
[----:B------:R-:W-:Y:S01]  /*9a60*/  IMAD.SHL.U32 R6, R6, 0x40, RZ ;  /* 0x0000004006067824 */ /* 0x000fe200078e00ff */
[----:B------:R-:W-:Y:S01]  /*9a70*/  LOP3.LUT R4, R5, 0x38, R4, 0xf8, !PT ;  /* 0x0000003805047812 */ /* 0x000fe200078ef804 */
[----:B------:R-:W-:Y:S01]  /*9a80*/  IMAD.U32 R36, R3, 0x10000, RZ ;  /* 0x0001000003247824 */ /* 0x000fe200078e00ff */
[----:B------:R-:W-:Y:S01]  /*9a90*/  SHF.R.U32.HI R5, RZ, 0x3, R5 ;  /* 0x00000003ff057819 */ /* 0x000fe20000011605 */
[----:B------:R-:W-:Y:S01]  /*9aa0*/  IMAD.U32 R39, R20, 0x10000, RZ ;  /* 0x0001000014277824 */ /* 0x000fe200078e00ff */
[----:B------:R-:W-:Y:S01]  /*9ab0*/  LOP3.LUT R21, R6, 0xfffffe00, RZ, 0xc0, !PT ;  /* 0xfffffe0006157812 */ /* 0x000fe200078ec0ff */
[----:B------:R-:W-:Y:S01]  /*9ac0*/  IMAD.U32 R37, R12, 0x10000, RZ ;  /* 0x000100000c257824 */ /* 0x000fe200078e00ff */
[----:B------:R-:W-:-:S02]  /*9ad0*/  LOP3.LUT R4, R4, R5, RZ, 0x3c, !PT ;  /* 0x0000000504047212 */ /* 0x000fc400078e3cff */
[----:B------:R-:W-:Y:S02]  /*9ae0*/  LOP3.LUT R12, R12, 0xffff0000, RZ, 0xc0, !PT ;  /* 0xffff00000c0c7812 */ /* 0x000fe400078ec0ff */
[----:B------:R-:W-:Y:S01]  /*9af0*/  LOP3.LUT R20, R20, 0xffff0000, RZ, 0xc0, !PT ;  /* 0xffff000014147812 */ /* 0x000fe200078ec0ff */
[----:B------:R-:W-:Y:S01]  /*9b00*/  IMAD.IADD R21, R21, 0x1, R4 ;  /* 0x0000000115157824 */ /* 0x000fe200078e0204 */
[----:B------:R-:W-:Y:S02]  /*9b10*/  LOP3.LUT R15, R15, 0xffff0000, RZ, 0xc0, !PT ;  /* 0xffff00000f0f7812 */ /* 0x000fe400078ec0ff */
[----:B------:R-:W-:Y:S01]  /*9b20*/  LOP3.LUT R41, R24, 0xffff0000, RZ, 0xc0, !PT ;  /* 0xffff000018297812 */ /* 0x000fe200078ec0ff */
[----:B------:R-:W-:Y:S01]  /*9b30*/  IMAD R21, R21, 0x2, R2 ;  /* 0x0000000215157824 */ /* 0x000fe200078e0202 */
[----:B------:R-:W-:-:S04]  /*9b40*/  LOP3.LUT R3, R3, 0xffff0000, RZ, 0xc0, !PT ;  /* 0xffff000003037812 */ /* 0x000fc800078ec0ff */
[----:B------:R-:W1:Y:S02]  /*9b50*/  LDS.128 R8, [R21+0x20400] ;  /* 0x0204000015087984 */ /* 0x000e640000000c00 */
[C---:B-1----:R-:W-:Y:S01]  /*9b60*/  IMAD.U32 R29, R8.reuse, 0x10000, RZ ;  /* 0x00010000081d7824 */ /* 0x042fe200078e00ff */
[----:B------:R-:W-:Y:S01]  /*9b70*/  LOP3.LUT R8, R8, 0xffff0000, RZ, 0xc0, !PT ;  /* 0xffff000008087812 */ /* 0x000fe200078ec0ff */
[C---:B------:R-:W-:Y:S01]  /*9b80*/  IMAD.U32 R30, R9.reuse, 0x10000, RZ ;  /* 0x00010000091e7824 */ /* 0x040fe200078e00ff */
[----:B------:R-:W-:Y:S01]  /*9b90*/  LOP3.LUT R9, R9, 0xffff0000, RZ, 0xc0, !PT ;  /* 0xffff000009097812 */ /* 0x000fe200078ec0ff */
[-C--:B------:R-:W-:Y:S01]  /*9ba0*/  FMUL.FTZ R34, R35, R29.reuse ;  /* 0x0000001d23227220 */ /* 0x080fe20000410000 */
[----:B------:R-:W-:Y:S01]  /*9bb0*/  FMUL.FTZ R14, R33, R29 ;  /* 0x0000001d210e7220 */ /* 0x000fe20000410000 */
[-C--:B------:R-:W-:Y:S01]  /*9bc0*/  FMUL.FTZ R29, R38, R8.reuse ;  /* 0x00000008261d7220 */ /* 0x080fe20000410000 */
[C---:B------:R-:W-:Y:S01]  /*9bd0*/  IMAD.U32 R31, R10.reuse, 0x10000, RZ ;  /* 0x000100000a1f7824 */ /* 0x040fe200078e00ff */
[----:B------:R-:W-:Y:S01]  /*9be0*/  LOP3.LUT R10, R10, 0xffff0000, RZ, 0xc0, !PT ;  /* 0xffff00000a0a7812 */ /* 0x000fe200078ec0ff */
[C---:B------:R-:W-:Y:S01]  /*9bf0*/  IMAD.U32 R32, R11.reuse, 0x10000, RZ ;  /* 0x000100000b207824 */ /* 0x040fe200078e00ff */
[----:B------:R-:W-:Y:S01]  /*9c00*/  LOP3.LUT R11, R11, 0xffff0000, RZ, 0xc0, !PT ;  /* 0xffff00000b0b7812 */ /* 0x000fe200078ec0ff */
[----:B--2---:R-:W1:Y:S02]  /*9c10*/  LDS.128 R4, [R42+0x20400] ;  /* 0x020400002a047984 */ /* 0x004e640000000c00 */
[C---:B-1----:R-:W-:Y:S01]  /*9c20*/  IMAD.U32 R25, R4.reuse, 0x10000, RZ ;  /* 0x0001000004197824 */ /* 0x042fe200078e00ff */
[----:B------:R-:W-:Y:S01]  /*9c30*/  LOP3.LUT R4, R4, 0xffff0000, RZ, 0xc0, !PT ;  /* 0xffff000004047812 */ /* 0x000fe200078ec0ff */
[C---:B------:R-:W-:Y:S01]  /*9c40*/  IMAD.U32 R26, R5.reuse, 0x10000, RZ ;  /* 0x00010000051a7824 */ /* 0x040fe200078e00ff */
[----:B------:R-:W-:Y:S01]  /*9c50*/  LOP3.LUT R5, R5, 0xffff0000, RZ, 0xc0, !PT ;  /* 0xffff000005057812 */ /* 0x000fe200078ec0ff */
[-C--:B------:R-:W-:Y:S01]  /*9c60*/  FFMA.FTZ R34, R33, R25.reuse, -R34 ;  /* 0x0000001921227223 */ /* 0x080fe20000010822 */
[----:B------:R-:W-:Y:S01]  /*9c70*/  FFMA.FTZ R14, R35, R25, R14 ;  /* 0x00000019230e7223 */ /* 0x000fe2000001000e */
[----:B------:R-:W-:Y:S01]  /*9c80*/  FMUL.FTZ R25, R0, R8 ;  /* 0x0000000800197220 */ /* 0x000fe20000410000 */
[-C--:B------:R-:W-:Y:S01]  /*9c90*/  FMUL.FTZ R33, R40, R30.reuse ;  /* 0x0000001e28217220 */ /* 0x080fe20000410000 */
[----:B------:R-:W-:Y:S01]  /*9ca0*/  FMUL.FTZ R35, R36, R30 ;  /* 0x0000001e24237220 */ /* 0x000fe20000410000 */
[----:B------:R-:W-:Y:S01]  /*9cb0*/  FFMA.FTZ R29, R0, R4, -R29 ;  /* 0x00000004001d7223 */ /* 0x000fe2000001081d */
[----:B0-----:R-:W-:-:S02]  /*9cc0*/  IMAD.U32 R27, R6, 0x10000, RZ ;  /* 0x00010000061b7824 */ /* 0x001fc400078e00ff */
[-C--:B------:R-:W-:Y:S01]  /*9cd0*/  FMUL.FTZ R0, R39, R31.reuse ;  /* 0x0000001f27007220 */ /* 0x080fe20000410000 */
[----:B------:R-:W-:Y:S01]  /*9ce0*/  FFMA.FTZ R25, R38, R4, R25 ;  /* 0x0000000426197223 */ /* 0x000fe20000010019 */
[-C--:B------:R-:W-:Y:S01]  /*9cf0*/  FFMA.FTZ R33, R36, R26.reuse, -R33 ;  /* 0x0000001a24217223 */ /* 0x080fe20000010821 */
[----:B------:R-:W-:Y:S01]  /*9d00*/  FFMA.FTZ R35, R40, R26, R35 ;  /* 0x0000001a28237223 */ /* 0x000fe20000010023 */
[C---:B------:R-:W-:Y:S01]  /*9d10*/  FMUL.FTZ R4, R37.reuse, R31 ;  /* 0x0000001f25047220 */ /* 0x040fe20000410000 */
[----:B------:R-:W-:Y:S02]  /*9d20*/  IMAD.U32 R26, R24, 0x10000, RZ ;  /* 0x00010000181a7824 */ /* 0x000fe400078e00ff */
[-C--:B------:R-:W-:Y:S01]  /*9d30*/  FFMA.FTZ R8, R37, R27.reuse, -R0 ;  /* 0x0000001b25087223 */ /* 0x080fe20000010800 */
[-C--:B------:R-:W-:Y:S01]  /*9d40*/  FMUL.FTZ R31, R20, R10.reuse ;  /* 0x0000000a141f7220 */ /* 0x080fe20000410000 */
[----:B------:R-:W-:Y:S01]  /*9d50*/  FMUL.FTZ R37, R12, R10 ;  /* 0x0000000a0c257220 */ /* 0x000fe20000410000 */
[----:B------:R-:W-:Y:S01]  /*9d60*/  LOP3.LUT R6, R6, 0xffff0000, RZ, 0xc0, !PT ;  /* 0xffff000006067812 */ /* 0x000fe200078ec0ff */
[----:B------:R-:W-:Y:S01]  /*9d70*/  FFMA.FTZ R10, R39, R27, R4 ;  /* 0x0000001b270a7223 */ /* 0x000fe20000010004 */
[----:B------:R-:W-:-:S02]  /*9d80*/  IMAD.U32 R28, R7, 0x10000, RZ ;  /* 0x00010000071c7824 */ /* 0x000fc400078e00ff */
[----:B------:R-:W-:Y:S01]  /*9d90*/  FMUL.FTZ R27, R26, R32 ;  /* 0x000000201a1b7220 */ /* 0x000fe20000410000 */
[C---:B------:R-:W-:Y:S01]  /*9da0*/  IMAD.U32 R0, R13.reuse, 0x10000, RZ ;  /* 0x000100000d007824 */ /* 0x040fe200078e00ff */
[----:B------:R-:W-:Y:S01]  /*9db0*/  LOP3.LUT R13, R13, 0xffff0000, RZ, 0xc0, !PT ;  /* 0xffff00000d0d7812 */ /* 0x000fe200078ec0ff */
[-C--:B------:R-:W-:Y:S01]  /*9dc0*/  FFMA.FTZ R31, R12, R6.reuse, -R31 ;  /* 0x000000060c1f7223 */ /* 0x080fe2000001081f */
[----:B------:R-:W-:Y:S01]  /*9dd0*/  LOP3.LUT R7, R7, 0xffff0000, RZ, 0xc0, !PT ;  /* 0xffff000007077812 */ /* 0x000fe200078ec0ff */
[----:B------:R-:W-:Y:S01]  /*9de0*/  FFMA.FTZ R37, R20, R6, R37 ;  /* 0x0000000614257223 */ /* 0x000fe20000010025 */
[C---:B------:R-:W-:Y:S01]  /*9df0*/  FMUL.FTZ R39, R0.reuse, R32 ;  /* 0x0000002000277220 */ /* 0x040fe20000410000 */
[-C--:B------:R-:W-:Y:S01]  /*9e00*/  FFMA.FTZ R27, R0, R28.reuse, -R27 ;  /* 0x0000001c001b7223 */ /* 0x080fe2000001081b */
[----:B------:R-:W-:Y:S01]  /*9e10*/  FMUL.FTZ R0, R15, R9 ;  /* 0x000000090f007220 */ /* 0x000fe20000410000 */
[----:B------:R-:W-:Y:S01]  /*9e20*/  FMUL.FTZ R6, R41, R11 ;  /* 0x0000000b29067220 */ /* 0x000fe20000410000 */
[----:B------:R-:W-:Y:S01]  /*9e30*/  FMUL.FTZ R4, R3, R9 ;  /* 0x0000000903047220 */ /* 0x000fe20000410000 */
[----:B------:R-:W-:Y:S01]  /*9e40*/  FMUL.FTZ R24, R13, R11 ;  /* 0x0000000b0d187220 */ /* 0x000fe20000410000 */
[----:B------:R-:W-:Y:S01]  /*9e50*/  FFMA.FTZ R0, R3, R5, -R0 ;  /* 0x0000000503007223 */ /* 0x000fe20000010800 */
[----:B------:R-:W-:Y:S01]  /*9e60*/  FFMA.FTZ R20, R13, R7, -R6 ;  /* 0x000000070d147223 */ /* 0x000fe20000010806 */
[----:B------:R-:W-:Y:S01]  /*9e70*/  FFMA.FTZ R39, R26, R28, R39 ;  /* 0x0000001c1a277223 */ /* 0x000fe20000010027 */
[----:B------:R-:W-:Y:S01]  /*9e80*/  FFMA.FTZ R12, R15, R5, R4 ;  /* 0x000000050f0c7223 */ /* 0x000fe20000010004 */
        /* <DEDUP_REMOVED lines=11> */
.L_x_676:
[----:B------:R-:W-:Y:S05]  /*9f40*/  BSYNC B0 ;  /* 0x0000000000007941 */ /* 0x000fea0003800000 */
.L_x_665:
[----:B------:R-:W-:Y:S01]  /*9f50*/  @!PT LDS RZ, [RZ] ;  /* 0x00000000fffff984 */ /* 0x000fe20000000800 */
[----:B------:R-:W-:Y:S01]  /*9f60*/  @!PT LDS RZ, [RZ] ;  /* 0x00000000fffff984 */ /* 0x000fe20000000800 */
[----:B------:R-:W-:Y:S01]  /*9f70*/  @!PT LDS RZ, [RZ] ;  /* 0x00000000fffff984 */ /* 0x000fe20000000800 */
[----:B------:R-:W-:Y:S01]  /*9f80*/  @!PT LDS RZ, [RZ] ;  /* 0x00000000fffff984 */ /* 0x000fe20000000800 */
[----:B------:R4:W-:Y:S06]  /*9f90*/  MEMBAR.ALL.CTA ;  /* 0x0000000000007992 */ /* 0x0009ec0000008000 */
[----:B----4-:R-:W4:Y:S01]  /*9fa0*/  FENCE.VIEW.ASYNC.S ;  /* 0x00000000000073c6 */ /* 0x010f220000000000 */
[----:B------:R-:W-:Y:S05]  /*9fb0*/  WARPSYNC.ALL ;  /* 0x0000000000007948 */ /* 0x000fea0003800000 */
[----:B----4-:R-:W-:Y:S06]  /*9fc0*/  BAR.SYNC.DEFER_BLOCKING 0xd, 0x80 ;  /* 0x0342000000007b1d */ /* 0x010fec0000010000 */
.L_x_662:
[----:B---3--:R-:W-:-:S05]  /*9fd0*/  IMAD.U32 R0, RZ, RZ, UR37 ;  /* 0x00000025ff007e24 */ /* 0x008fca000f8e00ff */
[----:B------:R-:W-:-:S13]  /*9fe0*/  ISETP.NE.AND P0, PT, R0, 0x3, PT ;  /* 0x000000030000780c */ /* 0x000fda0003f05270 */
[----:B------:R-:W-:Y:S05]  /*9ff0*/  @!P0 BRA `(.L_x_686) ;  /* 0x0000000000048947 */ /* 0x000fea0003800000 */
[----:B------:R-:W-:Y:S01]  /*a000*/  BPT.TRAP 0x1 ;  /* 0x000000040000795c */ /* 0x000fe20000300000 */
.L_x_686:
[----:B------:R-:W-:Y:S01]  /*a010*/  IMAD R14, R19, 0x8, R2 ;  /* 0x00000008130e7824 */ /* 0x000fe200078e0202 */
[----:B------:R-:W-:-:S04]  /*a020*/  SHF.L.U32 R15, R185, 0x1f, RZ ;  /* 0x0000001fb90f7819 */ /* 0x000fc800000006ff */
[----:B------:R3:W4:Y:S01]  /*a030*/  SYNCS.PHASECHK.TRANS64.TRYWAIT P1, [R14+URZ+0x28c30], R15 ;  /* 0x028c300f0e0075a7 */ /* 0x000722000802017f */
[----:B------:R-:W-:Y:S05]  /*a040*/  @!P0 BRA `(.L_x_687) ;  /* 0x0000000000048947 */ /* 0x000fea0003800000 */
[----:B------:R-:W-:Y:S01]  /*a050*/  BPT.TRAP 0x1 ;  /* 0x000000040000795c */ /* 0x000fe20000300000 */
.L_x_687:
[C---:B------:R-:W-:Y:S02]  /*a060*/  VIADD R0, R2.reuse, 0x22400 ;  /* 0x0002240002007836 */ /* 0x040fe40000000000 */
[----:B01----:R-:W-:-:S03]  /*a070*/  VIADD R3, R2, 0x20400 ;  /* 0x0002040002037836 */ /* 0x003fc60000000000 */
[----:B------:R-:W-:Y:S02]  /*a080*/  SHF.R.U32.HI R0, RZ, 0x4, R0 ;  /* 0x00000004ff007819 */ /* 0x000fe40000011600 */
[----:B------:R-:W-:Y:S02]  /*a090*/  SHF.R.U32.HI R3, RZ, 0x4, R3 ;  /* 0x00000004ff037819 */ /* 0x000fe40000011603 */
[----:B------:R-:W-:Y:S02]  /*a0a0*/  LOP3.LUT R0, R0, 0x3fff, RZ, 0xc0, !PT ;  /* 0x00003fff00007812 */ /* 0x000fe400078ec0ff */
[----:B------:R-:W-:Y:S02]  /*a0b0*/  LOP3.LUT R3, R3, 0x3fff, RZ, 0xc0, !PT ;  /* 0x00003fff03037812 */ /* 0x000fe400078ec0ff */
[----:B------:R-:W-:Y:S01]  /*a0c0*/  LOP3.LUT R0, R0, 0x10000, RZ, 0xfc, !PT ;  /* 0x0001000000007812 */ /* 0x000fe200078efcff */
[----:B----4-:R-:W-:Y:S06]  /*a0d0*/  @P1 BRA `(.L_x_688) ;  /* 0x0000000000081947 */ /* 0x010fec0003800000 */
[----:B------:R-:W0:Y:S02]  /*a0e0*/  SYNCS.PHASECHK.TRANS64.TRYWAIT P1, [R14+URZ+0x28c30], R15 ;  /* 0x028c300f0e0075a7 */ /* 0x000e24000802017f */
[----:B0-----:R-:W-:Y:S05]  /*a0f0*/  @!P1 BRA `(.L_x_689) ;  /* 0x0000010c00249947 */ /* 0x001fea0003800000 */
.L_x_688:
[----:B--2---:R-:W-:Y:S01]  /*a100*/  IMAD R10, R19, 0x200, R0 ;  /* 0x00000200130a7824 */ /* 0x004fe200078e0200 */
[----:B------:R-:W-:Y:S01]  /*a110*/  LOP3.LUT R4, R3, 0x10000, RZ, 0xfc, !PT ;  /* 0x0001000003047812 */ /* 0x000fe200078efcff */
[----:B------:R-:W-:Y:S01]  /*a120*/  IMAD.MOV.U32 R5, RZ, RZ, 0x40000040 ;  /* 0x40000040ff057424 */ /* 0x000fe200078e00ff */
[----:B------:R-:W-:Y:S05]  /*a130*/  WARPSYNC.ALL ;  /* 0x0000000000007948 */ /* 0x000fea0003800000 */
[----:B------:R-:W-:Y:S01]  /*a140*/  IMAD.MOV.U32 R11, RZ, RZ, 0x40000040 ;  /* 0x40000040ff0b7424 */ /* 0x000fe200078e00ff */
[C---:B------:R-:W-:Y:S01]  /*a150*/  R2UR UR4, R4.reuse ;  /* 0x00000000040472ca */ /* 0x040fe200000e0000 */
[----:B------:R-:W-:Y:S01]  /*a160*/  WARPGROUP.ARRIVE ;  /* 0x00000000000079c5 */ /* 0x000fe20000000000 */
[----:B------:R-:W-:Y:S01]  /*a170*/  R2UR UR5, R5 ;  /* 0x00000000050572ca */ /* 0x000fe200000e0000 */
[----:B------:R-:W-:Y:S01]  /*a180*/  VIADD R8, R4, 0x2 ;  /* 0x0000000204087836 */ /* 0x000fe20000000000 */
[C---:B------:R-:W-:Y:S01]  /*a190*/  R2UR UR6, R10.reuse ;  /* 0x000000000a0672ca */ /* 0x040fe200000e0000 */
[----:B------:R-:W-:Y:S01]  /*a1a0*/  VIADD R6, R10, 0x2 ;  /* 0x000000020a067836 */ /* 0x000fe20000000000 */
[----:B------:R-:W-:Y:S01]  /*a1b0*/  R2UR UR7, R11 ;  /* 0x000000000b0772ca */ /* 0x000fe200000e0000 */
[----:B------:R-:W-:-:S02]  /*a1c0*/  IMAD.MOV.U32 R9, RZ, RZ, 0x40000040 ;  /* 0x40000040ff097424 */ /* 0x000fc400078e00ff */
[----:B------:R-:W-:Y:S02]  /*a1d0*/  IMAD.MOV.U32 R7, RZ, RZ, 0x40000040 ;  /* 0x40000040ff077424 */ /* 0x000fe400078e00ff */
[C---:B------:R-:W-:Y:S02]  /*a1e0*/  VIADD R12, R10.reuse, 0x4 ;  /* 0x000000040a0c7836 */ /* 0x040fe40000000000 */
[----:B------:R-:W-:Y:S02]  /*a1f0*/  IMAD.MOV.U32 R13, RZ, RZ, 0x40000040 ;  /* 0x40000040ff0d7424 */ /* 0x000fe400078e00ff */
[----:B------:R-:W-:Y:S02]  /*a200*/  VIADD R10, R10, 0x6 ;  /* 0x000000060a0a7836 */ /* 0x000fe40000000000 */
[----:B------:R-:W-:Y:S02]  /*a210*/  IMAD.MOV.U32 R5, RZ, RZ, 0x40000040 ;  /* 0x40000040ff057424 */ /* 0x000fe400078e00ff */
[----:B------:R-:W-:Y:S01]  /*a220*/  HGMMA.64x64x16.F32.BF16 R24, gdesc[UR4], RZ, !UPT, gsb0 ;  /* 0x00e00000041879f0 */ /* 0x000fe2000c0018ff */
[----:B------:R-:W-:Y:S01]  /*a230*/  R2UR UR4, R8 ;  /* 0x00000000080472ca */ /* 0x000fe200000e0000 */
[----:B------:R-:W-:Y:S01]  /*a240*/  IMAD.MOV.U32 R11, RZ, RZ, 0x40000040 ;  /* 0x40000040ff0b7424 */ /* 0x000fe200078e00ff */
[----:B------:R-:W-:-:S02]  /*a250*/  R2UR UR5, R9 ;  /* 0x00000000090572ca */ /* 0x000fc400000e0000 */
[----:B------:R-:W-:Y:S01]  /*a260*/  R2UR UR6, R6 ;  /* 0x00000000060672ca */ /* 0x000fe200000e0000 */
[C---:B------:R-:W-:Y:S01]  /*a270*/  VIADD R6, R4.reuse, 0x4 ;  /* 0x0000000404067836 */ /* 0x040fe20000000000 */
[----:B------:R-:W-:Y:S01]  /*a280*/  R2UR UR7, R7 ;  /* 0x00000000070772ca */ /* 0x000fe200000e0000 */
[----:B------:R-:W-:Y:S02]  /*a290*/  IMAD.MOV.U32 R7, RZ, RZ, 0x40000040 ;  /* 0x40000040ff077424 */ /* 0x000fe400078e00ff */
[----:B------:R-:W-:Y:S01]  /*a2a0*/  VIADD R4, R4, 0x6 ;  /* 0x0000000604047836 */ /* 0x000fe20000000000 */
[----:B------:R-:W-:Y:S02]  /*a2b0*/  WARPGROUP.DEPBAR.LE gsb0, 0x0 ;  /* 0x00008000000079c5 */ /* 0x000fe40000010000 */
[----:B------:R-:W-:-:S07]  /*a2c0*/  WARPGROUP.ARRIVE ;  /* 0x00000000000079c5 */ /* 0x000fce0000000000 */
[----:B------:R-:W-:Y:S01]  /*a2d0*/  HGMMA.64x64x16.F32.BF16 R24, gdesc[UR4], R24, gsb0 ;  /* 0x00e00000041879f0 */ /* 0x000fe20008001818 */
[----:B------:R-:W-:Y:S02]  /*a2e0*/  R2UR UR4, R6 ;  /* 0x00000000060472ca */ /* 0x000fe400000e0000 */
[----:B------:R-:W-:Y:S02]  /*a2f0*/  R2UR UR5, R7 ;  /* 0x00000000070572ca */ /* 0x000fe400000e0000 */
[----:B------:R-:W-:Y:S02]  /*a300*/  R2UR UR6, R12 ;  /* 0x000000000c0672ca */ /* 0x000fe400000e0000 */
[----:B------:R-:W-:Y:S01]  /*a310*/  R2UR UR7, R13 ;  /* 0x000000000d0772ca */ /* 0x000fe200000e0000 */
[----:B------:R-:W-:Y:S02]  /*a320*/  WARPGROUP.DEPBAR.LE gsb0, 0x0 ;  /* 0x00008000000079c5 */ /* 0x000fe40000010000 */
[----:B------:R-:W-:-:S10]  /*a330*/  WARPGROUP.ARRIVE ;  /* 0x00000000000079c5 */ /* 0x000fd40000000000 */
[----:B------:R-:W-:Y:S01]  /*a340*/  HGMMA.64x64x16.F32.BF16 R24, gdesc[UR4], R24, gsb0 ;  /* 0x00e00000041879f0 */ /* 0x000fe20008001818 */
[----:B------:R-:W-:Y:S02]  /*a350*/  R2UR UR4, R4 ;  /* 0x00000000040472ca */ /* 0x000fe400000e0000 */
[----:B------:R-:W-:Y:S02]  /*a360*/  R2UR UR5, R5 ;  /* 0x00000000050572ca */ /* 0x000fe400000e0000 */
[----:B------:R-:W-:Y:S02]  /*a370*/  R2UR UR6, R10 ;  /* 0x000000000a0672ca */ /* 0x000fe400000e0000 */
[----:B------:R-:W-:Y:S01]  /*a380*/  R2UR UR7, R11 ;  /* 0x000000000b0772ca */ /* 0x000fe200000e0000 */
[----:B------:R-:W-:Y:S02]  /*a390*/  WARPGROUP.DEPBAR.LE gsb0, 0x0 ;  /* 0x00008000000079c5 */ /* 0x000fe40000010000 */
[----:B------:R-:W-:-:S10]  /*a3a0*/  WARPGROUP.ARRIVE ;  /* 0x00000000000079c5 */ /* 0x000fd40000000000 */
[----:B------:R-:W-:Y:S03]  /*a3b0*/  HGMMA.64x64x16.F32.BF16 R24, gdesc[UR4], R24, gsb0 ;  /* 0x00e00000041879f0 */ /* 0x000fe60008001818 */
[----:B------:R-:W-:Y:S02]  /*a3c0*/  WARPGROUP.DEPBAR.LE gsb0, 0x0 ;  /* 0x00008000000079c5 */ /* 0x000fe40000010000 */
[----:B------:R-:W-:Y:S05]  /*a3d0*/  @!P0 BRA `(.L_x_690) ;  /* 0x0000000000048947 */ /* 0x000fea0003800000 */
[----:B------:R-:W-:Y:S01]  /*a3e0*/  BPT.TRAP 0x1 ;  /* 0x000000040000795c */ /* 0x000fe20000300000 */
.L_x_690:
[----:B------:R-:W2:Y:S01]  /*a3f0*/  LDL R3, [R1+0x48] ;  /* 0x0000480001037983 */ /* 0x000ea20000100800 */
[----:B------:R-:W-:Y:S01]  /*a400*/  IMAD R155, R168, -0x40, R155 ;  /* 0xffffffc0a89b7824 */ /* 0x000fe200078e029b */
[----:B------:R-:W-:-:S04]  /*a410*/  ULDC UR4, c[0x0][0x988] ;  /* 0x0002620000047ab9 */ /* 0x000fc80000000800 */
[----:B--2---:R-:W-:-:S04]  /*a420*/  IADD3 R155, -R3, 0x40, R155 ;  /* 0x00000040039b7810 */ /* 0x004fc80007ffe19b */
[C---:B------:R-:W-:Y:S02]  /*a430*/  ISETP.GT.AND P5, PT, R155.reuse, RZ, PT ;  /* 0x000000ff9b00720c */ /* 0x040fe40003fa4270 */
        /* <DEDUP_REMOVED lines=18> */
[C---:B------:R-:W-:Y:S02]  /*a560*/  ISETP.GT.AND P4, PT, R155.reuse, 0x19, PT ;  /* 0x000000199b00780c */ /* 0x040fe40003f84270 */
        /* <DEDUP_REMOVED lines=38> */
[----:B------:R-:W-:Y:S02]  /*a7d0*/  FMNMX.FTZ R3, R26, R27, !PT ;  /* 0x0000001b1a037209 */ /* 0x000fe40007810000 */
[----:B------:R-:W-:Y:S01]  /*a7e0*/  FSEL R52, R47, -INF , P6 ;  /* 0xff8000002f347808 */ /* 0x000fe20003000000 */
[----:B------:R-:W1:Y:S01]  /*a7f0*/  SHFL.BFLY PT, R10, R21, 0x2, 0x1f ;  /* 0x0c401f00150a7f89 */ /* 0x000e6200000e0000 */
[----:B------:R-:W-:-:S02]  /*a800*/  FMNMX.FTZ R3, R30, R3, !PT ;  /* 0x000000031e037209 */ /* 0x000fc40007810000 */
[----:B------:R-:W-:Y:S02]  /*a810*/  FSEL R78, R50, -INF , P5 ;  /* 0xff800000324e7808 */ /* 0x000fe40002800000 */
[----:B------:R-:W-:Y:S02]  /*a820*/  FMNMX.FTZ R3, R12, R3, !PT ;  /* 0x000000030c037209 */ /* 0x000fe40007810000 */
[----:B------:R-:W-:Y:S02]  /*a830*/  FSEL R50, R51, -INF , P4 ;  /* 0xff80000033327808 */ /* 0x000fe40002000000 */
[----:B------:R-:W-:Y:S02]  /*a840*/  FMNMX.FTZ R3, R34, R3, !PT ;  /* 0x0000000322037209 */ /* 0x000fe40007810000 */
[----:B------:R-:W-:Y:S02]  /*a850*/  FSEL R54, R54, -INF , P3 ;  /* 0xff80000036367808 */ /* 0x000fe40001800000 */
[----:B------:R-:W-:-:S04]  /*a860*/  FMNMX.FTZ R3, R24, R3, !PT ;  /* 0x0000000318037209 */ /* 0x000fc80007810000 */
[----:B------:R-:W-:Y:S01]  /*a870*/  FMNMX.FTZ R13, R38, R3, !PT ;  /* 0x00000003260d7209 */ /* 0x000fe20007810000 */
[----:B------:R-:W-:-:S03]  /*a880*/  IMAD.U32 R3, RZ, RZ, UR4 ;  /* 0x00000004ff037e24 */ /* 0x000fc6000f8e00ff */
[----:B------:R-:W-:Y:S02]  /*a890*/  FMNMX.FTZ R13, R28, R13, !PT ;  /* 0x0000000d1c0d7209 */ /* 0x000fe40007810000 */
        /* <DEDUP_REMOVED lines=9> */
[----:B-1----:R-:W-:-:S04]  /*a930*/  FMNMX.FTZ R10, R25, R10, !PT ;  /* 0x0000000a190a7209 */ /* 0x002fc80007810000 */
[C---:B------:R-:W-:Y:S01]  /*a940*/  FSETP.NEU.FTZ.AND P1, PT, R10.reuse, -INF , PT ;  /* 0xff8000000a00780b */ /* 0x040fe20003f3d000 */
[----:B------:R-:W-:-:S05]  /*a950*/  FMUL.FTZ R29, R10, R3 ;  /* 0x000000030a1d7220 */ /* 0x000fca0000410000 */
[----:B------:R-:W-:-:S05]  /*a960*/  FSEL R29, R29, RZ, P1 ;  /* 0x000000ff1d1d7208 */ /* 0x000fca0000800000 */
[-CC-:B------:R-:W-:Y:S01]  /*a970*/  FFMA.FTZ R21, R62, R3.reuse, -R29.reuse ;  /* 0x000000033e157223 */ /* 0x180fe2000001081d */
[----:B------:R-:W-:Y:S01]  /*a980*/  FSEL R62, R55, -INF , P2 ;  /* 0xff800000373e7808 */ /* 0x000fe20001000000 */
[-CC-:B-----5:R-:W-:Y:S01]  /*a990*/  FFMA.FTZ R154, R20, R3.reuse, -R29.reuse ;  /* 0x00000003149a7223 */ /* 0x1a0fe2000001081d */
[-CC-:B------:R-:W-:Y:S01]  /*a9a0*/  FFMA.FTZ R158, R36, R3.reuse, -R29.reuse ;  /* 0x00000003249e7223 */ /* 0x180fe2000001081d */
[--C-:B------:R-:W-:Y:S01]  /*a9b0*/  FFMA.FTZ R152, R11, R3, -R29.reuse ;  /* 0x000000030b987223 */ /* 0x100fe2000001081d */
[----:B------:R-:W-:Y:S01]  /*a9c0*/  FMNMX.FTZ R13, R62, R13, !PT ;  /* 0x0000000d3e0d7209 */ /* 0x000fe20007810000 */
[-CC-:B------:R-:W-:Y:S01]  /*a9d0*/  FFMA.FTZ R160, R40, R3.reuse, -R29.reuse ;  /* 0x0000000328a07223 */ /* 0x180fe2000001081d */
[-CC-:B------:R-:W-:Y:S01]  /*a9e0*/  FFMA.FTZ R25, R58, R3.reuse, -R29.reuse ;  /* 0x000000033a197223 */ /* 0x180fe2000001081d */
[-CC-:B------:R-:W-:Y:S01]  /*a9f0*/  FFMA.FTZ R156, R60, R3.reuse, -R29.reuse ;  /* 0x000000033c9c7223 */ /* 0x180fe2000001081d */
[-CC-:B------:R-:W-:Y:S01]  /*aa00*/  FFMA.FTZ R31, R64, R3.reuse, -R29.reuse ;  /* 0x00000003401f7223 */ /* 0x180fe2000001081d */
[----:B------:R-:W1:Y:S01]  /*aa10*/  SHFL.BFLY PT, R20, R13, 0x2, 0x1f ;  /* 0x0c401f000d147f89 */ /* 0x000e6200000e0000 */
[-CC-:B------:R-:W-:Y:S01]  /*aa20*/  FFMA.FTZ R33, R66, R3.reuse, -R29.reuse ;  /* 0x0000000342217223 */ /* 0x180fe2000001081d */
[-CC-:B------:R-:W-:Y:S01]  /*aa30*/  FFMA.FTZ R35, R68, R3.reuse, -R29.reuse ;  /* 0x0000000344237223 */ /* 0x180fe2000001081d */
[-CC-:B------:R-:W-:Y:S01]  /*aa40*/  FFMA.FTZ R162, R44, R3.reuse, -R29.reuse ;  /* 0x000000032ca27223 */ /* 0x180fe2000001081d */
[-CC-:B------:R-:W-:Y:S01]  /*aa50*/  FFMA.FTZ R11, R70, R3.reuse, -R29.reuse ;  /* 0x00000003460b7223 */ /* 0x180fe2000001081d */
[-CC-:B------:R-:W-:Y:S01]  /*aa60*/  FFMA.FTZ R72, R72, R3.reuse, -R29.reuse ;  /* 0x0000000348487223 */ /* 0x180fe2000001081d */
[-CC-:B------:R-:W-:Y:S01]  /*aa70*/  FFMA.FTZ R40, R76, R3.reuse, -R29.reuse ;  /* 0x000000034c287223 */ /* 0x180fe2000001081d */
[----:B------:R-:W-:Y:S08]  /*aa80*/  MUFU.EX2 R152, R152 ;  /* 0x0000009800987308 */ /* 0x000ff00000000800 */
[----:B------:R-:W2:Y:S08]  /*aa90*/  MUFU.EX2 R21, R21 ;  /* 0x0000001500157308 */ /* 0x000eb00000000800 */
[----:B------:R-:W4:Y:S01]  /*aaa0*/  MUFU.EX2 R154, R154 ;  /* 0x0000009a009a7308 */ /* 0x000f220000000800 */
[----:B-1----:R-:W-:Y:S01]  /*aab0*/  FMNMX.FTZ R36, R13, R20, !PT ;  /* 0x000000140d247209 */ /* 0x002fe20007810000 */
[----:B------:R-:W-:-:S04]  /*aac0*/  FFMA.FTZ R13, R48, R3, -R29 ;  /* 0x00000003300d7223 */ /* 0x000fc8000001081d */
[----:B------:R-:W1:Y:S02]  /*aad0*/  SHFL.BFLY PT, R37, R36, 0x1, 0x1f ;  /* 0x0c201f0024257f89 */ /* 0x000e6400000e0000 */
[----:B------:R-:W0:Y:S08]  /*aae0*/  MUFU.EX2 R25, R25 ;  /* 0x0000001900197308 */ /* 0x000e300000000800 */
[----:B------:R-:W3:Y:S08]  /*aaf0*/  MUFU.EX2 R156, R156 ;  /* 0x0000009c009c7308 */ /* 0x000ef00000000800 */
[----:B------:R-:W3:Y:S01]  /*ab00*/  MUFU.EX2 R31, R31 ;  /* 0x0000001f001f7308 */ /* 0x000ee20000000800 */
[----:B-1----:R-:W-:Y:S01]  /*ab10*/  FMNMX.FTZ R20, R36, R37, !PT ;  /* 0x0000002524147209 */ /* 0x002fe20007810000 */
[----:B------:R-:W-:-:S06]  /*ab20*/  FFMA.FTZ R37, R74, R3, -R29 ;  /* 0x000000034a257223 */ /* 0x000fcc000001081d */
[----:B------:R-:W1:Y:S01]  /*ab30*/  MUFU.EX2 R158, R158 ;  /* 0x0000009e009e7308 */ /* 0x000e620000000800 */
[C---:B------:R-:W-:Y:S01]  /*ab40*/  FSETP.NEU.FTZ.AND P1, PT, R20.reuse, -INF , PT ;  /* 0xff8000001400780b */ /* 0x040fe20003f3d000 */
[----:B------:R-:W-:-:S05]  /*ab50*/  FMUL.FTZ R39, R20, R3 ;  /* 0x0000000314277220 */ /* 0x000fca0000410000 */
[----:B------:R-:W-:Y:S01]  /*ab60*/  FSEL R29, R39, RZ, P1 ;  /* 0x000000ff271d7208 */ /* 0x000fe20000800000 */
[----:B--2---:R-:W-:Y:S01]  /*ab70*/  FADD.FTZ R39, R152, R21 ;  /* 0x0000001598277221 */ /* 0x004fe20000010000 */
[----:B------:R-:W-:Y:S01]  /*ab80*/  MUFU.EX2 R33, R33 ;  /* 0x0000002100217308 */ /* 0x000fe20000000800 */
[----:B------:R-:W-:Y:S02]  /*ab90*/  F2FP.BF16.F32.PACK_AB R152, R21, R152 ;  /* 0x000000981598723e */ /* 0x000fe400000010ff */
[-CC-:B------:R-:W-:Y:S01]  /*aba0*/  FFMA.FTZ R153, R26, R3.reuse, -R29.reuse ;  /* 0x000000031a997223 */ /* 0x180fe2000001081d */
[-CC-:B------:R-:W-:Y:S01]  /*abb0*/  FFMA.FTZ R26, R27, R3.reuse, -R29.reuse ;  /* 0x000000031b1a7223 */ /* 0x180fe2000001081d */
[-CC-:B------:R-:W-:Y:S01]  /*abc0*/  FFMA.FTZ R155, R30, R3.reuse, -R29.reuse ;  /* 0x000000031e9b7223 */ /* 0x180fe2000001081d */
[-CC-:B------:R-:W-:Y:S01]  /*abd0*/  FFMA.FTZ R12, R12, R3.reuse, -R29.reuse ;  /* 0x000000030c0c7223 */ /* 0x180fe2000001081d */
[-CC-:B------:R-:W-:Y:S01]  /*abe0*/  FFMA.FTZ R157, R34, R3.reuse, -R29.reuse ;  /* 0x00000003229d7223 */ /* 0x180fe2000001081d */
[-CC-:B------:R-:W-:Y:S01]  /*abf0*/  FFMA.FTZ R24, R24, R3.reuse, -R29.reuse ;  /* 0x0000000318187223 */ /* 0x180fe2000001081d */
[----:B------:R-:W-:Y:S01]  /*ac00*/  MUFU.EX2 R153, R153 ;  /* 0x0000009900997308 */ /* 0x000fe20000000800 */
[-CC-:B------:R-:W-:Y:S01]  /*ac10*/  FFMA.FTZ R159, R38, R3.reuse, -R29.reuse ;  /* 0x00000003269f7223 */ /* 0x180fe2000001081d */
[-CC-:B------:R-:W-:Y:S01]  /*ac20*/  FFMA.FTZ R28, R28, R3.reuse, -R29.reuse ;  /* 0x000000031c1c7223 */ /* 0x180fe2000001081d */
[-C--:B------:R-:W-:Y:S01]  /*ac30*/  FFMA.FTZ R161, R42, R3.reuse, -R29 ;  /* 0x000000032aa17223 */ /* 0x080fe2000001081d */
[----:B----4-:R-:W-:Y:S01]  /*ac40*/  FADD.FTZ R42, R154, R39 ;  /* 0x000000279a2a7221 */ /* 0x010fe20000010000 */
[-CC-:B------:R-:W-:Y:S01]  /*ac50*/  FFMA.FTZ R30, R32, R3.reuse, -R29.reuse ;  /* 0x00000003201e7223 */ /* 0x180fe2000001081d */
[-CC-:B------:R-:W-:Y:S01]  /*ac60*/  FFMA.FTZ R34, R46, R3.reuse, -R29.reuse ;  /* 0x000000032e227223 */ /* 0x180fe2000001081d */
[----:B------:R-:W-:Y:S01]  /*ac70*/  VIADD R39, R14, 0x28c40 ;  /* 0x00028c400e277836 */ /* 0x000fe20000000000 */
[----:B------:R-:W2:Y:S01]  /*ac80*/  MUFU.EX2 R26, R26 ;  /* 0x0000001a001a7308 */ /* 0x000ea20000000800 */
[----:B0-----:R-:W-:Y:S01]  /*ac90*/  FADD.FTZ R43, R25, R42 ;  /* 0x0000002a192b7221 */ /* 0x001fe20000010000 */
[-CC-:B------:R-:W-:Y:S01]  /*aca0*/  FFMA.FTZ R27, R52, R3.reuse, -R29.reuse ;  /* 0x00000003341b7223 */ /* 0x180fe2000001081d */
[-C--:B------:R-:W-:Y:S01]  /*acb0*/  FFMA.FTZ R32, R78, R3.reuse, -R29 ;  /* 0x000000034e207223 */ /* 0x080fe2000001081d */
[----:B------:R-:W-:Y:S01]  /*acc0*/  PRMT R39, R190, 0x654, R39 ;  /* 0x00000654be277816 */ /* 0x000fe20000000027 */
[----:B---3--:R-:W-:Y:S01]  /*acd0*/  FADD.FTZ R42, R156, R43 ;  /* 0x0000002b9c2a7221 */ /* 0x008fe20000010000 */
[-CC-:B------:R-:W-:Y:S01]  /*ace0*/  FFMA.FTZ R50, R50, R3.reuse, -R29.reuse ;  /* 0x0000000332327223 */ /* 0x180fe2000001081d */
[-CC-:B------:R-:W-:Y:S01]  /*acf0*/  FFMA.FTZ R54, R54, R3.reuse, -R29.reuse ;  /* 0x0000000336367223 */ /* 0x180fe2000001081d */
[----:B------:R-:W0:Y:S01]  /*ad00*/  MUFU.EX2 R155, R155 ;  /* 0x0000009b009b7308 */ /* 0x000e220000000800 */
[----:B------:R-:W-:Y:S01]  /*ad10*/  FADD.FTZ R43, R31, R42 ;  /* 0x0000002a1f2b7221 */ /* 0x000fe20000010000 */
[----:B------:R3:W-:Y:S01]  /*ad20*/  SYNCS.ARRIVE.TRANS64.RED.A1T0 RZ, [R39+URZ], RZ ;  /* 0x000000ff27ff79a7 */ /* 0x0007e2000810043f */
[----:B------:R-:W-:Y:S01]  /*ad30*/  FFMA.FTZ R29, R62, R3, -R29 ;  /* 0x000000033e1d7223 */ /* 0x000fe2000001081d */
[----:B------:R-:W-:Y:S01]  /*ad40*/  F2FP.BF16.F32.PACK_AB R154, R25, R154 ;  /* 0x0000009a199a723e */ /* 0x000fe200000010ff */
[----:B-1----:R-:W-:Y:S01]  /*ad50*/  FADD.FTZ R42, R158, R43 ;  /* 0x0000002b9e2a7221 */ /* 0x002fe20000010000 */
[----:B------:R-:W-:-:S02]  /*ad60*/  F2FP.BF16.F32.PACK_AB R156, R31, R156 ;  /* 0x0000009c1f9c723e */ /* 0x000fc400000010ff */
[----:B------:R-:W1:Y:S01]  /*ad70*/  MUFU.EX2 R12, R12 ;  /* 0x0000000c000c7308 */ /* 0x000e620000000800 */
[----:B--2---:R-:W-:Y:S01]  /*ad80*/  FADD.FTZ R38, R153, R26 ;  /* 0x0000001a99267221 */ /* 0x004fe20000010000 */
[----:B------:R-:W-:Y:S02]  /*ad90*/  F2FP.BF16.F32.PACK_AB R153, R26, R153 ;  /* 0x000000991a99723e */ /* 0x000fe400000010ff */
[----:B------:R-:W-:-:S04]  /*ada0*/  F2FP.BF16.F32.PACK_AB R158, R33, R158 ;  /* 0x0000009e219e723e */ /* 0x000fc800000010ff */
[----:B------:R-:W2:Y:S01]  /*adb0*/  MUFU.EX2 R157, R157 ;  /* 0x0000009d009d7308 */ /* 0x000ea20000000800 */
[----:B0-----:R-:W-:-:S07]  /*adc0*/  FADD.FTZ R41, R155, R38 ;  /* 0x000000269b297221 */ /* 0x001fce0000010000 */
[----:B------:R-:W0:Y:S01]  /*add0*/  MUFU.EX2 R24, R24 ;  /* 0x0000001800187308 */ /* 0x000e220000000800 */
[C---:B-1----:R-:W-:Y:S01]  /*ade0*/  FADD.FTZ R38, R12.reuse, R41 ;  /* 0x000000290c267221 */ /* 0x042fe20000010000 */
[----:B------:R-:W-:Y:S01]  /*adf0*/  F2FP.BF16.F32.PACK_AB R155, R12, R155 ;  /* 0x0000009b0c9b723e */ /* 0x000fe200000010ff */
[----:B------:R-:W-:Y:S06]  /*ae00*/  BAR.SYNC.DEFER_BLOCKING 0xf, 0x100 ;  /* 0x03c4000000007b1d */ /* 0x000fec0000010000 */
[----:B------:R-:W1:Y:S01]  /*ae10*/  MUFU.EX2 R159, R159 ;  /* 0x0000009f009f7308 */ /* 0x000e620000000800 */
[----:B--2---:R-:W-:-:S07]  /*ae20*/  FADD.FTZ R41, R157, R38 ;  /* 0x000000269d297221 */ /* 0x004fce0000010000 */
[----:B------:R-:W2:Y:S01]  /*ae30*/  MUFU.EX2 R28, R28 ;  /* 0x0000001c001c7308 */ /* 0x000ea20000000800 */
[C---:B0-----:R-:W-:Y:S01]  /*ae40*/  FADD.FTZ R38, R24.reuse, R41 ;  /* 0x0000002918267221 */ /* 0x041fe20000010000 */
[----:B------:R-:W-:Y:S01]  /*ae50*/  FADD.FTZ R41, R33, R42 ;  /* 0x0000002a21297221 */ /* 0x000fe20000010000 */
[----:B------:R-:W-:-:S05]  /*ae60*/  F2FP.BF16.F32.PACK_AB R157, R24, R157 ;  /* 0x0000009d189d723e */ /* 0x000fca00000010ff */
[----:B------:R-:W0:Y:S01]  /*ae70*/  MUFU.EX2 R160, R160 ;  /* 0x000000a000a07308 */ /* 0x000e220000000800 */
[----:B-1----:R-:W-:Y:S01]  /*ae80*/  FADD.FTZ R21, R159, R38 ;  /* 0x000000269f157221 */ /* 0x002fe20000010000 */
[----:B------:R1:W-:Y:S06]  /*ae90*/  STSM.16.M88.4 [R199+0x26800], R152 ;  /* 0x02680098c7007844 */ /* 0x0003ec0000000200 */
[----:B------:R-:W4:Y:S01]  /*aea0*/  MUFU.EX2 R161, R161 ;  /* 0x000000a100a17308 */ /* 0x000f220000000800 */
[C---:B--2---:R-:W-:Y:S01]  /*aeb0*/  FADD.FTZ R38, R28.reuse, R21 ;  /* 0x000000151c267221 */ /* 0x044fe20000010000 */
[----:B------:R-:W-:-:S05]  /*aec0*/  F2FP.BF16.F32.PACK_AB R159, R28, R159 ;  /* 0x0000009f1c9f723e */ /* 0x000fca00000010ff */
[----:B------:R1:W-:Y:S01]  /*aed0*/  STSM.16.M88.4 [R200], R156 ;  /* 0x0000009cc8007844 */ /* 0x0003e20000000200 */
[----:B------:R-:W2:Y:S01]  /*aee0*/  MUFU.EX2 R35, R35 ;  /* 0x0000002300237308 */ /* 0x000ea20000000800 */
[----:B0-----:R-:W-:-:S07]  /*aef0*/  FADD.FTZ R42, R160, R41 ;  /* 0x00000029a02a7221 */ /* 0x001fce0000010000 */
[----:B------:R-:W0:Y:S01]  /*af00*/  MUFU.EX2 R30, R30 ;  /* 0x0000001e001e7308 */ /* 0x000e220000000800 */
[----:B----4-:R-:W-:-:S07]  /*af10*/  FADD.FTZ R21, R161, R38 ;  /* 0x00000026a1157221 */ /* 0x010fce0000010000 */
[----:B------:R-:W4:Y:S01]  /*af20*/  MUFU.EX2 R162, R162 ;  /* 0x000000a200a27308 */ /* 0x000f220000000800 */
[C---:B--2---:R-:W-:Y:S01]  /*af30*/  FADD.FTZ R25, R35.reuse, R42 ;  /* 0x0000002a23197221 */ /* 0x044fe20000010000 */
[----:B------:R-:W-:-:S06]  /*af40*/  F2FP.BF16.F32.PACK_AB R160, R35, R160 ;  /* 0x000000a023a0723e */ /* 0x000fcc00000010ff */
[----:B------:R-:W2:Y:S01]  /*af50*/  MUFU.EX2 R34, R34 ;  /* 0x0000002200227308 */ /* 0x000ea20000000800 */
[C---:B0-----:R-:W-:Y:S01]  /*af60*/  FADD.FTZ R21, R30.reuse, R21 ;  /* 0x000000151e157221 */ /* 0x041fe20000010000 */
[----:B------:R-:W-:-:S06]  /*af70*/  F2FP.BF16.F32.PACK_AB R161, R30, R161 ;  /* 0x000000a11ea1723e */ /* 0x000fcc00000010ff */
[----:B------:R-:W0:Y:S01]  /*af80*/  MUFU.EX2 R27, R27 ;  /* 0x0000001b001b7308 */ /* 0x000e220000000800 */
[----:B----4-:R-:W-:-:S07]  /*af90*/  FADD.FTZ R12, R162, R25 ;  /* 0x00000019a20c7221 */ /* 0x010fce0000010000 */
[----:B------:R-:W4:Y:S01]  /*afa0*/  MUFU.EX2 R11, R11 ;  /* 0x0000000b000b7308 */ /* 0x000f220000000800 */
[----:B--2---:R-:W-:-:S07]  /*afb0*/  FADD.FTZ R24, R34, R21 ;  /* 0x0000001522187221 */ /* 0x004fce0000010000 */
[----:B------:R-:W-:Y:S01]  /*afc0*/  MUFU.EX2 R13, R13 ;  /* 0x0000000d000d7308 */ /* 0x000fe20000000800 */
[C---:B0-----:R-:W-:Y:S01]  /*afd0*/  F2FP.BF16.F32.PACK_AB R163, R27.reuse, R34 ;  /* 0x000000221ba3723e */ /* 0x041fe200000010ff */
[----:B------:R-:W-:-:S06]  /*afe0*/  FADD.FTZ R27, R27, R24 ;  /* 0x000000181b1b7221 */ /* 0x000fcc0000010000 */
[----:B------:R-:W0:Y:S01]  /*aff0*/  MUFU.EX2 R36, R72 ;  /* 0x0000004800247308 */ /* 0x000e220000000800 */
[C---:B----4-:R-:W-:Y:S01]  /*b000*/  FADD.FTZ R12, R11.reuse, R12 ;  /* 0x0000000c0b0c7221 */ /* 0x050fe20000010000 */
[----:B------:R-:W-:-:S05]  /*b010*/  F2FP.BF16.F32.PACK_AB R162, R11, R162 ;  /* 0x000000a20ba2723e */ /* 0x000fca00000010ff */
[----:B------:R1:W-:Y:S01]  /*b020*/  STSM.16.M88.4 [R202], R160 ;  /* 0x000000a0ca007844 */ /* 0x0003e20000000200 */
[----:B------:R-:W-:Y:S08]  /*b030*/  MUFU.EX2 R32, R32 ;  /* 0x0000002000207308 */ /* 0x000ff00000000800 */
[----:B---3--:R-:W2:Y:S01]  /*b040*/  MUFU.EX2 R39, R50 ;  /* 0x0000003200277308 */ /* 0x008ea20000000800 */
[----:B0-----:R-:W-:Y:S01]  /*b050*/  F2FP.BF16.F32.PACK_AB R164, R36, R13 ;  /* 0x0000000d24a4723e */ /* 0x001fe200000010ff */
[----:B------:R-:W-:-:S04]  /*b060*/  FADD.FTZ R13, R13, R12 ;  /* 0x0000000c0d0d7221 */ /* 0x000fc80000010000 */
[----:B------:R-:W-:Y:S02]  /*b070*/  FADD.FTZ R36, R36, R13 ;  /* 0x0000000d24247221 */ /* 0x000fe40000010000 */
[----:B------:R-:W0:Y:S08]  /*b080*/  MUFU.EX2 R37, R37 ;  /* 0x0000002500257308 */ /* 0x000e300000000800 */
[----:B------:R-:W3:Y:S01]  /*b090*/  MUFU.EX2 R40, R40 ;  /* 0x0000002800287308 */ /* 0x000ee20000000800 */
[----:B--2---:R-:W-:Y:S01]  /*b0a0*/  F2FP.BF16.F32.PACK_AB R165, R39, R32 ;  /* 0x0000002027a5723e */ /* 0x004fe200000010ff */
[----:B------:R-:W-:-:S04]  /*b0b0*/  FADD.FTZ R32, R32, R27 ;  /* 0x0000001b20207221 */ /* 0x000fc80000010000 */
[----:B------:R-:W-:Y:S02]  /*b0c0*/  FADD.FTZ R39, R39, R32 ;  /* 0x0000002027277221 */ /* 0x000fe40000010000 */
[----:B------:R-:W2:Y:S01]  /*b0d0*/  MUFU.EX2 R54, R54 ;  /* 0x0000003600367308 */ /* 0x000ea20000000800 */
[----:B0-----:R-:W-:-:S07]  /*b0e0*/  FADD.FTZ R11, R37, R36 ;  /* 0x00000024250b7221 */ /* 0x001fce0000010000 */
[----:B------:R-:W0:Y:S01]  /*b0f0*/  MUFU.EX2 R29, R29 ;  /* 0x0000001d001d7308 */ /* 0x000e220000000800 */
[C---:B---3--:R-:W-:Y:S01]  /*b100*/  F2FP.BF16.F32.PACK_AB R166, R40.reuse, R37 ;  /* 0x0000002528a6723e */ /* 0x048fe200000010ff */
[----:B------:R-:W-:Y:S01]  /*b110*/  FADD.FTZ R11, R40, R11 ;  /* 0x0000000b280b7221 */ /* 0x000fe20000010000 */
[----:B--2---:R-:W-:Y:S01]  /*b120*/  FADD.FTZ R12, R54, R39 ;  /* 0x00000027360c7221 */ /* 0x004fe20000010000 */
[----:B0-----:R-:W-:-:S03]  /*b130*/  F2FP.BF16.F32.PACK_AB R167, R29, R54 ;  /* 0x000000361da7723e */ /* 0x001fc600000010ff */
[----:B------:R-:W-:Y:S02]  /*b140*/  FADD.FTZ R12, R29, R12 ;  /* 0x0000000c1d0c7221 */ /* 0x000fe40000010000 */
[----:B------:R1:W-:Y:S01]  /*b150*/  STSM.16.M88.4 [R201], R164 ;  /* 0x000000a4c9007844 */ /* 0x0003e20000000200 */
[----:B------:R-:W-:Y:S05]  /*b160*/  @!P0 BRA `(.L_x_691) ;  /* 0x0000000000048947 */ /* 0x000fea0003800000 */
[----:B------:R-:W-:Y:S01]  /*b170*/  BPT.TRAP 0x1 ;  /* 0x000000040000795c */ /* 0x000fe20000300000 */
.L_x_691:
[----:B------:R0:W2:Y:S01]  /*b180*/  SYNCS.PHASECHK.TRANS64.TRYWAIT P1, [R14+URZ+0x28c50], R15 ;  /* 0x028c500f0e0075a7 */ /* 0x0000a2000802017f */
[----:B------:R-:W-:Y:S05]  /*b190*/  @!P0 BRA `(.L_x_692) ;  /* 0x0000000000048947 */ /* 0x000fea0003800000 */
[----:B------:R-:W-:Y:S01]  /*b1a0*/  BPT.TRAP 0x1 ;  /* 0x000000040000795c */ /* 0x000fe20000300000 */
.L_x_692:
[----:B------:R-:W-:Y:S01]  /*b1b0*/  LOP3.LUT R13, R56, 0x2000000, RZ, 0xfc, !PT ;  /* 0x02000000380d7812 */ /* 0x000fe200078efcff */
[----:B------:R-:W-:Y:S01]  /*b1c0*/  ULDC UR38, c[0x0][0x988] ;  /* 0x0002620000267ab9 */ /* 0x000fe20000000800 */
[----:B------:R-:W-:Y:S01]  /*b1d0*/  BSSY B0, `(.L_x_693) ;  /* 0x0000006000007945 */ /* 0x000fe20003800000 */
[----:B------:R-:W-:Y:S02]  /*b1e0*/  IMAD.MOV.U32 R29, RZ, RZ, 0x40000040 ;  /* 0x40000040ff1d7424 */ /* 0x000fe400078e00ff */
[----:B------:R-:W-:Y:S01]  /*b1f0*/  IMAD R28, R19, 0x1000, R13 ;  /* 0x00001000131c7824 */ /* 0x000fe200078e020d */
[----:B--2---:R-:W-:Y:S06]  /*b200*/  @P1 BRA `(.L_x_694) ;  /* 0x0000000000081947 */ /* 0x004fec0003800000 */
[----:B------:R-:W2:Y:S02]  /*b210*/  SYNCS.PHASECHK.TRANS64.TRYWAIT P1, [R14+URZ+0x28c50], R15 ;  /* 0x028c500f0e0075a7 */ /* 0x000ea4000802017f */
[----:B--2---:R-:W-:Y:S05]  /*b220*/  @!P1 BRA `(.L_x_695) ;  /* 0x000000f800ec9947 */ /* 0x004fea0003800000 */
.L_x_694:
[----:B------:R-:W-:Y:S05]  /*b230*/  BSYNC B0 ;  /* 0x0000000000007941 */ /* 0x000fea0003800000 */
.L_x_693:
[C---:B------:R-:W-:Y:S01]  /*b240*/  R2UR UR6, R28.reuse ;  /* 0x000000001c0672ca */ /* 0x040fe200000e0000 */
[C---:B------:R-:W-:Y:S01]  /*b250*/  VIADD R26, R28.reuse, 0x80 ;  /* 0x000000801c1a7836 */ /* 0x040fe20000000000 */
[----:B------:R-:W-:Y:S01]  /*b260*/  R2UR UR7, R29 ;  /* 0x000000001d0772ca */ /* 0x000fe200000e0000 */
[C---:B------:R-:W-:Y:S02]  /*b270*/  VIADD R24, R28.reuse, 0x100 ;  /* 0x000001001c187836 */ /* 0x040fe40000000000 */
[----:B------:R-:W-:Y:S01]  /*b280*/  VIADD R28, R28, 0x180 ;  /* 0x000001801c1c7836 */ /* 0x000fe20000000000 */
[----:B------:R-:W-:Y:S01]  /*b290*/  R2UR UR10, R26 ;  /* 0x000000001a0a72ca */ /* 0x000fe200000e0000 */
[----:B------:R-:W-:Y:S01]  /*b2a0*/  IMAD.MOV.U32 R27, RZ, RZ, 0x40000040 ;  /* 0x40000040ff1b7424 */ /* 0x000fe200078e00ff */
[----:B------:R-:W-:Y:S01]  /*b2b0*/  R2UR UR14, R24 ;  /* 0x00000000180e72ca */ /* 0x000fe200000e0000 */
[----:B------:R-:W-:Y:S01]  /*b2c0*/  IMAD.MOV.U32 R25, RZ, RZ, 0x40000040 ;  /* 0x40000040ff197424 */ /* 0x000fe200078e00ff */
[----:B------:R-:W-:Y:S01]  /*b2d0*/  R2UR UR18, R28 ;  /* 0x000000001c1272ca */ /* 0x000fe200000e0000 */
[----:B------:R-:W-:Y:S01]  /*b2e0*/  IMAD.MOV.U32 R29, RZ, RZ, 0x40000040 ;  /* 0x40000040ff1d7424 */ /* 0x000fe200078e00ff */
[----:B------:R-:W-:-:S02]  /*b2f0*/  R2UR UR11, R27 ;  /* 0x000000001b0b72ca */ /* 0x000fc400000e0000 */
[----:B------:R-:W-:Y:S02]  /*b300*/  R2UR UR15, R25 ;  /* 0x00000000190f72ca */ /* 0x000fe400000e0000 */
[----:B------:R-:W-:Y:S02]  /*b310*/  R2UR UR19, R29 ;  /* 0x000000001d1372ca */ /* 0x000fe400000e0000 */
[----:B------:R-:W-:-:S06]  /*b320*/  WARPGROUP.ARRIVE ;  /* 0x00000000000079c5 */ /* 0x000fcc0000000000 */
[----:B------:R-:W-:Y:S03]  /*b330*/  HGMMA.64x256x16.F32.BF16 R24, R152, gdesc[UR4].tnspB, RZ, !UPT, gsb0 ;  /* 0x43e0000498187df0 */ /* 0x000fe6000c0018ff */
[----:B------:R-:W-:Y:S02]  /*b340*/  WARPGROUP.DEPBAR.LE gsb0, 0x0 ;  /* 0x00008000000079c5 */ /* 0x000fe40000010000 */
[----:B------:R-:W-:-:S15]  /*b350*/  WARPGROUP.ARRIVE ;  /* 0x00000000000079c5 */ /* 0x000fde0000000000 */
[----:B------:R-:W-:-:S08]  /*b360*/  NOP ;  /* 0x0000000000007918 */ /* 0x000fd00000000000 */
[----:B------:R-:W-:Y:S03]  /*b370*/  HGMMA.64x256x16.F32.BF16 R24, R156, gdesc[UR8].tnspB, R24, gsb0 ;  /* 0x43e000089c187df0 */ /* 0x000fe60008001818 */
        /* <DEDUP_REMOVED lines=14> */
[----:B---3--:R-:W3:Y:S02]  /*b460*/  FENCE.VIEW.ASYNC.S ;  /* 0x00000000000073c6 */ /* 0x008ee40000000000 */
[----:B---3--:R-:W-:Y:S01]  /*b470*/  NOP ;  /* 0x0000000000007918 */ /* 0x008fe20000000000 */
[----:B------:R-:W-:Y:S06]  /*b480*/  BAR.ARV 0xe, 0x100 ;  /* 0x0384000000007b1d */ /* 0x000fec0000002000 */
[----:B------:R-:W-:Y:S05]  /*b490*/  @!P0 BRA `(.L_x_696) ;  /* 0x0000000000048947 */ /* 0x000fea0003800000 */
[----:B------:R-:W-:Y:S01]  /*b4a0*/  BPT.TRAP 0x1 ;  /* 0x000000040000795c */ /* 0x000fe20000300000 */
.L_x_696:
[----:B------:R-:W-:Y:S01]  /*b4b0*/  VIADD R168, R168, 0xfffffffe ;  /* 0xfffffffea8a87836 */ /* 0x000fe20000000000 */
[----:B------:R-:W-:Y:S01]  /*b4c0*/  BSSY B0, `(.L_x_697) ;  /* 0x00001af000007945 */ /* 0x000fe20003800000 */
[----:B0-2---:R-:W-:-:S03]  /*b4d0*/  VIADD R14, R14, 0x28c60 ;  /* 0x00028c600e0e7836 */ /* 0x005fc60000000000 */
[----:B------:R-:W-:Y:S02]  /*b4e0*/  ISETP.GE.AND P1, PT, R168, R196, PT ;  /* 0x000000c4a800720c */ /* 0x000fe40003f26270 */
[----:B------:R-:W-:-:S04]  /*b4f0*/  PRMT R14, R190, 0x654, R14 ;  /* 0x00000654be0e7816 */ /* 0x000fc8000000000e */
[----:B------:R0:W-:Y:S07]  /*b500*/  SYNCS.ARRIVE.TRANS64.RED.A1T0 RZ, [R14+URZ], RZ ;  /* 0x000000ff0eff79a7 */ /* 0x0001ee000810043f */
[----:B------:R-:W-:Y:S05]  /*b510*/  @!P1 BRA `(.L_x_698) ;  /* 0x0000001800a49947 */ /* 0x000fea0003800000 */
[----:B------:R-:W-:Y:S02]  /*b520*/  IMAD.MOV.U32 R211, RZ, RZ, R168 ;  /* 0x000000ffffd37224 */ /* 0x000fe400078e00a8 */
[----:B------:R-:W-:Y:S02]  /*b530*/  IMAD.MOV.U32 R15, RZ, RZ, R20 ;  /* 0x000000ffff0f7224 */ /* 0x000fe400078e0014 */
[----:B------:R-:W-:Y:S02]  /*b540*/  IMAD.MOV.U32 R219, RZ, RZ, R10 ;  /* 0x000000ffffdb7224 */ /* 0x000fe400078e000a */
[----:B------:R-:W-:-:S07]  /*b550*/  IMAD.MOV.U32 R218, RZ, RZ, R19 ;  /* 0x000000ffffda7224 */ /* 0x000fce00078e0013 */
.L_x_711:
[----:B------:R-:W-:Y:S02]  /*b560*/  VIADD R19, R218, 0x1 ;  /* 0x00000001da137836 */ /* 0x000fe40000000000 */
[----:B------:R-:W-:Y:S02]  /*b570*/  IMAD.MOV.U32 R3, RZ, RZ, R211 ;  /* 0x000000ffff037224 */ /* 0x000fe400078e00d3 */
[----:B------:R-:W-:Y:S01]  /*b580*/  VIADD R211, R211, 0xffffffff ;  /* 0xffffffffd3d37836 */ /* 0x000fe20000000000 */
[----:B------:R-:W-:Y:S02]  /*b590*/  ISETP.NE.AND P2, PT, R19, 0x2, PT ;  /* 0x000000021300780c */ /* 0x000fe40003f45270 */
[----:B------:R-:W-:Y:S02]  /*b5a0*/  ISETP.GT.AND P1, PT, R3, R196, PT ;  /* 0x000000c40300720c */ /* 0x000fe40003f24270 */
[----:B------:R-:W-:Y:S02]  /*b5b0*/  SEL R3, RZ, 0x1, P2 ;  /* 0x00000001ff037807 */ /* 0x000fe40001000000 */
[----:B------:R-:W-:-:S02]  /*b5c0*/  SEL R19, R19, RZ, P2 ;  /* 0x000000ff13137207 */ /* 0x000fc40001000000 */
[----:B------:R-:W-:Y:S01]  /*b5d0*/  LOP3.LUT R185, R185, R3, RZ, 0x3c, !PT ;  /* 0x00000003b9b97212 */ /* 0x000fe200078e3cff */
[----:B--2---:R-:W-:Y:S06]  /*b5e0*/  @!P0 BRA `(.L_x_699) ;  /* 0x0000000000048947 */ /* 0x004fec0003800000 */
[----:B------:R-:W-:Y:S01]  /*b5f0*/  BPT.TRAP 0x1 ;  /* 0x000000040000795c */ /* 0x000fe20000300000 */
.L_x_699:
[----:B------:R-:W-:Y:S01]  /*b600*/  IMAD R21, R19, 0x8, R2 ;  /* 0x0000000813157824 */ /* 0x000fe200078e0202 */
[----:B0-----:R-:W-:-:S04]  /*b610*/  SHF.L.U32 R14, R185, 0x1f, RZ ;  /* 0x0000001fb90e7819 */ /* 0x001fc800000006ff */
[----:B------:R0:W2:Y:S01]  /*b620*/  SYNCS.PHASECHK.TRANS64.TRYWAIT P2, [R21+URZ+0x28c30], R14 ;  /* 0x028c300e150075a7 */ /* 0x0000a2000804017f */
[----:B------:R-:W-:Y:S05]  /*b630*/  @!P0 BRA `(.L_x_700) ;  /* 0x0000000000048947 */ /* 0x000fea0003800000 */
[----:B------:R-:W-:Y:S01]  /*b640*/  BPT.TRAP 0x1 ;  /* 0x000000040000795c */ /* 0x000fe20000300000 */
.L_x_700:
[----:B------:R-:W-:Y:S01]  /*b650*/  VIADD R3, R2, 0x20400 ;  /* 0x0002040002037836 */ /* 0x000fe20000000000 */
[----:B------:R-:W-:Y:S01]  /*b660*/  BSSY B1, `(.L_x_701) ;  /* 0x0000009000017945 */ /* 0x000fe20003800000 */
[----:B-1----:R-:W-:Y:S02]  /*b670*/  IMAD R156, R19, 0x200, R0 ;  /* 0x00000200139c7824 */ /* 0x002fe400078e0200 */
[----:B------:R-:W-:Y:S01]  /*b680*/  IMAD.MOV.U32 R157, RZ, RZ, 0x40000040 ;  /* 0x40000040ff9d7424 */ /* 0x000fe200078e00ff */
[----:B------:R-:W-:-:S04]  /*b690*/  SHF.R.U32.HI R3, RZ, 0x4, R3 ;  /* 0x00000004ff037819 */ /* 0x000fc80000011603 */
[----:B------:R-:W-:-:S04]  /*b6a0*/  LOP3.LUT R3, R3, 0x3fff, RZ, 0xc0, !PT ;  /* 0x00003fff03037812 */ /* 0x000fc800078ec0ff */
[----:B------:R-:W-:Y:S01]  /*b6b0*/  LOP3.LUT R152, R3, 0x10000, RZ, 0xfc, !PT ;  /* 0x0001000003987812 */ /* 0x000fe200078efcff */
[----:B--2---:R-:W-:Y:S06]  /*b6c0*/  @P2 BRA `(.L_x_702) ;  /* 0x0000000000082947 */ /* 0x004fec0003800000 */
[----:B------:R-:W1:Y:S02]  /*b6d0*/  SYNCS.PHASECHK.TRANS64.TRYWAIT P2, [R21+URZ+0x28c30], R14 ;  /* 0x028c300e150075a7 */ /* 0x000e64000804017f */
[----:B-1----:R-:W-:Y:S05]  /*b6e0*/  @!P2 BRA `(.L_x_703) ;  /* 0x000000f400d0a947 */ /* 0x002fea0003800000 */
.L_x_702:
[----:B------:R-:W-:Y:S05]  /*b6f0*/  BSYNC B1 ;  /* 0x0000000000017941 */ /* 0x000fea0003800000 */
.L_x_701:
[----:B------:R-:W-:Y:S01]  /*b700*/  IMAD.MOV.U32 R153, RZ, RZ, 0x40000040 ;  /* 0x40000040ff997424 */ /* 0x000fe200078e00ff */
[----:B------:R-:W-:Y:S01]  /*b710*/  R2UR UR4, R152 ;  /* 0x00000000980472ca */ /* 0x000fe200000e0000 */
[C---:B------:R-:W-:Y:S01]  /*b720*/  VIADD R154, R156.reuse, 0x2 ;  /* 0x000000029c9a7836 */ /* 0x040fe20000000000 */
[C---:B------:R-:W-:Y:S01]  /*b730*/  R2UR UR6, R156.reuse ;  /* 0x000000009c0672ca */ /* 0x040fe200000e0000 */
[C---:B------:R-:W-:Y:S01]  /*b740*/  VIADD R152, R156.reuse, 0x4 ;  /* 0x000000049c987836 */ /* 0x040fe20000000000 */
[----:B------:R-:W-:Y:S01]  /*b750*/  R2UR UR7, R157 ;  /* 0x000000009d0772ca */ /* 0x000fe200000e0000 */
[----:B------:R-:W-:Y:S01]  /*b760*/  VIADD R156, R156, 0x6 ;  /* 0x000000069c9c7836 */ /* 0x000fe20000000000 */
[----:B------:R-:W-:Y:S01]  /*b770*/  R2UR UR5, R153 ;  /* 0x00000000990572ca */ /* 0x000fe200000e0000 */
[----:B------:R-:W-:Y:S01]  /*b780*/  IMAD.MOV.U32 R155, RZ, RZ, 0x40000040 ;  /* 0x40000040ff9b7424 */ /* 0x000fe200078e00ff */
[----:B------:R-:W-:Y:S01]  /*b790*/  R2UR UR10, R154 ;  /* 0x000000009a0a72ca */ /* 0x000fe200000e0000 */
[----:B------:R-:W-:Y:S01]  /*b7a0*/  IMAD.MOV.U32 R157, RZ, RZ, 0x40000040 ;  /* 0x40000040ff9d7424 */ /* 0x000fe200078e00ff */
[----:B------:R-:W-:-:S02]  /*b7b0*/  R2UR UR14, R152 ;  /* 0x00000000980e72ca */ /* 0x000fc400000e0000 */
[----:B------:R-:W-:Y:S02]  /*b7c0*/  R2UR UR11, R155 ;  /* 0x000000009b0b72ca */ /* 0x000fe400000e0000 */
[----:B------:R-:W-:Y:S02]  /*b7d0*/  R2UR UR15, R153 ;  /* 0x00000000990f72ca */ /* 0x000fe400000e0000 */
[----:B------:R-:W-:Y:S02]  /*b7e0*/  R2UR UR18, R156 ;  /* 0x000000009c1272ca */ /* 0x000fe400000e0000 */
[----:B------:R-:W-:Y:S02]  /*b7f0*/  R2UR UR19, R157 ;  /* 0x000000009d1372ca */ /* 0x000fe400000e0000 */
[----:B------:R-:W-:Y:S01]  /*b800*/  WARPGROUP.ARRIVE ;  /* 0x00000000000079c5 */ /* 0x000fe20000000000 */
[----:B------:R-:W-:Y:S02]  /*b810*/  R2UR UR8, R8 ;  /* 0x00000000080872ca */ /* 0x000fe400000e0000 */
[----:B------:R-:W-:-:S02]  /*b820*/  R2UR UR9, R9 ;  /* 0x00000000090972ca */ /* 0x000fc400000e0000 */
[----:B------:R-:W-:Y:S01]  /*b830*/  R2UR UR12, R6 ;  /* 0x00000000060c72ca */ /* 0x000fe200000e0000 */
[----:B------:R-:W-:Y:S01]  /*b840*/  HGMMA.64x64x16.F32.BF16 R152, gdesc[UR4], RZ, !UPT, gsb0 ;  /* 0x00e00000049879f0 */ /* 0x000fe2000c0018ff */
[----:B------:R-:W-:Y:S02]  /*b850*/  R2UR UR13, R7 ;  /* 0x00000000070d72ca */ /* 0x000fe400000e0000 */
[----:B------:R-:W-:Y:S02]  /*b860*/  R2UR UR16, R4 ;  /* 0x00000000041072ca */ /* 0x000fe400000e0000 */
[----:B------:R-:W-:Y:S01]  /*b870*/  R2UR UR17, R5 ;  /* 0x00000000051172ca */ /* 0x000fe200000e0000 */
        /* <DEDUP_REMOVED lines=12> */
.L_x_704:
[----:B------:R-:W-:Y:S02]  /*b940*/  FMNMX.FTZ R3, R152, R219, !PT ;  /* 0x000000db98037209 */ /* 0x000fe40007810000 */
[----:B------:R-:W-:Y:S02]  /*b950*/  ISETP.NE.AND P2, PT, R197, RZ, PT ;  /* 0x000000ffc500720c */ /* 0x000fe40003f45270 */
[----:B------:R-:W-:-:S04]  /*b960*/  FMNMX.FTZ R3, R153, R3, !PT ;  /* 0x0000000399037209 */ /* 0x000fc80007810000 */
[----:B------:R-:W-:-:S04]  /*b970*/  FMNMX.FTZ R3, R156, R3, !PT ;  /* 0x000000039c037209 */ /* 0x000fc80007810000 */
[----:B------:R-:W-:-:S03]  /*b980*/  FMNMX.FTZ R3, R157, R3, !PT ;  /* 0x000000039d037209 */ /* 0x000fc60007810000 */
[----:B------:R-:W-:Y:S01]  /*b990*/  @!P2 IMAD R218, R218, 0x40, R195 ;  /* 0x00000040dadaa824 */ /* 0x000fe200078e02c3 */
[----:B------:R-:W-:-:S03]  /*b9a0*/  FMNMX.FTZ R3, R160, R3, !PT ;  /* 0x00000003a0037209 */ /* 0x000fc60007810000 */
[----:B------:R-:W-:Y:S01]  /*b9b0*/  @!P2 IMAD R218, R218, 0x4, R2 ;  /* 0x00000004dadaa824 */ /* 0x000fe200078e0202 */
        /* <DEDUP_REMOVED lines=11> */
[----:B------:R-:W2:Y:S02]  /*ba70*/  SHFL.BFLY PT, R10, R3, 0x2, 0x1f ;  /* 0x0c401f00030a7f89 */ /* 0x000ea400000e0000 */
[----:B--2---:R-:W-:-:S05]  /*ba80*/  FMNMX.FTZ R10, R3, R10, !PT ;  /* 0x0000000a030a7209 */ /* 0x004fca0007810000 */
[----:B------:R-:W2:Y:S02]  /*ba90*/  SHFL.BFLY PT, R3, R10, 0x1, 0x1f ;  /* 0x0c201f000a037f89 */ /* 0x000ea400000e0000 */
[----:B--2---:R-:W-:Y:S01]  /*baa0*/  FMNMX.FTZ R10, R10, R3, !PT ;  /* 0x000000030a0a7209 */ /* 0x004fe20007810000 */
[----:B------:R-:W-:-:S04]  /*bab0*/  IMAD.U32 R3, RZ, RZ, UR38 ;  /* 0x00000026ff037e24 */ /* 0x000fc8000f8e00ff */
[C---:B------:R-:W-:Y:S01]  /*bac0*/  FADD.FTZ R219, -R10.reuse, R219 ;  /* 0x000000db0adb7221 */ /* 0x040fe20000010100 */
[----:B------:R-:W-:-:S03]  /*bad0*/  FMUL.FTZ R20, R10, R3 ;  /* 0x000000030a147220 */ /* 0x000fc60000410000 */
[-C--:B------:R-:W-:Y:S01]  /*bae0*/  FMUL.FTZ R222, R219, R3.reuse ;  /* 0x00000003dbde7220 */ /* 0x080fe20000410000 */
[-CC-:B------:R-:W-:Y:S01]  /*baf0*/  FFMA.FTZ R152, R152, R3.reuse, -R20.reuse ;  /* 0x0000000398987223 */ /* 0x180fe20000010814 */
        /* <DEDUP_REMOVED lines=14> */
[----:B------:R-:W-:Y:S01]  /*bbe0*/  FFMA.FTZ R181, R181, R3, -R20 ;  /* 0x00000003b5b57223 */ /* 0x000fe20000010814 */
[----:B------:R-:W-:Y:S01]  /*bbf0*/  VIADD R20, R21, 0x28c40 ;  /* 0x00028c4015147836 */ /* 0x000fe20000000000 */
[----:B------:R-:W2:Y:S04]  /*bc00*/  MUFU.EX2 R168, R222 ;  /* 0x000000de00a87308 */ /* 0x000ea80000000800 */
[----:B------:R-:W-:-:S04]  /*bc10*/  PRMT R20, R190, 0x654, R20 ;  /* 0x00000654be147816 */ /* 0x000fc80000000014 */
[----:B------:R3:W-:Y:S01]  /*bc20*/  SYNCS.ARRIVE.TRANS64.RED.A1T0 RZ, [R20+URZ], RZ ;  /* 0x000000ff14ff79a7 */ /* 0x0007e2000810043f */
[----:B------:R-:W4:Y:S01]  /*bc30*/  MUFU.EX2 R152, R152 ;  /* 0x0000009800987308 */ /* 0x000f220000000800 */
[----:B---3--:R-:W-:-:S07]  /*bc40*/  FMNMX.FTZ R20, R154, R15, !PT ;  /* 0x0000000f9a147209 */ /* 0x008fce0007810000 */
[----:B------:R-:W3:Y:S01]  /*bc50*/  MUFU.EX2 R153, R153 ;  /* 0x0000009900997308 */ /* 0x000ee20000000800 */
[----:B--2---:R-:W-:Y:S01]  /*bc60*/  @!P2 STS [R218+0x28800], R168 ;  /* 0x028800a8da00a388 */ /* 0x004fe20000000800 */
[----:B------:R-:W-:Y:S01]  /*bc70*/  FMUL.FTZ R24, R24, R168 ;  /* 0x000000a818187220 */ /* 0x000fe20000410000 */
[----:B------:R-:W-:Y:S01]  /*bc80*/  FMNMX.FTZ R20, R155, R20, !PT ;  /* 0x000000149b147209 */ /* 0x000fe20007810000 */
[-C--:B------:R-:W-:Y:S01]  /*bc90*/  FMUL.FTZ R25, R25, R168.reuse ;  /* 0x000000a819197220 */ /* 0x080fe20000410000 */
[-C--:B------:R-:W-:Y:S01]  /*bca0*/  FMUL.FTZ R28, R28, R168.reuse ;  /* 0x000000a81c1c7220 */ /* 0x080fe20000410000 */
[----:B------:R-:W-:Y:S01]  /*bcb0*/  FMUL.FTZ R29, R29, R168 ;  /* 0x000000a81d1d7220 */ /* 0x000fe20000410000 */
[----:B------:R-:W-:Y:S01]  /*bcc0*/  FMNMX.FTZ R20, R158, R20, !PT ;  /* 0x000000149e147209 */ /* 0x000fe20007810000 */
[----:B------:R-:W2:Y:S01]  /*bcd0*/  MUFU.EX2 R156, R156 ;  /* 0x0000009c009c7308 */ /* 0x000ea20000000800 */
[----:B----4-:R-:W-:Y:S01]  /*bce0*/  FFMA.FTZ R11, R168, R11, R152 ;  /* 0x0000000ba80b7223 */ /* 0x010fe20000010098 */
[----:B------:R-:W-:Y:S01]  /*bcf0*/  FMUL.FTZ R32, R32, R168 ;  /* 0x000000a820207220 */ /* 0x000fe20000410000 */
[----:B------:R-:W-:Y:S01]  /*bd00*/  FMNMX.FTZ R20, R159, R20, !PT ;  /* 0x000000149f147209 */ /* 0x000fe20007810000 */
[-C--:B------:R-:W-:Y:S01]  /*bd10*/  FMUL.FTZ R33, R33, R168.reuse ;  /* 0x000000a821217220 */ /* 0x080fe20000410000 */
[-C--:B------:R-:W-:Y:S01]  /*bd20*/  FMUL.FTZ R36, R36, R168.reuse ;  /* 0x000000a824247220 */ /* 0x080fe20000410000 */
[----:B------:R-:W-:Y:S01]  /*bd30*/  FMUL.FTZ R37, R37, R168 ;  /* 0x000000a825257220 */ /* 0x000fe20000410000 */
[----:B------:R-:W-:Y:S01]  /*bd40*/  FMNMX.FTZ R20, R162, R20, !PT ;  /* 0x00000014a2147209 */ /* 0x000fe20007810000 */
[----:B------:R-:W4:Y:S01]  /*bd50*/  MUFU.EX2 R157, R157 ;  /* 0x0000009d009d7308 */ /* 0x000f220000000800 */
[C---:B---3--:R-:W-:Y:S01]  /*bd60*/  FADD.FTZ R11, R153.reuse, R11 ;  /* 0x0000000b990b7221 */ /* 0x048fe20000010000 */
[----:B------:R-:W-:Y:S01]  /*bd70*/  F2FP.BF16.F32.PACK_AB R152, R153, R152 ;  /* 0x000000989998723e */ /* 0x000fe200000010ff */
[----:B------:R-:W-:Y:S01]  /*bd80*/  FMUL.FTZ R40, R40, R168 ;  /* 0x000000a828287220 */ /* 0x000fe20000410000 */
[----:B------:R-:W-:Y:S01]  /*bd90*/  FMNMX.FTZ R20, R163, R20, !PT ;  /* 0x00000014a3147209 */ /* 0x000fe20007810000 */
[-C--:B------:R-:W-:Y:S01]  /*bda0*/  FMUL.FTZ R41, R41, R168.reuse ;  /* 0x000000a829297220 */ /* 0x080fe20000410000 */
[-C--:B------:R-:W-:Y:S01]  /*bdb0*/  FMUL.FTZ R44, R44, R168.reuse ;  /* 0x000000a82c2c7220 */ /* 0x080fe20000410000 */
[----:B------:R-:W-:Y:S01]  /*bdc0*/  FMUL.FTZ R45, R45, R168 ;  /* 0x000000a82d2d7220 */ /* 0x000fe20000410000 */
[----:B------:R-:W-:Y:S01]  /*bdd0*/  FMNMX.FTZ R20, R166, R20, !PT ;  /* 0x00000014a6147209 */ /* 0x000fe20007810000 */
[----:B------:R-:W-:Y:S01]  /*bde0*/  MUFU.EX2 R161, R161 ;  /* 0x000000a100a17308 */ /* 0x000fe20000000800 */
[----:B--2---:R-:W-:Y:S01]  /*bdf0*/  FADD.FTZ R11, R156, R11 ;  /* 0x0000000b9c0b7221 */ /* 0x004fe20000010000 */
[----:B------:R-:W-:Y:S01]  /*be00*/  FMUL.FTZ R48, R48, R168 ;  /* 0x000000a830307220 */ /* 0x000fe20000410000 */
[----:B------:R-:W-:Y:S01]  /*be10*/  FMNMX.FTZ R20, R167, R20, !PT ;  /* 0x00000014a7147209 */ /* 0x000fe20007810000 */
[-C--:B------:R-:W-:Y:S01]  /*be20*/  FMUL.FTZ R49, R49, R168.reuse ;  /* 0x000000a831317220 */ /* 0x080fe20000410000 */
[-C--:B------:R-:W-:Y:S01]  /*be30*/  FMUL.FTZ R52, R52, R168.reuse ;  /* 0x000000a834347220 */ /* 0x080fe20000410000 */
[----:B------:R-:W-:Y:S01]  /*be40*/  FMUL.FTZ R53, R53, R168 ;  /* 0x000000a835357220 */ /* 0x000fe20000410000 */
[----:B------:R-:W-:Y:S01]  /*be50*/  FMNMX.FTZ R20, R170, R20, !PT ;  /* 0x00000014aa147209 */ /* 0x000fe20007810000 */
[----:B------:R-:W-:Y:S01]  /*be60*/  MUFU.EX2 R164, R164 ;  /* 0x000000a400a47308 */ /* 0x000fe20000000800 */
[----:B----4-:R-:W-:Y:S01]  /*be70*/  FADD.FTZ R11, R157, R11 ;  /* 0x0000000b9d0b7221 */ /* 0x010fe20000010000 */
[----:B------:R-:W-:Y:S01]  /*be80*/  FMUL.FTZ R56, R56, R168 ;  /* 0x000000a838387220 */ /* 0x000fe20000410000 */
[----:B------:R-:W-:Y:S01]  /*be90*/  FMNMX.FTZ R20, R171, R20, !PT ;  /* 0x00000014ab147209 */ /* 0x000fe20007810000 */
[-C--:B------:R-:W-:Y:S01]  /*bea0*/  FMUL.FTZ R57, R57, R168.reuse ;  /* 0x000000a839397220 */ /* 0x080fe20000410000 */
[-C--:B------:R-:W-:Y:S01]  /*beb0*/  FMUL.FTZ R60, R60, R168.reuse ;  /* 0x000000a83c3c7220 */ /* 0x080fe20000410000 */
[----:B------:R-:W-:Y:S01]  /*bec0*/  FMUL.FTZ R61, R61, R168 ;  /* 0x000000a83d3d7220 */ /* 0x000fe20000410000 */
[----:B------:R-:W-:Y:S01]  /*bed0*/  FMNMX.FTZ R20, R174, R20, !PT ;  /* 0x00000014ae147209 */ /* 0x000fe20007810000 */
[----:B------:R-:W-:Y:S01]  /*bee0*/  MUFU.EX2 R165, R165 ;  /* 0x000000a500a57308 */ /* 0x000fe20000000800 */
[-C--:B------:R-:W-:Y:S01]  /*bef0*/  FMUL.FTZ R64, R64, R168.reuse ;  /* 0x000000a840407220 */ /* 0x080fe20000410000 */
        /* <DEDUP_REMOVED lines=20> */
[-C--:B------:R-:W-:Y:S01]  /*c040*/  FMUL.FTZ R92, R92, R168.reuse ;  /* 0x000000a85c5c7220 */ /* 0x080fe20000410000 */
[-C--:B------:R-:W-:Y:S01]  /*c050*/  FMUL.FTZ R93, R93, R168.reuse ;  /* 0x000000a85d5d7220 */ /* 0x080fe20000410000 */
[----:B------:R-:W2:Y:S01]  /*c060*/  SHFL.BFLY PT, R153, R20, 0x2, 0x1f ;  /* 0x0c401f0014997f89 */ /* 0x000ea200000e0000 */
        /* <DEDUP_REMOVED lines=23> */
[----:B--2---:R-:W-:Y:S01]  /*c1e0*/  FMNMX.FTZ R20, R20, R153, !PT ;  /* 0x0000009914147209 */ /* 0x004fe20007810000 */
[----:B------:R-:W-:Y:S01]  /*c1f0*/  MUFU.EX2 R180, R180 ;  /* 0x000000b400b47308 */ /* 0x000fe20000000800 */
[-C--:B------:R-:W-:Y:S01]  /*c200*/  FMUL.FTZ R136, R136, R168.reuse ;  /* 0x000000a888887220 */ /* 0x080fe20000410000 */
[-C--:B------:R-:W-:Y:S01]  /*c210*/  FMUL.FTZ R137, R137, R168.reuse ;  /* 0x000000a889897220 */ /* 0x080fe20000410000 */
[-C--:B------:R-:W-:Y:S01]  /*c220*/  FMUL.FTZ R140, R140, R168.reuse ;  /* 0x000000a88c8c7220 */ /* 0x080fe20000410000 */
[----:B------:R-:W2:Y:S01]  /*c230*/  SHFL.BFLY PT, R222, R20, 0x1, 0x1f ;  /* 0x0c201f0014de7f89 */ /* 0x000ea200000e0000 */
[-C--:B------:R-:W-:Y:S01]  /*c240*/  FMUL.FTZ R141, R141, R168.reuse ;  /* 0x000000a88d8d7220 */ /* 0x080fe20000410000 */
[-C--:B------:R-:W-:Y:S01]  /*c250*/  FMUL.FTZ R144, R144, R168.reuse ;  /* 0x000000a890907220 */ /* 0x080fe20000410000 */
[-C--:B------:R-:W-:Y:S01]  /*c260*/  FMUL.FTZ R145, R145, R168.reuse ;  /* 0x000000a891917220 */ /* 0x080fe20000410000 */
[----:B------:R-:W3:Y:S01]  /*c270*/  MUFU.EX2 R153, R160 ;  /* 0x000000a000997308 */ /* 0x000ee20000000800 */
[-C--:B------:R-:W-:Y:S01]  /*c280*/  FMUL.FTZ R148, R148, R168.reuse ;  /* 0x000000a894947220 */ /* 0x080fe20000410000 */
[----:B------:R-:W-:-:S06]  /*c290*/  FMUL.FTZ R149, R149, R168 ;  /* 0x000000a895957220 */ /* 0x000fcc0000410000 */
[----:B------:R-:W4:Y:S01]  /*c2a0*/  MUFU.EX2 R160, R219 ;  /* 0x000000db00a07308 */ /* 0x000f220000000800 */
[----:B---3--:R-:W-:Y:S01]  /*c2b0*/  FADD.FTZ R11, R153, R11 ;  /* 0x0000000b990b7221 */ /* 0x008fe20000010000 */
[----:B--2---:R-:W-:-:S03]  /*c2c0*/  FMNMX.FTZ R20, R20, R222, !PT ;  /* 0x000000de14147209 */ /* 0x004fc60007810000 */
[----:B------:R-:W-:Y:S02]  /*c2d0*/  FADD.FTZ R11, R161, R11 ;  /* 0x0000000ba10b7221 */ /* 0x000fe40000010000 */
[----:B------:R-:W-:Y:S02]  /*c2e0*/  FADD.FTZ R15, -R20, R15 ;  /* 0x0000000f140f7221 */ /* 0x000fe40000010100 */
[----:B------:R-:W-:Y:S02]  /*c2f0*/  FADD.FTZ R11, R164, R11 ;  /* 0x0000000ba40b7221 */ /* 0x000fe40000010000 */
[----:B------:R-:W-:Y:S02]  /*c300*/  FMUL.FTZ R15, R15, R3 ;  /* 0x000000030f0f7220 */ /* 0x000fe40000410000 */
[----:B------:R-:W-:-:S04]  /*c310*/  FADD.FTZ R11, R165, R11 ;  /* 0x0000000ba50b7221 */ /* 0x000fc80000010000 */
[----:B----4-:R-:W-:Y:S01]  /*c320*/  FADD.FTZ R11, R160, R11 ;  /* 0x0000000ba00b7221 */ /* 0x010fe20000010000 */
[----:B------:R-:W2:Y:S01]  /*c330*/  MUFU.EX2 R15, R15 ;  /* 0x0000000f000f7308 */ /* 0x000ea20000000800 */
[C---:B------:R-:W-:Y:S02]  /*c340*/  F2FP.BF16.F32.PACK_AB R160, R169.reuse, R160 ;  /* 0x000000a0a9a0723e */ /* 0x040fe400000010ff */
[----:B------:R-:W-:-:S04]  /*c350*/  FADD.FTZ R11, R169, R11 ;  /* 0x0000000ba90b7221 */ /* 0x000fc80000010000 */
[----:B------:R-:W-:-:S04]  /*c360*/  FADD.FTZ R11, R172, R11 ;  /* 0x0000000bac0b7221 */ /* 0x000fc80000010000 */
[----:B------:R-:W-:-:S04]  /*c370*/  FADD.FTZ R11, R173, R11 ;  /* 0x0000000bad0b7221 */ /* 0x000fc80000010000 */
[----:B------:R-:W-:Y:S01]  /*c380*/  FADD.FTZ R11, R176, R11 ;  /* 0x0000000bb00b7221 */ /* 0x000fe20000010000 */
[----:B--2---:R2:W-:Y:S01]  /*c390*/  @!P2 STS [R218+0x28820], R15 ;  /* 0x0288200fda00a388 */ /* 0x0045e20000000800 */
[-C--:B------:R-:W-:Y:S02]  /*c3a0*/  FMUL.FTZ R26, R26, R15.reuse ;  /* 0x0000000f1a1a7220 */ /* 0x080fe40000410000 */
[----:B------:R-:W-:Y:S01]  /*c3b0*/  FADD.FTZ R11, R177, R11 ;  /* 0x0000000bb10b7221 */ /* 0x000fe20000010000 */
[-C--:B------:R-:W-:Y:S01]  /*c3c0*/  FMUL.FTZ R27, R27, R15.reuse ;  /* 0x0000000f1b1b7220 */ /* 0x080fe20000410000 */
[-C--:B------:R-:W-:Y:S01]  /*c3d0*/  FMUL.FTZ R30, R30, R15.reuse ;  /* 0x0000000f1e1e7220 */ /* 0x080fe20000410000 */
[-C--:B------:R-:W-:Y:S01]  /*c3e0*/  FMUL.FTZ R31, R31, R15.reuse ;  /* 0x0000000f1f1f7220 */ /* 0x080fe20000410000 */
[----:B------:R-:W-:Y:S01]  /*c3f0*/  FADD.FTZ R11, R180, R11 ;  /* 0x0000000bb40b7221 */ /* 0x000fe20000010000 */
[-C--:B------:R-:W-:Y:S01]  /*c400*/  FMUL.FTZ R34, R34, R15.reuse ;  /* 0x0000000f22227220 */ /* 0x080fe20000410000 */
[-C--:B------:R-:W-:Y:S01]  /*c410*/  FMUL.FTZ R35, R35, R15.reuse ;  /* 0x0000000f23237220 */ /* 0x080fe20000410000 */
[----:B------:R-:W-:Y:S01]  /*c420*/  FMUL.FTZ R38, R38, R15 ;  /* 0x0000000f26267220 */ /* 0x000fe20000410000 */
[----:B--2---:R-:W-:Y:S01]  /*c430*/  FMUL.FTZ R218, R20, R3 ;  /* 0x0000000314da7220 */ /* 0x004fe20000410000 */
[-C--:B------:R-:W-:Y:S01]  /*c440*/  FMUL.FTZ R39, R39, R15.reuse ;  /* 0x0000000f27277220 */ /* 0x080fe20000410000 */
[-C--:B------:R-:W-:Y:S01]  /*c450*/  FMUL.FTZ R42, R42, R15.reuse ;  /* 0x0000000f2a2a7220 */ /* 0x080fe20000410000 */
[----:B------:R-:W-:Y:S01]  /*c460*/  FMUL.FTZ R43, R43, R15 ;  /* 0x0000000f2b2b7220 */ /* 0x000fe20000410000 */
[-CC-:B------:R-:W-:Y:S01]  /*c470*/  FFMA.FTZ R154, R154, R3.reuse, -R218.reuse ;  /* 0x000000039a9a7223 */ /* 0x180fe200000108da */
[-CC-:B------:R-:W-:Y:S01]  /*c480*/  FFMA.FTZ R155, R155, R3.reuse, -R218.reuse ;  /* 0x000000039b9b7223 */ /* 0x180fe200000108da */
[-CC-:B------:R-:W-:Y:S01]  /*c490*/  FFMA.FTZ R219, R166, R3.reuse, -R218.reuse ;  /* 0x00000003a6db7223 */ /* 0x180fe200000108da */
[-CC-:B------:R-:W-:Y:S01]  /*c4a0*/  FFMA.FTZ R158, R158, R3.reuse, -R218.reuse ;  /* 0x000000039e9e7223 */ /* 0x180fe200000108da */
[----:B------:R-:W2:Y:S01]  /*c4b0*/  MUFU.EX2 R166, R181 ;  /* 0x000000b500a67308 */ /* 0x000ea20000000800 */
[-CC-:B------:R-:W-:Y:S01]  /*c4c0*/  FFMA.FTZ R159, R159, R3.reuse, -R218.reuse ;  /* 0x000000039f9f7223 */ /* 0x180fe200000108da */
[-CC-:B------:R-:W-:Y:S01]  /*c4d0*/  FFMA.FTZ R162, R162, R3.reuse, -R218.reuse ;  /* 0x00000003a2a27223 */ /* 0x180fe200000108da */
[-CC-:B------:R-:W-:Y:S01]  /*c4e0*/  FFMA.FTZ R163, R163, R3.reuse, -R218.reuse ;  /* 0x00000003a3a37223 */ /* 0x180fe200000108da */
[-CC-:B------:R-:W-:Y:S01]  /*c4f0*/  FFMA.FTZ R167, R167, R3.reuse, -R218.reuse ;  /* 0x00000003a7a77223 */ /* 0x180fe200000108da */
[-CC-:B------:R-:W-:Y:S01]  /*c500*/  FFMA.FTZ R170, R170, R3.reuse, -R218.reuse ;  /* 0x00000003aaaa7223 */ /* 0x180fe200000108da */
[-CC-:B------:R-:W-:Y:S01]  /*c510*/  FFMA.FTZ R171, R171, R3.reuse, -R218.reuse ;  /* 0x00000003abab7223 */ /* 0x180fe200000108da */
[-CC-:B------:R-:W-:Y:S01]  /*c520*/  FFMA.FTZ R174, R174, R3.reuse, -R218.reuse ;  /* 0x00000003aeae7223 */ /* 0x180fe200000108da */
[----:B------:R3:W4:Y:S01]  /*c530*/  MUFU.EX2 R181, R154 ;  /* 0x0000009a00b57308 */ /* 0x0007220000000800 */
[-CC-:B------:R-:W-:Y:S01]  /*c540*/  FFMA.FTZ R175, R175, R3.reuse, -R218.reuse ;  /* 0x00000003afaf7223 */ /* 0x180fe200000108da */
[-CC-:B------:R-:W-:Y:S01]  /*c550*/  FFMA.FTZ R178, R178, R3.reuse, -R218.reuse ;  /* 0x00000003b2b27223 */ /* 0x180fe200000108da */
[-CC-:B------:R-:W-:Y:S01]  /*c560*/  FFMA.FTZ R179, R179, R3.reuse, -R218.reuse ;  /* 0x00000003b3b37223 */ /* 0x180fe200000108da */
[-CC-:B------:R-:W-:Y:S01]  /*c570*/  FFMA.FTZ R183, R183, R3.reuse, -R218.reuse ;  /* 0x00000003b7b77223 */ /* 0x180fe200000108da */
[----:B------:R-:W-:Y:S01]  /*c580*/  FFMA.FTZ R182, R182, R3, -R218 ;  /* 0x00000003b6b67223 */ /* 0x000fe200000108da */
[-C--:B------:R-:W-:Y:S01]  /*c590*/  FMUL.FTZ R46, R46, R15.reuse ;  /* 0x0000000f2e2e7220 */ /* 0x080fe20000410000 */
[----:B------:R-:W-:Y:S01]  /*c5a0*/  FMUL.FTZ R47, R47, R15 ;  /* 0x0000000f2f2f7220 */ /* 0x000fe20000410000 */
[----:B------:R-:W5:Y:S01]  /*c5b0*/  MUFU.EX2 R155, R155 ;  /* 0x0000009b009b7308 */ /* 0x000f620000000800 */
[----:B---3--:R-:W-:Y:S01]  /*c5c0*/  F2FP.BF16.F32.PACK_AB R154, R157, R156 ;  /* 0x0000009c9d9a723e */ /* 0x008fe200000010ff */
[----:B--2---:R-:W-:Y:S01]  /*c5d0*/  FADD.FTZ R11, R166, R11 ;  /* 0x0000000ba60b7221 */ /* 0x004fe20000010000 */
[----:B------:R-:W-:Y:S01]  /*c5e0*/  F2FP.BF16.F32.PACK_AB R156, R161, R153 ;  /* 0x00000099a19c723e */ /* 0x000fe200000010ff */
[-C--:B------:R-:W-:Y:S01]  /*c5f0*/  FMUL.FTZ R50, R50, R15.reuse ;  /* 0x0000000f32327220 */ /* 0x080fe20000410000 */
[----:B------:R-:W-:Y:S01]  /*c600*/  F2FP.BF16.F32.PACK_AB R166, R166, R180 ;  /* 0x000000b4a6a6723e */ /* 0x000fe200000010ff */
[-C--:B------:R-:W-:Y:S01]  /*c610*/  FMUL.FTZ R51, R51, R15.reuse ;  /* 0x0000000f33337220 */ /* 0x080fe20000410000 */
[-C--:B------:R-:W-:Y:S01]  /*c620*/  FMUL.FTZ R54, R54, R15.reuse ;  /* 0x0000000f36367220 */ /* 0x080fe20000410000 */
[----:B------:R-:W2:Y:S01]  /*c630*/  MUFU.EX2 R158, R158 ;  /* 0x0000009e009e7308 */ /* 0x000ea20000000800 */
[----:B----4-:R-:W-:Y:S01]  /*c640*/  FFMA.FTZ R12, R15, R12, R181 ;  /* 0x0000000c0f0c7223 */ /* 0x010fe200000100b5 */
[-C--:B------:R-:W-:Y:S01]  /*c650*/  FMUL.FTZ R55, R55, R15.reuse ;  /* 0x0000000f37377220 */ /* 0x080fe20000410000 */
[-C--:B------:R-:W-:Y:S01]  /*c660*/  FMUL.FTZ R58, R58, R15.reuse ;  /* 0x0000000f3a3a7220 */ /* 0x080fe20000410000 */
[-C--:B------:R-:W-:Y:S01]  /*c670*/  FMUL.FTZ R59, R59, R15.reuse ;  /* 0x0000000f3b3b7220 */ /* 0x080fe20000410000 */
[-C--:B------:R-:W-:Y:S01]  /*c680*/  FMUL.FTZ R62, R62, R15.reuse ;  /* 0x0000000f3e3e7220 */ /* 0x080fe20000410000 */
[-C--:B------:R-:W-:Y:S01]  /*c690*/  FMUL.FTZ R63, R63, R15.reuse ;  /* 0x0000000f3f3f7220 */ /* 0x080fe20000410000 */
[----:B------:R-:W-:Y:S01]  /*c6a0*/  FMUL.FTZ R66, R66, R15 ;  /* 0x0000000f42427220 */ /* 0x000fe20000410000 */
[----:B------:R-:W3:Y:S01]  /*c6b0*/  MUFU.EX2 R159, R159 ;  /* 0x0000009f009f7308 */ /* 0x000ee20000000800 */
[C---:B-----5:R-:W-:Y:S01]  /*c6c0*/  FADD.FTZ R12, R155.reuse, R12 ;  /* 0x0000000c9b0c7221 */ /* 0x060fe20000010000 */
[----:B------:R-:W-:Y:S01]  /*c6d0*/  F2FP.BF16.F32.PACK_AB R153, R155, R181 ;  /* 0x000000b59b99723e */ /* 0x000fe200000010ff */
[-C--:B------:R-:W-:Y:S01]  /*c6e0*/  FMUL.FTZ R67, R67, R15.reuse ;  /* 0x0000000f43437220 */ /* 0x080fe20000410000 */
[-C--:B------:R-:W-:Y:S01]  /*c6f0*/  FMUL.FTZ R70, R70, R15.reuse ;  /* 0x0000000f46467220 */ /* 0x080fe20000410000 */
[-C--:B------:R-:W-:Y:S01]  /*c700*/  FMUL.FTZ R71, R71, R15.reuse ;  /* 0x0000000f47477220 */ /* 0x080fe20000410000 */
[-C--:B------:R-:W-:Y:S01]  /*c710*/  FMUL.FTZ R74, R74, R15.reuse ;  /* 0x0000000f4a4a7220 */ /* 0x080fe20000410000 */
[-C--:B------:R-:W-:Y:S01]  /*c720*/  FMUL.FTZ R75, R75, R15.reuse ;  /* 0x0000000f4b4b7220 */ /* 0x080fe20000410000 */
[----:B------:R-:W4:Y:S01]  /*c730*/  MUFU.EX2 R162, R162 ;  /* 0x000000a200a27308 */ /* 0x000f220000000800 */
        /* <DEDUP_REMOVED lines=8> */
[C---:B---3--:R-:W-:Y:S01]  /*c7c0*/  FADD.FTZ R12, R159.reuse, R12 ;  /* 0x0000000c9f0c7221 */ /* 0x048fe20000010000 */
[----:B------:R-:W-:Y:S01]  /*c7d0*/  F2FP.BF16.F32.PACK_AB R155, R159, R158 ;  /* 0x0000009e9f9b723e */ /* 0x000fe200000010ff */
[----:B------:R-:W-:Y:S01]  /*c7e0*/  BAR.SYNC.DEFER_BLOCKING 0xf, 0x100 ;  /* 0x03c4000000007b1d */ /* 0x000fe20000010000 */
[----:B------:R-:W-:Y:S01]  /*c7f0*/  F2FP.BF16.F32.PACK_AB R158, R165, R164 ;  /* 0x000000a4a59e723e */ /* 0x000fe200000010ff */
[-C--:B------:R-:W-:Y:S01]  /*c800*/  FMUL.FTZ R90, R90, R15.reuse ;  /* 0x0000000f5a5a7220 */ /* 0x080fe20000410000 */
[----:B------:R-:W-:Y:S01]  /*c810*/  F2FP.BF16.F32.PACK_AB R164, R177, R176 ;  /* 0x000000b0b1a4723e */ /* 0x000fe200000010ff */
[-C--:B------:R-:W-:Y:S01]  /*c820*/  FMUL.FTZ R91, R91, R15.reuse ;  /* 0x0000000f5b5b7220 */ /* 0x080fe20000410000 */
[-C--:B------:R-:W-:Y:S01]  /*c830*/  FMUL.FTZ R94, R94, R15.reuse ;  /* 0x0000000f5e5e7220 */ /* 0x080fe20000410000 */
[----:B------:R-:W3:Y:S01]  /*c840*/  MUFU.EX2 R219, R219 ;  /* 0x000000db00db7308 */ /* 0x000ee20000000800 */
[----:B----4-:R-:W-:Y:S01]  /*c850*/  FADD.FTZ R12, R162, R12 ;  /* 0x0000000ca20c7221 */ /* 0x010fe20000010000 */
[-C--:B------:R-:W-:Y:S01]  /*c860*/  FMUL.FTZ R95, R95, R15.reuse ;  /* 0x0000000f5f5f7220 */ /* 0x080fe20000410000 */
        /* <DEDUP_REMOVED lines=13> */
[----:B------:R-:W2:Y:S01]  /*c940*/  MUFU.EX2 R170, R170 ;  /* 0x000000aa00aa7308 */ /* 0x000ea20000000800 */
[----:B---3--:R-:W-:Y:S01]  /*c950*/  FADD.FTZ R12, R219, R12 ;  /* 0x0000000cdb0c7221 */ /* 0x008fe20000010000 */
[----:B------:R3:W-:Y:S01]  /*c960*/  STSM.16.M88.4 [R199+0x26800], R152 ;  /* 0x02680098c7007844 */ /* 0x0007e20000000200 */
[-C--:B------:R-:W-:Y:S01]  /*c970*/  FMUL.FTZ R115, R115, R15.reuse ;  /* 0x0000000f73737220 */ /* 0x080fe20000410000 */
[-C--:B------:R-:W-:Y:S01]  /*c980*/  FMUL.FTZ R118, R118, R15.reuse ;  /* 0x0000000f76767220 */ /* 0x080fe20000410000 */
[-C--:B------:R-:W-:Y:S01]  /*c990*/  FMUL.FTZ R119, R119, R15.reuse ;  /* 0x0000000f77777220 */ /* 0x080fe20000410000 */
[-C--:B------:R-:W-:Y:S01]  /*c9a0*/  FMUL.FTZ R122, R122, R15.reuse ;  /* 0x0000000f7a7a7220 */ /* 0x080fe20000410000 */
[----:B------:R-:W-:Y:S01]  /*c9b0*/  FMUL.FTZ R123, R123, R15 ;  /* 0x0000000f7b7b7220 */ /* 0x000fe20000410000 */
[----:B------:R-:W5:Y:S01]  /*c9c0*/  MUFU.EX2 R171, R171 ;  /* 0x000000ab00ab7308 */ /* 0x000f620000000800 */
        /* <DEDUP_REMOVED lines=16> */
[C---:B-----5:R-:W-:Y:S01]  /*cad0*/  FADD.FTZ R12, R171.reuse, R12 ;  /* 0x0000000cab0c7221 */ /* 0x060fe20000010000 */
[----:B------:R-:W-:Y:S01]  /*cae0*/  F2FP.BF16.F32.PACK_AB R161, R171, R170 ;  /* 0x000000aaaba1723e */ /* 0x000fe200000010ff */
[-C--:B------:R-:W-:Y:S01]  /*caf0*/  FMUL.FTZ R146, R146, R15.reuse ;  /* 0x0000000f92927220 */ /* 0x080fe20000410000 */
[-C--:B------:R-:W-:Y:S01]  /*cb00*/  FMUL.FTZ R147, R147, R15.reuse ;  /* 0x0000000f93937220 */ /* 0x080fe20000410000 */
[-C--:B------:R-:W-:Y:S01]  /*cb10*/  FMUL.FTZ R150, R150, R15.reuse ;  /* 0x0000000f96967220 */ /* 0x080fe20000410000 */
[----:B------:R-:W-:-:S02]  /*cb20*/  FMUL.FTZ R151, R151, R15 ;  /* 0x0000000f97977220 */ /* 0x000fc40000410000 */
[----:B------:R-:W5:Y:S01]  /*cb30*/  MUFU.EX2 R178, R178 ;  /* 0x000000b200b27308 */ /* 0x000f620000000800 */
[----:B----4-:R-:W-:-:S07]  /*cb40*/  FADD.FTZ R12, R174, R12 ;  /* 0x0000000cae0c7221 */ /* 0x010fce0000010000 */
[----:B------:R-:W4:Y:S01]  /*cb50*/  MUFU.EX2 R165, R179 ;  /* 0x000000b300a57308 */ /* 0x000f220000000800 */
[C---:B--2---:R-:W-:Y:S01]  /*cb60*/  FADD.FTZ R12, R175.reuse, R12 ;  /* 0x0000000caf0c7221 */ /* 0x044fe20000010000 */
[----:B------:R-:W-:-:S05]  /*cb70*/  F2FP.BF16.F32.PACK_AB R163, R175, R174 ;  /* 0x000000aeafa3723e */ /* 0x000fca00000010ff */
[----:B------:R3:W-:Y:S01]  /*cb80*/  STSM.16.M88.4 [R202], R160 ;  /* 0x000000a0ca007844 */ /* 0x0007e20000000200 */
[----:B------:R-:W2:Y:S01]  /*cb90*/  MUFU.EX2 R167, R182 ;  /* 0x000000b600a77308 */ /* 0x000ea20000000800 */
[----:B-----5:R-:W-:-:S07]  /*cba0*/  FADD.FTZ R12, R178, R12 ;  /* 0x0000000cb20c7221 */ /* 0x020fce0000010000 */
[----:B------:R-:W5:Y:S01]  /*cbb0*/  MUFU.EX2 R183, R183 ;  /* 0x000000b700b77308 */ /* 0x000f620000000800 */
[C---:B----4-:R-:W-:Y:S01]  /*cbc0*/  FADD.FTZ R12, R165.reuse, R12 ;  /* 0x0000000ca50c7221 */ /* 0x050fe20000010000 */
[----:B------:R-:W-:-:S03]  /*cbd0*/  F2FP.BF16.F32.PACK_AB R165, R165, R178 ;  /* 0x000000b2a5a5723e */ /* 0x000fc600000010ff */
[----:B--2---:R-:W-:Y:S01]  /*cbe0*/  FADD.FTZ R12, R167, R12 ;  /* 0x0000000ca70c7221 */ /* 0x004fe20000010000 */
[----:B-----5:R-:W-:-:S03]  /*cbf0*/  F2FP.BF16.F32.PACK_AB R167, R183, R167 ;  /* 0x000000a7b7a7723e */ /* 0x020fc600000010ff */
[----:B------:R-:W-:Y:S02]  /*cc00*/  FADD.FTZ R12, R183, R12 ;  /* 0x0000000cb70c7221 */ /* 0x000fe40000010000 */
[----:B------:R3:W-:Y:S01]  /*cc10*/  STSM.16.M88.4 [R201], R164 ;  /* 0x000000a4c9007844 */ /* 0x0007e20000000200 */
[----:B------:R-:W-:Y:S05]  /*cc20*/  @!P0 BRA `(.L_x_705) ;  /* 0x0000000000048947 */ /* 0x000fea0003800000 */
[----:B------:R-:W-:Y:S01]  /*cc30*/  BPT.TRAP 0x1 ;  /* 0x000000040000795c */ /* 0x000fe20000300000 */
.L_x_705:
[----:B------:R2:W4:Y:S01]  /*cc40*/  SYNCS.PHASECHK.TRANS64.TRYWAIT P2, [R21+URZ+0x28c50], R14 ;  /* 0x028c500e150075a7 */ /* 0x000522000804017f */
[----:B------:R-:W-:Y:S05]  /*cc50*/  @!P0 BRA `(.L_x_706) ;  /* 0x0000000000048947 */ /* 0x000fea0003800000 */
[----:B------:R-:W-:Y:S01]  /*cc60*/  BPT.TRAP 0x1 ;  /* 0x000000040000795c */ /* 0x000fe20000300000 */
.L_x_706:
[----:B------:R-:W-:Y:S04]  /*cc70*/  BSSY B1, `(.L_x_707) ;  /* 0x0000004000017945 */ /* 0x000fe80003800000 */
[----:B----4-:R-:W-:Y:S05]  /*cc80*/  @P2 BRA `(.L_x_708) ;  /* 0x0000000000082947 */ /* 0x010fea0003800000 */
[----:B------:R-:W4:Y:S02]  /*cc90*/  SYNCS.PHASECHK.TRANS64.TRYWAIT P2, [R21+URZ+0x28c50], R14 ;  /* 0x028c500e150075a7 */ /* 0x000f24000804017f */
[----:B----4-:R-:W-:Y:S05]  /*cca0*/  @!P2 BRA `(.L_x_709) ;  /* 0x000000e00074a947 */ /* 0x010fea0003800000 */
.L_x_708:
[----:B------:R-:W-:Y:S05]  /*ccb0*/  BSYNC B1 ;  /* 0x0000000000017941 */ /* 0x000fea0003800000 */
.L_x_707:
[----:B012-4-:R-:W-:Y:S01]  /*ccc0*/  IMAD R14, R19, 0x1000, R13 ;  /* 0x00001000130e7824 */ /* 0x017fe200078e020d */
[----:B------:R-:W-:Y:S01]  /*ccd0*/  WARPGROUP.ARRIVE ;  /* 0x00000000000079c5 */ /* 0x000fe20000000000 */
[----:B------:R-:W-:-:S03]  /*cce0*/  IMAD.MOV.U32 R15, RZ, RZ, 0x40000040 ;  /* 0x40000040ff0f7424 */ /* 0x000fc600078e00ff */
[----:B------:R-:W-:Y:S02]  /*ccf0*/  R2UR UR6, R14 ;  /* 0x000000000e0672ca */ /* 0x000fe400000e0000 */
[----:B------:R-:W-:Y:S01]  /*cd00*/  R2UR UR7, R15 ;  /* 0x000000000f0772ca */ /* 0x000fe200000e0000 */
[----:B------:R-:W-:-:S12]  /*cd10*/  IMAD.MOV.U32 R15, RZ, RZ, 0x40000040 ;  /* 0x40000040ff0f7424 */ /* 0x000fd800078e00ff */
[----:B------:R-:W-:Y:S03]  /*cd20*/  HGMMA.64x256x16.F32.BF16 R24, R152, gdesc[UR4].tnspB, R24, gsb0 ;  /* 0x43e0000498187df0 */ /* 0x000fe60008001818 */
[----:B------:R-:W-:Y:S02]  /*cd30*/  WARPGROUP.DEPBAR.LE gsb0, 0x0 ;  /* 0x00008000000079c5 */ /* 0x000fe40000010000 */
[----:B---3--:R-:W-:Y:S01]  /*cd40*/  VIADD R152, R14, 0x80 ;  /* 0x000000800e987836 */ /* 0x008fe20000000000 */
[----:B------:R-:W-:Y:S01]  /*cd50*/  WARPGROUP.ARRIVE ;  /* 0x00000000000079c5 */ /* 0x000fe20000000000 */
[----:B------:R-:W-:-:S03]  /*cd60*/  IMAD.MOV.U32 R153, RZ, RZ, 0x40000040 ;  /* 0x40000040ff997424 */ /* 0x000fc600078e00ff */
[----:B------:R-:W-:Y:S01]  /*cd70*/  R2UR UR6, R152 ;  /* 0x00000000980672ca */ /* 0x000fe200000e0000 */
[C---:B------:R-:W-:Y:S01]  /*cd80*/  VIADD R152, R14.reuse, 0x100 ;  /* 0x000001000e987836 */ /* 0x040fe20000000000 */
[----:B------:R-:W-:Y:S01]  /*cd90*/  R2UR UR7, R153 ;  /* 0x00000000990772ca */ /* 0x000fe200000e0000 */
[----:B------:R-:W-:Y:S02]  /*cda0*/  IMAD.MOV.U32 R153, RZ, RZ, 0x40000040 ;  /* 0x40000040ff997424 */ /* 0x000fe400078e00ff */
[----:B------:R-:W-:-:S13]  /*cdb0*/  VIADD R14, R14, 0x180 ;  /* 0x000001800e0e7836 */ /* 0x000fda0000000000 */
[----:B------:R-:W-:Y:S01]  /*cdc0*/  HGMMA.64x256x16.F32.BF16 R24, R156, gdesc[UR4].tnspB, R24, gsb0 ;  /* 0x43e000049c187df0 */ /* 0x000fe20008001818 */
[----:B------:R-:W-:Y:S02]  /*cdd0*/  R2UR UR6, R152 ;  /* 0x00000000980672ca */ /* 0x000fe400000e0000 */
[----:B------:R-:W-:Y:S01]  /*cde0*/  R2UR UR7, R153 ;  /* 0x00000000990772ca */ /* 0x000fe200000e0000 */
[----:B------:R-:W-:Y:S02]  /*cdf0*/  WARPGROUP.DEPBAR.LE gsb0, 0x0 ;  /* 0x00008000000079c5 */ /* 0x000fe40000010000 */
[----:B------:R-:W-:-:S15]  /*ce00*/  WARPGROUP.ARRIVE ;  /* 0x00000000000079c5 */ /* 0x000fde0000000000 */
[----:B------:R-:W-:-:S07]  /*ce10*/  NOP ;  /* 0x0000000000007918 */ /* 0x000fce0000000000 */
[----:B------:R-:W-:Y:S01]  /*ce20*/  HGMMA.64x256x16.F32.BF16 R24, R160, gdesc[UR4].tnspB, R24, gsb0 ;  /* 0x43e00004a0187df0 */ /* 0x000fe20008001818 */
[----:B------:R-:W-:Y:S02]  /*ce30*/  R2UR UR6, R14 ;  /* 0x000000000e0672ca */ /* 0x000fe400000e0000 */
[----:B------:R-:W-:Y:S01]  /*ce40*/  R2UR UR7, R15 ;  /* 0x000000000f0772ca */ /* 0x000fe200000e0000 */
        /* <DEDUP_REMOVED lines=13> */
[----:B------:R-:W-:Y:S05]  /*cf20*/  @!P0 BRA `(.L_x_710) ;  /* 0x0000000000048947 */ /* 0x000fea0003800000 */
[----:B------:R-:W-:Y:S01]  /*cf30*/  BPT.TRAP 0x1 ;  /* 0x000000040000795c */ /* 0x000fe20000300000 */
.L_x_710:
[----:B------:R-:W-:Y:S02]  /*cf40*/  VIADD R21, R21, 0x28c60 ;  /* 0x00028c6015157836 */ /* 0x000fe40000000000 */
[----:B------:R-:W-:Y:S02]  /*cf50*/  IMAD.MOV.U32 R15, RZ, RZ, R20 ;  /* 0x000000ffff0f7224 */ /* 0x000fe400078e0014 */
[----:B------:R-:W-:Y:S01]  /*cf60*/  IMAD.MOV.U32 R219, RZ, RZ, R10 ;  /* 0x000000ffffdb7224 */ /* 0x000fe200078e000a */
[----:B------:R-:W-:Y:S01]  /*cf70*/  PRMT R21, R190, 0x654, R21 ;  /* 0x00000654be157816 */ /* 0x000fe20000000015 */
[----:B------:R-:W-:-:S03]  /*cf80*/  IMAD.MOV.U32 R218, RZ, RZ, R19 ;  /* 0x000000ffffda7224 */ /* 0x000fc600078e0013 */
[----:B------:R2:W-:Y:S01]  /*cf90*/  SYNCS.ARRIVE.TRANS64.RED.A1T0 RZ, [R21+URZ], RZ ;  /* 0x000000ff15ff79a7 */ /* 0x0005e2000810043f */
[----:B------:R-:W-:Y:S05]  /*cfa0*/  @P1 BRA `(.L_x_711) ;  /* 0xffffffe4006c1947 */ /* 0x000fea000383ffff */
.L_x_698:
[----:B------:R-:W-:Y:S05]  /*cfb0*/  BSYNC B0 ;  /* 0x0000000000007941 */ /* 0x000fea0003800000 */
.L_x_697:
[----:B0-----:R-:W3:Y:S01]  /*cfc0*/  LDL.LU R14, [R1+0x3c] ;  /* 0x00003c00010e7983 */ /* 0x001ee20000300800 */
[----:B-1----:R-:W-:Y:S02]  /*cfd0*/  IMAD.MOV.U32 R156, RZ, RZ, -0x800000 ;  /* 0xff800000ff9c7424 */ /* 0x002fe400078e00ff */
[----:B--2---:R-:W-:Y:S01]  /*cfe0*/  IMAD.MOV.U32 R21, RZ, RZ, -0x800000 ;  /* 0xff800000ff157424 */ /* 0x004fe200078e00ff */
[----:B------:R-:W0:Y:S02]  /*cff0*/  SHFL.BFLY PT, R0, R11, 0x2, 0x1f ;  /* 0x0c401f000b007f89 */ /* 0x000e2400000e0000 */
[----:B0-----:R-:W-:-:S05]  /*d000*/  FADD.FTZ R0, R0, R11 ;  /* 0x0000000b00007221 */ /* 0x001fca0000010000 */
[----:B------:R-:W0:Y:S02]  /*d010*/  SHFL.BFLY PT, R4, R0, 0x1, 0x1f ;  /* 0x0c201f0000047f89 */ /* 0x000e2400000e0000 */
[----:B0-----:R-:W-:Y:S01]  /*d020*/  FADD.FTZ R0, R0, R4 ;  /* 0x0000000400007221 */ /* 0x001fe20000010000 */
[----:B------:R-:W-:Y:S01]  /*d030*/  IMAD.MOV.U32 R4, RZ, RZ, RZ ;  /* 0x000000ffff047224 */ /* 0x000fe200078e00ff */
[----:B------:R-:W-:Y:S08]  /*d040*/  BAR.ARV 0x8, 0x100 ;  /* 0x0204000000007b1d */ /* 0x000ff00000002000 */
[----:B------:R-:W-:Y:S01]  /*d050*/  BAR.SYNC.DEFER_BLOCKING 0xf, 0x100 ;  /* 0x03c4000000007b1d */ /* 0x000fe20000010000 */
[----:B------:R-:W-:-:S13]  /*d060*/  FSETP.NE.FTZ.AND P0, PT, R0, RZ, PT ;  /* 0x000000ff0000720b */ /* 0x000fda0003f15000 */
[----:B------:R-:W0:Y:S01]  /*d070*/  @P0 MUFU.RCP R4, R0 ;  /* 0x0000000000040308 */ /* 0x000e220000001000 */
[----:B------:R-:W-:-:S07]  /*d080*/  @P0 FMUL.FTZ R5, R3, 0.69314718246459960938 ;  /* 0x3f31721803050820 */ /* 0x000fce0000410000 */
[----:B------:R-:W1:Y:S01]  /*d090*/  @P0 MUFU.LG2 R0, R0 ;  /* 0x0000000000000308 */ /* 0x000e620000000c00 */
        /* <DEDUP_REMOVED lines=8> */
[----:B-1----:R-:W-:Y:S01]  /*d120*/  @P0 FMUL.FTZ R0, R0, 0.69314718246459960938 ;  /* 0x3f31721800000820 */ /* 0x002fe20000410000 */
[-C--:B------:R-:W-:Y:S01]  /*d130*/  FMUL.FTZ R40, R40, R4.reuse ;  /* 0x0000000428287220 */ /* 0x080fe20000410000 */
[-C--:B------:R-:W-:Y:S01]  /*d140*/  FMUL.FTZ R41, R41, R4.reuse ;  /* 0x0000000429297220 */ /* 0x080fe20000410000 */
[----:B------:R-:W-:Y:S01]  /*d150*/  FMUL.FTZ R44, R44, R4 ;  /* 0x000000042c2c7220 */ /* 0x000fe20000410000 */
[----:B------:R-:W-:Y:S01]  /*d160*/  @P0 FFMA.FTZ R156, R5, R10, R0 ;  /* 0x0000000a059c0223 */ /* 0x000fe20000010000 */
[-C--:B------:R-:W-:Y:S01]  /*d170*/  FMUL.FTZ R45, R45, R4.reuse ;  /* 0x000000042d2d7220 */ /* 0x080fe20000410000 */
[----:B------:R-:W0:Y:S01]  /*d180*/  SHFL.BFLY PT, R0, R12, 0x2, 0x1f ;  /* 0x0c401f000c007f89 */ /* 0x000e2200000e0000 */
        /* <DEDUP_REMOVED lines=23> */
[----:B0-----:R-:W-:Y:S01]  /*d300*/  FADD.FTZ R0, R0, R12 ;  /* 0x0000000c00007221 */ /* 0x001fe20000010000 */
[-C--:B------:R-:W-:Y:S01]  /*d310*/  FMUL.FTZ R93, R93, R4.reuse ;  /* 0x000000045d5d7220 */ /* 0x080fe20000410000 */
[-C--:B------:R-:W-:Y:S01]  /*d320*/  FMUL.FTZ R96, R96, R4.reuse ;  /* 0x0000000460607220 */ /* 0x080fe20000410000 */
[-C--:B------:R-:W-:Y:S01]  /*d330*/  FMUL.FTZ R97, R97, R4.reuse ;  /* 0x0000000461617220 */ /* 0x080fe20000410000 */
        /* <DEDUP_REMOVED lines=25> */
[----:B0-----:R-:W-:Y:S01]  /*d4d0*/  FADD.FTZ R5, R0, R5 ;  /* 0x0000000500057221 */ /* 0x001fe20000010000 */
[----:B------:R-:W-:-:S02]  /*d4e0*/  IMAD.MOV.U32 R0, RZ, RZ, RZ ;  /* 0x000000ffff007224 */ /* 0x000fc400078e00ff */
[-C--:B------:R-:W-:Y:S01]  /*d4f0*/  FMUL.FTZ R148, R148, R4.reuse ;  /* 0x0000000494947220 */ /* 0x080fe20000410000 */
[----:B------:R-:W-:Y:S01]  /*d500*/  FMUL.FTZ R149, R149, R4 ;  /* 0x0000000495957220 */ /* 0x000fe20000410000 */
        /* <DEDUP_REMOVED lines=17> */
[----:B------:R-:W-:Y:S01]  /*d620*/  ISETP.NE.AND P0, PT, R197, RZ, PT ;  /* 0x000000ffc500720c */ /* 0x000fe20003f05270 */
        /* <DEDUP_REMOVED lines=12> */
[----:B------:R-:W-:-:S02]  /*d6f0*/  @!P0 IMAD R3, R19, 0x40, R195 ;  /* 0x0000004013038824 */ /* 0x000fc400078e02c3 */
[-C--:B------:R-:W-:Y:S01]  /*d700*/  FMUL.FTZ R71, R71, R0.reuse ;  /* 0x0000000047477220 */ /* 0x080fe20000410000 */
[----:B------:R-:W-:Y:S02]  /*d710*/  VIADD R19, R19, 0x1 ;  /* 0x0000000113137836 */ /* 0x000fe40000000000 */
[-C--:B------:R-:W-:Y:S01]  /*d720*/  FMUL.FTZ R74, R74, R0.reuse ;  /* 0x000000004a4a7220 */ /* 0x080fe20000410000 */
[----:B------:R-:W-:Y:S02]  /*d730*/  @!P0 IMAD R3, R3, 0x4, R2 ;  /* 0x0000000403038824 */ /* 0x000fe400078e0202 */
[-C--:B------:R-:W-:Y:S01]  /*d740*/  FMUL.FTZ R75, R75, R0.reuse ;  /* 0x000000004b4b7220 */ /* 0x080fe20000410000 */
[-C--:B------:R-:W-:Y:S01]  /*d750*/  FMUL.FTZ R78, R78, R0.reuse ;  /* 0x000000004e4e7220 */ /* 0x080fe20000410000 */
[----:B------:R-:W-:Y:S01]  /*d760*/  ISETP.NE.AND P1, PT, R19, 0x2, PT ;  /* 0x000000021300780c */ /* 0x000fe20003f25270 */
[-C--:B------:R-:W-:Y:S01]  /*d770*/  FMUL.FTZ R79, R79, R0.reuse ;  /* 0x000000004f4f7220 */ /* 0x080fe20000410000 */
[----:B------:R-:W-:Y:S01]  /*d780*/  @!P0 STS [R3+0x28800], R4 ;  /* 0x0288000403008388 */ /* 0x000fe20000000800 */
[-C--:B------:R-:W-:Y:S01]  /*d790*/  FMUL.FTZ R82, R82, R0.reuse ;  /* 0x0000000052527220 */ /* 0x080fe20000410000 */
[-C--:B------:R-:W-:Y:S01]  /*d7a0*/  FMUL.FTZ R83, R83, R0.reuse ;  /* 0x0000000053537220 */ /* 0x080fe20000410000 */
[-C--:B------:R-:W-:Y:S01]  /*d7b0*/  FMUL.FTZ R86, R86, R0.reuse ;  /* 0x0000000056567220 */ /* 0x080fe20000410000 */
[----:B------:R0:W-:Y:S01]  /*d7c0*/  @!P0 STS [R3+0x28820], R0 ;  /* 0x0288200003008388 */ /* 0x0001e20000000800 */
        /* <DEDUP_REMOVED lines=33> */
[----:B0-----:R-:W-:Y:S01]  /*d9e0*/  SEL R0, RZ, 0x1, P1 ;  /* 0x00000001ff007807 */ /* 0x001fe20000800000 */
[----:B------:R-:W-:Y:S06]  /*d9f0*/  BAR.ARV 0xe, 0x100 ;  /* 0x0384000000007b1d */ /* 0x000fec0000002000 */
[----:B------:R-:W-:-:S02]  /*da00*/  PLOP3.LUT P0, PT, PT, PT, PT, 0x8, 0x0 ;  /* 0x000000000000781c */ /* 0x000fc40003f0e170 */
[----:B------:R-:W-:Y:S02]  /*da10*/  LOP3.LUT R185, R185, R0, RZ, 0x3c, !PT ;  /* 0x00000000b9b97212 */ /* 0x000fe400078e3cff */
[----:B------:R-:W-:Y:S01]  /*da20*/  SEL R19, R19, RZ, P1 ;  /* 0x000000ff13137207 */ /* 0x000fe20000800000 */
[----:B---3--:R-:W-:-:S05]  /*da30*/  VIADD R14, R14, 0x1 ;  /* 0x000000010e0e7836 */ /* 0x008fca0000000000 */
[----:B------:R0:W-:Y:S03]  /*da40*/  STL [R1+0x3c], R14 ;  /* 0x00003c0e01007387 */ /* 0x0001e60000100800 */
.L_x_640:
[----:B------:R-:W-:Y:S05]  /*da50*/  BSYNC B7 ;  /* 0x0000000000077941 */ /* 0x000fea0003800000 */
.L_x_636:
[----:B------:R-:W2:Y:S08]  /*da60*/  S2UR UR4, SR_CgaCtaId ;  /* 0x00000000000479c3 */ /* 0x000eb00000008800 */
[----:B------:R-:W-:Y:S01]  /*da70*/  BAR.SYNC.DEFER_BLOCKING 0x5, 0x180 ;  /* 0x0146000000007b1d */ /* 0x000fe20000010000 */
[----:B------:R-:W-:-:S05]  /*da80*/  MOV R2, 0x400 ;  /* 0x0000040000027802 */ /* 0x000fca0000000f00 */
[----:B------:R-:W-:Y:S01]  /*da90*/  BSSY B0, `(.L_x_712) ;  /* 0x0000507000007945 */ /* 0x000fe20003800000 */
[----:B--2---:R-:W-:-:S05]  /*daa0*/  IMAD.U32 R190, RZ, RZ, UR4 ;  /* 0x00000004ffbe7e24 */ /* 0x004fca000f8e00ff */
[----:B------:R-:W-:-:S05]  /*dab0*/  LEA R2, R190, R2, 0x18 ;  /* 0x00000002be027211 */ /* 0x000fca00078ec0ff */
[----:B-----5:R2:W3:Y:S01]  /*dac0*/  LDS.128 R152, [R2+0x28cd0] ;  /* 0x028cd00002987984 */ /* 0x0204e20000000c00 */
[----:B------:R-:W-:Y:S06]  /*dad0*/  BAR.ARV 0x4, 0x180 ;  /* 0x0106000000007b1d */ /* 0x000fec0000002000 */
[----:B------:R-:W-:Y:S05]  /*dae0*/  @P0 BRA `(.L_x_713) ;  /* 0x0000003c00ec0947 */ /* 0x000fea0003800000 */
[----:B------:R-:W4:Y:S01]  /*daf0*/  LDL R3, [R1+0x58] ;  /* 0x0000580001037983 */ /* 0x000f220000100800 */
[----:B------:R-:W1:Y:S01]  /*db00*/  S2R R0, SR_SWINHI ;  /* 0x0000000000007919 */ /* 0x000e620000002f00 */
[----:B------:R-:W-:Y:S01]  /*db10*/  F2FP.BF16.F32.PACK_AB R6, R29, R28 ;  /* 0x0000001c1d06723e */ /* 0x000fe200000010ff */
[----:B------:R-:W-:Y:S01]  /*db20*/  ULDC.64 UR6, c[0x0][0xc00] ;  /* 0x0003000000067ab9 */ /* 0x000fe20000000a00 */
[----:B------:R-:W-:Y:S01]  /*db30*/  F2FP.BF16.F32.PACK_AB R7, R31, R30 ;  /* 0x0000001e1f07723e */ /* 0x000fe200000010ff */
[----:B---3--:R-:W3:Y:S01]  /*db40*/  LDL.LU R152, [R1+0x1c] ;  /* 0x00001c0001987983 */ /* 0x008ee20000300800 */
[----:B------:R-:W-:Y:S01]  /*db50*/  F2FP.BF16.F32.PACK_AB R8, R33, R32 ;  /* 0x000000202108723e */ /* 0x000fe200000010ff */
[----:B------:R-:W-:Y:S01]  /*db60*/  ULDC.64 UR4, c[0x0][0xc08] ;  /* 0x0003020000047ab9 */ /* 0x000fe20000000a00 */
[----:B------:R-:W-:Y:S01]  /*db70*/  F2FP.BF16.F32.PACK_AB R9, R35, R34 ;  /* 0x000000222309723e */ /* 0x000fe200000010ff */
[----:B------:R-:W2:Y:S01]  /*db80*/  LDL.LU R20, [R1+0x20] ;  /* 0x0000200001147983 */ /* 0x000ea20000300800 */
[----:B0-----:R-:W-:-:S02]  /*db90*/  MOV R14, R2 ;  /* 0x00000002000e7202 */ /* 0x001fc40000000f00 */
[----:B-1----:R-:W-:Y:S02]  /*dba0*/  MOV R15, R0 ;  /* 0x00000000000f7202 */ /* 0x002fe40000000f00 */
[----:B------:R-:W-:Y:S02]  /*dbb0*/  F2FP.BF16.F32.PACK_AB R10, R37, R36 ;  /* 0x00000024250a723e */ /* 0x000fe400000010ff */
[----:B------:R-:W-:Y:S01]  /*dbc0*/  F2FP.BF16.F32.PACK_AB R11, R39, R38 ;  /* 0x00000026270b723e */ /* 0x000fe200000010ff */
[----:B------:R-:W-:Y:S01]  /*dbd0*/  BAR.SYNC.DEFER_BLOCKING 0x1, 0x100 ;  /* 0x0044000000007b1d */ /* 0x000fe20000010000 */
[----:B----4-:R-:W-:-:S03]  /*dbe0*/  IMAD.WIDE R12, R3, 0x2, R14 ;  /* 0x00000002030c7825 */ /* 0x010fc600078e020e */
[----:B------:R-:W-:Y:S01]  /*dbf0*/  LOP3.LUT R0, R12, 0x380, RZ, 0xc0, !PT ;  /* 0x000003800c007812 */ /* 0x000fe200078ec0ff */
[----:B------:R-:W-:-:S03]  /*dc00*/  IMAD.MOV.U32 R5, RZ, RZ, R13 ;  /* 0x000000ffff057224 */ /* 0x000fc600078e000d */
[----:B------:R-:W-:-:S04]  /*dc10*/  SHF.R.U64 R0, R0, 0x3, RZ ;  /* 0x0000000300007819 */ /* 0x000fc800000012ff */
[----:B------:R-:W-:-:S04]  /*dc20*/  LOP3.LUT R4, R0, R12, RZ, 0x3c, !PT ;  /* 0x0000000c00047212 */ /* 0x000fc800078e3cff */
[----:B------:R-:W-:Y:S02]  /*dc30*/  MOV R0, R4 ;  /* 0x0000000400007202 */ /* 0x000fe40000000f00 */
[----:B------:R-:W-:Y:S02]  /*dc40*/  F2FP.BF16.F32.PACK_AB R4, R25, R24 ;  /* 0x000000181904723e */ /* 0x000fe400000010ff */
[----:B------:R-:W-:-:S05]  /*dc50*/  F2FP.BF16.F32.PACK_AB R5, R27, R26 ;  /* 0x0000001a1b05723e */ /* 0x000fca00000010ff */
[----:B------:R0:W-:Y:S02]  /*dc60*/  STSM.16.M88.4 [R0], R4 ;  /* 0x0000000400007844 */ /* 0x0001e40000000200 */
[----:B0-----:R-:W-:-:S04]  /*dc70*/  IADD3 R4, P0, R12, 0x20, RZ ;  /* 0x000000200c047810 */ /* 0x001fc80007f1e0ff */
[----:B------:R-:W-:Y:S01]  /*dc80*/  LOP3.LUT R0, R4, 0x380, RZ, 0xc0, !PT ;  /* 0x0000038004007812 */ /* 0x000fe200078ec0ff */
[----:B------:R-:W-:-:S03]  /*dc90*/  IMAD.X R5, RZ, RZ, R13, P0 ;  /* 0x000000ffff057224 */ /* 0x000fc600000e060d */
[----:B------:R-:W-:-:S04]  /*dca0*/  SHF.R.U64 R0, R0, 0x3, RZ ;  /* 0x0000000300007819 */ /* 0x000fc800000012ff */
[----:B------:R-:W-:-:S04]  /*dcb0*/  LOP3.LUT R4, R0, R4, RZ, 0x3c, !PT ;  /* 0x0000000400047212 */ /* 0x000fc800078e3cff */
[----:B------:R-:W-:-:S05]  /*dcc0*/  MOV R4, R4 ;  /* 0x0000000400047202 */ /* 0x000fca0000000f00 */
[----:B------:R0:W-:Y:S02]  /*dcd0*/  STSM.16.M88.4 [R4], R8 ;  /* 0x0000000804007844 */ /* 0x0001e40000000200 */
[----:B0-----:R-:W-:-:S04]  /*dce0*/  IADD3 R4, P0, R12, 0x40, RZ ;  /* 0x000000400c047810 */ /* 0x001fc80007f1e0ff */
[----:B------:R-:W-:Y:S01]  /*dcf0*/  LOP3.LUT R0, R4, 0x380, RZ, 0xc0, !PT ;  /* 0x0000038004007812 */ /* 0x000fe200078ec0ff */
[----:B------:R-:W-:-:S03]  /*dd00*/  IMAD.X R5, RZ, RZ, R13, P0 ;  /* 0x000000ffff057224 */ /* 0x000fc600000e060d */
[----:B------:R-:W-:-:S04]  /*dd10*/  SHF.R.U64 R0, R0, 0x3, RZ ;  /* 0x0000000300007819 */ /* 0x000fc800000012ff */
[----:B------:R-:W-:Y:S02]  /*dd20*/  LOP3.LUT R4, R0, R4, RZ, 0x3c, !PT ;  /* 0x0000000400047212 */ /* 0x000fe400078e3cff */
[----:B------:R-:W-:Y:S02]  /*dd30*/  F2FP.BF16.F32.PACK_AB R6, R45, R44 ;  /* 0x0000002c2d06723e */ /* 0x000fe400000010ff */
[----:B------:R-:W-:Y:S02]  /*dd40*/  MOV R0, R4 ;  /* 0x0000000400007202 */ /* 0x000fe40000000f00 */
[----:B------:R-:W-:Y:S02]  /*dd50*/  F2FP.BF16.F32.PACK_AB R4, R41, R40 ;  /* 0x000000282904723e */ /* 0x000fe400000010ff */
[----:B------:R-:W-:Y:S02]  /*dd60*/  F2FP.BF16.F32.PACK_AB R5, R43, R42 ;  /* 0x0000002a2b05723e */ /* 0x000fe400000010ff */
[----:B------:R-:W-:-:S05]  /*dd70*/  F2FP.BF16.F32.PACK_AB R7, R47, R46 ;  /* 0x0000002e2f07723e */ /* 0x000fca00000010ff */
        /* <DEDUP_REMOVED lines=131> */
[----:B------:R-:W-:-:S02]  /*e5b0*/  F2FP.BF16.F32.PACK_AB R7, R143, R142 ;  /* 0x0000008e8f07723e */ /* 0x000fc400000010ff */
[----:B------:R-:W-:-:S03]  /*e5c0*/  IADD3 R0, P0, R12, 0x6060, RZ ;  /* 0x000060600c007810 */ /* 0x000fc60007f1e0ff */
[----:B------:R0:W-:Y:S02]  /*e5d0*/  STSM.16.M88.4 [R3], R4 ;  /* 0x0000000403007844 */ /* 0x0001e40000000200 */
[----:B------:R-:W-:Y:S01]  /*e5e0*/  IMAD.X R13, RZ, RZ, R13, P0 ;  /* 0x000000ffff0d7224 */ /* 0x000fe200000e060d */
[----:B------:R-:W-:Y:S02]  /*e5f0*/  F2FP.BF16.F32.PACK_AB R8, R145, R144 ;  /* 0x000000909108723e */ /* 0x000fe400000010ff */
[----:B0-----:R-:W-:-:S04]  /*e600*/  LOP3.LUT R3, R0, 0x380, RZ, 0xc0, !PT ;  /* 0x0000038000037812 */ /* 0x001fc800078ec0ff */
[----:B------:R-:W-:-:S04]  /*e610*/  SHF.R.U64 R3, R3, 0x3, RZ ;  /* 0x0000000303037819 */ /* 0x000fc800000012ff */
[----:B------:R-:W-:Y:S02]  /*e620*/  LOP3.LUT R12, R3, R0, RZ, 0x3c, !PT ;  /* 0x00000000030c7212 */ /* 0x000fe400078e3cff */
[----:B---3--:R-:W-:Y:S02]  /*e630*/  IADD3 R6, P0, R152, UR6, RZ ;  /* 0x0000000698067c10 */ /* 0x008fe4000ff1e0ff */
[----:B------:R-:W-:Y:S02]  /*e640*/  MOV R12, R12 ;  /* 0x0000000c000c7202 */ /* 0x000fe40000000f00 */
[----:B------:R-:W-:Y:S02]  /*e650*/  F2FP.BF16.F32.PACK_AB R9, R147, R146 ;  /* 0x000000929309723e */ /* 0x000fe400000010ff */
[----:B------:R-:W-:Y:S02]  /*e660*/  F2FP.BF16.F32.PACK_AB R10, R149, R148 ;  /* 0x00000094950a723e */ /* 0x000fe400000010ff */
[----:B------:R-:W-:-:S02]  /*e670*/  F2FP.BF16.F32.PACK_AB R11, R151, R150 ;  /* 0x00000096970b723e */ /* 0x000fc400000010ff */
[----:B--2---:R-:W-:Y:S02]  /*e680*/  IADD3.X R7, R20, UR7, RZ, P0, !PT ;  /* 0x0000000714077c10 */ /* 0x004fe400087fe4ff */
[----:B------:R-:W-:Y:S01]  /*e690*/  ISETP.NE.U32.AND P0, PT, RZ, UR4, PT ;  /* 0x00000004ff007c0c */ /* 0x000fe2000bf05070 */
[----:B------:R0:W-:Y:S01]  /*e6a0*/  STSM.16.M88.4 [R12], R8 ;  /* 0x000000080c007844 */ /* 0x0001e20000000200 */
[----:B------:R-:W-:Y:S02]  /*e6b0*/  BAR.SYNC.DEFER_BLOCKING 0x1, 0x100 ;  /* 0x0044000000007b1d */ /* 0x000fe40000010000 */
[----:B------:R-:W-:Y:S02]  /*e6c0*/  ISETP.NE.AND.EX P0, PT, RZ, UR5, PT, P0 ;  /* 0x00000005ff007c0c */ /* 0x000fe4000bf05300 */
[----:B------:R-:W-:-:S04]  /*e6d0*/  ISETP.NE.U32.AND P1, PT, RZ, UR6, PT ;  /* 0x00000006ff007c0c */ /* 0x000fc8000bf25070 */
[----:B------:R-:W-:Y:S01]  /*e6e0*/  ISETP.NE.AND.EX P1, PT, RZ, UR7, PT, P1 ;  /* 0x00000007ff007c0c */ /* 0x000fe2000bf25310 */
[----:B------:R-:W-:-:S06]  /*e6f0*/  IMAD.MOV.U32 R4, RZ, RZ, RZ ;  /* 0x000000ffff047224 */ /* 0x000fcc00078e00ff */
[----:B0-----:R-:W-:Y:S01]  /*e700*/  @P0 IADD3 R8, P2, R152, UR4, RZ ;  /* 0x0000000498080c10 */ /* 0x001fe2000ff5e0ff */
[----:B------:R-:W-:Y:S02]  /*e710*/  ULDC UR4, c[0x0][0xa88] ;  /* 0x0002a20000047ab9 */ /* 0x000fe40000000800 */
[----:B------:R-:W-:Y:S01]  /*e720*/  IMAD.U32 R3, RZ, RZ, UR4 ;  /* 0x00000004ff037e24 */ /* 0x000fe2000f8e00ff */
[----:B------:R-:W-:Y:S02]  /*e730*/  @P0 IADD3.X R9, R20, UR5, RZ, P2, !PT ;  /* 0x0000000514090c10 */ /* 0x000fe400097fe4ff */
[----:B------:R0:W5:Y:S04]  /*e740*/  @P1 LDG.E R4, desc[UR42][R6.64] ;  /* 0x0000002a06041981 */ /* 0x000168000c1e1900 */
[----:B------:R0:W5:Y:S01]  /*e750*/  @P0 LDG.E R3, desc[UR42][R8.64] ;  /* 0x0000002a08030981 */ /* 0x000162000c1e1900 */
[----:B------:R-:W-:Y:S05]  /*e760*/  @P0 BRA `(.L_x_714) ;  /* 0x0000000000100947 */ /* 0x000fea0003800000 */
[----:B------:R-:W-:Y:S05]  /*e770*/  @!P1 BRA `(.L_x_714) ;  /* 0x00000000000c9947 */ /* 0x000fea0003800000 */
[----:B-----5:R-:W2:Y:S04]  /*e780*/  LDG.E R3, desc[UR42][R6.64] ;  /* 0x0000002a06037981 */ /* 0x020ea8000c1e1900 */
[----:B0-----:R-:W2:Y:S02]  /*e790*/  LDG.E R6, desc[UR42][R6.64+0x4] ;  /* 0x0000042a06067981 */ /* 0x001ea4000c1e1900 */
[----:B--2---:R-:W-:-:S07]  /*e7a0*/  IMAD.IADD R3, R6, 0x1, -R3 ;  /* 0x0000000106037824 */ /* 0x004fce00078e0a03 */
.L_x_714:
[----:B------:R-:W2:Y:S01]  /*e7b0*/  LDL R0, [R1+0x44] ;  /* 0x0000440001007983 */ /* 0x000ea20000100800 */
[----:B------:R-:W-:-:S03]  /*e7c0*/  ULDC UR4, c[0x0][0xad4] ;  /* 0x0002b50000047ab9 */ /* 0x000fc60000000800 */
[----:B------:R-:W3:Y:S04]  /*e7d0*/  LDL.LU R5, [R1+0x18] ;  /* 0x0000180001057983 */ /* 0x000ee80000300800 */
[----:B------:R1:W5:Y:S04]  /*e7e0*/  LDL R159, [R1+0x14] ;  /* 0x00001400019f7983 */ /* 0x0003680000100800 */
[----:B------:R1:W5:Y:S04]  /*e7f0*/  LDL R158, [R1+0x24] ;  /* 0x00002400019e7983 */ /* 0x0003680000100800 */
[----:B--2---:R-:W2:Y:S01]  /*e800*/  SHFL.IDX PT, R0, R0, RZ, 0x1f ;  /* 0x00001fff00007589 */ /* 0x004ea200000e0000 */
[----:B---3--:R-:W-:-:S02]  /*e810*/  ISETP.NE.AND P1, PT, R5, RZ, PT ;  /* 0x000000ff0500720c */ /* 0x008fc40003f25270 */
[----:B--2---:R-:W-:Y:S02]  /*e820*/  ISETP.NE.AND P0, PT, R0, RZ, PT ;  /* 0x000000ff0000720c */ /* 0x004fe40003f05270 */
[----:B------:R-:W-:Y:S02]  /*e830*/  SEL R0, R5, UR4, P1 ;  /* 0x0000000405007c07 */ /* 0x000fe40008800000 */
[----:B-----5:R-:W-:-:S09]  /*e840*/  SHF.R.S32.HI R5, RZ, 0x1f, R4 ;  /* 0x0000001fff057819 */ /* 0x020fd20000011404 */
[----:B-1----:R-:W-:Y:S05]  /*e850*/  @P0 BRA `(.L_x_715) ;  /* 0x0000000400040947 */ /* 0x002fea0003800000 */
[----:B------:R-:W2:Y:S01]  /*e860*/  LDL.LU R11, [R1+0x40] ;  /* 0x00004000010b7983 */ /* 0x000ea20000300800 */
[----:B------:R-:W-:Y:S01]  /*e870*/  IMAD.MOV.U32 R10, RZ, RZ, 0x9b8 ;  /* 0x000009b8ff0a7424 */ /* 0x000fe200078e00ff */
[----:B------:R-:W-:Y:S01]  /*e880*/  ISETP.GT.AND P1, PT, R0, 0x1, PT ;  /* 0x000000010000780c */ /* 0x000fe20003f24270 */
[----:B------:R-:W1:Y:S01]  /*e890*/  LDC R157, c[0x0][0xbe8] ;  /* 0x0002fa00ff9d7b82 */ /* 0x000e620000000800 */
[----:B------:R-:W3:Y:S04]  /*e8a0*/  LDL R20, [R1+0x50] ;  /* 0x0000500001147983 */ /* 0x000ee80000100800 */
[----:B------:R-:W4:Y:S01]  /*e8b0*/  LDL R152, [R1+0x38] ;  /* 0x0000380001987983 */ /* 0x000f220000100800 */
[----:B------:R-:W-:Y:S02]  /*e8c0*/  SEL R10, R10, 0x978, P1 ;  /* 0x000009780a0a7807 */ /* 0x000fe40000800000 */
[----:B------:R-:W-:Y:S01]  /*e8d0*/  ISETP.NE.U32.AND P0, PT, RZ, UR6, PT ;  /* 0x00000006ff007c0c */ /* 0x000fe2000bf05070 */
[----:B------:R-:W5:Y:S01]  /*e8e0*/  LDL R161, [R1+0x54] ;  /* 0x0000540001a17983 */ /* 0x000f620000100800 */
[----:B0-----:R-:W0:Y:S02]  /*e8f0*/  LDC.64 R6, c[0x0][R10+0x220] ;  /* 0x000088000a067b82 */ /* 0x001e240000000a00 */
[----:B------:R-:W-:Y:S01]  /*e900*/  ISETP.NE.AND.EX P0, PT, RZ, UR7, PT, P0 ;  /* 0x00000007ff007c0c */ /* 0x000fe2000bf05300 */
[----:B------:R-:W5:Y:S03]  /*e910*/  LDL R160, [R1+0x48] ;  /* 0x0000480001a07983 */ /* 0x000f660000100800 */
[----:B------:R-:W-:-:S02]  /*e920*/  SEL R12, R159, RZ, !P0 ;  /* 0x000000ff9f0c7207 */ /* 0x000fc40004000000 */
[----:B------:R-:W1:Y:S03]  /*e930*/  LDC.64 R8, c[0x0][R10+0x218] ;  /* 0x000086000a087b82 */ /* 0x000e660000000a00 */
[----:B0-----:R-:W-:Y:S01]  /*e940*/  IMAD R7, R7, R12, RZ ;  /* 0x0000000c07077224 */ /* 0x001fe200078e02ff */
[----:B--2---:R-:W-:-:S05]  /*e950*/  SEL R11, R11, RZ, !P0 ;  /* 0x000000ff0b0b7207 */ /* 0x004fca0004000000 */
[C---:B------:R-:W-:Y:S02]  /*e960*/  IMAD R11, R6.reuse, R11, R7 ;  /* 0x0000000b060b7224 */ /* 0x040fe400078e0207 */
[----:B------:R-:W-:-:S04]  /*e970*/  IMAD.WIDE.U32 R6, R6, R12, RZ ;  /* 0x0000000c06067225 */ /* 0x000fc800078e00ff */
[-C--:B-1----:R-:W-:Y:S02]  /*e980*/  IMAD R12, R9, R184.reuse, RZ ;  /* 0x000000b8090c7224 */ /* 0x082fe400078e02ff */
[----:B------:R-:W-:-:S04]  /*e990*/  IMAD.WIDE.U32 R8, R8, R184, RZ ;  /* 0x000000b808087225 */ /* 0x000fc800078e00ff */
[----:B------:R-:W-:Y:S01]  /*e9a0*/  IMAD.IADD R12, R9, 0x1, R12 ;  /* 0x00000001090c7824 */ /* 0x000fe200078e020c */
[----:B------:R-:W-:Y:S02]  /*e9b0*/  IADD3 R13, P2, P3, R6, R8, R4 ;  /* 0x00000008060d7210 */ /* 0x000fe40007b5e004 */
[----:B------:R-:W0:Y:S01]  /*e9c0*/  LDC.64 R8, c[0x0][R10+0x228] ;  /* 0x00008a000a087b82 */ /* 0x000e220000000a00 */
[----:B------:R-:W-:Y:S01]  /*e9d0*/  ISETP.NE.AND P0, PT, R157, 0x1, PT ;  /* 0x000000019d00780c */ /* 0x000fe20003f05270 */
[----:B------:R-:W-:-:S12]  /*e9e0*/  IMAD.IADD R11, R7, 0x1, R11 ;  /* 0x00000001070b7824 */ /* 0x000fd800078e020b */
[----:B------:R-:W1:Y:S08]  /*e9f0*/  @P0 LDC R7, c[0x0][0xbec] ;  /* 0x0002fb00ff070b82 */ /* 0x000e700000000800 */
[----:B------:R-:W2:Y:S01]  /*ea00*/  @P0 LDC R6, c[0x0][0xbf0] ;  /* 0x0002fc00ff060b82 */ /* 0x000ea20000000800 */
[----:B---3--:R-:W-:Y:S01]  /*ea10*/  IMAD R20, R158, 0x40, R20 ;  /* 0x000000409e147824 */ /* 0x008fe200078e0214 */
[----:B----4-:R-:W-:-:S02]  /*ea20*/  SEL R152, R152, RZ, P1 ;  /* 0x000000ff98987207 */ /* 0x010fc40000800000 */
[----:B------:R-:W-:Y:S01]  /*ea30*/  IADD3.X R11, R11, R12, R5, P2, P3 ;  /* 0x0000000c0b0b7210 */ /* 0x000fe200017e6405 */
[----:B------:R-:W-:Y:S02]  /*ea40*/  IMAD.MOV.U32 R12, RZ, RZ, R20 ;  /* 0x000000ffff0c7224 */ /* 0x000fe400078e0014 */
[----:B-1----:R-:W-:-:S05]  /*ea50*/  @P0 IMAD.HI.U32 R7, R20, R7, RZ ;  /* 0x0000000714070227 */ /* 0x002fca00078e00ff */
[----:B--2---:R-:W-:Y:S01]  /*ea60*/  @P0 SHF.R.U32.HI R12, RZ, R6, R7 ;  /* 0x00000006ff0c0219 */ /* 0x004fe20000011607 */
[----:B0-----:R-:W-:-:S04]  /*ea70*/  IMAD.WIDE.U32 R6, R8, R152, RZ ;  /* 0x0000009808067225 */ /* 0x001fc800078e00ff */
[----:B------:R-:W-:-:S04]  /*ea80*/  IMAD R8, R9, R152, RZ ;  /* 0x0000009809087224 */ /* 0x000fc800078e02ff */
[----:B------:R-:W-:Y:S02]  /*ea90*/  IMAD.IADD R7, R7, 0x1, R8 ;  /* 0x0000000107077824 */ /* 0x000fe400078e0208 */
[----:B------:R0:W1:Y:S01]  /*eaa0*/  LDC.64 R8, c[0x0][R10+0x210] ;  /* 0x000084000a087b82 */ /* 0x0000620000000a00 */
[----:B------:R-:W-:Y:S01]  /*eab0*/  IADD3 R6, P0, P2, R12, R13, R6 ;  /* 0x0000000d0c067210 */ /* 0x000fe20007a1e006 */
[--C-:B------:R-:W-:Y:S01]  /*eac0*/  IMAD.MOV R13, RZ, RZ, -R12.reuse ;  /* 0x000000ffff0d7224 */ /* 0x100fe200078e0a0c */
[----:B------:R-:W-:-:S03]  /*ead0*/  SHF.R.S32.HI R12, RZ, 0x1f, R12 ;  /* 0x0000001fff0c7819 */ /* 0x000fc6000001140c */
[----:B------:R-:W-:Y:S01]  /*eae0*/  IMAD R13, R157, R13, R20 ;  /* 0x0000000d9d0d7224 */ /* 0x000fe200078e0214 */
[----:B------:R-:W-:-:S04]  /*eaf0*/  IADD3.X R7, R12, R11, R7, P0, P2 ;  /* 0x0000000b0c077210 */ /* 0x000fc800007e4407 */
[----:B0-----:R-:W-:Y:S01]  /*eb00*/  SHF.R.S32.HI R10, RZ, 0x1f, R13 ;  /* 0x0000001fff0a7819 */ /* 0x001fe2000001140d */
[-C--:B-1----:R-:W-:Y:S02]  /*eb10*/  IMAD R9, R9, R13.reuse, RZ ;  /* 0x0000000d09097224 */ /* 0x082fe400078e02ff */
[----:B------:R-:W-:-:S04]  /*eb20*/  IMAD.WIDE.U32 R6, R8, R13, R6 ;  /* 0x0000000d08067225 */ /* 0x000fc800078e0006 */
[----:B------:R-:W-:Y:S02]  /*eb30*/  IMAD R10, R8, R10, R9 ;  /* 0x0000000a080a7224 */ /* 0x000fe400078e0209 */
[----:B------:R-:W0:Y:S08]  /*eb40*/  LDC.64 R8, c[0x0][0xba8] ;  /* 0x0002ea00ff087b82 */ /* 0x000e300000000a00 */
[----:B0-----:R-:W0:Y:S08]  /*eb50*/  @!P1 LDC R8, c[0x0][0xb50] ;  /* 0x0002d400ff089b82 */ /* 0x001e300000000800 */
[----:B------:R-:W1:Y:S01]  /*eb60*/  @!P1 LDC R9, c[0x0][0xb54] ;  /* 0x0002d500ff099b82 */ /* 0x000e620000000800 */
[----:B------:R-:W-:-:S02]  /*eb70*/  IMAD.IADD R10, R7, 0x1, R10 ;  /* 0x00000001070a7824 */ /* 0x000fc400078e020a */
[----:B------:R-:W-:Y:S01]  /*eb80*/  IMAD R11, R158, 0x40, R195 ;  /* 0x000000409e0b7824 */ /* 0x000fe200078e02c3 */
[----:B0-----:R-:W-:-:S04]  /*eb90*/  LEA R8, P0, R6, R8, 0x2 ;  /* 0x0000000806087211 */ /* 0x001fc800078010ff */
[----:B-1----:R-:W-:Y:S01]  /*eba0*/  LEA.HI.X R9, R6, R9, R10, 0x2, P0 ;  /* 0x0000000906097211 */ /* 0x002fe200000f140a */
[----:B-----5:R-:W-:Y:S02]  /*ebb0*/  IMAD.MOV R6, RZ, RZ, -R161 ;  /* 0x000000ffff067224 */ /* 0x020fe400078e0aa1 */
[----:B------:R-:W-:Y:S02]  /*ebc0*/  IMAD R10, R3, R157, RZ ;  /* 0x0000009d030a7224 */ /* 0x000fe400078e02ff */
[----:B------:R-:W-:Y:S01]  /*ebd0*/  SHFL.IDX PT, R7, R9, RZ, 0x1c1f ;  /* 0x001c1fff09077589 */ /* 0x000fe200000e0000 */
[----:B------:R-:W-:-:S03]  /*ebe0*/  ISETP.NE.AND P0, PT, R160, R6, PT ;  /* 0x00000006a000720c */ /* 0x000fc60003f05270 */
[----:B------:R-:W0:Y:S04]  /*ebf0*/  SHFL.IDX PT, R6, R8, RZ, 0x1c1f ;  /* 0x001c1fff08067589 */ /* 0x000e2800000e0000 */
[----:B------:R-:W-:Y:S04]  /*ec00*/  SHFL.IDX PT, R8, R8, 0x1, 0x1c1f ;  /* 0x003c1f0008087f89 */ /* 0x000fe800000e0000 */
[----:B------:R-:W1:Y:S01]  /*ec10*/  SHFL.IDX PT, R9, R9, 0x1, 0x1c1f ;  /* 0x003c1f0009097f89 */ /* 0x000e6200000e0000 */
[C---:B------:R-:W-:Y:S01]  /*ec20*/  ISETP.GE.OR P1, PT, R11.reuse, R10, P0 ;  /* 0x0000000a0b00720c */ /* 0x040fe20000726670 */
[----:B------:R-:W-:-:S05]  /*ec30*/  VIADD R11, R11, 0x8 ;  /* 0x000000080b0b7836 */ /* 0x000fca0000000000 */
[----:B------:R-:W-:-:S07]  /*ec40*/  ISETP.GE.OR P0, PT, R11, R10, P0 ;  /* 0x0000000a0b00720c */ /* 0x000fce0000706670 */
[----:B0-----:R2:W-:Y:S06]  /*ec50*/  @!P1 ST.E desc[UR42][R6.64], R156 ;  /* 0x0000009c06009985 */ /* 0x0015ec000c10192a */
[----:B-1----:R2:W-:Y:S02]  /*ec60*/  @!P0 ST.E desc[UR42][R8.64], R21 ;  /* 0x0000001508008985 */ /* 0x0025e4000c10192a */
.L_x_715:
[----:B------:R-:W-:Y:S02]  /*ec70*/  ISETP.GT.AND P1, PT, R0, 0x1, PT ;  /* 0x000000010000780c */ /* 0x000fe40003f24270 */
[----:B------:R-:W-:-:S04]  /*ec80*/  ISETP.NE.U32.AND P0, PT, RZ, UR6, PT ;  /* 0x00000006ff007c0c */ /* 0x000fc8000bf05070 */
[----:B------:R-:W-:-:S04]  /*ec90*/  ISETP.NE.AND.EX P0, PT, RZ, UR7, PT, P0 ;  /* 0x00000007ff007c0c */ /* 0x000fc8000bf05300 */
[----:B------:R-:W-:-:S03]  /*eca0*/  SEL R0, R159, RZ, !P0 ;  /* 0x000000ff9f007207 */ /* 0x000fc60004000000 */
[----:B------:R-:W-:Y:S06]  /*ecb0*/  @P1 BRA `(.L_x_716) ;  /* 0x0000001000601947 */ /* 0x000fec0003800000 */
[----:B------:R-:W1:Y:S01]  /*ecc0*/  S2R R20, SR_TID.X ;  /* 0x0000000000147919 */ /* 0x000e620000002100 */
[----:B------:R-:W3:Y:S01]  /*ecd0*/  LDC R80, c[0x0][0xbe8] ;  /* 0x0002fa00ff507b82 */ /* 0x000ee20000000800 */
[----:B------:R-:W-:Y:S01]  /*ece0*/  ULDC.64 UR4, c[0x0][0xaa0] ;  /* 0x0002a80000047ab9 */ /* 0x000fe20000000a00 */
[----:B-1----:R-:W-:-:S05]  /*ecf0*/  VIADD R20, R20, 0xffffff80 ;  /* 0xffffff8014147836 */ /* 0x002fca0000000000 */
[----:B0-2---:R-:W-:-:S04]  /*ed00*/  SHF.R.S32.HI R7, RZ, 0x1f, R20 ;  /* 0x0000001fff077819 */ /* 0x005fc80000011414 */
[----:B------:R-:W-:-:S04]  /*ed10*/  LEA.HI R7, R7, R20, RZ, 0x3 ;  /* 0x0000001407077211 */ /* 0x000fc800078f18ff */
[----:B------:R-:W-:-:S05]  /*ed20*/  SHF.R.S32.HI R6, RZ, 0x3, R7 ;  /* 0x00000003ff067819 */ /* 0x000fca0000011407 */
[----:B------:R-:W-:-:S04]  /*ed30*/  IMAD R9, R6, 0x40, R192 ;  /* 0x0000004006097824 */ /* 0x000fc800078e02c0 */
[----:B------:R-:W-:-:S03]  /*ed40*/  IMAD.WIDE R14, R9, 0x2, R14 ;  /* 0x00000002090e7825 */ /* 0x000fc600078e020e */
[C---:B------:R-:W-:Y:S01]  /*ed50*/  IADD3 R37, P0, R14.reuse, 0x5000, RZ ;  /* 0x000050000e257810 */ /* 0x040fe20007f1e0ff */
[----:B------:R-:W-:Y:S01]  /*ed60*/  IMAD R5, R5, UR4, RZ ;  /* 0x0000000405057c24 */ /* 0x000fe2000f8e02ff */
[----:B------:R-:W-:Y:S02]  /*ed70*/  LOP3.LUT R7, R7, 0xfffffff8, RZ, 0xc0, !PT ;  /* 0xfffffff807077812 */ /* 0x000fe400078ec0ff */
[----:B------:R-:W-:Y:S02]  /*ed80*/  LOP3.LUT R36, R37, 0x380, RZ, 0xc0, !PT ;  /* 0x0000038025247812 */ /* 0x000fe400078ec0ff */
[----:B------:R-:W-:Y:S02]  /*ed90*/  IADD3 R41, P1, R14, 0x6000, RZ ;  /* 0x000060000e297810 */ /* 0x000fe40007f3e0ff */
[----:B------:R-:W-:Y:S01]  /*eda0*/  SHF.R.U64 R36, R36, 0x3, RZ ;  /* 0x0000000324247819 */ /* 0x000fe200000012ff */
[----:B------:R-:W-:Y:S01]  /*edb0*/  IMAD R21, R4, UR5, R5 ;  /* 0x0000000504157c24 */ /* 0x000fe2000f8e0205 */
[----:B------:R-:W-:-:S02]  /*edc0*/  LOP3.LUT R40, R41, 0x380, RZ, 0xc0, !PT ;  /* 0x0000038029287812 */ /* 0x000fc400078ec0ff */
[----:B------:R-:W-:Y:S01]  /*edd0*/  LOP3.LUT R36, R36, R37, RZ, 0x3c, !PT ;  /* 0x0000002524247212 */ /* 0x000fe200078e3cff */
[----:B------:R-:W-:Y:S01]  /*ede0*/  IMAD.X R37, RZ, RZ, R15, P0 ;  /* 0x000000ffff257224 */ /* 0x000fe200000e060f */
[----:B------:R-:W-:Y:S01]  /*edf0*/  IADD3 R65, P0, R14, 0xc000, RZ ;  /* 0x0000c0000e417810 */ /* 0x000fe20007f1e0ff */
[----:B------:R-:W-:Y:S01]  /*ee00*/  IMAD.WIDE.U32 R4, R4, UR4, RZ ;  /* 0x0000000404047c25 */ /* 0x000fe2000f8e00ff */
[----:B------:R-:W-:Y:S01]  /*ee10*/  ULDC.64 UR4, c[0x0][0xae8] ;  /* 0x0002ba0000047ab9 */ /* 0x000fe20000000a00 */
[----:B------:R-:W-:Y:S02]  /*ee20*/  IADD3 R13, P3, R14, 0x1000, RZ ;  /* 0x000010000e0d7810 */ /* 0x000fe40007f7e0ff */
[----:B------:R-:W-:Y:S01]  /*ee30*/  LOP3.LUT R64, R65, 0x380, RZ, 0xc0, !PT ;  /* 0x0000038041407812 */ /* 0x000fe200078ec0ff */
[----:B------:R-:W-:Y:S01]  /*ee40*/  IMAD.IADD R5, R5, 0x1, R21 ;  /* 0x0000000105057824 */ /* 0x000fe200078e0215 */
[----:B------:R-:W-:Y:S01]  /*ee50*/  SHF.R.U64 R40, R40, 0x3, RZ ;  /* 0x0000000328287819 */ /* 0x000fe200000012ff */
[----:B------:R-:W-:Y:S01]  /*ee60*/  IMAD.IADD R7, R20, 0x1, -R7 ;  /* 0x0000000114077824 */ /* 0x000fe200078e0a07 */
[----:B------:R-:W-:Y:S01]  /*ee70*/  SHF.R.U64 R64, R64, 0x3, RZ ;  /* 0x0000000340407819 */ /* 0x000fe200000012ff */
[----:B------:R-:W-:Y:S01]  /*ee80*/  IMAD.WIDE.U32 R4, R184, UR4, R4 ;  /* 0x00000004b8047c25 */ /* 0x000fe2000f8e0004 */
[----:B------:R-:W-:Y:S01]  /*ee90*/  IADD3 R45, P2, R14, 0x7000, RZ ;  /* 0x000070000e2d7810 */ /* 0x000fe20007f5e0ff */
[----:B------:R-:W5:Y:S01]  /*eea0*/  LD.E.128 R36, desc[UR42][R36.64] ;  /* 0x0000002a24247980 */ /* 0x000f62000c101d00 */
[----:B------:R-:W-:Y:S01]  /*eeb0*/  LOP3.LUT R64, R64, R65, RZ, 0x3c, !PT ;  /* 0x0000004140407212 */ /* 0x000fe200078e3cff */
[----:B------:R-:W-:Y:S01]  /*eec0*/  IMAD.X R65, RZ, RZ, R15, P0 ;  /* 0x000000ffff417224 */ /* 0x000fe200000e060f */
[----:B---3--:R-:W-:-:S02]  /*eed0*/  ISETP.NE.AND P0, PT, R80, 0x1, PT ;  /* 0x000000015000780c */ /* 0x008fc40003f05270 */
[----:B------:R-:W-:Y:S01]  /*eee0*/  SHF.R.S32.HI R20, RZ, 0x1f, R0 ;  /* 0x0000001fff147819 */ /* 0x000fe20000011400 */
[----:B------:R-:W-:Y:S01]  /*eef0*/  IMAD R5, R184, UR5, R5 ;  /* 0x00000005b8057c24 */ /* 0x000fe2000f8e0205 */
[----:B------:R-:W-:Y:S01]  /*ef00*/  ULDC.64 UR4, c[0x0][0xaf0] ;  /* 0x0002bc0000047ab9 */ /* 0x000fe20000000a00 */
[----:B------:R-:W-:Y:S01]  /*ef10*/  LOP3.LUT R12, R13, 0x380, RZ, 0xc0, !PT ;  /* 0x000003800d0c7812 */ /* 0x000fe200078ec0ff */
[----:B------:R-:W-:Y:S01]  /*ef20*/  IMAD R7, R7, 0x20, R6 ;  /* 0x0000002007077824 */ /* 0x000fe200078e0206 */
[----:B------:R-:W-:Y:S01]  /*ef30*/  LOP3.LUT R40, R40, R41, RZ, 0x3c, !PT ;  /* 0x0000002928287212 */ /* 0x000fe200078e3cff */
[C---:B------:R-:W-:Y:S01]  /*ef40*/  VIADD R157, R192.reuse, 0x80 ;  /* 0x00000080c09d7836 */ /* 0x040fe20000000000 */
[----:B------:R-:W-:Y:S01]  /*ef50*/  LOP3.LUT R44, R45, 0x380, RZ, 0xc0, !PT ;  /* 0x000003802d2c7812 */ /* 0x000fe200078ec0ff */
[----:B------:R-:W-:Y:S01]  /*ef60*/  VIADD R156, R192, 0xc0 ;  /* 0x000000c0c09c7836 */ /* 0x000fe20000000000 */
[----:B------:R-:W-:Y:S01]  /*ef70*/  SHF.R.U64 R12, R12, 0x3, RZ ;  /* 0x000000030c0c7819 */ /* 0x000fe200000012ff */
[----:B------:R-:W-:Y:S01]  /*ef80*/  VIADD R152, R192, 0x100 ;  /* 0x00000100c0987836 */ /* 0x000fe20000000000 */
[----:B------:R-:W0:Y:S01]  /*ef90*/  @P0 LDC R81, c[0x0][0xbec] ;  /* 0x0002fb00ff510b82 */ /* 0x000e220000000800 */
[----:B------:R-:W-:Y:S01]  /*efa0*/  IMAD R21, R20, UR4, RZ ;  /* 0x0000000414157c24 */ /* 0x000fe2000f8e02ff */
[----:B------:R-:W-:Y:S01]  /*efb0*/  SHF.R.U64 R44, R44, 0x3, RZ ;  /* 0x000000032c2c7819 */ /* 0x000fe200000012ff */
[----:B------:R-:W-:Y:S01]  /*efc0*/  IMAD.X R41, RZ, RZ, R15, P1 ;  /* 0x000000ffff297224 */ /* 0x000fe200008e060f */
[----:B------:R-:W-:Y:S01]  /*efd0*/  IADD3 R69, P1, R14, 0xd000, RZ ;  /* 0x0000d0000e457810 */ /* 0x000fe20007f3e0ff */
[----:B------:R-:W-:Y:S01]  /*efe0*/  IMAD R3, R3, R80, RZ ;  /* 0x0000005003037224 */ /* 0x000fe200078e02ff */
[----:B------:R-:W-:Y:S01]  /*eff0*/  LOP3.LUT R12, R12, R13, RZ, 0x3c, !PT ;  /* 0x0000000d0c0c7212 */ /* 0x000fe200078e3cff */
[----:B------:R-:W-:Y:S01]  /*f000*/  VIADD R88, R192, 0x140 ;  /* 0x00000140c0587836 */ /* 0x000fe20000000000 */
[----:B------:R-:W1:Y:S01]  /*f010*/  @P0 LDC R83, c[0x0][0xbf0] ;  /* 0x0002fc00ff530b82 */ /* 0x000e620000000800 */
[----:B------:R-:W-:Y:S01]  /*f020*/  IMAD R82, R158, 0x40, R7 ;  /* 0x000000409e527824 */ /* 0x000fe200078e0207 */
[C---:B------:R-:W-:Y:S01]  /*f030*/  IADD3 R25, P4, R14.reuse, 0x2000, RZ ;  /* 0x000020000e197810 */ /* 0x040fe20007f9e0ff */
[----:B------:R-:W-:Y:S01]  /*f040*/  IMAD.X R13, RZ, RZ, R15, P3 ;  /* 0x000000ffff0d7224 */ /* 0x000fe200018e060f */
[C---:B------:R-:W-:Y:S01]  /*f050*/  IADD3 R29, P5, R14.reuse, 0x3000, RZ ;  /* 0x000030000e1d7810 */ /* 0x040fe20007fbe0ff */
[----:B------:R-:W5:Y:S01]  /*f060*/  LD.E.128 R64, desc[UR42][R64.64] ;  /* 0x0000002a40407980 */ /* 0x000f62000c101d00 */
[----:B------:R-:W-:-:S02]  /*f070*/  IADD3 R33, P6, R14, 0x4000, RZ ;  /* 0x000040000e217810 */ /* 0x000fc40007fde0ff */
[----:B------:R-:W2:Y:S01]  /*f080*/  LDC R20, c[0x0][0xac8] ;  /* 0x0002b200ff147b82 */ /* 0x000ea20000000800 */
[----:B------:R-:W-:Y:S01]  /*f090*/  LOP3.LUT R68, R69, 0x380, RZ, 0xc0, !PT ;  /* 0x0000038045447812 */ /* 0x000fe200078ec0ff */
[----:B------:R-:W-:Y:S01]  /*f0a0*/  IMAD R7, R0, UR5, R21 ;  /* 0x0000000500077c24 */ /* 0x000fe2000f8e0215 */
[----:B------:R-:W-:Y:S01]  /*f0b0*/  IADD3 R49, P3, R14, 0x8000, RZ ;  /* 0x000080000e317810 */ /* 0x000fe20007f7e0ff */
[----:B------:R-:W-:Y:S01]  /*f0c0*/  IMAD.WIDE.U32 R4, R0, UR4, R4 ;  /* 0x0000000400047c25 */ /* 0x000fe2000f8e0004 */
[----:B------:R-:W-:Y:S01]  /*f0d0*/  LOP3.LUT R44, R44, R45, RZ, 0x3c, !PT ;  /* 0x0000002d2c2c7212 */ /* 0x000fe200078e3cff */
[----:B------:R-:W-:Y:S01]  /*f0e0*/  ULDC.64 UR4, c[0x0][0xae0] ;  /* 0x0002b80000047ab9 */ /* 0x000fe20000000a00 */
[----:B------:R-:W-:Y:S01]  /*f0f0*/  LOP3.LUT R24, R25, 0x380, RZ, 0xc0, !PT ;  /* 0x0000038019187812 */ /* 0x000fe200078ec0ff */
[----:B0-----:R-:W-:Y:S01]  /*f100*/  @P0 IMAD.HI.U32 R0, R82, R81, RZ ;  /* 0x0000005152000227 */ /* 0x001fe200078e00ff */
[----:B------:R-:W-:Y:S01]  /*f110*/  LOP3.LUT R28, R29, 0x380, RZ, 0xc0, !PT ;  /* 0x000003801d1c7812 */ /* 0x000fe200078ec0ff */
[----:B------:R-:W5:Y:S01]  /*f120*/  LD.E.128 R40, desc[UR42][R40.64] ;  /* 0x0000002a28287980 */ /* 0x000f62000c101d00 */
[----:B------:R-:W-:Y:S01]  /*f130*/  LOP3.LUT R32, R33, 0x380, RZ, 0xc0, !PT ;  /* 0x0000038021207812 */ /* 0x000fe200078ec0ff */
[----:B------:R-:W-:Y:S01]  /*f140*/  IMAD.X R45, RZ, RZ, R15, P2 ;  /* 0x000000ffff2d7224 */ /* 0x000fe200010e060f */
[----:B------:R-:W-:Y:S01]  /*f150*/  IADD3 R73, P2, R14, 0xe000, RZ ;  /* 0x0000e0000e497810 */ /* 0x000fe20007f5e0ff */
[----:B------:R-:W-:Y:S01]  /*f160*/  IMAD R21, R158, 0x40, R6 ;  /* 0x000000409e157824 */ /* 0x000fe200078e0206 */
[----:B------:R-:W-:Y:S01]  /*f170*/  SHF.R.U64 R68, R68, 0x3, RZ ;  /* 0x0000000344447819 */ /* 0x000fe200000012ff */
[----:B------:R-:W-:Y:S01]  /*f180*/  VIADD R158, R192, 0x40 ;  /* 0x00000040c09e7836 */ /* 0x000fe20000000000 */
[----:B------:R-:W-:Y:S01]  /*f190*/  LOP3.LUT R48, R49, 0x380, RZ, 0xc0, !PT ;  /* 0x0000038031307812 */ /* 0x000fe200078ec0ff */
[----:B------:R-:W-:Y:S01]  /*f1a0*/  IMAD.MOV.U32 R81, RZ, RZ, R82 ;  /* 0x000000ffff517224 */ /* 0x000fe200078e0052 */
[----:B-1----:R-:W-:Y:S01]  /*f1b0*/  @P0 SHF.R.U32.HI R81, RZ, R83, R0 ;  /* 0x00000053ff510219 */ /* 0x002fe20000011600 */
[----:B------:R-:W-:Y:S01]  /*f1c0*/  IMAD.IADD R5, R5, 0x1, R7 ;  /* 0x0000000105057824 */ /* 0x000fe200078e0207 */
[----:B------:R-:W-:Y:S01]  /*f1d0*/  SHF.R.U64 R24, R24, 0x3, RZ ;  /* 0x0000000318187819 */ /* 0x000fe200000012ff */
[----:B------:R-:W5:Y:S01]  /*f1e0*/  LD.E.128 R44, desc[UR42][R44.64] ;  /* 0x0000002a2c2c7980 */ /* 0x000f62000c101d00 */
[----:B------:R-:W-:-:S02]  /*f1f0*/  SHF.R.U64 R28, R28, 0x3, RZ ;  /* 0x000000031c1c7819 */ /* 0x000fc400000012ff */
[----:B------:R-:W-:Y:S02]  /*f200*/  SHF.R.U64 R32, R32, 0x3, RZ ;  /* 0x0000000320207819 */ /* 0x000fe400000012ff */
[----:B------:R-:W-:Y:S02]  /*f210*/  LOP3.LUT R72, R73, 0x380, RZ, 0xc0, !PT ;  /* 0x0000038049487812 */ /* 0x000fe400078ec0ff */
[----:B------:R-:W-:Y:S01]  /*f220*/  LOP3.LUT R68, R68, R69, RZ, 0x3c, !PT ;  /* 0x0000004544447212 */ /* 0x000fe200078e3cff */
[----:B------:R-:W-:Y:S01]  /*f230*/  IMAD.X R69, RZ, RZ, R15, P1 ;  /* 0x000000ffff457224 */ /* 0x000fe200008e060f */
[----:B------:R-:W-:Y:S02]  /*f240*/  SHF.R.U64 R48, R48, 0x3, RZ ;  /* 0x0000000330307819 */ /* 0x000fe400000012ff */
[----:B--2---:R-:W-:Y:S02]  /*f250*/  ISETP.GE.AND P1, PT, R158, R20, PT ;  /* 0x000000149e00720c */ /* 0x004fe40003f26270 */
[----:B------:R-:W-:-:S02]  /*f260*/  SHF.R.S32.HI R0, RZ, 0x1f, R81 ;  /* 0x0000001fff007819 */ /* 0x000fc40000011451 */
[----:B------:R-:W-:Y:S01]  /*f270*/  ISETP.GE.AND P0, PT, R157, R20, PT ;  /* 0x000000149d00720c */ /* 0x000fe20003f06270 */
[----:B------:R-:W-:Y:S01]  /*f280*/  IMAD.MOV R7, RZ, RZ, -R81 ;  /* 0x000000ffff077224 */ /* 0x000fe200078e0a51 */
[----:B------:R-:W-:Y:S01]  /*f290*/  LOP3.LUT R24, R24, R25, RZ, 0x3c, !PT ;  /* 0x0000001918187212 */ /* 0x000fe200078e3cff */
[--C-:B------:R-:W-:Y:S01]  /*f2a0*/  IMAD.X R25, RZ, RZ, R15.reuse, P4 ;  /* 0x000000ffff197224 */ /* 0x100fe200020e060f */
[----:B------:R-:W-:Y:S01]  /*f2b0*/  LOP3.LUT R28, R28, R29, RZ, 0x3c, !PT ;  /* 0x0000001d1c1c7212 */ /* 0x000fe200078e3cff */
[--C-:B------:R-:W-:Y:S01]  /*f2c0*/  IMAD.X R29, RZ, RZ, R15.reuse, P5 ;  /* 0x000000ffff1d7224 */ /* 0x100fe200028e060f */
[----:B------:R-:W-:Y:S01]  /*f2d0*/  LOP3.LUT R32, R32, R33, RZ, 0x3c, !PT ;  /* 0x0000002120207212 */ /* 0x000fe200078e3cff */
[----:B------:R-:W-:Y:S01]  /*f2e0*/  IMAD.X R33, RZ, RZ, R15, P6 ;  /* 0x000000ffff217224 */ /* 0x000fe200030e060f */
[----:B------:R-:W-:Y:S01]  /*f2f0*/  SHF.R.U64 R72, R72, 0x3, RZ ;  /* 0x0000000348487819 */ /* 0x000fe200000012ff */
[----:B------:R-:W-:Y:S01]  /*f300*/  IMAD.WIDE.U32 R4, R81, UR4, R4 ;  /* 0x0000000451047c25 */ /* 0x000fe2000f8e0004 */
[----:B------:R-:W-:Y:S01]  /*f310*/  LOP3.LUT R48, R48, R49, RZ, 0x3c, !PT ;  /* 0x0000003130307212 */ /* 0x000fe200078e3cff */
[----:B------:R-:W5:Y:S01]  /*f320*/  LD.E.128 R24, desc[UR42][R24.64] ;  /* 0x0000002a18187980 */ /* 0x000f62000c101d00 */
[C---:B------:R-:W-:Y:S01]  /*f330*/  IADD3 R53, P4, R14.reuse, 0x9000, RZ ;  /* 0x000090000e357810 */ /* 0x040fe20007f9e0ff */
[----:B------:R-:W-:Y:S01]  /*f340*/  IMAD.X R49, RZ, RZ, R15, P3 ;  /* 0x000000ffff317224 */ /* 0x000fe200018e060f */
[C---:B------:R-:W-:Y:S01]  /*f350*/  IADD3 R57, P5, R14.reuse, 0xa000, RZ ;  /* 0x0000a0000e397810 */ /* 0x040fe20007fbe0ff */
[----:B------:R-:W5:Y:S01]  /*f360*/  LD.E.128 R68, desc[UR42][R68.64] ;  /* 0x0000002a44447980 */ /* 0x000f62000c101d00 */
[----:B------:R-:W-:-:S02]  /*f370*/  IADD3 R61, P6, R14, 0xb000, RZ ;  /* 0x0000b0000e3d7810 */ /* 0x000fc40007fde0ff */
[----:B------:R-:W-:Y:S01]  /*f380*/  SEL R6, RZ, 0xffffffff, P1 ;  /* 0xffffffffff067807 */ /* 0x000fe20000800000 */
[----:B------:R-:W-:Y:S01]  /*f390*/  IMAD R0, R0, UR4, RZ ;  /* 0x0000000400007c24 */ /* 0x000fe2000f8e02ff */
[C---:B------:R-:W-:Y:S02]  /*f3a0*/  IADD3 R11, P3, R14.reuse, 0xf000, RZ ;  /* 0x0000f0000e0b7810 */ /* 0x040fe40007f7e0ff */
[----:B------:R-:W-:Y:S01]  /*f3b0*/  LOP3.LUT R9, R14, 0x380, RZ, 0xc0, !PT ;  /* 0x000003800e097812 */ /* 0x000fe200078ec0ff */
[----:B------:R-:W-:Y:S01]  /*f3c0*/  IMAD R7, R80, R7, R82 ;  /* 0x0000000750077224 */ /* 0x000fe200078e0252 */
[----:B------:R-:W-:Y:S01]  /*f3d0*/  LOP3.LUT R72, R72, R73, RZ, 0x3c, !PT ;  /* 0x0000004948487212 */ /* 0x000fe200078e3cff */
[--C-:B------:R-:W-:Y:S01]  /*f3e0*/  IMAD.X R73, RZ, RZ, R15.reuse, P2 ;  /* 0x000000ffff497224 */ /* 0x100fe200010e060f */
[----:B------:R-:W-:Y:S01]  /*f3f0*/  LOP3.LUT R52, R53, 0x380, RZ, 0xc0, !PT ;  /* 0x0000038035347812 */ /* 0x000fe200078ec0ff */
[----:B------:R-:W-:Y:S01]  /*f400*/  IMAD.SHL.U32 R83, R6, 0x2, RZ ;  /* 0x0000000206537824 */ /* 0x000fe200078e00ff */
[----:B------:R-:W-:Y:S01]  /*f410*/  LOP3.LUT R56, R57, 0x380, RZ, 0xc0, !PT ;  /* 0x0000038039387812 */ /* 0x000fe200078ec0ff */
[----:B------:R-:W5:Y:S01]  /*f420*/  LD.E.128 R28, desc[UR42][R28.64] ;  /* 0x0000002a1c1c7980 */ /* 0x000f62000c101d00 */
[----:B------:R-:W-:Y:S01]  /*f430*/  LOP3.LUT R60, R61, 0x380, RZ, 0xc0, !PT ;  /* 0x000003803d3c7812 */ /* 0x000fe200078ec0ff */
[----:B------:R-:W-:Y:S01]  /*f440*/  IMAD R81, R81, UR5, R0 ;  /* 0x0000000551517c24 */ /* 0x000fe2000f8e0200 */
[----:B------:R-:W-:Y:S01]  /*f450*/  ISETP.GE.AND P2, PT, R192, R20, PT ;  /* 0x00000014c000720c */ /* 0x000fe20003f46270 */
[----:B------:R-:W-:Y:S01]  /*f460*/  IMAD.X R77, RZ, RZ, R15, P3 ;  /* 0x000000ffff4d7224 */ /* 0x000fe200018e060f */
[----:B------:R-:W-:Y:S01]  /*f470*/  LOP3.LUT R10, R11, 0x380, RZ, 0xc0, !PT ;  /* 0x000003800b0a7812 */ /* 0x000fe200078ec0ff */
[----:B------:R-:W-:Y:S01]  /*f480*/  ULDC.64 UR4, c[0x0][0xad8] ;  /* 0x0002b60000047ab9 */ /* 0x000fe20000000a00 */
[----:B------:R-:W-:Y:S01]  /*f490*/  SEL R6, RZ, 0xffffffff, P0 ;  /* 0xffffffffff067807 */ /* 0x000fe20000000000 */
[----:B------:R-:W5:Y:S01]  /*f4a0*/  LD.E.128 R32, desc[UR42][R32.64] ;  /* 0x0000002a20207980 */ /* 0x000f62000c101d00 */
[----:B------:R-:W-:-:S02]  /*f4b0*/  SHF.R.U64 R52, R52, 0x3, RZ ;  /* 0x0000000334347819 */ /* 0x000fc400000012ff */
[----:B------:R-:W-:Y:S01]  /*f4c0*/  SHF.R.U64 R56, R56, 0x3, RZ ;  /* 0x0000000338387819 */ /* 0x000fe200000012ff */
[----:B------:R-:W5:Y:S01]  /*f4d0*/  LD.E.128 R48, desc[UR42][R48.64] ;  /* 0x0000002a30307980 */ /* 0x000f62000c101d00 */
[----:B------:R-:W-:Y:S02]  /*f4e0*/  SHF.R.U64 R60, R60, 0x3, RZ ;  /* 0x000000033c3c7819 */ /* 0x000fe400000012ff */
[----:B------:R-:W-:Y:S01]  /*f4f0*/  SHF.R.U64 R9, R9, 0x3, RZ ;  /* 0x0000000309097819 */ /* 0x000fe200000012ff */
[----:B------:R-:W5:Y:S01]  /*f500*/  LD.E.128 R72, desc[UR42][R72.64] ;  /* 0x0000002a48487980 */ /* 0x000f62000c101d00 */
[----:B------:R-:W-:Y:S02]  /*f510*/  SEL R0, RZ, 0x1, P2 ;  /* 0x00000001ff007807 */ /* 0x000fe40001000000 */
[----:B------:R-:W-:Y:S01]  /*f520*/  ISETP.GE.AND P0, PT, R156, R20, PT ;  /* 0x000000149c00720c */ /* 0x000fe20003f06270 */
[----:B------:R-:W-:Y:S01]  /*f530*/  IMAD.IADD R5, R5, 0x1, R81 ;  /* 0x0000000105057824 */ /* 0x000fe200078e0251 */
[----:B------:R-:W-:Y:S01]  /*f540*/  SHF.R.U64 R10, R10, 0x3, RZ ;  /* 0x000000030a0a7819 */ /* 0x000fe200000012ff */
        /* <DEDUP_REMOVED lines=9> */
[----:B------:R-:W-:Y:S01]  /*f5e0*/  LOP3.LUT R0, R83, 0x2, R0, 0xe2, !PT ;  /* 0x0000000253007812 */ /* 0x000fe200078ee200 */
[----:B------:R-:W5:Y:S01]  /*f5f0*/  LD.E.128 R12, desc[UR42][R12.64] ;  /* 0x0000002a0c0c7980 */ /* 0x000f62000c101d00 */
[----:B------:R-:W-:-:S02]  /*f600*/  SEL R6, RZ, 0xffffffff, P0 ;  /* 0xffffffffff067807 */ /* 0x000fc40000000000 */
[----:B------:R-:W-:Y:S01]  /*f610*/  LOP3.LUT R76, R10, R11, RZ, 0x3c, !PT ;  /* 0x0000000b0a4c7212 */ /* 0x000fe200078e3cff */
[----:B------:R-:W5:Y:S01]  /*f620*/  LD.E.128 R52, desc[UR42][R52.64] ;  /* 0x0000002a34347980 */ /* 0x000f62000c101d00 */
[-C--:B------:R-:W-:Y:S02]  /*f630*/  ISETP.GE.AND P0, PT, R152, R20.reuse, PT ;  /* 0x000000149800720c */ /* 0x080fe40003f06270 */
[----:B------:R-:W-:Y:S01]  /*f640*/  SHF.R.S32.HI R80, RZ, 0x1f, R7 ;  /* 0x0000001fff507819 */ /* 0x000fe20000011407 */
[----:B------:R-:W5:Y:S01]  /*f650*/  LD.E.128 R8, desc[UR42][R8.64] ;  /* 0x0000002a08087980 */ /* 0x000f62000c101d00 */
[----:B------:R-:W-:Y:S01]  /*f660*/  LOP3.LUT R0, R81, 0x4, R0, 0xe2, !PT ;  /* 0x0000000451007812 */ /* 0x000fe200078ee200 */
[----:B------:R-:W-:Y:S01]  /*f670*/  IMAD.SHL.U32 R81, R6, 0x8, RZ ;  /* 0x0000000806517824 */ /* 0x000fe200078e00ff */
[----:B------:R-:W-:Y:S01]  /*f680*/  SEL R6, RZ, 0xffffffff, P0 ;  /* 0xffffffffff067807 */ /* 0x000fe20000000000 */
[----:B------:R-:W5:Y:S01]  /*f690*/  LD.E.128 R56, desc[UR42][R56.64] ;  /* 0x0000002a38387980 */ /* 0x000f62000c101d00 */
[----:B------:R-:W-:Y:S01]  /*f6a0*/  IMAD R80, R80, UR4, RZ ;  /* 0x0000000450507c24 */ /* 0x000fe2000f8e02ff */
[----:B------:R-:W-:-:S02]  /*f6b0*/  ISETP.GE.AND P0, PT, R88, R20, PT ;  /* 0x000000145800720c */ /* 0x000fc40003f06270 */
[----:B------:R-:W5:Y:S04]  /*f6c0*/  LD.E.128 R60, desc[UR42][R60.64] ;  /* 0x0000002a3c3c7980 */ /* 0x000f68000c101d00 */
[----:B------:R-:W5:Y:S01]  /*f6d0*/  LD.E.128 R76, desc[UR42][R76.64] ;  /* 0x0000002a4c4c7980 */ /* 0x000f62000c101d00 */
[----:B------:R-:W-:Y:S01]  /*f6e0*/  LOP3.LUT R0, R81, 0x8, R0, 0xe2, !PT ;  /* 0x0000000851007812 */ /* 0x000fe200078ee200 */
[----:B------:R-:W-:Y:S01]  /*f6f0*/  @!PT LDS RZ, [RZ] ;  /* 0x00000000fffff984 */ /* 0x000fe20000000800 */
[----:B------:R-:W-:Y:S01]  /*f700*/  @!PT LDS RZ, [RZ] ;  /* 0x00000000fffff984 */ /* 0x000fe20000000800 */
[----:B------:R-:W-:Y:S01]  /*f710*/  @!PT LDS RZ, [RZ] ;  /* 0x00000000fffff984 */ /* 0x000fe20000000800 */
[----:B------:R-:W-:Y:S01]  /*f720*/  @!PT LDS RZ, [RZ] ;  /* 0x00000000fffff984 */ /* 0x000fe20000000800 */
[----:B------:R0:W-:Y:S06]  /*f730*/  MEMBAR.ALL.CTA ;  /* 0x0000000000007992 */ /* 0x0001ec0000008000 */
[----:B0-----:R-:W0:Y:S01]  /*f740*/  FENCE.VIEW.ASYNC.S ;  /* 0x00000000000073c6 */ /* 0x001e220000000000 */
[----:B------:R-:W-:Y:S01]  /*f750*/  IMAD.SHL.U32 R83, R6, 0x10, RZ ;  /* 0x0000001006537824 */ /* 0x000fe200078e00ff */
[----:B------:R-:W-:Y:S01]  /*f760*/  SEL R6, RZ, 0xffffffff, P0 ;  /* 0xffffffffff067807 */ /* 0x000fe20000000000 */
[----:B------:R-:W-:-:S02]  /*f770*/  IMAD R81, R7, UR5, R80 ;  /* 0x0000000507517c24 */ /* 0x000fc4000f8e0250 */
[----:B------:R-:W-:Y:S01]  /*f780*/  IMAD.WIDE.U32 R4, R7, UR4, R4 ;  /* 0x0000000407047c25 */ /* 0x000fe2000f8e0004 */
[----:B------:R-:W-:Y:S01]  /*f790*/  ULDC.64 UR4, c[0x0][0xa80] ;  /* 0x0002a00000047ab9 */ /* 0x000fe20000000a00 */
[----:B------:R-:W-:Y:S02]  /*f7a0*/  LOP3.LUT R0, R83, 0x10, R0, 0xe2, !PT ;  /* 0x0000001053007812 */ /* 0x000fe400078ee200 */
[----:B------:R-:W-:Y:S02]  /*f7b0*/  VIADD R86, R192, 0x180 ;  /* 0x00000180c0567836 */ /* 0x000fe40000000000 */
[----:B------:R-:W-:Y:S01]  /*f7c0*/  IMAD.IADD R7, R5, 0x1, R81 ;  /* 0x0000000105077824 */ /* 0x000fe200078e0251 */
[----:B------:R-:W-:Y:S01]  /*f7d0*/  LEA R81, P1, R4, UR4, 0x1 ;  /* 0x0000000404517c11 */ /* 0x000fe2000f8208ff */
[----:B------:R-:W-:Y:S01]  /*f7e0*/  IMAD.SHL.U32 R83, R6, 0x20, RZ ;  /* 0x0000002006537824 */ /* 0x000fe200078e00ff */
[----:B------:R-:W-:Y:S01]  /*f7f0*/  ISETP.GE.AND P0, PT, R86, R20, PT ;  /* 0x000000145600720c */ /* 0x000fe20003f06270 */
[----:B------:R-:W-:Y:S01]  /*f800*/  VIADD R84, R192, 0x1c0 ;  /* 0x000001c0c0547836 */ /* 0x000fe20000000000 */
[----:B------:R-:W-:-:S02]  /*f810*/  LEA.HI.X R82, R4, UR5, R7, 0x1, P1 ;  /* 0x0000000504527c11 */ /* 0x000fc400088f0c07 */
[----:B------:R-:W-:Y:S01]  /*f820*/  LOP3.LUT R80, R83, 0x20, R0, 0xe2, !PT ;  /* 0x0000002053507812 */ /* 0x000fe200078ee200 */
[----:B------:R-:W-:Y:S01]  /*f830*/  VIADD R0, R2, 0x28c20 ;  /* 0x00028c2002007836 */ /* 0x000fe20000000000 */
[----:B------:R-:W-:Y:S02]  /*f840*/  ISETP.GE.AND P1, PT, R21, R3, PT ;  /* 0x000000031500720c */ /* 0x000fe40003f26270 */
[----:B------:R-:W-:Y:S02]  /*f850*/  SEL R5, RZ, 0x40, P0 ;  /* 0x00000040ff057807 */ /* 0x000fe40000000000 */
[----:B------:R-:W-:Y:S02]  /*f860*/  ISETP.GE.AND P0, PT, R84, R20, PT ;  /* 0x000000145400720c */ /* 0x000fe40003f06270 */
[----:B------:R-:W-:Y:S02]  /*f870*/  LOP3.LUT R80, R80, R5, RZ, 0xfc, !PT ;  /* 0x0000000550507212 */ /* 0x000fe400078efcff */
[----:B------:R-:W-:-:S02]  /*f880*/  PRMT R0, RZ, 0x654, R0 ;  /* 0x00000654ff007816 */ /* 0x000fc40000000000 */
[----:B------:R-:W-:Y:S01]  /*f890*/  SEL R5, RZ, 0x80, P0 ;  /* 0x00000080ff057807 */ /* 0x000fe20000000000 */
[C---:B------:R-:W-:Y:S01]  /*f8a0*/  VIADD R85, R192.reuse, 0x1c0 ;  /* 0x000001c0c0557836 */ /* 0x040fe20000000000 */
[----:B0-----:R0:W-:Y:S01]  /*f8b0*/  SYNCS.ARRIVE.TRANS64.RED.A1T0 RZ, [R0+URZ], RZ ;  /* 0x000000ff00ff79a7 */ /* 0x0011e2000810043f */
[C---:B------:R-:W-:Y:S02]  /*f8c0*/  VIADD R87, R192.reuse, 0x180 ;  /* 0x00000180c0577836 */ /* 0x040fe40000000000 */
[C---:B------:R-:W-:Y:S02]  /*f8d0*/  VIADD R89, R192.reuse, 0x140 ;  /* 0x00000140c0597836 */ /* 0x040fe40000000000 */
[C---:B------:R-:W-:Y:S02]  /*f8e0*/  VIADD R90, R192.reuse, 0x100 ;  /* 0x00000100c05a7836 */ /* 0x040fe40000000000 */
[----:B------:R-:W-:Y:S01]  /*f8f0*/  VIADD R91, R192, 0xc0 ;  /* 0x000000c0c05b7836 */ /* 0x000fe20000000000 */
[----:B0-----:R-:W-:Y:S01]  /*f900*/  LOP3.LUT R0, R80, R5, RZ, 0xfc, !PT ;  /* 0x0000000550007212 */ /* 0x001fe200078efcff */
[----:B------:R-:W-:-:S02]  /*f910*/  VIADD R92, R192, 0x80 ;  /* 0x00000080c05c7836 */ /* 0x000fc40000000000 */
[----:B------:R-:W-:Y:S01]  /*f920*/  VIADD R93, R192, 0x40 ;  /* 0x00000040c05d7836 */ /* 0x000fe20000000000 */
[----:B------:R0:W1:Y:S01]  /*f930*/  SHFL.IDX PT, R4, R81, RZ, 0x181f ;  /* 0x00181fff51047589 */ /* 0x00006200000e0000 */
[----:B------:R-:W-:Y:S03]  /*f940*/  BSSY B1, `(.L_x_717) ;  /* 0x0000029000017945 */ /* 0x000fe60003800000 */
[----:B------:R0:W2:Y:S01]  /*f950*/  SHFL.IDX PT, R5, R82, RZ, 0x181f ;  /* 0x00181fff52057589 */ /* 0x0000a200000e0000 */
[----:B------:R-:W-:Y:S02]  /*f960*/  SHF.R.S32.HI R85, RZ, 0x1f, R85 ;  /* 0x0000001fff557819 */ /* 0x000fe40000011455 */
[----:B------:R-:W-:Y:S02]  /*f970*/  SHF.R.S32.HI R87, RZ, 0x1f, R87 ;  /* 0x0000001fff577819 */ /* 0x000fe40000011457 */
[----:B------:R-:W-:-:S02]  /*f980*/  SHF.R.S32.HI R89, RZ, 0x1f, R89 ;  /* 0x0000001fff597819 */ /* 0x000fc40000011459 */
[----:B------:R-:W-:Y:S02]  /*f990*/  SHF.R.S32.HI R90, RZ, 0x1f, R90 ;  /* 0x0000001fff5a7819 */ /* 0x000fe4000001145a */
[----:B------:R-:W-:Y:S02]  /*f9a0*/  SHF.R.S32.HI R91, RZ, 0x1f, R91 ;  /* 0x0000001fff5b7819 */ /* 0x000fe4000001145b */
[----:B------:R-:W-:Y:S02]  /*f9b0*/  SHF.R.S32.HI R92, RZ, 0x1f, R92 ;  /* 0x0000001fff5c7819 */ /* 0x000fe4000001145c */
[----:B------:R-:W-:Y:S01]  /*f9c0*/  SHF.R.S32.HI R93, RZ, 0x1f, R93 ;  /* 0x0000001fff5d7819 */ /* 0x000fe2000001145d */
[----:B0-----:R-:W-:Y:S06]  /*f9d0*/  @P1 BRA `(.L_x_718) ;  /* 0x00000000007c1947 */ /* 0x001fec0003800000 */
[-C--:B------:R-:W-:Y:S02]  /*f9e0*/  ISETP.GE.AND P0, PT, R192, R20.reuse, PT ;  /* 0x00000014c000720c */ /* 0x080fe40003f06270 */
[-C--:B------:R-:W-:Y:S02]  /*f9f0*/  ISETP.GE.AND P1, PT, R158, R20.reuse, PT ;  /* 0x000000149e00720c */ /* 0x080fe40003f26270 */
[-C--:B------:R-:W-:Y:S02]  /*fa00*/  ISETP.GE.AND P5, PT, R157, R20.reuse, PT ;  /* 0x000000149d00720c */ /* 0x080fe40003fa6270 */
[-C--:B------:R-:W-:Y:S02]  /*fa10*/  ISETP.GE.AND P3, PT, R156, R20.reuse, PT ;  /* 0x000000149c00720c */ /* 0x080fe40003f66270 */
[----:B------:R-:W-:-:S05]  /*fa20*/  ISETP.GE.AND P2, PT, R152, R20, PT ;  /* 0x000000149800720c */ /* 0x000fca0003f46270 */
[----:B-12---:R-:W-:-:S05]  /*fa30*/  @!P0 IMAD.WIDE R6, R192, 0x2, R4 ;  /* 0x00000002c0068825 */ /* 0x006fca00078e0204 */
[----:B-----5:R0:W-:Y:S02]  /*fa40*/  @!P0 ST.E.128 desc[UR42][R6.64], R8 ;  /* 0x0000000806008985 */ /* 0x0201e4000c101d2a */
[-C--:B0-----:R-:W-:Y:S02]  /*fa50*/  @!P1 LEA R6, P0, R158, R4.reuse, 0x1 ;  /* 0x000000049e069211 */ /* 0x081fe400078008ff */
[----:B------:R-:W-:Y:S02]  /*fa60*/  @!P3 LEA R8, P6, R156, R4, 0x1 ;  /* 0x000000049c08b211 */ /* 0x000fe400078c08ff */
[-C--:B------:R-:W-:Y:S02]  /*fa70*/  @!P1 LEA.HI.X R7, R158, R5.reuse, R93, 0x1, P0 ;  /* 0x000000059e079211 */ /* 0x080fe400000f0c5d */
[----:B------:R-:W-:Y:S02]  /*fa80*/  LOP3.LUT P0, RZ, R80, 0x40, RZ, 0xc0, !PT ;  /* 0x0000004050ff7812 */ /* 0x000fe4000780c0ff */
[----:B------:R-:W-:Y:S01]  /*fa90*/  @!P3 LEA.HI.X R9, R156, R5, R91, 0x1, P6 ;  /* 0x000000059c09b211 */ /* 0x000fe200030f0c5b */
[----:B------:R0:W-:Y:S01]  /*faa0*/  @!P1 ST.E.128 desc[UR42][R6.64], R24 ;  /* 0x0000001806009985 */ /* 0x0001e2000c101d2a */
[----:B------:R-:W-:-:S13]  /*fab0*/  ISETP.GE.AND P1, PT, R88, R20, PT ;  /* 0x000000145800720c */ /* 0x000fda0003f26270 */
[CC--:B------:R-:W-:Y:S02]  /*fac0*/  @!P1 LEA R10, P6, R88.reuse, R4.reuse, 0x1 ;  /* 0x00000004580a9211 */ /* 0x0c0fe400078c08ff */
[C---:B0-----:R-:W-:Y:S02]  /*fad0*/  @!P5 LEA R6, P4, R157.reuse, R4, 0x1 ;  /* 0x000000049d06d211 */ /* 0x041fe400078808ff */
[-C--:B------:R-:W-:Y:S02]  /*fae0*/  @!P1 LEA.HI.X R11, R88, R5.reuse, R89, 0x1, P6 ;  /* 0x00000005580b9211 */ /* 0x080fe400030f0c59 */
[----:B------:R-:W-:Y:S02]  /*faf0*/  @!P5 LEA.HI.X R7, R157, R5, R92, 0x1, P4 ;  /* 0x000000059d07d211 */ /* 0x000fe400020f0c5c */
[----:B------:R-:W-:-:S03]  /*fb00*/  LOP3.LUT P4, RZ, R0, 0x80, RZ, 0xc0, !PT ;  /* 0x0000008000ff7812 */ /* 0x000fc6000788c0ff */
[----:B------:R0:W-:Y:S04]  /*fb10*/  @!P5 ST.E.128 desc[UR42][R6.64], R32 ;  /* 0x000000200600d985 */ /* 0x0001e8000c101d2a */
[----:B------:R1:W-:Y:S01]  /*fb20*/  @!P3 ST.E.128 desc[UR42][R8.64], R40 ;  /* 0x000000280800b985 */ /* 0x0003e2000c101d2a */
[-C--:B0-----:R-:W-:Y:S02]  /*fb30*/  @!P2 LEA R6, P5, R152, R4.reuse, 0x1 ;  /* 0x000000049806a211 */ /* 0x081fe400078a08ff */
[-C--:B-1----:R-:W-:Y:S02]  /*fb40*/  @P0 LEA R8, P3, R86, R4.reuse, 0x1 ;  /* 0x0000000456080211 */ /* 0x082fe400078608ff */
[----:B------:R-:W-:Y:S02]  /*fb50*/  @!P2 LEA.HI.X R7, R152, R5, R90, 0x1, P5 ;  /* 0x000000059807a211 */ /* 0x000fe400028f0c5a */
[----:B------:R-:W-:-:S02]  /*fb60*/  @P4 LEA R4, P5, R84, R4, 0x1 ;  /* 0x0000000454044211 */ /* 0x000fc400078a08ff */
[-C--:B------:R-:W-:Y:S01]  /*fb70*/  @P0 LEA.HI.X R9, R86, R5.reuse, R87, 0x1, P3 ;  /* 0x0000000556090211 */ /* 0x080fe200018f0c57 */
[----:B------:R0:W-:Y:S01]  /*fb80*/  @!P2 ST.E.128 desc[UR42][R6.64], R48 ;  /* 0x000000300600a985 */ /* 0x0001e2000c101d2a */
[----:B------:R-:W-:-:S03]  /*fb90*/  @P4 LEA.HI.X R5, R84, R5, R85, 0x1, P5 ;  /* 0x0000000554054211 */ /* 0x000fc600028f0c55 */
[----:B------:R0:W-:Y:S04]  /*fba0*/  @!P1 ST.E.128 desc[UR42][R10.64], R56 ;  /* 0x000000380a009985 */ /* 0x0001e8000c101d2a */
[----:B------:R0:W-:Y:S04]  /*fbb0*/  @P0 ST.E.128 desc[UR42][R8.64], R64 ;  /* 0x0000004008000985 */ /* 0x0001e8000c101d2a */
[----:B------:R0:W-:Y:S02]  /*fbc0*/  @P4 ST.E.128 desc[UR42][R4.64], R72 ;  /* 0x0000004804004985 */ /* 0x0001e4000c101d2a */
.L_x_718:
[----:B------:R-:W-:Y:S05]  /*fbd0*/  BSYNC B1 ;  /* 0x0000000000017941 */ /* 0x000fea0003800000 */
.L_x_717:
[----:B0-----:R-:W-:Y:S01]  /*fbe0*/  VIADD R6, R21, 0x20 ;  /* 0x0000002015067836 */ /* 0x001fe20000000000 */
[----:B--2---:R0:W2:Y:S04]  /*fbf0*/  SHFL.IDX PT, R5, R82, 0x1, 0x181f ;  /* 0x00381f0052057f89 */ /* 0x0040a800000e0000 */
[----:B------:R-:W-:Y:S01]  /*fc00*/  ISETP.GE.AND P0, PT, R6, R3, PT ;  /* 0x000000030600720c */ /* 0x000fe20003f06270 */
[----:B-1----:R0:W1:-:S12]  /*fc10*/  SHFL.IDX PT, R4, R81, 0x1, 0x181f ;  /* 0x00381f0051047f89 */ /* 0x00205800000e0000 */
[----:B0-----:R-:W-:Y:S05]  /*fc20*/  @P0 BRA `(.L_x_719) ;  /* 0x0000002c00b40947 */ /* 0x001fea0003800000 */
[-C--:B------:R-:W-:Y:S02]  /*fc30*/  ISETP.GE.AND P6, PT, R192, R20.reuse, PT ;  /* 0x00000014c000720c */ /* 0x080fe40003fc6270 */
[-C--:B------:R-:W-:Y:S02]  /*fc40*/  ISETP.GE.AND P5, PT, R158, R20.reuse, PT ;  /* 0x000000149e00720c */ /* 0x080fe40003fa6270 */
[-C--:B------:R-:W-:Y:S02]  /*fc50*/  ISETP.GE.AND P3, PT, R157, R20.reuse, PT ;  /* 0x000000149d00720c */ /* 0x080fe40003f66270 */
[-C--:B------:R-:W-:Y:S02]  /*fc60*/  ISETP.GE.AND P2, PT, R156, R20.reuse, PT ;  /* 0x000000149c00720c */ /* 0x080fe40003f46270 */
[-C--:B------:R-:W-:Y:S02]  /*fc70*/  ISETP.GE.AND P1, PT, R152, R20.reuse, PT ;  /* 0x000000149800720c */ /* 0x080fe40003f26270 */
[----:B------:R-:W-:-:S03]  /*fc80*/  ISETP.GE.AND P0, PT, R88, R20, PT ;  /* 0x000000145800720c */ /* 0x000fc60003f06270 */
[----:B-12---:R-:W-:Y:S02]  /*fc90*/  @!P6 IMAD.WIDE R6, R192, 0x2, R4 ;  /* 0x00000002c006e825 */ /* 0x006fe400078e0204 */
[----:B-----5:R-:W-:-:S03]  /*fca0*/  @!P5 LEA R8, P4, R158, R4, 0x1 ;  /* 0x000000049e08d211 */ /* 0x020fc600078808ff */
[----:B------:R0:W-:Y:S01]  /*fcb0*/  @!P6 ST.E.128 desc[UR42][R6.64], R12 ;  /* 0x0000000c0600e985 */ /* 0x0001e2000c101d2a */
[----:B------:R-:W-:Y:S02]  /*fcc0*/  @!P5 LEA.HI.X R9, R158, R5, R93, 0x1, P4 ;  /* 0x000000059e09d211 */ /* 0x000fe400020f0c5d */
[----:B------:R-:W-:-:S03]  /*fcd0*/  LOP3.LUT P4, RZ, R80, 0x40, RZ, 0xc0, !PT ;  /* 0x0000004050ff7812 */ /* 0x000fc6000788c0ff */
[----:B------:R1:W-:Y:S01]  /*fce0*/  @!P5 ST.E.128 desc[UR42][R8.64], R28 ;  /* 0x0000001c0800d985 */ /* 0x0003e2000c101d2a */
[----:B0-----:R-:W-:-:S04]  /*fcf0*/  @!P3 LEA R6, P6, R157, R4, 0x1 ;  /* 0x000000049d06b211 */ /* 0x001fc800078c08ff */
[----:B------:R-:W-:Y:S02]  /*fd00*/  @!P3 LEA.HI.X R7, R157, R5, R92, 0x1, P6 ;  /* 0x000000059d07b211 */ /* 0x000fe400030f0c5c */
[----:B-1----:R-:W-:-:S03]  /*fd10*/  @!P2 LEA R8, P5, R156, R4, 0x1 ;  /* 0x000000049c08a211 */ /* 0x002fc600078a08ff */
[----:B------:R0:W-:Y:S01]  /*fd20*/  @!P3 ST.E.128 desc[UR42][R6.64], R36 ;  /* 0x000000240600b985 */ /* 0x0001e2000c101d2a */
[-C--:B------:R-:W-:Y:S02]  /*fd30*/  @!P0 LEA R10, P3, R88, R4.reuse, 0x1 ;  /* 0x00000004580a8211 */ /* 0x080fe400078608ff */
[-C--:B------:R-:W-:Y:S02]  /*fd40*/  @!P2 LEA.HI.X R9, R156, R5.reuse, R91, 0x1, P5 ;  /* 0x000000059c09a211 */ /* 0x080fe400028f0c5b */
[-C--:B------:R-:W-:Y:S02]  /*fd50*/  @P4 LEA R12, P5, R86, R4.reuse, 0x1 ;  /* 0x00000004560c4211 */ /* 0x080fe400078a08ff */
[-C--:B------:R-:W-:Y:S01]  /*fd60*/  @!P0 LEA.HI.X R11, R88, R5.reuse, R89, 0x1, P3 ;  /* 0x00000005580b8211 */ /* 0x080fe200018f0c59 */
[----:B------:R3:W-:Y:S01]  /*fd70*/  @!P2 ST.E.128 desc[UR42][R8.64], R44 ;  /* 0x0000002c0800a985 */ /* 0x0007e2000c101d2a */
[----:B------:R-:W-:Y:S02]  /*fd80*/  @P4 LEA.HI.X R13, R86, R5, R87, 0x1, P5 ;  /* 0x00000005560d4211 */ /* 0x000fe400028f0c57 */
[----:B0-----:R-:W-:-:S04]  /*fd90*/  @!P1 LEA R6, P6, R152, R4, 0x1 ;  /* 0x0000000498069211 */ /* 0x001fc800078c08ff */
[----:B------:R-:W-:-:S05]  /*fda0*/  @!P1 LEA.HI.X R7, R152, R5, R90, 0x1, P6 ;  /* 0x0000000598079211 */ /* 0x000fca00030f0c5a */
[----:B------:R3:W-:Y:S04]  /*fdb0*/  @!P1 ST.E.128 desc[UR42][R6.64], R52 ;  /* 0x0000003406009985 */ /* 0x0007e8000c101d2a */
[----:B------:R3:W-:Y:S01]  /*fdc0*/  @!P0 ST.E.128 desc[UR42][R10.64], R60 ;  /* 0x0000003c0a008985 */ /* 0x0007e2000c101d2a */
[----:B------:R-:W-:-:S03]  /*fdd0*/  LOP3.LUT P0, RZ, R0, 0x80, RZ, 0xc0, !PT ;  /* 0x0000008000ff7812 */ /* 0x000fc6000780c0ff */
[----:B------:R3:W-:Y:S10]  /*fde0*/  @P4 ST.E.128 desc[UR42][R12.64], R68 ;  /* 0x000000440c004985 */ /* 0x0007f4000c101d2a */
[----:B------:R-:W-:Y:S05]  /*fdf0*/  @!P0 BRA `(.L_x_719) ;  /* 0x0000002c00408947 */ /* 0x000fea0003800000 */
[----:B------:R-:W-:-:S04]  /*fe00*/  LEA R4, P0, R84, R4, 0x1 ;  /* 0x0000000454047211 */ /* 0x000fc800078008ff */
[----:B------:R-:W-:-:S05]  /*fe10*/  LEA.HI.X R5, R84, R5, R85, 0x1, P0 ;  /* 0x0000000554057211 */ /* 0x000fca00000f0c55 */
[----:B------:R0:W-:Y:S01]  /*fe20*/  ST.E.128 desc[UR42][R4.64], R76 ;  /* 0x0000004c04007985 */ /* 0x0001e2000c101d2a */
[----:B------:R-:W-:Y:S05]  /*fe30*/  BRA `(.L_x_719) ;  /* 0x0000002c00307947 */ /* 0x000fea0003800000 */
.L_x_716:
[----:B0-2---:R-:W2:Y:S01]  /*fe40*/  LDL.LU R8, [R1+0x38] ;  /* 0x0000380001087983 */ /* 0x005ea20000300800 */
[----:B------:R-:W-:Y:S01]  /*fe50*/  ULDC.64 UR4, c[0x0][0xb08] ;  /* 0x0002c20000047ab9 */ /* 0x000fe20000000a00 */
[----:B------:R-:W0:Y:S02]  /*fe60*/  LDC R9, c[0x0][0xbe8] ;  /* 0x0002fa00ff097b82 */ /* 0x000e240000000800 */
[----:B------:R-:W3:Y:S04]  /*fe70*/  LDL R7, [R1+0x50] ;  /* 0x0000500001077983 */ /* 0x000ee80000100800 */
[----:B------:R-:W3:Y:S01]  /*fe80*/  LDL.LU R10, [R1+0x24] ;  /* 0x00002400010a7983 */ /* 0x000ee20000300800 */
[----:B------:R-:W-:Y:S01]  /*fe90*/  IMAD R6, R5, UR4, RZ ;  /* 0x0000000405067c24 */ /* 0x000fe2000f8e02ff */
[----:B------:R-:W-:Y:S01]  /*fea0*/  BSSY B1, `(.L_x_720) ;  /* 0x0000110000017945 */ /* 0x000fe20003800000 */
[----:B------:R-:W-:-:S02]  /*feb0*/  VIADD R21, R197, 0xf8 ;  /* 0x000000f8c5157836 */ /* 0x000fc40000000000 */
[C---:B------:R-:W-:Y:S02]  /*fec0*/  IMAD R6, R4.reuse, UR5, R6 ;  /* 0x0000000504067c24 */ /* 0x040fe4000f8e0206 */
[----:B------:R-:W-:Y:S01]  /*fed0*/  IMAD.WIDE.U32 R4, R4, UR4, RZ ;  /* 0x0000000404047c25 */ /* 0x000fe2000f8e00ff */
[----:B------:R-:W-:Y:S01]  /*fee0*/  ULDC.64 UR4, c[0x0][0xb38] ;  /* 0x0002ce0000047ab9 */ /* 0x000fe20000000a00 */
[----:B------:R-:W-:Y:S02]  /*fef0*/  SHF.R.S32.HI R21, RZ, 0x1f, R21 ;  /* 0x0000001fff157819 */ /* 0x000fe40000011415 */
[----:B------:R-:W-:Y:S01]  /*ff00*/  IMAD.IADD R5, R5, 0x1, R6 ;  /* 0x0000000105057824 */ /* 0x000fe200078e0206 */
[----:B------:R-:W-:Y:S01]  /*ff10*/  SHF.R.S32.HI R6, RZ, 0x1f, R0 ;  /* 0x0000001fff067819 */ /* 0x000fe20000011400 */
[----:B------:R-:W-:Y:S02]  /*ff20*/  VIADD R156, R197, 0xf0 ;  /* 0x000000f0c59c7836 */ /* 0x000fe40000000000 */
[----:B------:R-:W-:Y:S01]  /*ff30*/  IMAD.WIDE.U32 R4, R184, UR4, R4 ;  /* 0x00000004b8047c25 */ /* 0x000fe2000f8e0004 */
[----:B0-----:R-:W-:-:S03]  /*ff40*/  ISETP.NE.AND P0, PT, R9, 0x1, PT ;  /* 0x000000010900780c */ /* 0x001fc60003f05270 */
[----:B------:R-:W-:Y:S01]  /*ff50*/  IMAD R5, R184, UR5, R5 ;  /* 0x00000005b8057c24 */ /* 0x000fe2000f8e0205 */
[----:B------:R-:W-:Y:S01]  /*ff60*/  ULDC.64 UR4, c[0x0][0xb40] ;  /* 0x0002d00000047ab9 */ /* 0x000fe20000000a00 */
[----:B------:R-:W-:Y:S01]  /*ff70*/  IMAD R3, R3, R9, RZ ;  /* 0x0000000903037224 */ /* 0x000fe200078e02ff */
[----:B------:R-:W-:Y:S01]  /*ff80*/  SHF.R.S32.HI R156, RZ, 0x1f, R156 ;  /* 0x0000001fff9c7819 */ /* 0x000fe2000001149c */
[----:B------:R-:W-:Y:S02]  /*ff90*/  IMAD R6, R6, UR4, RZ ;  /* 0x0000000406067c24 */ /* 0x000fe4000f8e02ff */
[----:B------:R-:W-:-:S04]  /*ffa0*/  IMAD.WIDE.U32 R4, R0, UR4, R4 ;  /* 0x0000000400047c25 */ /* 0x000fc8000f8e0004 */
[----:B------:R-:W-:Y:S01]  /*ffb0*/  IMAD R6, R0, UR5, R6 ;  /* 0x0000000500067c24 */ /* 0x000fe2000f8e0206 */
[----:B------:R-:W-:Y:S01]  /*ffc0*/  ULDC.64 UR4, c[0x0][0xb48] ;  /* 0x0002d20000047ab9 */ /* 0x000fe20000000a00 */
[----:B------:R-:W0:Y:S01]  /*ffd0*/  @P0 LDC R0, c[0x0][0xbf0] ;  /* 0x0002fc00ff000b82 */ /* 0x000e220000000800 */
[----:B------:R-:W-:Y:S02]  /*ffe0*/  VIADD R158, R197, 0xe8 ;  /* 0x000000e8c59e7836 */ /* 0x000fe40000000000 */
[----:B------:R-:W-:Y:S02]  /*fff0*/  IMAD.IADD R5, R5, 0x1, R6 ;  /* 0x0000000105057824 */ /* 0x000fe400078e0206 */
[C---:B------:R-:W-:Y:S01]  /*10000*/  VIADD R160, R197.reuse, 0xe0 ;  /* 0x000000e0c5a07836 */ /* 0x040fe20000000000 */
[----:B------:R-:W-:Y:S01]  /*10010*/  SHF.R.S32.HI R158, RZ, 0x1f, R158 ;  /* 0x0000001fff9e7819 */ /* 0x000fe2000001149e */
[C---:B------:R-:W-:Y:S02]  /*10020*/  VIADD R162, R197.reuse, 0xd8 ;  /* 0x000000d8c5a27836 */ /* 0x040fe40000000000 */
        /* <DEDUP_REMOVED lines=30> */
[----:B------:R-:W-:-:S02]  /*10210*/  VIADD R157, R197, 0xe8 ;  /* 0x000000e8c59d7836 */ /* 0x000fc40000000000 */
[C---:B------:R-:W-:Y:S02]  /*10220*/  VIADD R159, R197.reuse, 0xe0 ;  /* 0x000000e0c59f7836 */ /* 0x040fe40000000000 */
[C---:B------:R-:W-:Y:S02]  /*10230*/  VIADD R161, R197.reuse, 0xd8 ;  /* 0x000000d8c5a17836 */ /* 0x040fe40000000000 */
[C---:B------:R-:W-:Y:S02]  /*10240*/  VIADD R163, R197.reuse, 0xd0 ;  /* 0x000000d0c5a37836 */ /* 0x040fe40000000000 */
[C---:B------:R-:W-:Y:S02]  /*10250*/  VIADD R165, R197.reuse, 0xc8 ;  /* 0x000000c8c5a57836 */ /* 0x040fe40000000000 */
[C---:B------:R-:W-:Y:S02]  /*10260*/  VIADD R167, R197.reuse, 0xc0 ;  /* 0x000000c0c5a77836 */ /* 0x040fe40000000000 */
        /* <DEDUP_REMOVED lines=10> */
[----:B------:R-:W-:Y:S02]  /*10310*/  VIADD R222, R197, 0x68 ;  /* 0x00000068c5de7836 */ /* 0x000fe40000000000 */
[----:B--2---:R-:W-:-:S04]  /*10320*/  IMAD.WIDE.U32 R4, R8, UR4, R4 ;  /* 0x0000000408047c25 */ /* 0x004fc8000f8e0004 */
[----:B------:R-:W-:Y:S01]  /*10330*/  IMAD R5, R8, UR5, R5 ;  /* 0x0000000508057c24 */ /* 0x000fe2000f8e0205 */
[----:B------:R-:W-:Y:S01]  /*10340*/  ULDC.64 UR4, c[0x0][0xb30] ;  /* 0x0002cc0000047ab9 */ /* 0x000fe20000000a00 */
[----:B------:R-:W1:Y:S01]  /*10350*/  @P0 LDC R8, c[0x0][0xbec] ;  /* 0x0002fb00ff080b82 */ /* 0x000e620000000800 */
[----:B---3--:R-:W-:-:S04]  /*10360*/  IMAD R7, R10, 0x40, R7 ;  /* 0x000000400a077824 */ /* 0x008fc800078e0207 */
[----:B------:R-:W-:Y:S02]  /*10370*/  IMAD.MOV.U32 R6, RZ, RZ, R7 ;  /* 0x000000ffff067224 */ /* 0x000fe400078e0007 */
[----:B-1----:R-:W-:-:S05]  /*10380*/  @P0 IMAD.HI.U32 R8, R7, R8, RZ ;  /* 0x0000000807080227 */ /* 0x002fca00078e00ff */
[----:B0-----:R-:W-:-:S05]  /*10390*/  @P0 SHF.R.U32.HI R6, RZ, R0, R8 ;  /* 0x00000000ff060219 */ /* 0x001fca0000011608 */
[----:B------:R-:W-:Y:S02]  /*103a0*/  IMAD.MOV R0, RZ, RZ, -R6 ;  /* 0x000000ffff007224 */ /* 0x000fe400078e0a06 */
[----:B------:R-:W-:-:S04]  /*103b0*/  IMAD.WIDE.U32 R4, R6, UR4, R4 ;  /* 0x0000000406047c25 */ /* 0x000fc8000f8e0004 */
[----:B------:R-:W-:Y:S01]  /*103c0*/  IMAD R0, R9, R0, R7 ;  /* 0x0000000009007224 */ /* 0x000fe200078e0207 */
[----:B------:R-:W-:Y:S01]  /*103d0*/  SHF.R.S32.HI R7, RZ, 0x1f, R6 ;  /* 0x0000001fff077819 */ /* 0x000fe20000011406 */
[----:B------:R-:W-:-:S04]  /*103e0*/  IMAD R9, R10, 0x40, R195 ;  /* 0x000000400a097824 */ /* 0x000fc800078e02c3 */
        /* <DEDUP_REMOVED lines=10> */
[----:B------:R-:W-:-:S04]  /*10490*/  IMAD.IADD R6, R5, 0x1, R6 ;  /* 0x0000000105067824 */ /* 0x000fc800078e0206 */
[----:B------:R0:W1:Y:S01]  /*104a0*/  SHFL.IDX PT, R13, R0, RZ, 0x1c1f ;  /* 0x001c1fff000d7589 */ /* 0x00006200000e0000 */
[----:B------:R-:W-:Y:S01]  /*104b0*/  LEA.HI.X R8, R4, UR5, R6, 0x2, P0 ;  /* 0x0000000504087c11 */ /* 0x000fe200080f1406 */
[----:B------:R-:W-:Y:S01]  /*104c0*/  VIADD R4, R2, 0x28c20 ;  /* 0x00028c2002047836 */ /* 0x000fe20000000000 */
[----:B------:R-:W-:-:S03]  /*104d0*/  ISETP.GE.AND P0, PT, R9, R3, PT ;  /* 0x000000030900720c */ /* 0x000fc60003f06270 */
[----:B------:R0:W2:Y:S01]  /*104e0*/  SHFL.IDX PT, R12, R8, RZ, 0x1c1f ;  /* 0x001c1fff080c7589 */ /* 0x0000a200000e0000 */
[----:B------:R-:W-:-:S04]  /*104f0*/  PRMT R4, RZ, 0x654, R4 ;  /* 0x00000654ff047816 */ /* 0x000fc80000000004 */
[----:B------:R0:W-:Y:S05]  /*10500*/  SYNCS.ARRIVE.TRANS64.RED.A1T0 RZ, [R4+URZ], RZ ;  /* 0x000000ff04ff79a7 */ /* 0x0001ea000810043f */
[----:B------:R-:W-:Y:S05]  /*10510*/  @P0 BRA `(.L_x_721) ;  /* 0x0000000800a00947 */ /* 0x000fea0003800000 */
[----:B------:R-:W-:Y:S01]  /*10520*/  ULDC UR4, c[0x0][0xac8] ;  /* 0x0002b20000047ab9 */ /* 0x000fe20000000800 */
[----:B------:R-:W-:Y:S01]  /*10530*/  SHF.R.S32.HI R6, RZ, 0x1f, R197 ;  /* 0x0000001fff067819 */ /* 0x000fe200000114c5 */
[C---:B------:R-:W-:Y:S01]  /*10540*/  VIADD R7, R197.reuse, 0x8 ;  /* 0x00000008c5077836 */ /* 0x040fe20000000000 */
[C---:B------:R-:W-:Y:S01]  /*10550*/  ISETP.GE.AND P0, PT, R197.reuse, UR4, PT ;  /* 0x00000004c5007c0c */ /* 0x040fe2000bf06270 */
[C---:B------:R-:W-:Y:S01]  /*10560*/  VIADD R11, R197.reuse, 0x8 ;  /* 0x00000008c50b7836 */ /* 0x040fe20000000000 */
[----:B------:R-:W-:Y:S01]  /*10570*/  ISETP.GE.AND P4, PT, R222, UR4, PT ;  /* 0x00000004de007c0c */ /* 0x000fe2000bf86270 */
[C---:B------:R-:W-:Y:S02]  /*10580*/  VIADD R10, R197.reuse, 0x18 ;  /* 0x00000018c50a7836 */ /* 0x040fe40000000000 */
[----:B------:R-:W-:Y:S01]  /*10590*/  VIADD R14, R197, 0x60 ;  /* 0x00000060c50e7836 */ /* 0x000fe20000000000 */
[----:B------:R-:W-:-:S04]  /*105a0*/  SHF.R.S32.HI R11, RZ, 0x1f, R11 ;  /* 0x0000001fff0b7819 */ /* 0x000fc8000001140b */
[----:B------:R-:W-:-:S03]  /*105b0*/  SHF.R.S32.HI R14, RZ, 0x1f, R14 ;  /* 0x0000001fff0e7819 */ /* 0x000fc6000001140e */
[----:B01----:R-:W-:-:S04]  /*105c0*/  @!P0 LEA R4, P1, R197, R13, 0x2 ;  /* 0x0000000dc5048211 */ /* 0x003fc800078210ff */
[C---:B--2---:R-:W-:Y:S01]  /*105d0*/  @!P0 LEA.HI.X R5, R197.reuse, R12, R6, 0x2, P1 ;  /* 0x0000000cc5058211 */ /* 0x044fe200008f1406 */
[----:B------:R-:W-:-:S04]  /*105e0*/  VIADD R6, R197, 0x10 ;  /* 0x00000010c5067836 */ /* 0x000fc80000000000 */
[----:B------:R0:W-:Y:S01]  /*105f0*/  @!P0 ST.E.64 desc[UR42][R4.64], R24 ;  /* 0x0000001804008985 */ /* 0x0001e2000c101b2a */
[----:B------:R-:W-:-:S13]  /*10600*/  ISETP.GE.AND P0, PT, R7, UR4, PT ;  /* 0x0000000407007c0c */ /* 0x000fda000bf06270 */
[----:B0-----:R-:W-:-:S04]  /*10610*/  @!P0 LEA R4, P1, R7, R13, 0x2 ;  /* 0x0000000d07048211 */ /* 0x001fc800078210ff */
[----:B------:R-:W-:Y:S01]  /*10620*/  @!P0 LEA.HI.X R5, R7, R12, R11, 0x2, P1 ;  /* 0x0000000c07058211 */ /* 0x000fe200008f140b */
[C---:B------:R-:W-:Y:S01]  /*10630*/  VIADD R11, R197.reuse, 0x10 ;  /* 0x00000010c50b7836 */ /* 0x040fe20000000000 */
[----:B------:R-:W-:Y:S01]  /*10640*/  ISETP.GE.AND P1, PT, R10, UR4, PT ;  /* 0x000000040a007c0c */ /* 0x000fe2000bf26270 */
[----:B------:R-:W-:Y:S02]  /*10650*/  VIADD R7, R197, 0x20 ;  /* 0x00000020c5077836 */ /* 0x000fe40000000000 */
[----:B------:R0:W-:Y:S01]  /*10660*/  @!P0 ST.E.64 desc[UR42][R4.64], R28 ;  /* 0x0000001c04008985 */ /* 0x0001e2000c101b2a */
[----:B------:R-:W-:Y:S02]  /*10670*/  ISETP.GE.AND P0, PT, R6, UR4, PT ;  /* 0x0000000406007c0c */ /* 0x000fe4000bf06270 */
[----:B------:R-:W-:-:S11]  /*10680*/  SHF.R.S32.HI R11, RZ, 0x1f, R11 ;  /* 0x0000001fff0b7819 */ /* 0x000fd6000001140b */
[----:B0-----:R-:W-:-:S04]  /*10690*/  @!P0 LEA R4, P2, R6, R13, 0x2 ;  /* 0x0000000d06048211 */ /* 0x001fc800078410ff */
[----:B------:R-:W-:Y:S01]  /*106a0*/  @!P0 LEA.HI.X R5, R6, R12, R11, 0x2, P2 ;  /* 0x0000000c06058211 */ /* 0x000fe200010f140b */
[C---:B------:R-:W-:Y:S02]  /*106b0*/  VIADD R11, R197.reuse, 0x18 ;  /* 0x00000018c50b7836 */ /* 0x040fe40000000000 */
[----:B------:R-:W-:Y:S02]  /*106c0*/  VIADD R6, R197, 0x28 ;  /* 0x00000028c5067836 */ /* 0x000fe40000000000 */
[----:B------:R0:W-:Y:S01]  /*106d0*/  @!P0 ST.E.64 desc[UR42][R4.64], R32 ;  /* 0x0000002004008985 */ /* 0x0001e2000c101b2a */
[----:B------:R-:W-:Y:S02]  /*106e0*/  SHF.R.S32.HI R11, RZ, 0x1f, R11 ;  /* 0x0000001fff0b7819 */ /* 0x000fe4000001140b */
[----:B------:R-:W-:Y:S02]  /*106f0*/  ISETP.GE.AND P0, PT, R7, UR4, PT ;  /* 0x0000000407007c0c */ /* 0x000fe4000bf06270 */
[----:B0-----:R-:W-:-:S04]  /*10700*/  @!P1 LEA R4, P2, R10, R13, 0x2 ;  /* 0x0000000d0a049211 */ /* 0x001fc800078410ff */
[----:B------:R-:W-:Y:S01]  /*10710*/  @!P1 LEA.HI.X R5, R10, R12, R11, 0x2, P2 ;  /* 0x0000000c0a059211 */ /* 0x000fe200010f140b */
[C---:B------:R-:W-:Y:S02]  /*10720*/  VIADD R11, R197.reuse, 0x20 ;  /* 0x00000020c50b7836 */ /* 0x040fe40000000000 */
[----:B------:R-:W-:Y:S02]  /*10730*/  VIADD R10, R197, 0x30 ;  /* 0x00000030c50a7836 */ /* 0x000fe40000000000 */
[----:B------:R0:W-:Y:S01]  /*10740*/  @!P1 ST.E.64 desc[UR42][R4.64], R36 ;  /* 0x0000002404009985 */ /* 0x0001e2000c101b2a */
[----:B------:R-:W-:Y:S02]  /*10750*/  ISETP.GE.AND P1, PT, R6, UR4, PT ;  /* 0x0000000406007c0c */ /* 0x000fe4000bf26270 */
[----:B------:R-:W-:Y:S02]  /*10760*/  SHF.R.S32.HI R11, RZ, 0x1f, R11 ;  /* 0x0000001fff0b7819 */ /* 0x000fe4000001140b */
        /* <DEDUP_REMOVED lines=42> */
[----:B------:R-:W-:-:S02]  /*10a10*/  ISETP.GE.AND P3, PT, R11, UR4, PT ;  /* 0x000000040b007c0c */ /* 0x000fc4000bf66270 */
[----:B0-----:R-:W-:-:S04]  /*10a20*/  @!P0 LEA R4, P2, R7, R13, 0x2 ;  /* 0x0000000d07048211 */ /* 0x001fc800078410ff */
[----:B------:R-:W-:Y:S01]  /*10a30*/  @!P0 LEA.HI.X R5, R7, R12, R10, 0x2, P2 ;  /* 0x0000000c07058211 */ /* 0x000fe200010f140a */
[----:B------:R-:W-:Y:S01]  /*10a40*/  VIADD R7, R197, 0x58 ;  /* 0x00000058c5077836 */ /* 0x000fe20000000000 */
[----:B------:R-:W-:Y:S01]  /*10a50*/  ISETP.GE.AND P2, PT, R183, UR4, PT ;  /* 0x00000004b7007c0c */ /* 0x000fe2000bf46270 */
[----:B------:R-:W-:Y:S02]  /*10a60*/  VIADD R10, R197, 0x68 ;  /* 0x00000068c50a7836 */ /* 0x000fe40000000000 */
[----:B------:R0:W-:Y:S01]  /*10a70*/  @!P0 ST.E.64 desc[UR42][R4.64], R64 ;  /* 0x0000004004008985 */ /* 0x0001e2000c101b2a */
[----:B------:R-:W-:Y:S02]  /*10a80*/  SHF.R.S32.HI R7, RZ, 0x1f, R7 ;  /* 0x0000001fff077819 */ /* 0x000fe40000011407 */
[----:B------:R-:W-:Y:S02]  /*10a90*/  SHF.R.S32.HI R10, RZ, 0x1f, R10 ;  /* 0x0000001fff0a7819 */ /* 0x000fe4000001140a */
[----:B0-----:R-:W-:-:S04]  /*10aa0*/  @!P1 LEA R4, P0, R6, R13, 0x2 ;  /* 0x0000000d06049211 */ /* 0x001fc800078010ff */
[-C--:B------:R-:W-:Y:S02]  /*10ab0*/  @!P1 LEA.HI.X R5, R6, R12.reuse, R7, 0x2, P0 ;  /* 0x0000000c06059211 */ /* 0x080fe400000f1407 */
[----:B------:R-:W-:Y:S02]  /*10ac0*/  ISETP.GE.AND P0, PT, R218, UR4, PT ;  /* 0x00000004da007c0c */ /* 0x000fe4000bf06270 */
[-C--:B------:R-:W-:Y:S01]  /*10ad0*/  @!P4 LEA R6, P6, R222, R13.reuse, 0x2 ;  /* 0x0000000dde06c211 */ /* 0x080fe200078c10ff */
[----:B------:R0:W-:Y:S01]  /*10ae0*/  @!P1 ST.E.64 desc[UR42][R4.64], R68 ;  /* 0x0000004404009985 */ /* 0x0001e2000c101b2a */
[----:B------:R-:W-:Y:S02]  /*10af0*/  ISETP.GE.AND P1, PT, R196, UR4, PT ;  /* 0x00000004c4007c0c */ /* 0x000fe4000bf26270 */
[----:B------:R-:W-:Y:S02]  /*10b00*/  @!P4 LEA.HI.X R7, R222, R12, R10, 0x2, P6 ;  /* 0x0000000cde07c211 */ /* 0x000fe400030f140a */
[----:B------:R-:W-:-:S02]  /*10b10*/  @!P2 LEA R10, P6, R183, R13, 0x2 ;  /* 0x0000000db70aa211 */ /* 0x000fc400078c10ff */
[----:B0-----:R-:W-:-:S04]  /*10b20*/  @!P3 LEA R4, P5, R11, R13, 0x2 ;  /* 0x0000000d0b04b211 */ /* 0x001fc800078a10ff */
[-C--:B------:R-:W-:Y:S02]  /*10b30*/  @!P3 LEA.HI.X R5, R11, R12.reuse, R14, 0x2, P5 ;  /* 0x0000000c0b05b211 */ /* 0x080fe400028f140e */
[----:B------:R-:W-:-:S03]  /*10b40*/  @!P2 LEA.HI.X R11, R183, R12, R184, 0x2, P6 ;  /* 0x0000000cb70ba211 */ /* 0x000fc600030f14b8 */
[----:B------:R0:W-:Y:S01]  /*10b50*/  @!P3 ST.E.64 desc[UR42][R4.64], R72 ;  /* 0x000000480400b985 */ /* 0x0001e2000c101b2a */
[----:B------:R-:W-:-:S03]  /*10b60*/  ISETP.GE.AND P3, PT, R181, UR4, PT ;  /* 0x00000004b5007c0c */ /* 0x000fc6000bf66270 */
[----:B------:R1:W-:Y:S01]  /*10b70*/  @!P4 ST.E.64 desc[UR42][R6.64], R76 ;  /* 0x0000004c0600c985 */ /* 0x0003e2000c101b2a */
[-C--:B0-----:R-:W-:Y:S02]  /*10b80*/  @!P0 LEA R4, P4, R218, R13.reuse, 0x2 ;  /* 0x0000000dda048211 */ /* 0x081fe400078810ff */
[----:B-1----:R-:W-:Y:S02]  /*10b90*/  @!P1 LEA R6, P5, R196, R13, 0x2 ;  /* 0x0000000dc4069211 */ /* 0x002fe400078a10ff */
        /* <DEDUP_REMOVED lines=9> */
[-C--:B0-----:R-:W-:Y:S02]  /*10c30*/  @!P3 LEA R4, P6, R181, R13.reuse, 0x2 ;  /* 0x0000000db504b211 */ /* 0x081fe400078c10ff */
[-C--:B-1----:R-:W-:Y:S02]  /*10c40*/  @!P4 LEA R6, P2, R179, R13.reuse, 0x2 ;  /* 0x0000000db306c211 */ /* 0x082fe400078410ff */
[-C--:B------:R-:W-:Y:S02]  /*10c50*/  @!P3 LEA.HI.X R5, R181, R12.reuse, R182, 0x2, P6 ;  /* 0x0000000cb505b211 */ /* 0x080fe400030f14b6 */
[----:B--2---:R-:W-:Y:S02]  /*10c60*/  @!P5 LEA R10, P6, R177, R13, 0x2 ;  /* 0x0000000db10ad211 */ /* 0x004fe400078c10ff */
[----:B------:R-:W-:Y:S01]  /*10c70*/  @!P4 LEA.HI.X R7, R179, R12, R180, 0x2, P2 ;  /* 0x0000000cb307c211 */ /* 0x000fe200010f14b4 */
[----:B------:R0:W-:Y:S01]  /*10c80*/  @!P3 ST.E.64 desc[UR42][R4.64], R92 ;  /* 0x0000005c0400b985 */ /* 0x0001e2000c101b2a */
[----:B------:R-:W-:-:S02]  /*10c90*/  ISETP.GE.AND P2, PT, R171, UR4, PT ;  /* 0x00000004ab007c0c */ /* 0x000fc4000bf46270 */
[----:B------:R-:W-:Y:S01]  /*10ca0*/  @!P5 LEA.HI.X R11, R177, R12, R178, 0x2, P6 ;  /* 0x0000000cb10bd211 */ /* 0x000fe200030f14b2 */
[----:B------:R1:W-:Y:S01]  /*10cb0*/  @!P4 ST.E.64 desc[UR42][R6.64], R96 ;  /* 0x000000600600c985 */ /* 0x0003e2000c101b2a */
[----:B------:R-:W-:-:S03]  /*10cc0*/  ISETP.GE.AND P4, PT, R167, UR4, PT ;  /* 0x00000004a7007c0c */ /* 0x000fc6000bf86270 */
[----:B------:R2:W-:Y:S01]  /*10cd0*/  @!P5 ST.E.64 desc[UR42][R10.64], R100 ;  /* 0x000000640a00d985 */ /* 0x0005e2000c101b2a */
[----:B------:R-:W-:Y:S02]  /*10ce0*/  ISETP.GE.AND P5, PT, R169, UR4, PT ;  /* 0x00000004a9007c0c */ /* 0x000fe4000bfa6270 */
[-C--:B0-----:R-:W-:Y:S02]  /*10cf0*/  @!P0 LEA R4, P6, R175, R13.reuse, 0x2 ;  /* 0x0000000daf048211 */ /* 0x081fe400078c10ff */
[-C--:B-1----:R-:W-:Y:S02]  /*10d00*/  @!P1 LEA R6, P3, R173, R13.reuse, 0x2 ;  /* 0x0000000dad069211 */ /* 0x082fe400078610ff */
[-C--:B------:R-:W-:Y:S02]  /*10d10*/  @!P0 LEA.HI.X R5, R175, R12.reuse, R176, 0x2, P6 ;  /* 0x0000000caf058211 */ /* 0x080fe400030f14b0 */
[----:B------:R-:W-:Y:S02]  /*10d20*/  @!P1 LEA.HI.X R7, R173, R12, R174, 0x2, P3 ;  /* 0x0000000cad079211 */ /* 0x000fe400018f14ae */
[----:B--2---:R-:W-:Y:S01]  /*10d30*/  @!P2 LEA R10, P6, R171, R13, 0x2 ;  /* 0x0000000dab0aa211 */ /* 0x004fe200078c10ff */
[----:B------:R0:W-:Y:S01]  /*10d40*/  @!P0 ST.E.64 desc[UR42][R4.64], R104 ;  /* 0x0000006804008985 */ /* 0x0001e2000c101b2a */
[----:B------:R-:W-:-:S02]  /*10d50*/  ISETP.GE.AND P3, PT, R165, UR4, PT ;  /* 0x00000004a5007c0c */ /* 0x000fc4000bf66270 */
[----:B------:R-:W-:Y:S01]  /*10d60*/  @!P2 LEA.HI.X R11, R171, R12, R172, 0x2, P6 ;  /* 0x0000000cab0ba211 */ /* 0x000fe200030f14ac */
[----:B------:R1:W-:Y:S01]  /*10d70*/  @!P1 ST.E.64 desc[UR42][R6.64], R108 ;  /* 0x0000006c06009985 */ /* 0x0003e2000c101b2a */
[----:B------:R-:W-:-:S03]  /*10d80*/  ISETP.GE.AND P0, PT, R163, UR4, PT ;  /* 0x00000004a3007c0c */ /* 0x000fc6000bf06270 */
[----:B------:R2:W-:Y:S01]  /*10d90*/  @!P2 ST.E.64 desc[UR42][R10.64], R112 ;  /* 0x000000700a00a985 */ /* 0x0005e2000c101b2a */
[-C--:B0-----:R-:W-:Y:S02]  /*10da0*/  @!P5 LEA R4, P1, R169, R13.reuse, 0x2 ;  /* 0x0000000da904d211 */ /* 0x081fe400078210ff */
[-C--:B-1----:R-:W-:Y:S02]  /*10db0*/  @!P4 LEA R6, P2, R167, R13.reuse, 0x2 ;  /* 0x0000000da706c211 */ /* 0x082fe400078410ff */
[-C--:B------:R-:W-:Y:S02]  /*10dc0*/  @!P5 LEA.HI.X R5, R169, R12.reuse, R170, 0x2, P1 ;  /* 0x0000000ca905d211 */ /* 0x080fe400008f14aa */
[----:B--2---:R-:W-:Y:S02]  /*10dd0*/  @!P3 LEA R10, P6, R165, R13, 0x2 ;  /* 0x0000000da50ab211 */ /* 0x004fe400078c10ff */
[----:B------:R-:W-:Y:S01]  /*10de0*/  ISETP.GE.AND P1, PT, R161, UR4, PT ;  /* 0x00000004a1007c0c */ /* 0x000fe2000bf26270 */
[----:B------:R0:W-:Y:S01]  /*10df0*/  @!P5 ST.E.64 desc[UR42][R4.64], R116 ;  /* 0x000000740400d985 */ /* 0x0001e2000c101b2a */
[----:B------:R-:W-:-:S02]  /*10e00*/  @!P4 LEA.HI.X R7, R167, R12, R168, 0x2, P2 ;  /* 0x0000000ca707c211 */ /* 0x000fc400010f14a8 */
[----:B------:R-:W-:Y:S02]  /*10e10*/  @!P3 LEA.HI.X R11, R165, R12, R166, 0x2, P6 ;  /* 0x0000000ca50bb211 */ /* 0x000fe400030f14a6 */
[----:B------:R-:W-:Y:S01]  /*10e20*/  ISETP.GE.AND P2, PT, R152, UR4, PT ;  /* 0x0000000498007c0c */ /* 0x000fe2000bf46270 */
[----:B------:R1:W-:Y:S01]  /*10e30*/  @!P4 ST.E.64 desc[UR42][R6.64], R120 ;  /* 0x000000780600c985 */ /* 0x0003e2000c101b2a */
[----:B------:R-:W-:-:S03]  /*10e40*/  ISETP.GE.AND P4, PT, R159, UR4, PT ;  /* 0x000000049f007c0c */ /* 0x000fc6000bf86270 */
[----:B------:R2:W-:Y:S01]  /*10e50*/  @!P3 ST.E.64 desc[UR42][R10.64], R124 ;  /* 0x0000007c0a00b985 */ /* 0x0005e2000c101b2a */
[----:B------:R-:W-:Y:S02]  /*10e60*/  ISETP.GE.AND P3, PT, R157, UR4, PT ;  /* 0x000000049d007c0c */ /* 0x000fe4000bf66270 */
[----:B0-----:R-:W-:-:S04]  /*10e70*/  @!P0 LEA R4, P5, R163, R13, 0x2 ;  /* 0x0000000da3048211 */ /* 0x001fc800078a10ff */
[-C--:B------:R-:W-:Y:S02]  /*10e80*/  @!P0 LEA.HI.X R5, R163, R12.reuse, R164, 0x2, P5 ;  /* 0x0000000ca3058211 */ /* 0x080fe400028f14a4 */
[----:B------:R-:W-:Y:S02]  /*10e90*/  ISETP.GE.AND P5, PT, R20, UR4, PT ;  /* 0x0000000414007c0c */ /* 0x000fe4000bfa6270 */
[CC--:B-1----:R-:W-:Y:S01]  /*10ea0*/  @!P1 LEA R6, P6, R161.reuse, R13.reuse, 0x2 ;  /* 0x0000000da1069211 */ /* 0x0c2fe200078c10ff */
[----:B------:R0:W-:Y:S03]  /*10eb0*/  @!P0 ST.E.64 desc[UR42][R4.64], R128 ;  /* 0x0000008004008985 */ /* 0x0001e6000c101b2a */
[----:B------:R-:W-:Y:S02]  /*10ec0*/  @!P1 LEA.HI.X R7, R161, R12, R162, 0x2, P6 ;  /* 0x0000000ca1079211 */ /* 0x000fe400030f14a2 */
[----:B--2---:R-:W-:-:S03]  /*10ed0*/  @!P3 LEA R10, P6, R157, R13, 0x2 ;  /* 0x0000000d9d0ab211 */ /* 0x004fc600078c10ff */
[----:B------:R1:W-:Y:S01]  /*10ee0*/  @!P1 ST.E.64 desc[UR42][R6.64], R132 ;  /* 0x0000008406009985 */ /* 0x0003e2000c101b2a */
[----:B------:R-:W-:Y:S02]  /*10ef0*/  @!P3 LEA.HI.X R11, R157, R12, R158, 0x2, P6 ;  /* 0x0000000c9d0bb211 */ /* 0x000fe400030f149e */
[----:B0-----:R-:W-:-:S04]  /*10f00*/  @!P4 LEA R4, P0, R159, R13, 0x2 ;  /* 0x0000000d9f04c211 */ /* 0x001fc800078010ff */
[-C--:B------:R-:W-:Y:S02]  /*10f10*/  @!P4 LEA.HI.X R5, R159, R12.reuse, R160, 0x2, P0 ;  /* 0x0000000c9f05c211 */ /* 0x080fe400000f14a0 */
[-C--:B------:R-:W-:Y:S02]  /*10f20*/  @!P5 LEA R14, P0, R20, R13.reuse, 0x2 ;  /* 0x0000000d140ed211 */ /* 0x080fe400078010ff */
[----:B-1----:R-:W-:Y:S01]  /*10f30*/  @!P2 LEA R6, P1, R152, R13, 0x2 ;  /* 0x0000000d9806a211 */ /* 0x002fe200078210ff */
[----:B------:R3:W-:Y:S01]  /*10f40*/  @!P4 ST.E.64 desc[UR42][R4.64], R136 ;  /* 0x000000880400c985 */ /* 0x0007e2000c101b2a */
[-C--:B------:R-:W-:Y:S02]  /*10f50*/  @!P5 LEA.HI.X R15, R20, R12.reuse, R21, 0x2, P0 ;  /* 0x0000000c140fd211 */ /* 0x080fe400000f1415 */
[----:B------:R-:W-:Y:S01]  /*10f60*/  @!P2 LEA.HI.X R7, R152, R12, R156, 0x2, P1 ;  /* 0x0000000c9807a211 */ /* 0x000fe200008f149c */
[----:B------:R3:W-:Y:S04]  /*10f70*/  @!P3 ST.E.64 desc[UR42][R10.64], R140 ;  /* 0x0000008c0a00b985 */ /* 0x0007e8000c101b2a */
[----:B------:R3:W-:Y:S04]  /*10f80*/  @!P2 ST.E.64 desc[UR42][R6.64], R144 ;  /* 0x000000900600a985 */ /* 0x0007e8000c101b2a */
[----:B------:R3:W-:Y:S02]  /*10f90*/  @!P5 ST.E.64 desc[UR42][R14.64], R148 ;  /* 0x000000940e00d985 */ /* 0x0007e4000c101b2a */
.L_x_721:
[----:B------:R-:W-:Y:S05]  /*10fa0*/  BSYNC B1 ;  /* 0x0000000000017941 */ /* 0x000fea0003800000 */
.L_x_720:
[----:B0--3--:R-:W-:Y:S01]  /*10fb0*/  VIADD R4, R9, 0x8 ;  /* 0x0000000809047836 */ /* 0x009fe20000000000 */
[----:B------:R4:W0:Y:S04]  /*10fc0*/  SHFL.IDX PT, R10, R8, 0x1, 0x1c1f ;  /* 0x003c1f00080a7f89 */ /* 0x00082800000e0000 */
[----:B------:R-:W-:Y:S01]  /*10fd0*/  ISETP.GE.AND P0, PT, R4, R3, PT ;  /* 0x000000030400720c */ /* 0x000fe20003f06270 */
[----:B------:R-:W3:-:S12]  /*10fe0*/  SHFL.IDX PT, R0, R0, 0x1, 0x1c1f ;  /* 0x003c1f0000007f89 */ /* 0x000ed800000e0000 */
[----:B----4-:R-:W-:Y:S05]  /*10ff0*/  @P0 BRA `(.L_x_719) ;  /* 0x0000001800c00947 */ /* 0x010fea0003800000 */
[----:B------:R-:W-:Y:S01]  /*11000*/  ULDC UR4, c[0x0][0xac8] ;  /* 0x0002b20000047ab9 */ /* 0x000fe20000000800 */
[C---:B------:R-:W-:Y:S01]  /*11010*/  VIADD R15, R197.reuse, 0x8 ;  /* 0x00000008c50f7836 */ /* 0x040fe20000000000 */
[C---:B------:R-:W-:Y:S01]  /*11020*/  ISETP.GE.AND P4, PT, R197.reuse, UR4, PT ;  /* 0x00000004c5007c0c */ /* 0x040fe2000bf86270 */
[C---:B------:R-:W-:Y:S01]  /*11030*/  VIADD R24, R197.reuse, 0x10 ;  /* 0x00000010c5187836 */ /* 0x040fe20000000000 */
[----:B------:R-:W-:Y:S01]  /*11040*/  SHF.R.S32.HI R6, RZ, 0x1f, R197 ;  /* 0x0000001fff067819 */ /* 0x000fe200000114c5 */
[----:B------:R-:W-:Y:S01]  /*11050*/  VIADD R25, R197, 0x8 ;  /* 0x00000008c5197836 */ /* 0x000fe20000000000 */
[----:B------:R-:W-:Y:S01]  /*11060*/  ISETP.GE.AND P2, PT, R15, UR4, PT ;  /* 0x000000040f007c0c */ /* 0x000fe2000bf46270 */
[C---:B------:R-:W-:Y:S01]  /*11070*/  VIADD R14, R197.reuse, 0x18 ;  /* 0x00000018c50e7836 */ /* 0x040fe20000000000 */
[----:B------:R-:W-:Y:S01]  /*11080*/  ISETP.GE.AND P1, PT, R24, UR4, PT ;  /* 0x0000000418007c0c */ /* 0x000fe2000bf26270 */
[C---:B--2---:R-:W-:Y:S01]  /*11090*/  VIADD R12, R197.reuse, 0x20 ;  /* 0x00000020c50c7836 */ /* 0x044fe20000000000 */
[----:B------:R-:W-:Y:S01]  /*110a0*/  SHF.R.S32.HI R25, RZ, 0x1f, R25 ;  /* 0x0000001fff197819 */ /* 0x000fe20000011419 */
[C---:B-1----:R-:W-:Y:S01]  /*110b0*/  VIADD R13, R197.reuse, 0x28 ;  /* 0x00000028c50d7836 */ /* 0x042fe20000000000 */
[----:B------:R-:W-:Y:S01]  /*110c0*/  ISETP.GE.AND P0, PT, R14, UR4, PT ;  /* 0x000000040e007c0c */ /* 0x000fe2000bf06270 */
[----:B------:R-:W-:-:S02]  /*110d0*/  VIADD R11, R197, 0x30 ;  /* 0x00000030c50b7836 */ /* 0x000fc40000000000 */
[----:B---3--:R-:W-:-:S04]  /*110e0*/  @!P4 LEA R4, P3, R197, R0, 0x2 ;  /* 0x00000000c504c211 */ /* 0x008fc800078610ff */
[----:B0-----:R-:W-:Y:S02]  /*110f0*/  @!P4 LEA.HI.X R5, R197, R10, R6, 0x2, P3 ;  /* 0x0000000ac505c211 */ /* 0x001fe400018f1406 */
[----:B------:R-:W-:Y:S02]  /*11100*/  ISETP.GE.AND P3, PT, R12, UR4, PT ;  /* 0x000000040c007c0c */ /* 0x000fe4000bf66270 */
[-C--:B------:R-:W-:Y:S01]  /*11110*/  @!P1 LEA R6, P5, R24, R0.reuse, 0x2 ;  /* 0x0000000018069211 */ /* 0x080fe200078a10ff */
[----:B------:R0:W-:Y:S01]  /*11120*/  @!P4 ST.E.64 desc[UR42][R4.64], R26 ;  /* 0x0000001a0400c985 */ /* 0x0001e2000c101b2a */
[----:B------:R-:W-:Y:S02]  /*11130*/  ISETP.GE.AND P4, PT, R13, UR4, PT ;  /* 0x000000040d007c0c */ /* 0x000fe4000bf86270 */
[----:B0-----:R-:W-:-:S04]  /*11140*/  @!P2 LEA R4, P6, R15, R0, 0x2 ;  /* 0x000000000f04a211 */ /* 0x001fc800078c10ff */
[----:B------:R-:W-:Y:S01]  /*11150*/  @!P2 LEA.HI.X R5, R15, R10, R25, 0x2, P6 ;  /* 0x0000000a0f05a211 */ /* 0x000fe200030f1419 */
[C---:B------:R-:W-:Y:S01]  /*11160*/  VIADD R25, R197.reuse, 0x10 ;  /* 0x00000010c5197836 */ /* 0x040fe20000000000 */
[----:B------:R-:W-:Y:S01]  /*11170*/  @!P0 LEA R8, P6, R14, R0, 0x2 ;  /* 0x000000000e088211 */ /* 0x000fe200078c10ff */
[C---:B------:R-:W-:Y:S02]  /*11180*/  VIADD R15, R197.reuse, 0x18 ;  /* 0x00000018c50f7836 */ /* 0x040fe40000000000 */
[----:B------:R0:W-:Y:S01]  /*11190*/  @!P2 ST.E.64 desc[UR42][R4.64], R30 ;  /* 0x0000001e0400a985 */ /* 0x0001e2000c101b2a */
[----:B------:R-:W-:Y:S02]  /*111a0*/  SHF.R.S32.HI R25, RZ, 0x1f, R25 ;  /* 0x0000001fff197819 */ /* 0x000fe40000011419 */
[----:B------:R-:W-:Y:S02]  /*111b0*/  SHF.R.S32.HI R15, RZ, 0x1f, R15 ;  /* 0x0000001fff0f7819 */ /* 0x000fe4000001140f */
[-C--:B------:R-:W-:Y:S01]  /*111c0*/  @!P1 LEA.HI.X R7, R24, R10.reuse, R25, 0x2, P5 ;  /* 0x0000000a18079211 */ /* 0x080fe200028f1419 */
[C---:B------:R-:W-:Y:S01]  /*111d0*/  VIADD R25, R197.reuse, 0x20 ;  /* 0x00000020c5197836 */ /* 0x040fe20000000000 */
[----:B------:R-:W-:Y:S01]  /*111e0*/  @!P0 LEA.HI.X R9, R14, R10, R15, 0x2, P6 ;  /* 0x0000000a0e098211 */ /* 0x000fe200030f140f */
[----:B------:R-:W-:Y:S01]  /*111f0*/  VIADD R15, R197, 0x38 ;  /* 0x00000038c50f7836 */ /* 0x000fe20000000000 */
[----:B------:R-:W-:Y:S01]  /*11200*/  ISETP.GE.AND P5, PT, R11, UR4, PT ;  /* 0x000000040b007c0c */ /* 0x000fe2000bfa6270 */
[----:B------:R1:W-:Y:S01]  /*11210*/  @!P1 ST.E.64 desc[UR42][R6.64], R34 ;  /* 0x0000002206009985 */ /* 0x0003e2000c101b2a */
[----:B------:R-:W-:Y:S01]  /*11220*/  SHF.R.S32.HI R25, RZ, 0x1f, R25 ;  /* 0x0000001fff197819 */ /* 0x000fe20000011419 */
[----:B------:R-:W-:Y:S01]  /*11230*/  VIADD R14, R197, 0x48 ;  /* 0x00000048c50e7836 */ /* 0x000fe20000000000 */
[C---:B0-----:R-:W-:Y:S01]  /*11240*/  @!P3 LEA R4, P1, R12.reuse, R0, 0x2 ;  /* 0x000000000c04b211 */ /* 0x041fe200078210ff */
[----:B------:R0:W-:Y:S01]  /*11250*/  @!P0 ST.E.64 desc[UR42][R8.64], R38 ;  /* 0x0000002608008985 */ /* 0x0001e2000c101b2a */
[----:B------:R-:W-:Y:S01]  /*11260*/  ISETP.GE.AND P0, PT, R15, UR4, PT ;  /* 0x000000040f007c0c */ /* 0x000fe2000bf06270 */
[C---:B------:R-:W-:Y:S01]  /*11270*/  VIADD R24, R197.reuse, 0x40 ;  /* 0x00000040c5187836 */ /* 0x040fe20000000000 */
[----:B------:R-:W-:Y:S01]  /*11280*/  @!P3 LEA.HI.X R5, R12, R10, R25, 0x2, P1 ;  /* 0x0000000a0c05b211 */ /* 0x000fe200008f1419 */
[----:B------:R-:W-:-:S02]  /*11290*/  VIADD R25, R197, 0x28 ;  /* 0x00000028c5197836 */ /* 0x000fc40000000000 */
[----:B------:R-:W-:Y:S01]  /*112a0*/  VIADD R12, R197, 0x30 ;  /* 0x00000030c50c7836 */ /* 0x000fe20000000000 */
[----:B------:R-:W-:Y:S01]  /*112b0*/  ISETP.GE.AND P1, PT, R24, UR4, PT ;  /* 0x0000000418007c0c */ /* 0x000fe2000bf26270 */
[----:B------:R2:W-:Y:S01]  /*112c0*/  @!P3 ST.E.64 desc[UR42][R4.64], R42 ;  /* 0x0000002a0400b985 */ /* 0x0005e2000c101b2a */
[C---:B-1----:R-:W-:Y:S02]  /*112d0*/  @!P4 LEA R6, P2, R13.reuse, R0, 0x2 ;  /* 0x000000000d06c211 */ /* 0x042fe400078410ff */
[----:B------:R-:W-:Y:S02]  /*112e0*/  SHF.R.S32.HI R25, RZ, 0x1f, R25 ;  /* 0x0000001fff197819 */ /* 0x000fe40000011419 */
[----:B------:R-:W-:Y:S02]  /*112f0*/  SHF.R.S32.HI R12, RZ, 0x1f, R12 ;  /* 0x0000001fff0c7819 */ /* 0x000fe4000001140c */
[----:B------:R-:W-:Y:S01]  /*11300*/  @!P4 LEA.HI.X R7, R13, R10, R25, 0x2, P2 ;  /* 0x0000000a0d07c211 */ /* 0x000fe200010f1419 */
[----:B------:R-:W-:Y:S01]  /*11310*/  VIADD R25, R197, 0x38 ;  /* 0x00000038c5197836 */ /* 0x000fe20000000000 */
[----:B0-----:R-:W-:Y:S01]  /*11320*/  @!P5 LEA R8, P6, R11, R0, 0x2 ;  /* 0x000000000b08d211 */ /* 0x001fe200078c10ff */
[----:B------:R-:W-:Y:S01]  /*11330*/  VIADD R13, R197, 0x58 ;  /* 0x00000058c50d7836 */ /* 0x000fe20000000000 */
[----:B------:R-:W-:Y:S01]  /*11340*/  ISETP.GE.AND P2, PT, R14, UR4, PT ;  /* 0x000000040e007c0c */ /* 0x000fe2000bf46270 */
[----:B------:R0:W-:Y:S01]  /*11350*/  @!P4 ST.E.64 desc[UR42][R6.64], R46 ;  /* 0x0000002e0600c985 */ /* 0x0001e2000c101b2a */
[----:B------:R-:W-:Y:S01]  /*11360*/  @!P5 LEA.HI.X R9, R11, R10, R12, 0x2, P6 ;  /* 0x0000000a0b09d211 */ /* 0x000fe200030f140c */
[----:B------:R-:W-:Y:S01]  /*11370*/  VIADD R12, R197, 0x50 ;  /* 0x00000050c50c7836 */ /* 0x000fe20000000000 */
[----:B--2---:R-:W-:Y:S01]  /*11380*/  @!P0 LEA R4, P6, R15, R0, 0x2 ;  /* 0x000000000f048211 */ /* 0x004fe200078c10ff */
[----:B------:R-:W-:Y:S01]  /*11390*/  VIADD R11, R197, 0x60 ;  /* 0x00000060c50b7836 */ /* 0x000fe20000000000 */
[----:B------:R-:W-:Y:S01]  /*113a0*/  SHF.R.S32.HI R25, RZ, 0x1f, R25 ;  /* 0x0000001fff197819 */ /* 0x000fe20000011419 */
[----:B------:R1:W-:Y:S01]  /*113b0*/  @!P5 ST.E.64 desc[UR42][R8.64], R50 ;  /* 0x000000320800d985 */ /* 0x0003e2000c101b2a */
[----:B------:R-:W-:-:S02]  /*113c0*/  ISETP.GE.AND P3, PT, R12, UR4, PT ;  /* 0x000000040c007c0c */ /* 0x000fc4000bf66270 */
[----:B------:R-:W-:Y:S01]  /*113d0*/  @!P0 LEA.HI.X R5, R15, R10, R25, 0x2, P6 ;  /* 0x0000000a0f058211 */ /* 0x000fe200030f1419 */
[----:B------:R-:W-:Y:S01]  /*113e0*/  VIADD R15, R197, 0x48 ;  /* 0x00000048c50f7836 */ /* 0x000fe20000000000 */
[----:B------:R-:W-:Y:S01]  /*113f0*/  ISETP.GE.AND P4, PT, R13, UR4, PT ;  /* 0x000000040d007c0c */ /* 0x000fe2000bf86270 */
[----:B------:R-:W-:Y:S01]  /*11400*/  VIADD R25, R197, 0x40 ;  /* 0x00000040c5197836 */ /* 0x000fe20000000000 */
[-C--:B0-----:R-:W-:Y:S01]  /*11410*/  @!P1 LEA R6, P5, R24, R0.reuse, 0x2 ;  /* 0x0000000018069211 */ /* 0x081fe200078a10ff */
[----:B------:R0:W-:Y:S01]  /*11420*/  @!P0 ST.E.64 desc[UR42][R4.64], R54 ;  /* 0x0000003604008985 */ /* 0x0001e2000c101b2a */
[----:B------:R-:W-:Y:S02]  /*11430*/  SHF.R.S32.HI R15, RZ, 0x1f, R15 ;  /* 0x0000001fff0f7819 */ /* 0x000fe4000001140f */
[----:B------:R-:W-:Y:S02]  /*11440*/  SHF.R.S32.HI R25, RZ, 0x1f, R25 ;  /* 0x0000001fff197819 */ /* 0x000fe40000011419 */
[----:B-1----:R-:W-:-:S02]  /*11450*/  @!P2 LEA R8, P6, R14, R0, 0x2 ;  /* 0x000000000e08a211 */ /* 0x002fc400078c10ff */
[-C--:B------:R-:W-:Y:S02]  /*11460*/  @!P1 LEA.HI.X R7, R24, R10.reuse, R25, 0x2, P5 ;  /* 0x0000000a18079211 */ /* 0x080fe400028f1419 */
[----:B------:R-:W-:Y:S01]  /*11470*/  @!P2 LEA.HI.X R9, R14, R10, R15, 0x2, P6 ;  /* 0x0000000a0e09a211 */ /* 0x000fe200030f140f */
[----:B------:R-:W-:Y:S01]  /*11480*/  VIADD R14, R197, 0x50 ;  /* 0x00000050c50e7836 */ /* 0x000fe20000000000 */
[----:B------:R-:W-:Y:S01]  /*11490*/  ISETP.GE.AND P5, PT, R11, UR4, PT ;  /* 0x000000040b007c0c */ /* 0x000fe2000bfa6270 */
[----:B------:R1:W-:Y:S01]  /*114a0*/  @!P1 ST.E.64 desc[UR42][R6.64], R58 ;  /* 0x0000003a06009985 */ /* 0x0003e2000c101b2a */
[----:B------:R-:W-:Y:S02]  /*114b0*/  ISETP.GE.AND P0, PT, R222, UR4, PT ;  /* 0x00000004de007c0c */ /* 0x000fe4000bf06270 */
[----:B0-----:R-:W-:Y:S01]  /*114c0*/  @!P3 LEA R4, P6, R12, R0, 0x2 ;  /* 0x000000000c04b211 */ /* 0x001fe200078c10ff */
[----:B------:R0:W-:Y:S01]  /*114d0*/  @!P2 ST.E.64 desc[UR42][R8.64], R62 ;  /* 0x0000003e0800a985 */ /* 0x0001e2000c101b2a */
[----:B------:R-:W-:-:S02]  /*114e0*/  SHF.R.S32.HI R14, RZ, 0x1f, R14 ;  /* 0x0000001fff0e7819 */ /* 0x000fc4000001140e */
[----:B------:R-:W-:Y:S02]  /*114f0*/  ISETP.GE.AND P1, PT, R218, UR4, PT ;  /* 0x00000004da007c0c */ /* 0x000fe4000bf26270 */
[----:B------:R-:W-:Y:S01]  /*11500*/  @!P3 LEA.HI.X R5, R12, R10, R14, 0x2, P6 ;  /* 0x0000000a0c05b211 */ /* 0x000fe200030f140e */
[C---:B------:R-:W-:Y:S02]  /*11510*/  VIADD R14, R197.reuse, 0x58 ;  /* 0x00000058c50e7836 */ /* 0x040fe40000000000 */
[----:B------:R-:W-:Y:S01]  /*11520*/  VIADD R12, R197, 0x60 ;  /* 0x00000060c50c7836 */ /* 0x000fe20000000000 */
[----:B-1----:R-:W-:Y:S01]  /*11530*/  @!P4 LEA R6, P2, R13, R0, 0x2 ;  /* 0x000000000d06c211 */ /* 0x002fe200078410ff */
[----:B------:R1:W-:Y:S01]  /*11540*/  @!P3 ST.E.64 desc[UR42][R4.64], R66 ;  /* 0x000000420400b985 */ /* 0x0003e2000c101b2a */
[----:B------:R-:W-:Y:S02]  /*11550*/  SHF.R.S32.HI R14, RZ, 0x1f, R14 ;  /* 0x0000001fff0e7819 */ /* 0x000fe4000001140e */
[----:B------:R-:W-:-:S02]  /*11560*/  SHF.R.S32.HI R12, RZ, 0x1f, R12 ;  /* 0x0000001fff0c7819 */ /* 0x000fc4000001140c */
[----:B0-----:R-:W-:Y:S02]  /*11570*/  @!P5 LEA R8, P6, R11, R0, 0x2 ;  /* 0x000000000b08d211 */ /* 0x001fe400078c10ff */
[-C--:B------:R-:W-:Y:S02]  /*11580*/  @!P4 LEA.HI.X R7, R13, R10.reuse, R14, 0x2, P2 ;  /* 0x0000000a0d07c211 */ /* 0x080fe400010f140e */
[----:B------:R-:W-:Y:S01]  /*11590*/  @!P5 LEA.HI.X R9, R11, R10, R12, 0x2, P6 ;  /* 0x0000000a0b09d211 */ /* 0x000fe200030f140c */
[----:B------:R-:W-:Y:S01]  /*115a0*/  VIADD R11, R197, 0x68 ;  /* 0x00000068c50b7836 */ /* 0x000fe20000000000 */
[----:B------:R-:W-:Y:S01]  /*115b0*/  ISETP.GE.AND P2, PT, R196, UR4, PT ;  /* 0x00000004c4007c0c */ /* 0x000fe2000bf46270 */
[----:B------:R0:W-:Y:S01]  /*115c0*/  @!P4 ST.E.64 desc[UR42][R6.64], R70 ;  /* 0x000000460600c985 */ /* 0x0001e2000c101b2a */
[----:B-1----:R-:W-:Y:S02]  /*115d0*/  @!P0 LEA R4, P4, R222, R0, 0x2 ;  /* 0x00000000de048211 */ /* 0x002fe400078810ff */
[----:B------:R-:W-:Y:S01]  /*115e0*/  SHF.R.S32.HI R11, RZ, 0x1f, R11 ;  /* 0x0000001fff0b7819 */ /* 0x000fe2000001140b */
[----:B------:R1:W-:Y:S01]  /*115f0*/  @!P5 ST.E.64 desc[UR42][R8.64], R74 ;  /* 0x0000004a0800d985 */ /* 0x0003e2000c101b2a */
[----:B------:R-:W-:-:S02]  /*11600*/  ISETP.GE.AND P5, PT, R183, UR4, PT ;  /* 0x00000004b7007c0c */ /* 0x000fc4000bfa6270 */
[----:B------:R-:W-:Y:S02]  /*11610*/  @!P0 LEA.HI.X R5, R222, R10, R11, 0x2, P4 ;  /* 0x0000000ade058211 */ /* 0x000fe400020f140b */
[----:B------:R-:W-:-:S03]  /*11620*/  ISETP.GE.AND P4, PT, R181, UR4, PT ;  /* 0x00000004b5007c0c */ /* 0x000fc6000bf86270 */
[----:B------:R2:W-:Y:S01]  /*11630*/  @!P0 ST.E.64 desc[UR42][R4.64], R78 ;  /* 0x0000004e04008985 */ /* 0x0005e2000c101b2a */
[----:B0-----:R-:W-:-:S04]  /*11640*/  @!P1 LEA R6, P3, R218, R0, 0x2 ;  /* 0x00000000da069211 */ /* 0x001fc800078610ff */
[----:B------:R-:W-:Y:S02]  /*11650*/  @!P1 LEA.HI.X R7, R218, R10, R219, 0x2, P3 ;  /* 0x0000000ada079211 */ /* 0x000fe400018f14db */
[C---:B-1----:R-:W-:Y:S02]  /*11660*/  @!P2 LEA R8, P6, R196.reuse, R0, 0x2 ;  /* 0x00000000c408a211 */ /* 0x042fe400078c10ff */
[----:B------:R-:W-:Y:S01]  /*11670*/  ISETP.GE.AND P3, PT, R179, UR4, PT ;  /* 0x00000004b3007c0c */ /* 0x000fe2000bf66270 */
[----:B------:R0:W-:Y:S01]  /*11680*/  @!P1 ST.E.64 desc[UR42][R6.64], R82 ;  /* 0x0000005206009985 */ /* 0x0001e2000c101b2a */
[----:B------:R-:W-:Y:S02]  /*11690*/  @!P2 LEA.HI.X R9, R196, R10, R211, 0x2, P6 ;  /* 0x0000000ac409a211 */ /* 0x000fe400030f14d3 */
[----:B------:R-:W-:Y:S02]  /*116a0*/  ISETP.GE.AND P1, PT, R175, UR4, PT ;  /* 0x00000004af007c0c */ /* 0x000fe4000bf26270 */
[----:B--2---:R-:W-:Y:S01]  /*116b0*/  @!P5 LEA R4, P6, R183, R0, 0x2 ;  /* 0x00000000b704d211 */ /* 0x004fe200078c10ff */
[----:B------:R1:W-:Y:S01]  /*116c0*/  @!P2 ST.E.64 desc[UR42][R8.64], R86 ;  /* 0x000000560800a985 */ /* 0x0003e2000c101b2a */
[----:B------:R-:W-:-:S02]  /*116d0*/  ISETP.GE.AND P2, PT, R177, UR4, PT ;  /* 0x00000004b1007c0c */ /* 0x000fc4000bf46270 */
[----:B------:R-:W-:Y:S02]  /*116e0*/  @!P5 LEA.HI.X R5, R183, R10, R184, 0x2, P6 ;  /* 0x0000000ab705d211 */ /* 0x000fe400030f14b8 */
[----:B0-----:R-:W-:-:S03]  /*116f0*/  @!P4 LEA R6, P0, R181, R0, 0x2 ;  /* 0x00000000b506c211 */ /* 0x001fc600078010ff */
[----:B------:R0:W-:Y:S01]  /*11700*/  @!P5 ST.E.64 desc[UR42][R4.64], R90 ;  /* 0x0000005a0400d985 */ /* 0x0001e2000c101b2a */
[----:B------:R-:W-:Y:S02]  /*11710*/  ISETP.GE.AND P5, PT, R171, UR4, PT ;  /* 0x00000004ab007c0c */ /* 0x000fe4000bfa6270 */
[----:B------:R-:W-:Y:S02]  /*11720*/  @!P4 LEA.HI.X R7, R181, R10, R182, 0x2, P0 ;  /* 0x0000000ab507c211 */ /* 0x000fe400000f14b6 */
[----:B------:R-:W-:Y:S02]  /*11730*/  ISETP.GE.AND P0, PT, R173, UR4, PT ;  /* 0x00000004ad007c0c */ /* 0x000fe4000bf06270 */
[----:B-1----:R-:W-:Y:S01]  /*11740*/  @!P3 LEA R8, P6, R179, R0, 0x2 ;  /* 0x00000000b308b211 */ /* 0x002fe200078c10ff */
[----:B------:R1:W-:Y:S01]  /*11750*/  @!P4 ST.E.64 desc[UR42][R6.64], R94 ;  /* 0x0000005e0600c985 */ /* 0x0003e2000c101b2a */
[----:B------:R-:W-:Y:S02]  /*11760*/  ISETP.GE.AND P4, PT, R169, UR4, PT ;  /* 0x00000004a9007c0c */ /* 0x000fe4000bf86270 */
[----:B------:R-:W-:-:S02]  /*11770*/  @!P3 LEA.HI.X R9, R179, R10, R180, 0x2, P6 ;  /* 0x0000000ab309b211 */ /* 0x000fc400030f14b4 */
[----:B0-----:R-:W-:-:S03]  /*11780*/  @!P2 LEA R4, P6, R177, R0, 0x2 ;  /* 0x00000000b104a211 */ /* 0x001fc600078c10ff */
[----:B------:R0:W-:Y:S01]  /*11790*/  @!P3 ST.E.64 desc[UR42][R8.64], R98 ;  /* 0x000000620800b985 */ /* 0x0001e2000c101b2a */
[----:B------:R-:W-:Y:S02]  /*117a0*/  @!P2 LEA.HI.X R5, R177, R10, R178, 0x2, P6 ;  /* 0x0000000ab105a211 */ /* 0x000fe400030f14b2 */
[----:B-1----:R-:W-:-:S03]  /*117b0*/  @!P1 LEA R6, P3, R175, R0, 0x2 ;  /* 0x00000000af069211 */ /* 0x002fc600078610ff */
[----:B------:R1:W-:Y:S01]  /*117c0*/  @!P2 ST.E.64 desc[UR42][R4.64], R102 ;  /* 0x000000660400a985 */ /* 0x0003e2000c101b2a */
[----:B------:R-:W-:Y:S02]  /*117d0*/  @!P1 LEA.HI.X R7, R175, R10, R176, 0x2, P3 ;  /* 0x0000000aaf079211 */ /* 0x000fe400018f14b0 */
[----:B------:R-:W-:Y:S02]  /*117e0*/  ISETP.GE.AND P3, PT, R167, UR4, PT ;  /* 0x00000004a7007c0c */ /* 0x000fe4000bf66270 */
[C---:B0-----:R-:W-:Y:S01]  /*117f0*/  @!P0 LEA R8, P6, R173.reuse, R0, 0x2 ;  /* 0x00000000ad088211 */ /* 0x041fe200078c10ff */
[----:B------:R0:W-:Y:S03]  /*11800*/  @!P1 ST.E.64 desc[UR42][R6.64], R106 ;  /* 0x0000006a06009985 */ /* 0x0001e6000c101b2a */
[----:B------:R-:W-:Y:S02]  /*11810*/  @!P0 LEA.HI.X R9, R173, R10, R174, 0x2, P6 ;  /* 0x0000000aad098211 */ /* 0x000fe400030f14ae */
[----:B-1----:R-:W-:-:S03]  /*11820*/  @!P5 LEA R4, P1, R171, R0, 0x2 ;  /* 0x00000000ab04d211 */ /* 0x002fc600078210ff */
[----:B------:R1:W-:Y:S01]  /*11830*/  @!P0 ST.E.64 desc[UR42][R8.64], R110 ;  /* 0x0000006e08008985 */ /* 0x0003e2000c101b2a */
[----:B------:R-:W-:Y:S02]  /*11840*/  ISETP.GE.AND P0, PT, R165, UR4, PT ;  /* 0x00000004a5007c0c */ /* 0x000fe4000bf06270 */
[----:B------:R-:W-:Y:S02]  /*11850*/  @!P5 LEA.HI.X R5, R171, R10, R172, 0x2, P1 ;  /* 0x0000000aab05d211 */ /* 0x000fe400008f14ac */
[----:B------:R-:W-:Y:S02]  /*11860*/  ISETP.GE.AND P1, PT, R163, UR4, PT ;  /* 0x00000004a3007c0c */ /* 0x000fe4000bf26270 */
[C---:B0-----:R-:W-:Y:S01]  /*11870*/  @!P4 LEA R6, P2, R169.reuse, R0, 0x2 ;  /* 0x00000000a906c211 */ /* 0x041fe200078410ff */
[----:B------:R0:W-:Y:S03]  /*11880*/  @!P5 ST.E.64 desc[UR42][R4.64], R114 ;  /* 0x000000720400d985 */ /* 0x0001e6000c101b2a */
[----:B------:R-:W-:-:S02]  /*11890*/  @!P4 LEA.HI.X R7, R169, R10, R170, 0x2, P2 ;  /* 0x0000000aa907c211 */ /* 0x000fc400010f14aa */
[----:B------:R-:W-:Y:S02]  /*118a0*/  ISETP.GE.AND P2, PT, R157, UR4, PT ;  /* 0x000000049d007c0c */ /* 0x000fe4000bf46270 */
[----:B-1----:R-:W-:Y:S01]  /*118b0*/  @!P3 LEA R8, P6, R167, R0, 0x2 ;  /* 0x00000000a708b211 */ /* 0x002fe200078c10ff */
[----:B------:R1:W-:Y:S01]  /*118c0*/  @!P4 ST.E.64 desc[UR42][R6.64], R118 ;  /* 0x000000760600c985 */ /* 0x0003e2000c101b2a */
[----:B------:R-:W-:Y:S02]  /*118d0*/  ISETP.GE.AND P4, PT, R161, UR4, PT ;  /* 0x00000004a1007c0c */ /* 0x000fe4000bf86270 */
[----:B------:R-:W-:Y:S02]  /*118e0*/  @!P3 LEA.HI.X R9, R167, R10, R168, 0x2, P6 ;  /* 0x0000000aa709b211 */ /* 0x000fe400030f14a8 */
[----:B0-----:R-:W-:-:S03]  /*118f0*/  @!P1 LEA R4, P6, R163, R0, 0x2 ;  /* 0x00000000a3049211 */ /* 0x001fc600078c10ff */
[----:B------:R0:W-:Y:S01]  /*11900*/  @!P3 ST.E.64 desc[UR42][R8.64], R122 ;  /* 0x0000007a0800b985 */ /* 0x0001e2000c101b2a */
[----:B------:R-:W-:Y:S02]  /*11910*/  ISETP.GE.AND P3, PT, R159, UR4, PT ;  /* 0x000000049f007c0c */ /* 0x000fe4000bf66270 */
[----:B------:R-:W-:Y:S02]  /*11920*/  @!P1 LEA.HI.X R5, R163, R10, R164, 0x2, P6 ;  /* 0x0000000aa3059211 */ /* 0x000fe400030f14a4 */
[----:B-1----:R-:W-:-:S04]  /*11930*/  @!P0 LEA R6, P5, R165, R0, 0x2 ;  /* 0x00000000a5068211 */ /* 0x002fc800078a10ff */
[----:B------:R-:W-:Y:S02]  /*11940*/  @!P0 LEA.HI.X R7, R165, R10, R166, 0x2, P5 ;  /* 0x0000000aa5078211 */ /* 0x000fe400028f14a6 */
[----:B------:R-:W-:-:S03]  /*11950*/  ISETP.GE.AND P5, PT, R152, UR4, PT ;  /* 0x0000000498007c0c */ /* 0x000fc6000bfa6270 */
[----:B------:R1:W-:Y:S04]  /*11960*/  @!P0 ST.E.64 desc[UR42][R6.64], R126 ;  /* 0x0000007e06008985 */ /* 0x0003e8000c101b2a */
[----:B------:R2:W-:Y:S01]  /*11970*/  @!P1 ST.E.64 desc[UR42][R4.64], R130 ;  /* 0x0000008204009985 */ /* 0x0005e2000c101b2a */
[----:B0-----:R-:W-:-:S04]  /*11980*/  @!P2 LEA R8, P1, R157, R0, 0x2 ;  /* 0x000000009d08a211 */ /* 0x001fc800078210ff */
[----:B------:R-:W-:Y:S02]  /*11990*/  @!P2 LEA.HI.X R9, R157, R10, R158, 0x2, P1 ;  /* 0x0000000a9d09a211 */ /* 0x000fe400008f149e */
[-C--:B-1----:R-:W-:Y:S02]  /*119a0*/  @!P4 LEA R6, P0, R161, R0.reuse, 0x2 ;  /* 0x00000000a106c211 */ /* 0x082fe400078010ff */
[----:B--2---:R-:W-:Y:S02]  /*119b0*/  @!P3 LEA R4, P6, R159, R0, 0x2 ;  /* 0x000000009f04b211 */ /* 0x004fe400078c10ff */
[----:B------:R-:W-:Y:S02]  /*119c0*/  @!P4 LEA.HI.X R7, R161, R10, R162, 0x2, P0 ;  /* 0x0000000aa107c211 */ /* 0x000fe400000f14a2 */
[C---:B------:R-:W-:Y:S02]  /*119d0*/  @!P5 LEA R12, P0, R152.reuse, R0, 0x2 ;  /* 0x00000000980cd211 */ /* 0x040fe400078010ff */
[-C--:B------:R-:W-:Y:S01]  /*119e0*/  @!P3 LEA.HI.X R5, R159, R10.reuse, R160, 0x2, P6 ;  /* 0x0000000a9f05b211 */ /* 0x080fe200030f14a0 */
[----:B------:R4:W-:Y:S01]  /*119f0*/  @!P4 ST.E.64 desc[UR42][R6.64], R134 ;  /* 0x000000860600c985 */ /* 0x0009e2000c101b2a */
[----:B------:R-:W-:-:S02]  /*11a00*/  @!P5 LEA.HI.X R13, R152, R10, R156, 0x2, P0 ;  /* 0x0000000a980dd211 */ /* 0x000fc400000f149c */
[----:B------:R-:W-:Y:S01]  /*11a10*/  ISETP.GE.AND P0, PT, R20, UR4, PT ;  /* 0x0000000414007c0c */ /* 0x000fe2000bf06270 */
[----:B------:R4:W-:Y:S04]  /*11a20*/  @!P3 ST.E.64 desc[UR42][R4.64], R138 ;  /* 0x0000008a0400b985 */ /* 0x0009e8000c101b2a */
[----:B------:R4:W-:Y:S04]  /*11a30*/  @!P2 ST.E.64 desc[UR42][R8.64], R142 ;  /* 0x0000008e0800a985 */ /* 0x0009e8000c101b2a */
[----:B------:R4:W-:Y:S04]  /*11a40*/  @!P5 ST.E.64 desc[UR42][R12.64], R146 ;  /* 0x000000920c00d985 */ /* 0x0009e8000c101b2a */
[----:B------:R-:W-:Y:S05]  /*11a50*/  @P0 BRA `(.L_x_719) ;  /* 0x0000001000280947 */ /* 0x000fea0003800000 */
[----:B----4-:R-:W-:-:S04]  /*11a60*/  LEA R4, P0, R20, R0, 0x2 ;  /* 0x0000000014047211 */ /* 0x010fc800078010ff */
[----:B------:R-:W-:-:S05]  /*11a70*/  LEA.HI.X R5, R20, R10, R21, 0x2, P0 ;  /* 0x0000000a14057211 */ /* 0x000fca00000f1415 */
[----:B------:R0:W-:Y:S01]  /*11a80*/  ST.E.64 desc[UR42][R4.64], R150 ;  /* 0x0000009604007985 */ /* 0x0001e2000c101b2a */
[----:B------:R-:W-:Y:S05]  /*11a90*/  BRA `(.L_x_719) ;  /* 0x0000001000187947 */ /* 0x000fea0003800000 */
.L_x_713:
[----:B------:R-:W4:Y:S01]  /*11aa0*/  LDL.LU R6, [R1+0x1c] ;  /* 0x00001c0001067983 */ /* 0x000f220000300800 */
[----:B------:R-:W-:Y:S01]  /*11ab0*/  ULDC.64 UR6, c[0x0][0xc08] ;  /* 0x0003020000067ab9 */ /* 0x000fe20000000a00 */
[----:B------:R-:W-:Y:S02]  /*11ac0*/  ULDC.64 UR4, c[0x0][0xc00] ;  /* 0x0003000000047ab9 */ /* 0x000fe40000000a00 */
[----:B------:R-:W2:Y:S04]  /*11ad0*/  LDL.LU R0, [R1+0x20] ;  /* 0x0000200001007983 */ /* 0x000ea80000300800 */
[----:B01----:R-:W3:Y:S01]  /*11ae0*/  LDL R10, [R1+0x18] ;  /* 0x00001800010a7983 */ /* 0x003ee20000100800 */
[----:B------:R-:W-:Y:S01]  /*11af0*/  ISETP.NE.U32.AND P1, PT, RZ, UR6, PT ;  /* 0x00000006ff007c0c */ /* 0x000fe2000bf25070 */
[----:B------:R-:W-:Y:S01]  /*11b00*/  IMAD.MOV.U32 R3, RZ, RZ, RZ ;  /* 0x000000ffff037224 */ /* 0x000fe200078e00ff */
[----:B------:R-:W-:-:S02]  /*11b10*/  ISETP.NE.U32.AND P0, PT, RZ, UR4, PT ;  /* 0x00000004ff007c0c */ /* 0x000fc4000bf05070 */
[----:B------:R-:W-:Y:S02]  /*11b20*/  ISETP.NE.AND.EX P1, PT, RZ, UR7, PT, P1 ;  /* 0x00000007ff007c0c */ /* 0x000fe4000bf25310 */
[----:B------:R-:W-:Y:S01]  /*11b30*/  ISETP.NE.AND.EX P0, PT, RZ, UR5, PT, P0 ;  /* 0x00000005ff007c0c */ /* 0x000fe2000bf05300 */
[----:B------:R-:W0:Y:S01]  /*11b40*/  S2R R8, SR_TID.X ;  /* 0x0000000000087919 */ /* 0x000e220000002100 */
[----:B----4-:R-:W-:-:S04]  /*11b50*/  IADD3 R4, P2, R6, UR4, RZ ;  /* 0x0000000406047c10 */ /* 0x010fc8000ff5e0ff */
[----:B--2---:R-:W-:-:S05]  /*11b60*/  IADD3.X R5, R0, UR5, RZ, P2, !PT ;  /* 0x0000000500057c10 */ /* 0x004fca00097fe4ff */
[----:B------:R-:W-:Y:S01]  /*11b70*/  @P1 IADD3 R6, P2, R6, UR6, RZ ;  /* 0x0000000606061c10 */ /* 0x000fe2000ff5e0ff */
[----:B------:R-:W-:Y:S01]  /*11b80*/  ULDC UR4, c[0x0][0xa88] ;  /* 0x0002a20000047ab9 */ /* 0x000fe20000000800 */
[----:B------:R1:W5:Y:S02]  /*11b90*/  @P0 LDG.E R3, desc[UR42][R4.64] ;  /* 0x0000002a04030981 */ /* 0x000364000c1e1900 */
[----:B------:R-:W-:Y:S01]  /*11ba0*/  @P1 IADD3.X R7, R0, UR7, RZ, P2, !PT ;  /* 0x0000000700071c10 */ /* 0x000fe200097fe4ff */
[----:B------:R-:W-:-:S06]  /*11bb0*/  IMAD.U32 R0, RZ, RZ, UR4 ;  /* 0x00000004ff007e24 */ /* 0x000fcc000f8e00ff */
[----:B------:R1:W5:Y:S01]  /*11bc0*/  @P1 LDG.E R0, desc[UR42][R6.64] ;  /* 0x0000002a06001981 */ /* 0x000362000c1e1900 */
[----:B---3--:R-:W-:Y:S01]  /*11bd0*/  ISETP.NE.AND P2, PT, R10, RZ, PT ;  /* 0x000000ff0a00720c */ /* 0x008fe20003f45270 */
[----:B0-----:R-:W-:-:S05]  /*11be0*/  VIADD R9, R8, 0xffffff80 ;  /* 0xffffff8008097836 */ /* 0x001fca0000000000 */
[----:B------:R-:W-:-:S07]  /*11bf0*/  ISETP.GT.AND P3, PT, R9, 0x3f, PT ;  /* 0x0000003f0900780c */ /* 0x000fce0003f64270 */
[----:B------:R-:W0:Y:S02]  /*11c00*/  @!P2 LDC R10, c[0x0][0xad4] ;  /* 0x0002b500ff0aab82 */ /* 0x000e240000000800 */
[----:B0-----:R1:W-:Y:S01]  /*11c10*/  @!P2 STL [R1+0x18], R10 ;  /* 0x0000180a0100a387 */ /* 0x0013e20000100800 */
[----:B------:R-:W-:Y:S01]  /*11c20*/  ISETP.GT.AND P2, PT, R10, 0x1, PT ;  /* 0x000000010a00780c */ /* 0x000fe20003f44270 */
[----:B------:R-:W-:-:S12]  /*11c30*/  @P1 BRA `(.L_x_722) ;  /* 0x0000000000101947 */ /* 0x000fd80003800000 */
[----:B------:R-:W-:Y:S05]  /*11c40*/  @!P0 BRA `(.L_x_722) ;  /* 0x00000000000c8947 */ /* 0x000fea0003800000 */
[----:B-1----:R-:W2:Y:S04]  /*11c50*/  LDG.E R7, desc[UR42][R4.64] ;  /* 0x0000002a04077981 */ /* 0x002ea8000c1e1900 */
[----:B-----5:R-:W2:Y:S02]  /*11c60*/  LDG.E R0, desc[UR42][R4.64+0x4] ;  /* 0x0000042a04007981 */ /* 0x020ea4000c1e1900 */
[----:B--2---:R-:W-:-:S07]  /*11c70*/  IMAD.IADD R0, R0, 0x1, -R7 ;  /* 0x0000000100007824 */ /* 0x004fce00078e0a07 */
.L_x_722:
[----:B-1----:R-:W2:Y:S04]  /*11c80*/  LDL.LU R5, [R1+0x14] ;  /* 0x0000140001057983 */ /* 0x002ea80000300800 */
[----:B------:R-:W3:Y:S01]  /*11c90*/  LDL.LU R4, [R1+0x40] ;  /* 0x0000400001047983 */ /* 0x000ee20000300800 */
[----:B------:R-:W-:Y:S01]  /*11ca0*/  BSSY B1, `(.L_x_723) ;  /* 0x0000038000017945 */ /* 0x000fe20003800000 */
[----:B-----5:R-:W-:Y:S02]  /*11cb0*/  SHF.R.S32.HI R26, RZ, 0x1f, R3 ;  /* 0x0000001fff1a7819 */ /* 0x020fe40000011403 */
[----:B--2---:R-:W-:Y:S02]  /*11cc0*/  SEL R29, R5, RZ, !P0 ;  /* 0x000000ff051d7207 */ /* 0x004fe40004000000 */
[----:B---3--:R-:W-:Y:S01]  /*11cd0*/  SEL R28, R4, RZ, !P0 ;  /* 0x000000ff041c7207 */ /* 0x008fe20004000000 */
[----:B------:R-:W-:Y:S06]  /*11ce0*/  @P3 BRA `(.L_x_724) ;  /* 0x0000000000cc3947 */ /* 0x000fec0003800000 */
[----:B------:R-:W2:Y:S01]  /*11cf0*/  LDL R4, [R1+0x24] ;  /* 0x0000240001047983 */ /* 0x000ea20000100800 */
[----:B------:R-:W0:Y:S02]  /*11d00*/  LDC R31, c[0x0][0xbe8] ;  /* 0x0002fa00ff1f7b82 */ /* 0x000e240000000800 */
[----:B0-----:R-:W-:Y:S02]  /*11d10*/  IMAD R5, R0, R31, RZ ;  /* 0x0000001f00057224 */ /* 0x001fe400078e02ff */
[----:B--2---:R-:W-:-:S04]  /*11d20*/  IMAD R4, R4, 0x40, R8 ;  /* 0x0000004004047824 */ /* 0x004fc800078e0208 */
[----:B------:R-:W-:-:S05]  /*11d30*/  VIADD R30, R4, 0xffffff80 ;  /* 0xffffff80041e7836 */ /* 0x000fca0000000000 */
[----:B------:R-:W-:-:S13]  /*11d40*/  ISETP.GE.AND P0, PT, R30, R5, PT ;  /* 0x000000051e00720c */ /* 0x000fda0003f06270 */
[----:B------:R-:W-:Y:S05]  /*11d50*/  @P0 BRA `(.L_x_724) ;  /* 0x0000000000b00947 */ /* 0x000fea0003800000 */
[----:B------:R-:W2:Y:S01]  /*11d60*/  LDL.LU R32, [R1+0x38] ;  /* 0x0000380001207983 */ /* 0x000ea20000300800 */
[----:B------:R-:W-:Y:S01]  /*11d70*/  IMAD.MOV.U32 R24, RZ, RZ, 0x9b8 ;  /* 0x000009b8ff187424 */ /* 0x000fe200078e00ff */
[----:B------:R-:W-:Y:S01]  /*11d80*/  ISETP.GT.AND P0, PT, R10, 0x1, PT ;  /* 0x000000010a00780c */ /* 0x000fe20003f04270 */
[----:B------:R-:W-:Y:S01]  /*11d90*/  IMAD.MOV.U32 R21, RZ, RZ, R30 ;  /* 0x000000ffff157224 */ /* 0x000fe200078e001e */
[----:B------:R-:W-:Y:S01]  /*11da0*/  ISETP.NE.AND P1, PT, R31, 0x1, PT ;  /* 0x000000011f00780c */ /* 0x000fe20003f25270 */
[----:B------:R-:W0:Y:S01]  /*11db0*/  LDC.64 R10, c[0x0][0xba8] ;  /* 0x0002ea00ff0a7b82 */ /* 0x000e220000000a00 */
[----:B------:R-:W-:-:S07]  /*11dc0*/  SEL R24, R24, 0x978, P0 ;  /* 0x0000097818187807 */ /* 0x000fce0000000000 */
[----:B------:R-:W1:Y:S08]  /*11dd0*/  LDC.64 R4, c[0x0][R24+0x220] ;  /* 0x0000880018047b82 */ /* 0x000e700000000a00 */
[----:B------:R-:W3:Y:S08]  /*11de0*/  LDC.64 R12, c[0x0][R24+0x218] ;  /* 0x00008600180c7b82 */ /* 0x000ef00000000a00 */
[----:B------:R-:W4:Y:S08]  /*11df0*/  LDC.64 R6, c[0x0][R24+0x228] ;  /* 0x00008a0018067b82 */ /* 0x000f300000000a00 */
[----:B------:R-:W5:Y:S08]  /*11e00*/  @P1 LDC R15, c[0x0][0xbec] ;  /* 0x0002fb00ff0f1b82 */ /* 0x000f700000000800 */
[----:B------:R-:W4:Y:S08]  /*11e10*/  LDC.64 R8, c[0x0][R24+0x210] ;  /* 0x0000840018087b82 */ /* 0x000f300000000a00 */
[----:B------:R-:W4:Y:S01]  /*11e20*/  @P1 LDC R27, c[0x0][0xbf0] ;  /* 0x0002fc00ff1b1b82 */ /* 0x000f220000000800 */
[----:B-----5:R-:W-:-:S07]  /*11e30*/  @P1 IMAD.HI.U32 R20, R30, R15, RZ ;  /* 0x0000000f1e141227 */ /* 0x020fce00078e00ff */
[----:B0-----:R-:W0:Y:S01]  /*11e40*/  @!P0 LDC R10, c[0x0][0xb50] ;  /* 0x0002d400ff0a8b82 */ /* 0x001e220000000800 */
[-C--:B-1----:R-:W-:Y:S02]  /*11e50*/  IMAD R5, R5, R29.reuse, RZ ;  /* 0x0000001d05057224 */ /* 0x082fe400078e02ff */
[----:B------:R-:W-:-:S05]  /*11e60*/  IMAD.WIDE.U32 R14, R4, R29, RZ ;  /* 0x0000001d040e7225 */ /* 0x000fca00078e00ff */
[----:B------:R-:W1:Y:S01]  /*11e70*/  @!P0 LDC R11, c[0x0][0xb54] ;  /* 0x0002d500ff0b8b82 */ /* 0x000e620000000800 */
[-C--:B---3--:R-:W-:Y:S02]  /*11e80*/  IMAD R25, R13, R184.reuse, RZ ;  /* 0x000000b80d197224 */ /* 0x088fe400078e02ff */
[----:B------:R-:W-:Y:S01]  /*11e90*/  IMAD.WIDE.U32 R12, R12, R184, RZ ;  /* 0x000000b80c0c7225 */ /* 0x000fe200078e00ff */
[----:B----4-:R-:W-:-:S03]  /*11ea0*/  @P1 SHF.R.U32.HI R21, RZ, R27, R20 ;  /* 0x0000001bff151219 */ /* 0x010fc60000011614 */
[----:B------:R-:W-:Y:S01]  /*11eb0*/  IMAD R27, R4, R28, R5 ;  /* 0x0000001c041b7224 */ /* 0x000fe200078e0205 */
[----:B------:R-:W-:Y:S01]  /*11ec0*/  IADD3 R12, P1, P3, R14, R12, R3 ;  /* 0x0000000c0e0c7210 */ /* 0x000fe20007b3e003 */
[----:B------:R-:W-:Y:S02]  /*11ed0*/  IMAD.IADD R25, R13, 0x1, R25 ;  /* 0x000000010d197824 */ /* 0x000fe400078e0219 */
[----:B------:R-:W-:Y:S02]  /*11ee0*/  IMAD.MOV R4, RZ, RZ, -R21 ;  /* 0x000000ffff047224 */ /* 0x000fe400078e0a15 */
[----:B------:R-:W-:Y:S01]  /*11ef0*/  IMAD.IADD R27, R15, 0x1, R27 ;  /* 0x000000010f1b7824 */ /* 0x000fe200078e021b */
[----:B--2---:R-:W-:-:S05]  /*11f00*/  SEL R5, R32, RZ, P0 ;  /* 0x000000ff20057207 */ /* 0x004fca0000000000 */
[-C--:B------:R-:W-:Y:S02]  /*11f10*/  IMAD R13, R7, R5.reuse, RZ ;  /* 0x00000005070d7224 */ /* 0x080fe400078e02ff */
[----:B------:R-:W-:-:S04]  /*11f20*/  IMAD.WIDE.U32 R6, R6, R5, RZ ;  /* 0x0000000506067225 */ /* 0x000fc800078e00ff */
[----:B------:R-:W-:Y:S01]  /*11f30*/  IMAD R5, R31, R4, R30 ;  /* 0x000000041f057224 */ /* 0x000fe200078e021e */
[----:B------:R-:W-:Y:S01]  /*11f40*/  IADD3.X R4, R27, R25, R26, P1, P3 ;  /* 0x000000191b047210 */ /* 0x000fe20000fe641a */
[----:B------:R-:W-:Y:S01]  /*11f50*/  IMAD.IADD R13, R7, 0x1, R13 ;  /* 0x00000001070d7824 */ /* 0x000fe200078e020d */
[----:B------:R-:W-:Y:S02]  /*11f60*/  IADD3 R6, P0, P1, R21, R12, R6 ;  /* 0x0000000c15067210 */ /* 0x000fe4000791e006 */
[----:B------:R-:W-:-:S04]  /*11f70*/  SHF.R.S32.HI R21, RZ, 0x1f, R21 ;  /* 0x0000001fff157819 */ /* 0x000fc80000011415 */
[----:B------:R-:W-:Y:S01]  /*11f80*/  IADD3.X R7, R21, R4, R13, P0, P1 ;  /* 0x0000000415077210 */ /* 0x000fe200007e240d */
[-C--:B------:R-:W-:Y:S01]  /*11f90*/  IMAD R4, R9, R5.reuse, RZ ;  /* 0x0000000509047224 */ /* 0x080fe200078e02ff */
[----:B------:R-:W-:Y:S01]  /*11fa0*/  SHF.R.S32.HI R13, RZ, 0x1f, R5 ;  /* 0x0000001fff0d7819 */ /* 0x000fe20000011405 */
[----:B------:R-:W-:-:S04]  /*11fb0*/  IMAD.WIDE.U32 R6, R8, R5, R6 ;  /* 0x0000000508067225 */ /* 0x000fc800078e0006 */
[----:B------:R-:W-:Y:S01]  /*11fc0*/  IMAD R13, R8, R13, R4 ;  /* 0x0000000d080d7224 */ /* 0x000fe200078e0204 */
[----:B0-----:R-:W-:Y:S01]  /*11fd0*/  LEA R10, P0, R6, R10, 0x2 ;  /* 0x0000000a060a7211 */ /* 0x001fe200078010ff */
[----:B------:R-:W-:Y:S02]  /*11fe0*/  IMAD.MOV.U32 R5, RZ, RZ, -0x800000 ;  /* 0xff800000ff057424 */ /* 0x000fe400078e00ff */
[----:B------:R-:W-:-:S05]  /*11ff0*/  IMAD.IADD R4, R7, 0x1, R13 ;  /* 0x0000000107047824 */ /* 0x000fca00078e020d */
[----:B-1----:R-:W-:-:S05]  /*12000*/  LEA.HI.X R11, R6, R11, R4, 0x2, P0 ;  /* 0x0000000b060b7211 */ /* 0x002fca00000f1404 */
[----:B------:R0:W-:Y:S02]  /*12010*/  STG.E desc[UR42][R10.64], R5 ;  /* 0x000000050a007986 */ /* 0x0001e4000c10192a */
.L_x_724:
[----:B------:R-:W-:Y:S05]  /*12020*/  BSYNC B1 ;  /* 0x0000000000017941 */ /* 0x000fea0003800000 */
.L_x_723:
[----:B------:R-:W-:Y:S05]  /*12030*/  @P2 BRA `(.L_x_719) ;  /* 0x0000000800b02947 */ /* 0x000fea0003800000 */
[----:B------:R-:W2:Y:S01]  /*12040*/  LDL.LU R8, [R1+0x24] ;  /* 0x0000240001087983 */ /* 0x000ea20000300800 */
[----:B0-----:R-:W0:Y:S01]  /*12050*/  LDC R11, c[0x0][0xbe8] ;  /* 0x0002fa00ff0b7b82 */ /* 0x001e220000000800 */
[----:B------:R-:W-:Y:S01]  /*12060*/  ULDC.64 UR4, c[0x0][0xaa0] ;  /* 0x0002a80000047ab9 */ /* 0x000fe20000000a00 */
[----:B------:R-:W-:Y:S01]  /*12070*/  VIADD R39, R192, 0x40 ;  /* 0x00000040c0277836 */ /* 0x000fe20000000000 */
[----:B------:R-:W1:Y:S01]  /*12080*/  S2R R6, SR_TID.X ;  /* 0x0000000000067919 */ /* 0x000e620000002100 */
[----:B------:R-:W-:Y:S01]  /*12090*/  IMAD R4, R26, UR4, RZ ;  /* 0x000000041a047c24 */ /* 0x000fe2000f8e02ff */
[----:B------:R-:W-:Y:S01]  /*120a0*/  BSSY B1, `(.L_x_725) ;  /* 0x0000081000017945 */ /* 0x000fe20003800000 */
[----:B------:R-:W-:Y:S02]  /*120b0*/  VIADD R37, R192, 0x80 ;  /* 0x00000080c0257836 */ /* 0x000fe40000000000 */
[C---:B------:R-:W-:Y:S02]  /*120c0*/  IMAD R7, R3.reuse, UR5, R4 ;  /* 0x0000000503077c24 */ /* 0x040fe4000f8e0204 */
[----:B------:R-:W-:Y:S01]  /*120d0*/  IMAD.WIDE.U32 R4, R3, UR4, RZ ;  /* 0x0000000403047c25 */ /* 0x000fe2000f8e00ff */
[----:B------:R-:W-:Y:S01]  /*120e0*/  ULDC.64 UR4, c[0x0][0xae8] ;  /* 0x0002ba0000047ab9 */ /* 0x000fe20000000a00 */
[----:B------:R-:W3:Y:S02]  /*120f0*/  LDC R3, c[0x0][0xac8] ;  /* 0x0002b200ff037b82 */ /* 0x000ee40000000800 */
[----:B------:R-:W-:-:S02]  /*12100*/  IMAD.IADD R5, R5, 0x1, R7 ;  /* 0x0000000105057824 */ /* 0x000fc400078e0207 */
[----:B------:R-:W-:Y:S02]  /*12110*/  VIADD R35, R192, 0xc0 ;  /* 0x000000c0c0237836 */ /* 0x000fe40000000000 */
[----:B------:R-:W-:-:S04]  /*12120*/  IMAD.WIDE.U32 R4, R184, UR4, R4 ;  /* 0x00000004b8047c25 */ /* 0x000fc8000f8e0004 */
[----:B------:R-:W-:Y:S01]  /*12130*/  IMAD R5, R184, UR5, R5 ;  /* 0x00000005b8057c24 */ /* 0x000fe2000f8e0205 */
[----:B------:R-:W-:Y:S01]  /*12140*/  ULDC.64 UR4, c[0x0][0xaf0] ;  /* 0x0002bc0000047ab9 */ /* 0x000fe20000000a00 */
[----:B0-----:R-:W-:Y:S01]  /*12150*/  ISETP.NE.AND P0, PT, R11, 0x1, PT ;  /* 0x000000010b00780c */ /* 0x001fe20003f05270 */
[----:B------:R-:W-:Y:S02]  /*12160*/  IMAD R21, R0, R11, RZ ;  /* 0x0000000b00157224 */ /* 0x000fe400078e02ff */
[----:B------:R-:W-:-:S04]  /*12170*/  IMAD.WIDE.U32 R4, R29, UR4, R4 ;  /* 0x000000041d047c25 */ /* 0x000fc8000f8e0004 */
[C---:B------:R-:W-:Y:S02]  /*12180*/  VIADD R33, R192.reuse, 0x100 ;  /* 0x00000100c0217836 */ /* 0x040fe40000000000 */
[----:B------:R-:W-:Y:S02]  /*12190*/  VIADD R31, R192, 0x140 ;  /* 0x00000140c01f7836 */ /* 0x000fe40000000000 */
[----:B-1----:R-:W-:Y:S01]  /*121a0*/  VIADD R6, R6, 0xffffff80 ;  /* 0xffffff8006067836 */ /* 0x002fe20000000000 */
[-C--:B---3--:R-:W-:Y:S01]  /*121b0*/  ISETP.GE.AND P1, PT, R39, R3.reuse, PT ;  /* 0x000000032700720c */ /* 0x088fe20003f26270 */
[----:B------:R-:W0:Y:S01]  /*121c0*/  @P0 LDC R13, c[0x0][0xbec] ;  /* 0x0002fb00ff0d0b82 */ /* 0x000e220000000800 */
[CC--:B------:R-:W-:Y:S01]  /*121d0*/  ISETP.GE.AND P2, PT, R192.reuse, R3.reuse, PT ;  /* 0x00000003c000720c */ /* 0x0c0fe20003f46270 */
[C---:B------:R-:W-:Y:S01]  /*121e0*/  VIADD R27, R192.reuse, 0x180 ;  /* 0x00000180c01b7836 */ /* 0x040fe20000000000 */
[----:B------:R-:W-:Y:S01]  /*121f0*/  SHF.R.S32.HI R9, RZ, 0x1f, R6 ;  /* 0x0000001fff097819 */ /* 0x000fe20000011406 */
[C---:B------:R-:W-:Y:S01]  /*12200*/  VIADD R24, R192.reuse, 0x1c0 ;  /* 0x000001c0c0187836 */ /* 0x040fe20000000000 */
[----:B------:R-:W-:Y:S01]  /*12210*/  SEL R10, RZ, 0xffffffff, P1 ;  /* 0xffffffffff0a7807 */ /* 0x000fe20000800000 */
[----:B------:R-:W-:Y:S01]  /*12220*/  VIADD R25, R192, 0x1c0 ;  /* 0x000001c0c0197836 */ /* 0x000fe20000000000 */
[----:B------:R-:W-:Y:S01]  /*12230*/  LEA.HI R9, R9, R6, RZ, 0x3 ;  /* 0x0000000609097211 */ /* 0x000fe200078f18ff */
[----:B------:R-:W1:Y:S01]  /*12240*/  @P0 LDC R15, c[0x0][0xbf0] ;  /* 0x0002fc00ff0f0b82 */ /* 0x000e620000000800 */
[----:B------:R-:W-:Y:S01]  /*12250*/  ISETP.GE.AND P1, PT, R37, R3, PT ;  /* 0x000000032500720c */ /* 0x000fe20003f26270 */
[----:B------:R-:W-:Y:S01]  /*12260*/  IMAD.SHL.U32 R10, R10, 0x2, RZ ;  /* 0x000000020a0a7824 */ /* 0x000fe200078e00ff */
[----:B------:R-:W-:Y:S01]  /*12270*/  LOP3.LUT R7, R9, 0xfffffff8, RZ, 0xc0, !PT ;  /* 0xfffffff809077812 */ /* 0x000fe200078ec0ff */
[C---:B------:R-:W-:Y:S01]  /*12280*/  VIADD R30, R192.reuse, 0x180 ;  /* 0x00000180c01e7836 */ /* 0x040fe20000000000 */
[----:B------:R-:W-:Y:S01]  /*12290*/  SHF.R.S32.HI R9, RZ, 0x3, R9 ;  /* 0x00000003ff097819 */ /* 0x000fe20000011409 */
[----:B------:R-:W-:Y:S01]  /*122a0*/  VIADD R32, R192, 0x140 ;  /* 0x00000140c0207836 */ /* 0x000fe20000000000 */
[----:B------:R-:W-:Y:S01]  /*122b0*/  SHF.R.S32.HI R25, RZ, 0x1f, R25 ;  /* 0x0000001fff197819 */ /* 0x000fe20000011419 */
[----:B------:R-:W-:Y:S01]  /*122c0*/  IMAD.IADD R6, R6, 0x1, -R7 ;  /* 0x0000000106067824 */ /* 0x000fe200078e0a07 */
[----:B------:R-:W-:Y:S01]  /*122d0*/  SHF.R.S32.HI R30, RZ, 0x1f, R30 ;  /* 0x0000001fff1e7819 */ /* 0x000fe2000001141e */
[----:B------:R-:W-:Y:S01]  /*122e0*/  VIADD R34, R192, 0x100 ;  /* 0x00000100c0227836 */ /* 0x000fe20000000000 */
[----:B------:R-:W-:Y:S01]  /*122f0*/  SHF.R.S32.HI R32, RZ, 0x1f, R32 ;  /* 0x0000001fff207819 */ /* 0x000fe20000011420 */
[----:B------:R-:W-:-:S02]  /*12300*/  IMAD R7, R6, 0x20, R9 ;  /* 0x0000002006077824 */ /* 0x000fc400078e0209 */
[----:B------:R-:W-:Y:S01]  /*12310*/  IMAD R6, R28, UR4, RZ ;  /* 0x000000041c067c24 */ /* 0x000fe2000f8e02ff */
[----:B------:R-:W-:Y:S01]  /*12320*/  SHF.R.S32.HI R34, RZ, 0x1f, R34 ;  /* 0x0000001fff227819 */ /* 0x000fe20000011422 */
[C---:B------:R-:W-:Y:S02]  /*12330*/  VIADD R36, R192.reuse, 0xc0 ;  /* 0x000000c0c0247836 */ /* 0x040fe40000000000 */
[C---:B------:R-:W-:Y:S02]  /*12340*/  VIADD R38, R192.reuse, 0x80 ;  /* 0x00000080c0267836 */ /* 0x040fe40000000000 */
[----:B------:R-:W-:Y:S01]  /*12350*/  VIADD R40, R192, 0x40 ;  /* 0x00000040c0287836 */ /* 0x000fe20000000000 */
[----:B------:R-:W-:Y:S02]  /*12360*/  SHF.R.S32.HI R36, RZ, 0x1f, R36 ;  /* 0x0000001fff247819 */ /* 0x000fe40000011424 */
[----:B------:R-:W-:Y:S02]  /*12370*/  SHF.R.S32.HI R38, RZ, 0x1f, R38 ;  /* 0x0000001fff267819 */ /* 0x000fe40000011426 */
[----:B------:R-:W-:Y:S01]  /*12380*/  SHF.R.S32.HI R40, RZ, 0x1f, R40 ;  /* 0x0000001fff287819 */ /* 0x000fe20000011428 */
[----:B--2---:R-:W-:-:S02]  /*12390*/  IMAD R20, R8, 0x40, R9 ;  /* 0x0000004008147824 */ /* 0x004fc400078e0209 */
[----:B------:R-:W-:Y:S02]  /*123a0*/  IMAD R8, R8, 0x40, R7 ;  /* 0x0000004008087824 */ /* 0x000fe400078e0207 */
[----:B------:R-:W-:Y:S01]  /*123b0*/  IMAD R9, R29, UR5, R6 ;  /* 0x000000051d097c24 */ /* 0x000fe2000f8e0206 */
[----:B------:R-:W-:Y:S01]  /*123c0*/  ULDC.64 UR4, c[0x0][0xae0] ;  /* 0x0002b80000047ab9 */ /* 0x000fe20000000a00 */
[----:B0-----:R-:W-:-:S04]  /*123d0*/  @P0 IMAD.HI.U32 R6, R8, R13, RZ ;  /* 0x0000000d08060227 */ /* 0x001fc800078e00ff */
[----:B------:R-:W-:Y:S01]  /*123e0*/  IMAD.MOV.U32 R7, RZ, RZ, R8 ;  /* 0x000000ffff077224 */ /* 0x000fe200078e0008 */
[----:B-1----:R-:W-:Y:S01]  /*123f0*/  @P0 SHF.R.U32.HI R7, RZ, R15, R6 ;  /* 0x0000000fff070219 */ /* 0x002fe20000011606 */
[----:B------:R-:W-:Y:S01]  /*12400*/  IMAD.IADD R5, R5, 0x1, R9 ;  /* 0x0000000105057824 */ /* 0x000fe200078e0209 */
[----:B------:R-:W-:Y:S02]  /*12410*/  SEL R9, RZ, 0x1, P2 ;  /* 0x00000001ff097807 */ /* 0x000fe40001000000 */
[----:B------:R-:W-:Y:S01]  /*12420*/  ISETP.GE.AND P0, PT, R35, R3, PT ;  /* 0x000000032300720c */ /* 0x000fe20003f06270 */
[----:B------:R-:W-:Y:S01]  /*12430*/  IMAD.WIDE.U32 R4, R7, UR4, R4 ;  /* 0x0000000407047c25 */ /* 0x000fe2000f8e0004 */
[----:B------:R-:W-:Y:S02]  /*12440*/  LOP3.LUT R6, R10, 0x2, R9, 0xe2, !PT ;  /* 0x000000020a067812 */ /* 0x000fe400078ee209 */
[----:B------:R-:W-:Y:S01]  /*12450*/  SEL R10, RZ, 0xffffffff, P1 ;  /* 0xffffffffff0a7807 */ /* 0x000fe20000800000 */
[--C-:B------:R-:W-:Y:S01]  /*12460*/  IMAD.MOV R9, RZ, RZ, -R7.reuse ;  /* 0x000000ffff097224 */ /* 0x100fe200078e0a07 */
[----:B------:R-:W-:-:S02]  /*12470*/  SHF.R.S32.HI R0, RZ, 0x1f, R7 ;  /* 0x0000001fff007819 */ /* 0x000fc40000011407 */
[----:B------:R-:W-:Y:S01]  /*12480*/  ISETP.GE.AND P1, PT, R33, R3, PT ;  /* 0x000000032100720c */ /* 0x000fe20003f26270 */
[----:B------:R-:W-:Y:S01]  /*12490*/  IMAD R9, R11, R9, R8 ;  /* 0x000000090b097224 */ /* 0x000fe200078e0208 */
[----:B------:R-:W-:Y:S01]  /*124a0*/  SEL R8, RZ, 0xffffffff, P0 ;  /* 0xffffffffff087807 */ /* 0x000fe20000000000 */
[----:B------:R-:W-:Y:S01]  /*124b0*/  IMAD.SHL.U32 R13, R10, 0x4, RZ ;  /* 0x000000040a0d7824 */ /* 0x000fe200078e00ff */
[-C--:B------:R-:W-:Y:S01]  /*124c0*/  ISETP.GE.AND P0, PT, R31, R3.reuse, PT ;  /* 0x000000031f00720c */ /* 0x080fe20003f06270 */
[----:B------:R-:W-:Y:S01]  /*124d0*/  IMAD R0, R0, UR4, RZ ;  /* 0x0000000400007c24 */ /* 0x000fe2000f8e02ff */
[-C--:B------:R-:W-:Y:S01]  /*124e0*/  ISETP.GE.AND P2, PT, R24, R3.reuse, PT ;  /* 0x000000031800720c */ /* 0x080fe20003f46270 */
[----:B------:R-:W-:Y:S01]  /*124f0*/  IMAD.SHL.U32 R11, R8, 0x8, RZ ;  /* 0x00000008080b7824 */ /* 0x000fe200078e00ff */
[----:B------:R-:W-:Y:S01]  /*12500*/  LOP3.LUT R6, R13, 0x4, R6, 0xe2, !PT ;  /* 0x000000040d067812 */ /* 0x000fe200078ee206 */
[----:B------:R-:W-:Y:S01]  /*12510*/  IMAD R7, R7, UR5, R0 ;  /* 0x0000000507077c24 */ /* 0x000fe2000f8e0200 */
[----:B------:R-:W-:Y:S01]  /*12520*/  SEL R8, RZ, 0xffffffff, P1 ;  /* 0xffffffffff087807 */ /* 0x000fe20000800000 */
[----:B------:R-:W-:Y:S01]  /*12530*/  ULDC.64 UR4, c[0x0][0xad8] ;  /* 0x0002b60000047ab9 */ /* 0x000fe20000000a00 */
[----:B------:R-:W-:Y:S01]  /*12540*/  SHF.R.S32.HI R0, RZ, 0x1f, R9 ;  /* 0x0000001fff007819 */ /* 0x000fe20000011409 */
[----:B------:R-:W-:Y:S01]  /*12550*/  IMAD.IADD R5, R5, 0x1, R7 ;  /* 0x0000000105057824 */ /* 0x000fe200078e0207 */
[----:B------:R-:W-:Y:S01]  /*12560*/  LOP3.LUT R6, R11, 0x8, R6, 0xe2, !PT ;  /* 0x000000080b067812 */ /* 0x000fe200078ee206 */
[----:B------:R-:W-:Y:S01]  /*12570*/  IMAD.SHL.U32 R11, R8, 0x10, RZ ;  /* 0x00000010080b7824 */ /* 0x000fe200078e00ff */
[----:B------:R-:W-:Y:S01]  /*12580*/  SEL R7, RZ, 0xffffffff, P0 ;  /* 0xffffffffff077807 */ /* 0x000fe20000000000 */
[----:B------:R-:W-:Y:S01]  /*12590*/  IMAD R0, R0, UR4, RZ ;  /* 0x0000000400007c24 */ /* 0x000fe2000f8e02ff */
[----:B------:R-:W-:Y:S01]  /*125a0*/  ISETP.GE.AND P0, PT, R27, R3, PT ;  /* 0x000000031b00720c */ /* 0x000fe20003f06270 */
[----:B------:R-:W-:Y:S01]  /*125b0*/  IMAD.WIDE.U32 R4, R9, UR4, R4 ;  /* 0x0000000409047c25 */ /* 0x000fe2000f8e0004 */
[----:B------:R-:W-:-:S03]  /*125c0*/  LOP3.LUT R6, R11, 0x10, R6, 0xe2, !PT ;  /* 0x000000100b067812 */ /* 0x000fc600078ee206 */
[----:B------:R-:W-:Y:S02]  /*125d0*/  IMAD.SHL.U32 R11, R7, 0x20, RZ ;  /* 0x00000020070b7824 */ /* 0x000fe400078e00ff */
[----:B------:R-:W-:Y:S01]  /*125e0*/  IMAD R7, R9, UR5, R0 ;  /* 0x0000000509077c24 */ /* 0x000fe2000f8e0200 */
[----:B------:R-:W-:Y:S01]  /*125f0*/  SEL R9, RZ, 0x40, P0 ;  /* 0x00000040ff097807 */ /* 0x000fe20000000000 */
[----:B------:R-:W-:Y:S01]  /*12600*/  ULDC.64 UR4, c[0x0][0xa80] ;  /* 0x0002a00000047ab9 */ /* 0x000fe20000000a00 */
[----:B------:R-:W-:Y:S01]  /*12610*/  ISETP.GE.AND P0, PT, R20, R21, PT ;  /* 0x000000151400720c */ /* 0x000fe20003f06270 */
[----:B------:R-:W-:Y:S01]  /*12620*/  IMAD.IADD R5, R5, 0x1, R7 ;  /* 0x0000000105057824 */ /* 0x000fe200078e0207 */
[C---:B------:R-:W-:Y:S02]  /*12630*/  LEA R12, P1, R4.reuse, UR4, 0x1 ;  /* 0x00000004040c7c11 */ /* 0x040fe4000f8208ff */
[----:B------:R-:W-:Y:S02]  /*12640*/  LOP3.LUT R6, R11, 0x20, R6, 0xe2, !PT ;  /* 0x000000200b067812 */ /* 0x000fe400078ee206 */
[----:B------:R-:W-:Y:S01]  /*12650*/  LEA.HI.X R13, R4, UR5, R5, 0x1, P1 ;  /* 0x00000005040d7c11 */ /* 0x000fe200088f0c05 */
[----:B------:R0:W1:Y:S01]  /*12660*/  SHFL.IDX PT, R10, R12, RZ, 0x181f ;  /* 0x00181fff0c0a7589 */ /* 0x00006200000e0000 */
[----:B------:R-:W-:-:S02]  /*12670*/  LOP3.LUT R14, R6, R9, RZ, 0xfc, !PT ;  /* 0x00000009060e7212 */ /* 0x000fc400078efcff */
[----:B------:R-:W-:Y:S01]  /*12680*/  SEL R7, RZ, 0x80, P2 ;  /* 0x00000080ff077807 */ /* 0x000fe20001000000 */
[----:B------:R0:W2:Y:S03]  /*12690*/  SHFL.IDX PT, R11, R13, RZ, 0x181f ;  /* 0x00181fff0d0b7589 */ /* 0x0000a600000e0000 */
[----:B------:R-:W-:Y:S01]  /*126a0*/  LOP3.LUT R15, R14, R7, RZ, 0xfc, !PT ;  /* 0x000000070e0f7212 */ /* 0x000fe200078efcff */
[----:B------:R-:W-:Y:S06]  /*126b0*/  @P0 BRA `(.L_x_726) ;  /* 0x00000000007c0947 */ /* 0x000fec0003800000 */
[-C--:B------:R-:W-:Y:S02]  /*126c0*/  ISETP.GE.AND P2, PT, R39, R3.reuse, PT ;  /* 0x000000032700720c */ /* 0x080fe40003f46270 */
[-C--:B------:R-:W-:Y:S02]  /*126d0*/  ISETP.GE.AND P1, PT, R192, R3.reuse, PT ;  /* 0x00000003c000720c */ /* 0x080fe40003f26270 */
[-C--:B------:R-:W-:Y:S02]  /*126e0*/  ISETP.GE.AND P5, PT, R37, R3.reuse, PT ;  /* 0x000000032500720c */ /* 0x080fe40003fa6270 */
[----:B------:R-:W-:-:S07]  /*126f0*/  ISETP.GE.AND P3, PT, R35, R3, PT ;  /* 0x000000032300720c */ /* 0x000fce0003f66270 */
[C---:B-1----:R-:W-:Y:S02]  /*12700*/  @!P2 LEA R4, P0, R39.reuse, R10, 0x1 ;  /* 0x0000000a2704a211 */ /* 0x042fe400078008ff */
[----:B--2---:R-:W-:Y:S02]  /*12710*/  @!P1 IMAD.WIDE R6, R192, 0x2, R10 ;  /* 0x00000002c0069825 */ /* 0x004fe400078e020a */
[----:B------:R-:W-:Y:S02]  /*12720*/  @!P2 LEA.HI.X R5, R39, R11, R40, 0x1, P0 ;  /* 0x0000000b2705a211 */ /* 0x000fe400000f0c28 */
[----:B------:R-:W-:Y:S01]  /*12730*/  LOP3.LUT P0, RZ, R14, 0x40, RZ, 0xc0, !PT ;  /* 0x000000400eff7812 */ /* 0x000fe2000780c0ff */
[----:B------:R1:W-:Y:S01]  /*12740*/  @!P1 ST.E.128 desc[UR42][R6.64], RZ ;  /* 0x000000ff06009985 */ /* 0x0003e2000c101d2a */
[----:B------:R-:W-:-:S03]  /*12750*/  ISETP.GE.AND P1, PT, R31, R3, PT ;  /* 0x000000031f00720c */ /* 0x000fc60003f26270 */
[----:B------:R2:W-:Y:S01]  /*12760*/  @!P2 ST.E.128 desc[UR42][R4.64], RZ ;  /* 0x000000ff0400a985 */ /* 0x0005e2000c101d2a */
[----:B------:R-:W-:Y:S02]  /*12770*/  ISETP.GE.AND P2, PT, R33, R3, PT ;  /* 0x000000032100720c */ /* 0x000fe40003f46270 */
[----:B-1----:R-:W-:-:S04]  /*12780*/  @!P5 LEA R6, P4, R37, R10, 0x1 ;  /* 0x0000000a2506d211 */ /* 0x002fc800078808ff */
[-C--:B------:R-:W-:Y:S02]  /*12790*/  @!P5 LEA.HI.X R7, R37, R11.reuse, R38, 0x1, P4 ;  /* 0x0000000b2507d211 */ /* 0x080fe400020f0c26 */
[----:B------:R-:W-:Y:S02]  /*127a0*/  LOP3.LUT P4, RZ, R15, 0x80, RZ, 0xc0, !PT ;  /* 0x000000800fff7812 */ /* 0x000fe4000788c0ff */
[-C--:B--2---:R-:W-:Y:S01]  /*127b0*/  @!P3 LEA R4, P6, R35, R10.reuse, 0x1 ;  /* 0x0000000a2304b211 */ /* 0x084fe200078c08ff */
[----:B------:R1:W-:Y:S02]  /*127c0*/  @!P5 ST.E.128 desc[UR42][R6.64], RZ ;  /* 0x000000ff0600d985 */ /* 0x0003e4000c101d2a */
[----:B------:R-:W-:Y:S02]  /*127d0*/  @!P2 LEA R8, P5, R33, R10, 0x1 ;  /* 0x0000000a2108a211 */ /* 0x000fe400078a08ff */
[-C--:B------:R-:W-:Y:S02]  /*127e0*/  @!P3 LEA.HI.X R5, R35, R11.reuse, R36, 0x1, P6 ;  /* 0x0000000b2305b211 */ /* 0x080fe400030f0c24 */
[----:B------:R-:W-:-:S03]  /*127f0*/  @!P2 LEA.HI.X R9, R33, R11, R34, 0x1, P5 ;  /* 0x0000000b2109a211 */ /* 0x000fc600028f0c22 */
[----:B------:R2:W-:Y:S01]  /*12800*/  @!P3 ST.E.128 desc[UR42][R4.64], RZ ;  /* 0x000000ff0400b985 */ /* 0x0005e2000c101d2a */
[----:B-1----:R-:W-:-:S03]  /*12810*/  @!P1 LEA R6, P6, R31, R10, 0x1 ;  /* 0x0000000a1f069211 */ /* 0x002fc600078c08ff */
[----:B------:R3:W-:Y:S01]  /*12820*/  @!P2 ST.E.128 desc[UR42][R8.64], RZ ;  /* 0x000000ff0800a985 */ /* 0x0007e2000c101d2a */
[----:B------:R-:W-:Y:S02]  /*12830*/  @!P1 LEA.HI.X R7, R31, R11, R32, 0x1, P6 ;  /* 0x0000000b1f079211 */ /* 0x000fe400030f0c20 */
[----:B--2---:R-:W-:-:S03]  /*12840*/  @P0 LEA R4, P3, R27, R10, 0x1 ;  /* 0x0000000a1b040211 */ /* 0x004fc600078608ff */
[----:B------:R3:W-:Y:S01]  /*12850*/  @!P1 ST.E.128 desc[UR42][R6.64], RZ ;  /* 0x000000ff06009985 */ /* 0x0007e2000c101d2a */
[C---:B------:R-:W-:Y:S02]  /*12860*/  @P4 LEA R10, P5, R24.reuse, R10, 0x1 ;  /* 0x0000000a180a4211 */ /* 0x040fe400078a08ff */
[-C--:B------:R-:W-:Y:S02]  /*12870*/  @P0 LEA.HI.X R5, R27, R11.reuse, R30, 0x1, P3 ;  /* 0x0000000b1b050211 */ /* 0x080fe400018f0c1e */
[----:B------:R-:W-:-:S03]  /*12880*/  @P4 LEA.HI.X R11, R24, R11, R25, 0x1, P5 ;  /* 0x0000000b180b4211 */ /* 0x000fc600028f0c19 */
[----:B------:R3:W-:Y:S04]  /*12890*/  @P0 ST.E.128 desc[UR42][R4.64], RZ ;  /* 0x000000ff04000985 */ /* 0x0007e8000c101d2a */
[----:B------:R3:W-:Y:S02]  /*128a0*/  @P4 ST.E.128 desc[UR42][R10.64], RZ ;  /* 0x000000ff0a004985 */ /* 0x0007e4000c101d2a */
.L_x_726:
[----:B------:R-:W-:Y:S05]  /*128b0*/  BSYNC B1 ;  /* 0x0000000000017941 */ /* 0x000fea0003800000 */
.L_x_725:
[----:B------:R-:W-:Y:S01]  /*128c0*/  VIADD R0, R20, 0x20 ;  /* 0x0000002014007836 */ /* 0x000fe20000000000 */
[----:B--23--:R2:W3:Y:S04]  /*128d0*/  SHFL.IDX PT, R11, R13, 0x1, 0x181f ;  /* 0x00381f000d0b7f89 */ /* 0x00c4e800000e0000 */
[----:B------:R-:W-:Y:S01]  /*128e0*/  ISETP.GE.AND P0, PT, R0, R21, PT ;  /* 0x000000150000720c */ /* 0x000fe20003f06270 */
[----:B-1----:R2:W1:-:S12]  /*128f0*/  SHFL.IDX PT, R10, R12, 0x1, 0x181f ;  /* 0x00381f000c0a7f89 */ /* 0x00245800000e0000 */
[----:B--2---:R-:W-:Y:S05]  /*12900*/  @P0 BRA `(.L_x_719) ;  /* 0x00000000007c0947 */ /* 0x004fea0003800000 */
[-C--:B------:R-:W-:Y:S02]  /*12910*/  ISETP.GE.AND P6, PT, R192, R3.reuse, PT ;  /* 0x00000003c000720c */ /* 0x080fe40003fc6270 */
[-C--:B------:R-:W-:Y:S02]  /*12920*/  ISETP.GE.AND P5, PT, R39, R3.reuse, PT ;  /* 0x000000032700720c */ /* 0x080fe40003fa6270 */
[-C--:B------:R-:W-:Y:S02]  /*12930*/  ISETP.GE.AND P4, PT, R37, R3.reuse, PT ;  /* 0x000000032500720c */ /* 0x080fe40003f86270 */
[-C--:B------:R-:W-:Y:S02]  /*12940*/  ISETP.GE.AND P3, PT, R35, R3.reuse, PT ;  /* 0x000000032300720c */ /* 0x080fe40003f66270 */
[-C--:B------:R-:W-:Y:S02]  /*12950*/  ISETP.GE.AND P2, PT, R33, R3.reuse, PT ;  /* 0x000000032100720c */ /* 0x080fe40003f46270 */
[----:B------:R-:W-:-:S03]  /*12960*/  ISETP.GE.AND P1, PT, R31, R3, PT ;  /* 0x000000031f00720c */ /* 0x000fc60003f26270 */
[----:B-1-3--:R-:W-:Y:S02]  /*12970*/  @!P6 IMAD.WIDE R6, R192, 0x2, R10 ;  /* 0x00000002c006e825 */ /* 0x00afe400078e020a */
[----:B------:R-:W-:-:S03]  /*12980*/  @!P5 LEA R4, P0, R39, R10, 0x1 ;  /* 0x0000000a2704d211 */ /* 0x000fc600078008ff */
[----:B------:R1:W-:Y:S01]  /*12990*/  @!P6 ST.E.128 desc[UR42][R6.64], RZ ;  /* 0x000000ff0600e985 */ /* 0x0003e2000c101d2a */
[----:B------:R-:W-:Y:S02]  /*129a0*/  @!P5 LEA.HI.X R5, R39, R11, R40, 0x1, P0 ;  /* 0x0000000b2705d211 */ /* 0x000fe400000f0c28 */
[----:B------:R-:W-:-:S03]  /*129b0*/  LOP3.LUT P0, RZ, R14, 0x40, RZ, 0xc0, !PT ;  /* 0x000000400eff7812 */ /* 0x000fc6000780c0ff */
[----:B------:R2:W-:Y:S01]  /*129c0*/  @!P5 ST.E.128 desc[UR42][R4.64], RZ ;  /* 0x000000ff0400d985 */ /* 0x0005e2000c101d2a */
[----:B-1----:R-:W-:-:S04]  /*129d0*/  @!P4 LEA R6, P6, R37, R10, 0x1 ;  /* 0x0000000a2506c211 */ /* 0x002fc800078c08ff */
[-C--:B------:R-:W-:Y:S02]  /*129e0*/  @!P4 LEA.HI.X R7, R37, R11.reuse, R38, 0x1, P6 ;  /* 0x0000000b2507c211 */ /* 0x080fe400030f0c26 */
[----:B------:R-:W-:Y:S02]  /*129f0*/  LOP3.LUT P6, RZ, R15, 0x80, RZ, 0xc0, !PT ;  /* 0x000000800fff7812 */ /* 0x000fe400078cc0ff */
[-C--:B--2---:R-:W-:Y:S01]  /*12a00*/  @!P3 LEA R4, P5, R35, R10.reuse, 0x1 ;  /* 0x0000000a2304b211 */ /* 0x084fe200078a08ff */
[----:B------:R1:W-:Y:S01]  /*12a10*/  @!P4 ST.E.128 desc[UR42][R6.64], RZ ;  /* 0x000000ff0600c985 */ /* 0x0003e2000c101d2a */
        /* <DEDUP_REMOVED lines=14> */
.L_x_719:
[----:B------:R-:W-:Y:S05]  /*12b00*/  BSYNC B0 ;  /* 0x0000000000007941 */ /* 0x000fea0003800000 */
.L_x_712:
[----:B------:R-:W-:Y:S02]  /*12b10*/  ULDC UR4, c[0x0][0xc3c] ;  /* 0x00030f0000047ab9 */ /* 0x000fe40000000800 */
[----:B------:R-:W-:-:S13]  /*12b20*/  ISETP.GE.AND P0, PT, R155, UR4, PT ;  /* 0x000000049b007c0c */ /* 0x000fda000bf06270 */
[----:B------:R-:W-:Y:S05]  /*12b30*/  @!P0 BRA `(.L_x_727) ;  /* 0xfffffeec00688947 */ /* 0x000fea000383ffff */
[----:B------:R-:W-:Y:S05]  /*12b40*/  BRA `(.L_x_590) ;  /* 0x0000007800347947 */ /* 0x000fea0003800000 */
.L_x_588:
        /* <DEDUP_REMOVED lines=16> */
.L_x_728:
        /* <DEDUP_REMOVED lines=43> */
.L_x_732:
[----:B------:R-:W0:Y:S01]  /*12f00*/  LDC R2, c[0x0][0xc3c] ;  /* 0x00030f00ff027b82 */ /* 0x000e220000000800 */
[----:B------:R-:W-:Y:S01]  /*12f10*/  UIADD3 UR4, UR4, 0x1f, URZ ;  /* 0x0000001f04047890 */ /* 0x000fe2000fffe03f */
[----:B------:R-:W-:Y:S02]  /*12f20*/  ULDC UR7, c[0x0][0xc3c] ;  /* 0x00030f0000077ab9 */ /* 0x000fe40000000800 */
[----:B------:R-:W-:-:S03]  /*12f30*/  IMAD.U32 R27, RZ, RZ, UR7 ;  /* 0x00000007ff1b7e24 */ /* 0x000fc6000f8e00ff */
        /* <DEDUP_REMOVED lines=33> */
.L_x_730:
        /* <DEDUP_REMOVED lines=18> */
.L_x_733:
[----:B-1----:R-:W-:Y:S01]  /*13270*/  IMAD R24, R24, UR5, R11 ;  /* 0x0000000518187c24 */ /* 0x002fe2000f8e020b */
[----:B0-----:R-:W-:Y:S01]  /*13280*/  IABS R5, R9 ;  /* 0x0000000900057213 */ /* 0x001fe20000000000 */
[----:B------:R-:W-:Y:S01]  /*13290*/  IMAD.MOV.U32 R11, RZ, RZ, R12 ;  /* 0x000000ffff0b7224 */ /* 0x000fe200078e000c */
[----:B------:R-:W-:Y:S01]  /*132a0*/  IABS R12, R6 ;  /* 0x00000006000c7213 */ /* 0x000fe20000000000 */
[----:B------:R-:W-:Y:S01]  /*132b0*/  IMAD.MOV.U32 R2, RZ, RZ, RZ ;  /* 0x000000ffff027224 */ /* 0x000fe200078e00ff */
[----:B------:R-:W-:Y:S01]  /*132c0*/  IADD3 R25, -R24, UR6, RZ ;  /* 0x0000000618197c10 */ /* 0x000fe2000fffe1ff */
[----:B------:R-:W-:Y:S01]  /*132d0*/  IMAD R11, R11, R4, RZ ;  /* 0x000000040b0b7224 */ /* 0x000fe200078e02ff */
[----:B------:R-:W0:Y:S01]  /*132e0*/  I2F.RP R8, R5 ;  /* 0x0000000500087306 */ /* 0x000e220000209400 */
[----:B------:R-:W-:Y:S01]  /*132f0*/  IMAD.MOV R12, RZ, RZ, -R12 ;  /* 0x000000ffff0c7224 */ /* 0x000fe200078e0a0c */
[----:B------:R-:W-:Y:S01]  /*13300*/  IABS R10, R25 ;  /* 0x00000019000a7213 */ /* 0x000fe20000000000 */
[----:B------:R-:W-:-:S04]  /*13310*/  IMAD.HI.U32 R2, R3, R11, R2 ;  /* 0x0000000b03027227 */ /* 0x000fc800078e0002 */
[----:B------:R-:W-:Y:S02]  /*13320*/  IMAD.MOV.U32 R3, RZ, RZ, R10 ;  /* 0x000000ffff037224 */ /* 0x000fe400078e000a */
[----:B------:R-:W-:Y:S02]  /*13330*/  IMAD.MOV.U32 R10, RZ, RZ, R12 ;  /* 0x000000ffff0a7224 */ /* 0x000fe400078e000c */
[----:B------:R-:W-:-:S04]  /*13340*/  IMAD.HI.U32 R2, R2, R3, RZ ;  /* 0x0000000302027227 */ /* 0x000fc800078e00ff */
[----:B------:R-:W-:Y:S01]  /*13350*/  IMAD R3, R2, R10, R3 ;  /* 0x0000000a02037224 */ /* 0x000fe200078e0203 */
[----:B0-----:R-:W0:Y:S01]  /*13360*/  MUFU.RCP R8, R8 ;  /* 0x0000000800087308 */ /* 0x001e220000001000 */
[----:B------:R-:W-:-:S03]  /*13370*/  VIADD R27, R27, UR4 ;  /* 0x000000041b1b7c36 */ /* 0x000fc60008000000 */
[----:B------:R-:W-:-:S13]  /*13380*/  ISETP.GT.U32.AND P1, PT, R4, R3, PT ;  /* 0x000000030400720c */ /* 0x000fda0003f24070 */
[----:B------:R-:W-:Y:S02]  /*13390*/  @!P1 IMAD.IADD R3, R3, 0x1, -R4 ;  /* 0x0000000103039824 */ /* 0x000fe400078e0a04 */
[----:B0-----:R-:W-:Y:S02]  /*133a0*/  VIADD R10, R8, 0xffffffe ;  /* 0x0ffffffe080a7836 */ /* 0x001fe40000000000 */
[----:B------:R-:W-:Y:S01]  /*133b0*/  @!P1 VIADD R2, R2, 0x1 ;  /* 0x0000000102029836 */ /* 0x000fe20000000000 */
[----:B------:R-:W-:Y:S02]  /*133c0*/  ISETP.GE.U32.AND P0, PT, R3, R4, PT ;  /* 0x000000040300720c */ /* 0x000fe40003f06070 */
[----:B------:R-:W-:Y:S01]  /*133d0*/  LOP3.LUT R4, R25, R6, RZ, 0x3c, !PT ;  /* 0x0000000619047212 */ /* 0x000fe200078e3cff */
[----:B------:R0:W1:Y:S01]  /*133e0*/  F2I.FTZ.U32.TRUNC.NTZ R3, R10 ;  /* 0x0000000a00037305 */ /* 0x000062000021f000 */
[----:B------:R-:W-:Y:S02]  /*133f0*/  ISETP.NE.AND P1, PT, R6, RZ, PT ;  /* 0x000000ff0600720c */ /* 0x000fe40003f25270 */
[----:B------:R-:W-:-:S02]  /*13400*/  ISETP.GE.AND P2, PT, R4, RZ, PT ;  /* 0x000000ff0400720c */ /* 0x000fc40003f46270 */
[----:B0-----:R-:W-:-:S05]  /*13410*/  IABS R10, R9 ;  /* 0x00000009000a7213 */ /* 0x001fca0000000000 */
[----:B------:R-:W-:-:S04]  /*13420*/  @P0 VIADD R2, R2, 0x1 ;  /* 0x0000000102020836 */ /* 0x000fc80000000000 */
[----:B------:R-:W-:Y:S02]  /*13430*/  IMAD.MOV.U32 R8, RZ, RZ, R2 ;  /* 0x000000ffff087224 */ /* 0x000fe400078e0002 */
[----:B-1----:R-:W-:Y:S02]  /*13440*/  IMAD.MOV R2, RZ, RZ, -R3 ;  /* 0x000000ffff027224 */ /* 0x002fe400078e0a03 */
[----:B------:R-:W-:Y:S01]  /*13450*/  @!P2 IMAD.MOV R8, RZ, RZ, -R8 ;  /* 0x000000ffff08a224 */ /* 0x000fe200078e0a08 */
[----:B------:R-:W-:Y:S01]  /*13460*/  @!P1 LOP3.LUT R8, RZ, R6, RZ, 0x33, !PT ;  /* 0x00000006ff089212 */ /* 0x000fe200078e33ff */
[----:B------:R-:W-:Y:S02]  /*13470*/  IMAD R11, R2, R5, RZ ;  /* 0x00000005020b7224 */ /* 0x000fe400078e02ff */
[----:B------:R-:W-:Y:S01]  /*13480*/  IMAD.MOV.U32 R2, RZ, RZ, RZ ;  /* 0x000000ffff027224 */ /* 0x000fe200078e00ff */
[----:B------:R-:W-:Y:S01]  /*13490*/  IABS R4, R8 ;  /* 0x0000000800047213 */ /* 0x000fe20000000000 */
[----:B------:R-:W-:-:S02]  /*134a0*/  IMAD.MOV R10, RZ, RZ, -R10 ;  /* 0x000000ffff0a7224 */ /* 0x000fc400078e0a0a */
[----:B------:R-:W-:-:S04]  /*134b0*/  IMAD.HI.U32 R2, R3, R11, R2 ;  /* 0x0000000b03027227 */ /* 0x000fc800078e0002 */
[----:B------:R-:W-:Y:S02]  /*134c0*/  IMAD.MOV.U32 R3, RZ, RZ, R4 ;  /* 0x000000ffff037224 */ /* 0x000fe400078e0004 */
[----:B------:R-:W-:Y:S02]  /*134d0*/  IMAD.MOV.U32 R4, RZ, RZ, R10 ;  /* 0x000000ffff047224 */ /* 0x000fe400078e000a */
[----:B------:R-:W-:-:S04]  /*134e0*/  IMAD.HI.U32 R2, R2, R3, RZ ;  /* 0x0000000302027227 */ /* 0x000fc800078e00ff */
[----:B------:R-:W-:Y:S01]  /*134f0*/  IMAD R4, R2, R4, R3 ;  /* 0x0000000402047224 */ /* 0x000fe200078e0203 */
[----:B------:R-:W-:Y:S01]  /*13500*/  LOP3.LUT R3, R8, R9, RZ, 0x3c, !PT ;  /* 0x0000000908037212 */ /* 0x000fe200078e3cff */
[----:B------:R-:W-:-:S03]  /*13510*/  IMAD R6, R6, R8, RZ ;  /* 0x0000000806067224 */ /* 0x000fc600078e02ff */
[----:B------:R-:W-:Y:S01]  /*13520*/  ISETP.GT.U32.AND P1, PT, R5, R4, PT ;  /* 0x000000040500720c */ /* 0x000fe20003f24070 */
[----:B------:R-:W-:Y:S01]  /*13530*/  IMAD.IADD R25, R25, 0x1, -R6 ;  /* 0x0000000119197824 */ /* 0x000fe200078e0a06 */
[----:B------:R-:W-:-:S11]  /*13540*/  ISETP.GE.AND P2, PT, R3, RZ, PT ;  /* 0x000000ff0300720c */ /* 0x000fd60003f46270 */
[----:B------:R-:W-:Y:S02]  /*13550*/  @!P1 IMAD.IADD R4, R4, 0x1, -R5 ;  /* 0x0000000104049824 */ /* 0x000fe400078e0a05 */
[----:B------:R-:W-:Y:S01]  /*13560*/  @!P1 VIADD R2, R2, 0x1 ;  /* 0x0000000102029836 */ /* 0x000fe20000000000 */
[----:B------:R-:W-:Y:S02]  /*13570*/  ISETP.NE.AND P1, PT, R9, RZ, PT ;  /* 0x000000ff0900720c */ /* 0x000fe40003f25270 */
[----:B------:R-:W-:-:S13]  /*13580*/  ISETP.GE.U32.AND P0, PT, R4, R5, PT ;  /* 0x000000050400720c */ /* 0x000fda0003f06070 */
[----:B------:R-:W-:-:S04]  /*13590*/  @P0 VIADD R2, R2, 0x1 ;  /* 0x0000000102020836 */ /* 0x000fc80000000000 */
[----:B------:R-:W-:Y:S01]  /*135a0*/  @!P2 IMAD.MOV R2, RZ, RZ, -R2 ;  /* 0x000000ffff02a224 */ /* 0x000fe200078e0a02 */
[----:B------:R-:W-:-:S05]  /*135b0*/  @!P1 LOP3.LUT R2, RZ, R9, RZ, 0x33, !PT ;  /* 0x00000009ff029212 */ /* 0x000fca00078e33ff */
[----:B------:R-:W-:-:S04]  /*135c0*/  IMAD.MOV R26, RZ, RZ, -R2 ;  /* 0x000000ffff1a7224 */ /* 0x000fc800078e0a02 */
[C---:B------:R-:W-:Y:S02]  /*135d0*/  IMAD R26, R9.reuse, R26, R8 ;  /* 0x0000001a091a7224 */ /* 0x040fe400078e0208 */
[----:B------:R-:W-:-:S04]  /*135e0*/  IMAD R9, R9, 0x1000000, R2 ;  /* 0x0100000009097824 */ /* 0x000fc800078e0202 */
[----:B------:R-:W-:Y:S01]  /*135f0*/  IMAD R26, R26, 0x10000, R9 ;  /* 0x000100001a1a7824 */ /* 0x000fe200078e0209 */
[----:B------:R-:W-:Y:S06]  /*13600*/  BRA `(.L_x_734) ;  /* 0x00000000000c7947 */ /* 0x000fec0003800000 */
.L_x_731:
[----:B------:R-:W-:Y:S02]  /*13610*/  IMAD.MOV.U32 R25, RZ, RZ, RZ ;  /* 0x000000ffff197224 */ /* 0x000fe400078e00ff */
[----:B------:R-:W-:Y:S02]  /*13620*/  IMAD.U32 R24, RZ, RZ, UR6 ;  /* 0x00000006ff187e24 */ /* 0x000fe4000f8e00ff */
[----:B------:R-:W-:-:S07]  /*13630*/  IMAD.MOV.U32 R26, RZ, RZ, RZ ;  /* 0x000000ffff1a7224 */ /* 0x000fce00078e00ff */
.L_x_734:
[----:B------:R-:W-:-:S13]  /*13640*/  ISETP.NE.AND P0, PT, R7, RZ, PT ;  /* 0x000000ff0700720c */ /* 0x000fda0003f05270 */
[----:B------:R-:W0:Y:S01]  /*13650*/  @!P0 S2R R3, SR_CgaCtaId ;  /* 0x0000000000038919 */ /* 0x000e220000008800 */
[----:B------:R-:W-:-:S04]  /*13660*/  @!P0 MOV R2, 0x400 ;  /* 0x0000040000028802 */ /* 0x000fc80000000f00 */
[----:B0-----:R-:W-:-:S05]  /*13670*/  @!P0 LEA R2, R3, R2, 0x18 ;  /* 0x0000000203028211 */ /* 0x001fca00078ec0ff */
[----:B------:R1:W-:Y:S01]  /*13680*/  @!P0 STS.128 [R2+0x28cd0], R24 ;  /* 0x028cd01802008388 */ /* 0x0003e20000000c00 */
[----:B------:R-:W-:Y:S06]  /*13690*/  BAR.ARV 0x5, 0x180 ;  /* 0x0146000000007b1d */ /* 0x000fec0000002000 */
.L_x_729:
        /* <DEDUP_REMOVED lines=8> */
[----:B------:R-:W-:Y:S01]  /*13720*/  LOP3.LUT R5, R0, 0x7f, RZ, 0xc0, !PT ;  /* 0x0000007f00057812 */ /* 0x000fe200078ec0ff */
[----:B------:R-:W-:Y:S01]  /*13730*/  UMOV UR4, 0x400 ;  /* 0x0000040000047882 */ /* 0x000fe20000000000 */
[----:B------:R1:W-:Y:S01]  /*13740*/  STL [R1+0x20], RZ ;  /* 0x000020ff01007387 */ /* 0x0003e20000100800 */
[----:B------:R-:W-:Y:S01]  /*13750*/  BSSY B8, `(.L_x_735) ;  /* 0x0000695000087945 */ /* 0x000fe20003800000 */
[C---:B------:R-:W-:Y:S01]  /*13760*/  LOP3.LUT R3, R2.reuse, 0x1f8, RZ, 0xc0, !PT ;  /* 0x000001f802037812 */ /* 0x040fe200078ec0ff */
[----:B------:R-:W-:Y:S01]  /*13770*/  IMAD.SHL.U32 R35, R5, 0x8, RZ ;  /* 0x0000000805237824 */ /* 0x000fe200078e00ff */
[----:B------:R-:W-:Y:S01]  /*13780*/  LOP3.LUT R2, R2, 0x38, RZ, 0xc0, !PT ;  /* 0x0000003802027812 */ /* 0x000fe200078ec0ff */
[----:B------:R-:W-:Y:S01]  /*13790*/  IMAD.MOV.U32 R29, RZ, RZ, 0x1 ;  /* 0x00000001ff1d7424 */ /* 0x000fe200078e00ff */
[----:B------:R-:W-:Y:S01]  /*137a0*/  LOP3.LUT R4, R3, 0x38, R0, 0x78, !PT ;  /* 0x0000003803047812 */ /* 0x000fe200078e7800 */
[----:B------:R-:W-:Y:S01]  /*137b0*/  IMAD.SHL.U32 R0, R0, 0x10, RZ ;  /* 0x0000001000007824 */ /* 0x000fe200078e00ff */
[----:B------:R-:W-:Y:S01]  /*137c0*/  SHF.R.U32.HI R3, RZ, 0x3, R5 ;  /* 0x00000003ff037819 */ /* 0x000fe20000011605 */
[----:B------:R-:W-:Y:S01]  /*137d0*/  IMAD.MOV.U32 R19, RZ, RZ, RZ ;  /* 0x000000ffff137224 */ /* 0x000fe200078e00ff */
[----:B------:R-:W-:Y:S01]  /*137e0*/  LOP3.LUT R35, R4, 0x200, R35, 0xf8, !PT ;  /* 0x0000020004237812 */ /* 0x000fe200078ef823 */
[----:B------:R-:W-:Y:S01]  /*137f0*/  IMAD.MOV.U32 R22, RZ, RZ, RZ ;  /* 0x000000ffff167224 */ /* 0x000fe200078e00ff */
[----:B------:R-:W-:Y:S01]  /*13800*/  LOP3.LUT R0, R3, 0x70, R0, 0xf8, !PT ;  /* 0x0000007003007812 */ /* 0x000fe200078ef800 */
[----:B------:R-:W-:Y:S01]  /*13810*/  IMAD.MOV.U32 R28, RZ, RZ, 0x1 ;  /* 0x00000001ff1c7424 */ /* 0x000fe200078e00ff */
[C---:B------:R-:W-:Y:S01]  /*13820*/  LOP3.LUT R0, R2.reuse, 0xc0, RZ, 0xfc, !PT ;  /* 0x000000c002007812 */ /* 0x040fe200078efcff */
[----:B------:R-:W-:Y:S01]  /*13830*/  ULDC.64 UR40, c[0x0][0x198] ;  /* 0x0000660000287ab9 */ /* 0x000fe20000000a00 */
[C---:B------:R-:W-:Y:S01]  /*13840*/  LOP3.LUT R0, R2.reuse, 0x140, RZ, 0xfc, !PT ;  /* 0x0000014002007812 */ /* 0x040fe200078efcff */
[----:B------:R-:W-:Y:S01]  /*13850*/  ULOP3.LUT UR38, UR36, 0x2, URZ, 0xfc, !UPT ;  /* 0x0000000224267892 */ /* 0x000fe2000f8efc3f */
[C---:B------:R-:W-:Y:S01]  /*13860*/  LOP3.LUT R3, R2.reuse, 0x40, RZ, 0xfc, !PT ;  /* 0x0000004002037812 */ /* 0x040fe200078efcff */
[----:B------:R-:W-:Y:S01]  /*13870*/  ULDC UR37, c[0x0][0xc] ;  /* 0x0000030000257ab9 */ /* 0x000fe20000000800 */
[----:B0-----:R-:W-:Y:S01]  /*13880*/  ULEA UR4, UR5, UR4, 0x18 ;  /* 0x0000000405047291 */ /* 0x001fe2000f8ec03f */
[----:B------:R-:W-:-:S02]  /*13890*/  LOP3.LUT R3, R2, 0x100, RZ, 0xfc, !PT ;  /* 0x0000010002037812 */ /* 0x000fc400078efcff */
[C---:B------:R-:W-:Y:S02]  /*138a0*/  LOP3.LUT R4, R2.reuse, 0x80, RZ, 0xfc, !PT ;  /* 0x0000008002047812 */ /* 0x040fe400078efcff */
[C---:B------:R-:W-:Y:S01]  /*138b0*/  LOP3.LUT R3, R2.reuse, 0x180, RZ, 0xfc, !PT ;  /* 0x0000018002037812 */ /* 0x040fe200078efcff */
[----:B------:R-:W-:Y:S01]  /*138c0*/  IMAD.U32 R17, RZ, RZ, UR4 ;  /* 0x00000004ff117e24 */ /* 0x000fe2000f8e00ff */
[----:B------:R-:W-:-:S03]  /*138d0*/  LOP3.LUT R2, R2, 0x1c0, RZ, 0xfc, !PT ;  /* 0x000001c002027812 */ /* 0x000fc600078efcff */
[----:B------:R-:W-:-:S05]  /*138e0*/  IMAD R0, R35, 0x2, R17 ;  /* 0x0000000223007824 */ /* 0x000fca00078e0211 */
[----:B------:R1:W-:Y:S02]  /*138f0*/  STL [R1+0x30], R0 ;  /* 0x0000300001007387 */ /* 0x0003e40000100800 */
.L_x_844:
[----:B0-----:R-:W0:Y:S02]  /*13900*/  LDC.64 R2, c[0x0][0xc88] ;  /* 0x00032200ff027b82 */ /* 0x001e240000000a00 */
[----:B0-----:R-:W-:-:S05]  /*13910*/  IMAD.WIDE R2, R27, 0x4, R2 ;  /* 0x000000041b027825 */ /* 0x001fca00078e0202 */
[----:B-1----:R-:W1:Y:S01]  /*13920*/  LDG.E R31, desc[UR42][R2.64] ;  /* 0x0000002a021f7981 */ /* 0x002e62000c1e1900 */
[----:B------:R-:W-:Y:S05]  /*13930*/  YIELD ;  /* 0x0000000000007946 */ /* 0x000fea0003800000 */
[----:B------:R-:W-:Y:S01]  /*13940*/  ULDC.64 UR4, c[0x0][0xa28] ;  /* 0x00028a0000047ab9 */ /* 0x000fe20000000a00 */
[----:B------:R-:W-:Y:S01]  /*13950*/  IMAD.MOV.U32 R33, RZ, RZ, RZ ;  /* 0x000000ffff217224 */ /* 0x000fe200078e00ff */
[----:B------:R-:W-:Y:S01]  /*13960*/  ISETP.NE.U32.AND P0, PT, RZ, UR4, PT ;  /* 0x00000004ff007c0c */ /* 0x000fe2000bf05070 */
[----:B--23--:R-:W-:Y:S01]  /*13970*/  IMAD.MOV.U32 R6, RZ, RZ, RZ ;  /* 0x000000ffff067224 */ /* 0x00cfe200078e00ff */
[----:B------:R-:W-:Y:S01]  /*13980*/  ULDC.64 UR8, c[0x0][0xa18] ;  /* 0x0002860000087ab9 */ /* 0x000fe20000000a00 */
[----:B------:R-:W-:Y:S01]  /*13990*/  ULDC.64 UR6, c[0x0][0xa10] ;  /* 0x0002840000067ab9 */ /* 0x000fe20000000a00 */
[----:B------:R-:W-:-:S02]  /*139a0*/  ISETP.NE.AND.EX P0, PT, RZ, UR5, PT, P0 ;  /* 0x00000005ff007c0c */ /* 0x000fc4000bf05300 */
        /* <DEDUP_REMOVED lines=9> */
[----:B------:R-:W-:Y:S01]  /*13a40*/  ISETP.NE.U32.AND P1, PT, RZ, UR8, PT ;  /* 0x00000008ff007c0c */ /* 0x000fe2000bf25070 */
[----:B0-----:R-:W-:Y:S01]  /*13a50*/  IMAD.MOV.U32 R0, RZ, RZ, RZ ;  /* 0x000000ffff007224 */ /* 0x001fe200078e00ff */
[----:B------:R-:W-:Y:S02]  /*13a60*/  ISETP.NE.AND.EX P0, PT, RZ, UR5, PT, P0 ;  /* 0x00000005ff007c0c */ /* 0x000fe4000bf05300 */
[----:B------:R-:W-:Y:S02]  /*13a70*/  ISETP.NE.AND.EX P1, PT, RZ, UR9, PT, P1 ;  /* 0x00000009ff007c0c */ /* 0x000fe4000bf25310 */
[----:B------:R-:W-:Y:S02]  /*13a80*/  ISETP.NE.U32.AND P2, PT, RZ, UR6, PT ;  /* 0x00000006ff007c0c */ /* 0x000fe4000bf45070 */
[----:B-1----:R-:W-:-:S02]  /*13a90*/  IADD3 R2, P3, R23, UR4, RZ ;  /* 0x0000000417027c10 */ /* 0x002fc4000ff7e0ff */
[----:B------:R-:W-:Y:S02]  /*13aa0*/  ISETP.NE.AND.EX P2, PT, RZ, UR7, PT, P2 ;  /* 0x00000007ff007c0c */ /* 0x000fe4000bf45320 */
[----:B------:R-:W-:Y:S02]  /*13ab0*/  IADD3.X R3, R30, UR5, RZ, P3, !PT ;  /* 0x000000051e037c10 */ /* 0x000fe40009ffe4ff */
[----:B------:R-:W-:-:S03]  /*13ac0*/  IADD3 R4, P4, R23, UR6, RZ ;  /* 0x0000000617047c10 */ /* 0x000fc6000ff9e0ff */
[----:B------:R-:W2:Y:S01]  /*13ad0*/  @P0 LDG.E R6, desc[UR42][R2.64] ;  /* 0x0000002a02060981 */ /* 0x000ea2000c1e1900 */
[----:B------:R-:W-:Y:S01]  /*13ae0*/  ULDC UR4, c[0x0][0x288] ;  /* 0x0000a20000047ab9 */ /* 0x000fe20000000800 */
[----:B------:R-:W-:Y:S01]  /*13af0*/  IADD3.X R5, R30, UR7, RZ, P4, !PT ;  /* 0x000000071e057c10 */ /* 0x000fe2000a7fe4ff */
[----:B------:R-:W-:Y:S01]  /*13b00*/  IMAD.U32 R8, RZ, RZ, UR4 ;  /* 0x00000004ff087e24 */ /* 0x000fe2000f8e00ff */
[----:B------:R-:W-:-:S03]  /*13b10*/  ULDC.64 UR4, c[0x0][0x418] ;  /* 0x0001060000047ab9 */ /* 0x000fc60000000a00 */
[----:B------:R-:W5:Y:S04]  /*13b20*/  @P2 LDG.E R0, desc[UR42][R4.64] ;  /* 0x0000002a04002981 */ /* 0x000f68000c1e1900 */
[----:B--2---:R0:W-:Y:S02]  /*13b30*/  STL [R1+0x4], R6 ;  /* 0x0000040601007387 */ /* 0x0041e40000100800 */
[----:B0-----:R-:W-:-:S04]  /*13b40*/  @P1 IADD3 R6, P3, R23, UR8, RZ ;  /* 0x0000000817061c10 */ /* 0x001fc8000ff7e0ff */
[----:B------:R-:W-:-:S05]  /*13b50*/  @P1 IADD3.X R7, R30, UR9, RZ, P3, !PT ;  /* 0x000000091e071c10 */ /* 0x000fca0009ffe4ff */
[----:B------:R0:W2:Y:S01]  /*13b60*/  @P1 LDG.E R8, desc[UR42][R6.64] ;  /* 0x0000002a06081981 */ /* 0x0000a2000c1e1900 */
[----:B------:R-:W-:-:S03]  /*13b70*/  UISETP.NE.U32.AND UP0, UPT, UR4, URZ, UPT ;  /* 0x0000003f0400728c */ /* 0x000fc6000bf05070 */
[----:B------:R-:W-:Y:S01]  /*13b80*/  ULDC UR4, c[0x0][0x424] ;  /* 0x0001090000047ab9 */ /* 0x000fe20000000800 */
[----:B------:R-:W-:-:S03]  /*13b90*/  UISETP.NE.AND.EX UP0, UPT, UR5, URZ, UPT, UP0 ;  /* 0x0000003f0500728c */ /* 0x000fc6000bf05300 */
[----:B------:R-:W-:Y:S01]  /*13ba0*/  ULDC UR5, c[0x0][0x2f0] ;  /* 0x0000bc0000057ab9 */ /* 0x000fe20000000800 */
[----:B------:R-:W-:-:S04]  /*13bb0*/  USEL UR4, UR4, 0x1, UP0 ;  /* 0x0000000104047887 */ /* 0x000fc80008000000 */
[----:B------:R-:W-:-:S03]  /*13bc0*/  UIMAD UR4, UR4, UR5, URZ ;  /* 0x00000005040472a4 */ /* 0x000fc6000f8e023f */
[----:B------:R-:W-:Y:S02]  /*13bd0*/  ULDC UR5, c[0x0][0x348] ;  /* 0x0000d20000057ab9 */ /* 0x000fe40000000800 */
[----:B0-----:R-:W-:Y:S01]  /*13be0*/  IMAD.U32 R6, RZ, RZ, UR5 ;  /* 0x00000005ff067e24 */ /* 0x001fe2000f8e00ff */
[----:B--2---:R0:W-:Y:S02]  /*13bf0*/  STL [R1+0x14], R8 ;  /* 0x0000140801007387 */ /* 0x0041e40000100800 */
[----:B0-----:R-:W-:Y:S01]  /*13c00*/  IMAD.U32 R8, RZ, RZ, UR4 ;  /* 0x00000004ff087e24 */ /* 0x001fe2000f8e00ff */
[----:B------:R-:W-:Y:S06]  /*13c10*/  @P1 BRA `(.L_x_736) ;  /* 0x0000000000141947 */ /* 0x000fec0003800000 */
[----:B------:R-:W-:Y:S05]  /*13c20*/  @!P0 BRA `(.L_x_736) ;  /* 0x0000000000108947 */ /* 0x000fea0003800000 */
[----:B------:R-:W2:Y:S04]  /*13c30*/  LDG.E R7, desc[UR42][R2.64] ;  /* 0x0000002a02077981 */ /* 0x000ea8000c1e1900 */
[----:B------:R-:W2:Y:S02]  /*13c40*/  LDG.E R2, desc[UR42][R2.64+0x4] ;  /* 0x0000042a02027981 */ /* 0x000ea4000c1e1900 */
[----:B--2---:R-:W-:-:S05]  /*13c50*/  IMAD.IADD R2, R2, 0x1, -R7 ;  /* 0x0000000102027824 */ /* 0x004fca00078e0a07 */
[----:B------:R0:W-:Y:S02]  /*13c60*/  STL [R1+0x14], R2 ;  /* 0x0000140201007387 */ /* 0x0001e40000100800 */
.L_x_736:
[----:B------:R-:W-:Y:S01]  /*13c70*/  ULDC.64 UR4, c[0x0][0xa20] ;  /* 0x0002880000047ab9 */ /* 0x000fe20000000a00 */
[C---:B------:R-:W-:Y:S02]  /*13c80*/  LOP3.LUT R7, R26.reuse, 0xff000000, RZ, 0xc0, !PT ;  /* 0xff0000001a077812 */ /* 0x040fe400078ec0ff */
[----:B------:R-:W-:Y:S02]  /*13c90*/  ISETP.NE.U32.AND P0, PT, RZ, UR4, PT ;  /* 0x00000004ff007c0c */ /* 0x000fe4000bf05070 */
[----:B------:R-:W-:Y:S02]  /*13ca0*/  SHF.R.U32.HI R7, RZ, 0x8, R7 ;  /* 0x00000008ff077819 */ /* 0x000fe40000011607 */
[----:B------:R-:W-:Y:S02]  /*13cb0*/  ISETP.NE.AND.EX P0, PT, RZ, UR5, PT, P0 ;  /* 0x00000005ff007c0c */ /* 0x000fe4000bf05300 */
[C---:B0-----:R-:W-:Y:S02]  /*13cc0*/  LOP3.LUT R2, R26.reuse, 0xff0000, RZ, 0xc0, !PT ;  /* 0x00ff00001a027812 */ /* 0x041fe400078ec0ff */
[----:B------:R-:W-:Y:S01]  /*13cd0*/  LOP3.LUT R16, R26, 0xffff, RZ, 0xc0, !PT ;  /* 0x0000ffff1a107812 */ /* 0x000fe200078ec0ff */
[----:B------:R-:W-:Y:S01]  /*13ce0*/  IMAD.MOV.U32 R26, RZ, RZ, R31 ;  /* 0x000000ffff1a7224 */ /* 0x000fe200078e001f */
[----:B------:R-:W-:-:S07]  /*13cf0*/  LEA.HI R7, R2, R7, RZ, 0x10 ;  /* 0x0000000702077211 */ /* 0x000fce00078f80ff */
[----:B------:R-:W-:Y:S05]  /*13d00*/  @!P0 BRA `(.L_x_737) ;  /* 0x0000000000108947 */ /* 0x000fea0003800000 */
[----:B------:R-:W-:-:S04]  /*13d10*/  IADD3 R2, P0, R23, UR4, RZ ;  /* 0x0000000417027c10 */ /* 0x000fc8000ff1e0ff */
[----:B------:R-:W-:-:S05]  /*13d20*/  IADD3.X R3, R30, UR5, RZ, P0, !PT ;  /* 0x000000051e037c10 */ /* 0x000fca00087fe4ff */
[----:B------:R0:W5:Y:S01]  /*13d30*/  LDG.E R8, desc[UR42][R2.64] ;  /* 0x0000002a02087981 */ /* 0x000162000c1e1900 */
[----:B------:R-:W-:Y:S05]  /*13d40*/  BRA `(.L_x_738) ;  /* 0x0000000000247947 */ /* 0x000fea0003800000 */
.L_x_737:
[----:B------:R-:W-:Y:S02]  /*13d50*/  ULDC.64 UR4, c[0x0][0xa08] ;  /* 0x0002820000047ab9 */ /* 0x000fe40000000a00 */
[----:B------:R-:W-:-:S04]  /*13d60*/  ISETP.NE.U32.AND P0, PT, RZ, UR4, PT ;  /* 0x00000004ff007c0c */ /* 0x000fc8000bf05070 */
[----:B------:R-:W-:-:S13]  /*13d70*/  ISETP.NE.AND.EX P0, PT, RZ, UR5, PT, P0 ;  /* 0x00000005ff007c0c */ /* 0x000fda000bf05300 */
[----:B------:R-:W-:Y:S05]  /*13d80*/  @!P0 BRA `(.L_x_738) ;  /* 0x0000000000148947 */ /* 0x000fea0003800000 */
[----:B------:R-:W0:Y:S02]  /*13d90*/  LDC.64 R2, c[0x0][0xa08] ;  /* 0x00028200ff027b82 */ /* 0x000e240000000a00 */
[----:B0-----:R-:W-:-:S05]  /*13da0*/  IMAD.WIDE R2, R26, 0x4, R2 ;  /* 0x000000041a027825 */ /* 0x001fca00078e0202 */
[----:B------:R-:W2:Y:S04]  /*13db0*/  LDG.E R8, desc[UR42][R2.64] ;  /* 0x0000002a02087981 */ /* 0x000ea8000c1e1900 */
[----:B------:R-:W2:Y:S02]  /*13dc0*/  LDG.E R2, desc[UR42][R2.64+0x4] ;  /* 0x0000042a02027981 */ /* 0x000ea4000c1e1900 */
[----:B--2---:R-:W-:-:S07]  /*13dd0*/  IMAD.IADD R8, R2, 0x1, -R8 ;  /* 0x0000000102087824 */ /* 0x004fce00078e0a08 */
.L_x_738:
[----:B0-----:R-:W2:Y:S04]  /*13de0*/  @P2 LDG.E R2, desc[UR42][R4.64] ;  /* 0x0000002a04022981 */ /* 0x001ea8000c1e1900 */
[----:B------:R0:W2:Y:S01]  /*13df0*/  @P2 LDG.E R4, desc[UR42][R4.64+0x4] ;  /* 0x0000042a04042981 */ /* 0x0000a2000c1e1900 */
[----:B-----5:R-:W-:Y:S01]  /*13e00*/  IMAD.IADD R8, R8, 0x1, -R33 ;  /* 0x0000000108087824 */ /* 0x020fe200078e0a21 */
[----:B------:R-:W-:Y:S01]  /*13e10*/  BSSY B0, `(.L_x_739) ;  /* 0x000002a000007945 */ /* 0x000fe20003800000 */
[----:B------:R-:W-:Y:S02]  /*13e20*/  LOP3.LUT R32, R7, 0xff, RZ, 0xc0, !PT ;  /* 0x000000ff07207812 */ /* 0x000fe400078ec0ff */
[----:B0-----:R-:W-:Y:S01]  /*13e30*/  SHF.R.U32.HI R5, RZ, 0x10, R7 ;  /* 0x00000010ff057819 */ /* 0x001fe20000011607 */
[----:B--2---:R-:W-:-:S04]  /*13e40*/  @P2 IMAD.IADD R6, R4, 0x1, -R2 ;  /* 0x0000000104062824 */ /* 0x004fc800078e0a02 */
[----:B------:R-:W-:-:S04]  /*13e50*/  IMAD.IADD R3, R8, 0x1, R6 ;  /* 0x0000000108037824 */ /* 0x000fc800078e0206 */
[C---:B------:R-:W-:Y:S01]  /*13e60*/  VIADD R4, R3.reuse, 0x3f ;  /* 0x0000003f03047836 */ /* 0x040fe20000000000 */
[----:B------:R-:W-:Y:S01]  /*13e70*/  ISETP.GE.AND P1, PT, R3, 0x1, PT ;  /* 0x000000010300780c */ /* 0x000fe20003f26270 */
[----:B------:R0:W-:Y:S03]  /*13e80*/  STL [R1], R3 ;  /* 0x0000000301007387 */ /* 0x0001e60000100800 */
[----:B------:R-:W-:-:S04]  /*13e90*/  SHF.R.S32.HI R2, RZ, 0x1f, R4 ;  /* 0x0000001fff027819 */ /* 0x000fc80000011404 */
[----:B------:R-:W-:Y:S01]  /*13ea0*/  LEA.HI R4, R2, R4, RZ, 0x6 ;  /* 0x0000000402047211 */ /* 0x000fe200078f30ff */
[----:B0-----:R-:W-:-:S03]  /*13eb0*/  IMAD.MOV.U32 R3, RZ, RZ, RZ ;  /* 0x000000ffff037224 */ /* 0x001fc600078e00ff */
[----:B------:R-:W-:Y:S01]  /*13ec0*/  SHF.R.S32.HI R4, RZ, 0x6, R4 ;  /* 0x00000006ff047819 */ /* 0x000fe20000011404 */
[----:B------:R-:W-:Y:S06]  /*13ed0*/  @!P1 BRA `(.L_x_740) ;  /* 0x0000000000749947 */ /* 0x000fec0003800000 */
[----:B------:R-:W-:Y:S01]  /*13ee0*/  ISETP.NE.AND P0, PT, R5, RZ, PT ;  /* 0x000000ff0500720c */ /* 0x000fe20003f05270 */
[----:B------:R-:W-:-:S03]  /*13ef0*/  ULDC UR4, c[0x0][0x9f0] ;  /* 0x00027c0000047ab9 */ /* 0x000fc60000000800 */
[----:B------:R-:W-:-:S04]  /*13f00*/  SEL R7, R5, UR4, P0 ;  /* 0x0000000405077c07 */ /* 0x000fc80008000000 */
[----:B------:R-:W-:Y:S02]  /*13f10*/  IABS R10, R7 ;  /* 0x00000007000a7213 */ /* 0x000fe40000000000 */
        /* <DEDUP_REMOVED lines=25> */
.L_x_740:
[----:B------:R-:W-:Y:S05]  /*140b0*/  BSYNC B0 ;  /* 0x0000000000007941 */ /* 0x000fea0003800000 */
.L_x_739:
[-C--:B------:R-:W-:Y:S01]  /*140c0*/  IMAD R2, R32, R3.reuse, RZ ;  /* 0x0000000320027224 */ /* 0x080fe200078e02ff */
[----:B------:R-:W-:Y:S04]  /*140d0*/  BSSY B0, `(.L_x_741) ;  /* 0x00001a8000007945 */ /* 0x000fe80003800000 */
[C---:B------:R-:W-:Y:S01]  /*140e0*/  VIADDMNMX R3, R2.reuse, R3, R4, PT ;  /* 0x0000000302037246 */ /* 0x040fe20003800104 */
[----:B------:R-:W-:-:S04]  /*140f0*/  IMAD R2, R2, 0x40, -R8 ;  /* 0x0000004002027824 */ /* 0x000fc800078e0a08 */
[----:B------:R-:W-:Y:S01]  /*14100*/  IMAD R3, R3, 0x40, -R8 ;  /* 0x0000004003037824 */ /* 0x000fe200078e0a08 */
[----:B------:R-:W-:-:S04]  /*14110*/  VIMNMX R7, RZ, R2, !PT ;  /* 0x00000002ff077248 */ /* 0x000fc80007fe0100 */
[----:B------:R-:W-:-:S04]  /*14120*/  VIMNMX R3, R3, R6, PT ;  /* 0x0000000603037248 */ /* 0x000fc80003fe0100 */
[----:B------:R-:W-:Y:S02]  /*14130*/  ISETP.GT.AND P0, PT, R3, R7, PT ;  /* 0x000000070300720c */ /* 0x000fe40003f04270 */
[----:B------:R-:W-:-:S11]  /*14140*/  SHF.R.U32.HI R7, RZ, 0x6, R7 ;  /* 0x00000006ff077819 */ /* 0x000fd60000011607 */
[----:B------:R-:W-:-:S05]  /*14150*/  @P0 VIADD R2, R3, 0x3f ;  /* 0x0000003f03020836 */ /* 0x000fca0000000000 */
[----:B------:R-:W-:-:S04]  /*14160*/  @P0 SHF.R.S32.HI R3, RZ, 0x1f, R2 ;  /* 0x0000001fff030819 */ /* 0x000fc80000011402 */
[----:B------:R-:W-:Y:S01]  /*14170*/  @P0 LEA.HI R3, R3, R2, RZ, 0x6 ;  /* 0x0000000203030211 */ /* 0x000fe200078f30ff */
[----:B------:R-:W-:-:S03]  /*14180*/  IMAD.MOV.U32 R2, RZ, RZ, R7 ;  /* 0x000000ffff027224 */ /* 0x000fc600078e0007 */
[----:B------:R-:W-:Y:S02]  /*14190*/  @P0 SHF.R.S32.HI R2, RZ, 0x6, R3 ;  /* 0x00000006ff020819 */ /* 0x000fe40000011403 */
[----:B------:R-:W-:Y:S02]  /*141a0*/  PLOP3.LUT P0, PT, PT, PT, PT, 0x80, 0x0 ;  /* 0x000000000000781c */ /* 0x000fe40003f0f070 */
[----:B------:R-:W-:-:S13]  /*141b0*/  ISETP.GT.AND P3, PT, R2, R7, PT ;  /* 0x000000070200720c */ /* 0x000fda0003f64270 */
[----:B------:R-:W-:Y:S05]  /*141c0*/  @!P3 BRA `(.L_x_742) ;  /* 0x000000180060b947 */ /* 0x000fea0003800000 */
[----:B------:R-:W-:Y:S01]  /*141d0*/  UMOV UR4, 0xffffffff ;  /* 0xffffffff00047882 */ /* 0x000fe20000000000 */
[----:B------:R-:W-:Y:S02]  /*141e0*/  SEL R6, R26, RZ, !P2 ;  /* 0x000000ff1a067207 */ /* 0x000fe40005000000 */
[----:B------:R-:W-:Y:S05]  /*141f0*/  BRA.DIV UR4, `(.L_x_743) ;  /* 0x0000006e04347947 */ /* 0x000fea000b800000 */
[----:B------:R-:W0:Y:S02]  /*14200*/  S2R R3, SR_TID.X ;  /* 0x0000000000037919 */ /* 0x000e240000002100 */
[----:B0-----:R-:W-:-:S04]  /*14210*/  SHF.R.U32.HI R3, RZ, 0x5, R3 ;  /* 0x00000005ff037819 */ /* 0x001fc80000011603 */
[----:B------:R-:W-:-:S05]  /*14220*/  LOP3.LUT R3, R3, 0x3, RZ, 0xc0, !PT ;  /* 0x0000000303037812 */ /* 0x000fca00078ec0ff */
[----:B------:R0:W1:Y:S02]  /*14230*/  SHFL.IDX PT, R14, R3, RZ, 0x1f ;  /* 0x00001fff030e7589 */ /* 0x00006400000e0000 */
.L_x_889:
[----:B-1----:R-:W-:Y:S02]  /*14240*/  ISETP.NE.AND P0, PT, R14, RZ, PT ;  /* 0x000000ff0e00720c */ /* 0x002fe40003f05270 */
[----:B------:R-:W-:-:S11]  /*14250*/  PLOP3.LUT P6, PT, PT, PT, PT, 0x8, 0x0 ;  /* 0x000000000000781c */ /* 0x000fd60003fce170 */
[----:B------:R-:W-:Y:S05]  /*14260*/  @P0 BRA `(.L_x_744) ;  /* 0x00000000000c0947 */ /* 0x000fea0003800000 */
[----:B------:R-:W-:-:S03]  /*14270*/  UMOV UR4, 0xffffffff ;  /* 0xffffffff00047882 */ /* 0x000fc60000000000 */
[----:B------:R-:W-:Y:S05]  /*14280*/  BRA.DIV UR4, `(.L_x_745) ;  /* 0x0000006e04447947 */ /* 0x000fea000b800000 */
[----:B------:R-:W-:-:S13]  /*14290*/  ELECT P6, URZ, PT ;  /* 0x00000000003f782f */ /* 0x000fda00038c0000 */
.L_x_744:
[----:B0-----:R-:W2:Y:S01]  /*142a0*/  LDL R3, [R1+0x20] ;  /* 0x0000200001037983 */ /* 0x001ea20000100800 */
[----:B------:R-:W-:Y:S01]  /*142b0*/  BSSY B1, `(.L_x_746) ;  /* 0x0000008000017945 */ /* 0x000fe20003800000 */
[----:B--2---:R-:W-:-:S05]  /*142c0*/  VIADD R3, R3, 0x1 ;  /* 0x0000000103037836 */ /* 0x004fca0000000000 */
[----:B------:R-:W-:-:S04]  /*142d0*/  LEA.HI R8, R3, R3, RZ, 0x1 ;  /* 0x0000000303087211 */ /* 0x000fc800078f08ff */
[----:B------:R-:W-:-:S05]  /*142e0*/  LOP3.LUT R8, R8, 0xfffffffe, RZ, 0xc0, !PT ;  /* 0xfffffffe08087812 */ /* 0x000fca00078ec0ff */
[----:B------:R-:W-:-:S05]  /*142f0*/  IMAD.IADD R3, R3, 0x1, -R8 ;  /* 0x0000000103037824 */ /* 0x000fca00078e0a08 */
[----:B------:R-:W-:-:S04]  /*14300*/  SHF.L.U32 R3, R3, 0x1f, RZ ;  /* 0x0000001f03037819 */ /* 0x000fc800000006ff */
[----:B------:R-:W0:Y:S02]  /*14310*/  SYNCS.PHASECHK.TRANS64.TRYWAIT P0, [R17+URZ+0x28c20], R3 ;  /* 0x028c2003110075a7 */ /* 0x000e24000800017f */
[----:B0-----:R-:W-:Y:S05]  /*14320*/  @!P0 BRA `(.L_x_747) ;  /* 0x0000006c003c8947 */ /* 0x001fea0003800000 */
.L_x_892:
[----:B------:R-:W-:Y:S05]  /*14330*/  BSYNC B1 ;  /* 0x0000000000017941 */ /* 0x000fea0003800000 */
.L_x_746:
[----:B------:R-:W-:Y:S04]  /*14340*/  BSSY B1, `(.L_x_748) ;  /* 0x00000b7000017945 */ /* 0x000fe80003800000 */
[----:B------:R-:W-:Y:S05]  /*14350*/  @!P6 BRA `(.L_x_749) ;  /* 0x0000000800d4e947 */ /* 0x000fea0003800000 */
[----:B0-----:R-:W-:Y:S01]  /*14360*/  IMAD R3, R19, 0x8, R17 ;  /* 0x0000000813037824 */ /* 0x001fe200078e0211 */
[----:B------:R-:W-:Y:S01]  /*14370*/  SHF.L.U32 R8, R29, 0x1f, RZ ;  /* 0x0000001f1d087819 */ /* 0x000fe200000006ff */
[----:B------:R-:W0:Y:S01]  /*14380*/  S2R R9, SR_TID.X ;  /* 0x0000000000097919 */ /* 0x000e220000002100 */
[----:B------:R-:W-:Y:S02]  /*14390*/  BSSY B2, `(.L_x_750) ;  /* 0x0000005000027945 */ /* 0x000fe40003800000 */
[----:B------:R-:W1:Y:S01]  /*143a0*/  SYNCS.PHASECHK.TRANS64.TRYWAIT P0, [R3+URZ+0x28ca0], R8 ;  /* 0x028ca008030075a7 */ /* 0x000e62000800017f */
[----:B0-----:R-:W-:-:S04]  /*143b0*/  LOP3.LUT R9, R9, 0x7f, RZ, 0xc0, !PT ;  /* 0x0000007f09097812 */ /* 0x001fc800078ec0ff */
[----:B------:R-:W-:Y:S01]  /*143c0*/  ISETP.NE.AND P2, PT, R9, RZ, PT ;  /* 0x000000ff0900720c */ /* 0x000fe20003f45270 */
[----:B-1----:R-:W-:-:S12]  /*143d0*/  @!P0 BRA `(.L_x_751) ;  /* 0x0000006c00248947 */ /* 0x002fd80003800000 */
.L_x_893:
[----:B------:R-:W-:Y:S05]  /*143e0*/  BSYNC B2 ;  /* 0x0000000000027941 */ /* 0x000fea0003800000 */
.L_x_750:
[----:B------:R-:W-:Y:S04]  /*143f0*/  BSSY B2, `(.L_x_752) ;  /* 0x0000009000027945 */ /* 0x000fe80003800000 */
[----:B------:R-:W-:Y:S05]  /*14400*/  @P2 BRA `(.L_x_753) ;  /* 0x00000000001c2947 */ /* 0x000fea0003800000 */
[----:B------:R-:W1:Y:S01]  /*14410*/  S2R R10, SR_TID.X ;  /* 0x00000000000a7919 */ /* 0x000e620000002100 */
[----:B------:R-:W-:-:S04]  /*14420*/  IMAD.MOV.U32 R9, RZ, RZ, 0x2000 ;  /* 0x00002000ff097424 */ /* 0x000fc800078e00ff */
[----:B------:R2:W-:Y:S01]  /*14430*/  SYNCS.ARRIVE.TRANS64 RZ, [R3+URZ+0x28c90], R9 ;  /* 0x028c900903ff79a7 */ /* 0x0005e2000800003f */
[----:B-1----:R-:W-:-:S04]  /*14440*/  LOP3.LUT R10, R10, 0x1f, RZ, 0xc0, !PT ;  /* 0x0000001f0a0a7812 */ /* 0x002fc800078ec0ff */
[----:B------:R-:W-:-:S13]  /*14450*/  ISETP.NE.AND P0, PT, R10, RZ, PT ;  /* 0x000000ff0a00720c */ /* 0x000fda0003f05270 */
[----:B--2---:R-:W-:Y:S05]  /*14460*/  @!P0 BRA `(.L_x_753) ;  /* 0x0000000000048947 */ /* 0x004fea0003800000 */
[----:B------:R-:W-:Y:S01]  /*14470*/  BPT.TRAP 0x1 ;  /* 0x000000040000795c */ /* 0x000fe20000300000 */
.L_x_753:
[----:B------:R-:W-:Y:S05]  /*14480*/  BSYNC B2 ;  /* 0x0000000000027941 */ /* 0x000fea0003800000 */
.L_x_752:
[----:B------:R-:W-:Y:S01]  /*14490*/  IMAD.MOV.U32 R14, RZ, RZ, RZ ;  /* 0x000000ffff0e7224 */ /* 0x000fe200078e00ff */
[----:B------:R-:W-:Y:S01]  /*144a0*/  UIADD3 UR4, UP0, UR40, 0x570, URZ ;  /* 0x0000057028047890 */ /* 0x000fe2000ff1e03f */
[----:B------:R-:W-:Y:S01]  /*144b0*/  IMAD R9, R2, 0x40, R0 ;  /* 0x0000004002097824 */ /* 0x000fe200078e0200 */
[----:B------:R-:W-:Y:S01]  /*144c0*/  PLOP3.LUT P0, PT, PT, PT, PT, 0x80, 0x0 ;  /* 0x000000000000781c */ /* 0x000fe20003f0f070 */
[----:B------:R-:W-:Y:S01]  /*144d0*/  IMAD R10, R19, 0x2000, R17 ;  /* 0x00002000130a7824 */ /* 0x000fe200078e0211 */
[----:B------:R-:W-:Y:S01]  /*144e0*/  R2UR UR10, R14 ;  /* 0x000000000e0a72ca */ /* 0x000fe200000e0000 */
[----:B------:R-:W-:Y:S01]  /*144f0*/  VIADD R9, R9, 0xffffffc0 ;  /* 0xffffffc009097836 */ /* 0x000fe20000000000 */
[----:B------:R-:W-:Y:S01]  /*14500*/  UIADD3.X UR5, URZ, UR41, URZ, UP0, !UPT ;  /* 0x000000293f057290 */ /* 0x000fe200087fe43f */
[----:B------:R-:W-:Y:S01]  /*14510*/  VIADD R10, R10, 0x22400 ;  /* 0x000224000a0a7836 */ /* 0x000fe20000000000 */
[----:B------:R-:W-:Y:S01]  /*14520*/  UMOV UR6, 0x0 ;  /* 0x0000000000067882 */ /* 0x000fe20000000000 */
[----:B------:R-:W-:Y:S01]  /*14530*/  VIADD R11, R3, 0x28c90 ;  /* 0x00028c90030b7836 */ /* 0x000fe20000000000 */
[----:B------:R-:W-:-:S09]  /*14540*/  UMOV UR7, 0x12f00000 ;  /* 0x12f0000000077882 */ /* 0x000fd20000000000 */
.L_x_754:
[----:B------:R-:W-:-:S13]  /*14550*/  @P0 ELECT P3, URZ, PT ;  /* 0x00000000003f082f */ /* 0x000fda0003860000 */
[----:B------:R-:W-:Y:S02]  /*14560*/  @P3 R2UR UR13, R6 ;  /* 0x00000000060d32ca */ /* 0x000fe400000e0000 */
[----:B------:R-:W-:Y:S02]  /*14570*/  @P3 R2UR UR12, R16 ;  /* 0x00000000100c32ca */ /* 0x000fe400000e0000 */
[----:B------:R-:W-:Y:S02]  /*14580*/  @P3 R2UR UR11, R9 ;  /* 0x00000000090b32ca */ /* 0x000fe400000e0000 */
[----:B------:R-:W-:Y:S02]  /*14590*/  @P3 R2UR UR9, R11 ;  /* 0x000000000b0932ca */ /* 0x000fe400000e0000 */
[----:B------:R-:W-:Y:S02]  /*145a0*/  @P3 R2UR UR8, R10 ;  /* 0x000000000a0832ca */ /* 0x000fe400000e0000 */
[----:B------:R-:W-:-:S02]  /*145b0*/  @P3 PLOP3.LUT P0, PT, P3, PT, PT, 0x8, 0x0 ;  /* 0x000000000000381c */ /* 0x000fc40001f0e170 */
[----:B------:R-:W-:-:S09]  /*145c0*/  PLOP3.LUT P3, PT, PT, PT, PT, 0x8, 0x0 ;  /* 0x000000000000781c */ /* 0x000fd20003f6e170 */
[----:B------:R1:W-:Y:S02]  /*145d0*/  UTMALDG.4D [UR8], [UR4], desc[UR6] ;  /* 0x00000608040075b4 */ /* 0x0003e40008019000 */
[----:B-1----:R-:W-:Y:S05]  /*145e0*/  @P0 BRA.U.ANY `(.L_x_754) ;  /* 0xfffffffd00d80947 */ /* 0x002fea000393ffff */
[----:B------:R-:W1:Y:S01]  /*145f0*/  SYNCS.PHASECHK.TRANS64.TRYWAIT P0, [R3+URZ+0x28cc0], R8 ;  /* 0x028cc008030075a7 */ /* 0x000e62000800017f */
[----:B------:R-:W-:Y:S04]  /*14600*/  BSSY B2, `(.L_x_755) ;  /* 0x0000002000027945 */ /* 0x000fe80003800000 */
[----:B-1----:R-:W-:Y:S05]  /*14610*/  @!P0 BRA `(.L_x_756) ;  /* 0x0000006800a88947 */ /* 0x002fea0003800000 */
.L_x_894:
[----:B------:R-:W-:Y:S05]  /*14620*/  BSYNC B2 ;  /* 0x0000000000027941 */ /* 0x000fea0003800000 */
.L_x_755:
[----:B------:R-:W-:Y:S01]  /*14630*/  BSSY B2, `(.L_x_757) ;  /* 0x000000b000027945 */ /* 0x000fe20003800000 */
[----:B------:R-:W-:Y:S02]  /*14640*/  IMAD.MOV.U32 R12, RZ, RZ, 0x0 ;  /* 0x00000000ff0c7424 */ /* 0x000fe400078e00ff */
[----:B------:R-:W-:Y:S01]  /*14650*/  IMAD.MOV.U32 R13, RZ, RZ, 0x12f00000 ;  /* 0x12f00000ff0d7424 */ /* 0x000fe200078e00ff */
[----:B------:R-:W-:Y:S06]  /*14660*/  @P2 BRA `(.L_x_758) ;  /* 0x00000000001c2947 */ /* 0x000fec0003800000 */
[----:B------:R-:W2:Y:S01]  /*14670*/  S2R R10, SR_TID.X ;  /* 0x00000000000a7919 */ /* 0x000ea20000002100 */
[----:B01----:R-:W-:-:S04]  /*14680*/  IMAD.MOV.U32 R8, RZ, RZ, 0x10000 ;  /* 0x00010000ff087424 */ /* 0x003fc800078e00ff */
[----:B------:R3:W-:Y:S01]  /*14690*/  SYNCS.ARRIVE.TRANS64 RZ, [R3+URZ+0x28cb0], R8 ;  /* 0x028cb00803ff79a7 */ /* 0x0007e2000800003f */
[----:B--2---:R-:W-:-:S04]  /*146a0*/  LOP3.LUT R10, R10, 0x1f, RZ, 0xc0, !PT ;  /* 0x0000001f0a0a7812 */ /* 0x004fc800078ec0ff */
[----:B------:R-:W-:-:S13]  /*146b0*/  ISETP.NE.AND P0, PT, R10, RZ, PT ;  /* 0x000000ff0a00720c */ /* 0x000fda0003f05270 */
[----:B---3--:R-:W-:Y:S05]  /*146c0*/  @!P0 BRA `(.L_x_758) ;  /* 0x0000000000048947 */ /* 0x008fea0003800000 */
[----:B------:R-:W-:Y:S01]  /*146d0*/  BPT.TRAP 0x1 ;  /* 0x000000040000795c */ /* 0x000fe20000300000 */
.L_x_758:
[----:B------:R-:W-:Y:S05]  /*146e0*/  BSYNC B2 ;  /* 0x0000000000027941 */ /* 0x000fea0003800000 */
.L_x_757:
[----:B------:R-:W-:Y:S01]  /*146f0*/  R2UR UR10, R14 ;  /* 0x000000000e0a72ca */ /* 0x000fe200000e0000 */
[----:B01----:R-:W-:Y:S01]  /*14700*/  IMAD R8, R19, 0x10000, R17 ;  /* 0x0001000013087824 */ /* 0x003fe200078e0211 */
[----:B------:R-:W-:Y:S01]  /*14710*/  R2UR UR6, R12 ;  /* 0x000000000c0672ca */ /* 0x000fe200000e0000 */
[----:B------:R-:W-:Y:S01]  /*14720*/  UIADD3 UR4, UP0, UR40, 0x670, URZ ;  /* 0x0000067028047890 */ /* 0x000fe2000ff1e03f */
[----:B------:R-:W-:Y:S01]  /*14730*/  R2UR UR7, R13 ;  /* 0x000000000d0772ca */ /* 0x000fe200000e0000 */
[----:B------:R-:W-:Y:S01]  /*14740*/  VIADD R3, R3, 0x28cb0 ;  /* 0x00028cb003037836 */ /* 0x000fe20000000000 */
[----:B------:R-:W-:Y:S01]  /*14750*/  PLOP3.LUT P0, PT, PT, PT, PT, 0x80, 0x0 ;  /* 0x000000000000781c */ /* 0x000fe20003f0f070 */
[----:B------:R-:W-:Y:S01]  /*14760*/  VIADD R10, R8, 0x400 ;  /* 0x00000400080a7836 */ /* 0x000fe20000000000 */
[----:B------:R-:W-:-:S12]  /*14770*/  UIADD3.X UR5, URZ, UR41, URZ, UP0, !UPT ;  /* 0x000000293f057290 */ /* 0x000fd800087fe43f */
.L_x_759:
        /* <DEDUP_REMOVED lines=9> */
[----:B0-----:R-:W-:Y:S05]  /*14810*/  @P0 BRA.U.ANY `(.L_x_759) ;  /* 0xfffffffd00d80947 */ /* 0x001fea000393ffff */
[----:B------:R-:W-:Y:S01]  /*14820*/  R2UR UR6, R12 ;  /* 0x000000000c0672ca */ /* 0x000fe200000e0000 */
[----:B------:R-:W-:Y:S01]  /*14830*/  VIADD R10, R8, 0x2400 ;  /* 0x00002400080a7836 */ /* 0x000fe20000000000 */
[----:B------:R-:W-:Y:S01]  /*14840*/  R2UR UR7, R13 ;  /* 0x000000000d0772ca */ /* 0x000fe200000e0000 */
[----:B------:R-:W-:Y:S01]  /*14850*/  UMOV UR10, 0x40 ;  /* 0x00000040000a7882 */ /* 0x000fe20000000000 */
[----:B------:R-:W-:-:S13]  /*14860*/  PLOP3.LUT P0, PT, PT, PT, PT, 0x80, 0x0 ;  /* 0x000000000000781c */ /* 0x000fda0003f0f070 */
.L_x_760:
        /* <DEDUP_REMOVED lines=15> */
.L_x_761:
        /* <DEDUP_REMOVED lines=15> */
.L_x_762:
        /* <DEDUP_REMOVED lines=15> */
.L_x_763:
        /* <DEDUP_REMOVED lines=15> */
.L_x_764:
        /* <DEDUP_REMOVED lines=15> */
.L_x_765:
        /* <DEDUP_REMOVED lines=15> */
.L_x_766:
        /* <DEDUP_REMOVED lines=10> */
.L_x_749:
[----:B------:R-:W-:Y:S05]  /*14eb0*/  BSYNC B1 ;  /* 0x0000000000017941 */ /* 0x000fea0003800000 */
.L_x_748:
[----:B------:R-:W-:Y:S01]  /*14ec0*/  VIADD R11, R2, 0xfffffffe ;  /* 0xfffffffe020b7836 */ /* 0x000fe20000000000 */
[----:B------:R-:W-:Y:S01]  /*14ed0*/  PLOP3.LUT P0, PT, PT, PT, PT, 0x8, 0x0 ;  /* 0x000000000000781c */ /* 0x000fe20003f0e170 */
[----:B------:R-:W-:-:S03]  /*14ee0*/  VIADD R19, R19, 0x1 ;  /* 0x0000000113137836 */ /* 0x000fc60000000000 */
[----:B------:R-:W-:Y:S02]  /*14ef0*/  ISETP.GE.AND P3, PT, R11, R7, PT ;  /* 0x000000070b00720c */ /* 0x000fe40003f66270 */
[----:B------:R-:W-:-:S04]  /*14f00*/  ISETP.NE.AND P2, PT, R19, 0x2, PT ;  /* 0x000000021300780c */ /* 0x000fc80003f45270 */
[----:B------:R-:W-:Y:S02]  /*14f10*/  SEL R2, RZ, 0x1, P2 ;  /* 0x00000001ff027807 */ /* 0x000fe40001000000 */
[----:B------:R-:W-:Y:S02]  /*14f20*/  SEL R19, R19, RZ, P2 ;  /* 0x000000ff13137207 */ /* 0x000fe40001000000 */
[----:B------:R-:W-:-:S03]  /*14f30*/  LOP3.LUT R29, R29, R2, RZ, 0x3c, !PT ;  /* 0x000000021d1d7212 */ /* 0x000fc600078e3cff */
[----:B------:R-:W-:Y:S05]  /*14f40*/  @!P3 BRA `(.L_x_742) ;  /* 0x0000000c0000b947 */ /* 0x000fea0003800000 */
.L_x_786:
[----:B------:R-:W-:Y:S05]  /*14f50*/  YIELD ;  /* 0x0000000000007946 */ /* 0x000fea0003800000 */
[----:B------:R-:W-:Y:S04]  /*14f60*/  BSSY B1, `(.L_x_767) ;  /* 0x00000b6000017945 */ /* 0x000fe80003800000 */
[----:B------:R-:W-:Y:S05]  /*14f70*/  @!P6 BRA `(.L_x_768) ;  /* 0x0000000800d0e947 */ /* 0x000fea0003800000 */
[----:B------:R-:W-:Y:S01]  /*14f80*/  IMAD R8, R19, 0x8, R17 ;  /* 0x0000000813087824 */ /* 0x000fe200078e0211 */
[----:B------:R-:W-:Y:S01]  /*14f90*/  SHF.L.U32 R2, R29, 0x1f, RZ ;  /* 0x0000001f1d027819 */ /* 0x000fe200000006ff */
[----:B0-----:R-:W0:Y:S01]  /*14fa0*/  S2R R3, SR_TID.X ;  /* 0x0000000000037919 */ /* 0x001e220000002100 */
[----:B------:R-:W-:Y:S02]  /*14fb0*/  BSSY B2, `(.L_x_769) ;  /* 0x0000005000027945 */ /* 0x000fe40003800000 */
[----:B------:R-:W1:Y:S01]  /*14fc0*/  SYNCS.PHASECHK.TRANS64.TRYWAIT P2, [R8+URZ+0x28ca0], R2 ;  /* 0x028ca002080075a7 */ /* 0x000e62000804017f */
[----:B0-----:R-:W-:-:S04]  /*14fd0*/  LOP3.LUT R3, R3, 0x7f, RZ, 0xc0, !PT ;  /* 0x0000007f03037812 */ /* 0x001fc800078ec0ff */
[----:B------:R-:W-:Y:S01]  /*14fe0*/  ISETP.NE.AND P3, PT, R3, RZ, PT ;  /* 0x000000ff0300720c */ /* 0x000fe20003f65270 */
[----:B-1----:R-:W-:-:S12]  /*14ff0*/  @!P2 BRA `(.L_x_770) ;  /* 0x000000600044a947 */ /* 0x002fd80003800000 */
.L_x_895:
[----:B------:R-:W-:Y:S05]  /*15000*/  BSYNC B2 ;  /* 0x0000000000027941 */ /* 0x000fea0003800000 */
.L_x_769:
        /* <DEDUP_REMOVED lines=9> */
.L_x_772:
[----:B------:R-:W-:Y:S05]  /*150a0*/  BSYNC B2 ;  /* 0x0000000000027941 */ /* 0x000fea0003800000 */
.L_x_771:
        /* <DEDUP_REMOVED lines=10> */
[----:B------:R-:W-:-:S10]  /*15150*/  UMOV UR7, 0x12f00000 ;  /* 0x12f0000000077882 */ /* 0x000fd40000000000 */
.L_x_773:
        /* <DEDUP_REMOVED lines=13> */
.L_x_896:
[----:B------:R-:W-:Y:S05]  /*15230*/  BSYNC B2 ;  /* 0x0000000000027941 */ /* 0x000fea0003800000 */
.L_x_774:
[----:B------:R-:W-:Y:S01]  /*15240*/  BSSY B2, `(.L_x_776) ;  /* 0x000000b000027945 */ /* 0x000fe20003800000 */
[----:B01----:R-:W-:Y:S02]  /*15250*/  IMAD.MOV.U32 R2, RZ, RZ, 0x0 ;  /* 0x00000000ff027424 */ /* 0x003fe400078e00ff */
[----:B------:R-:W-:Y:S01]  /*15260*/  IMAD.MOV.U32 R3, RZ, RZ, 0x12f00000 ;  /* 0x12f00000ff037424 */ /* 0x000fe200078e00ff */
[----:B------:R-:W-:Y:S06]  /*15270*/  @P3 BRA `(.L_x_777) ;  /* 0x00000000001c3947 */ /* 0x000fec0003800000 */
[----:B------:R-:W0:Y:S01]  /*15280*/  S2R R13, SR_TID.X ;  /* 0x00000000000d7919 */ /* 0x000e220000002100 */
[----:B------:R-:W-:-:S04]  /*15290*/  IMAD.MOV.U32 R9, RZ, RZ, 0x10000 ;  /* 0x00010000ff097424 */ /* 0x000fc800078e00ff */
[----:B------:R1:W-:Y:S01]  /*152a0*/  SYNCS.ARRIVE.TRANS64 RZ, [R8+URZ+0x28cb0], R9 ;  /* 0x028cb00908ff79a7 */ /* 0x0003e2000800003f */
[----:B0-----:R-:W-:-:S04]  /*152b0*/  LOP3.LUT R13, R13, 0x1f, RZ, 0xc0, !PT ;  /* 0x0000001f0d0d7812 */ /* 0x001fc800078ec0ff */
[----:B------:R-:W-:-:S13]  /*152c0*/  ISETP.NE.AND P2, PT, R13, RZ, PT ;  /* 0x000000ff0d00720c */ /* 0x000fda0003f45270 */
[----:B-1----:R-:W-:Y:S05]  /*152d0*/  @!P2 BRA `(.L_x_777) ;  /* 0x000000000004a947 */ /* 0x002fea0003800000 */
[----:B------:R-:W-:Y:S01]  /*152e0*/  BPT.TRAP 0x1 ;  /* 0x000000040000795c */ /* 0x000fe20000300000 */
.L_x_777:
[----:B------:R-:W-:Y:S05]  /*152f0*/  BSYNC B2 ;  /* 0x0000000000027941 */ /* 0x000fea0003800000 */
.L_x_776:
[----:B------:R-:W-:Y:S01]  /*15300*/  R2UR UR6, R2 ;  /* 0x00000000020672ca */ /* 0x000fe200000e0000 */
[----:B------:R-:W-:Y:S01]  /*15310*/  IMAD R9, R19, 0x10000, R17 ;  /* 0x0001000013097824 */ /* 0x000fe200078e0211 */
[----:B------:R-:W-:Y:S01]  /*15320*/  R2UR UR7, R3 ;  /* 0x00000000030772ca */ /* 0x000fe200000e0000 */
[----:B------:R-:W-:Y:S01]  /*15330*/  UIADD3 UR4, UP0, UR40, 0x670, URZ ;  /* 0x0000067028047890 */ /* 0x000fe2000ff1e03f */
[----:B------:R-:W-:Y:S01]  /*15340*/  R2UR UR10, R12 ;  /* 0x000000000c0a72ca */ /* 0x000fe200000e0000 */
[----:B------:R-:W-:Y:S01]  /*15350*/  VIADD R8, R8, 0x28cb0 ;  /* 0x00028cb008087836 */ /* 0x000fe20000000000 */
[----:B------:R-:W-:Y:S01]  /*15360*/  PLOP3.LUT P2, PT, PT, PT, PT, 0x80, 0x0 ;  /* 0x000000000000781c */ /* 0x000fe20003f4f070 */
[----:B------:R-:W-:Y:S01]  /*15370*/  VIADD R12, R9, 0x400 ;  /* 0x00000400090c7836 */ /* 0x000fe20000000000 */
[----:B------:R-:W-:-:S12]  /*15380*/  UIADD3.X UR5, URZ, UR41, URZ, UP0, !UPT ;  /* 0x000000293f057290 */ /* 0x000fd800087fe43f */
.L_x_778:
        /* <DEDUP_REMOVED lines=15> */
.L_x_779:
        /* <DEDUP_REMOVED lines=15> */
.L_x_780:
        /* <DEDUP_REMOVED lines=15> */
.L_x_781:
        /* <DEDUP_REMOVED lines=15> */
.L_x_782:
        /* <DEDUP_REMOVED lines=15> */
.L_x_783:
        /* <DEDUP_REMOVED lines=15> */
.L_x_784:
        /* <DEDUP_REMOVED lines=15> */
.L_x_785:
        /* <DEDUP_REMOVED lines=10> */
.L_x_768:
[----:B------:R-:W-:Y:S05]  /*15ac0*/  BSYNC B1 ;  /* 0x0000000000017941 */ /* 0x000fea0003800000 */
.L_x_767:
[----:B------:R-:W-:Y:S01]  /*15ad0*/  ISETP.GT.AND P3, PT, R11, R7, PT ;  /* 0x000000070b00720c */ /* 0x000fe20003f64270 */
[----:B------:R-:W-:Y:S02]  /*15ae0*/  VIADD R19, R19, 0x1 ;  /* 0x0000000113137836 */ /* 0x000fe40000000000 */
[----:B------:R-:W-:-:S03]  /*15af0*/  VIADD R11, R11, 0xffffffff ;  /* 0xffffffff0b0b7836 */ /* 0x000fc60000000000 */
[----:B------:R-:W-:-:S04]  /*15b00*/  ISETP.NE.AND P2, PT, R19, 0x2, PT ;  /* 0x000000021300780c */ /* 0x000fc80003f45270 */
[----:B------:R-:W-:Y:S02]  /*15b10*/  SEL R2, RZ, 0x1, P2 ;  /* 0x00000001ff027807 */ /* 0x000fe40001000000 */
[----:B------:R-:W-:Y:S02]  /*15b20*/  SEL R19, R19, RZ, P2 ;  /* 0x000000ff13137207 */ /* 0x000fe40001000000 */
[----:B------:R-:W-:Y:S01]  /*15b30*/  LOP3.LUT R29, R29, R2, RZ, 0x3c, !PT ;  /* 0x000000021d1d7212 */ /* 0x000fe200078e3cff */
[----:B------:R-:W-:Y:S06]  /*15b40*/  @P3 BRA `(.L_x_786) ;  /* 0xfffffff400003947 */ /* 0x000fec000383ffff */
.L_x_742:
[----:B------:R-:W-:Y:S05]  /*15b50*/  BSYNC B0 ;  /* 0x0000000000007941 */ /* 0x000fea0003800000 */
.L_x_741:
[----:B------:R-:W-:Y:S05]  /*15b60*/  @!P0 WARPSYNC.ALL ;  /* 0x0000000000008948 */ /* 0x000fea0003800000 */
[----:B------:R-:W-:Y:S01]  /*15b70*/  @!P0 BAR.SYNC.DEFER_BLOCKING 0xc, 0x180 ;  /* 0x0306000000008b1d */ /* 0x000fe20000010000 */
[----:B------:R-:W-:-:S05]  /*15b80*/  IMAD.MOV.U32 R0, RZ, RZ, RZ ;  /* 0x000000ffff007224 */ /* 0x000fca00078e00ff */
[----:B------:R-:W-:Y:S04]  /*15b90*/  BSSY B0, `(.L_x_787) ;  /* 0x000001e000007945 */ /* 0x000fe80003800000 */
[----:B------:R-:W-:Y:S05]  /*15ba0*/  @!P1 BRA `(.L_x_788) ;  /* 0x0000000000709947 */ /* 0x000fea0003800000 */
[----:B------:R-:W-:-:S13]  /*15bb0*/  ISETP.NE.AND P0, PT, R5, RZ, PT ;  /* 0x000000ff0500720c */ /* 0x000fda0003f05270 */
[----:B------:R-:W1:Y:S02]  /*15bc0*/  @!P0 LDC R5, c[0x0][0x9f0] ;  /* 0x00027c00ff058b82 */ /* 0x000e640000000800 */
[-C--:B-1----:R-:W-:Y:S02]  /*15bd0*/  IABS R0, R5.reuse ;  /* 0x0000000500007213 */ /* 0x082fe40000000000 */
[----:B------:R-:W-:Y:S02]  /*15be0*/  IABS R7, R5 ;  /* 0x0000000500077213 */ /* 0x000fe40000000000 */
[----:B------:R-:W1:Y:S03]  /*15bf0*/  I2F.RP R2, R0 ;  /* 0x0000000000027306 */ /* 0x000e660000209400 */
[----:B------:R-:W-:-:S05]  /*15c00*/  IMAD.MOV R7, RZ, RZ, -R7 ;  /* 0x000000ffff077224 */ /* 0x000fca00078e0a07 */
[----:B-1----:R-:W1:Y:S02]  /*15c10*/  MUFU.RCP R2, R2 ;  /* 0x0000000200027308 */ /* 0x002e640000001000 */
[----:B-1----:R-:W-:-:S06]  /*15c20*/  VIADD R2, R2, 0xffffffe ;  /* 0x0ffffffe02027836 */ /* 0x002fcc0000000000 */
[----:B0-----:R-:W0:Y:S02]  /*15c30*/  F2I.FTZ.U32.TRUNC.NTZ R3, R2 ;  /* 0x0000000200037305 */ /* 0x001e24000021f000 */
[----:B0-----:R-:W-:-:S04]  /*15c40*/  IMAD.MOV R2, RZ, RZ, -R3 ;  /* 0x000000ffff027224 */ /* 0x001fc800078e0a03 */
[----:B------:R-:W-:Y:S02]  /*15c50*/  IMAD R6, R2, R0, RZ ;  /* 0x0000000002067224 */ /* 0x000fe400078e02ff */
[----:B------:R-:W-:-:S04]  /*15c60*/  IMAD.MOV.U32 R2, RZ, RZ, RZ ;  /* 0x000000ffff027224 */ /* 0x000fc800078e00ff */
[----:B------:R-:W-:Y:S01]  /*15c70*/  IMAD.HI.U32 R6, R3, R6, R2 ;  /* 0x0000000603067227 */ /* 0x000fe200078e0002 */
[----:B------:R-:W-:-:S04]  /*15c80*/  IADD3 R3, R4, -0x1, R5 ;  /* 0xffffffff04037810 */ /* 0x000fc80007ffe005 */
[----:B------:R-:W-:Y:S02]  /*15c90*/  IABS R2, R3 ;  /* 0x0000000300027213 */ /* 0x000fe40000000000 */
[----:B------:R-:W-:-:S03]  /*15ca0*/  LOP3.LUT R3, R3, R5, RZ, 0x3c, !PT ;  /* 0x0000000503037212 */ /* 0x000fc600078e3cff */
[----:B------:R-:W-:Y:S01]  /*15cb0*/  IMAD.HI.U32 R6, R6, R2, RZ ;  /* 0x0000000206067227 */ /* 0x000fe200078e00ff */
[----:B------:R-:W-:-:S03]  /*15cc0*/  ISETP.GE.AND P2, PT, R3, RZ, PT ;  /* 0x000000ff0300720c */ /* 0x000fc60003f46270 */
        /* <DEDUP_REMOVED lines=10> */
.L_x_788:
[----:B------:R-:W-:Y:S05]  /*15d70*/  BSYNC B0 ;  /* 0x0000000000007941 */ /* 0x000fea0003800000 */
.L_x_787:
[-C--:B------:R-:W-:Y:S01]  /*15d80*/  IMAD R32, R32, R0.reuse, RZ ;  /* 0x0000000020207224 */ /* 0x080fe200078e02ff */
[----:B------:R-:W-:Y:S04]  /*15d90*/  BSSY B7, `(.L_x_789) ;  /* 0x000036e000077945 */ /* 0x000fe80003800000 */
[----:B------:R-:W-:-:S04]  /*15da0*/  VIADDMNMX R2, R32, R0, R4, PT ;  /* 0x0000000020027246 */ /* 0x000fc80003800104 */
[----:B------:R-:W-:Y:S01]  /*15db0*/  ISETP.GT.AND P0, PT, R2, R32, PT ;  /* 0x000000200200720c */ /* 0x000fe20003f04270 */
[----:B------:R1:W-:-:S12]  /*15dc0*/  STL [R1+0x18], R2 ;  /* 0x0000180201007387 */ /* 0x0003d80000100800 */
[----:B-1----:R-:W-:Y:S05]  /*15dd0*/  @P0 BRA `(.L_x_790) ;  /* 0x0000000000440947 */ /* 0x002fea0003800000 */
[----:B------:R-:W1:Y:S02]  /*15de0*/  S2R R2, SR_TID.X ;  /* 0x0000000000027919 */ /* 0x000e640000002100 */
[----:B-1----:R-:W-:-:S04]  /*15df0*/  LOP3.LUT R2, R2, 0x7f, RZ, 0xc0, !PT ;  /* 0x0000007f02027812 */ /* 0x002fc800078ec0ff */
[----:B------:R-:W-:-:S13]  /*15e00*/  ISETP.NE.AND P0, PT, R2, RZ, PT ;  /* 0x000000ff0200720c */ /* 0x000fda0003f05270 */
[----:B------:R-:W-:Y:S05]  /*15e10*/  @P0 BRA `(.L_x_791) ;  /* 0x0000003400940947 */ /* 0x000fea0003800000 */
[----:B------:R-:W1:Y:S01]  /*15e20*/  S2R R5, SR_LANEID ;  /* 0x0000000000057919 */ /* 0x000e620000000000 */
[----:B------:R-:W-:Y:S01]  /*15e30*/  VOTEU.ANY UR4, UPT, PT ;  /* 0x0000000000047886 */ /* 0x000fe200038e0100 */
[----:B0-----:R-:W0:Y:S01]  /*15e40*/  LDC.64 R2, c[0x0][0xc60] ;  /* 0x00031800ff027b82 */ /* 0x001e220000000a00 */
[----:B------:R-:W1:Y:S02]  /*15e50*/  FLO.U32 R0, UR4 ;  /* 0x0000000400007d00 */ /* 0x000e6400080e0000 */
[----:B-1----:R-:W-:-:S06]  /*15e60*/  ISETP.EQ.U32.AND P0, PT, R0, R5, PT ;  /* 0x000000050000720c */ /* 0x002fcc0003f02070 */
[----:B------:R-:W0:Y:S07]  /*15e70*/  POPC R5, UR4 ;  /* 0x0000000400057d09 */ /* 0x000e2e0008000000 */
[----:B0-----:R-:W2:Y:S01]  /*15e80*/  @P0 ATOMG.E.ADD.STRONG.GPU PT, R3, desc[UR42][R2.64], R5 ;  /* 0x00000005020309a8 */ /* 0x001ea200081ee1ea */
[----:B------:R-:W0:Y:S02]  /*15e90*/  S2R R4, SR_LTMASK ;  /* 0x0000000000047919 */ /* 0x000e240000003900 */
[----:B0-----:R-:W-:-:S04]  /*15ea0*/  LOP3.LUT R4, R4, UR4, RZ, 0xc0, !PT ;  /* 0x0000000404047c12 */ /* 0x001fc8000f8ec0ff */
[----:B------:R-:W0:Y:S01]  /*15eb0*/  POPC R7, R4 ;  /* 0x0000000400077309 */ /* 0x000e220000000000 */
[----:B--2---:R-:W0:Y:S02]  /*15ec0*/  SHFL.IDX PT, R0, R3, R0, 0x1f ;  /* 0x00001f0003007589 */ /* 0x004e2400000e0000 */
[----:B0-----:R-:W-:Y:S01]  /*15ed0*/  IADD3 R24, R0, UR37, R7 ;  /* 0x0000002500187c10 */ /* 0x001fe2000fffe007 */
[----:B------:R-:W-:Y:S06]  /*15ee0*/  BRA `(.L_x_791) ;  /* 0x0000003400607947 */ /* 0x000fec0003800000 */
.L_x_790:
        /* <DEDUP_REMOVED lines=9> */
[----:B0-----:R-:W0:Y:S01]  /*15f80*/  LDC.64 R2, c[0x4][R2] ;  /* 0x0100000002027b82 */ /* 0x001e220000000a00 */
        /* <DEDUP_REMOVED lines=10> */
.L_x_793:
[----:B------:R-:W-:Y:S05]  /*16030*/  BSYNC B6 ;  /* 0x0000000000067941 */ /* 0x000fea0003800000 */
.L_x_792:
        /* <DEDUP_REMOVED lines=8> */
[----:B0-----:R0:W1:Y:S01]  /*160c0*/  LDC.64 R2, c[0x4][R34] ;  /* 0x0100000022027b82 */ /* 0x0010620000000a00 */
        /* <DEDUP_REMOVED lines=11> */
.L_x_796:
        /* <DEDUP_REMOVED lines=15> */
.L_x_795:
[----:B------:R-:W-:Y:S05]  /*16270*/  BSYNC B6 ;  /* 0x0000000000067941 */ /* 0x000fea0003800000 */
.L_x_794:
[----:B------:R-:W2:Y:S01]  /*16280*/  LDL R34, [R1+0x18] ;  /* 0x0000180001227983 */ /* 0x000ea20000100800 */
[----:B------:R-:W-:Y:S01]  /*16290*/  ULDC.64 UR4, c[0x0][0x9f8] ;  /* 0x00027e0000047ab9 */ /* 0x000fe20000000a00 */
[----:B------:R-:W1:Y:S02]  /*162a0*/  LDC R8, c[0x0][0x430] ;  /* 0x00010c00ff087b82 */ /* 0x000e640000000800 */
[----:B------:R-:W3:Y:S01]  /*162b0*/  LDL R20, [R1] ;  /* 0x0000000001147983 */ /* 0x000ee20000100800 */
[----:B------:R-:W-:Y:S01]  /*162c0*/  ISETP.NE.U32.AND P0, PT, RZ, UR4, PT ;  /* 0x00000004ff007c0c */ /* 0x000fe2000bf05070 */
[----:B------:R-:W4:Y:S03]  /*162d0*/  S2R R21, SR_TID.X ;  /* 0x0000000000157919 */ /* 0x000f260000002100 */
[----:B------:R-:W-:-:S13]  /*162e0*/  ISETP.NE.AND.EX P0, PT, RZ, UR5, PT, P0 ;  /* 0x00000005ff007c0c */ /* 0x000fda000bf05300 */
[----:B------:R-:W-:Y:S01]  /*162f0*/  @P0 IADD3 R2, P1, R23, UR4, RZ ;  /* 0x0000000417020c10 */ /* 0x000fe2000ff3e0ff */
[----:B------:R-:W-:-:S03]  /*16300*/  ULDC UR4, c[0x0][0x320] ;  /* 0x0000c80000047ab9 */ /* 0x000fc60000000800 */
[----:B0-----:R-:W-:-:S05]  /*16310*/  @P0 IADD3.X R3, R30, UR5, RZ, P1, !PT ;  /* 0x000000051e030c10 */ /* 0x001fca0008ffe4ff */
[----:B------:R0:W3:Y:S01]  /*16320*/  @P0 LDG.E R26, desc[UR42][R2.64] ;  /* 0x0000002a021a0981 */ /* 0x0000e2000c1e1900 */
[----:B----4-:R-:W-:-:S04]  /*16330*/  LOP3.LUT R21, R21, 0x7f, RZ, 0xc0, !PT ;  /* 0x0000007f15157812 */ /* 0x010fc800078ec0ff */
[----:B------:R-:W-:Y:S02]  /*16340*/  SHF.R.U32.HI R0, RZ, 0x3, R21 ;  /* 0x00000003ff007819 */ /* 0x000fe40000011615 */
[----:B------:R-:W4:Y:S01]  /*16350*/  S2R R21, SR_TID.X ;  /* 0x0000000000157919 */ /* 0x000f220000002100 */
[----:B-1----:R-:W-:Y:S01]  /*16360*/  ISETP.NE.AND P1, PT, R8, 0x1, PT ;  /* 0x000000010800780c */ /* 0x002fe20003f25270 */
[----:B------:R-:W1:Y:S01]  /*16370*/  S2R R9, SR_TID.X ;  /* 0x0000000000097919 */ /* 0x000e620000002100 */
[----:B------:R-:W1:Y:S11]  /*16380*/  S2R R6, SR_TID.X ;  /* 0x0000000000067919 */ /* 0x000e760000002100 */
[----:B0-----:R-:W0:Y:S08]  /*16390*/  @P1 LDC R3, c[0x0][0x434] ;  /* 0x00010d00ff031b82 */ /* 0x001e300000000800 */
[----:B------:R-:W0:Y:S01]  /*163a0*/  @P1 LDC R2, c[0x0][0x438] ;  /* 0x00010e00ff021b82 */ /* 0x000e220000000800 */
[----:B----4-:R-:W-:-:S05]  /*163b0*/  IMAD.SHL.U32 R21, R21, 0x10, RZ ;  /* 0x0000001015157824 */ /* 0x010fca00078e00ff */
[----:B------:R-:W-:Y:S01]  /*163c0*/  LOP3.LUT R21, R0, 0x70, R21, 0xf8, !PT ;  /* 0x0000007000157812 */ /* 0x000fe200078ef815 */
[----:B-1----:R-:W-:Y:S02]  /*163d0*/  IMAD.SHL.U32 R9, R9, 0x8, RZ ;  /* 0x0000000809097824 */ /* 0x002fe400078e00ff */
[----:B------:R-:W-:-:S03]  /*163e0*/  IMAD.SHL.U32 R6, R6, 0x8, RZ ;  /* 0x0000000806067824 */ /* 0x000fc600078e00ff */
[----:B------:R-:W-:Y:S02]  /*163f0*/  LOP3.LUT R9, R9, 0x38, RZ, 0xc0, !PT ;  /* 0x0000003809097812 */ /* 0x000fe400078ec0ff */
[----:B------:R-:W-:Y:S02]  /*16400*/  LOP3.LUT R6, R6, 0x38, RZ, 0xc0, !PT ;  /* 0x0000003806067812 */ /* 0x000fe400078ec0ff */
[C---:B------:R-:W-:Y:S02]  /*16410*/  ISETP.GE.AND P3, PT, R9.reuse, UR4, PT ;  /* 0x0000000409007c0c */ /* 0x040fe4000bf66270 */
[----:B------:R-:W-:Y:S02]  /*16420*/  LOP3.LUT R18, R18, 0xffffffbf, RZ, 0xc0, !PT ;  /* 0xffffffbf12127812 */ /* 0x000fe400078ec0ff */
[----:B------:R-:W-:Y:S01]  /*16430*/  LOP3.LUT R6, R6, 0x80, RZ, 0xfc, !PT ;  /* 0x0000008006067812 */ /* 0x000fe200078efcff */
[----:B------:R-:W1:Y:S01]  /*16440*/  S2R R10, SR_TID.X ;  /* 0x00000000000a7919 */ /* 0x000e620000002100 */
[----:B------:R-:W-:Y:S01]  /*16450*/  IMAD.MOV.U32 R36, RZ, RZ, RZ ;  /* 0x000000ffff247224 */ /* 0x000fe200078e00ff */
[----:B------:R-:W-:Y:S01]  /*16460*/  LOP3.LUT R11, R9, 0x1c0, RZ, 0xfc, !PT ;  /* 0x000001c0090b7812 */ /* 0x000fe200078efcff */
[----:B-1----:R-:W-:-:S05]  /*16470*/  IMAD.SHL.U32 R10, R10, 0x8, RZ ;  /* 0x000000080a0a7824 */ /* 0x002fca00078e00ff */
[----:B------:R-:W-:-:S04]  /*16480*/  LOP3.LUT R10, R10, 0x38, RZ, 0xc0, !PT ;  /* 0x000000380a0a7812 */ /* 0x000fc800078ec0ff */
[----:B------:R-:W-:Y:S02]  /*16490*/  LOP3.LUT R10, R10, 0x180, RZ, 0xfc, !PT ;  /* 0x000001800a0a7812 */ /* 0x000fe400078efcff */
[----:B--2---:R-:W-:Y:S02]  /*164a0*/  LEA R23, R34, 0xffffffc0, 0x6 ;  /* 0xffffffc022177811 */ /* 0x004fe400078e30ff */
[----:B------:R-:W1:Y:S03]  /*164b0*/  S2R R34, SR_TID.X ;  /* 0x0000000000227919 */ /* 0x000e660000002100 */
[----:B------:R-:W-:Y:S02]  /*164c0*/  IMAD.IADD R37, R21, 0x1, R23 ;  /* 0x0000000115257824 */ /* 0x000fe400078e0217 */
[----:B-1----:R-:W-:-:S05]  /*164d0*/  IMAD.SHL.U32 R34, R34, 0x8, RZ ;  /* 0x0000000822227824 */ /* 0x002fca00078e00ff */
[----:B------:R-:W-:-:S04]  /*164e0*/  LOP3.LUT R34, R34, 0x38, RZ, 0xc0, !PT ;  /* 0x0000003822227812 */ /* 0x000fc800078ec0ff */
[----:B------:R-:W-:-:S04]  /*164f0*/  LOP3.LUT R34, R34, 0x40, RZ, 0xfc, !PT ;  /* 0x0000004022227812 */ /* 0x000fc800078efcff */
[----:B------:R-:W-:Y:S02]  /*16500*/  ISETP.GE.AND P2, PT, R34, UR4, PT ;  /* 0x0000000422007c0c */ /* 0x000fe4000bf46270 */
[----:B------:R-:W1:Y:S01]  /*16510*/  S2R R34, SR_TID.X ;  /* 0x0000000000227919 */ /* 0x000e620000002100 */
[----:B---3--:R-:W-:-:S04]  /*16520*/  ISETP.GE.AND P0, PT, R37, R20, PT ;  /* 0x000000142500720c */ /* 0x008fc80003f06270 */
[----:B------:R-:W-:Y:S01]  /*16530*/  ISETP.GT.U32.OR P0, PT, R21, 0x3f, P0 ;  /* 0x0000003f1500780c */ /* 0x000fe20000704470 */
[----:B------:R-:W-:Y:S01]  /*16540*/  IMAD.IADD R37, R37, 0x1, R33 ;  /* 0x0000000125257824 */ /* 0x000fe200078e0221 */
[----:B------:R-:W-:-:S03]  /*16550*/  SEL R7, RZ, 0xffffffff, P2 ;  /* 0xffffffffff077807 */ /* 0x000fc60001000000 */
[----:B0-----:R-:W-:-:S08]  /*16560*/  @P1 IMAD.HI.U32 R3, R37, R3, RZ ;  /* 0x0000000325031227 */ /* 0x001fd000078e00ff */
[----:B------:R-:W0:Y:S01]  /*16570*/  @!P0 LDC.64 R4, c[0x0][0x428] ;  /* 0x00010a00ff048b82 */ /* 0x000e220000000a00 */
[----:B------:R-:W-:Y:S01]  /*16580*/  IMAD.MOV.U32 R0, RZ, RZ, R37 ;  /* 0x000000ffff007224 */ /* 0x000fe200078e0025 */
[----:B------:R-:W-:Y:S01]  /*16590*/  @P1 SHF.R.U32.HI R0, RZ, R2, R3 ;  /* 0x00000002ff001219 */ /* 0x000fe20000011603 */
[----:B------:R-:W-:Y:S02]  /*165a0*/  IMAD.SHL.U32 R7, R7, 0x2, RZ ;  /* 0x0000000207077824 */ /* 0x000fe400078e00ff */
[----:B-1----:R-:W-:-:S05]  /*165b0*/  IMAD.SHL.U32 R34, R34, 0x8, RZ ;  /* 0x0000000822227824 */ /* 0x002fca00078e00ff */
[----:B------:R-:W-:-:S04]  /*165c0*/  LOP3.LUT R34, R34, 0x38, RZ, 0xc0, !PT ;  /* 0x0000003822227812 */ /* 0x000fc800078ec0ff */
[----:B------:R-:W-:Y:S02]  /*165d0*/  LOP3.LUT R34, R34, 0xc0, RZ, 0xfc, !PT ;  /* 0x000000c022227812 */ /* 0x000fe400078efcff */
[----:B------:R-:W-:Y:S02]  /*165e0*/  @P2 LOP3.LUT R18, R18, 0x40, RZ, 0xfc, !PT ;  /* 0x0000004012122812 */ /* 0x000fe400078efcff */
[----:B------:R-:W-:Y:S02]  /*165f0*/  SEL R2, RZ, 0x1, P3 ;  /* 0x00000001ff027807 */ /* 0x000fe40001800000 */
[----:B------:R-:W-:Y:S02]  /*16600*/  ISETP.GE.AND P2, PT, R6, UR4, PT ;  /* 0x0000000406007c0c */ /* 0x000fe4000bf46270 */
[----:B------:R-:W-:Y:S02]  /*16610*/  ISETP.GE.AND P1, PT, R34, UR4, PT ;  /* 0x0000000422007c0c */ /* 0x000fe4000bf26270 */
[----:B------:R-:W-:-:S02]  /*16620*/  LOP3.LUT R7, R7, 0x2, R2, 0xe2, !PT ;  /* 0x0000000207077812 */ /* 0x000fc400078ee202 */
[----:B------:R-:W-:Y:S02]  /*16630*/  SEL R2, RZ, 0x4, P2 ;  /* 0x00000004ff027807 */ /* 0x000fe40001000000 */
[----:B------:R-:W-:Y:S02]  /*16640*/  SEL R3, RZ, 0x8, P1 ;  /* 0x00000008ff037807 */ /* 0x000fe40000800000 */
[----:B------:R-:W-:Y:S02]  /*16650*/  SHF.R.S32.HI R34, RZ, 0x1f, R26 ;  /* 0x0000001fff227819 */ /* 0x000fe4000001141a */
[----:B------:R-:W-:Y:S01]  /*16660*/  LOP3.LUT R7, R3, R7, R2, 0xfe, !PT ;  /* 0x0000000703077212 */ /* 0x000fe200078efe02 */
[--C-:B------:R-:W-:Y:S01]  /*16670*/  @!P0 IMAD.MOV.U32 R2, RZ, RZ, R0.reuse ;  /* 0x000000ffff028224 */ /* 0x100fe200078e0000 */
[----:B------:R-:W-:Y:S01]  /*16680*/  @!P0 SHF.R.S32.HI R3, RZ, 0x1f, R0 ;  /* 0x0000001fff038819 */ /* 0x000fe20000011400 */
[----:B0-----:R-:W-:-:S04]  /*16690*/  @!P0 IMAD R6, R34, R4, RZ ;  /* 0x0000000422068224 */ /* 0x001fc800078e02ff */
[C---:B------:R-:W-:Y:S02]  /*166a0*/  @!P0 IMAD R6, R26.reuse, R5, R6 ;  /* 0x000000051a068224 */ /* 0x040fe400078e0206 */
[----:B------:R-:W-:Y:S02]  /*166b0*/  @!P0 IMAD.WIDE.U32 R2, R26, R4, R2 ;  /* 0x000000041a028225 */ /* 0x000fe400078e0002 */
[----:B------:R-:W0:Y:S01]  /*166c0*/  @!P0 LDC.64 R4, c[0x0][0x418] ;  /* 0x00010600ff048b82 */ /* 0x000e220000000a00 */
[----:B------:R-:W-:-:S04]  /*166d0*/  LOP3.LUT R18, R18, 0xffffff7f, RZ, 0xc0, !PT ;  /* 0xffffff7f12127812 */ /* 0x000fc800078ec0ff */
[----:B------:R-:W-:-:S04]  /*166e0*/  @P3 LOP3.LUT R18, R18, 0x80, RZ, 0xfc, !PT ;  /* 0x0000008012123812 */ /* 0x000fc800078efcff */
[----:B------:R-:W-:-:S04]  /*166f0*/  LOP3.LUT R18, R18, 0xffffffdf, RZ, 0xc0, !PT ;  /* 0xffffffdf12127812 */ /* 0x000fc800078ec0ff */
[----:B------:R-:W-:-:S04]  /*16700*/  @P2 LOP3.LUT R18, R18, 0x20, RZ, 0xfc, !PT ;  /* 0x0000002012122812 */ /* 0x000fc800078efcff */
[----:B------:R-:W-:Y:S01]  /*16710*/  LOP3.LUT R18, R18, 0xffffffef, RZ, 0xc0, !PT ;  /* 0xffffffef12127812 */ /* 0x000fe200078ec0ff */
[----:B------:R-:W-:-:S03]  /*16720*/  @!P0 IMAD.IADD R6, R3, 0x1, R6 ;  /* 0x0000000103068824 */ /* 0x000fc600078e0206 */
[----:B------:R-:W-:Y:S02]  /*16730*/  @P1 LOP3.LUT R18, R18, 0x10, RZ, 0xfc, !PT ;  /* 0x0000001012121812 */ /* 0x000fe400078efcff */
[----:B0-----:R-:W-:-:S04]  /*16740*/  @!P0 LEA R4, P1, R2, R4, 0x2 ;  /* 0x0000000402048211 */ /* 0x001fc800078210ff */
[----:B------:R-:W-:-:S05]  /*16750*/  @!P0 LEA.HI.X R5, R2, R5, R6, 0x2, P1 ;  /* 0x0000000502058211 */ /* 0x000fca00008f1406 */
[----:B------:R0:W5:Y:S01]  /*16760*/  @!P0 LDG.E R36, desc[UR42][R4.64] ;  /* 0x0000002a04248981 */ /* 0x000162000c1e1900 */
[----:B------:R-:W-:Y:S02]  /*16770*/  ISETP.GE.AND P0, PT, R10, UR4, PT ;  /* 0x000000040a007c0c */ /* 0x000fe4000bf06270 */
[C---:B------:R-:W-:Y:S02]  /*16780*/  LOP3.LUT R10, R9.reuse, 0x100, RZ, 0xfc, !PT ;  /* 0x00000100090a7812 */ /* 0x040fe400078efcff */
[----:B------:R-:W-:Y:S02]  /*16790*/  LOP3.LUT R9, R9, 0x140, RZ, 0xfc, !PT ;  /* 0x0000014009097812 */ /* 0x000fe400078efcff */
[----:B------:R-:W-:Y:S02]  /*167a0*/  ISETP.GE.AND P3, PT, R10, UR4, PT ;  /* 0x000000040a007c0c */ /* 0x000fe4000bf66270 */
[----:B------:R-:W-:Y:S02]  /*167b0*/  ISETP.GE.AND P2, PT, R9, UR4, PT ;  /* 0x0000000409007c0c */ /* 0x000fe4000bf46270 */
[----:B0-----:R-:W-:-:S02]  /*167c0*/  SEL R4, RZ, 0x10, P3 ;  /* 0x00000010ff047807 */ /* 0x001fc40001800000 */
[----:B------:R-:W-:Y:S02]  /*167d0*/  SEL R5, RZ, 0x20, P2 ;  /* 0x00000020ff057807 */ /* 0x000fe40001000000 */
[----:B------:R-:W-:Y:S02]  /*167e0*/  SEL R3, RZ, 0x40, P0 ;  /* 0x00000040ff037807 */ /* 0x000fe40000000000 */
[----:B------:R-:W-:-:S04]  /*167f0*/  LOP3.LUT R4, R5, R7, R4, 0xfe, !PT ;  /* 0x0000000705047212 */ /* 0x000fc800078efe04 */
[----:B------:R-:W-:-:S05]  /*16800*/  LOP3.LUT R3, R4, R3, RZ, 0xfc, !PT ;  /* 0x0000000304037212 */ /* 0x000fca00078efcff */
[----:B------:R0:W-:Y:S01]  /*16810*/  STL [R1+0x2c], R3 ;  /* 0x00002c0301007387 */ /* 0x0001e20000100800 */
[----:B------:R-:W-:Y:S02]  /*16820*/  LOP3.LUT R18, R18, 0xfffffff7, RZ, 0xc0, !PT ;  /* 0xfffffff712127812 */ /* 0x000fe400078ec0ff */
[----:B------:R-:W-:Y:S02]  /*16830*/  ISETP.GE.AND P0, PT, R11, UR4, PT ;  /* 0x000000040b007c0c */ /* 0x000fe4000bf06270 */
[----:B------:R-:W-:Y:S01]  /*16840*/  @P3 LOP3.LUT R18, R18, 0x8, RZ, 0xfc, !PT ;  /* 0x0000000812123812 */ /* 0x000fe200078efcff */
[----:B------:R-:W-:Y:S01]  /*16850*/  UMOV UR4, 0xffffffff ;  /* 0xffffffff00047882 */ /* 0x000fe20000000000 */
[----:B------:R-:W-:Y:S02]  /*16860*/  IMAD.MOV R0, RZ, RZ, -R0 ;  /* 0x000000ffff007224 */ /* 0x000fe400078e0a00 */
[----:B------:R-:W-:Y:S01]  /*16870*/  LOP3.LUT R18, R18, 0xfffffffb, RZ, 0xc0, !PT ;  /* 0xfffffffb12127812 */ /* 0x000fe200078ec0ff */
[----:B------:R-:W-:Y:S01]  /*16880*/  IMAD.U32 R6, RZ, RZ, UR38 ;  /* 0x00000026ff067e24 */ /* 0x000fe2000f8e00ff */
[----:B------:R-:W-:Y:S01]  /*16890*/  SEL R2, RZ, 0x80, P0 ;  /* 0x00000080ff027807 */ /* 0x000fe20000000000 */
[----:B------:R-:W-:Y:S01]  /*168a0*/  IMAD R37, R8, R0, R37 ;  /* 0x0000000008257224 */ /* 0x000fe200078e0225 */
[----:B------:R-:W-:Y:S01]  /*168b0*/  @P2 LOP3.LUT R18, R18, 0x4, RZ, 0xfc, !PT ;  /* 0x0000000412122812 */ /* 0x000fe200078efcff */
[----:B0-----:R-:W-:Y:S06]  /*168c0*/  BRA.DIV UR4, `(.L_x_797) ;  /* 0x0000004a04387947 */ /* 0x001fec000b800000 */
.L_x_899:
[----:B------:R-:W-:Y:S02]  /*168d0*/  LOP3.LUT R0, R3, R2, RZ, 0xfc, !PT ;  /* 0x0000000203007212 */ /* 0x000fe400078efcff */
[----:B------:R-:W-:Y:S02]  /*168e0*/  ISETP.NE.AND P0, PT, R6, 0x3, PT ;  /* 0x000000030600780c */ /* 0x000fe40003f05270 */
[----:B------:R-:W-:Y:S01]  /*168f0*/  ISETP.GT.U32.AND P1, PT, R21, 0x3f, PT ;  /* 0x0000003f1500780c */ /* 0x000fe20003f24070 */
[----:B------:R0:W-:Y:S01]  /*16900*/  STL [R1+0x8], R0 ;  /* 0x0000080001007387 */ /* 0x0001e20000100800 */
[----:B------:R-:W-:-:S09]  /*16910*/  LOP3.LUT R18, R18, 0xfffffbff, RZ, 0xc0, !PT ;  /* 0xfffffbff12127812 */ /* 0x000fd200078ec0ff */
[----:B------:R-:W-:-:S04]  /*16920*/  @P0 LOP3.LUT R18, R18, 0x400, RZ, 0xfc, !PT ;  /* 0x0000040012120812 */ /* 0x000fc800078efcff */
[----:B------:R-:W-:-:S04]  /*16930*/  LOP3.LUT R18, R18, 0xfffffffe, RZ, 0xc0, !PT ;  /* 0xfffffffe12127812 */ /* 0x000fc800078ec0ff */
[----:B------:R-:W-:Y:S01]  /*16940*/  @P1 LOP3.LUT R18, R18, 0x1, RZ, 0xfc, !PT ;  /* 0x0000000112121812 */ /* 0x000fe200078efcff */
[----:B0-----:R-:W-:Y:S06]  /*16950*/  @!P0 BRA `(.L_x_798) ;  /* 0x0000000000048947 */ /* 0x001fec0003800000 */
[----:B------:R-:W-:Y:S01]  /*16960*/  BPT.TRAP 0x1 ;  /* 0x000000040000795c */ /* 0x000fe20000300000 */
.L_x_798:
[----:B------:R-:W0:Y:S01]  /*16970*/  S2R R0, SR_TID.X ;  /* 0x0000000000007919 */ /* 0x000e220000002100 */
[----:B------:R-:W-:Y:S01]  /*16980*/  IMAD R30, R22, 0x8, R17 ;  /* 0x00000008161e7824 */ /* 0x000fe200078e0211 */
[----:B------:R-:W-:Y:S01]  /*16990*/  BSSY B0, `(.L_x_799) ;  /* 0x0000007000007945 */ /* 0x000fe20003800000 */
[----:B0-----:R-:W-:-:S04]  /*169a0*/  LOP3.LUT R0, R0, 0x7f, RZ, 0xc0, !PT ;  /* 0x0000007f00007812 */ /* 0x001fc800078ec0ff */
[----:B------:R-:W-:-:S04]  /*169b0*/  SHF.R.U32.HI R0, RZ, 0x3, R0 ;  /* 0x00000003ff007819 */ /* 0x000fc80000011600 */
[----:B------:R-:W-:Y:S02]  /*169c0*/  IADD3 R23, -R0, R20, -R23 ;  /* 0x0000001400177210 */ /* 0x000fe40007ffe917 */
[----:B------:R-:W-:-:S04]  /*169d0*/  SHF.L.U32 R0, R28, 0x1f, RZ ;  /* 0x0000001f1c007819 */ /* 0x000fc800000006ff */
[----:B------:R-:W0:Y:S02]  /*169e0*/  SYNCS.PHASECHK.TRANS64.TRYWAIT P0, [R30+URZ+0x28c40], R0 ;  /* 0x028c40001e0075a7 */ /* 0x000e24000800017f */
[----:B0-----:R-:W-:Y:S05]  /*169f0*/  @!P0 BRA `(.L_x_800) ;  /* 0x0000004800208947 */ /* 0x001fea0003800000 */
.L_x_900:
[----:B------:R-:W-:Y:S05]  /*16a00*/  BSYNC B0 ;  /* 0x0000000000007941 */ /* 0x000fea0003800000 */
.L_x_799:
        /* <DEDUP_REMOVED lines=63> */
.L_x_910:
        /* <DEDUP_REMOVED lines=10> */
.L_x_802:
        /* <DEDUP_REMOVED lines=11> */
.L_x_803:
[----:B------:R1:W5:Y:S01]  /*16f50*/  LDL.LU R0, [R1+0x10] ;  /* 0x0000100001007983 */ /* 0x0003620000300800 */
[----:B------:R1:W-:Y:S03]  /*16f60*/  SYNCS.ARRIVE.TRANS64.A1T0 RZ, [R30+URZ+0x28c30], RZ ;  /* 0x028c30ff1eff79a7 */ /* 0x0003e6000810003f */
[----:B0-----:R1:W5:Y:S04]  /*16f70*/  LDL.LU R4, [R1+0x4] ;  /* 0x0000040001047983 */ /* 0x0013680000300800 */
[----:B------:R1:W5:Y:S02]  /*16f80*/  LDL R3, [R1+0x8] ;  /* 0x0000080001037983 */ /* 0x0003640000100800 */
[----:B------:R-:W-:Y:S05]  /*16f90*/  WARPSYNC.ALL ;  /* 0x0000000000007948 */ /* 0x000fea0003800000 */
[----:B------:R-:W-:Y:S01]  /*16fa0*/  ULDC.64 UR4, c[0x0][0xa00] ;  /* 0x0002800000047ab9 */ /* 0x000fe20000000a00 */
[----:B------:R-:W-:Y:S01]  /*16fb0*/  BSSY B6, `(.L_x_804) ;  /* 0x0000025000067945 */ /* 0x000fe20003800000 */
[----:B------:R-:W-:Y:S01]  /*16fc0*/  BAR.SYNC.DEFER_BLOCKING 0x8, 0x100 ;  /* 0x0204000000007b1d */ /* 0x000fe20000010000 */
[----:B------:R-:W-:-:S04]  /*16fd0*/  ISETP.NE.U32.AND P0, PT, RZ, UR4, PT ;  /* 0x00000004ff007c0c */ /* 0x000fc8000bf05070 */
[----:B------:R-:W-:Y:S01]  /*16fe0*/  ISETP.NE.AND.EX P0, PT, RZ, UR5, PT, P0 ;  /* 0x00000005ff007c0c */ /* 0x000fe2000bf05300 */
[----:B------:R-:W-:-:S03]  /*16ff0*/  ULDC.64 UR4, c[0x0][0x298] ;  /* 0x0000a60000047ab9 */ /* 0x000fc60000000a00 */
[----:B------:R-:W-:-:S05]  /*17000*/  SEL R5, R31, RZ, !P0 ;  /* 0x000000ff1f057207 */ /* 0x000fca0004000000 */
[----:B------:R0:W-:Y:S01]  /*17010*/  STL [R1+0x1c], R5 ;  /* 0x00001c0501007387 */ /* 0x0001e20000100800 */
[----:B-----5:R-:W-:Y:S02]  /*17020*/  SEL R2, R0, RZ, !P0 ;  /* 0x000000ff00027207 */ /* 0x020fe40004000000 */
[----:B------:R-:W-:-:S03]  /*17030*/  SHF.R.S32.HI R0, RZ, 0x1f, R4 ;  /* 0x0000001fff007819 */ /* 0x000fc60000011404 */
[----:B------:R2:W-:Y:S01]  /*17040*/  STL [R1+0x34], R2 ;  /* 0x0000340201007387 */ /* 0x0005e20000100800 */
[----:B------:R-:W-:Y:S01]  /*17050*/  PRMT R31, R3, 0x8880, RZ ;  /* 0x00008880031f7816 */ /* 0x000fe200000000ff */
[----:B------:R-:W-:-:S03]  /*17060*/  IMAD R0, R0, UR4, RZ ;  /* 0x0000000400007c24 */ /* 0x000fc6000f8e02ff */
[----:B------:R-:W-:Y:S01]  /*17070*/  PRMT R31, R31, 0x7710, RZ ;  /* 0x000077101f1f7816 */ /* 0x000fe200000000ff */
[C---:B------:R-:W-:Y:S02]  /*17080*/  IMAD R0, R4.reuse, UR5, R0 ;  /* 0x0000000504007c24 */ /* 0x040fe4000f8e0200 */
[----:B0-----:R-:W-:-:S04]  /*17090*/  IMAD.WIDE.U32 R4, R4, UR4, RZ ;  /* 0x0000000404047c25 */ /* 0x001fc8000f8e00ff */
[----:B------:R-:W-:Y:S01]  /*170a0*/  IMAD.IADD R0, R5, 0x1, R0 ;  /* 0x0000000105007824 */ /* 0x000fe200078e0200 */
[----:B------:R0:W-:Y:S01]  /*170b0*/  STL.64 [R1], R4 ;  /* 0x0000000401007387 */ /* 0x0001e20000100a00 */
[----:B--2---:R-:W-:-:S03]  /*170c0*/  VIADD R2, R17, 0x20400 ;  /* 0x0002040011027836 */ /* 0x004fc60000000000 */
[----:B------:R0:W-:Y:S02]  /*170d0*/  STL [R1+0x10], R0 ;  /* 0x0000100001007387 */ /* 0x0001e40000100800 */
[----:B------:R-:W-:-:S13]  /*170e0*/  LOP3.LUT P0, RZ, R2, 0x3ff, RZ, 0xc0, !PT ;  /* 0x000003ff02ff7812 */ /* 0x000fda000780c0ff */
[----:B0-----:R-:W-:Y:S05]  /*170f0*/  @!P0 BRA `(.L_x_805) ;  /* 0x0000000000408947 */ /* 0x001fea0003800000 */
        /* <DEDUP_REMOVED lines=16> */
.L_x_805:
[----:B------:R-:W-:Y:S05]  /*17200*/  BSYNC B6 ;  /* 0x0000000000067941 */ /* 0x000fea0003800000 */
.L_x_804:
[----:B------:R-:W2:Y:S01]  /*17210*/  LDL.LU R0, [R1+0x10] ;  /* 0x0000100001007983 */ /* 0x000ea20000300800 */
[----:B------:R-:W-:Y:S01]  /*17220*/  ULDC.64 UR4, c[0x0][0x2d8] ;  /* 0x0000b60000047ab9 */ /* 0x000fe20000000a00 */
[----:B------:R-:W0:Y:S02]  /*17230*/  LDC R7, c[0x0][0x448] ;  /* 0x00011200ff077b82 */ /* 0x000e240000000800 */
[----:B------:R-:W2:Y:S04]  /*17240*/  LDL.LU.64 R2, [R1] ;  /* 0x0000000001027983 */ /* 0x000ea80000300a00 */
[----:B------:R-:W3:Y:S04]  /*17250*/  LDL.LU R20, [R1+0x34] ;  /* 0x0000340001147983 */ /* 0x000ee80000300800 */
[----:B------:R-:W4:Y:S04]  /*17260*/  LDL.LU R21, [R1+0x1c] ;  /* 0x00001c0001157983 */ /* 0x000f280000300800 */
[----:B------:R0:W5:Y:S02]  /*17270*/  LDL R8, [R1+0x30] ;  /* 0x0000300001087983 */ /* 0x0001640000100800 */
[----:B0-----:R-:W-:-:S13]  /*17280*/  ISETP.NE.AND P0, PT, R7, 0x1, PT ;  /* 0x000000010700780c */ /* 0x001fda0003f05270 */
[----:B------:R-:W0:Y:S08]  /*17290*/  @P0 LDC R5, c[0x0][0x44c] ;  /* 0x00011300ff050b82 */ /* 0x000e300000000800 */
[----:B------:R-:W1:Y:S01]  /*172a0*/  @P0 LDC R6, c[0x0][0x450] ;  /* 0x00011400ff060b82 */ /* 0x000e620000000800 */
[----:B--2---:R-:W-:Y:S02]  /*172b0*/  IMAD.MOV.U32 R3, RZ, RZ, R0 ;  /* 0x000000ffff037224 */ /* 0x004fe400078e0000 */
[----:B------:R-:W-:-:S04]  /*172c0*/  IMAD.WIDE.U32 R2, R16, UR4, R2 ;  /* 0x0000000410027c25 */ /* 0x000fc8000f8e0002 */
[----:B------:R-:W-:Y:S01]  /*172d0*/  IMAD R3, R16, UR5, R3 ;  /* 0x0000000510037c24 */ /* 0x000fe2000f8e0203 */
[----:B------:R-:W-:Y:S02]  /*172e0*/  ULDC.64 UR4, c[0x0][0x2e0] ;  /* 0x0000b80000047ab9 */ /* 0x000fe40000000a00 */
[----:B---3--:R-:W-:Y:S02]  /*172f0*/  IMAD R0, R20, UR4, RZ ;  /* 0x0000000414007c24 */ /* 0x008fe4000f8e02ff */
[----:B------:R-:W2:Y:S01]  /*17300*/  S2R R20, SR_TID.X ;  /* 0x0000000000147919 */ /* 0x000ea20000002100 */
[----:B----4-:R-:W-:-:S04]  /*17310*/  IMAD.WIDE.U32 R2, R21, UR4, R2 ;  /* 0x0000000415027c25 */ /* 0x010fc8000f8e0002 */
[----:B------:R-:W-:Y:S01]  /*17320*/  IMAD R0, R21, UR5, R0 ;  /* 0x0000000515007c24 */ /* 0x000fe2000f8e0200 */
[----:B------:R-:W3:Y:S01]  /*17330*/  S2R R9, SR_TID.X ;  /* 0x0000000000097919 */ /* 0x000ee20000002100 */
[----:B------:R-:W-:Y:S02]  /*17340*/  ULDC.64 UR4, c[0x0][0x2d0] ;  /* 0x0000b40000047ab9 */ /* 0x000fe40000000a00 */
[----:B------:R-:W-:Y:S01]  /*17350*/  IMAD.IADD R3, R3, 0x1, R0 ;  /* 0x0000000103037824 */ /* 0x000fe200078e0200 */
[----:B--2---:R-:W-:-:S04]  /*17360*/  LOP3.LUT R20, R20, 0x7f, RZ, 0xc0, !PT ;  /* 0x0000007f14147812 */ /* 0x004fc800078ec0ff */
[----:B------:R-:W-:Y:S02]  /*17370*/  SHF.R.U32.HI R21, RZ, 0x3, R20 ;  /* 0x00000003ff157819 */ /* 0x000fe40000011614 */
[----:B------:R-:W2:Y:S02]  /*17380*/  S2R R20, SR_TID.X ;  /* 0x0000000000147919 */ /* 0x000ea40000002100 */
[----:B--2---:R-:W-:-:S05]  /*17390*/  IMAD.SHL.U32 R20, R20, 0x10, RZ ;  /* 0x0000001014147824 */ /* 0x004fca00078e00ff */
[----:B------:R-:W-:-:S05]  /*173a0*/  LOP3.LUT R20, R21, 0x70, R20, 0xf8, !PT ;  /* 0x0000007015147812 */ /* 0x000fca00078ef814 */
[----:B------:R-:W-:Y:S02]  /*173b0*/  IMAD R0, R25, 0x40, R20 ;  /* 0x0000004019007824 */ /* 0x000fe400078e0214 */
[----:B------:R2:W5:Y:S02]  /*173c0*/  LDL R20, [R1+0x14] ;  /* 0x0000140001147983 */ /* 0x0005640000100800 */
[----:B0-----:R-:W-:-:S04]  /*173d0*/  @P0 IMAD.HI.U32 R5, R0, R5, RZ ;  /* 0x0000000500050227 */ /* 0x001fc800078e00ff */
[----:B------:R-:W-:Y:S01]  /*173e0*/  IMAD.MOV.U32 R4, RZ, RZ, R0 ;  /* 0x000000ffff047224 */ /* 0x000fe200078e0000 */
[----:B-1----:R-:W-:Y:S01]  /*173f0*/  @P0 SHF.R.U32.HI R4, RZ, R6, R5 ;  /* 0x00000006ff040219 */ /* 0x002fe20000011605 */
[----:B------:R-:W0:Y:S04]  /*17400*/  S2R R21, SR_TID.X ;  /* 0x0000000000157919 */ /* 0x000e280000002100 */
        /* <DEDUP_REMOVED lines=12> */
[----:B------:R-:W-:Y:S01]  /*174d0*/  ULDC.64 UR4, c[0x0][0x280] ;  /* 0x0000a00000047ab9 */ /* 0x000fe20000000a00 */
[----:B---3--:R-:W-:Y:S01]  /*174e0*/  IMAD.SHL.U32 R9, R9, 0x8, RZ ;  /* 0x0000000809097824 */ /* 0x008fe200078e00ff */
[C---:B------:R-:W-:Y:S01]  /*174f0*/  LEA R0, P0, R2.reuse, UR4, 0x1 ;  /* 0x0000000402007c11 */ /* 0x040fe2000f8008ff */
[----:B------:R-:W-:Y:S01]  /*17500*/  IMAD.IADD R3, R3, 0x1, R4 ;  /* 0x0000000103037824 */ /* 0x000fe200078e0204 */
[----:B------:R-:W-:Y:S02]  /*17510*/  ULDC UR4, c[0x0][0x2b8] ;  /* 0x0000ae0000047ab9 */ /* 0x000fe40000000800 */
[----:B------:R-:W-:Y:S02]  /*17520*/  LOP3.LUT R9, R9, 0x38, RZ, 0xc0, !PT ;  /* 0x0000003809097812 */ /* 0x000fe400078ec0ff */
[----:B------:R-:W-:Y:S01]  /*17530*/  LEA.HI.X R2, R2, UR5, R3, 0x1, P0 ;  /* 0x0000000502027c11 */ /* 0x000fe200080f0c03 */
[----:B------:R-:W-:Y:S01]  /*17540*/  UMOV UR5, 0xffffffff ;  /* 0xffffffff00057882 */ /* 0x000fe20000000000 */
[----:B0-----:R-:W-:-:S02]  /*17550*/  LOP3.LUT R21, R21, 0x7f, RZ, 0xc0, !PT ;  /* 0x0000007f15157812 */ /* 0x001fc400078ec0ff */
[----:B------:R-:W-:Y:S02]  /*17560*/  ISETP.GE.AND P1, PT, R9, UR4, PT ;  /* 0x0000000409007c0c */ /* 0x000fe4000bf26270 */
[----:B------:R-:W-:Y:S01]  /*17570*/  SHF.R.U32.HI R10, RZ, 0x3, R21 ;  /* 0x00000003ff0a7819 */ /* 0x000fe20000011615 */
[----:B--2---:R-:W-:Y:S10]  /*17580*/  BRA.DIV UR5, `(.L_x_806) ;  /* 0x0000004205a07947 */ /* 0x004ff4000b800000 */
        /* <DEDUP_REMOVED lines=26> */
[----:B------:R-:W1:Y:S08]  /*17730*/  SHFL.IDX PT, R4, R2, 0x2, 0x181f ;  /* 0x00581f0002047f89 */ /* 0x000e7000000e0000 */
[----:B0-----:R-:W-:-:S05]  /*17740*/  @!P0 LEA R5, P2, R9, R5, 0x1 ;  /* 0x0000000509058211 */ /* 0x001fca00078408ff */
[----:B-1----:R-:W-:-:S05]  /*17750*/  @!P0 IMAD.X R4, RZ, RZ, R4, P2 ;  /* 0x000000ffff048224 */ /* 0x002fca00010e0604 */
[----:B------:R-:W-:-:S04]  /*17760*/  @!P0 LOP3.LUT R5, R5, R4, RZ, 0x3c, !PT ;  /* 0x0000000405058212 */ /* 0x000fc800078e3cff */
[----:B------:R-:W-:-:S04]  /*17770*/  @!P0 LOP3.LUT R4, R5, R4, RZ, 0x3c, !PT ;  /* 0x0000000405048212 */ /* 0x000fc800078e3cff */
[----:B------:R-:W-:-:S05]  /*17780*/  @!P0 LOP3.LUT R5, R5, R4, RZ, 0x3c, !PT ;  /* 0x0000000405058212 */ /* 0x000fca00078e3cff */
[----:B------:R0:W-:Y:S04]  /*17790*/  @!P0 LDGSTS.E.BYPASS.LTC128B.128 [R8+0x21400], desc[UR42][R4.64], !P1 ;  /* 0x2140000004088fae */ /* 0x0001e8000c901d6a */
[----:B0-----:R0:W1:Y:S02]  /*177a0*/  SHFL.IDX PT, R4, R2, 0x3, 0x181f ;  /* 0x00781f0002047f89 */ /* 0x00106400000e0000 */
.L_x_919:
[----:B------:R-:W-:-:S05]  /*177b0*/  VIADD R25, R25, 0x30 ;  /* 0x0000003019197836 */ /* 0x000fca0000000000 */
[----:B------:R-:W-:-:S13]  /*177c0*/  ISETP.GE.AND P0, PT, R25, R3, PT ;  /* 0x000000031900720c */ /* 0x000fda0003f06270 */
[----:B0-----:R-:W-:-:S05]  /*177d0*/  @!P0 LEA R2, P2, R9, R0, 0x1 ;  /* 0x0000000009028211 */ /* 0x001fca00078408ff */
[----:B-1----:R-:W-:-:S05]  /*177e0*/  @!P0 IMAD.X R3, RZ, RZ, R4, P2 ;  /* 0x000000ffff038224 */ /* 0x002fca00010e0604 */
[----:B------:R-:W-:Y:S01]  /*177f0*/  @!PT LDS RZ, [RZ] ;  /* 0x00000000fffff984 */ /* 0x000fe20000000800 */
[----:B------:R-:W-:Y:S01]  /*17800*/  @!PT LDS RZ, [RZ] ;  /* 0x00000000fffff984 */ /* 0x000fe20000000800 */
[----:B------:R-:W-:Y:S01]  /*17810*/  @!PT LDS RZ, [RZ] ;  /* 0x00000000fffff984 */ /* 0x000fe20000000800 */
[----:B------:R0:W-:Y:S01]  /*17820*/  @!P0 LDGSTS.E.BYPASS.LTC128B.128 [R8+0x21c00], desc[UR42][R2.64], !P1 ;  /* 0x21c0000002088fae */ /* 0x0001e2000c901d6a */
[----:B------:R-:W-:Y:S01]  /*17830*/  PLOP3.LUT P0, PT, PT, PT, PT, 0x80, 0x0 ;  /* 0x000000000000781c */ /* 0x000fe20003f0f070 */
[----:B------:R-:W-:-:S12]  /*17840*/  NOP ;  /* 0x0000000000007918 */ /* 0x000fd80000000000 */
.L_x_807:
        /* <DEDUP_REMOVED lines=18> */
.L_x_920:
[----:B------:R-:W-:Y:S05]  /*17970*/  BSYNC B0 ;  /* 0x0000000000007941 */ /* 0x000fea0003800000 */
.L_x_808:
[----:B------:R-:W-:-:S05]  /*17980*/  IMAD.U32 R2, RZ, RZ, UR38 ;  /* 0x00000026ff027e24 */ /* 0x000fca000f8e00ff */
[----:B------:R-:W-:-:S13]  /*17990*/  ISETP.NE.AND P0, PT, R2, 0x3, PT ;  /* 0x000000030200780c */ /* 0x000fda0003f05270 */
[----:B------:R-:W-:Y:S05]  /*179a0*/  @!P0 BRA `(.L_x_810) ;  /* 0x0000000000048947 */ /* 0x000fea0003800000 */
[----:B------:R-:W-:Y:S01]  /*179b0*/  BPT.TRAP 0x1 ;  /* 0x000000040000795c */ /* 0x000fe20000300000 */
.L_x_810:
[----:B0-----:R-:W-:Y:S01]  /*179c0*/  SHF.L.U32 R0, R28, 0x1f, RZ ;  /* 0x0000001f1c007819 */ /* 0x001fe200000006ff */
[----:B------:R-:W-:Y:S03]  /*179d0*/  BSSY B0, `(.L_x_811) ;  /* 0x0000003000007945 */ /* 0x000fe60003800000 */
[----:B------:R-:W0:Y:S02]  /*179e0*/  SYNCS.PHASECHK.TRANS64.TRYWAIT P0, [R30+URZ+0x28c60], R0 ;  /* 0x028c60001e0075a7 */ /* 0x000e24000800017f */
[----:B0-----:R-:W-:Y:S05]  /*179f0*/  @!P0 BRA `(.L_x_812) ;  /* 0x0000004000dc8947 */ /* 0x001fea0003800000 */
.L_x_921:
[----:B------:R-:W-:Y:S05]  /*17a00*/  BSYNC B0 ;  /* 0x0000000000007941 */ /* 0x000fea0003800000 */
.L_x_811:
[----:B------:R-:W0:Y:S01]  /*17a10*/  LDL.LU R2, [R1+0x24] ;  /* 0x0000240001027983 */ /* 0x000e220000300800 */
[----:B------:R-:W-:Y:S01]  /*17a20*/  ULDC.64 UR4, c[0x0][0x328] ;  /* 0x0000ca0000047ab9 */ /* 0x000fe20000000a00 */
[----:B------:R-:W-:Y:S02]  /*17a30*/  ULDC.64 UR6, c[0x0][0x318] ;  /* 0x0000c60000067ab9 */ /* 0x000fe40000000a00 */
[----:B------:R-:W2:Y:S01]  /*17a40*/  LDL.LU R4, [R1+0x28] ;  /* 0x0000280001047983 */ /* 0x000ea20000300800 */
        /* <DEDUP_REMOVED lines=8> */
[----:B------:R-:W-:Y:S01]  /*17ad0*/  ULDC.64 UR4, c[0x0][0x330] ;  /* 0x0000cc0000047ab9 */ /* 0x000fe20000000a00 */
[----:B------:R-:W-:Y:S02]  /*17ae0*/  IMAD R4, R22, 0x8000, R35 ;  /* 0x0000800016047824 */ /* 0x000fe400078e0223 */
[----:B------:R-:W-:Y:S02]  /*17af0*/  IMAD.IADD R3, R3, 0x1, R0 ;  /* 0x0000000103037824 */ /* 0x000fe400078e0200 */
[----:B------:R-:W-:Y:S01]  /*17b00*/  IMAD.WIDE.U32 R2, R16, UR4, R2 ;  /* 0x0000000410027c25 */ /* 0x000fe2000f8e0002 */
[----:B------:R-:W-:-:S03]  /*17b10*/  UMOV UR4, 0xffffffff ;  /* 0xffffffff00047882 */ /* 0x000fc60000000000 */
[----:B------:R-:W-:Y:S01]  /*17b20*/  IMAD R6, R16, UR5, R3 ;  /* 0x0000000510067c24 */ /* 0x000fe2000f8e0203 */
[----:B------:R-:W-:-:S04]  /*17b30*/  LEA R5, P0, R2, UR6, 0x1 ;  /* 0x0000000602057c11 */ /* 0x000fc8000f8008ff */
[----:B------:R-:W-:Y:S01]  /*17b40*/  LEA.HI.X R6, R2, UR7, R6, 0x1, P0 ;  /* 0x0000000702067c11 */ /* 0x000fe200080f0c06 */
[----:B------:R-:W-:Y:S08]  /*17b50*/  BRA.DIV UR4, `(.L_x_813) ;  /* 0x0000004204987947 */ /* 0x000ff0000b800000 */
[----:B------:R-:W2:Y:S01]  /*17b60*/  LDL R3, [R1+0x8] ;  /* 0x0000080001037983 */ /* 0x000ea20000100800 */
        /* <DEDUP_REMOVED lines=87> */
.L_x_931:
[C---:B------:R-:W-:Y:S02]  /*180e0*/  LOP3.LUT P6, RZ, R18.reuse, 0x100, RZ, 0xc0, !PT ;  /* 0x0000010012ff7812 */ /* 0x040fe400078cc0ff */
[----:B------:R-:W-:Y:S02]  /*180f0*/  LOP3.LUT R18, R18, 0xfffff7ff, RZ, 0xc0, !PT ;  /* 0xfffff7ff12127812 */ /* 0x000fe400078ec0ff */
[C---:B------:R-:W-:Y:S02]  /*18100*/  ISETP.LT.OR P6, PT, R23.reuse, 0x31, P6 ;  /* 0x000000311700780c */ /* 0x040fe400037c1670 */
[----:B------:R-:W-:-:S11]  /*18110*/  ISETP.LT.OR P5, PT, R23, 0x31, !P5 ;  /* 0x000000311700780c */ /* 0x000fd60006fa1670 */
[----:B------:R-:W-:Y:S02]  /*18120*/  @P6 LOP3.LUT R18, R18, 0x800, RZ, 0xfc, !PT ;  /* 0x0000080012126812 */ /* 0x000fe400078efcff */
[C---:B------:R-:W-:Y:S02]  /*18130*/  ISETP.LT.OR P6, PT, R23.reuse, 0x31, !P4 ;  /* 0x000000311700780c */ /* 0x040fe400067c1670 */
[----:B------:R-:W-:Y:S02]  /*18140*/  LOP3.LUT R18, R18, 0xffffdfff, RZ, 0xc0, !PT ;  /* 0xffffdfff12127812 */ /* 0x000fe400078ec0ff */
[C---:B------:R-:W-:Y:S02]  /*18150*/  ISETP.LT.OR P4, PT, R23.reuse, 0x31, !P2 ;  /* 0x000000311700780c */ /* 0x040fe40005781670 */
        /* <DEDUP_REMOVED lines=26> */
.L_x_814:
        /* <DEDUP_REMOVED lines=11> */
.L_x_815:
[----:B------:R-:W2:Y:S01]  /*183b0*/  LDL.LU R2, [R1+0x18] ;  /* 0x0000180001027983 */ /* 0x000ea20000300800 */
[----:B------:R1:W-:Y:S01]  /*183c0*/  SYNCS.ARRIVE.TRANS64.A1T0 RZ, [R30+URZ+0x28c50], RZ ;  /* 0x028c50ff1eff79a7 */ /* 0x0003e2000810003f */
[----:B------:R-:W-:Y:S01]  /*183d0*/  BSSY B0, `(.L_x_816) ;  /* 0x00000f2000007945 */ /* 0x000fe20003800000 */
[----:B--2---:R-:W-:-:S05]  /*183e0*/  VIADD R7, R2, 0xfffffffe ;  /* 0xfffffffe02077836 */ /* 0x004fca0000000000 */
[----:B------:R-:W-:-:S13]  /*183f0*/  ISETP.GE.AND P0, PT, R7, R32, PT ;  /* 0x000000200700720c */ /* 0x000fda0003f06270 */
[----:B-1----:R-:W-:Y:S05]  /*18400*/  @!P0 BRA `(.L_x_817) ;  /* 0x0000000c00b88947 */ /* 0x002fea0003800000 */
[----:B------:R-:W2:Y:S04]  /*18410*/  LDL.LU R3, [R1+0x2c] ;  /* 0x00002c0001037983 */ /* 0x000ea80000300800 */
[----:B------:R-:W3:Y:S01]  /*18420*/  LDL.LU R2, [R1+0x8] ;  /* 0x0000080001027983 */ /* 0x000ee20000300800 */
[----:B--2---:R-:W-:Y:S02]  /*18430*/  LOP3.LUT R31, R3, 0x40, RZ, 0xc0, !PT ;  /* 0x00000040031f7812 */ /* 0x004fe400078ec0ff */
[----:B---3--:R-:W-:Y:S02]  /*18440*/  LOP3.LUT R30, R2, 0x80, RZ, 0xc0, !PT ;  /* 0x00000080021e7812 */ /* 0x008fe400078ec0ff */
[----:B------:R-:W-:Y:S02]  /*18450*/  SHF.R.U32.HI R31, RZ, 0x2, R31 ;  /* 0x00000002ff1f7819 */ /* 0x000fe4000001161f */
[----:B------:R-:W-:-:S07]  /*18460*/  SHF.R.U32.HI R30, RZ, 0x3, R30 ;  /* 0x00000003ff1e7819 */ /* 0x000fce000001161e */
.L_x_830:
[----:B-1----:R-:W1:Y:S01]  /*18470*/  S2R R2, SR_TID.X ;  /* 0x0000000000027919 */ /* 0x002e620000002100 */
[----:B0-----:R-:W0:Y:S01]  /*18480*/  LDC R5, c[0x0][0x430] ;  /* 0x00010c00ff057b82 */ /* 0x001e220000000800 */
[----:B------:R-:W-:Y:S01]  /*18490*/  IMAD R4, R7, 0x40, R33 ;  /* 0x0000004007047824 */ /* 0x000fe200078e0221 */
[----:B--2---:R-:W2:Y:S01]  /*184a0*/  S2R R8, SR_TID.X ;  /* 0x0000000000087919 */ /* 0x004ea20000002100 */
[----:B------:R-:W-:Y:S02]  /*184b0*/  IMAD.U32 R10, RZ, RZ, UR38 ;  /* 0x00000026ff0a7e24 */ /* 0x000fe4000f8e00ff */
[----:B------:R-:W-:Y:S01]  /*184c0*/  VIADD R22, R22, 0x1 ;  /* 0x0000000116167836 */ /* 0x000fe20000000000 */
[----:B0-----:R-:W-:Y:S02]  /*184d0*/  ISETP.NE.AND P0, PT, R5, 0x1, PT ;  /* 0x000000010500780c */ /* 0x001fe40003f05270 */
[----:B-1----:R-:W-:Y:S01]  /*184e0*/  LOP3.LUT R2, R2, 0x7f, RZ, 0xc0, !PT ;  /* 0x0000007f02027812 */ /* 0x002fe200078ec0ff */
[----:B--2---:R-:W-:-:S03]  /*184f0*/  IMAD.SHL.U32 R8, R8, 0x10, RZ ;  /* 0x0000001008087824 */ /* 0x004fc600078e00ff */
[----:B------:R-:W-:-:S07]  /*18500*/  SHF.R.U32.HI R2, RZ, 0x3, R2 ;  /* 0x00000003ff027819 */ /* 0x000fce0000011602 */
[----:B---3--:R-:W0:Y:S01]  /*18510*/  @P0 LDC R6, c[0x0][0x434] ;  /* 0x00010d00ff060b82 */ /* 0x008e220000000800 */
[----:B------:R-:W-:-:S04]  /*18520*/  LOP3.LUT R8, R2, 0x70, R8, 0xf8, !PT ;  /* 0x0000007002087812 */ /* 0x000fc800078ef808 */
[----:B------:R-:W-:-:S03]  /*18530*/  ISETP.GT.U32.AND P1, PT, R8, 0x3f, PT ;  /* 0x0000003f0800780c */ /* 0x000fc60003f24070 */
[----:B------:R-:W1:Y:S01]  /*18540*/  @P0 LDC R3, c[0x0][0x438] ;  /* 0x00010e00ff030b82 */ /* 0x000e620000000800 */
[----:B------:R-:W-:-:S04]  /*18550*/  IMAD.IADD R4, R8, 0x1, R4 ;  /* 0x0000000108047824 */ /* 0x000fc800078e0204 */
[----:B------:R-:W-:-:S05]  /*18560*/  IMAD.MOV.U32 R2, RZ, RZ, R4 ;  /* 0x000000ffff027224 */ /* 0x000fca00078e0004 */
[----:B------:R-:W2:Y:S01]  /*18570*/  @!P1 LDC.64 R8, c[0x0][0x428] ;  /* 0x00010a00ff089b82 */ /* 0x000ea20000000a00 */
[----:B0-----:R-:W-:-:S05]  /*18580*/  @P0 IMAD.HI.U32 R6, R4, R6, RZ ;  /* 0x0000000604060227 */ /* 0x001fca00078e00ff */
[----:B-1----:R-:W-:-:S05]  /*18590*/  @P0 SHF.R.U32.HI R2, RZ, R3, R6 ;  /* 0x00000003ff020219 */ /* 0x002fca0000011606 */
[----:B------:R-:W-:-:S04]  /*185a0*/  IMAD.MOV R3, RZ, RZ, -R2 ;  /* 0x000000ffff037224 */ /* 0x000fc800078e0a02 */
[----:B------:R-:W-:Y:S01]  /*185b0*/  IMAD R5, R5, R3, R4 ;  /* 0x0000000305057224 */ /* 0x000fe200078e0204 */
[--C-:B------:R-:W-:Y:S01]  /*185c0*/  @!P1 SHF.R.S32.HI R3, RZ, 0x1f, R2.reuse ;  /* 0x0000001fff039819 */ /* 0x100fe20000011402 */
[-C--:B--2---:R-:W-:Y:S02]  /*185d0*/  @!P1 IMAD R4, R34, R8.reuse, RZ ;  /* 0x0000000822049224 */ /* 0x084fe400078e02ff */
[----:B------:R-:W-:-:S04]  /*185e0*/  @!P1 IMAD.WIDE.U32 R2, R26, R8, R2 ;  /* 0x000000081a029225 */ /* 0x000fc800078e0002 */
[----:B------:R-:W-:Y:S02]  /*185f0*/  @!P1 IMAD R4, R26, R9, R4 ;  /* 0x000000091a049224 */ /* 0x000fe400078e0204 */
[----:B------:R-:W0:Y:S02]  /*18600*/  @!P1 LDC.64 R8, c[0x0][0x418] ;  /* 0x00010600ff089b82 */ /* 0x000e240000000a00 */
[----:B------:R-:W-:Y:S02]  /*18610*/  @!P1 IMAD.IADD R3, R4, 0x1, R3 ;  /* 0x0000000104039824 */ /* 0x000fe400078e0203 */
[----:B------:R-:W-:Y:S01]  /*18620*/  IMAD.MOV.U32 R4, RZ, RZ, RZ ;  /* 0x000000ffff047224 */ /* 0x000fe200078e00ff */
[----:B0-----:R-:W-:-:S04]  /*18630*/  @!P1 LEA R8, P0, R2, R8, 0x2 ;  /* 0x0000000802089211 */ /* 0x001fc800078010ff */
[----:B------:R-:W-:Y:S02]  /*18640*/  @!P1 LEA.HI.X R9, R2, R9, R3, 0x2, P0 ;  /* 0x0000000902099211 */ /* 0x000fe400000f1403 */
[----:B------:R-:W-:-:S03]  /*18650*/  ISETP.NE.AND P0, PT, R22, 0x2, PT ;  /* 0x000000021600780c */ /* 0x000fc60003f05270 */
[----:B------:R0:W5:Y:S01]  /*18660*/  @!P1 LDG.E R4, desc[UR42][R8.64] ;  /* 0x0000002a08049981 */ /* 0x000162000c1e1900 */
[----:B------:R-:W-:Y:S01]  /*18670*/  ISETP.NE.AND P1, PT, R10, 0x3, PT ;  /* 0x000000030a00780c */ /* 0x000fe20003f25270 */
[----:B------:R-:W-:Y:S01]  /*18680*/  IMAD.MOV.U32 R3, RZ, RZ, R7 ;  /* 0x000000ffff037224 */ /* 0x000fe200078e0007 */
[----:B------:R-:W-:Y:S01]  /*18690*/  SEL R2, RZ, 0x1, P0 ;  /* 0x00000001ff027807 */ /* 0x000fe20000000000 */
[----:B------:R-:W-:Y:S05]  /*186a0*/  YIELD ;  /* 0x0000000000007946 */ /* 0x000fea0003800000 */
[----:B------:R-:W-:Y:S01]  /*186b0*/  SEL R22, R22, RZ, P0 ;  /* 0x000000ff16167207 */ /* 0x000fe20000000000 */
[----:B------:R-:W-:Y:S01]  /*186c0*/  VIADD R7, R7, 0xffffffff ;  /* 0xffffffff07077836 */ /* 0x000fe20000000000 */
[----:B------:R-:W-:-:S02]  /*186d0*/  LOP3.LUT R28, R28, R2, RZ, 0x3c, !PT ;  /* 0x000000021c1c7212 */ /* 0x000fc400078e3cff */
[----:B------:R-:W-:Y:S01]  /*186e0*/  ISETP.GT.AND P3, PT, R3, R32, PT ;  /* 0x000000200300720c */ /* 0x000fe20003f64270 */
[----:B0-----:R-:W-:-:S12]  /*186f0*/  @!P1 BRA `(.L_x_818) ;  /* 0x0000000000049947 */ /* 0x001fd80003800000 */
[----:B------:R-:W-:Y:S01]  /*18700*/  BPT.TRAP 0x1 ;  /* 0x000000040000795c */ /* 0x000fe20000300000 */
.L_x_818:
[----:B------:R-:W-:Y:S01]  /*18710*/  IMAD R6, R22, 0x8, R17 ;  /* 0x0000000816067824 */ /* 0x000fe200078e0211 */
[----:B------:R-:W-:Y:S01]  /*18720*/  SHF.L.U32 R20, R28, 0x1f, RZ ;  /* 0x0000001f1c147819 */ /* 0x000fe200000006ff */
[----:B------:R-:W-:Y:S01]  /*18730*/  BSSY B1, `(.L_x_819) ;  /* 0x0000004000017945 */ /* 0x000fe20003800000 */
[----:B------:R-:W-:Y:S02]  /*18740*/  SHF.R.S32.HI R9, RZ, 0x1f, R5 ;  /* 0x0000001fff097819 */ /* 0x000fe40000011405 */
[----:B------:R-:W0:Y:S02]  /*18750*/  SYNCS.PHASECHK.TRANS64.TRYWAIT P0, [R6+URZ+0x28c40], R20 ;  /* 0x028c4014060075a7 */ /* 0x000e24000800017f */
[----:B0-----:R-:W-:Y:S05]  /*18760*/  @!P0 BRA `(.L_x_820) ;  /* 0x0000003c00c08947 */ /* 0x001fea0003800000 */
.L_x_932:
[----:B------:R-:W-:Y:S05]  /*18770*/  BSYNC B1 ;  /* 0x0000000000017941 */ /* 0x000fea0003800000 */
.L_x_819:
        /* <DEDUP_REMOVED lines=40> */
.L_x_942:
        /* <DEDUP_REMOVED lines=8> */
.L_x_822:
        /* <DEDUP_REMOVED lines=11> */
.L_x_823:
[----:B------:R2:W-:Y:S01]  /*18b30*/  SYNCS.ARRIVE.TRANS64.A1T0 RZ, [R6+URZ+0x28c30], RZ ;  /* 0x028c30ff06ff79a7 */ /* 0x0005e2000810003f */
[----:B------:R-:W-:Y:S05]  /*18b40*/  @!P2 BRA `(.L_x_824) ;  /* 0x000000000004a947 */ /* 0x000fea0003800000 */
[----:B------:R-:W-:Y:S01]  /*18b50*/  BPT.TRAP 0x1 ;  /* 0x000000040000795c */ /* 0x000fe20000300000 */
.L_x_824:
[----:B------:R-:W3:Y:S01]  /*18b60*/  SYNCS.PHASECHK.TRANS64.TRYWAIT P0, [R6+URZ+0x28c60], R20 ;  /* 0x028c6014060075a7 */ /* 0x000ee2000800017f */
[----:B------:R-:W-:Y:S04]  /*18b70*/  BSSY B1, `(.L_x_825) ;  /* 0x0000002000017945 */ /* 0x000fe80003800000 */
[----:B---3--:R-:W-:Y:S05]  /*18b80*/  @!P0 BRA `(.L_x_826) ;  /* 0x0000003c00e88947 */ /* 0x008fea0003800000 */
.L_x_943:
[----:B------:R-:W-:Y:S05]  /*18b90*/  BSYNC B1 ;  /* 0x0000000000017941 */ /* 0x000fea0003800000 */
.L_x_825:
        /* <DEDUP_REMOVED lines=8> */
[----:B-1----:R-:W-:Y:S02]  /*18c20*/  IMAD R21, R22, 0x7000, R8 ;  /* 0x0000700016157824 */ /* 0x002fe400078e0208 */
        /* <DEDUP_REMOVED lines=12> */
[----:B------:R-:W1:Y:S01]  /*18cf0*/  SHFL.IDX PT, R2, R9, RZ, 0x181f ;  /* 0x00181fff09027589 */ /* 0x000e6200000e0000 */
[C---:B------:R-:W-:Y:S01]  /*18d00*/  LOP3.LUT P1, RZ, R18.reuse, 0x80, RZ, 0xc0, !PT ;  /* 0x0000008012ff7812 */ /* 0x040fe2000782c0ff */
[----:B------:R-:W-:Y:S01]  /*18d10*/  IMAD R21, R21, 0x2, R17 ;  /* 0x0000000215157824 */ /* 0x000fe200078e0211 */
[C---:B------:R-:W-:Y:S01]  /*18d20*/  LOP3.LUT P2, RZ, R18.reuse, 0x40, RZ, 0xc0, !PT ;  /* 0x0000004012ff7812 */ /* 0x040fe2000784c0ff */
[----:B------:R-:W4:Y:S01]  /*18d30*/  SHFL.IDX PT, R3, R10, RZ, 0x181f ;  /* 0x00181fff0a037589 */ /* 0x000f2200000e0000 */
[----:B------:R-:W-:-:S03]  /*18d40*/  LOP3.LUT R18, R18, 0xffffdfff, RZ, 0xc0, !PT ;  /* 0xffffdfff12127812 */ /* 0x000fc600078ec0ff */
[----:B------:R-:W5:Y:S01]  /*18d50*/  SHFL.IDX PT, R14, R9, 0x1, 0x181f ;  /* 0x00381f00090e7f89 */ /* 0x000f6200000e0000 */
[----:B------:R-:W-:-:S03]  /*18d60*/  @P3 LOP3.LUT R18, R18, 0x2000, RZ, 0xfc, !PT ;  /* 0x0000200012123812 */ /* 0x000fc600078efcff */
[----:B------:R-:W0:Y:S01]  /*18d70*/  SHFL.IDX PT, R5, R10, 0x1, 0x181f ;  /* 0x00381f000a057f89 */ /* 0x000e2200000e0000 */
[C---:B------:R-:W-:Y:S02]  /*18d80*/  LOP3.LUT P3, RZ, R18.reuse, 0x20, RZ, 0xc0, !PT ;  /* 0x0000002012ff7812 */ /* 0x040fe4000786c0ff */
[C---:B------:R-:W-:Y:S01]  /*18d90*/  LOP3.LUT P6, RZ, R18.reuse, 0x10, RZ, 0xc0, !PT ;  /* 0x0000001012ff7812 */ /* 0x040fe200078cc0ff */
[----:B------:R-:W-:Y:S01]  /*18da0*/  SHFL.IDX PT, R8, R10, 0x2, 0x181f ;  /* 0x00581f000a087f89 */ /* 0x000fe200000e0000 */
[----:B------:R-:W-:-:S03]  /*18db0*/  LOP3.LUT R18, R18, 0xffff7fff, RZ, 0xc0, !PT ;  /* 0xffff7fff12127812 */ /* 0x000fc600078ec0ff */
[----:B------:R-:W-:Y:S01]  /*18dc0*/  SHFL.IDX PT, R10, R10, 0x3, 0x181f ;  /* 0x00781f000a0a7f89 */ /* 0x000fe200000e0000 */
[----:B-1----:R-:W-:-:S05]  /*18dd0*/  IADD3 R2, P0, R2, R0, RZ ;  /* 0x0000000002027210 */ /* 0x002fca0007f1e0ff */
[----:B------:R-:W-:Y:S01]  /*18de0*/  @P3 LOP3.LUT R18, R18, 0x8000, RZ, 0xfc, !PT ;  /* 0x0000800012123812 */ /* 0x000fe200078efcff */
[----:B----4-:R-:W-:Y:S01]  /*18df0*/  IMAD.X R3, RZ, RZ, R3, P0 ;  /* 0x000000ffff037224 */ /* 0x010fe200000e0603 */
[----:B------:R-:W-:-:S04]  /*18e00*/  ISETP.NE.U32.AND P0, PT, R31, RZ, PT ;  /* 0x000000ff1f00720c */ /* 0x000fc80003f05070 */
[----:B------:R-:W-:Y:S01]  /*18e10*/  LDGSTS.E.BYPASS.LTC128B.128 [R21+0x400], desc[UR42][R2.64], !P1 ;  /* 0x0040000002157fae */ /* 0x000fe2000c901d6a */
[----:B------:R-:W-:-:S03]  /*18e20*/  ISETP.NE.U32.AND P1, PT, R30, RZ, PT ;  /* 0x000000ff1e00720c */ /* 0x000fc60003f25070 */
[----:B------:R-:W-:Y:S01]  /*18e30*/  LDGSTS.E.BYPASS.LTC128B.128 [R21+0x2400], desc[UR42][R2.64+0x80], !P2 ;  /* 0x0240008002157fae */ /* 0x000fe2000d101d6a */
[----:B-----5:R-:W-:-:S03]  /*18e40*/  IADD3 R4, P2, R14, R0, RZ ;  /* 0x000000000e047210 */ /* 0x020fc60007f5e0ff */
[----:B------:R-:W-:Y:S01]  /*18e50*/  LDGSTS.E.BYPASS.LTC128B.128 [R21+0x4400], desc[UR42][R2.64+0x100], !P3 ;  /* 0x0440010002157fae */ /* 0x000fe2000d901d6a */
[C---:B------:R-:W-:Y:S01]  /*18e60*/  LOP3.LUT P3, RZ, R18.reuse, 0x80, RZ, 0xc0, !PT ;  /* 0x0000008012ff7812 */ /* 0x040fe2000786c0ff */
[----:B0-----:R-:W-:Y:S01]  /*18e70*/  IMAD.X R5, RZ, RZ, R5, P2 ;  /* 0x000000ffff057224 */ /* 0x001fe200010e0605 */
        /* <DEDUP_REMOVED lines=33> */
.L_x_953:
[----:B------:R-:W-:Y:S02]  /*19090*/  LOP3.LUT R18, R18, 0xffffbfff, RZ, 0xc0, !PT ;  /* 0xffffbfff12127812 */ /* 0x000fe400078ec0ff */
[----:B-1----:R-:W-:Y:S02]  /*190a0*/  IADD3 R2, P2, R14, R0, RZ ;  /* 0x000000000e027210 */ /* 0x002fe40007f5e0ff */
        /* <DEDUP_REMOVED lines=23> */
.L_x_828:
        /* <DEDUP_REMOVED lines=11> */
.L_x_829:
[----:B------:R1:W-:Y:S01]  /*192d0*/  SYNCS.ARRIVE.TRANS64.A1T0 RZ, [R6+URZ+0x28c50], RZ ;  /* 0x028c50ff06ff79a7 */ /* 0x0003e2000810003f */
[----:B------:R-:W-:Y:S05]  /*192e0*/  @P3 BRA `(.L_x_830) ;  /* 0xfffffff000603947 */ /* 0x000fea000383ffff */
.L_x_817:
[----:B------:R-:W-:Y:S05]  /*192f0*/  BSYNC B0 ;  /* 0x0000000000007941 */ /* 0x000fea0003800000 */
.L_x_816:
        /* <DEDUP_REMOVED lines=9> */
[----:B0-----:R-:W0:Y:S01]  /*19390*/  S2R R5, SR_LANEID ;  /* 0x0000000000057919 */ /* 0x001e220000000000 */
[----:B------:R-:W-:Y:S01]  /*193a0*/  VOTEU.ANY UR4, UPT, PT ;  /* 0x0000000000047886 */ /* 0x000fe200038e0100 */
[----:B------:R-:W4:Y:S01]  /*193b0*/  LDC.64 R2, c[0x0][0xc60] ;  /* 0x00031800ff027b82 */ /* 0x000f220000000a00 */
[----:B------:R-:W0:Y:S02]  /*193c0*/  FLO.U32 R0, UR4 ;  /* 0x0000000400007d00 */ /* 0x000e2400080e0000 */
[----:B0-----:R-:W-:-:S06]  /*193d0*/  ISETP.EQ.U32.AND P1, PT, R0, R5, PT ;  /* 0x000000050000720c */ /* 0x001fcc0003f22070 */
[----:B------:R-:W4:Y:S07]  /*193e0*/  POPC R5, UR4 ;  /* 0x0000000400057d09 */ /* 0x000f2e0008000000 */
[----:B----4-:R-:W4:Y:S01]  /*193f0*/  @P1 ATOMG.E.ADD.STRONG.GPU PT, R3, desc[UR42][R2.64], R5 ;  /* 0x00000005020319a8 */ /* 0x010f2200081ee1ea */
[----:B------:R-:W0:Y:S02]  /*19400*/  S2R R4, SR_LTMASK ;  /* 0x0000000000047919 */ /* 0x000e240000003900 */
[----:B0-----:R-:W-:-:S04]  /*19410*/  LOP3.LUT R4, R4, UR4, RZ, 0xc0, !PT ;  /* 0x0000000404047c12 */ /* 0x001fc8000f8ec0ff */
[----:B------:R-:W0:Y:S01]  /*19420*/  POPC R7, R4 ;  /* 0x0000000400077309 */ /* 0x000e220000000000 */
[----:B----4-:R-:W0:Y:S02]  /*19430*/  SHFL.IDX PT, R0, R3, R0, 0x1f ;  /* 0x00001f0003007589 */ /* 0x010e2400000e0000 */
[----:B0-----:R-:W-:-:S07]  /*19440*/  IADD3 R24, R0, UR37, R7 ;  /* 0x0000002500187c10 */ /* 0x001fce000fffe007 */
.L_x_832:
[----:B------:R-:W-:Y:S05]  /*19450*/  BSYNC B0 ;  /* 0x0000000000007941 */ /* 0x000fea0003800000 */
.L_x_831:
[----:B------:R-:W-:-:S07]  /*19460*/  SEL R22, R22, RZ, P0 ;  /* 0x000000ff16167207 */ /* 0x000fce0000000000 */
.L_x_791:
[----:B------:R-:W-:Y:S05]  /*19470*/  BSYNC B7 ;  /* 0x0000000000077941 */ /* 0x000fea0003800000 */
.L_x_789:
[----:B------:R-:W-:-:S13]  /*19480*/  LOP3.LUT P0, RZ, R18, 0x1000, RZ, 0xc0, !PT ;  /* 0x0000100012ff7812 */ /* 0x000fda000780c0ff */
[----:B------:R-:W-:Y:S05]  /*19490*/  @!P0 BRA `(.L_x_833) ;  /* 0x0000000000248947 */ /* 0x000fea0003800000 */
[----:B------:R-:W-:Y:S05]  /*194a0*/  WARPSYNC.ALL ;  /* 0x0000000000007948 */ /* 0x000fea0003800000 */
[----:B------:R-:W4:Y:S08]  /*194b0*/  S2UR UR5, SR_CgaCtaId ;  /* 0x00000000000579c3 */ /* 0x000f300000008800 */
[----:B------:R-:W-:Y:S06]  /*194c0*/  BAR.SYNC.DEFER_BLOCKING 0x5, 0x180 ;  /* 0x0146000000007b1d */ /* 0x000fec0000010000 */
[----:B------:R-:W-:-:S02]  /*194d0*/  UMOV UR4, 0x400 ;  /* 0x0000040000047882 */ /* 0x000fc40000000000 */
[----:B----4-:R-:W-:-:S06]  /*194e0*/  ULEA UR4, UR5, UR4, 0x18 ;  /* 0x0000000405047291 */ /* 0x010fcc000f8ec03f */
[----:B0-----:R-:W-:-:S05]  /*194f0*/  IMAD.U32 R17, RZ, RZ, UR4 ;  /* 0x00000004ff117e24 */ /* 0x001fca000f8e00ff */
[----:B------:R0:W4:Y:S01]  /*19500*/  LDS.128 R24, [R17+0x28cd0] ;  /* 0x028cd00011187984 */ /* 0x0001220000000c00 */
[----:B------:R-:W-:Y:S06]  /*19510*/  BAR.ARV 0x4, 0x180 ;  /* 0x0106000000007b1d */ /* 0x000fec0000002000 */
[----:B------:R-:W-:Y:S05]  /*19520*/  BRA `(.L_x_834) ;  /* 0x0000000800d07947 */ /* 0x000fea0003800000 */
.L_x_833:
        /* <DEDUP_REMOVED lines=8> */
[----:B0-----:R-:W0:Y:S08]  /*195b0*/  @!P1 LDC.64 R2, c[0x0][0xc80] ;  /* 0x00032000ff029b82 */ /* 0x001e300000000a00 */
[----:B------:R-:W4:Y:S01]  /*195c0*/  @!P1 LDC.64 R4, c[0x0][0xc78] ;  /* 0x00031e00ff049b82 */ /* 0x000f220000000a00 */
[----:B0-----:R-:W-:-:S05]  /*195d0*/  @!P1 IMAD.WIDE R2, R7, 0x4, R2 ;  /* 0x0000000407029825 */ /* 0x001fca00078e0202 */
[----:B------:R4:W5:Y:S02]  /*195e0*/  @!P1 LDG.E R8, desc[UR42][R2.64] ;  /* 0x0000002a02089981 */ /* 0x000964000c1e1900 */
[----:B----4-:R-:W-:-:S05]  /*195f0*/  @!P1 IMAD.WIDE R2, R7, 0x4, R4 ;  /* 0x0000000407029825 */ /* 0x010fca00078e0204 */
[----:B------:R-:W4:Y:S01]  /*19600*/  @!P1 LDG.E R5, desc[UR42][R2.64] ;  /* 0x0000002a02059981 */ /* 0x000f22000c1e1900 */
[----:B------:R-:W-:Y:S01]  /*19610*/  IMAD.MOV.U32 R7, RZ, RZ, RZ ;  /* 0x000000ffff077224 */ /* 0x000fe200078e00ff */
[C---:B------:R-:W-:Y:S01]  /*19620*/  ISETP.GE.U32.AND P2, PT, R9.reuse, 0x2, PT ;  /* 0x000000020900780c */ /* 0x040fe20003f46070 */
[----:B------:R-:W-:Y:S01]  /*19630*/  IMAD.MOV.U32 R4, RZ, RZ, RZ ;  /* 0x000000ffff047224 */ /* 0x000fe200078e00ff */
[C---:B------:R-:W-:Y:S01]  /*19640*/  ISETP.GE.U32.AND P3, PT, R9.reuse, 0x4, PT ;  /* 0x000000040900780c */ /* 0x040fe20003f66070 */
[----:B------:R-:W-:Y:S01]  /*19650*/  SHFL.IDX PT, R0, R24, RZ, 0x1f ;  /* 0x00001fff18007589 */ /* 0x000fe200000e0000 */
[C---:B------:R-:W-:Y:S02]  /*19660*/  ISETP.GE.U32.AND P4, PT, R9.reuse, 0x8, PT ;  /* 0x000000080900780c */ /* 0x040fe40003f86070 */
[----:B------:R-:W-:Y:S01]  /*19670*/  ISETP.GE.U32.AND P5, PT, R9, 0x10, PT ;  /* 0x000000100900780c */ /* 0x000fe20003fa6070 */
[----:B-123--:R0:W-:Y:S02]  /*19680*/  SHFL.IDX PT, R6, R24, 0x1, 0x1f ;  /* 0x00201f0018067f89 */ /* 0x00e1e400000e0000 */
[----:B0-----:R-:W-:-:S02]  /*19690*/  IMAD.MOV.U32 R24, RZ, RZ, RZ ;  /* 0x000000ffff187224 */ /* 0x001fc400078e00ff */
[----:B-----5:R-:W-:Y:S02]  /*196a0*/  @!P1 IMAD.MOV.U32 R7, RZ, RZ, R8 ;  /* 0x000000ffff079224 */ /* 0x020fe400078e0008 */
[----:B----4-:R-:W-:Y:S01]  /*196b0*/  @!P1 IMAD.MOV.U32 R4, RZ, RZ, R5 ;  /* 0x000000ffff049224 */ /* 0x010fe200078e0005 */
        /* <DEDUP_REMOVED lines=17> */
[----:B------:R0:W1:Y:S02]  /*197d0*/  SHFL.IDX PT, R14, R3, 0x1f, 0x1f ;  /* 0x03e01f00030e7f89 */ /* 0x00006400000e0000 */
.L_x_963:
[----:B------:R-:W-:Y:S02]  /*197e0*/  ULDC UR4, c[0x0][0xc38] ;  /* 0x00030e0000047ab9 */ /* 0x000fe40000000800 */
[----:B------:R-:W-:-:S04]  /*197f0*/  IMAD.U32 R2, RZ, RZ, UR4 ;  /* 0x00000004ff027e24 */ /* 0x000fc8000f8e00ff */
[----:B-1----:R-:W-:-:S04]  /*19800*/  IMAD R5, R14, R2, RZ ;  /* 0x000000020e057224 */ /* 0x002fc800078e02ff */
[----:B------:R-:W-:-:S05]  /*19810*/  IMAD.IADD R6, R6, 0x1, R5 ;  /* 0x0000000106067824 */ /* 0x000fca00078e0205 */
[----:B------:R-:W-:-:S13]  /*19820*/  ISETP.GT.AND P6, PT, R6, R0, PT ;  /* 0x000000000600720c */ /* 0x000fda0003fc4270 */
[----:B------:R-:W-:Y:S05]  /*19830*/  @P6 BRA `(.L_x_836) ;  /* 0x0000000000a46947 */ /* 0x000fea0003800000 */
.L_x_839:
[----:B------:R-:W1:Y:S01]  /*19840*/  LDC R2, c[0x0][0xc3c] ;  /* 0x00030f00ff027b82 */ /* 0x000e620000000800 */
[----:B------:R-:W-:-:S05]  /*19850*/  VIADD R27, R27, 0x1f ;  /* 0x0000001f1b1b7836 */ /* 0x000fca0000000000 */
[----:B-1----:R-:W-:-:S13]  /*19860*/  ISETP.GE.AND P6, PT, R27, R2, PT ;  /* 0x000000021b00720c */ /* 0x002fda0003fc6270 */
[----:B------:R-:W-:Y:S05]  /*19870*/  @P6 BRA `(.L_x_837) ;  /* 0x0000000400b86947 */ /* 0x000fea0003800000 */
[----:B0-----:R-:W0:Y:S01]  /*19880*/  S2R R3, SR_TID.X ;  /* 0x0000000000037919 */ /* 0x001e220000002100 */
[----:B------:R-:W-:Y:S01]  /*19890*/  IMAD.MOV.U32 R7, RZ, RZ, RZ ;  /* 0x000000ffff077224 */ /* 0x000fe200078e00ff */
[----:B0-----:R-:W-:-:S05]  /*198a0*/  LOP3.LUT R3, R3, 0x1f, RZ, 0xc0, !PT ;  /* 0x0000001f03037812 */ /* 0x001fca00078ec0ff */
[----:B------:R-:W-:-:S05]  /*198b0*/  IMAD.IADD R9, R27, 0x1, R3 ;  /* 0x000000011b097824 */ /* 0x000fca00078e0203 */
[----:B------:R-:W-:-:S13]  /*198c0*/  ISETP.GE.OR P6, PT, R9, R2, !P0 ;  /* 0x000000020900720c */ /* 0x000fda00047c6670 */
[----:B------:R-:W0:Y:S08]  /*198d0*/  @!P6 LDC.64 R2, c[0x0][0xc80] ;  /* 0x00032000ff02eb82 */ /* 0x000e300000000a00 */
[----:B------:R-:W1:Y:S01]  /*198e0*/  @!P6 LDC.64 R4, c[0x0][0xc78] ;  /* 0x00031e00ff04eb82 */ /* 0x000e620000000a00 */
[----:B0-----:R-:W-:-:S05]  /*198f0*/  @!P6 IMAD.WIDE R2, R9, 0x4, R2 ;  /* 0x000000040902e825 */ /* 0x001fca00078e0202 */
[----:B------:R1:W2:Y:S02]  /*19900*/  @!P6 LDG.E R7, desc[UR42][R2.64] ;  /* 0x0000002a0207e981 */ /* 0x0002a4000c1e1900 */
[----:B-1----:R-:W-:-:S04]  /*19910*/  @!P6 IMAD.WIDE R2, R9, 0x4, R4 ;  /* 0x000000040902e825 */ /* 0x002fc800078e0204 */
[----:B------:R-:W-:-:S06]  /*19920*/  IMAD.MOV.U32 R4, RZ, RZ, RZ ;  /* 0x000000ffff047224 */ /* 0x000fcc00078e00ff */
[----:B------:R-:W2:Y:S01]  /*19930*/  @!P6 LDG.E R4, desc[UR42][R2.64] ;  /* 0x0000002a0204e981 */ /* 0x000ea2000c1e1900 */
[----:B------:R-:W-:Y:S01]  /*19940*/  UMOV UR4, 0xffffffff ;  /* 0xffffffff00047882 */ /* 0x000fe20000000000 */
[----:B--2---:R-:W-:Y:S02]  /*19950*/  IMAD R13, R4, R7, RZ ;  /* 0x00000007040d7224 */ /* 0x004fe400078e02ff */
        /* <DEDUP_REMOVED lines=17> */
.L_x_971:
[----:B------:R-:W-:Y:S02]  /*19a70*/  ULDC UR4, c[0x0][0xc38] ;  /* 0x00030e0000047ab9 */ /* 0x000fe40000000800 */
[----:B------:R-:W-:-:S04]  /*19a80*/  IMAD.U32 R2, RZ, RZ, UR4 ;  /* 0x00000004ff027e24 */ /* 0x000fc8000f8e00ff */
[----:B-1----:R-:W-:-:S04]  /*19a90*/  IMAD R5, R14, R2, RZ ;  /* 0x000000020e057224 */ /* 0x002fc800078e02ff */
[----:B------:R-:W-:-:S05]  /*19aa0*/  IMAD.IADD R6, R5, 0x1, R6 ;  /* 0x0000000105067824 */ /* 0x000fca00078e0206 */
[----:B------:R-:W-:-:S13]  /*19ab0*/  ISETP.GT.AND P6, PT, R6, R0, PT ;  /* 0x000000000600720c */ /* 0x000fda0003fc4270 */
[----:B------:R-:W-:Y:S05]  /*19ac0*/  @!P6 BRA `(.L_x_839) ;  /* 0xfffffffc005ce947 */ /* 0x000fea000383ffff */
.L_x_836:
[----:B------:R-:W-:Y:S01]  /*19ad0*/  IMAD.IADD R6, R6, 0x1, -R5 ;  /* 0x0000000106067824 */ /* 0x000fe200078e0a05 */
[----:B------:R-:W-:-:S03]  /*19ae0*/  UMOV UR4, 0xffffffff ;  /* 0xffffffff00047882 */ /* 0x000fc60000000000 */
[----:B------:R-:W-:-:S05]  /*19af0*/  IMAD R5, R3, R2, R6 ;  /* 0x0000000203057224 */ /* 0x000fca00078e0206 */
[----:B------:R-:W-:Y:S01]  /*19b00*/  ISETP.GT.AND P6, PT, R5, R0, PT ;  /* 0x000000000500720c */ /* 0x000fe20003fc4270 */
[----:B------:R-:W-:-:S12]  /*19b10*/  BRA.DIV UR4, `(.L_x_840) ;  /* 0x0000003e04e87947 */ /* 0x000fd8000b800000 */
[----:B------:R-:W-:-:S04]  /*19b20*/  VOTE.ANY R8, PT, !P6 ;  /* 0x0000000000087806 */ /* 0x000fc800070e0100 */
[----:B------:R-:W1:Y:S02]  /*19b30*/  POPC R5, R8 ;  /* 0x0000000800057309 */ /* 0x000e640000000000 */
[----:B-1----:R1:W2:Y:S04]  /*19b40*/  SHFL.IDX PT, R7, R7, R5, 0x1f ;  /* 0x00001f0507077589 */ /* 0x0022a800000e0000 */
[----:B------:R1:W3:Y:S02]  /*19b50*/  SHFL.IDX PT, R4, R4, R5, 0x1f ;  /* 0x00001f0504047589 */ /* 0x0002e400000e0000 */
.L_x_976:
[----:B------:R-:W-:-:S13]  /*19b60*/  ISETP.NE.AND P0, PT, R8, RZ, PT ;  /* 0x000000ff0800720c */ /* 0x000fda0003f05270 */
[----:B------:R-:W-:Y:S05]  /*19b70*/  @!P0 BRA `(.L_x_841) ;  /* 0x0000000000108947 */ /* 0x000fea0003800000 */
[----:B------:R-:W-:Y:S01]  /*19b80*/  UMOV UR4, 0xffffffff ;  /* 0xffffffff00047882 */ /* 0x000fe20000000000 */
[----:B------:R-:W-:Y:S02]  /*19b90*/  VIADD R12, R5, 0xffffffff ;  /* 0xffffffff050c7836 */ /* 0x000fe40000000000 */
[----:B------:R-:W-:Y:S05]  /*19ba0*/  BRA.DIV UR4, `(.L_x_842) ;  /* 0x0000004204207947 */ /* 0x000fea000b800000 */
[----:B------:R4:W0:Y:S02]  /*19bb0*/  SHFL.IDX PT, R24, R3, R12, 0x1f ;  /* 0x00001f0c03187589 */ /* 0x00082400000e0000 */
.L_x_841:
[----:B--2---:R-:W-:Y:S01]  /*19bc0*/  IABS R8, R7 ;  /* 0x0000000700087213 */ /* 0x004fe20000000000 */
[----:B0-----:R-:W-:Y:S01]  /*19bd0*/  IMAD R24, R24, R2, R6 ;  /* 0x0000000218187224 */ /* 0x001fe200078e0206 */
[----:B---3--:R-:W-:Y:S01]  /*19be0*/  IABS R6, R4 ;  /* 0x0000000400067213 */ /* 0x008fe20000000000 */
[----:B------:R-:W-:Y:S01]  /*19bf0*/  IMAD.MOV.U32 R2, RZ, RZ, RZ ;  /* 0x000000ffff027224 */ /* 0x000fe200078e00ff */
[----:B------:R-:W0:Y:S01]  /*19c00*/  I2F.RP R9, R8 ;  /* 0x0000000800097306 */ /* 0x000e220000209400 */
[----:B------:R-:W-:Y:S02]  /*19c10*/  IMAD.IADD R0, R0, 0x1, -R24 ;  /* 0x0000000100007824 */ /* 0x000fe400078e0a18 */
[----:B------:R-:W-:-:S05]  /*19c20*/  IMAD.IADD R27, R5, 0x1, R27 ;  /* 0x00000001051b7824 */ /* 0x000fca00078e021b */
[----:B------:R-:W2:Y:S08]  /*19c30*/  I2F.RP R10, R6 ;  /* 0x00000006000a7306 */ /* 0x000eb00000209400 */
[----:B0-----:R-:W4:Y:S08]  /*19c40*/  MUFU.RCP R9, R9 ;  /* 0x0000000900097308 */ /* 0x001f300000001000 */
[----:B--2---:R-:W-:Y:S01]  /*19c50*/  MUFU.RCP R10, R10 ;  /* 0x0000000a000a7308 */ /* 0x004fe20000001000 */
[----:B----4-:R-:W-:-:S07]  /*19c60*/  VIADD R3, R9, 0xffffffe ;  /* 0x0ffffffe09037836 */ /* 0x010fce0000000000 */
        /* <DEDUP_REMOVED lines=8> */
[----:B------:R-:W-:Y:S02]  /*19cf0*/  IMAD R11, R9, R12, R11 ;  /* 0x0000000c090b7224 */ /* 0x000fe400078e020b */
[----:B------:R-:W-:Y:S02]  /*19d00*/  VIADD R12, R10, 0xffffffe ;  /* 0x0ffffffe0a0c7836 */ /* 0x000fe40000000000 */
[----:B------:R-:W-:Y:S01]  /*19d10*/  IMAD.MOV.U32 R2, RZ, RZ, RZ ;  /* 0x000000ffff027224 */ /* 0x000fe200078e00ff */
[----:B------:R-:W-:Y:S01]  /*19d20*/  ISETP.GT.U32.AND P1, PT, R8, R11, PT ;  /* 0x0000000b0800720c */ /* 0x000fe20003f24070 */
[----:B------:R-:W0:-:S12]  /*19d30*/  F2I.FTZ.U32.TRUNC.NTZ R3, R12 ;  /* 0x0000000c00037305 */ /* 0x000e18000021f000 */
[----:B------:R-:W-:Y:S02]  /*19d40*/  @!P1 IMAD.IADD R11, R11, 0x1, -R8 ;  /* 0x000000010b0b9824 */ /* 0x000fe400078e0a08 */
[----:B------:R-:W-:Y:S01]  /*19d50*/  @!P1 VIADD R9, R9, 0x1 ;  /* 0x0000000109099836 */ /* 0x000fe20000000000 */
[----:B------:R-:W-:Y:S02]  /*19d60*/  ISETP.NE.AND P1, PT, R7, RZ, PT ;  /* 0x000000ff0700720c */ /* 0x000fe40003f25270 */
[----:B------:R-:W-:Y:S01]  /*19d70*/  ISETP.GE.U32.AND P0, PT, R11, R8, PT ;  /* 0x000000080b00720c */ /* 0x000fe20003f06070 */
[----:B0-----:R-:W-:Y:S01]  /*19d80*/  IMAD.MOV R11, RZ, RZ, -R3 ;  /* 0x000000ffff0b7224 */ /* 0x001fe200078e0a03 */
[----:B------:R-:W-:-:S03]  /*19d90*/  IABS R8, R4 ;  /* 0x0000000400087213 */ /* 0x000fc60000000000 */
[----:B------:R-:W-:Y:S02]  /*19da0*/  IMAD R11, R11, R6, RZ ;  /* 0x000000060b0b7224 */ /* 0x000fe400078e02ff */
[----:B------:R-:W-:Y:S02]  /*19db0*/  IMAD.MOV R8, RZ, RZ, -R8 ;  /* 0x000000ffff087224 */ /* 0x000fe400078e0a08 */
[----:B------:R-:W-:Y:S01]  /*19dc0*/  IMAD.HI.U32 R2, R3, R11, R2 ;  /* 0x0000000b03027227 */ /* 0x000fe200078e0002 */
[----:B------:R-:W-:-:S03]  /*19dd0*/  LOP3.LUT R3, R0, R7, RZ, 0x3c, !PT ;  /* 0x0000000700037212 */ /* 0x000fc600078e3cff */
[----:B------:R-:W-:Y:S01]  /*19de0*/  @P0 VIADD R9, R9, 0x1 ;  /* 0x0000000109090836 */ /* 0x000fe20000000000 */
[----:B------:R-:W-:-:S13]  /*19df0*/  ISETP.GE.AND P2, PT, R3, RZ, PT ;  /* 0x000000ff0300720c */ /* 0x000fda0003f46270 */
        /* <DEDUP_REMOVED lines=17> */
[--C-:B------:R-:W-:Y:S02]  /*19f10*/  IMAD.MOV R3, RZ, RZ, -R2.reuse ;  /* 0x000000ffff037224 */ /* 0x100fe400078e0a02 */
[C---:B------:R-:W-:Y:S02]  /*19f20*/  IMAD R2, R4.reuse, 0x1000000, R2 ;  /* 0x0100000004027824 */ /* 0x040fe400078e0202 */
[----:B------:R-:W-:-:S04]  /*19f30*/  IMAD R9, R4, R3, R9 ;  /* 0x0000000304097224 */ /* 0x000fc800078e0209 */
[----:B------:R-:W-:Y:S01]  /*19f40*/  IMAD R26, R9, 0x10000, R2 ;  /* 0x00010000091a7824 */ /* 0x000fe200078e0202 */
[----:B------:R-:W-:Y:S06]  /*19f50*/  BRA `(.L_x_843) ;  /* 0x00000000001c7947 */ /* 0x000fec0003800000 */
.L_x_837:
[----:B------:R-:W-:Y:S01]  /*19f60*/  UMOV UR4, URZ ;  /* 0x0000003f00047c82 */ /* 0x000fe20008000000 */
[----:B------:R-:W-:Y:S01]  /*19f70*/  UMOV UR5, URZ ;  /* 0x0000003f00057c82 */ /* 0x000fe20008000000 */
[----:B------:R-:W-:Y:S01]  /*19f80*/  ULDC UR6, c[0x0][0xc3c] ;  /* 0x00030f0000067ab9 */ /* 0x000fe20000000800 */
[----:B------:R-:W-:Y:S02]  /*19f90*/  IMAD.MOV.U32 R24, RZ, RZ, R0 ;  /* 0x000000ffff187224 */ /* 0x000fe400078e0000 */
[----:B------:R-:W-:Y:S02]  /*19fa0*/  IMAD.U32 R25, RZ, RZ, UR4 ;  /* 0x00000004ff197e24 */ /* 0x000fe4000f8e00ff */
[----:B------:R-:W-:Y:S02]  /*19fb0*/  IMAD.U32 R26, RZ, RZ, UR5 ;  /* 0x00000005ff1a7e24 */ /* 0x000fe4000f8e00ff */
[----:B------:R-:W-:-:S07]  /*19fc0*/  IMAD.U32 R27, RZ, RZ, UR6 ;  /* 0x00000006ff1b7e24 */ /* 0x000fce000f8e00ff */
.L_x_843:
[----:B------:R-:W2:Y:S01]  /*19fd0*/  S2R R0, SR_TID.X ;  /* 0x0000000000007919 */ /* 0x000ea20000002100 */
[----:B------:R-:W-:Y:S05]  /*19fe0*/  WARPSYNC.ALL ;  /* 0x0000000000007948 */ /* 0x000fea0003800000 */
[----:B------:R-:W-:Y:S01]  /*19ff0*/  BAR.SYNC.DEFER_BLOCKING 0x4, 0x180 ;  /* 0x0106000000007b1d */ /* 0x000fe20000010000 */
[----:B--2---:R-:W-:-:S04]  /*1a000*/  LOP3.LUT R0, R0, 0x1f, RZ, 0xc0, !PT ;  /* 0x0000001f00007812 */ /* 0x004fc800078ec0ff */
[----:B------:R-:W-:-:S13]  /*1a010*/  ISETP.NE.AND P0, PT, R0, RZ, PT ;  /* 0x000000ff0000720c */ /* 0x000fda0003f05270 */
[----:B0-----:R-:W0:Y:S01]  /*1a020*/  @!P0 S2R R3, SR_CgaCtaId ;  /* 0x0000000000038919 */ /* 0x001e220000008800 */
[----:B------:R-:W-:-:S04]  /*1a030*/  @!P0 MOV R0, 0x400 ;  /* 0x0000040000008802 */ /* 0x000fc80000000f00 */
[----:B0-----:R-:W-:-:S05]  /*1a040*/  @!P0 LEA R17, R3, R0, 0x18 ;  /* 0x0000000003118211 */ /* 0x001fca00078ec0ff */
[----:B------:R0:W-:Y:S01]  /*1a050*/  @!P0 STS.128 [R17+0x28cd0], R24 ;  /* 0x028cd01811008388 */ /* 0x0001e20000000c00 */
[----:B------:R-:W-:Y:S06]  /*1a060*/  BAR.ARV 0x5, 0x180 ;  /* 0x0146000000007b1d */ /* 0x000fec0000002000 */
.L_x_834:
[----:B------:R-:W-:Y:S02]  /*1a070*/  ULDC UR4, c[0x0][0xc3c] ;  /* 0x00030f0000047ab9 */ /* 0x000fe40000000800 */
[----:B----4-:R-:W-:-:S13]  /*1a080*/  ISETP.GE.AND P0, PT, R27, UR4, PT ;  /* 0x000000041b007c0c */ /* 0x010fda000bf06270 */
[----:B------:R-:W-:Y:S05]  /*1a090*/  @!P0 BRA `(.L_x_844) ;  /* 0xffffff9800188947 */ /* 0x000fea000383ffff */
[----:B------:R-:W-:Y:S05]  /*1a0a0*/  BSYNC B8 ;  /* 0x0000000000087941 */ /* 0x000fea0003800000 */
.L_x_735:
[----:B------:R-:W4:Y:S01]  /*1a0b0*/  LDL.LU R0, [R1+0x20] ;  /* 0x0000200001007983 */ /* 0x000f220000300800 */
[----:B------:R-:W-:Y:S01]  /*1a0c0*/  BSSY B0, `(.L_x_845) ;  /* 0x000000b000007945 */ /* 0x000fe20003800000 */
[----:B-1----:R-:W1:Y:S01]  /*1a0d0*/  S2R R5, SR_CgaCtaId ;  /* 0x0000000000057919 */ /* 0x002e620000008800 */
[----:B----4-:R-:W-:-:S05]  /*1a0e0*/  VIADD R0, R0, 0x1 ;  /* 0x0000000100007836 */ /* 0x010fca0000000000 */
[----:B------:R-:W-:-:S04]  /*1a0f0*/  LEA.HI R2, R0, R0, RZ, 0x1 ;  /* 0x0000000000027211 */ /* 0x000fc800078f08ff */
[----:B------:R-:W-:Y:S02]  /*1a100*/  LOP3.LUT R3, R2, 0xfffffffe, RZ, 0xc0, !PT ;  /* 0xfffffffe02037812 */ /* 0x000fe400078ec0ff */
[----:B------:R-:W-:-:S03]  /*1a110*/  MOV R2, 0x400 ;  /* 0x0000040000027802 */ /* 0x000fc60000000f00 */
[----:B------:R-:W-:Y:S01]  /*1a120*/  IMAD.IADD R0, R0, 0x1, -R3 ;  /* 0x0000000100007824 */ /* 0x000fe200078e0a03 */
[----:B-1----:R-:W-:-:S04]  /*1a130*/  LEA R7, R5, R2, 0x18 ;  /* 0x0000000205077211 */ /* 0x002fc800078ec0ff */
[----:B------:R-:W-:-:S04]  /*1a140*/  SHF.L.U32 R0, R0, 0x1f, RZ ;  /* 0x0000001f00007819 */ /* 0x000fc800000006ff */
[----:B------:R-:W1:Y:S02]  /*1a150*/  SYNCS.PHASECHK.TRANS64.TRYWAIT P0, [R7+URZ+0x28c20], R0 ;  /* 0x028c2000070075a7 */ /* 0x000e64000800017f */
[----:B-1----:R-:W-:Y:S05]  /*1a160*/  @!P0 BRA `(.L_x_846) ;  /* 0x0000003800d88947 */ /* 0x002fea0003800000 */
.L_x_979:
[----:B------:R-:W-:Y:S05]  /*1a170*/  BSYNC B0 ;  /* 0x0000000000007941 */ /* 0x000fea0003800000 */
.L_x_845:
[----:B------:R-:W-:-:S03]  /*1a180*/  UMOV UR4, 0xffffffff ;  /* 0xffffffff00047882 */ /* 0x000fc60000000000 */
[----:B------:R-:W-:Y:S05]  /*1a190*/  BRA.DIV UR4, `(.L_x_847) ;  /* 0x0000003a04e07947 */ /* 0x000fea000b800000 */
[----:B-1----:R-:W1:Y:S02]  /*1a1a0*/  S2R R0, SR_TID.X ;  /* 0x0000000000007919 */ /* 0x002e640000002100 */
[----:B-1----:R-:W-:-:S04]  /*1a1b0*/  SHF.R.U32.HI R0, RZ, 0x5, R0 ;  /* 0x00000005ff007819 */ /* 0x002fc80000011600 */
[----:B------:R-:W-:-:S05]  /*1a1c0*/  LOP3.LUT R0, R0, 0x3, RZ, 0xc0, !PT ;  /* 0x0000000300007812 */ /* 0x000fca00078ec0ff */
[----:B------:R1:W4:Y:S02]  /*1a1d0*/  SHFL.IDX PT, R14, R0, RZ, 0x1f ;  /* 0x00001fff000e7589 */ /* 0x00032400000e0000 */
.L_x_982:
[----:B----4-:R-:W-:-:S13]  /*1a1e0*/  ISETP.NE.AND P0, PT, R14, RZ, PT ;  /* 0x000000ff0e00720c */ /* 0x010fda0003f05270 */
[----:B------:R-:W-:Y:S05]  /*1a1f0*/  @P0 BRA `(.L_x_590) ;  /* 0x0000000000880947 */ /* 0x000fea0003800000 */
[----:B------:R-:W-:-:S03]  /*1a200*/  UMOV UR4, 0xffffffff ;  /* 0xffffffff00047882 */ /* 0x000fc60000000000 */
[----:B------:R-:W-:Y:S05]  /*1a210*/  BRA.DIV UR4, `(.L_x_848) ;  /* 0x0000003a04f47947 */ /* 0x000fea000b800000 */
[----:B------:R-:W-:-:S13]  /*1a220*/  ELECT P6, URZ, PT ;  /* 0x00000000003f782f */ /* 0x000fda00038c0000 */
.L_x_985:
[----:B------:R-:W-:Y:S05]  /*1a230*/  @!P6 BRA `(.L_x_590) ;  /* 0x000000000078e947 */ /* 0x000fea0003800000 */
[----:B------:R-:W-:-:S06]  /*1a240*/  ULOP3.LUT UR4, UR36, 0x2, URZ, 0xfc, !UPT ;  /* 0x0000000224047892 */ /* 0x000fcc000f8efc3f */
[----:B-1----:R-:W-:-:S05]  /*1a250*/  IMAD.U32 R0, RZ, RZ, UR4 ;  /* 0x00000004ff007e24 */ /* 0x002fca000f8e00ff */
[----:B------:R-:W-:-:S13]  /*1a260*/  ISETP.NE.AND P0, PT, R0, 0x3, PT ;  /* 0x000000030000780c */ /* 0x000fda0003f05270 */
[----:B------:R-:W-:Y:S05]  /*1a270*/  @!P0 BRA `(.L_x_849) ;  /* 0x0000000000048947 */ /* 0x000fea0003800000 */
[----:B------:R-:W-:Y:S01]  /*1a280*/  BPT.TRAP 0x1 ;  /* 0x000000040000795c */ /* 0x000fe20000300000 */
.L_x_849:
[----:B------:R-:W-:Y:S01]  /*1a290*/  IMAD R5, R22, 0x8, R7 ;  /* 0x0000000816057824 */ /* 0x000fe200078e0207 */
[----:B------:R-:W-:Y:S01]  /*1a2a0*/  SHF.L.U32 R0, R28, 0x1f, RZ ;  /* 0x0000001f1c007819 */ /* 0x000fe200000006ff */
[----:B------:R-:W-:-:S03]  /*1a2b0*/  VIADD R22, R22, 0x1 ;  /* 0x0000000116167836 */ /* 0x000fc60000000000 */
[----:B------:R-:W1:Y:S02]  /*1a2c0*/  SYNCS.PHASECHK.TRANS64.TRYWAIT P1, [R5+URZ+0x28c40], R0 ;  /* 0x028c4000050075a7 */ /* 0x000e64000802017f */
[----:B------:R-:W-:-:S04]  /*1a2d0*/  ISETP.NE.AND P2, PT, R22, 0x2, PT ;  /* 0x000000021600780c */ /* 0x000fc80003f45270 */
[----:B------:R-:W-:Y:S01]  /*1a2e0*/  SEL R3, RZ, 0x1, P2 ;  /* 0x00000001ff037807 */ /* 0x000fe20001000000 */
[----:B-1----:R-:W-:Y:S08]  /*1a2f0*/  @!P1 BRA `(.L_x_850) ;  /* 0x0000003800dc9947 */ /* 0x002ff00003800000 */
.L_x_986:
[----:B------:R-:W-:Y:S02]  /*1a300*/  SEL R22, R22, RZ, P2 ;  /* 0x000000ff16167207 */ /* 0x000fe40001000000 */
[----:B------:R-:W-:Y:S01]  /*1a310*/  LOP3.LUT R2, R28, R3, RZ, 0x3c, !PT ;  /* 0x000000031c027212 */ /* 0x000fe200078e3cff */
[----:B------:R-:W-:Y:S06]  /*1a320*/  @!P0 BRA `(.L_x_851) ;  /* 0x0000000000048947 */ /* 0x000fec0003800000 */
[----:B------:R-:W-:Y:S01]  /*1a330*/  BPT.TRAP 0x1 ;  /* 0x000000040000795c */ /* 0x000fe20000300000 */
.L_x_851:
[----:B------:R-:W-:Y:S01]  /*1a340*/  IMAD R3, R22, 0x8, R7 ;  /* 0x0000000816037824 */ /* 0x000fe200078e0207 */
[----:B------:R-:W-:-:S04]  /*1a350*/  SHF.L.U32 R2, R2, 0x1f, RZ ;  /* 0x0000001f02027819 */ /* 0x000fc800000006ff */
[----:B------:R-:W4:Y:S02]  /*1a360*/  SYNCS.PHASECHK.TRANS64.TRYWAIT P1, [R3+URZ+0x28c40], R2 ;  /* 0x028c4002030075a7 */ /* 0x000f24000802017f */
[----:B----4-:R-:W-:Y:S05]  /*1a370*/  @!P1 BRA `(.L_x_852) ;  /* 0x0000003800d09947 */ /* 0x010fea0003800000 */
.L_x_987:
[----:B------:R-:W-:Y:S05]  /*1a380*/  @!P0 BRA `(.L_x_853) ;  /* 0x0000000000048947 */ /* 0x000fea0003800000 */
[----:B------:R-:W-:Y:S01]  /*1a390*/  BPT.TRAP 0x1 ;  /* 0x000000040000795c */ /* 0x000fe20000300000 */
.L_x_853:
[----:B------:R-:W5:Y:S02]  /*1a3a0*/  SYNCS.PHASECHK.TRANS64.TRYWAIT P1, [R5+URZ+0x28c60], R0 ;  /* 0x028c6000050075a7 */ /* 0x000f64000802017f */
[----:B-----5:R-:W-:Y:S05]  /*1a3b0*/  @!P1 BRA `(.L_x_854) ;  /* 0x0000003800d49947 */ /* 0x020fea0003800000 */
.L_x_988:
[----:B------:R-:W-:Y:S05]  /*1a3c0*/  @!P0 BRA `(.L_x_855) ;  /* 0x0000000000048947 */ /* 0x000fea0003800000 */
[----:B------:R-:W-:Y:S01]  /*1a3d0*/  BPT.TRAP 0x1 ;  /* 0x000000040000795c */ /* 0x000fe20000300000 */
.L_x_855:
[----:B------:R0:W0:Y:S02]  /*1a3e0*/  SYNCS.PHASECHK.TRANS64.TRYWAIT P0, [R3+URZ+0x28c60], R2 ;  /* 0x028c6002030075a7 */ /* 0x000024000800017f */
[----:B0-----:R-:W-:Y:S05]  /*1a3f0*/  @!P0 NANOSLEEP.SYNCS 0x989680 ;  /* 0x009896800000895d */ /* 0x001fea0003900000 */
[----:B------:R-:W0:Y:S02]  /*1a400*/  @!P0 SYNCS.PHASECHK.TRANS64 P0, [R3+URZ+0x28c60], R2 ;  /* 0x028c6002030085a7 */ /* 0x000e24000800007f */
[----:B0-----:R-:W-:Y:S05]  /*1a410*/  @!P0 BRA `(.L_x_855) ;  /* 0xfffffffc00f08947 */ /* 0x001fea000383ffff */
.L_x_590:
[----:B------:R-:W-:Y:S05]  /*1a420*/  BSYNC B9 ;  /* 0x0000000000097941 */ /* 0x000fea0003800000 */
.L_x_587:
[----:B------:R-:W-:Y:S05]  /*1a430*/  EXIT ;  /* 0x000000000000794d */ /* 0x000fea0003800000 */
.L_x_608:
[----:B0-----:R0:W1:Y:S02]  /*1a440*/  SYNCS.PHASECHK.TRANS64.TRYWAIT P4, [R58+URZ+0x28c90], R65 ;  /* 0x028c90413a0075a7 */ /* 0x001064000808017f */
[----:B-1----:R-:W-:Y:S05]  /*1a450*/  @!P4 NANOSLEEP.SYNCS 0x989680 ;  /* 0x009896800000c95d */ /* 0x002fea0003900000 */
[----:B------:R-:W1:Y:S02]  /*1a460*/  @!P4 SYNCS.PHASECHK.TRANS64 P4, [R58+URZ+0x28c90], R65 ;  /* 0x028c90413a00c5a7 */ /* 0x000e64000808007f */
[----:B-1----:R-:W-:Y:S05]  /*1a470*/  @!P4 BRA `(.L_x_608) ;  /* 0xfffffffc00f0c947 */ /* 0x002fea000383ffff */
[----:B------:R-:W-:Y:S05]  /*1a480*/  BRA `(.L_x_856) ;  /* 0xfffffe8c00007947 */ /* 0x000fea000383ffff */
.L_x_609:
[----:B------:R-:W-:Y:S01]  /*1a490*/  BSSY B1, `(.L_x_857) ;  /* 0x0000007000017945 */ /* 0x000fe20003800000 */
[----:B------:R-:W-:Y:S02]  /*1a4a0*/  IMAD.MOV.U32 R12, RZ, RZ, RZ ;  /* 0x000000ffff0c7224 */ /* 0x000fe400078e00ff */
[----:B------:R-:W-:Y:S02]  /*1a4b0*/  IMAD.MOV.U32 R11, RZ, RZ, 0x1c1f ;  /* 0x00001c1fff0b7424 */ /* 0x000fe400078e00ff */
[----:B------:R-:W-:-:S07]  /*1a4c0*/  IMAD.MOV.U32 R15, RZ, RZ, -0x1 ;  /* 0xffffffffff0f7424 */ /* 0x000fce00078e00ff */
[----:B0-----:R-:W-:Y:S05]  /*1a4d0*/  WARPSYNC.COLLECTIVE R15, `(.L_x_858) ;  /* 0x000000000f087348 */ /* 0x001fea0003c00000 */
[----:B------:R1:W2:Y:S02]  /*1a4e0*/  SHFL.IDX P6, R14, R13, R12, R11 ;  /* 0x0000000c0d0e7389 */ /* 0x0002a400000c000b */
[----:B012---:R-:W-:Y:S01]  /*1a4f0*/  ENDCOLLECTIVE ;  /* 0x000000000000791b */ /* 0x007fe20003800000 */
.L_x_858:
[----:B------:R-:W-:Y:S05]  /*1a500*/  BSYNC B1 ;  /* 0x0000000000017941 */ /* 0x000fea0003800000 */
.L_x_857:
[----:B------:R-:W-:Y:S02]  /*1a510*/  IMAD.MOV.U32 R13, RZ, RZ, R67 ;  /* 0x000000ffff0d7224 */ /* 0x000fe400078e0043 */
[----:B------:R-:W-:Y:S02]  /*1a520*/  IMAD.MOV.U32 R12, RZ, RZ, RZ ;  /* 0x000000ffff0c7224 */ /* 0x000fe400078e00ff */
[----:B------:R-:W-:Y:S02]  /*1a530*/  IMAD.MOV.U32 R11, RZ, RZ, 0x1c1f ;  /* 0x00001c1fff0b7424 */ /* 0x000fe400078e00ff */
[----:B------:R-:W-:Y:S02]  /*1a540*/  IMAD.MOV.U32 R15, RZ, RZ, -0x1 ;  /* 0xffffffffff0f7424 */ /* 0x000fe400078e00ff */
[----:B------:R-:W-:-:S07]  /*1a550*/  IMAD.MOV.U32 R69, RZ, RZ, R14 ;  /* 0x000000ffff457224 */ /* 0x000fce00078e000e */
[----:B------:R-:W-:Y:S05]  /*1a560*/  WARPSYNC.COLLECTIVE R15, `(.L_x_859) ;  /* 0x000000000f087348 */ /* 0x000fea0003c00000 */
[----:B------:R0:W1:Y:S02]  /*1a570*/  SHFL.IDX P6, R14, R13, R12, R11 ;  /* 0x0000000c0d0e7389 */ /* 0x00006400000c000b */
[----:B01----:R-:W-:Y:S01]  /*1a580*/  ENDCOLLECTIVE ;  /* 0x000000000000791b */ /* 0x003fe20003800000 */
.L_x_859:
[----:B------:R-:W-:Y:S05]  /*1a590*/  BRA `(.L_x_860) ;  /* 0xfffffe8800d07947 */ /* 0x000fea000383ffff */
.L_x_619:
[----:B0-----:R0:W1:Y:S02]  /*1a5a0*/  SYNCS.PHASECHK.TRANS64.TRYWAIT P4, [R58+URZ+0x28c90], R65 ;  /* 0x028c90413a0075a7 */ /* 0x001064000808017f */
[----:B-1----:R-:W-:Y:S05]  /*1a5b0*/  @!P4 NANOSLEEP.SYNCS 0x989680 ;  /* 0x009896800000c95d */ /* 0x002fea0003900000 */
[----:B------:R-:W1:Y:S02]  /*1a5c0*/  @!P4 SYNCS.PHASECHK.TRANS64 P4, [R58+URZ+0x28c90], R65 ;  /* 0x028c90413a00c5a7 */ /* 0x000e64000808007f */
[----:B-1----:R-:W-:Y:S05]  /*1a5d0*/  @!P4 BRA `(.L_x_619) ;  /* 0xfffffffc00f0c947 */ /* 0x002fea000383ffff */
[----:B------:R-:W-:Y:S05]  /*1a5e0*/  BRA `(.L_x_861) ;  /* 0xfffffe9400547947 */ /* 0x000fea000383ffff */
.L_x_620:
[----:B------:R-:W-:Y:S01]  /*1a5f0*/  BSSY B1, `(.L_x_862) ;  /* 0x0000007000017945 */ /* 0x000fe20003800000 */
[----:B------:R-:W-:Y:S02]  /*1a600*/  IMAD.MOV.U32 R12, RZ, RZ, RZ ;  /* 0x000000ffff0c7224 */ /* 0x000fe400078e00ff */
[----:B------:R-:W-:Y:S02]  /*1a610*/  IMAD.MOV.U32 R11, RZ, RZ, 0x1c1f ;  /* 0x00001c1fff0b7424 */ /* 0x000fe400078e00ff */
[----:B------:R-:W-:-:S07]  /*1a620*/  IMAD.MOV.U32 R15, RZ, RZ, -0x1 ;  /* 0xffffffffff0f7424 */ /* 0x000fce00078e00ff */
[----:B0-----:R-:W-:Y:S05]  /*1a630*/  WARPSYNC.COLLECTIVE R15, `(.L_x_863) ;  /* 0x000000000f087348 */ /* 0x001fea0003c00000 */
[----:B------:R1:W2:Y:S02]  /*1a640*/  SHFL.IDX P6, R14, R13, R12, R11 ;  /* 0x0000000c0d0e7389 */ /* 0x0002a400000c000b */
[----:B012---:R-:W-:Y:S01]  /*1a650*/  ENDCOLLECTIVE ;  /* 0x000000000000791b */ /* 0x007fe20003800000 */
.L_x_863:
[----:B------:R-:W-:Y:S05]  /*1a660*/  BSYNC B1 ;  /* 0x0000000000017941 */ /* 0x000fea0003800000 */
.L_x_862:
        /* <DEDUP_REMOVED lines=8> */
.L_x_864:
[----:B------:R-:W-:Y:S01]  /*1a6f0*/  IMAD.MOV.U32 R67, RZ, RZ, R14 ;  /* 0x000000ffff437224 */ /* 0x000fe200078e000e */
[----:B------:R-:W-:Y:S06]  /*1a700*/  BRA `(.L_x_865) ;  /* 0xfffffe9400207947 */ /* 0x000fec000383ffff */
.L_x_625:
[----:B-1----:R1:W2:Y:S02]  /*1a710*/  SYNCS.PHASECHK.TRANS64.TRYWAIT P2, [R58+URZ+0x28c90], R65 ;  /* 0x028c90413a0075a7 */ /* 0x0022a4000804017f */
[----:B--2---:R-:W-:Y:S05]  /*1a720*/  @!P2 NANOSLEEP.SYNCS 0x989680 ;  /* 0x009896800000a95d */ /* 0x004fea0003900000 */
[----:B------:R-:W2:Y:S02]  /*1a730*/  @!P2 SYNCS.PHASECHK.TRANS64 P2, [R58+URZ+0x28c90], R65 ;  /* 0x028c90413a00a5a7 */ /* 0x000ea4000804007f */
[----:B--2---:R-:W-:Y:S05]  /*1a740*/  @!P2 BRA `(.L_x_625) ;  /* 0xfffffffc00f0a947 */ /* 0x004fea000383ffff */
[----:B------:R-:W-:Y:S05]  /*1a750*/  BRA `(.L_x_866) ;  /* 0xfffffe9c00307947 */ /* 0x000fea000383ffff */
.L_x_626:
[----:B------:R-:W-:Y:S01]  /*1a760*/  BSSY B1, `(.L_x_867) ;  /* 0x0000007000017945 */ /* 0x000fe20003800000 */
[----:B------:R-:W-:Y:S02]  /*1a770*/  IMAD.MOV.U32 R12, RZ, RZ, RZ ;  /* 0x000000ffff0c7224 */ /* 0x000fe400078e00ff */
[----:B------:R-:W-:Y:S02]  /*1a780*/  IMAD.MOV.U32 R11, RZ, RZ, 0x1c1f ;  /* 0x00001c1fff0b7424 */ /* 0x000fe400078e00ff */
[----:B------:R-:W-:-:S07]  /*1a790*/  IMAD.MOV.U32 R15, RZ, RZ, -0x1 ;  /* 0xffffffffff0f7424 */ /* 0x000fce00078e00ff */
[----:B-1----:R-:W-:Y:S05]  /*1a7a0*/  WARPSYNC.COLLECTIVE R15, `(.L_x_868) ;  /* 0x000000000f087348 */ /* 0x002fea0003c00000 */
[----:B------:R0:W2:Y:S02]  /*1a7b0*/  SHFL.IDX P6, R14, R13, R12, R11 ;  /* 0x0000000c0d0e7389 */ /* 0x0000a400000c000b */
[----:B012---:R-:W-:Y:S01]  /*1a7c0*/  ENDCOLLECTIVE ;  /* 0x000000000000791b */ /* 0x007fe20003800000 */
.L_x_868:
[----:B------:R-:W-:Y:S05]  /*1a7d0*/  BSYNC B1 ;  /* 0x0000000000017941 */ /* 0x000fea0003800000 */
.L_x_867:
        /* <DEDUP_REMOVED lines=8> */
.L_x_869:
[----:B------:R-:W-:Y:S05]  /*1a860*/  BRA `(.L_x_870) ;  /* 0xfffffe9c00507947 */ /* 0x000fea000383ffff */
.L_x_630:
[----:B-1----:R1:W2:Y:S02]  /*1a870*/  SYNCS.PHASECHK.TRANS64.TRYWAIT P3, [R58+URZ+0x28cb0], R65 ;  /* 0x028cb0413a0075a7 */ /* 0x0022a4000806017f */
[----:B--2---:R-:W-:Y:S05]  /*1a880*/  @!P3 NANOSLEEP.SYNCS 0x989680 ;  /* 0x009896800000b95d */ /* 0x004fea0003900000 */
[----:B------:R-:W2:Y:S02]  /*1a890*/  @!P3 SYNCS.PHASECHK.TRANS64 P3, [R58+URZ+0x28cb0], R65 ;  /* 0x028cb0413a00b5a7 */ /* 0x000ea4000806007f */
[----:B--2---:R-:W-:Y:S05]  /*1a8a0*/  @!P3 BRA `(.L_x_630) ;  /* 0xfffffffc00f0b947 */ /* 0x004fea000383ffff */
[----:B------:R-:W-:Y:S05]  /*1a8b0*/  BRA `(.L_x_871) ;  /* 0xfffffe9c00dc7947 */ /* 0x000fea000383ffff */
.L_x_643:
[----:B0-----:R0:W1:Y:S02]  /*1a8c0*/  SYNCS.PHASECHK.TRANS64.TRYWAIT P1, [R10+URZ+0x28c50], R7 ;  /* 0x028c50070a0075a7 */ /* 0x001064000802017f */
[----:B-1----:R-:W-:Y:S05]  /*1a8d0*/  @!P1 NANOSLEEP.SYNCS 0x989680 ;  /* 0x009896800000995d */ /* 0x002fea0003900000 */
[----:B------:R-:W1:Y:S02]  /*1a8e0*/  @!P1 SYNCS.PHASECHK.TRANS64 P1, [R10+URZ+0x28c50], R7 ;  /* 0x028c50070a0095a7 */ /* 0x000e64000802007f */
[----:B-1----:R-:W-:Y:S05]  /*1a8f0*/  @!P1 BRA `(.L_x_643) ;  /* 0xfffffffc00f09947 */ /* 0x002fea000383ffff */
[----:B------:R-:W-:Y:S05]  /*1a900*/  BRA `(.L_x_872) ;  /* 0xfffffeb000447947 */ /* 0x000fea000383ffff */
.L_x_651:
[----:B-1----:R1:W2:Y:S02]  /*1a910*/  SYNCS.PHASECHK.TRANS64.TRYWAIT P1, [R10+URZ+0x28c50], R11 ;  /* 0x028c500b0a0075a7 */ /* 0x0022a4000802017f */
[----:B--2---:R-:W-:Y:S05]  /*1a920*/  @!P1 NANOSLEEP.SYNCS 0x989680 ;  /* 0x009896800000995d */ /* 0x004fea0003900000 */
[----:B------:R-:W2:Y:S02]  /*1a930*/  @!P1 SYNCS.PHASECHK.TRANS64 P1, [R10+URZ+0x28c50], R11 ;  /* 0x028c500b0a0095a7 */ /* 0x000ea4000802007f */
[----:B--2---:R-:W-:Y:S05]  /*1a940*/  @!P1 BRA `(.L_x_651) ;  /* 0xfffffffc00f09947 */ /* 0x004fea000383ffff */
[----:B------:R-:W-:Y:S05]  /*1a950*/  BRA `(.L_x_650) ;  /* 0xfffffebc00647947 */ /* 0x000fea000383ffff */
.L_x_667:
        /* <DEDUP_REMOVED lines=8> */
.L_x_874:
[----:B------:R-:W-:Y:S05]  /*1a9e0*/  BSYNC B1 ;  /* 0x0000000000017941 */ /* 0x000fea0003800000 */
.L_x_873:
        /* <DEDUP_REMOVED lines=8> */
.L_x_875:
[----:B------:R-:W-:Y:S02]  /*1aa70*/  IMAD.MOV.U32 R13, RZ, RZ, R24 ;  /* 0x000000ffff0d7224 */ /* 0x000fe400078e0018 */
[----:B------:R-:W-:-:S07]  /*1aa80*/  IMAD.MOV.U32 R3, RZ, RZ, R14 ;  /* 0x000000ffff037224 */ /* 0x000fce00078e000e */
[----:B------:R-:W-:Y:S05]  /*1aa90*/  WARPSYNC.COLLECTIVE R15, `(.L_x_876) ;  /* 0x000000000f087348 */ /* 0x000fea0003c00000 */
[----:B------:R0:W1:Y:S02]  /*1aaa0*/  SHFL.IDX P6, R14, R13, R12, R11 ;  /* 0x0000000c0d0e7389 */ /* 0x00006400000c000b */
[----:B01----:R-:W-:Y:S01]  /*1aab0*/  ENDCOLLECTIVE ;  /* 0x000000000000791b */ /* 0x003fe20003800000 */
.L_x_876:
[----:B------:R-:W-:Y:S02]  /*1aac0*/  IMAD.MOV.U32 R13, RZ, RZ, R27 ;  /* 0x000000ffff0d7224 */ /* 0x000fe400078e001b */
[----:B------:R-:W-:-:S07]  /*1aad0*/  IMAD.MOV.U32 R24, RZ, RZ, R14 ;  /* 0x000000ffff187224 */ /* 0x000fce00078e000e */
[----:B------:R-:W-:Y:S05]  /*1aae0*/  WARPSYNC.COLLECTIVE R15, `(.L_x_877) ;  /* 0x000000000f087348 */ /* 0x000fea0003c00000 */
[----:B------:R0:W1:Y:S02]  /*1aaf0*/  SHFL.IDX P6, R14, R13, R12, R11 ;  /* 0x0000000c0d0e7389 */ /* 0x00006400000c000b */
[----:B01----:R-:W-:Y:S01]  /*1ab00*/  ENDCOLLECTIVE ;  /* 0x000000000000791b */ /* 0x003fe20003800000 */
.L_x_877:
[----:B------:R-:W-:Y:S01]  /*1ab10*/  IMAD.MOV.U32 R21, RZ, RZ, R14 ;  /* 0x000000ffff157224 */ /* 0x000fe200078e000e */
[----:B------:R-:W-:Y:S06]  /*1ab20*/  BRA `(.L_x_878) ;  /* 0xfffffed400287947 */ /* 0x000fec000383ffff */
.L_x_671:
[----:B0-----:R0:W1:Y:S02]  /*1ab30*/  SYNCS.PHASECHK.TRANS64.TRYWAIT P0, [R2+URZ+0x28c00], R25 ;  /* 0x028c0019020075a7 */ /* 0x001064000800017f */
[----:B-1----:R-:W-:Y:S05]  /*1ab40*/  @!P0 NANOSLEEP.SYNCS 0x989680 ;  /* 0x009896800000895d */ /* 0x002fea0003900000 */
[----:B------:R-:W1:Y:S02]  /*1ab50*/  @!P0 SYNCS.PHASECHK.TRANS64 P0, [R2+URZ+0x28c00], R25 ;  /* 0x028c0019020085a7 */ /* 0x000e64000800007f */
[----:B-1----:R-:W-:Y:S05]  /*1ab60*/  @!P0 BRA `(.L_x_671) ;  /* 0xfffffffc00f08947 */ /* 0x002fea000383ffff */
[----:B------:R-:W-:Y:S05]  /*1ab70*/  BRA `(.L_x_879) ;  /* 0xfffffed800447947 */ /* 0x000fea000383ffff */
.L_x_679:
        /* <DEDUP_REMOVED lines=8> */
.L_x_881:
[----:B------:R-:W-:Y:S05]  /*1ac00*/  BSYNC B1 ;  /* 0x0000000000017941 */ /* 0x000fea0003800000 */
.L_x_880:
        /* <DEDUP_REMOVED lines=8> */
.L_x_882:
[----:B------:R-:W-:Y:S02]  /*1ac90*/  IMAD.MOV.U32 R13, RZ, RZ, R24 ;  /* 0x000000ffff0d7224 */ /* 0x000fe400078e0018 */
[----:B------:R-:W-:-:S07]  /*1aca0*/  IMAD.MOV.U32 R3, RZ, RZ, R14 ;  /* 0x000000ffff037224 */ /* 0x000fce00078e000e */
[----:B------:R-:W-:Y:S05]  /*1acb0*/  WARPSYNC.COLLECTIVE R15, `(.L_x_883) ;  /* 0x000000000f087348 */ /* 0x000fea0003c00000 */
[----:B------:R0:W1:Y:S02]  /*1acc0*/  SHFL.IDX P6, R14, R13, R12, R11 ;  /* 0x0000000c0d0e7389 */ /* 0x00006400000c000b */
[----:B01----:R-:W-:Y:S01]  /*1acd0*/  ENDCOLLECTIVE ;  /* 0x000000000000791b */ /* 0x003fe20003800000 */
.L_x_883:
[----:B------:R-:W-:Y:S02]  /*1ace0*/  IMAD.MOV.U32 R13, RZ, RZ, R27 ;  /* 0x000000ffff0d7224 */ /* 0x000fe400078e001b */
[----:B------:R-:W-:-:S07]  /*1acf0*/  IMAD.MOV.U32 R20, RZ, RZ, R14 ;  /* 0x000000ffff147224 */ /* 0x000fce00078e000e */
[----:B------:R-:W-:Y:S05]  /*1ad00*/  WARPSYNC.COLLECTIVE R15, `(.L_x_884) ;  /* 0x000000000f087348 */ /* 0x000fea0003c00000 */
[----:B------:R0:W1:Y:S02]  /*1ad10*/  SHFL.IDX P6, R14, R13, R12, R11 ;  /* 0x0000000c0d0e7389 */ /* 0x00006400000c000b */
[----:B01----:R-:W-:Y:S01]  /*1ad20*/  ENDCOLLECTIVE ;  /* 0x000000000000791b */ /* 0x003fe20003800000 */
.L_x_884:
[----:B------:R-:W-:Y:S05]  /*1ad30*/  BRA `(.L_x_885) ;  /* 0xfffffee000b47947 */ /* 0x000fea000383ffff */
.L_x_683:
[----:B0-----:R0:W1:Y:S02]  /*1ad40*/  SYNCS.PHASECHK.TRANS64.TRYWAIT P1, [R2+URZ+0x28c00], R27 ;  /* 0x028c001b020075a7 */ /* 0x001064000802017f */
[----:B-1----:R-:W-:Y:S05]  /*1ad50*/  @!P1 NANOSLEEP.SYNCS 0x989680 ;  /* 0x009896800000995d */ /* 0x002fea0003900000 */
[----:B------:R-:W1:Y:S02]  /*1ad60*/  @!P1 SYNCS.PHASECHK.TRANS64 P1, [R2+URZ+0x28c00], R27 ;  /* 0x028c001b020095a7 */ /* 0x000e64000802007f */
[----:B-1----:R-:W-:Y:S05]  /*1ad70*/  @!P1 BRA `(.L_x_683) ;  /* 0xfffffffc00f09947 */ /* 0x002fea000383ffff */
[----:B------:R-:W-:Y:S05]  /*1ad80*/  BRA `(.L_x_886) ;  /* 0xfffffee400947947 */ /* 0x000fea000383ffff */
.L_x_689:
[----:B0-----:R0:W1:Y:S02]  /*1ad90*/  SYNCS.PHASECHK.TRANS64.TRYWAIT P1, [R14+URZ+0x28c30], R15 ;  /* 0x028c300f0e0075a7 */ /* 0x001064000802017f */
[----:B-1----:R-:W-:Y:S05]  /*1ada0*/  @!P1 NANOSLEEP.SYNCS 0x989680 ;  /* 0x009896800000995d */ /* 0x002fea0003900000 */
[----:B------:R-:W1:Y:S02]  /*1adb0*/  @!P1 SYNCS.PHASECHK.TRANS64 P1, [R14+URZ+0x28c30], R15 ;  /* 0x028c300f0e0095a7 */ /* 0x000e64000802007f */
[----:B-1----:R-:W-:Y:S05]  /*1adc0*/  @!P1 BRA `(.L_x_689) ;  /* 0xfffffffc00f09947 */ /* 0x002fea000383ffff */
[----:B------:R-:W-:Y:S05]  /*1add0*/  BRA `(.L_x_688) ;  /* 0xfffffef000c87947 */ /* 0x000fea000383ffff */
.L_x_695:
[----:B--2---:R2:W3:Y:S02]  /*1ade0*/  SYNCS.PHASECHK.TRANS64.TRYWAIT P1, [R14+URZ+0x28c50], R15 ;  /* 0x028c500f0e0075a7 */ /* 0x0044e4000802017f */
[----:B---3--:R-:W-:Y:S05]  /*1adf0*/  @!P1 NANOSLEEP.SYNCS 0x989680 ;  /* 0x009896800000995d */ /* 0x008fea0003900000 */
[----:B------:R-:W3:Y:S02]  /*1ae00*/  @!P1 SYNCS.PHASECHK.TRANS64 P1, [R14+URZ+0x28c50], R15 ;  /* 0x028c500f0e0095a7 */ /* 0x000ee4000802007f */
[----:B---3--:R-:W-:Y:S05]  /*1ae10*/  @!P1 BRA `(.L_x_695) ;  /* 0xfffffffc00f09947 */ /* 0x008fea000383ffff */
[----:B------:R-:W-:Y:S05]  /*1ae20*/  BRA `(.L_x_694) ;  /* 0xffffff0400007947 */ /* 0x000fea000383ffff */
.L_x_703:
[----:B-1----:R1:W2:Y:S02]  /*1ae30*/  SYNCS.PHASECHK.TRANS64.TRYWAIT P2, [R21+URZ+0x28c30], R14 ;  /* 0x028c300e150075a7 */ /* 0x0022a4000804017f */
[----:B--2---:R-:W-:Y:S05]  /*1ae40*/  @!P2 NANOSLEEP.SYNCS 0x989680 ;  /* 0x009896800000a95d */ /* 0x004fea0003900000 */
[----:B------:R-:W2:Y:S02]  /*1ae50*/  @!P2 SYNCS.PHASECHK.TRANS64 P2, [R21+URZ+0x28c30], R14 ;  /* 0x028c300e1500a5a7 */ /* 0x000ea4000804007f */
[----:B--2---:R-:W-:Y:S05]  /*1ae60*/  @!P2 BRA `(.L_x_703) ;  /* 0xfffffffc00f0a947 */ /* 0x004fea000383ffff */
[----:B------:R-:W-:Y:S05]  /*1ae70*/  BRA `(.L_x_702) ;  /* 0xffffff08001c7947 */ /* 0x000fea000383ffff */
.L_x_709:
[----:B----4-:R4:W0:Y:S02]  /*1ae80*/  SYNCS.PHASECHK.TRANS64.TRYWAIT P2, [R21+URZ+0x28c50], R14 ;  /* 0x028c500e150075a7 */ /* 0x010824000804017f */
[----:B0-----:R-:W-:Y:S05]  /*1ae90*/  @!P2 NANOSLEEP.SYNCS 0x989680 ;  /* 0x009896800000a95d */ /* 0x001fea0003900000 */
[----:B------:R-:W0:Y:S02]  /*1aea0*/  @!P2 SYNCS.PHASECHK.TRANS64 P2, [R21+URZ+0x28c50], R14 ;  /* 0x028c500e1500a5a7 */ /* 0x000e24000804007f */
[----:B0-----:R-:W-:Y:S05]  /*1aeb0*/  @!P2 BRA `(.L_x_709) ;  /* 0xfffffffc00f0a947 */ /* 0x001fea000383ffff */
[----:B------:R-:W-:Y:S05]  /*1aec0*/  BRA `(.L_x_708) ;  /* 0xffffff1c00787947 */ /* 0x000fea000383ffff */
.L_x_743:
        /* <DEDUP_REMOVED lines=8> */
[----:B------:R-:W-:Y:S05]  /*1af50*/  WARPSYNC.COLLECTIVE R15, `(.L_x_888) ;  /* 0x000000000f087348 */ /* 0x000fea0003c00000 */
[----:B------:R0:W1:Y:S02]  /*1af60*/  SHFL.IDX P6, R14, R13, R12, R11 ;  /* 0x0000000c0d0e7389 */ /* 0x00006400000c000b */
[----:B01----:R-:W-:Y:S01]  /*1af70*/  ENDCOLLECTIVE ;  /* 0x000000000000791b */ /* 0x003fe20003800000 */
.L_x_888:
[----:B------:R-:W-:Y:S05]  /*1af80*/  BSYNC B1 ;  /* 0x0000000000017941 */ /* 0x000fea0003800000 */
.L_x_887:
[----:B------:R-:W-:Y:S05]  /*1af90*/  BRA `(.L_x_889) ;  /* 0xffffff9000a87947 */ /* 0x000fea000383ffff */
.L_x_745:
[----:B------:R-:W-:Y:S01]  /*1afa0*/  BSSY B1, `(.L_x_890) ;  /* 0x0000006000017945 */ /* 0x000fe20003800000 */
[----:B------:R-:W-:-:S07]  /*1afb0*/  IMAD.MOV.U32 R15, RZ, RZ, -0x1 ;  /* 0xffffffffff0f7424 */ /* 0x000fce00078e00ff */
[----:B0-----:R-:W-:Y:S05]  /*1afc0*/  WARPSYNC.COLLECTIVE R15, `(.L_x_891) ;  /* 0x000000000f0c7348 */ /* 0x001fea0003c00000 */
[----:B------:R-:W-:Y:S02]  /*1afd0*/  ELECT P6, UR62, PT ;  /* 0x00000000003e782f */ /* 0x000fe400038c0000 */
[----:B------:R-:W-:Y:S01]  /*1afe0*/  MOV R14, UR62 ;  /* 0x0000003e000e7c02 */ /* 0x000fe20008000f00 */
[----:B0-----:R-:W-:Y:S10]  /*1aff0*/  ENDCOLLECTIVE ;  /* 0x000000000000791b */ /* 0x001ff40003800000 */
.L_x_891:
[----:B------:R-:W-:Y:S05]  /*1b000*/  BSYNC B1 ;  /* 0x0000000000017941 */ /* 0x000fea0003800000 */
.L_x_890:
[----:B------:R-:W-:Y:S05]  /*1b010*/  BRA `(.L_x_744) ;  /* 0xffffff9000a07947 */ /* 0x000fea000383ffff */
.L_x_747:
[----:B0-----:R0:W1:Y:S02]  /*1b020*/  SYNCS.PHASECHK.TRANS64.TRYWAIT P0, [R17+URZ+0x28c20], R3 ;  /* 0x028c2003110075a7 */ /* 0x001064000800017f */
[----:B-1----:R-:W-:Y:S05]  /*1b030*/  @!P0 NANOSLEEP.SYNCS 0x989680 ;  /* 0x009896800000895d */ /* 0x002fea0003900000 */
[----:B------:R-:W1:Y:S02]  /*1b040*/  @!P0 SYNCS.PHASECHK.TRANS64 P0, [R17+URZ+0x28c20], R3 ;  /* 0x028c2003110085a7 */ /* 0x000e64000800007f */
[----:B-1----:R-:W-:Y:S05]  /*1b050*/  @!P0 BRA `(.L_x_747) ;  /* 0xfffffffc00f08947 */ /* 0x002fea000383ffff */
[----:B------:R-:W-:Y:S05]  /*1b060*/  BRA `(.L_x_892) ;  /* 0xffffff9000b07947 */ /* 0x000fea000383ffff */
.L_x_751:
[----:B0-----:R0:W1:Y:S02]  /*1b070*/  SYNCS.PHASECHK.TRANS64.TRYWAIT P0, [R3+URZ+0x28ca0], R8 ;  /* 0x028ca008030075a7 */ /* 0x001064000800017f */
[----:B-1----:R-:W-:Y:S05]  /*1b080*/  @!P0 NANOSLEEP.SYNCS 0x989680 ;  /* 0x009896800000895d */ /* 0x002fea0003900000 */
[----:B------:R-:W1:Y:S02]  /*1b090*/  @!P0 SYNCS.PHASECHK.TRANS64 P0, [R3+URZ+0x28ca0], R8 ;  /* 0x028ca008030085a7 */ /* 0x000e64000800007f */
[----:B-1----:R-:W-:Y:S05]  /*1b0a0*/  @!P0 BRA `(.L_x_751) ;  /* 0xfffffffc00f08947 */ /* 0x002fea000383ffff */
[----:B------:R-:W-:Y:S05]  /*1b0b0*/  BRA `(.L_x_893) ;  /* 0xffffff9000c87947 */ /* 0x000fea000383ffff */
.L_x_756:
[----:B-1----:R1:W2:Y:S02]  /*1b0c0*/  SYNCS.PHASECHK.TRANS64.TRYWAIT P0, [R3+URZ+0x28cc0], R8 ;  /* 0x028cc008030075a7 */ /* 0x0022a4000800017f */
[----:B--2---:R-:W-:Y:S05]  /*1b0d0*/  @!P0 NANOSLEEP.SYNCS 0x989680 ;  /* 0x009896800000895d */ /* 0x004fea0003900000 */
[----:B------:R-:W2:Y:S02]  /*1b0e0*/  @!P0 SYNCS.PHASECHK.TRANS64 P0, [R3+URZ+0x28cc0], R8 ;  /* 0x028cc008030085a7 */ /* 0x000ea4000800007f */
[----:B--2---:R-:W-:Y:S05]  /*1b0f0*/  @!P0 BRA `(.L_x_756) ;  /* 0xfffffffc00f08947 */ /* 0x004fea000383ffff */
[----:B------:R-:W-:Y:S05]  /*1b100*/  BRA `(.L_x_894) ;  /* 0xffffff9400447947 */ /* 0x000fea000383ffff */
.L_x_770:
[----:B0-----:R0:W1:Y:S02]  /*1b110*/  SYNCS.PHASECHK.TRANS64.TRYWAIT P2, [R8+URZ+0x28ca0], R2 ;  /* 0x028ca002080075a7 */ /* 0x001064000804017f */
[----:B-1----:R-:W-:Y:S05]  /*1b120*/  @!P2 NANOSLEEP.SYNCS 0x989680 ;  /* 0x009896800000a95d */ /* 0x002fea0003900000 */
[----:B------:R-:W1:Y:S02]  /*1b130*/  @!P2 SYNCS.PHASECHK.TRANS64 P2, [R8+URZ+0x28ca0], R2 ;  /* 0x028ca0020800a5a7 */ /* 0x000e64000804007f */
[----:B-1----:R-:W-:Y:S05]  /*1b140*/  @!P2 BRA `(.L_x_770) ;  /* 0xfffffffc00f0a947 */ /* 0x002fea000383ffff */
[----:B------:R-:W-:Y:S05]  /*1b150*/  BRA `(.L_x_895) ;  /* 0xffffff9c00a87947 */ /* 0x000fea000383ffff */
.L_x_775:
[----:B-1----:R1:W2:Y:S02]  /*1b160*/  SYNCS.PHASECHK.TRANS64.TRYWAIT P2, [R8+URZ+0x28cc0], R2 ;  /* 0x028cc002080075a7 */ /* 0x0022a4000804017f */
[----:B--2---:R-:W-:Y:S05]  /*1b170*/  @!P2 NANOSLEEP.SYNCS 0x989680 ;  /* 0x009896800000a95d */ /* 0x004fea0003900000 */
[----:B------:R-:W2:Y:S02]  /*1b180*/  @!P2 SYNCS.PHASECHK.TRANS64 P2, [R8+URZ+0x28cc0], R2 ;  /* 0x028cc0020800a5a7 */ /* 0x000ea4000804007f */
[----:B--2---:R-:W-:Y:S05]  /*1b190*/  @!P2 BRA `(.L_x_775) ;  /* 0xfffffffc00f0a947 */ /* 0x004fea000383ffff */
[----:B------:R-:W-:Y:S05]  /*1b1a0*/  BRA `(.L_x_896) ;  /* 0xffffffa000207947 */ /* 0x000fea000383ffff */
.L_x_797:
        /* <DEDUP_REMOVED lines=11> */
.L_x_898:
[----:B------:R-:W-:Y:S05]  /*1b260*/  BSYNC B0 ;  /* 0x0000000000007941 */ /* 0x000fea0003800000 */
.L_x_897:
[----:B------:R-:W-:Y:S05]  /*1b270*/  BRA `(.L_x_899) ;  /* 0xffffffb400947947 */ /* 0x000fea000383ffff */
.L_x_800:
[----:B0-----:R0:W1:Y:S02]  /*1b280*/  SYNCS.PHASECHK.TRANS64.TRYWAIT P0, [R30+URZ+0x28c40], R0 ;  /* 0x028c40001e0075a7 */ /* 0x001064000800017f */
[----:B-1----:R-:W-:Y:S05]  /*1b290*/  @!P0 NANOSLEEP.SYNCS 0x989680 ;  /* 0x009896800000895d */ /* 0x002fea0003900000 */
[----:B------:R-:W1:Y:S02]  /*1b2a0*/  @!P0 SYNCS.PHASECHK.TRANS64 P0, [R30+URZ+0x28c40], R0 ;  /* 0x028c40001e0085a7 */ /* 0x000e64000800007f */
[----:B-1----:R-:W-:Y:S05]  /*1b2b0*/  @!P0 BRA `(.L_x_800) ;  /* 0xfffffffc00f08947 */ /* 0x002fea000383ffff */
[----:B------:R-:W-:Y:S05]  /*1b2c0*/  BRA `(.L_x_900) ;  /* 0xffffffb400cc7947 */ /* 0x000fea000383ffff */
.L_x_801:
        /* <DEDUP_REMOVED lines=8> */
.L_x_902:
[----:B------:R-:W-:Y:S05]  /*1b350*/  BSYNC B0 ;  /* 0x0000000000007941 */ /* 0x000fea0003800000 */
.L_x_901:
        /* <DEDUP_REMOVED lines=9> */
.L_x_903:
[----:B------:R-:W-:Y:S02]  /*1b3f0*/  IMAD.MOV.U32 R13, RZ, RZ, R5 ;  /* 0x000000ffff0d7224 */ /* 0x000fe400078e0005 */
[----:B------:R-:W-:Y:S02]  /*1b400*/  IMAD.MOV.U32 R12, RZ, RZ, 0x1 ;  /* 0x00000001ff0c7424 */ /* 0x000fe400078e00ff */
[----:B------:R-:W-:-:S07]  /*1b410*/  IMAD.MOV.U32 R3, RZ, RZ, R14 ;  /* 0x000000ffff037224 */ /* 0x000fce00078e000e */
[----:B------:R-:W-:Y:S05]  /*1b420*/  WARPSYNC.COLLECTIVE R15, `(.L_x_904) ;  /* 0x000000000f087348 */ /* 0x000fea0003c00000 */
[----:B------:R0:W1:Y:S02]  /*1b430*/  SHFL.IDX P6, R14, R13, R12, R11 ;  /* 0x0000000c0d0e7389 */ /* 0x00006400000c000b */
[----:B01----:R-:W-:Y:S01]  /*1b440*/  ENDCOLLECTIVE ;  /* 0x000000000000791b */ /* 0x003fe20003800000 */
.L_x_904:
        /* <DEDUP_REMOVED lines=15> */
.L_x_905:
[----:B------:R-:W-:Y:S02]  /*1b540*/  @P0 IMAD R6, R4, 0x2, R17 ;  /* 0x0000000204060824 */ /* 0x000fe400078e0211 */
[----:B------:R-:W-:Y:S02]  /*1b550*/  IMAD.MOV.U32 R13, RZ, RZ, R5 ;  /* 0x000000ffff0d7224 */ /* 0x000fe400078e0005 */
[----:B------:R-:W-:Y:S02]  /*1b560*/  IMAD.MOV.U32 R12, RZ, RZ, 0x2 ;  /* 0x00000002ff0c7424 */ /* 0x000fe400078e00ff */
[----:B------:R-:W-:-:S07]  /*1b570*/  IMAD.MOV.U32 R3, RZ, RZ, R14 ;  /* 0x000000ffff037224 */ /* 0x000fce00078e000e */
[----:B------:R-:W-:Y:S05]  /*1b580*/  WARPSYNC.COLLECTIVE R15, `(.L_x_906) ;  /* 0x000000000f087348 */ /* 0x000fea0003c00000 */
[----:B------:R0:W1:Y:S02]  /*1b590*/  SHFL.IDX P6, R14, R13, R12, R11 ;  /* 0x0000000c0d0e7389 */ /* 0x00006400000c000b */
[----:B01----:R-:W-:Y:S01]  /*1b5a0*/  ENDCOLLECTIVE ;  /* 0x000000000000791b */ /* 0x003fe20003800000 */
.L_x_906:
        /* <DEDUP_REMOVED lines=15> */
.L_x_907:
[----:B------:R-:W-:Y:S02]  /*1b6a0*/  @P0 IMAD R6, R4, 0x2, R17 ;  /* 0x0000000204060824 */ /* 0x000fe400078e0211 */
[----:B------:R-:W-:Y:S02]  /*1b6b0*/  IMAD.MOV.U32 R13, RZ, RZ, R5 ;  /* 0x000000ffff0d7224 */ /* 0x000fe400078e0005 */
[----:B------:R-:W-:Y:S02]  /*1b6c0*/  IMAD.MOV.U32 R12, RZ, RZ, 0x3 ;  /* 0x00000003ff0c7424 */ /* 0x000fe400078e00ff */
[----:B------:R-:W-:-:S07]  /*1b6d0*/  IMAD.MOV.U32 R3, RZ, RZ, R14 ;  /* 0x000000ffff037224 */ /* 0x000fce00078e000e */
[----:B------:R-:W-:Y:S05]  /*1b6e0*/  WARPSYNC.COLLECTIVE R15, `(.L_x_908) ;  /* 0x000000000f087348 */ /* 0x000fea0003c00000 */
[----:B------:R0:W1:Y:S02]  /*1b6f0*/  SHFL.IDX P6, R14, R13, R12, R11 ;  /* 0x0000000c0d0e7389 */ /* 0x00006400000c000b */
[----:B01----:R-:W-:Y:S01]  /*1b700*/  ENDCOLLECTIVE ;  /* 0x000000000000791b */ /* 0x003fe20003800000 */
.L_x_908:
        /* <DEDUP_REMOVED lines=10> */
.L_x_909:
[----:B------:R-:W-:Y:S01]  /*1b7b0*/  @!PT LDS RZ, [RZ] ;  /* 0x00000000fffff984 */ /* 0x000fe20000000800 */
[----:B------:R-:W-:Y:S01]  /*1b7c0*/  @!PT LDS RZ, [RZ] ;  /* 0x00000000fffff984 */ /* 0x000fe20000000800 */
[----:B------:R-:W-:Y:S01]  /*1b7d0*/  @!PT LDS RZ, [RZ] ;  /* 0x00000000fffff984 */ /* 0x000fe20000000800 */
[----:B------:R0:W-:Y:S01]  /*1b7e0*/  @P0 LDGSTS.E.BYPASS.LTC128B.128 [R6+0x23400], desc[UR42][R2.64], !P2 ;  /* 0x2340000002060fae */ /* 0x0001e2000d101d6a */
[----:B------:R-:W-:Y:S01]  /*1b7f0*/  IMAD.MOV.U32 R0, RZ, RZ, R14 ;  /* 0x000000ffff007224 */ /* 0x000fe200078e000e */
[----:B------:R-:W-:Y:S06]  /*1b800*/  BRA `(.L_x_910) ;  /* 0xffffffb4007c7947 */ /* 0x000fec000383ffff */
.L_x_806:
        /* <DEDUP_REMOVED lines=9> */
.L_x_911:
[C---:B------:R-:W-:Y:S01]  /*1b8a0*/  VIADD R6, R25.reuse, 0x10 ;  /* 0x0000001019067836 */ /* 0x040fe20000000000 */
[----:B------:R-:W-:Y:S01]  /*1b8b0*/  ISETP.GE.AND P0, PT, R25, R3, PT ;  /* 0x000000031900720c */ /* 0x000fe20003f06270 */
[----:B------:R-:W-:Y:S02]  /*1b8c0*/  IMAD.MOV.U32 R13, RZ, RZ, R0 ;  /* 0x000000ffff0d7224 */ /* 0x000fe400078e0000 */
[----:B------:R-:W-:-:S10]  /*1b8d0*/  IMAD.MOV.U32 R4, RZ, RZ, R14 ;  /* 0x000000ffff047224 */ /* 0x000fd400078e000e */
[----:B------:R-:W-:Y:S05]  /*1b8e0*/  WARPSYNC.COLLECTIVE R15, `(.L_x_912) ;  /* 0x000000000f087348 */ /* 0x000fea0003c00000 */
[----:B------:R0:W1:Y:S02]  /*1b8f0*/  SHFL.IDX P6, R14, R13, R12, R11 ;  /* 0x0000000c0d0e7389 */ /* 0x00006400000c000b */
[----:B01----:R-:W-:Y:S01]  /*1b900*/  ENDCOLLECTIVE ;  /* 0x000000000000791b */ /* 0x003fe20003800000 */
.L_x_912:
[----:B------:R-:W-:Y:S02]  /*1b910*/  IMAD.MOV.U32 R13, RZ, RZ, R2 ;  /* 0x000000ffff0d7224 */ /* 0x000fe400078e0002 */
[----:B------:R-:W-:Y:S02]  /*1b920*/  IMAD.MOV.U32 R12, RZ, RZ, 0x1 ;  /* 0x00000001ff0c7424 */ /* 0x000fe400078e00ff */
[----:B------:R-:W-:-:S07]  /*1b930*/  IMAD.MOV.U32 R5, RZ, RZ, R14 ;  /* 0x000000ffff057224 */ /* 0x000fce00078e000e */
[----:B------:R-:W-:Y:S05]  /*1b940*/  WARPSYNC.COLLECTIVE R15, `(.L_x_913) ;  /* 0x000000000f087348 */ /* 0x000fea0003c00000 */
[----:B------:R0:W1:Y:S02]  /*1b950*/  SHFL.IDX P6, R14, R13, R12, R11 ;  /* 0x0000000c0d0e7389 */ /* 0x00006400000c000b */
[----:B01----:R-:W-:Y:S01]  /*1b960*/  ENDCOLLECTIVE ;  /* 0x000000000000791b */ /* 0x003fe20003800000 */
.L_x_913:
        /* <DEDUP_REMOVED lines=15> */
.L_x_914:
[----:B------:R-:W-:Y:S02]  /*1ba60*/  IMAD.MOV.U32 R13, RZ, RZ, R2 ;  /* 0x000000ffff0d7224 */ /* 0x000fe400078e0002 */
[----:B------:R-:W-:Y:S02]  /*1ba70*/  IMAD.MOV.U32 R12, RZ, RZ, 0x2 ;  /* 0x00000002ff0c7424 */ /* 0x000fe400078e00ff */
[----:B------:R-:W-:-:S07]  /*1ba80*/  IMAD.MOV.U32 R5, RZ, RZ, R14 ;  /* 0x000000ffff057224 */ /* 0x000fce00078e000e */
[----:B------:R-:W-:Y:S05]  /*1ba90*/  WARPSYNC.COLLECTIVE R15, `(.L_x_915) ;  /* 0x000000000f087348 */ /* 0x000fea0003c00000 */
[----:B------:R0:W1:Y:S02]  /*1baa0*/  SHFL.IDX P6, R14, R13, R12, R11 ;  /* 0x0000000c0d0e7389 */ /* 0x00006400000c000b */
[----:B01----:R-:W-:Y:S01]  /*1bab0*/  ENDCOLLECTIVE ;  /* 0x000000000000791b */ /* 0x003fe20003800000 */
.L_x_915:
        /* <DEDUP_REMOVED lines=16> */
.L_x_916:
[----:B------:R-:W-:Y:S02]  /*1bbc0*/  IMAD.MOV.U32 R13, RZ, RZ, R2 ;  /* 0x000000ffff0d7224 */ /* 0x000fe400078e0002 */
[----:B------:R-:W-:Y:S02]  /*1bbd0*/  IMAD.MOV.U32 R12, RZ, RZ, 0x3 ;  /* 0x00000003ff0c7424 */ /* 0x000fe400078e00ff */
[----:B------:R-:W-:-:S07]  /*1bbe0*/  IMAD.MOV.U32 R5, RZ, RZ, R14 ;  /* 0x000000ffff057224 */ /* 0x000fce00078e000e */
[----:B------:R-:W-:Y:S05]  /*1bbf0*/  WARPSYNC.COLLECTIVE R15, `(.L_x_917) ;  /* 0x000000000f087348 */ /* 0x000fea0003c00000 */
[----:B------:R0:W1:Y:S02]  /*1bc00*/  SHFL.IDX P6, R14, R13, R12, R11 ;  /* 0x0000000c0d0e7389 */ /* 0x00006400000c000b */
[----:B01----:R-:W-:Y:S01]  /*1bc10*/  ENDCOLLECTIVE ;  /* 0x000000000000791b */ /* 0x003fe20003800000 */
.L_x_917:
        /* <DEDUP_REMOVED lines=10> */
[----:B0-----:R-:W-:-:S07]  /*1bcc0*/  IMAD.MOV.U32 R4, RZ, RZ, R14 ;  /* 0x000000ffff047224 */ /* 0x001fce00078e000e */
[----:B------:R-:W-:Y:S05]  /*1bcd0*/  WARPSYNC.COLLECTIVE R15, `(.L_x_918) ;  /* 0x000000000f087348 */ /* 0x000fea0003c00000 */
[----:B------:R0:W1:Y:S02]  /*1bce0*/  SHFL.IDX P6, R14, R13, R12, R11 ;  /* 0x0000000c0d0e7389 */ /* 0x00006400000c000b */
[----:B01----:R-:W-:Y:S01]  /*1bcf0*/  ENDCOLLECTIVE ;  /* 0x000000000000791b */ /* 0x003fe20003800000 */
.L_x_918:
[----:B------:R-:W-:Y:S01]  /*1bd00*/  IMAD.MOV.U32 R0, RZ, RZ, R14 ;  /* 0x000000ffff007224 */ /* 0x000fe200078e000e */
[----:B------:R-:W-:Y:S06]  /*1bd10*/  BRA `(.L_x_919) ;  /* 0xffffffb800a47947 */ /* 0x000fec000383ffff */
.L_x_809:
[----:B0-----:R0:W1:Y:S02]  /*1bd20*/  SYNCS.PHASECHK.TRANS64.TRYWAIT P0, [R17+URZ+0x28c20], R0 ;  /* 0x028c2000110075a7 */ /* 0x001064000800017f */
[----:B-1----:R-:W-:Y:S05]  /*1bd30*/  @!P0 NANOSLEEP.SYNCS 0x989680 ;  /* 0x009896800000895d */ /* 0x002fea0003900000 */
[----:B------:R-:W1:Y:S02]  /*1bd40*/  @!P0 SYNCS.PHASECHK.TRANS64 P0, [R17+URZ+0x28c20], R0 ;  /* 0x028c2000110085a7 */ /* 0x000e64000800007f */
[----:B-1----:R-:W-:Y:S05]  /*1bd50*/  @!P0 BRA `(.L_x_809) ;  /* 0xfffffffc00f08947 */ /* 0x002fea000383ffff */
[----:B------:R-:W-:Y:S05]  /*1bd60*/  BRA `(.L_x_920) ;  /* 0xffffffbc00007947 */ /* 0x000fea000383ffff */
.L_x_812:
[----:B0-----:R0:W1:Y:S02]  /*1bd70*/  SYNCS.PHASECHK.TRANS64.TRYWAIT P0, [R30+URZ+0x28c60], R0 ;  /* 0x028c60001e0075a7 */ /* 0x001064000800017f */
[----:B-1----:R-:W-:Y:S05]  /*1bd80*/  @!P0 NANOSLEEP.SYNCS 0x989680 ;  /* 0x009896800000895d */ /* 0x002fea0003900000 */
[----:B------:R-:W1:Y:S02]  /*1bd90*/  @!P0 SYNCS.PHASECHK.TRANS64 P0, [R30+URZ+0x28c60], R0 ;  /* 0x028c60001e0085a7 */ /* 0x000e64000800007f */
[----:B-1----:R-:W-:Y:S05]  /*1bda0*/  @!P0 BRA `(.L_x_812) ;  /* 0xfffffffc00f08947 */ /* 0x002fea000383ffff */
[----:B------:R-:W-:Y:S05]  /*1bdb0*/  BRA `(.L_x_921) ;  /* 0xffffffbc00107947 */ /* 0x000fea000383ffff */
.L_x_813:
        /* <DEDUP_REMOVED lines=8> */
.L_x_923:
[----:B------:R-:W-:Y:S05]  /*1be40*/  BSYNC B0 ;  /* 0x0000000000007941 */ /* 0x000fea0003800000 */
.L_x_922:
[----:B------:R0:W5:Y:S01]  /*1be50*/  LDL R8, [R1+0x8] ;  /* 0x0000080001087983 */ /* 0x0001620000100800 */
        /* <DEDUP_REMOVED lines=14> */
.L_x_924:
        /* <DEDUP_REMOVED lines=40> */
.L_x_925:
[----:B------:R-:W-:Y:S02]  /*1c1c0*/  IMAD.MOV.U32 R13, RZ, RZ, R5 ;  /* 0x000000ffff0d7224 */ /* 0x000fe400078e0005 */
[----:B------:R-:W-:-:S07]  /*1c1d0*/  IMAD.MOV.U32 R3, RZ, RZ, R14 ;  /* 0x000000ffff037224 */ /* 0x000fce00078e000e */
[----:B------:R-:W-:Y:S05]  /*1c1e0*/  WARPSYNC.COLLECTIVE R15, `(.L_x_926) ;  /* 0x000000000f087348 */ /* 0x000fea0003c00000 */
[----:B------:R0:W1:Y:S02]  /*1c1f0*/  SHFL.IDX P6, R14, R13, R12, R11 ;  /* 0x0000000c0d0e7389 */ /* 0x00006400000c000b */
[----:B01----:R-:W-:Y:S01]  /*1c200*/  ENDCOLLECTIVE ;  /* 0x000000000000791b */ /* 0x003fe20003800000 */
.L_x_926:
        /* <DEDUP_REMOVED lines=29> */
.L_x_927:
[----:B------:R-:W-:Y:S02]  /*1c3e0*/  IMAD.MOV.U32 R13, RZ, RZ, R5 ;  /* 0x000000ffff0d7224 */ /* 0x000fe400078e0005 */
[----:B------:R-:W-:-:S07]  /*1c3f0*/  IMAD.MOV.U32 R7, RZ, RZ, R14 ;  /* 0x000000ffff077224 */ /* 0x000fce00078e000e */
[----:B------:R-:W-:Y:S05]  /*1c400*/  WARPSYNC.COLLECTIVE R15, `(.L_x_928) ;  /* 0x000000000f087348 */ /* 0x000fea0003c00000 */
[----:B------:R0:W1:Y:S02]  /*1c410*/  SHFL.IDX P6, R14, R13, R12, R11 ;  /* 0x0000000c0d0e7389 */ /* 0x00006400000c000b */
[----:B01----:R-:W-:Y:S01]  /*1c420*/  ENDCOLLECTIVE ;  /* 0x000000000000791b */ /* 0x003fe20003800000 */
.L_x_928:
        /* <DEDUP_REMOVED lines=29> */
.L_x_929:
[----:B------:R-:W-:Y:S02]  /*1c600*/  IMAD.MOV.U32 R13, RZ, RZ, R5 ;  /* 0x000000ffff0d7224 */ /* 0x000fe400078e0005 */
[----:B------:R-:W-:-:S07]  /*1c610*/  IMAD.MOV.U32 R6, RZ, RZ, R14 ;  /* 0x000000ffff067224 */ /* 0x000fce00078e000e */
[----:B------:R-:W-:Y:S05]  /*1c620*/  WARPSYNC.COLLECTIVE R15, `(.L_x_930) ;  /* 0x000000000f087348 */ /* 0x000fea0003c00000 */
[----:B------:R0:W1:Y:S02]  /*1c630*/  SHFL.IDX P6, R14, R13, R12, R11 ;  /* 0x0000000c0d0e7389 */ /* 0x00006400000c000b */
[----:B01----:R-:W-:Y:S01]  /*1c640*/  ENDCOLLECTIVE ;  /* 0x000000000000791b */ /* 0x003fe20003800000 */
.L_x_930:
[----:B------:R-:W-:Y:S01]  /*1c650*/  IMAD.MOV.U32 R2, RZ, RZ, R14 ;  /* 0x000000ffff027224 */ /* 0x000fe200078e000e */
[----:B------:R-:W-:Y:S06]  /*1c660*/  BRA `(.L_x_931) ;  /* 0xffffffb8009c7947 */ /* 0x000fec000383ffff */
.L_x_820:
[----:B0-----:R0:W1:Y:S02]  /*1c670*/  SYNCS.PHASECHK.TRANS64.TRYWAIT P0, [R6+URZ+0x28c40], R20 ;  /* 0x028c4014060075a7 */ /* 0x001064000800017f */
[----:B-1----:R-:W-:Y:S05]  /*1c680*/  @!P0 NANOSLEEP.SYNCS 0x989680 ;  /* 0x009896800000895d */ /* 0x002fea0003900000 */
[----:B------:R-:W1:Y:S02]  /*1c690*/  @!P0 SYNCS.PHASECHK.TRANS64 P0, [R6+URZ+0x28c40], R20 ;  /* 0x028c4014060085a7 */ /* 0x000e64000800007f */
[----:B-1----:R-:W-:Y:S05]  /*1c6a0*/  @!P0 BRA `(.L_x_820) ;  /* 0xfffffffc00f08947 */ /* 0x002fea000383ffff */
[----:B------:R-:W-:Y:S05]  /*1c6b0*/  BRA `(.L_x_932) ;  /* 0xffffffc0002c7947 */ /* 0x000fea000383ffff */
.L_x_821:
        /* <DEDUP_REMOVED lines=8> */
.L_x_934:
[----:B------:R-:W-:Y:S05]  /*1c740*/  BSYNC B1 ;  /* 0x0000000000017941 */ /* 0x000fea0003800000 */
.L_x_933:
        /* <DEDUP_REMOVED lines=9> */
.L_x_935:
[----:B------:R-:W-:Y:S02]  /*1c7e0*/  IMAD.MOV.U32 R13, RZ, RZ, R25 ;  /* 0x000000ffff0d7224 */ /* 0x000fe400078e0019 */
[----:B------:R-:W-:Y:S02]  /*1c7f0*/  IMAD.MOV.U32 R12, RZ, RZ, 0x1 ;  /* 0x00000001ff0c7424 */ /* 0x000fe400078e00ff */
[----:B------:R-:W-:-:S07]  /*1c800*/  IMAD.MOV.U32 R2, RZ, RZ, R14 ;  /* 0x000000ffff027224 */ /* 0x000fce00078e000e */
[----:B------:R-:W-:Y:S05]  /*1c810*/  WARPSYNC.COLLECTIVE R15, `(.L_x_936) ;  /* 0x000000000f087348 */ /* 0x000fea0003c00000 */
[----:B------:R0:W1:Y:S02]  /*1c820*/  SHFL.IDX P6, R14, R13, R12, R11 ;  /* 0x0000000c0d0e7389 */ /* 0x00006400000c000b */
[----:B01----:R-:W-:Y:S01]  /*1c830*/  ENDCOLLECTIVE ;  /* 0x000000000000791b */ /* 0x003fe20003800000 */
.L_x_936:
        /* <DEDUP_REMOVED lines=11> */
.L_x_937:
[----:B------:R-:W-:Y:S02]  /*1c8f0*/  IMAD.MOV.U32 R13, RZ, RZ, R25 ;  /* 0x000000ffff0d7224 */ /* 0x000fe400078e0019 */
[----:B------:R-:W-:Y:S02]  /*1c900*/  IMAD.MOV.U32 R12, RZ, RZ, 0x2 ;  /* 0x00000002ff0c7424 */ /* 0x000fe400078e00ff */
[----:B------:R-:W-:-:S07]  /*1c910*/  IMAD.MOV.U32 R2, RZ, RZ, R14 ;  /* 0x000000ffff027224 */ /* 0x000fce00078e000e */
[----:B------:R-:W-:Y:S05]  /*1c920*/  WARPSYNC.COLLECTIVE R15, `(.L_x_938) ;  /* 0x000000000f087348 */ /* 0x000fea0003c00000 */
[----:B------:R0:W1:Y:S02]  /*1c930*/  SHFL.IDX P6, R14, R13, R12, R11 ;  /* 0x0000000c0d0e7389 */ /* 0x00006400000c000b */
[----:B01----:R-:W-:Y:S01]  /*1c940*/  ENDCOLLECTIVE ;  /* 0x000000000000791b */ /* 0x003fe20003800000 */
.L_x_938:
        /* <DEDUP_REMOVED lines=11> */
.L_x_939:
[----:B------:R-:W-:Y:S02]  /*1ca00*/  IMAD.MOV.U32 R13, RZ, RZ, R25 ;  /* 0x000000ffff0d7224 */ /* 0x000fe400078e0019 */
[----:B------:R-:W-:Y:S02]  /*1ca10*/  IMAD.MOV.U32 R12, RZ, RZ, 0x3 ;  /* 0x00000003ff0c7424 */ /* 0x000fe400078e00ff */
[----:B------:R-:W-:-:S07]  /*1ca20*/  IMAD.MOV.U32 R2, RZ, RZ, R14 ;  /* 0x000000ffff027224 */ /* 0x000fce00078e000e */
[----:B------:R-:W-:Y:S05]  /*1ca30*/  WARPSYNC.COLLECTIVE R15, `(.L_x_940) ;  /* 0x000000000f087348 */ /* 0x000fea0003c00000 */
[----:B------:R0:W1:Y:S02]  /*1ca40*/  SHFL.IDX P6, R14, R13, R12, R11 ;  /* 0x0000000c0d0e7389 */ /* 0x00006400000c000b */
[----:B01----:R-:W-:Y:S01]  /*1ca50*/  ENDCOLLECTIVE ;  /* 0x000000000000791b */ /* 0x003fe20003800000 */
.L_x_940:
        /* <DEDUP_REMOVED lines=11> */
.L_x_941:
[----:B------:R-:W-:Y:S01]  /*1cb10*/  IMAD.MOV.U32 R2, RZ, RZ, R14 ;  /* 0x000000ffff027224 */ /* 0x000fe200078e000e */
[----:B------:R-:W-:Y:S06]  /*1cb20*/  BRA `(.L_x_942) ;  /* 0xffffffbc00b47947 */ /* 0x000fec000383ffff */
.L_x_826:
[----:B---3--:R3:W4:Y:S02]  /*1cb30*/  SYNCS.PHASECHK.TRANS64.TRYWAIT P0, [R6+URZ+0x28c60], R20 ;  /* 0x028c6014060075a7 */ /* 0x008724000800017f */
[----:B----4-:R-:W-:Y:S05]  /*1cb40*/  @!P0 NANOSLEEP.SYNCS 0x989680 ;  /* 0x009896800000895d */ /* 0x010fea0003900000 */
[----:B------:R-:W4:Y:S02]  /*1cb50*/  @!P0 SYNCS.PHASECHK.TRANS64 P0, [R6+URZ+0x28c60], R20 ;  /* 0x028c6014060085a7 */ /* 0x000f24000800007f */
[----:B----4-:R-:W-:Y:S05]  /*1cb60*/  @!P0 BRA `(.L_x_826) ;  /* 0xfffffffc00f08947 */ /* 0x010fea000383ffff */
[----:B------:R-:W-:Y:S05]  /*1cb70*/  BRA `(.L_x_943) ;  /* 0xffffffc000047947 */ /* 0x000fea000383ffff */
.L_x_827:
[----:B------:R-:W-:Y:S01]  /*1cb80*/  BSSY B1, `(.L_x_944) ;  /* 0x0000008000017945 */ /* 0x000fe20003800000 */
[----:B------:R-:W-:Y:S02]  /*1cb90*/  IMAD.MOV.U32 R13, RZ, RZ, R10 ;  /* 0x000000ffff0d7224 */ /* 0x000fe400078e000a */
[----:B------:R-:W-:Y:S02]  /*1cba0*/  IMAD.MOV.U32 R12, RZ, RZ, RZ ;  /* 0x000000ffff0c7224 */ /* 0x000fe400078e00ff */
[----:B------:R-:W-:Y:S02]  /*1cbb0*/  IMAD.MOV.U32 R11, RZ, RZ, 0x181f ;  /* 0x0000181fff0b7424 */ /* 0x000fe400078e00ff */
[----:B------:R-:W-:-:S07]  /*1cbc0*/  IMAD.MOV.U32 R15, RZ, RZ, -0x1 ;  /* 0xffffffffff0f7424 */ /* 0x000fce00078e00ff */
[----:B0-23--:R-:W-:Y:S05]  /*1cbd0*/  WARPSYNC.COLLECTIVE R15, `(.L_x_945) ;  /* 0x000000000f087348 */ /* 0x00dfea0003c00000 */
[----:B------:R1:W4:Y:S02]  /*1cbe0*/  SHFL.IDX P6, R14, R13, R12, R11 ;  /* 0x0000000c0d0e7389 */ /* 0x00032400000c000b */
[----:B01234-:R-:W-:Y:S01]  /*1cbf0*/  ENDCOLLECTIVE ;  /* 0x000000000000791b */ /* 0x01ffe20003800000 */
.L_x_945:
[----:B------:R-:W-:Y:S05]  /*1cc00*/  BSYNC B1 ;  /* 0x0000000000017941 */ /* 0x000fea0003800000 */
.L_x_944:
        /* <DEDUP_REMOVED lines=13> */
.L_x_946:
        /* <DEDUP_REMOVED lines=17> */
.L_x_947:
        /* <DEDUP_REMOVED lines=16> */
.L_x_948:
        /* <DEDUP_REMOVED lines=19> */
.L_x_949:
        /* <DEDUP_REMOVED lines=14> */
.L_x_950:
        /* <DEDUP_REMOVED lines=16> */
.L_x_951:
        /* <DEDUP_REMOVED lines=14> */
.L_x_952:
[----:B------:R-:W-:Y:S05]  /*1d2e0*/  BRA `(.L_x_953) ;  /* 0xffffffbc00687947 */ /* 0x000fea000383ffff */
.L_x_835:
        /* <DEDUP_REMOVED lines=8> */
.L_x_955:
[----:B------:R-:W-:Y:S05]  /*1d370*/  BSYNC B0 ;  /* 0x0000000000007941 */ /* 0x000fea0003800000 */
.L_x_954:
        /* <DEDUP_REMOVED lines=9> */
.L_x_956:
        /* <DEDUP_REMOVED lines=24> */
.L_x_957:
[----:B------:R-:W-:Y:S01]  /*1d590*/  IMAD.MOV.U32 R12, RZ, RZ, 0x2 ;  /* 0x00000002ff0c7424 */ /* 0x000fe200078e00ff */
[----:B------:R-:W-:-:S05]  /*1d5a0*/  SEL R14, R14, RZ, P1 ;  /* 0x000000ff0e0e7207 */ /* 0x000fca0000800000 */
[----:B------:R-:W-:-:S04]  /*1d5b0*/  IMAD.IADD R5, R13, 0x1, R14 ;  /* 0x000000010d057824 */ /* 0x000fc800078e020e */
[----:B------:R-:W-:-:S07]  /*1d5c0*/  IMAD.MOV.U32 R13, RZ, RZ, R5 ;  /* 0x000000ffff0d7224 */ /* 0x000fce00078e0005 */
[----:B------:R-:W-:Y:S05]  /*1d5d0*/  WARPSYNC.COLLECTIVE R15, `(.L_x_958) ;  /* 0x000000000f087348 */ /* 0x000fea0003c00000 */
[----:B------:R0:W1:Y:S02]  /*1d5e0*/  SHFL.UP P6, R14, R13, R12, R11 ;  /* 0x0400000c0d0e7389 */ /* 0x00006400000c000b */
[----:B01----:R-:W-:Y:S01]  /*1d5f0*/  ENDCOLLECTIVE ;  /* 0x000000000000791b */ /* 0x003fe20003800000 */
.L_x_958:
[----:B------:R-:W-:Y:S01]  /*1d600*/  IMAD.MOV.U32 R12, RZ, RZ, 0x4 ;  /* 0x00000004ff0c7424 */ /* 0x000fe200078e00ff */
[----:B------:R-:W-:-:S05]  /*1d610*/  SEL R2, R14, RZ, P2 ;  /* 0x000000ff0e027207 */ /* 0x000fca0001000000 */
[----:B------:R-:W-:-:S04]  /*1d620*/  IMAD.IADD R2, R5, 0x1, R2 ;  /* 0x0000000105027824 */ /* 0x000fc800078e0202 */
[----:B------:R-:W-:-:S07]  /*1d630*/  IMAD.MOV.U32 R13, RZ, RZ, R2 ;  /* 0x000000ffff0d7224 */ /* 0x000fce00078e0002 */
[----:B------:R-:W-:Y:S05]  /*1d640*/  WARPSYNC.COLLECTIVE R15, `(.L_x_959) ;  /* 0x000000000f087348 */ /* 0x000fea0003c00000 */
[----:B------:R0:W1:Y:S02]  /*1d650*/  SHFL.UP P6, R14, R13, R12, R11 ;  /* 0x0400000c0d0e7389 */ /* 0x00006400000c000b */
[----:B01----:R-:W-:Y:S01]  /*1d660*/  ENDCOLLECTIVE ;  /* 0x000000000000791b */ /* 0x003fe20003800000 */
.L_x_959:
[----:B------:R-:W-:Y:S01]  /*1d670*/  IMAD.MOV.U32 R12, RZ, RZ, 0x8 ;  /* 0x00000008ff0c7424 */ /* 0x000fe200078e00ff */
[----:B------:R-:W-:-:S05]  /*1d680*/  SEL R3, R14, RZ, P3 ;  /* 0x000000ff0e037207 */ /* 0x000fca0001800000 */
[----:B------:R-:W-:-:S04]  /*1d690*/  IMAD.IADD R8, R2, 0x1, R3 ;  /* 0x0000000102087824 */ /* 0x000fc800078e0203 */
[----:B------:R-:W-:-:S07]  /*1d6a0*/  IMAD.MOV.U32 R13, RZ, RZ, R8 ;  /* 0x000000ffff0d7224 */ /* 0x000fce00078e0008 */
[----:B------:R-:W-:Y:S05]  /*1d6b0*/  WARPSYNC.COLLECTIVE R15, `(.L_x_960) ;  /* 0x000000000f087348 */ /* 0x000fea0003c00000 */
[----:B------:R0:W1:Y:S02]  /*1d6c0*/  SHFL.UP P6, R14, R13, R12, R11 ;  /* 0x0400000c0d0e7389 */ /* 0x00006400000c000b */
[----:B01----:R-:W-:Y:S01]  /*1d6d0*/  ENDCOLLECTIVE ;  /* 0x000000000000791b */ /* 0x003fe20003800000 */
.L_x_960:
[----:B------:R-:W-:Y:S01]  /*1d6e0*/  IMAD.MOV.U32 R12, RZ, RZ, 0x10 ;  /* 0x00000010ff0c7424 */ /* 0x000fe200078e00ff */
[----:B------:R-:W-:-:S05]  /*1d6f0*/  SEL R5, R14, RZ, P4 ;  /* 0x000000ff0e057207 */ /* 0x000fca0002000000 */
[----:B------:R-:W-:-:S04]  /*1d700*/  IMAD.IADD R5, R8, 0x1, R5 ;  /* 0x0000000108057824 */ /* 0x000fc800078e0205 */
[----:B------:R-:W-:-:S07]  /*1d710*/  IMAD.MOV.U32 R13, RZ, RZ, R5 ;  /* 0x000000ffff0d7224 */ /* 0x000fce00078e0005 */
[----:B------:R-:W-:Y:S05]  /*1d720*/  WARPSYNC.COLLECTIVE R15, `(.L_x_961) ;  /* 0x000000000f087348 */ /* 0x000fea0003c00000 */
[----:B------:R0:W1:Y:S02]  /*1d730*/  SHFL.UP P6, R14, R13, R12, R11 ;  /* 0x0400000c0d0e7389 */ /* 0x00006400000c000b */
[----:B01----:R-:W-:Y:S01]  /*1d740*/  ENDCOLLECTIVE ;  /* 0x000000000000791b */ /* 0x003fe20003800000 */
.L_x_961:
        /* <DEDUP_REMOVED lines=8> */
.L_x_962:
[----:B------:R-:W-:Y:S05]  /*1d7d0*/  BRA `(.L_x_963) ;  /* 0xffffffc000007947 */ /* 0x000fea000383ffff */
.L_x_838:
[----:B------:R-:W-:Y:S01]  /*1d7e0*/  BSSY B0, `(.L_x_964) ;  /* 0x0000007000007945 */ /* 0x000fe20003800000 */
[----:B------:R-:W-:Y:S02]  /*1d7f0*/  IMAD.MOV.U32 R12, RZ, RZ, 0x1 ;  /* 0x00000001ff0c7424 */ /* 0x000fe400078e00ff */
[----:B------:R-:W-:Y:S02]  /*1d800*/  IMAD.MOV.U32 R11, RZ, RZ, RZ ;  /* 0x000000ffff0b7224 */ /* 0x000fe400078e00ff */
[----:B------:R-:W-:-:S07]  /*1d810*/  IMAD.MOV.U32 R15, RZ, RZ, -0x1 ;  /* 0xffffffffff0f7424 */ /* 0x000fce00078e00ff */
[----:B------:R-:W-:Y:S05]  /*1d820*/  WARPSYNC.COLLECTIVE R15, `(.L_x_965) ;  /* 0x000000000f087348 */ /* 0x000fea0003c00000 */
[----:B------:R0:W1:Y:S02]  /*1d830*/  SHFL.UP P6, R14, R13, R12, R11 ;  /* 0x0400000c0d0e7389 */ /* 0x00006400000c000b */
[----:B01----:R-:W-:Y:S01]  /*1d840*/  ENDCOLLECTIVE ;  /* 0x000000000000791b */ /* 0x003fe20003800000 */
.L_x_965:
[----:B------:R-:W-:Y:S05]  /*1d850*/  BSYNC B0 ;  /* 0x0000000000007941 */ /* 0x000fea0003800000 */
.L_x_964:
        /* <DEDUP_REMOVED lines=8> */
.L_x_966:
[----:B------:R-:W-:Y:S01]  /*1d8e0*/  IMAD.MOV.U32 R12, RZ, RZ, 0x4 ;  /* 0x00000004ff0c7424 */ /* 0x000fe200078e00ff */
[----:B------:R-:W-:-:S05]  /*1d8f0*/  SEL R2, R14, RZ, P2 ;  /* 0x000000ff0e027207 */ /* 0x000fca0001000000 */
[----:B------:R-:W-:-:S04]  /*1d900*/  IMAD.IADD R2, R13, 0x1, R2 ;  /* 0x000000010d027824 */ /* 0x000fc800078e0202 */
[----:B------:R-:W-:-:S07]  /*1d910*/  IMAD.MOV.U32 R13, RZ, RZ, R2 ;  /* 0x000000ffff0d7224 */ /* 0x000fce00078e0002 */
[----:B------:R-:W-:Y:S05]  /*1d920*/  WARPSYNC.COLLECTIVE R15, `(.L_x_967) ;  /* 0x000000000f087348 */ /* 0x000fea0003c00000 */
[----:B------:R0:W1:Y:S02]  /*1d930*/  SHFL.UP P6, R14, R13, R12, R11 ;  /* 0x0400000c0d0e7389 */ /* 0x00006400000c000b */
[----:B01----:R-:W-:Y:S01]  /*1d940*/  ENDCOLLECTIVE ;  /* 0x000000000000791b */ /* 0x003fe20003800000 */
.L_x_967:
[----:B------:R-:W-:Y:S01]  /*1d950*/  IMAD.MOV.U32 R12, RZ, RZ, 0x8 ;  /* 0x00000008ff0c7424 */ /* 0x000fe200078e00ff */
[----:B------:R-:W-:-:S05]  /*1d960*/  SEL R3, R14, RZ, P3 ;  /* 0x000000ff0e037207 */ /* 0x000fca0001800000 */
[----:B------:R-:W-:-:S04]  /*1d970*/  IMAD.IADD R3, R2, 0x1, R3 ;  /* 0x0000000102037824 */ /* 0x000fc800078e0203 */
[----:B------:R-:W-:-:S07]  /*1d980*/  IMAD.MOV.U32 R13, RZ, RZ, R3 ;  /* 0x000000ffff0d7224 */ /* 0x000fce00078e0003 */
[----:B------:R-:W-:Y:S05]  /*1d990*/  WARPSYNC.COLLECTIVE R15, `(.L_x_968) ;  /* 0x000000000f087348 */ /* 0x000fea0003c00000 */
[----:B------:R0:W1:Y:S02]  /*1d9a0*/  SHFL.UP P6, R14, R13, R12, R11 ;  /* 0x0400000c0d0e7389 */ /* 0x00006400000c000b */
[----:B01----:R-:W-:Y:S01]  /*1d9b0*/  ENDCOLLECTIVE ;  /* 0x000000000000791b */ /* 0x003fe20003800000 */
.L_x_968:
[----:B------:R-:W-:Y:S01]  /*1d9c0*/  IMAD.MOV.U32 R12, RZ, RZ, 0x10 ;  /* 0x00000010ff0c7424 */ /* 0x000fe200078e00ff */
[----:B------:R-:W-:-:S05]  /*1d9d0*/  SEL R14, R14, RZ, P4 ;  /* 0x000000ff0e0e7207 */ /* 0x000fca0002000000 */
[----:B------:R-:W-:-:S04]  /*1d9e0*/  IMAD.IADD R5, R3, 0x1, R14 ;  /* 0x0000000103057824 */ /* 0x000fc800078e020e */
[----:B------:R-:W-:-:S07]  /*1d9f0*/  IMAD.MOV.U32 R13, RZ, RZ, R5 ;  /* 0x000000ffff0d7224 */ /* 0x000fce00078e0005 */
[----:B------:R-:W-:Y:S05]  /*1da00*/  WARPSYNC.COLLECTIVE R15, `(.L_x_969) ;  /* 0x000000000f087348 */ /* 0x000fea0003c00000 */
[----:B------:R0:W1:Y:S02]  /*1da10*/  SHFL.UP P6, R14, R13, R12, R11 ;  /* 0x0400000c0d0e7389 */ /* 0x00006400000c000b */
[----:B01----:R-:W-:Y:S01]  /*1da20*/  ENDCOLLECTIVE ;  /* 0x000000000000791b */ /* 0x003fe20003800000 */
.L_x_969:
        /* <DEDUP_REMOVED lines=8> */
.L_x_970:
[----:B------:R-:W-:Y:S05]  /*1dab0*/  BRA `(.L_x_971) ;  /* 0xffffffbc00ec7947 */ /* 0x000fea000383ffff */
.L_x_840:
[----:B------:R-:W-:Y:S01]  /*1dac0*/  BSSY B0, `(.L_x_972) ;  /* 0x0000006000007945 */ /* 0x000fe20003800000 */
[----:B------:R-:W-:Y:S01]  /*1dad0*/  PLOP3.LUT P6, PT, P6, PT, PT, 0x8, 0x0 ;  /* 0x000000000000781c */ /* 0x000fe200037ce170 */
[----:B------:R-:W-:-:S12]  /*1dae0*/  IMAD.MOV.U32 R15, RZ, RZ, -0x1 ;  /* 0xffffffffff0f7424 */ /* 0x000fd800078e00ff */
[----:B0-----:R-:W-:Y:S05]  /*1daf0*/  WARPSYNC.COLLECTIVE R15, `(.L_x_973) ;  /* 0x000000000f087348 */ /* 0x001fea0003c00000 */
[----:B------:R-:W-:Y:S01]  /*1db00*/  VOTE.ANY R14, PT, P6 ;  /* 0x00000000000e7806 */ /* 0x000fe200030e0100 */
[----:B0-----:R-:W-:Y:S06]  /*1db10*/  ENDCOLLECTIVE ;  /* 0x000000000000791b */ /* 0x001fec0003800000 */
.L_x_973:
[----:B------:R-:W-:Y:S05]  /*1db20*/  BSYNC B0 ;  /* 0x0000000000007941 */ /* 0x000fea0003800000 */
.L_x_972:
        /* <DEDUP_REMOVED lines=9> */
.L_x_974:
[----:B------:R-:W-:Y:S02]  /*1dbc0*/  IMAD.MOV.U32 R13, RZ, RZ, R4 ;  /* 0x000000ffff0d7224 */ /* 0x000fe400078e0004 */
[----:B------:R-:W-:-:S07]  /*1dbd0*/  IMAD.MOV.U32 R7, RZ, RZ, R14 ;  /* 0x000000ffff077224 */ /* 0x000fce00078e000e */
[----:B------:R-:W-:Y:S05]  /*1dbe0*/  WARPSYNC.COLLECTIVE R15, `(.L_x_975) ;  /* 0x000000000f087348 */ /* 0x000fea0003c00000 */
[----:B------:R0:W1:Y:S02]  /*1dbf0*/  SHFL.IDX P6, R14, R13, R12, R11 ;  /* 0x0000000c0d0e7389 */ /* 0x00006400000c000b */
[----:B01----:R-:W-:Y:S01]  /*1dc00*/  ENDCOLLECTIVE ;  /* 0x000000000000791b */ /* 0x003fe20003800000 */
.L_x_975:
[----:B------:R-:W-:Y:S01]  /*1dc10*/  IMAD.MOV.U32 R4, RZ, RZ, R14 ;  /* 0x000000ffff047224 */ /* 0x000fe200078e000e */
[----:B------:R-:W-:Y:S06]  /*1dc20*/  BRA `(.L_x_976) ;  /* 0xffffffbc00cc7947 */ /* 0x000fec000383ffff */
.L_x_842:
[----:B------:R-:W-:Y:S01]  /*1dc30*/  BSSY B0, `(.L_x_977) ;  /* 0x0000007000007945 */ /* 0x000fe20003800000 */
[----:B------:R-:W-:Y:S02]  /*1dc40*/  IMAD.MOV.U32 R13, RZ, RZ, R3 ;  /* 0x000000ffff0d7224 */ /* 0x000fe400078e0003 */
[----:B------:R-:W-:Y:S02]  /*1dc50*/  IMAD.MOV.U32 R11, RZ, RZ, 0x1f ;  /* 0x0000001fff0b7424 */ /* 0x000fe400078e00ff */
[----:B------:R-:W-:-:S07]  /*1dc60*/  IMAD.MOV.U32 R15, RZ, RZ, -0x1 ;  /* 0xffffffffff0f7424 */ /* 0x000fce00078e00ff */
[----:B0123--:R-:W-:Y:S05]  /*1dc70*/  WARPSYNC.COLLECTIVE R15, `(.L_x_978) ;  /* 0x000000000f087348 */ /* 0x00ffea0003c00000 */
[----:B------:R4:W0:Y:S02]  /*1dc80*/  SHFL.IDX P6, R14, R13, R12, R11 ;  /* 0x0000000c0d0e7389 */ /* 0x00082400000c000b */
[----:B01234-:R-:W-:Y:S01]  /*1dc90*/  ENDCOLLECTIVE ;  /* 0x000000000000791b */ /* 0x01ffe20003800000 */
.L_x_978:
[----:B------:R-:W-:Y:S05]  /*1dca0*/  BSYNC B0 ;  /* 0x0000000000007941 */ /* 0x000fea0003800000 */
.L_x_977:
[----:B------:R-:W-:Y:S01]  /*1dcb0*/  IMAD.MOV.U32 R24, RZ, RZ, R14 ;  /* 0x000000ffff187224 */ /* 0x000fe200078e000e */
[----:B------:R-:W-:Y:S06]  /*1dcc0*/  BRA `(.L_x_841) ;  /* 0xffffffbc00bc7947 */ /* 0x000fec000383ffff */
.L_x_846:
[----:B-1----:R1:W4:Y:S02]  /*1dcd0*/  SYNCS.PHASECHK.TRANS64.TRYWAIT P0, [R7+URZ+0x28c20], R0 ;  /* 0x028c2000070075a7 */ /* 0x002324000800017f */
[----:B----4-:R-:W-:Y:S05]  /*1dce0*/  @!P0 NANOSLEEP.SYNCS 0x989680 ;  /* 0x009896800000895d */ /* 0x010fea0003900000 */
[----:B------:R-:W4:Y:S02]  /*1dcf0*/  @!P0 SYNCS.PHASECHK.TRANS64 P0, [R7+URZ+0x28c20], R0 ;  /* 0x028c2000070085a7 */ /* 0x000f24000800007f */
[----:B----4-:R-:W-:Y:S05]  /*1dd00*/  @!P0 BRA `(.L_x_846) ;  /* 0xfffffffc00f08947 */ /* 0x010fea000383ffff */
[----:B------:R-:W-:Y:S05]  /*1dd10*/  BRA `(.L_x_979) ;  /* 0xffffffc400147947 */ /* 0x000fea000383ffff */
.L_x_847:
[----:B------:R-:W4:Y:S01]  /*1dd20*/  S2R R2, SR_TID.X ;  /* 0x0000000000027919 */ /* 0x000f220000002100 */
[----:B------:R-:W-:Y:S01]  /*1dd30*/  BSSY B0, `(.L_x_980) ;  /* 0x000000a000007945 */ /* 0x000fe20003800000 */
[----:B------:R-:W-:Y:S02]  /*1dd40*/  IMAD.MOV.U32 R12, RZ, RZ, RZ ;  /* 0x000000ffff0c7224 */ /* 0x000fe400078e00ff */
[----:B------:R-:W-:Y:S02]  /*1dd50*/  IMAD.MOV.U32 R11, RZ, RZ, 0x1f ;  /* 0x0000001fff0b7424 */ /* 0x000fe400078e00ff */
[----:B------:R-:W-:Y:S01]  /*1dd60*/  IMAD.MOV.U32 R15, RZ, RZ, -0x1 ;  /* 0xffffffffff0f7424 */ /* 0x000fe200078e00ff */
[----:B----4-:R-:W-:-:S04]  /*1dd70*/  SHF.R.U32.HI R2, RZ, 0x5, R2 ;  /* 0x00000005ff027819 */ /* 0x010fc80000011602 */
[----:B------:R-:W-:-:S05]  /*1dd80*/  LOP3.LUT R2, R2, 0x3, RZ, 0xc0, !PT ;  /* 0x0000000302027812 */ /* 0x000fca00078ec0ff */
[----:B------:R-:W-:-:S07]  /*1dd90*/  IMAD.MOV.U32 R13, RZ, RZ, R2 ;  /* 0x000000ffff0d7224 */ /* 0x000fce00078e0002 */
[----:B0123--:R-:W-:Y:S05]  /*1dda0*/  WARPSYNC.COLLECTIVE R15, `(.L_x_981) ;  /* 0x000000000f087348 */ /* 0x00ffea0003c00000 */
[----:B------:R4:W0:Y:S02]  /*1ddb0*/  SHFL.IDX P6, R14, R13, R12, R11 ;  /* 0x0000000c0d0e7389 */ /* 0x00082400000c000b */
[----:B01234-:R-:W-:Y:S01]  /*1ddc0*/  ENDCOLLECTIVE ;  /* 0x000000000000791b */ /* 0x01ffe20003800000 */
.L_x_981:
[----:B------:R-:W-:Y:S05]  /*1ddd0*/  BSYNC B0 ;  /* 0x0000000000007941 */ /* 0x000fea0003800000 */
.L_x_980:
[----:B------:R-:W-:Y:S05]  /*1dde0*/  BRA `(.L_x_982) ;  /* 0xffffffc000fc7947 */ /* 0x000fea000383ffff */
.L_x_848:
[----:B------:R-:W-:Y:S01]  /*1ddf0*/  BSSY B0, `(.L_x_983) ;  /* 0x0000006000007945 */ /* 0x000fe20003800000 */
[----:B------:R-:W-:-:S07]  /*1de00*/  IMAD.MOV.U32 R15, RZ, RZ, -0x1 ;  /* 0xffffffffff0f7424 */ /* 0x000fce00078e00ff */
[----:B0123--:R-:W-:Y:S05]  /*1de10*/  WARPSYNC.COLLECTIVE R15, `(.L_x_984) ;  /* 0x000000000f0c7348 */ /* 0x00ffea0003c00000 */
[----:B------:R-:W-:Y:S02]  /*1de20*/  ELECT P6, UR62, PT ;  /* 0x00000000003e782f */ /* 0x000fe400038c0000 */
[----:B------:R-:W-:Y:S01]  /*1de30*/  MOV R14, UR62 ;  /* 0x0000003e000e7c02 */ /* 0x000fe20008000f00 */
[----:B0123--:R-:W-:Y:S10]  /*1de40*/  ENDCOLLECTIVE ;  /* 0x000000000000791b */ /* 0x00fff40003800000 */
.L_x_984:
[----:B------:R-:W-:Y:S05]  /*1de50*/  BSYNC B0 ;  /* 0x0000000000007941 */ /* 0x000fea0003800000 */
.L_x_983:
[----:B------:R-:W-:Y:S05]  /*1de60*/  BRA `(.L_x_985) ;  /* 0xffffffc000f07947 */ /* 0x000fea000383ffff */
.L_x_850:
[----:B-1----:R1:W4:Y:S02]  /*1de70*/  SYNCS.PHASECHK.TRANS64.TRYWAIT P1, [R5+URZ+0x28c40], R0 ;  /* 0x028c4000050075a7 */ /* 0x002324000802017f */
[----:B----4-:R-:W-:Y:S05]  /*1de80*/  @!P1 NANOSLEEP.SYNCS 0x989680 ;  /* 0x009896800000995d */ /* 0x010fea0003900000 */
[----:B------:R-:W4:Y:S02]  /*1de90*/  @!P1 SYNCS.PHASECHK.TRANS64 P1, [R5+URZ+0x28c40], R0 ;  /* 0x028c4000050095a7 */ /* 0x000f24000802007f */
[----:B----4-:R-:W-:Y:S05]  /*1dea0*/  @!P1 BRA `(.L_x_850) ;  /* 0xfffffffc00f09947 */ /* 0x010fea000383ffff */
[----:B------:R-:W-:Y:S05]  /*1deb0*/  BRA `(.L_x_986) ;  /* 0xffffffc400107947 */ /* 0x000fea000383ffff */
.L_x_852:
[----:B----4-:R4:W0:Y:S02]  /*1dec0*/  SYNCS.PHASECHK.TRANS64.TRYWAIT P1, [R3+URZ+0x28c40], R2 ;  /* 0x028c4002030075a7 */ /* 0x010824000802017f */
[----:B0-----:R-:W-:Y:S05]  /*1ded0*/  @!P1 NANOSLEEP.SYNCS 0x989680 ;  /* 0x009896800000995d */ /* 0x001fea0003900000 */
[----:B------:R-:W0:Y:S02]  /*1dee0*/  @!P1 SYNCS.PHASECHK.TRANS64 P1, [R3+URZ+0x28c40], R2 ;  /* 0x028c4002030095a7 */ /* 0x000e24000802007f */
[----:B0-----:R-:W-:Y:S05]  /*1def0*/  @!P1 BRA `(.L_x_852) ;  /* 0xfffffffc00f09947 */ /* 0x001fea000383ffff */
[----:B------:R-:W-:Y:S05]  /*1df00*/  BRA `(.L_x_987) ;  /* 0xffffffc4001c7947 */ /* 0x000fea000383ffff */
.L_x_854:
[----:B------:R0:W0:Y:S02]  /*1df10*/  SYNCS.PHASECHK.TRANS64.TRYWAIT P1, [R5+URZ+0x28c60], R0 ;  /* 0x028c6000050075a7 */ /* 0x000024000802017f */
[----:B0-----:R-:W-:Y:S05]  /*1df20*/  @!P1 NANOSLEEP.SYNCS 0x989680 ;  /* 0x009896800000995d */ /* 0x001fea0003900000 */
[----:B------:R-:W0:Y:S02]  /*1df30*/  @!P1 SYNCS.PHASECHK.TRANS64 P1, [R5+URZ+0x28c60], R0 ;  /* 0x028c6000050095a7 */ /* 0x000e24000802007f */
[----:B0-----:R-:W-:Y:S05]  /*1df40*/  @!P1 BRA `(.L_x_854) ;  /* 0xfffffffc00f09947 */ /* 0x001fea000383ffff */
[----:B------:R-:W-:Y:S05]  /*1df50*/  BRA `(.L_x_988) ;  /* 0xffffffc400187947 */ /* 0x000fea000383ffff */
.L_x_989:
        /* <DEDUP_REMOVED lines=10> */
.L_x_5650:


//--------------------- .text._ZN7cutlass13device_kernelIN5flash11enable_sm90INS1_16FlashAttnFwdSm90INS1_25CollectiveMainloopFwdSm90ILi2EN4cute5tupleIJNS5_1CILi1EEES8_S8_EEENS6_IJNS7_ILi64EEESA_SA_EEELi512ENS_10bfloat16_tEfNS_4arch4Sm90ELb0ELb0ELb0ELb1ELb1ELb0ELb1ELb0ELb0ELb1ELb1ELb0EEENS1_21CollectiveEpilogueFwdINS6_IJSA_NS7_ILi512EEESA_EEES9_SC_SE_Li256ELb1ELb1ELb1ELb0EEENS1_36VarlenDynamicPersistentTileSchedulerILi64ELi64ELi256ELi128ELb1ELb1ELb1ELb0ELb1ELb1EEEEEEEEEvNT_6ParamsE --------------------------
	.section	.text._ZN7cutlass13device_kernelIN5flash11enable_sm90INS1_16FlashAttnFwdSm90INS1_25CollectiveMainloopFwdSm90ILi2EN4cute5tupleIJNS5_1CILi1EEES8_S8_EEENS6_IJNS7_ILi64EEESA_SA_EEELi512ENS_10bfloat16_tEfNS_4arch4Sm90ELb0ELb0ELb0ELb1ELb1ELb0ELb1ELb0ELb0ELb1ELb1ELb0EEENS1_21CollectiveEpilogueFwdINS6_IJSA_NS7_ILi512EEESA_EEES9_SC_SE_Li256ELb1ELb1ELb1ELb0EEENS1_36VarlenDynamicPersistentTileSchedulerILi64ELi64ELi256ELi128ELb1ELb1ELb1ELb0ELb1ELb1EEEEEEEEEvNT_6ParamsE,"ax",@progbits
	.align	128
.text._ZN7cutlass13device_kernelIN5flash11enable_sm90INS1_16FlashAttnFwdSm90INS1_25CollectiveMainloopFwdSm90ILi2EN4cute5tupleIJNS5_1CILi1EEES8_S8_EEENS6_IJNS7_ILi64EEESA_SA_EEELi512ENS_10bfloat16_tEfNS_4arch4Sm90ELb0ELb0ELb0ELb1ELb1ELb0ELb1ELb0ELb0ELb1ELb1ELb0EEENS1_21CollectiveEpilogueFwdINS6_IJSA_NS7_ILi512EEESA_EEES9_SC_SE_Li256ELb1ELb1ELb1ELb0EEENS1_36VarlenDynamicPersistentTileSchedulerILi64ELi64ELi256ELi128ELb1ELb1ELb1ELb0ELb1ELb1EEEEEEEEEvNT_6ParamsE:
        .type           _ZN7cutlass13device_kernelIN5flash11enable_sm90INS1_16FlashAttnFwdSm90INS1_25CollectiveMainloopFwdSm90ILi2EN4cute5tupleIJNS5_1CILi1EEES8_S8_EEENS6_IJNS7_ILi64EEESA_SA_EEELi512ENS_10bfloat16_tEfNS_4arch4Sm90ELb0ELb0ELb0ELb1ELb1ELb0ELb1ELb0ELb0ELb1ELb1ELb0EEENS1_21CollectiveEpilogueFwdINS6_IJSA_NS7_ILi512EEESA_EEES9_SC_SE_Li256ELb1ELb1ELb1ELb0EEENS1_36VarlenDynamicPersistentTileSchedulerILi64ELi64ELi256ELi128ELb1ELb1ELb1ELb0ELb1ELb1EEEEEEEEEvNT_6ParamsE,@function
        .size           _ZN7cutlass13device_kernelIN5flash11enable_sm90INS1_16FlashAttnFwdSm90INS1_25CollectiveMainloopFwdSm90ILi2EN4cute5tupleIJNS5_1CILi1EEES8_S8_EEENS6_IJNS7_ILi64EEESA_SA_EEELi512ENS_10bfloat16_tEfNS_4arch4Sm90ELb0ELb0ELb0ELb1ELb1ELb0ELb1ELb0ELb0ELb1ELb1ELb0EEENS1_21CollectiveEpilogueFwdINS6_IJSA_NS7_ILi512EEESA_EEES9_SC_SE_Li256ELb1ELb1ELb1ELb0EEENS1_36VarlenDynamicPersistentTileSchedulerILi64ELi64ELi256ELi128ELb1ELb1ELb1ELb0ELb1ELb1EEEEEEEEEvNT_6ParamsE,(.L_x_5651 - _ZN7cutlass13device_kernelIN5flash11enable_sm90INS1_16FlashAttnFwdSm90INS1_25CollectiveMainloopFwdSm90ILi2EN4cute5tupleIJNS5_1CILi1EEES8_S8_EEENS6_IJNS7_ILi64EEESA_SA_EEELi512ENS_10bfloat16_tEfNS_4arch4Sm90ELb0ELb0ELb0ELb1ELb1ELb0ELb1ELb0ELb0ELb1ELb1ELb0EEENS1_21CollectiveEpilogueFwdINS6_IJSA_NS7_ILi512EEESA_EEES9_SC_SE_Li256ELb1ELb1ELb1ELb0EEENS1_36VarlenDynamicPersistentTileSchedulerILi64ELi64ELi256ELi128ELb1ELb1ELb1ELb0ELb1ELb1EEEEEEEEEvNT_6ParamsE)
        .other          _ZN7cutlass13device_kernelIN5flash11enable_sm90INS1_16FlashAttnFwdSm90INS1_25CollectiveMainloopFwdSm90ILi2EN4cute5tupleIJNS5_1CILi1EEES8_S8_EEENS6_IJNS7_ILi64EEESA_SA_EEELi512ENS_10bfloat16_tEfNS_4arch4Sm90ELb0ELb0ELb0ELb1ELb1ELb0ELb1ELb0ELb0ELb1ELb1ELb0EEENS1_21CollectiveEpilogueFwdINS6_IJSA_NS7_ILi512EEESA_EEES9_SC_SE_Li256ELb1ELb1ELb1ELb0EEENS1_36VarlenDynamicPersistentTileSchedulerILi64ELi64ELi256ELi128ELb1ELb1ELb1ELb0ELb1ELb1EEEEEEEEEvNT_6ParamsE,@"STO_CUDA_ENTRY STV_DEFAULT"
_ZN7cutlass13device_kernelIN5flash11enable_sm90INS1_16FlashAttnFwdSm90INS1_25CollectiveMainloopFwdSm90ILi2EN4cute5tupleIJNS5_1CILi1EEES8_S8_EEENS6_IJNS7_ILi64EEESA_SA_EEELi512ENS_10bfloat16_tEfNS_4arch4Sm90ELb0ELb0ELb0ELb1ELb1ELb0ELb1ELb0ELb0ELb1ELb1ELb0EEENS1_21CollectiveEpilogueFwdINS6_IJSA_NS7_ILi512EEESA_EEES9_SC_SE_Li256ELb1ELb1ELb1ELb0EEENS1_36VarlenDynamicPersistentTileSchedulerILi64ELi64ELi256ELi128ELb1ELb1ELb1ELb0ELb1ELb1EEEEEEEEEvNT_6ParamsE:
        /* <DEDUP_REMOVED lines=43> */
.L_x_990:
        /* <DEDUP_REMOVED lines=22> */
.L_x_991:
        /* <DEDUP_REMOVED lines=18> */
.L_x_992:
        /* <DEDUP_REMOVED lines=22> */
.L_x_993:
        /* <DEDUP_REMOVED lines=23> */
.L_x_994:
        /* <DEDUP_REMOVED lines=8> */
.L_x_996:
        /* <DEDUP_REMOVED lines=24> */
[----:B------:R-:W-:-:S03]  /*0a00*/  UMOV UR37, URZ ;  /* 0x0000003f00257c82 */ /* 0x000fc60008000000 */
[CC--:B------:R-:W-:Y:S02]  /*0a10*/  LEA.HI R7, R3.reuse, R0.reuse, RZ, 0x3 ;  /* 0x0000000003077211 */ /* 0x0c0fe400078f18ff */
[CC--:B------:R-:W-:Y:S02]  /*0a20*/  LEA.HI R4, R3.reuse, R0.reuse, RZ, 0x4 ;  /* 0x0000000003047211 */ /* 0x0c0fe400078f20ff */
[CC--:B------:R-:W-:Y:S02]  /*0a30*/  LEA.HI R5, R3.reuse, R0.reuse, RZ, 0x5 ;  /* 0x0000000003057211 */ /* 0x0c0fe400078f28ff */
[-C--:B------:R-:W-:Y:S02]  /*0a40*/  LEA.HI R2, R3, R0.reuse, RZ, 0x7 ;  /* 0x0000000003027211 */ /* 0x080fe400078f38ff */
[----:B------:R-:W-:Y:S02]  /*0a50*/  LOP3.LUT R11, R7, 0xfffffff8, RZ, 0xc0, !PT ;  /* 0xfffffff8070b7812 */ /* 0x000fe400078ec0ff */
[----:B------:R-:W-:-:S02]  /*0a60*/  LEA.HI R3, R3, R0, RZ, 0x2 ;  /* 0x0000000003037211 */ /* 0x000fc400078f10ff */
[----:B------:R-:W-:Y:S01]  /*0a70*/  SHF.R.S32.HI R7, RZ, 0x4, R4 ;  /* 0x00000004ff077819 */ /* 0x000fe20000011404 */
[----:B------:R-:W-:Y:S01]  /*0a80*/  IMAD.IADD R11, R0, 0x1, -R11 ;  /* 0x00000001000b7824 */ /* 0x000fe200078e0a0b */
[--C-:B------:R-:W-:Y:S02]  /*0a90*/  SHF.R.S32.HI R9, RZ, 0x5, R5.reuse ;  /* 0x00000005ff097819 */ /* 0x100fe40000011405 */
[----:B------:R-:W-:Y:S02]  /*0aa0*/  SHF.R.S32.HI R6, RZ, 0x1f, R5 ;  /* 0x0000001fff067819 */ /* 0x000fe40000011405 */
[C---:B------:R-:W-:Y:S02]  /*0ab0*/  LOP3.LUT R5, R4.reuse, 0xfffffff0, RZ, 0xc0, !PT ;  /* 0xfffffff004057812 */ /* 0x040fe400078ec0ff */
[----:B------:R-:W-:Y:S02]  /*0ac0*/  LOP3.LUT R13, R3, 0xfffffffc, RZ, 0xc0, !PT ;  /* 0xfffffffc030d7812 */ /* 0x000fe400078ec0ff */
[----:B------:R-:W-:Y:S01]  /*0ad0*/  LEA.HI R4, R4, R7, RZ, 0x1 ;  /* 0x0000000704047211 */ /* 0x000fe200078f08ff */
[----:B------:R-:W-:Y:S01]  /*0ae0*/  IMAD.IADD R5, R0, 0x1, -R5 ;  /* 0x0000000100057824 */ /* 0x000fe200078e0a05 */
[----:B------:R-:W-:Y:S01]  /*0af0*/  LOP3.LUT R3, R2, 0xffffff80, RZ, 0xc0, !PT ;  /* 0xffffff8002037812 */ /* 0x000fe200078ec0ff */
[----:B------:R-:W-:Y:S01]  /*0b00*/  IMAD.IADD R13, R0, 0x1, -R13 ;  /* 0x00000001000d7824 */ /* 0x000fe200078e0a0d */
[----:B------:R-:W-:-:S02]  /*0b10*/  LOP3.LUT R4, R4, 0x1ffffffe, RZ, 0xc0, !PT ;  /* 0x1ffffffe04047812 */ /* 0x000fc400078ec0ff */
[----:B------:R-:W-:Y:S01]  /*0b20*/  LEA.HI R6, R6, R9, RZ, 0x2 ;  /* 0x0000000906067211 */ /* 0x000fe200078f10ff */
[----:B------:R-:W-:Y:S01]  /*0b30*/  IMAD.IADD R3, R0, 0x1, -R3 ;  /* 0x0000000100037824 */ /* 0x000fe200078e0a03 */
[----:B------:R-:W-:Y:S01]  /*0b40*/  SHF.R.S32.HI R18, RZ, 0x7, R2 ;  /* 0x00000007ff127819 */ /* 0x000fe20000011402 */
[----:B------:R-:W-:Y:S01]  /*0b50*/  IMAD.IADD R7, R7, 0x1, -R4 ;  /* 0x0000000107077824 */ /* 0x000fe200078e0a04 */
[----:B------:R-:W-:Y:S02]  /*0b60*/  LOP3.LUT R8, R6, 0x3ffffc, RZ, 0xc0, !PT ;  /* 0x003ffffc06087812 */ /* 0x000fe400078ec0ff */
[--C-:B------:R-:W-:Y:S01]  /*0b70*/  SHF.R.S32.HI R4, RZ, 0x1f, R5.reuse ;  /* 0x0000001fff047819 */ /* 0x100fe20000011405 */
[----:B------:R-:W-:Y:S01]  /*0b80*/  IMAD R15, R18, 0x100, R5 ;  /* 0x00000100120f7824 */ /* 0x000fe200078e0205 */
[----:B------:R-:W-:Y:S01]  /*0b90*/  SHF.R.S32.HI R0, RZ, 0x1f, R3 ;  /* 0x0000001fff007819 */ /* 0x000fe20000011403 */
[----:B------:R-:W-:Y:S01]  /*0ba0*/  IMAD.IADD R10, R9, 0x1, -R8 ;  /* 0x00000001090a7824 */ /* 0x000fe200078e0a08 */
[----:B------:R-:W-:Y:S01]  /*0bb0*/  LEA.HI R6, R4, R5, RZ, 0x3 ;  /* 0x0000000504067211 */ /* 0x000fe200078f18ff */
[----:B------:R-:W-:Y:S01]  /*0bc0*/  IMAD.SHL.U32 R7, R7, 0x8, RZ ;  /* 0x0000000807077824 */ /* 0x000fe200078e00ff */
[----:B------:R-:W-:Y:S01]  /*0bd0*/  LEA.HI R4, R0, R3, RZ, 0x2 ;  /* 0x0000000300047211 */ /* 0x000fe200078f10ff */
[----:B------:R-:W-:Y:S01]  /*0be0*/  IMAD R16, R10, 0x10, R15 ;  /* 0x000000100a107824 */ /* 0x000fe200078e020f */
[C---:B------:R-:W-:Y:S01]  /*0bf0*/  LOP3.LUT R8, R6.reuse, 0xfffffff8, RZ, 0xc0, !PT ;  /* 0xfffffff806087812 */ /* 0x040fe200078ec0ff */
[----:B------:R-:W-:Y:S01]  /*0c00*/  IMAD.SHL.U32 R6, R6, 0x40, RZ ;  /* 0x0000004006067824 */ /* 0x000fe200078e00ff */
[----:B------:R-:W-:Y:S01]  /*0c10*/  LOP3.LUT R10, R4, 0x7ffffffc, RZ, 0xc0, !PT ;  /* 0x7ffffffc040a7812 */ /* 0x000fe200078ec0ff */
[----:B------:R-:W-:Y:S01]  /*0c20*/  STL [R1+0x8], R18 ;  /* 0x0000081201007387 */ /* 0x000fe20000100800 */
[----:B------:R-:W-:Y:S01]  /*0c30*/  LEA.HI R12, R13, R13, RZ, 0x1 ;  /* 0x0000000d0d0c7211 */ /* 0x000fe200078f08ff */
[----:B------:R-:W-:Y:S01]  /*0c40*/  IMAD.IADD R8, R5, 0x1, -R8 ;  /* 0x0000000105087824 */ /* 0x000fe200078e0a08 */
[----:B------:R-:W-:Y:S01]  /*0c50*/  LEA.HI R5, R0, R3, RZ, 0x5 ;  /* 0x0000000300057211 */ /* 0x000fe200078f28ff */
[----:B------:R-:W-:Y:S01]  /*0c60*/  IMAD.IADD R10, R3, 0x1, -R10 ;  /* 0x00000001030a7824 */ /* 0x000fe200078e0a0a */
[----:B------:R-:W-:-:S02]  /*0c70*/  SHF.R.S32.HI R0, RZ, 0x2, R4 ;  /* 0x00000002ff007819 */ /* 0x000fc40000011404 */
[----:B------:R-:W-:Y:S01]  /*0c80*/  SHF.R.S32.HI R3, RZ, 0x1f, R4 ;  /* 0x0000001fff037819 */ /* 0x000fe20000011404 */
[----:B------:R-:W-:Y:S01]  /*0c90*/  IMAD.SHL.U32 R4, R8, 0x40, RZ ;  /* 0x0000004008047824 */ /* 0x000fe200078e00ff */
[----:B------:R-:W-:Y:S02]  /*0ca0*/  SHF.R.S32.HI R5, RZ, 0x5, R5 ;  /* 0x00000005ff057819 */ /* 0x000fe40000011405 */
[----:B------:R-:W-:Y:S02]  /*0cb0*/  LEA.HI R3, R3, R0, RZ, 0x3 ;  /* 0x0000000003037211 */ /* 0x000fe400078f18ff */
[----:B------:R-:W-:Y:S02]  /*0cc0*/  LOP3.LUT R12, R12, 0x1ffffffe, RZ, 0xc0, !PT ;  /* 0x1ffffffe0c0c7812 */ /* 0x000fe400078ec0ff */
[----:B------:R-:W-:Y:S02]  /*0cd0*/  LOP3.LUT R3, R3, 0xfffffff8, RZ, 0xc0, !PT ;  /* 0xfffffff803037812 */ /* 0x000fe400078ec0ff */
[----:B------:R-:W-:Y:S01]  /*0ce0*/  LEA.HI R2, R2, R18, RZ, 0x1 ;  /* 0x0000001202027211 */ /* 0x000fe200078f08ff */
[----:B------:R-:W-:Y:S01]  /*0cf0*/  IMAD.IADD R12, R13, 0x1, -R12 ;  /* 0x000000010d0c7824 */ /* 0x000fe200078e0a0c */
[----:B------:R-:W-:Y:S01]  /*0d00*/  LOP3.LUT R4, R4, 0x1c0, RZ, 0xc0, !PT ;  /* 0x000001c004047812 */ /* 0x000fe200078ec0ff */
[----:B------:R-:W-:Y:S01]  /*0d10*/  IMAD.IADD R0, R0, 0x1, -R3 ;  /* 0x0000000100007824 */ /* 0x000fe200078e0a03 */
[----:B------:R-:W-:Y:S01]  /*0d20*/  LOP3.LUT R6, R6, 0x7ffffe00, RZ, 0xc0, !PT ;  /* 0x7ffffe0006067812 */ /* 0x000fe200078ec0ff */
[--C-:B------:R-:W-:Y:S01]  /*0d30*/  IMAD.U32 R13, R16, 0x40, R7.reuse ;  /* 0x00000040100d7824 */ /* 0x100fe200078e0007 */
[----:B------:R-:W-:Y:S01]  /*0d40*/  LOP3.LUT R7, R4, 0x8, R7, 0xf8, !PT ;  /* 0x0000000804077812 */ /* 0x000fe200078ef807 */
[----:B------:R-:W-:Y:S01]  /*0d50*/  IMAD R17, R5, 0x10, R0 ;  /* 0x0000001005117824 */ /* 0x000fe200078e0200 */
[----:B------:R-:W-:Y:S01]  /*0d60*/  LOP3.LUT R0, R2, 0xfffffe, RZ, 0xc0, !PT ;  /* 0x00fffffe02007812 */ /* 0x000fe200078ec0ff */
[----:B------:R-:W-:Y:S01]  /*0d70*/  IMAD.SHL.U32 R16, R11, 0x8, RZ ;  /* 0x000000080b107824 */ /* 0x000fe200078e00ff */
[----:B------:R-:W-:Y:S01]  /*0d80*/  SHF.R.U32.HI R4, RZ, 0x3, R4 ;  /* 0x00000003ff047819 */ /* 0x000fe20000011604 */
[----:B------:R-:W-:Y:S01]  /*0d90*/  IMAD.SHL.U32 R3, R10, 0x2, RZ ;  /* 0x000000020a037824 */ /* 0x000fe200078e00ff */
[----:B------:R-:W-:Y:S01]  /*0da0*/  STL [R1+0x34], R13 ;  /* 0x0000340d01007387 */ /* 0x000fe20000100800 */
[----:B------:R-:W-:Y:S01]  /*0db0*/  IMAD.IADD R0, R18, 0x1, -R0 ;  /* 0x0000000112007824 */ /* 0x000fe200078e0a00 */
[----:B------:R-:W-:Y:S01]  /*0dc0*/  LOP3.LUT R7, R7, R4, RZ, 0x3c, !PT ;  /* 0x0000000407077212 */ /* 0x000fe200078e3cff */
[----:B------:R-:W-:Y:S01]  /*0dd0*/  IMAD R6, R9, 0x400, R6 ;  /* 0x0000040009067824 */ /* 0x000fe200078e0206 */
[----:B------:R-:W-:Y:S01]  /*0de0*/  R2P PR, R8, 0x6 ;  /* 0x0000000608007804 */ /* 0x000fe20000000000 */
[----:B------:R-:W-:-:S02]  /*0df0*/  IMAD.SHL.U32 R4, R0, 0x100, RZ ;  /* 0x0000010000047824 */ /* 0x000fc400078e00ff */
[----:B------:R-:W-:Y:S02]  /*0e00*/  VIADD R198, R16, 0x40 ;  /* 0x0000004010c67836 */ /* 0x000fe40000000000 */
[----:B------:R-:W-:Y:S01]  /*0e10*/  IMAD.IADD R19, R3, 0x1, R4 ;  /* 0x0000000103137824 */ /* 0x000fe200078e0204 */
[----:B------:R0:W-:Y:S01]  /*0e20*/  STL [R1+0x30], R4 ;  /* 0x0000300401007387 */ /* 0x0001e20000100800 */
[----:B------:R-:W-:Y:S01]  /*0e30*/  IMAD.IADD R7, R6, 0x1, R7 ;  /* 0x0000000106077824 */ /* 0x000fe200078e0207 */
[----:B------:R-:W-:Y:S01]  /*0e40*/  SEL R186, R186, 0xffffffc0, !P2 ;  /* 0xffffffc0baba7807 */ /* 0x000fe20005000000 */
[----:B------:R-:W-:Y:S01]  /*0e50*/  VIADD R0, R16, 0x180 ;  /* 0x0000018010007836 */ /* 0x000fe20000000000 */
[----:B------:R1:W-:Y:S01]  /*0e60*/  STL [R1+0x14], R3 ;  /* 0x0000140301007387 */ /* 0x0003e20000100800 */
[----:B------:R-:W-:Y:S01]  /*0e70*/  SHF.R.S32.HI R0, RZ, 0x1f, R198 ;  /* 0x0000001fff007819 */ /* 0x000fe200000114c6 */
[----:B------:R-:W-:Y:S01]  /*0e80*/  VIADD R0, R19, 0x10 ;  /* 0x0000001013007836 */ /* 0x000fe20000000000 */
[----:B------:R-:W-:Y:S01]  /*0e90*/  LEA R184, R7, UR41, 0x1 ;  /* 0x0000002907b87c11 */ /* 0x000fe2000f8e08ff */
[C---:B------:R-:W-:Y:S01]  /*0ea0*/  VIADD R228, R19.reuse, 0x20 ;  /* 0x0000002013e47836 */ /* 0x040fe20000000000 */
[----:B0-----:R-:W-:Y:S01]  /*0eb0*/  SHF.R.S32.HI R4, RZ, 0x1f, R19 ;  /* 0x0000001fff047819 */ /* 0x001fe20000011413 */
[----:B------:R-:W-:Y:S01]  /*0ec0*/  VIADD R227, R19, 0x28 ;  /* 0x0000002813e37836 */ /* 0x000fe20000000000 */
[----:B------:R-:W-:Y:S01]  /*0ed0*/  SHF.R.S32.HI R0, RZ, 0x1f, R0 ;  /* 0x0000001fff007819 */ /* 0x000fe20000011400 */
[----:B------:R-:W-:-:S02]  /*0ee0*/  IMAD R4, R12, 0x8, R17 ;  /* 0x000000080c047824 */ /* 0x000fc400078e0211 */
[----:B-1----:R-:W-:Y:S01]  /*0ef0*/  VIADD R3, R16, 0x1c0 ;  /* 0x000001c010037836 */ /* 0x002fe20000000000 */
[----:B------:R-:W-:Y:S01]  /*0f00*/  SHF.R.S32.HI R0, RZ, 0x1f, R227 ;  /* 0x0000001fff007819 */ /* 0x000fe200000114e3 */
[C---:B------:R-:W-:Y:S01]  /*0f10*/  VIADD R3, R19.reuse, 0x8 ;  /* 0x0000000813037836 */ /* 0x040fe20000000000 */
[----:B------:R0:W-:Y:S01]  /*0f20*/  STL [R1+0x2c], R4 ;  /* 0x00002c0401007387 */ /* 0x0001e20000100800 */
        /* <DEDUP_REMOVED lines=59> */
[----:B------:R-:W-:-:S02]  /*12e0*/  IMAD.IADD R187, R187, 0x1, R186 ;  /* 0x00000001bbbb7824 */ /* 0x000fc400078e02ba */
[----:B------:R-:W-:Y:S02]  /*12f0*/  IMAD.MOV.U32 R6, RZ, RZ, R14 ;  /* 0x000000ffff067224 */ /* 0x000fe400078e000e */
[----:B------:R-:W-:Y:S02]  /*1300*/  IMAD.MOV.U32 R2, RZ, RZ, RZ ;  /* 0x000000ffff027224 */ /* 0x000fe400078e00ff */
[C---:B------:R-:W-:Y:S02]  /*1310*/  VIADD R197, R16.reuse, 0x80 ;  /* 0x0000008010c57836 */ /* 0x040fe40000000000 */
[C---:B------:R-:W-:Y:S02]  /*1320*/  VIADD R196, R16.reuse, 0xc0 ;  /* 0x000000c010c47836 */ /* 0x040fe40000000000 */
[C---:B------:R-:W-:Y:S02]  /*1330*/  VIADD R195, R16.reuse, 0x100 ;  /* 0x0000010010c37836 */ /* 0x040fe40000000000 */
[----:B------:R-:W-:-:S02]  /*1340*/  VIADD R194, R16, 0x140 ;  /* 0x0000014010c27836 */ /* 0x000fc40000000000 */
[----:B------:R-:W-:-:S07]  /*1350*/  IMAD.IADD R186, R186, 0x1, R185 ;  /* 0x00000001baba7824 */ /* 0x000fce00078e02b9 */
.L_x_1046:
[----:B------:R-:W-:Y:S01]  /*1360*/  ULDC.64 UR6, c[0x0][0xd88] ;  /* 0x0003620000067ab9 */ /* 0x000fe20000000a00 */
[----:B012---:R-:W0:Y:S01]  /*1370*/  LDC.64 R8, c[0x0][0x418] ;  /* 0x00010600ff087b82 */ /* 0x007e220000000a00 */
[----:B------:R-:W-:-:S06]  /*1380*/  UIMAD.WIDE UR6, UR5, 0x4, UR6 ;  /* 0x00000004050678a5 */ /* 0x000fcc000f8e0206 */
[----:B------:R-:W-:Y:S01]  /*1390*/  IMAD.U32 R192, RZ, RZ, UR6 ;  /* 0x00000006ffc07e24 */ /* 0x000fe2000f8e00ff */
[----:B------:R-:W1:Y:S01]  /*13a0*/  LDC R0, c[0x0][0x424] ;  /* 0x00010900ff007b82 */ /* 0x000e620000000800 */
[----:B------:R-:W-:Y:S01]  /*13b0*/  IMAD.U32 R193, RZ, RZ, UR7 ;  /* 0x00000007ffc17e24 */ /* 0x000fe2000f8e00ff */
[----:B------:R-:W-:-:S04]  /*13c0*/  ULDC.64 UR6, c[0x0][0xb20] ;  /* 0x0002c80000067ab9 */ /* 0x000fc80000000a00 */
[----:B------:R-:W2:Y:S01]  /*13d0*/  LDG.E R192, desc[UR44][R192.64] ;  /* 0x0000002cc0c07981 */ /* 0x000ea2000c1e1900 */
[----:B------:R-:W-:Y:S01]  /*13e0*/  ISETP.NE.U32.AND P0, PT, RZ, UR6, PT ;  /* 0x00000006ff007c0c */ /* 0x000fe2000bf05070 */
[----:B---3--:R-:W3:Y:S01]  /*13f0*/  LDC R153, c[0x0][0x2f0] ;  /* 0x0000bc00ff997b82 */ /* 0x008ee20000000800 */
[----:B------:R-:W-:Y:S02]  /*1400*/  IMAD.MOV.U32 R10, RZ, RZ, RZ ;  /* 0x000000ffff0a7224 */ /* 0x000fe400078e00ff */
[----:B------:R-:W-:-:S05]  /*1410*/  ISETP.NE.AND.EX P0, PT, RZ, UR7, PT, P0 ;  /* 0x00000007ff007c0c */ /* 0x000fca000bf05300 */
[----:B----4-:R-:W4:Y:S01]  /*1420*/  LDC R7, c[0x0][0xae8] ;  /* 0x0002ba00ff077b82 */ /* 0x010f220000000800 */
[----:B--2---:R-:W-:-:S07]  /*1430*/  SHF.R.S32.HI R222, RZ, 0x1f, R192 ;  /* 0x0000001fffde7819 */ /* 0x004fce00000114c0 */
[----:B------:R-:W-:-:S04]  /*1440*/  @P0 LEA R4, P1, R192, UR6, 0x2 ;  /* 0x00000006c0040c11 */ /* 0x000fc8000f8210ff */
[----:B------:R-:W-:Y:S01]  /*1450*/  @P0 LEA.HI.X R5, R192, UR7, R222, 0x2, P1 ;  /* 0x00000007c0050c11 */ /* 0x000fe200088f14de */
[----:B------:R-:W-:Y:S02]  /*1460*/  ULDC.64 UR6, c[0x0][0xb18] ;  /* 0x0002c60000067ab9 */ /* 0x000fe40000000a00 */
[----:B------:R-:W-:Y:S02]  /*1470*/  ISETP.NE.U32.AND P1, PT, RZ, UR6, PT ;  /* 0x00000006ff007c0c */ /* 0x000fe4000bf25070 */
[----:B-----5:R2:W5:Y:S01]  /*1480*/  @P0 LDG.E R10, desc[UR44][R4.64] ;  /* 0x0000002c040a0981 */ /* 0x020562000c1e1900 */
[----:B0-----:R-:W-:Y:S02]  /*1490*/  ISETP.NE.U32.AND P0, PT, R8, RZ, PT ;  /* 0x000000ff0800720c */ /* 0x001fe40003f05070 */
[----:B------:R-:W-:Y:S02]  /*14a0*/  ISETP.NE.AND.EX P1, PT, RZ, UR7, PT, P1 ;  /* 0x00000007ff007c0c */ /* 0x000fe4000bf25310 */
[----:B------:R-:W-:-:S04]  /*14b0*/  ISETP.NE.AND.EX P0, PT, R9, RZ, PT, P0 ;  /* 0x000000ff0900720c */ /* 0x000fc80003f05300 */
[----:B-1----:R-:W-:-:S05]  /*14c0*/  SEL R0, R0, 0x1, P0 ;  /* 0x0000000100007807 */ /* 0x002fca0000000000 */
[----:B---3--:R-:W-:Y:S02]  /*14d0*/  IMAD R153, R0, R153, RZ ;  /* 0x0000009900997224 */ /* 0x008fe400078e02ff */
[----:B------:R-:W-:-:S04]  /*14e0*/  @P1 LEA R8, P0, R192, UR6, 0x2 ;  /* 0x00000006c0081c11 */ /* 0x000fc8000f8010ff */
[----:B------:R-:W-:-:S05]  /*14f0*/  @P1 LEA.HI.X R9, R192, UR7, R222, 0x2, P0 ;  /* 0x00000007c0091c11 */ /* 0x000fca00080f14de */
[----:B------:R2:W5:Y:S01]  /*1500*/  @P1 LDG.E R153, desc[UR44][R8.64] ;  /* 0x0000002c08991981 */ /* 0x000562000c1e1900 */
[C---:B------:R-:W-:Y:S01]  /*1510*/  LOP3.LUT R0, R6.reuse, 0xff000000, RZ, 0xc0, !PT ;  /* 0xff00000006007812 */ /* 0x040fe200078ec0ff */
[----:B------:R-:W-:Y:S01]  /*1520*/  UMOV UR42, UR4 ;  /* 0x00000004002a7c82 */ /* 0x000fe20008000000 */
[----:B------:R-:W-:Y:S02]  /*1530*/  LOP3.LUT R3, R6, 0xff0000, RZ, 0xc0, !PT ;  /* 0x00ff000006037812 */ /* 0x000fe400078ec0ff */
[----:B------:R-:W-:Y:S01]  /*1540*/  SHF.R.U32.HI R12, RZ, 0x8, R0 ;  /* 0x00000008ff0c7819 */ /* 0x000fe20000011600 */
[----:B----4-:R-:W-:Y:S06]  /*1550*/  @P1 BRA `(.L_x_997) ;  /* 0x0000000000241947 */ /* 0x010fec0003800000 */
[----:B------:R-:W-:Y:S02]  /*1560*/  ULDC.64 UR4, c[0x0][0xb00] ;  /* 0x0002c00000047ab9 */ /* 0x000fe40000000a00 */
[----:B------:R-:W-:-:S04]  /*1570*/  ISETP.NE.U32.AND P0, PT, RZ, UR4, PT ;  /* 0x00000004ff007c0c */ /* 0x000fc8000bf05070 */
[----:B------:R-:W-:-:S13]  /*1580*/  ISETP.NE.AND.EX P0, PT, RZ, UR5, PT, P0 ;  /* 0x00000005ff007c0c */ /* 0x000fda000bf05300 */
[----:B------:R-:W-:Y:S05]  /*1590*/  @!P0 BRA `(.L_x_997) ;  /* 0x0000000000148947 */ /* 0x000fea0003800000 */
[----:B--2---:R-:W0:Y:S02]  /*15a0*/  LDC.64 R4, c[0x0][0xb00] ;  /* 0x0002c000ff047b82 */ /* 0x004e240000000a00 */
[----:B0-----:R-:W-:-:S05]  /*15b0*/  IMAD.WIDE R4, R192, 0x4, R4 ;  /* 0x00000004c0047825 */ /* 0x001fca00078e0204 */
[----:B-----5:R-:W2:Y:S04]  /*15c0*/  LDG.E R153, desc[UR44][R4.64] ;  /* 0x0000002c04997981 */ /* 0x020ea8000c1e1900 */
[----:B------:R-:W2:Y:S02]  /*15d0*/  LDG.E R0, desc[UR44][R4.64+0x4] ;  /* 0x0000042c04007981 */ /* 0x000ea4000c1e1900 */
[----:B--2---:R-:W-:-:S07]  /*15e0*/  IMAD.IADD R153, R0, 0x1, -R153 ;  /* 0x0000000100997824 */ /* 0x004fce00078e0a99 */
.L_x_997:
[----:B------:R-:W-:Y:S01]  /*15f0*/  UISETP.NE.AND UP0, UPT, UR38, 0x1, UPT ;  /* 0x000000012600788c */ /* 0x000fe2000bf05270 */
[----:B-----5:R-:W-:Y:S01]  /*1600*/  IMAD.IADD R153, R153, 0x1, -R10 ;  /* 0x0000000199997824 */ /* 0x020fe200078e0a0a */
[----:B------:R-:W-:Y:S02]  /*1610*/  LEA.HI R3, R3, R12, RZ, 0x10 ;  /* 0x0000000c03037211 */ /* 0x000fe400078f80ff */
[----:B------:R-:W-:Y:S01]  /*1620*/  LOP3.LUT R193, R6, 0xffff, RZ, 0xc0, !PT ;  /* 0x0000ffff06c17812 */ /* 0x000fe200078ec0ff */
[----:B------:R-:W-:Y:S01]  /*1630*/  VIADD R0, R153, 0x3f ;  /* 0x0000003f99007836 */ /* 0x000fe20000000000 */
[----:B------:R-:W-:Y:S02]  /*1640*/  PLOP3.LUT P1, PT, PT, PT, UP0, 0x80, 0x0 ;  /* 0x000000000000781c */ /* 0x000fe40003f2f008 */
[----:B------:R-:W-:Y:S02]  /*1650*/  SHF.R.U32.HI R22, RZ, 0x10, R3 ;  /* 0x00000010ff167819 */ /* 0x000fe40000011603 */
[----:B--2---:R-:W-:-:S02]  /*1660*/  SHF.R.S32.HI R5, RZ, 0x1f, R0 ;  /* 0x0000001fff057819 */ /* 0x004fc40000011400 */
[C---:B------:R-:W-:Y:S02]  /*1670*/  ISETP.NE.AND P0, PT, R22.reuse, RZ, PT ;  /* 0x000000ff1600720c */ /* 0x040fe40003f05270 */
[----:B------:R-:W-:Y:S02]  /*1680*/  LEA.HI R5, R5, R0, RZ, 0x6 ;  /* 0x0000000005057211 */ /* 0x000fe400078f30ff */
[----:B------:R-:W-:Y:S02]  /*1690*/  LOP3.LUT R199, R3, 0xff, RZ, 0xc0, !PT ;  /* 0x000000ff03c77812 */ /* 0x000fe400078ec0ff */
[----:B------:R-:W-:Y:S02]  /*16a0*/  SEL R10, R22, R7, P0 ;  /* 0x00000007160a7207 */ /* 0x000fe40000000000 */
[----:B------:R-:W-:Y:S01]  /*16b0*/  SHF.R.S32.HI R9, RZ, 0x6, R5 ;  /* 0x00000006ff097819 */ /* 0x000fe20000011405 */
[----:B------:R-:W-:Y:S06]  /*16c0*/  @!P1 BRA `(.L_x_998) ;  /* 0x0000001c007c9947 */ /* 0x000fec0003800000 */
[----:B------:R-:W-:Y:S01]  /*16d0*/  ISETP.GE.AND P0, PT, R153, 0x1, PT ;  /* 0x000000019900780c */ /* 0x000fe20003f06270 */
[----:B------:R-:W-:-:S12]  /*16e0*/  IMAD.MOV.U32 R3, RZ, RZ, RZ ;  /* 0x000000ffff037224 */ /* 0x000fd800078e00ff */
[----:B------:R-:W-:Y:S05]  /*16f0*/  @!P0 BRA `(.L_x_999) ;  /* 0x0000000000688947 */ /* 0x000fea0003800000 */
[-C--:B------:R-:W-:Y:S02]  /*1700*/  IABS R6, R10.reuse ;  /* 0x0000000a00067213 */ /* 0x080fe40000000000 */
[----:B------:R-:W-:Y:S02]  /*1710*/  IADD3 R0, R9, -0x1, R10 ;  /* 0xffffffff09007810 */ /* 0x000fe40007ffe00a */
[----:B------:R-:W0:Y:S01]  /*1720*/  I2F.RP R3, R6 ;  /* 0x0000000600037306 */ /* 0x000e220000209400 */
[----:B------:R-:W-:Y:S02]  /*1730*/  IABS R11, R10 ;  /* 0x0000000a000b7213 */ /* 0x000fe40000000000 */
        /* <DEDUP_REMOVED lines=22> */
.L_x_999:
[-C--:B------:R-:W-:Y:S01]  /*18a0*/  IMAD R0, R199, R3.reuse, RZ ;  /* 0x00000003c7007224 */ /* 0x080fe200078e02ff */
[----:B------:R-:W-:Y:S01]  /*18b0*/  PLOP3.LUT P0, PT, PT, PT, PT, 0x80, 0x0 ;  /* 0x000000000000781c */ /* 0x000fe20003f0f070 */
[----:B------:R-:W-:Y:S01]  /*18c0*/  IMAD.MOV.U32 R152, RZ, RZ, RZ ;  /* 0x000000ffff987224 */ /* 0x000fe200078e00ff */
[----:B------:R-:W-:Y:S02]  /*18d0*/  CS2R R150, SRZ ;  /* 0x0000000000967805 */ /* 0x000fe4000001ff00 */
[----:B------:R-:W-:Y:S02]  /*18e0*/  CS2R R148, SRZ ;  /* 0x0000000000947805 */ /* 0x000fe4000001ff00 */
[----:B------:R-:W-:Y:S02]  /*18f0*/  VIADDMNMX R3, R0, R3, R9, PT ;  /* 0x0000000300037246 */ /* 0x000fe40003800109 */
[----:B------:R-:W-:Y:S02]  /*1900*/  CS2R R146, SRZ ;  /* 0x0000000000927805 */ /* 0x000fe4000001ff00 */
[----:B------:R-:W-:-:S02]  /*1910*/  CS2R R144, SRZ ;  /* 0x0000000000907805 */ /* 0x000fc4000001ff00 */
[----:B------:R-:W-:Y:S02]  /*1920*/  CS2R R142, SRZ ;  /* 0x00000000008e7805 */ /* 0x000fe4000001ff00 */
[----:B------:R-:W-:Y:S01]  /*1930*/  R2UR UR21, R3 ;  /* 0x00000000031572ca */ /* 0x000fe200000e0000 */
        /* <DEDUP_REMOVED lines=12> */
[----:B------:R-:W-:Y:S02]  /*1a00*/  ISETP.LT.AND P1, PT, R0, UR21, PT ;  /* 0x0000001500007c0c */ /* 0x000fe4000bf21270 */
        /* <DEDUP_REMOVED lines=47> */
[----:B------:R-:W-:Y:S01]  /*1d00*/  CS2R R24, SRZ ;  /* 0x0000000000187805 */ /* 0x000fe2000001ff00 */
[----:B------:R-:W-:Y:S06]  /*1d10*/  @!P1 BRA `(.L_x_1000) ;  /* 0x0000007800749947 */ /* 0x000fec0003800000 */
[----:B------:R-:W2:Y:S01]  /*1d20*/  LDL R4, [R1+0x8] ;  /* 0x0000080001047983 */ /* 0x000ea20000100800 */
[----:B------:R-:W-:Y:S01]  /*1d30*/  UMOV UR9, 0x40000040 ;  /* 0x4000004000097882 */ /* 0x000fe20000000000 */
[----:B------:R-:W-:Y:S01]  /*1d40*/  UMOV UR11, 0x40000040 ;  /* 0x40000040000b7882 */ /* 0x000fe20000000000 */
[----:B------:R-:W-:Y:S01]  /*1d50*/  UMOV UR13, 0x40000040 ;  /* 0x40000040000d7882 */ /* 0x000fe20000000000 */
[----:B------:R-:W-:Y:S01]  /*1d60*/  BAR.SYNC.DEFER_BLOCKING 0xe, 0x100 ;  /* 0x0384000000007b1d */ /* 0x000fe20000010000 */
[----:B------:R-:W-:-:S05]  /*1d70*/  ISETP.NE.AND P0, PT, RZ, UR38, PT ;  /* 0x00000026ff007c0c */ /* 0x000fca000bf05270 */
[----:B------:R-:W-:Y:S01]  /*1d80*/  UMOV UR15, 0x40000040 ;  /* 0x40000040000f7882 */ /* 0x000fe20000000000 */
[----:B------:R-:W-:Y:S01]  /*1d90*/  UMOV UR17, 0x40000040 ;  /* 0x4000004000117882 */ /* 0x000fe20000000000 */
[----:B------:R-:W-:Y:S01]  /*1da0*/  UMOV UR19, 0x40000040 ;  /* 0x4000004000137882 */ /* 0x000fe20000000000 */
[----:B------:R-:W-:Y:S01]  /*1db0*/  UMOV UR7, 0x40000040 ;  /* 0x4000004000077882 */ /* 0x000fe20000000000 */
[----:B------:R-:W-:Y:S01]  /*1dc0*/  WARPGROUP.ARRIVE ;  /* 0x00000000000079c5 */ /* 0x000fe20000000000 */
[----:B--2---:R-:W0:Y:S02]  /*1dd0*/  SHFL.IDX PT, R3, R4, RZ, 0x1f ;  /* 0x00001fff04037589 */ /* 0x004e2400000e0000 */
[----:B0-----:R-:W-:Y:S01]  /*1de0*/  R2UR UR4, R3 ;  /* 0x00000000030472ca */ /* 0x001fe200000e0000 */
[----:B------:R-:W-:-:S05]  /*1df0*/  IMAD.MOV.U32 R3, RZ, RZ, 0x1 ;  /* 0x00000001ff037424 */ /* 0x000fca00078e00ff */
[----:B------:R-:W-:-:S04]  /*1e00*/  SEL R3, R3, 0x2, !P0 ;  /* 0x0000000203037807 */ /* 0x000fc80004000000 */
[----:B------:R-:W-:-:S03]  /*1e10*/  LOP3.LUT R3, R3, 0x1, RZ, 0xfc, !PT ;  /* 0x0000000103037812 */ /* 0x000fc600078efcff */
[----:B------:R-:W-:Y:S01]  /*1e20*/  ULEA.HI UR5, UR4, UR4, URZ, 0x1 ;  /* 0x0000000404057291 */ /* 0x000fe2000f8f083f */
[----:B------:R-:W-:-:S03]  /*1e30*/  ISETP.NE.AND P1, PT, R3, 0x3, PT ;  /* 0x000000030300780c */ /* 0x000fc60003f25270 */
[----:B------:R-:W-:-:S04]  /*1e40*/  ULOP3.LUT UR5, UR5, 0x1fffe, URZ, 0xc0, !UPT ;  /* 0x0001fffe05057892 */ /* 0x000fc8000f8ec03f */
[----:B------:R-:W-:Y:S02]  /*1e50*/  UIADD3 UR5, UR4, -UR5, URZ ;  /* 0x8000000504057290 */ /* 0x000fe4000fffe03f */
[----:B------:R-:W-:Y:S02]  /*1e60*/  UIADD3 UR4, UR41, 0x36400, URZ ;  /* 0x0003640029047890 */ /* 0x000fe4000fffe03f */
[----:B------:R-:W-:Y:S02]  /*1e70*/  ULEA UR5, UR5, UR41, 0xf ;  /* 0x0000002905057291 */ /* 0x000fe4000f8e783f */
[----:B------:R-:W-:Y:S02]  /*1e80*/  USHF.R.U32.HI UR4, URZ, 0x4, UR4 ;  /* 0x000000043f047899 */ /* 0x000fe40008011604 */
[----:B------:R-:W-:Y:S02]  /*1e90*/  UIADD3 UR5, UR5, 0x400, URZ ;  /* 0x0000040005057890 */ /* 0x000fe4000fffe03f */
[----:B------:R-:W-:-:S02]  /*1ea0*/  ULOP3.LUT UR4, UR4, 0x3fff, URZ, 0xc0, !UPT ;  /* 0x00003fff04047892 */ /* 0x000fc4000f8ec03f */
[----:B------:R-:W-:Y:S02]  /*1eb0*/  USHF.R.U32.HI UR5, URZ, 0x4, UR5 ;  /* 0x000000043f057899 */ /* 0x000fe40008011605 */
[----:B------:R-:W-:Y:S02]  /*1ec0*/  ULOP3.LUT UR8, UR4, 0x10000, URZ, 0xfc, !UPT ;  /* 0x0001000004087892 */ /* 0x000fe4000f8efc3f */
[----:B------:R-:W-:Y:S02]  /*1ed0*/  ULOP3.LUT UR5, UR5, 0x3fff, URZ, 0xc0, !UPT ;  /* 0x00003fff05057892 */ /* 0x000fe4000f8ec03f */
[----:B------:R-:W-:Y:S02]  /*1ee0*/  UIADD3 UR12, UR8, 0x2, URZ ;  /* 0x00000002080c7890 */ /* 0x000fe4000fffe03f */
[----:B------:R-:W-:Y:S02]  /*1ef0*/  ULOP3.LUT UR20, UR5, 0x2000000, URZ, 0xfc, !UPT ;  /* 0x0200000005147892 */ /* 0x000fe4000f8efc3f */
[----:B------:R-:W-:-:S02]  /*1f00*/  UIADD3 UR16, UR8, 0x4, URZ ;  /* 0x0000000408107890 */ /* 0x000fc4000fffe03f */
[----:B------:R-:W-:Y:S02]  /*1f10*/  ULEA UR10, UR36, UR20, 0xc ;  /* 0x00000014240a7291 */ /* 0x000fe4000f8e603f */
[----:B------:R-:W-:Y:S02]  /*1f20*/  UIADD3 UR4, UR8, 0x6, URZ ;  /* 0x0000000608047890 */ /* 0x000fe4000fffe03f */
[----:B------:R-:W-:Y:S02]  /*1f30*/  UIADD3 UR14, UR10, 0x80, URZ ;  /* 0x000000800a0e7890 */ /* 0x000fe4000fffe03f */
[----:B------:R-:W-:Y:S02]  /*1f40*/  UIADD3 UR18, UR10, 0x100, URZ ;  /* 0x000001000a127890 */ /* 0x000fe4000fffe03f */
[----:B------:R-:W-:Y:S02]  /*1f50*/  UIADD3 UR6, UR10, 0x180, URZ ;  /* 0x000001800a067890 */ /* 0x000fe4000fffe03f */
[----:B------:R-:W-:Y:S01]  /*1f60*/  HGMMA.64x256x16.F32.BF16 R24, gdesc[UR8].tnspB, RZ, !UPT, gsb0 ;  /* 0x43e00000081879f0 */ /* 0x000fe2000c0018ff */
[----:B------:R-:W-:-:S02]  /*1f70*/  UMOV UR5, 0x40000040 ;  /* 0x4000004000057882 */ /* 0x000fc40000000000 */
        /* <DEDUP_REMOVED lines=16> */
.L_x_1001:
[----:B------:R-:W-:-:S04]  /*2080*/  ULEA UR6, UR36, UR41, 0x3 ;  /* 0x0000002924067291 */ /* 0x000fc8000f8e183f */
[----:B------:R-:W-:-:S04]  /*2090*/  UIADD3 UR6, UR6, 0x38860, URZ ;  /* 0x0003886006067890 */ /* 0x000fc8000fffe03f */
[----:B------:R-:W-:-:S09]  /*20a0*/  UPRMT UR6, UR40, 0x654, UR6 ;  /* 0x0000065428067896 */ /* 0x000fd20008000006 */
[----:B------:R-:W-:Y:S01]  /*20b0*/  SYNCS.ARRIVE.TRANS64.RED.A1T0 RZ, [UR6], RZ ;  /* 0x000000ffffff79a7 */ /* 0x000fe20008100406 */
[----:B------:R-:W-:-:S06]  /*20c0*/  UIADD3 UR6, UR21, -0x2, URZ ;  /* 0xfffffffe15067890 */ /* 0x000fcc000fffe03f */
[----:B------:R-:W-:-:S13]  /*20d0*/  ISETP.LE.AND P0, PT, R0, UR6, PT ;  /* 0x0000000600007c0c */ /* 0x000fda000bf03270 */
[----:B------:R-:W-:Y:S05]  /*20e0*/  @!P0 BRA `(.L_x_1002) ;  /* 0x0000000800b48947 */ /* 0x000fea0003800000 */
[----:B------:R-:W-:-:S05]  /*20f0*/  UMOV UR21, UR6 ;  /* 0x0000000600157c82 */ /* 0x000fca0008000000 */
.L_x_1004:
[----:B------:R-:W-:Y:S01]  /*2100*/  BAR.SYNC.DEFER_BLOCKING 0xe, 0x100 ;  /* 0x0384000000007b1d */ /* 0x000fe20000010000 */
[----:B------:R-:W-:Y:S01]  /*2110*/  IMAD.U32 R4, RZ, RZ, UR36 ;  /* 0x00000024ff047e24 */ /* 0x000fe2000f8e00ff */
[----:B------:R-:W-:Y:S01]  /*2120*/  UIADD3 UR36, UR36, 0x1, URZ ;  /* 0x0000000124247890 */ /* 0x000fe2000fffe03f */
[----:B------:R-:W-:Y:S01]  /*2130*/  ISETP.LT.AND P0, PT, R0, UR21, PT ;  /* 0x0000001500007c0c */ /* 0x000fe2000bf01270 */
[----:B------:R-:W-:Y:S01]  /*2140*/  UIADD3 UR21, UR21, -0x1, URZ ;  /* 0xffffffff15157890 */ /* 0x000fe2000fffe03f */
        /* <DEDUP_REMOVED lines=10> */
[----:B------:R-:W-:Y:S02]  /*21f0*/  UIADD3 UR18, UR10, 0x100, URZ ;  /* 0x000001000a127890 */ /* 0x000fe4000fffe03f */
[----:B------:R-:W-:Y:S01]  /*2200*/  UIADD3 UR6, UR10, 0x180, URZ ;  /* 0x000001800a067890 */ /* 0x000fe2000fffe03f */
        /* <DEDUP_REMOVED lines=143> */
[----:B------:R-:W-:Y:S01]  /*2b00*/  HGMMA.64x256x16.F32.BF16 R24, gdesc[UR4].tnspB, R24, gsb0 ;  /* 0x43e00000041879f0 */ /* 0x000fe20008001818 */
[----:B------:R-:W-:-:S06]  /*2b10*/  USEL UR6, URZ, 0x1, UP0 ;  /* 0x000000013f067887 */ /* 0x000fcc0008000000 */
[----:B------:R-:W-:Y:S01]  /*2b20*/  LOP3.LUT R2, R2, UR6, RZ, 0x3c, !PT ;  /* 0x0000000602027c12 */ /* 0x000fe2000f8e3cff */
[----:B------:R-:W-:Y:S02]  /*2b30*/  WARPGROUP.DEPBAR.LE gsb0, 0x0 ;  /* 0x00008000000079c5 */ /* 0x000fe40000010000 */
[----:B------:R-:W-:Y:S06]  /*2b40*/  BAR.ARV 0xf, 0x100 ;  /* 0x03c4000000007b1d */ /* 0x000fec0000002000 */
[----:B------:R-:W-:Y:S05]  /*2b50*/  @!P1 BRA `(.L_x_1003) ;  /* 0x0000000000049947 */ /* 0x000fea0003800000 */
[----:B------:R-:W-:Y:S01]  /*2b60*/  BPT.TRAP 0x1 ;  /* 0x000000040000795c */ /* 0x000fe20000300000 */
.L_x_1003:
[----:B------:R-:W-:-:S04]  /*2b70*/  ULEA UR6, UR36, UR41, 0x3 ;  /* 0x0000002924067291 */ /* 0x000fc8000f8e183f */
[----:B------:R-:W-:-:S04]  /*2b80*/  UIADD3 UR6, UR6, 0x38860, URZ ;  /* 0x0003886006067890 */ /* 0x000fc8000fffe03f */
[----:B------:R-:W-:-:S09]  /*2b90*/  UPRMT UR6, UR40, 0x654, UR6 ;  /* 0x0000065428067896 */ /* 0x000fd20008000006 */
[----:B------:R-:W-:Y:S01]  /*2ba0*/  SYNCS.ARRIVE.TRANS64.RED.A1T0 RZ, [UR6], RZ ;  /* 0x000000ffffff79a7 */ /* 0x000fe20008100406 */
[----:B------:R-:W-:Y:S05]  /*2bb0*/  @P0 BRA `(.L_x_1004) ;  /* 0xfffffff400500947 */ /* 0x000fea000383ffff */
.L_x_1002:
[----:B------:R-:W-:Y:S01]  /*2bc0*/  BAR.SYNC.DEFER_BLOCKING 0xe, 0x100 ;  /* 0x0384000000007b1d */ /* 0x000fe20000010000 */
[----:B------:R-:W-:Y:S01]  /*2bd0*/  IMAD.U32 R0, RZ, RZ, UR36 ;  /* 0x00000024ff007e24 */ /* 0x000fe2000f8e00ff */
[----:B------:R-:W-:Y:S01]  /*2be0*/  UIADD3 UR36, UR36, 0x1, URZ ;  /* 0x0000000124247890 */ /* 0x000fe2000fffe03f */
[----:B------:R-:W-:Y:S01]  /*2bf0*/  PLOP3.LUT P0, PT, PT, PT, PT, 0x8, 0x0 ;  /* 0x000000000000781c */ /* 0x000fe20003f0e170 */
[----:B------:R-:W-:Y:S02]  /*2c00*/  IMAD.MOV.U32 R152, RZ, RZ, RZ ;  /* 0x000000ffff987224 */ /* 0x000fe400078e00ff */
[----:B------:R-:W-:Y:S01]  /*2c10*/  IMAD R0, R0, 0x40, R17 ;  /* 0x0000004000007824 */ /* 0x000fe200078e0211 */
[----:B------:R-:W-:-:S04]  /*2c20*/  UISETP.NE.AND UP0, UPT, UR36, 0x2, UPT ;  /* 0x000000022400788c */ /* 0x000fc8000bf05270 */
        /* <DEDUP_REMOVED lines=137> */
.L_x_998:
[----:B------:R-:W-:Y:S01]  /*34c0*/  ISETP.GE.AND P0, PT, R153, 0x1, PT ;  /* 0x000000019900780c */ /* 0x000fe20003f06270 */
[----:B------:R-:W-:-:S12]  /*34d0*/  IMAD.MOV.U32 R23, RZ, RZ, RZ ;  /* 0x000000ffff177224 */ /* 0x000fd800078e00ff */
[----:B------:R-:W-:Y:S05]  /*34e0*/  @!P0 BRA `(.L_x_1005) ;  /* 0x0000000000688947 */ /* 0x000fea0003800000 */
[-C--:B------:R-:W-:Y:S02]  /*34f0*/  IABS R0, R10.reuse ;  /* 0x0000000a00007213 */ /* 0x080fe40000000000 */
[----:B------:R-:W-:Y:S02]  /*3500*/  IADD3 R3, R9, -0x1, R10 ;  /* 0xffffffff09037810 */ /* 0x000fe40007ffe00a */
[----:B------:R-:W0:Y:S01]  /*3510*/  I2F.RP R6, R0 ;  /* 0x0000000000067306 */ /* 0x000e220000209400 */
[----:B------:R-:W-:-:S05]  /*3520*/  IABS R8, R10 ;  /* 0x0000000a00087213 */ /* 0x000fca0000000000 */
[----:B------:R-:W-:Y:S02]  /*3530*/  IMAD.MOV R8, RZ, RZ, -R8 ;  /* 0x000000ffff087224 */ /* 0x000fe400078e0a08 */
[----:B0-----:R-:W0:Y:S02]  /*3540*/  MUFU.RCP R6, R6 ;  /* 0x0000000600067308 */ /* 0x001e240000001000 */
[----:B0-----:R-:W-:Y:S01]  /*3550*/  VIADD R4, R6, 0xffffffe ;  /* 0x0ffffffe06047836 */ /* 0x001fe20000000000 */
[----:B------:R-:W-:Y:S02]  /*3560*/  IABS R6, R3 ;  /* 0x0000000300067213 */ /* 0x000fe40000000000 */
[----:B------:R-:W-:-:S03]  /*3570*/  LOP3.LUT R3, R3, R10, RZ, 0x3c, !PT ;  /* 0x0000000a03037212 */ /* 0x000fc600078e3cff */
[----:B------:R0:W1:Y:S01]  /*3580*/  F2I.FTZ.U32.TRUNC.NTZ R5, R4 ;  /* 0x0000000400057305 */ /* 0x000062000021f000 */
[----:B------:R-:W-:Y:S01]  /*3590*/  ISETP.GE.AND P2, PT, R3, RZ, PT ;  /* 0x000000ff0300720c */ /* 0x000fe20003f46270 */
        /* <DEDUP_REMOVED lines=14> */
[----:B------:R-:W-:-:S07]  /*3680*/  @!P0 LOP3.LUT R23, RZ, R10, RZ, 0x33, !PT ;  /* 0x0000000aff178212 */ /* 0x000fce00078e33ff */
.L_x_1005:
[-C--:B------:R-:W-:Y:S01]  /*3690*/  IMAD R18, R199, R23.reuse, RZ ;  /* 0x00000017c7127224 */ /* 0x080fe200078e02ff */
[----:B------:R-:W-:Y:S01]  /*36a0*/  PLOP3.LUT P0, PT, PT, PT, PT, 0x80, 0x0 ;  /* 0x000000000000781c */ /* 0x000fe20003f0f070 */
[----:B------:R-:W-:Y:S01]  /*36b0*/  IMAD.MOV.U32 R152, RZ, RZ, RZ ;  /* 0x000000ffff987224 */ /* 0x000fe200078e00ff */
[----:B------:R-:W-:Y:S01]  /*36c0*/  CS2R R150, SRZ ;  /* 0x0000000000967805 */ /* 0x000fe2000001ff00 */
[----:B------:R-:W-:Y:S01]  /*36d0*/  IMAD.MOV.U32 R3, RZ, RZ, RZ ;  /* 0x000000ffff037224 */ /* 0x000fe200078e00ff */
[----:B------:R-:W-:Y:S02]  /*36e0*/  VIADDMNMX R23, R18, R23, R9, PT ;  /* 0x0000001712177246 */ /* 0x000fe40003800109 */
[----:B------:R-:W-:Y:S02]  /*36f0*/  CS2R R148, SRZ ;  /* 0x0000000000947805 */ /* 0x000fe4000001ff00 */
[----:B------:R-:W-:Y:S02]  /*3700*/  CS2R R146, SRZ ;  /* 0x0000000000927805 */ /* 0x000fe4000001ff00 */
[----:B------:R-:W-:-:S02]  /*3710*/  CS2R R144, SRZ ;  /* 0x0000000000907805 */ /* 0x000fc4000001ff00 */
[----:B------:R-:W-:Y:S02]  /*3720*/  ISETP.GT.AND P1, PT, R23, R18, PT ;  /* 0x000000121700720c */ /* 0x000fe40003f24270 */
        /* <DEDUP_REMOVED lines=59> */
[----:B------:R-:W-:Y:S01]  /*3ae0*/  CS2R R24, SRZ ;  /* 0x0000000000187805 */ /* 0x000fe2000001ff00 */
[----:B------:R-:W-:Y:S06]  /*3af0*/  @!P1 BRA `(.L_x_1000) ;  /* 0x0000005800fc9947 */ /* 0x000fec0003800000 */
[----:B------:R-:W2:Y:S04]  /*3b00*/  LDL R0, [R1+0x8] ;  /* 0x0000080001007983 */ /* 0x000ea80000100800 */
[----:B--2---:R-:W0:Y:S02]  /*3b10*/  SHFL.IDX PT, R0, R0, RZ, 0x1f ;  /* 0x00001fff00007589 */ /* 0x004e2400000e0000 */
        /* <DEDUP_REMOVED lines=28> */
.L_x_1006:
        /* <DEDUP_REMOVED lines=12> */
.L_x_1135:
[----:B------:R-:W-:Y:S05]  /*3da0*/  @!P0 BRA `(.L_x_1008) ;  /* 0x0000000000048947 */ /* 0x000fea0003800000 */
[----:B------:R-:W-:Y:S01]  /*3db0*/  BPT.TRAP 0x1 ;  /* 0x000000040000795c */ /* 0x000fe20000300000 */
.L_x_1008:
[----:B------:R-:W-:Y:S01]  /*3dc0*/  IMAD.U32 R7, RZ, RZ, UR36 ;  /* 0x00000024ff077e24 */ /* 0x000fe2000f8e00ff */
[----:B------:R-:W-:-:S04]  /*3dd0*/  SHF.L.U32 R4, R2, 0x1f, RZ ;  /* 0x0000001f02047819 */ /* 0x000fc800000006ff */
[----:B------:R-:W-:-:S04]  /*3de0*/  LEA R7, R7, UR41, 0x3 ;  /* 0x0000002907077c11 */ /* 0x000fc8000f8e18ff */
[----:B------:R1:W2:Y:S01]  /*3df0*/  SYNCS.PHASECHK.TRANS64.TRYWAIT P1, [R7+URZ+0x38830], R4 ;  /* 0x03883004070075a7 */ /* 0x0002a2000802017f */
[----:B------:R-:W-:Y:S05]  /*3e00*/  @!P0 BRA `(.L_x_1009) ;  /* 0x0000000000048947 */ /* 0x000fea0003800000 */
[----:B------:R-:W-:Y:S01]  /*3e10*/  BPT.TRAP 0x1 ;  /* 0x000000040000795c */ /* 0x000fe20000300000 */
.L_x_1009:
[----:B--2---:R-:W-:Y:S05]  /*3e20*/  @P1 BRA `(.L_x_1010) ;  /* 0x0000000000081947 */ /* 0x004fea0003800000 */
[----:B------:R-:W2:Y:S02]  /*3e30*/  SYNCS.PHASECHK.TRANS64.TRYWAIT P1, [R7+URZ+0x38830], R4 ;  /* 0x03883004070075a7 */ /* 0x000ea4000802017f */
[----:B--2---:R-:W-:Y:S05]  /*3e40*/  @!P1 BRA `(.L_x_1011) ;  /* 0x0000010800e49947 */ /* 0x004fea0003800000 */
.L_x_1010:
        /* <DEDUP_REMOVED lines=15> */
[----:B------:R-:W-:Y:S01]  /*3f40*/  UMOV UR15, 0x40000040 ;  /* 0x40000040000f7882 */ /* 0x000fe20000000000 */
[----:B------:R-:W-:-:S02]  /*3f50*/  UMOV UR13, 0x40000040 ;  /* 0x40000040000d7882 */ /* 0x000fc40000000000 */
[----:B------:R-:W-:Y:S02]  /*3f60*/  ULEA UR6, UR36, UR6, 0x9 ;  /* 0x0000000624067291 */ /* 0x000fe4000f8e483f */
[----:B------:R-:W-:Y:S02]  /*3f70*/  ULOP3.LUT UR4, UR4, 0x10000, URZ, 0xfc, !UPT ;  /* 0x0001000004047892 */ /* 0x000fe4000f8efc3f */
[----:B------:R-:W-:Y:S02]  /*3f80*/  UIADD3 UR10, UR6, 0x2, URZ ;  /* 0x00000002060a7890 */ /* 0x000fe4000fffe03f */
[----:B------:R-:W-:Y:S02]  /*3f90*/  UIADD3 UR8, UR4, 0x2, URZ ;  /* 0x0000000204087890 */ /* 0x000fe4000fffe03f */
[----:B------:R-:W-:Y:S02]  /*3fa0*/  UIADD3 UR14, UR6, 0x4, URZ ;  /* 0x00000004060e7890 */ /* 0x000fe4000fffe03f */
[----:B------:R-:W-:-:S02]  /*3fb0*/  UIADD3 UR12, UR4, 0x4, URZ ;  /* 0x00000004040c7890 */ /* 0x000fc4000fffe03f */
[----:B------:R-:W-:Y:S01]  /*3fc0*/  HGMMA.64x64x16.F32.BF16 R24, gdesc[UR4], RZ, !UPT, gsb0 ;  /* 0x00e00000041879f0 */ /* 0x000fe2000c0018ff */
[----:B------:R-:W-:Y:S02]  /*3fd0*/  UIADD3 UR18, UR6, 0x6, URZ ;  /* 0x0000000606127890 */ /* 0x000fe4000fffe03f */
        /* <DEDUP_REMOVED lines=13> */
[----:B------:R-:W0:Y:S02]  /*40b0*/  SYNCS.PHASECHK.TRANS64.TRYWAIT P1, [UR41+0x38810], R3 ;  /* 0x03881003ff0075a7 */ /* 0x000e240008020169 */
[----:B0-----:R-:W-:Y:S05]  /*40c0*/  @!P1 BRA `(.L_x_1012) ;  /* 0x0000010800589947 */ /* 0x001fea0003800000 */
.L_x_1136:
[----:B------:R-:W-:Y:S05]  /*40d0*/  @!P0 BRA `(.L_x_1013) ;  /* 0x0000000000048947 */ /* 0x000fea0003800000 */
[----:B------:R-:W-:Y:S01]  /*40e0*/  BPT.TRAP 0x1 ;  /* 0x000000040000795c */ /* 0x000fe20000300000 */
.L_x_1013:
[----:B------:R3:W4:Y:S01]  /*40f0*/  SYNCS.PHASECHK.TRANS64.TRYWAIT P1, [R7+URZ+0x38850], R4 ;  /* 0x03885004070075a7 */ /* 0x000722000802017f */
[----:B------:R-:W-:Y:S05]  /*4100*/  @!P0 BRA `(.L_x_1014) ;  /* 0x0000000000048947 */ /* 0x000fea0003800000 */
[----:B------:R-:W-:Y:S01]  /*4110*/  BPT.TRAP 0x1 ;  /* 0x000000040000795c */ /* 0x000fe20000300000 */
.L_x_1014:
[----:B----4-:R-:W-:Y:S05]  /*4120*/  @P1 BRA `(.L_x_1015) ;  /* 0x0000000000081947 */ /* 0x010fea0003800000 */
[----:B------:R-:W4:Y:S02]  /*4130*/  SYNCS.PHASECHK.TRANS64.TRYWAIT P1, [R7+URZ+0x38850], R4 ;  /* 0x03885004070075a7 */ /* 0x000f24000802017f */
[----:B----4-:R-:W-:Y:S05]  /*4140*/  @!P1 BRA `(.L_x_1016) ;  /* 0x0000010800509947 */ /* 0x010fea0003800000 */
.L_x_1015:
[----:B------:R-:W-:Y:S01]  /*4150*/  UIADD3 UR4, UR41, 0x400, URZ ;  /* 0x0000040029047890 */ /* 0x000fe2000fffe03f */
[----:B------:R-:W-:Y:S01]  /*4160*/  WARPGROUP.ARRIVE ;  /* 0x00000000000079c5 */ /* 0x000fe20000000000 */
[----:B------:R-:W-:-:S05]  /*4170*/  UIADD3 UR5, UR41, 0x26400, URZ ;  /* 0x0002640029057890 */ /* 0x000fca000fffe03f */
[----:B0-----:R-:W0:Y:S01]  /*4180*/  S2R R3, SR_TID.X ;  /* 0x0000000000037919 */ /* 0x001e220000002100 */
[----:B------:R-:W-:Y:S02]  /*4190*/  USHF.R.U32.HI UR4, URZ, 0x4, UR4 ;  /* 0x000000043f047899 */ /* 0x000fe40008011604 */
[----:B------:R-:W-:Y:S02]  /*41a0*/  USHF.R.U32.HI UR5, URZ, 0x4, UR5 ;  /* 0x000000043f057899 */ /* 0x000fe40008011605 */
[----:B------:R-:W-:Y:S02]  /*41b0*/  ULOP3.LUT UR4, UR4, 0x3fff, URZ, 0xc0, !UPT ;  /* 0x00003fff04047892 */ /* 0x000fe4000f8ec03f */
[----:B------:R-:W-:Y:S02]  /*41c0*/  ULOP3.LUT UR5, UR5, 0x3fff, URZ, 0xc0, !UPT ;  /* 0x00003fff05057892 */ /* 0x000fe4000f8ec03f */
[----:B------:R-:W-:Y:S02]  /*41d0*/  ULOP3.LUT UR4, UR4, 0x10000, URZ, 0xfc, !UPT ;  /* 0x0001000004047892 */ /* 0x000fe4000f8efc3f */
[----:B------:R-:W-:-:S02]  /*41e0*/  ULOP3.LUT UR6, UR5, 0x10000, URZ, 0xfc, !UPT ;  /* 0x0001000005067892 */ /* 0x000fc4000f8efc3f */
[----:B------:R-:W-:Y:S01]  /*41f0*/  ULEA UR5, UR36, UR4, 0xc ;  /* 0x0000000424057291 */ /* 0x000fe2000f8e603f */
[----:B------:R-:W-:Y:S01]  /*4200*/  UMOV UR21, 0x40000040 ;  /* 0x4000004000157882 */ /* 0x000fe20000000000 */
[----:B------:R-:W-:Y:S01]  /*4210*/  UMOV UR23, 0x40000040 ;  /* 0x4000004000177882 */ /* 0x000fe20000000000 */
[----:B------:R-:W-:Y:S02]  /*4220*/  UIADD3 UR14, UR6, 0x800, URZ ;  /* 0x00000800060e7890 */ /* 0x000fe4000fffe03f */
[----:B------:R-:W-:Y:S02]  /*4230*/  UMOV UR20, UR6 ;  /* 0x0000000600147c82 */ /* 0x000fe40008000000 */
[----:B------:R-:W-:Y:S01]  /*4240*/  UMOV UR22, UR5 ;  /* 0x0000000500167c82 */ /* 0x000fe20008000000 */
[----:B------:R-:W-:Y:S01]  /*4250*/  UIADD3 UR15, UR5, 0x800, URZ ;  /* 0x00000800050f7890 */ /* 0x000fe2000fffe03f */
[----:B------:R-:W-:Y:S01]  /*4260*/  HGMMA.64x64x16.F32.BF16 R24, gdesc[UR20], R24, gsb0 ;  /* 0x00e00000141879f0 */ /* 0x000fe20008001818 */
[----:B------:R-:W-:-:S02]  /*4270*/  UIADD3 UR20, UR6, 0x2, URZ ;  /* 0x0000000206147890 */ /* 0x000fc4000fffe03f */
[----:B------:R-:W-:Y:S01]  /*4280*/  UIADD3 UR22, UR5, 0x2, URZ ;  /* 0x0000000205167890 */ /* 0x000fe2000fffe03f */
[----:B------:R-:W-:Y:S01]  /*4290*/  UMOV UR21, 0x40000040 ;  /* 0x4000004000157882 */ /* 0x000fe20000000000 */
[----:B------:R-:W-:Y:S01]  /*42a0*/  UMOV UR23, 0x40000040 ;  /* 0x4000004000177882 */ /* 0x000fe20000000000 */
[----:B0-----:R-:W-:-:S06]  /*42b0*/  SHF.R.U32.HI R3, RZ, 0x7, R3 ;  /* 0x00000007ff037819 */ /* 0x001fcc0000011603 */
[----:B------:R-:W0:Y:S02]  /*42c0*/  SHFL.IDX PT, R3, R3, RZ, 0x1f ;  /* 0x00001fff03037589 */ /* 0x000e2400000e0000 */
[----:B0-----:R-:W-:-:S13]  /*42d0*/  R2UR UR7, R3 ;  /* 0x00000000030772ca */ /* 0x001fda00000e0000 */
[----:B------:R-:W-:-:S03]  /*42e0*/  UISETP.GT.AND UP0, UPT, UR7, 0x7f, UPT ;  /* 0x0000007f0700788c */ /* 0x000fc6000bf04270 */
[----:B------:R-:W-:Y:S01]  /*42f0*/  UMOV UR7, 0x4 ;  /* 0x0000000400077882 */ /* 0x000fe20000000000 */
[----:B------:R-:W-:Y:S02]  /*4300*/  USEL UR11, URZ, 0x2, !UP0 ;  /* 0x000000023f0b7887 */ /* 0x000fe4000c000000 */
[----:B------:R-:W-:Y:S02]  /*4310*/  USEL UR10, UR7, 0x2, UP0 ;  /* 0x00000002070a7887 */ /* 0x000fe40008000000 */
[----:B------:R-:W-:Y:S01]  /*4320*/  USEL UR7, UR7, 0x6, !UP0 ;  /* 0x0000000607077887 */ /* 0x000fe2000c000000 */
[----:B------:R-:W-:Y:S02]  /*4330*/  WARPGROUP.DEPBAR.LE gsb0, 0x0 ;  /* 0x00008000000079c5 */ /* 0x000fe40000010000 */
[----:B------:R-:W-:-:S06]  /*4340*/  WARPGROUP.ARRIVE ;  /* 0x00000000000079c5 */ /* 0x000fcc0000000000 */
[----:B------:R-:W-:Y:S01]  /*4350*/  HGMMA.64x64x16.F32.BF16 R24, gdesc[UR20], R24, gsb0 ;  /* 0x00e00000141879f0 */ /* 0x000fe20008001818 */
[----:B------:R-:W-:Y:S02]  /*4360*/  UIADD3 UR20, UR6, 0x4, URZ ;  /* 0x0000000406147890 */ /* 0x000fe4000fffe03f */
[----:B------:R-:W-:Y:S01]  /*4370*/  UIADD3 UR22, UR5, 0x4, URZ ;  /* 0x0000000405167890 */ /* 0x000fe2000fffe03f */
[----:B------:R-:W-:Y:S01]  /*4380*/  UMOV UR21, 0x40000040 ;  /* 0x4000004000157882 */ /* 0x000fe20000000000 */
[----:B------:R-:W-:Y:S01]  /*4390*/  UMOV UR23, 0x40000040 ;  /* 0x4000004000177882 */ /* 0x000fe20000000000 */
        /* <DEDUP_REMOVED lines=94> */
[----:B------:R-:W-:Y:S02]  /*4980*/  UIADD3 UR20, UR11, UR14, URZ ;  /* 0x0000000e0b147290 */ /* 0x000fe4000fffe03f */
[----:B------:R-:W-:Y:S01]  /*4990*/  UIADD3 UR22, UR11, UR15, URZ ;  /* 0x0000000f0b167290 */ /* 0x000fe2000fffe03f */
        /* <DEDUP_REMOVED lines=16> */
[----:B------:R-:W-:Y:S01]  /*4aa0*/  UMOV UR14, 0x28 ;  /* 0x00000028000e7882 */ /* 0x000fe20000000000 */
[----:B------:R-:W-:Y:S01]  /*4ab0*/  UMOV UR15, 0xa00 ;  /* 0x00000a00000f7882 */ /* 0x000fe20000000000 */
[----:B------:R-:W-:Y:S02]  /*4ac0*/  USEL UR14, UR14, 0x26, UP0 ;  /* 0x000000260e0e7887 */ /* 0x000fe40008000000 */
[----:B------:R-:W-:-:S02]  /*4ad0*/  USEL UR15, UR15, 0x980, UP0 ;  /* 0x000009800f0f7887 */ /* 0x000fc40008000000 */
[----:B------:R-:W-:Y:S02]  /*4ae0*/  ULOP3.LUT UR14, UR14, 0x6, URZ, 0xc0, !UPT ;  /* 0x000000060e0e7892 */ /* 0x000fe4000f8ec03f */
[----:B------:R-:W-:Y:S01]  /*4af0*/  ULOP3.LUT UR15, UR15, 0xa00, URZ, 0xc0, !UPT ;  /* 0x00000a000f0f7892 */ /* 0x000fe2000f8ec03f */
[----:B------:R-:W-:Y:S02]  /*4b00*/  WARPGROUP.DEPBAR.LE gsb0, 0x0 ;  /* 0x00008000000079c5 */ /* 0x000fe40000010000 */
[----:B------:R-:W-:-:S06]  /*4b10*/  WARPGROUP.ARRIVE ;  /* 0x00000000000079c5 */ /* 0x000fcc0000000000 */
[----:B------:R-:W-:Y:S01]  /*4b20*/  HGMMA.64x64x16.F32.BF16 R24, gdesc[UR20], R24, gsb0 ;  /* 0x00e00000141879f0 */ /* 0x000fe20008001818 */
[----:B------:R-:W-:Y:S02]  /*4b30*/  UIADD3 UR20, UR14, UR15, UR6 ;  /* 0x0000000f0e147290 */ /* 0x000fe4000fffe006 */
[----:B------:R-:W-:Y:S01]  /*4b40*/  UIADD3 UR22, UR14, UR15, UR5 ;  /* 0x0000000f0e167290 */ /* 0x000fe2000fffe005 */
[----:B------:R-:W-:Y:S01]  /*4b50*/  UMOV UR21, 0x40000040 ;  /* 0x4000004000157882 */ /* 0x000fe20000000000 */
[----:B------:R-:W-:Y:S01]  /*4b60*/  UMOV UR23, 0x40000040 ;  /* 0x4000004000177882 */ /* 0x000fe20000000000 */
[----:B------:R-:W-:Y:S02]  /*4b70*/  UIADD3 UR14, UR6, 0xa00, URZ ;  /* 0x00000a00060e7890 */ /* 0x000fe4000fffe03f */
[----:B------:R-:W-:Y:S01]  /*4b80*/  UIADD3 UR15, UR5, 0xa00, URZ ;  /* 0x00000a00050f7890 */ /* 0x000fe2000fffe03f */
        /* <DEDUP_REMOVED lines=86> */
[----:B------:R-:W-:Y:S02]  /*50f0*/  UMOV UR10, 0x1000 ;  /* 0x00001000000a7882 */ /* 0x000fe40000000000 */
[----:B------:R-:W-:-:S04]  /*5100*/  USEL UR10, UR10, 0xf80, UP0 ;  /* 0x00000f800a0a7887 */ /* 0x000fc80008000000 */
[----:B------:R-:W-:Y:S01]  /*5110*/  ULOP3.LUT UR10, UR10, 0x1e00, URZ, 0xc0, !UPT ;  /* 0x00001e000a0a7892 */ /* 0x000fe2000f8ec03f */
        /* <DEDUP_REMOVED lines=17> */
[----:B------:R-:W-:Y:S02]  /*5230*/  WARPGROUP.DEPBAR.LE gsb0, 0x0 ;  /* 0x00008000000079c5 */ /* 0x000fe40000010000 */
[----:B------:R-:W-:-:S06]  /*5240*/  WARPGROUP.ARRIVE ;  /* 0x00000000000079c5 */ /* 0x000fcc0000000000 */
[----:B------:R-:W-:Y:S03]  /*5250*/  HGMMA.64x64x16.F32.BF16 R24, gdesc[UR20], R24, gsb0 ;  /* 0x00e00000141879f0 */ /* 0x000fe60008001818 */
[----:B------:R-:W-:Y:S02]  /*5260*/  WARPGROUP.DEPBAR.LE gsb0, 0x0 ;  /* 0x00008000000079c5 */ /* 0x000fe40000010000 */
[----:B------:R-:W-:Y:S05]  /*5270*/  @!P0 BRA `(.L_x_1017) ;  /* 0x0000000000048947 */ /* 0x000fea0003800000 */
[----:B------:R-:W-:Y:S01]  /*5280*/  BPT.TRAP 0x1 ;  /* 0x000000040000795c */ /* 0x000fe20000300000 */
.L_x_1017:
[----:B------:R-:W5:Y:S01]  /*5290*/  LDL R3, [R1+0x14] ;  /* 0x0000140001037983 */ /* 0x000f620000100800 */
[----:B------:R-:W-:Y:S01]  /*52a0*/  IMAD R153, R23, -0x40, R153 ;  /* 0xffffffc017997824 */ /* 0x000fe200078e0299 */
[----:B------:R-:W-:Y:S01]  /*52b0*/  ULDC UR18, c[0x0][0xa80] ;  /* 0x0002a00000127ab9 */ /* 0x000fe20000000800 */
[----:B------:R-:W-:Y:S01]  /*52c0*/  R2UR UR5, R7 ;  /* 0x00000000070572ca */ /* 0x000fe200000e0000 */
[----:B------:R-:W-:Y:S01]  /*52d0*/  ULOP3.LUT UR43, UR43, 0x2000000, URZ, 0xfc, !UPT ;  /* 0x020000002b2b7892 */ /* 0x000fe2000f8efc3f */
[----:B------:R-:W-:Y:S01]  /*52e0*/  UMOV UR11, 0x40000040 ;  /* 0x40000040000b7882 */ /* 0x000fe20000000000 */
[----:B------:R-:W-:Y:S02]  /*52f0*/  UMOV UR15, 0x40000040 ;  /* 0x40000040000f7882 */ /* 0x000fe40000000000 */
[----:B------:R-:W-:-:S04]  /*5300*/  ULEA UR10, UR36, UR43, 0xc ;  /* 0x0000002b240a7291 */ /* 0x000fc8000f8e603f */
[----:B------:R-:W-:-:S04]  /*5310*/  UIADD3 UR14, UR10, 0x80, URZ ;  /* 0x000000800a0e7890 */ /* 0x000fc8000fffe03f */
[----:B------:R-:W-:-:S04]  /*5320*/  UIADD3 UR5, UR5, 0x38840, URZ ;  /* 0x0003884005057890 */ /* 0x000fc8000fffe03f */
[----:B------:R-:W-:-:S09]  /*5330*/  UPRMT UR5, UR40, 0x654, UR5 ;  /* 0x0000065428057896 */ /* 0x000fd20008000005 */
[----:B------:R-:W-:Y:S01]  /*5340*/  SYNCS.ARRIVE.TRANS64.RED.A1T0 RZ, [UR5], RZ ;  /* 0x000000ffffff79a7 */ /* 0x000fe20008100405 */
[----:B------:R-:W-:Y:S01]  /*5350*/  BAR.SYNC.DEFER_BLOCKING 0xf, 0x100 ;  /* 0x03c4000000007b1d */ /* 0x000fe20000010000 */
[----:B-----5:R-:W-:-:S04]  /*5360*/  IADD3 R153, -R3, 0x40, R153 ;  /* 0x0000004003997810 */ /* 0x020fc80007ffe199 */
        /* <DEDUP_REMOVED lines=10> */
[----:B-1234-:R-:W-:Y:S02]  /*5410*/  FMNMX.FTZ R4, R28, R3, !PT ;  /* 0x000000031c047209 */ /* 0x01efe40007810000 */
        /* <DEDUP_REMOVED lines=45> */
[----:B------:R-:W-:Y:S02]  /*56f0*/  FMNMX.FTZ R3, R26, R27, !PT ;  /* 0x0000001b1a037209 */ /* 0x000fe40007810000 */
[----:B------:R-:W-:Y:S02]  /*5700*/  FMNMX.FTZ R5, R53, R4, !PT ;  /* 0x0000000435057209 */ /* 0x000fe40007810000 */
[----:B------:R-:W-:Y:S02]  /*5710*/  FSEL R46, R46, -INF , P1 ;  /* 0xff8000002e2e7808 */ /* 0x000fe40000800000 */
[----:B------:R-:W-:Y:S01]  /*5720*/  FSEL R47, R47, -INF , P6 ;  /* 0xff8000002f2f7808 */ /* 0x000fe20003000000 */
[----:B------:R-:W0:Y:S01]  /*5730*/  SHFL.BFLY PT, R4, R5, 0x2, 0x1f ;  /* 0x0c401f0005047f89 */ /* 0x000e2200000e0000 */
[----:B------:R-:W-:-:S02]  /*5740*/  FSEL R50, R50, -INF , P5 ;  /* 0xff80000032327808 */ /* 0x000fc40002800000 */
[----:B------:R-:W-:Y:S02]  /*5750*/  FSEL R51, R51, -INF , P4 ;  /* 0xff80000033337808 */ /* 0x000fe40002000000 */
        /* <DEDUP_REMOVED lines=34> */
[----:B------:R-:W1:Y:S01]  /*5980*/  MUFU.EX2 R25, R25 ;  /* 0x0000001900197308 */ /* 0x000e620000000800 */
[--C-:B------:R-:W-:Y:S01]  /*5990*/  FFMA.FTZ R44, R44, UR18, -R8.reuse ;  /* 0x000000122c2c7c23 */ /* 0x100fe20008010808 */
[--C-:B------:R-:W-:Y:S01]  /*59a0*/  FFMA.FTZ R45, R45, UR18, -R8.reuse ;  /* 0x000000122d2d7c23 */ /* 0x100fe20008010808 */
[--C-:B------:R-:W-:Y:S01]  /*59b0*/  FFMA.FTZ R48, R48, UR18, -R8.reuse ;  /* 0x0000001230307c23 */ /* 0x100fe20008010808 */
[--C-:B------:R-:W-:Y:S01]  /*59c0*/  FFMA.FTZ R49, R49, UR18, -R8.reuse ;  /* 0x0000001231317c23 */ /* 0x100fe20008010808 */
[--C-:B------:R-:W-:Y:S01]  /*59d0*/  FFMA.FTZ R52, R52, UR18, -R8.reuse ;  /* 0x0000001234347c23 */ /* 0x100fe20008010808 */
[----:B------:R-:W-:-:S02]  /*59e0*/  FFMA.FTZ R8, R53, UR18, -R8 ;  /* 0x0000001235087c23 */ /* 0x000fc40008010808 */
[----:B------:R-:W-:Y:S08]  /*59f0*/  MUFU.EX2 R28, R28 ;  /* 0x0000001c001c7308 */ /* 0x000ff00000000800 */
[----:B------:R-:W2:Y:S01]  /*5a00*/  MUFU.EX2 R29, R29 ;  /* 0x0000001d001d7308 */ /* 0x000ea20000000800 */
[----:B-1----:R-:W-:Y:S01]  /*5a10*/  FADD.FTZ R11, R24, R25 ;  /* 0x00000019180b7221 */ /* 0x002fe20000010000 */
[----:B------:R-:W-:-:S02]  /*5a20*/  F2FP.BF16.F32.PACK_AB R152, R25, R24 ;  /* 0x000000181998723e */ /* 0x000fc400000010ff */
[----:B0-----:R-:W-:-:S04]  /*5a30*/  FMNMX.FTZ R3, R6, R3, !PT ;  /* 0x0000000306037209 */ /* 0x001fc80007810000 */
[----:B------:R-:W-:Y:S01]  /*5a40*/  MUFU.EX2 R32, R32 ;  /* 0x0000002000207308 */ /* 0x000fe20000000800 */
[----:B------:R-:W0:Y:S07]  /*5a50*/  SHFL.BFLY PT, R6, R3, 0x1, 0x1f ;  /* 0x0c201f0003067f89 */ /* 0x000e2e00000e0000 */
[----:B------:R-:W1:Y:S01]  /*5a60*/  MUFU.EX2 R33, R33 ;  /* 0x0000002100217308 */ /* 0x000e620000000800 */
[----:B--2---:R-:W-:-:S07]  /*5a70*/  F2FP.BF16.F32.PACK_AB R154, R29, R28 ;  /* 0x0000001c1d9a723e */ /* 0x004fce00000010ff */
[----:B------:R-:W2:Y:S08]  /*5a80*/  MUFU.EX2 R36, R36 ;  /* 0x0000002400247308 */ /* 0x000eb00000000800 */
[----:B------:R-:W-:Y:S01]  /*5a90*/  MUFU.EX2 R9, R8 ;  /* 0x0000000800097308 */ /* 0x000fe20000000800 */
[----:B-1----:R-:W-:Y:S02]  /*5aa0*/  F2FP.BF16.F32.PACK_AB R156, R33, R32 ;  /* 0x00000020219c723e */ /* 0x002fe400000010ff */
[----:B0-----:R-:W-:Y:S01]  /*5ab0*/  FMNMX.FTZ R5, R3, R6, !PT ;  /* 0x0000000603057209 */ /* 0x001fe20007810000 */
[----:B------:R-:W-:-:S03]  /*5ac0*/  FADD.FTZ R6, R28, R11 ;  /* 0x0000000b1c067221 */ /* 0x000fc60000010000 */
[C---:B------:R-:W-:Y:S01]  /*5ad0*/  FSETP.NEU.FTZ.AND P1, PT, R5.reuse, -INF , PT ;  /* 0xff8000000500780b */ /* 0x040fe20003f3d000 */
[----:B------:R-:W-:Y:S01]  /*5ae0*/  FMUL.FTZ R3, R5, UR18 ;  /* 0x0000001205037c20 */ /* 0x000fe20008410000 */
[----:B------:R-:W0:Y:S01]  /*5af0*/  MUFU.EX2 R37, R37 ;  /* 0x0000002500257308 */ /* 0x000e220000000800 */
[----:B------:R-:W-:-:S03]  /*5b00*/  FADD.FTZ R11, R29, R6 ;  /* 0x000000061d0b7221 */ /* 0x000fc60000010000 */
[----:B------:R-:W-:Y:S01]  /*5b10*/  FSEL R3, R3, RZ, P1 ;  /* 0x000000ff03037208 */ /* 0x000fe20000800000 */
[----:B------:R-:W-:-:S03]  /*5b20*/  FADD.FTZ R6, R32, R11 ;  /* 0x0000000b20067221 */ /* 0x000fc60000010000 */
[----:B------:R-:W1:Y:S01]  /*5b30*/  MUFU.EX2 R40, R40 ;  /* 0x0000002800287308 */ /* 0x000e620000000800 */
[--C-:B------:R-:W-:Y:S01]  /*5b40*/  FFMA.FTZ R26, R26, UR18, -R3.reuse ;  /* 0x000000121a1a7c23 */ /* 0x100fe20008010803 */
        /* <DEDUP_REMOVED lines=11> */
[----:B------:R-:W-:Y:S01]  /*5c00*/  FADD.FTZ R11, R33, R6 ;  /* 0x00000006210b7221 */ /* 0x000fe20000010000 */
[--C-:B------:R-:W-:Y:S01]  /*5c10*/  FFMA.FTZ R47, R47, UR18, -R3.reuse ;  /* 0x000000122f2f7c23 */ /* 0x100fe20008010803 */
[----:B------:R-:W-:Y:S01]  /*5c20*/  FFMA.FTZ R50, R50, UR18, -R3 ;  /* 0x0000001232327c23 */ /* 0x000fe20008010803 */
[----:B------:R-:W3:Y:S01]  /*5c30*/  MUFU.EX2 R27, R27 ;  /* 0x0000001b001b7308 */ /* 0x000ee20000000800 */
[----:B--2---:R-:W-:Y:S01]  /*5c40*/  FADD.FTZ R6, R36, R11 ;  /* 0x0000000b24067221 */ /* 0x004fe20000010000 */
[--C-:B------:R-:W-:Y:S01]  /*5c50*/  FFMA.FTZ R51, R51, UR18, -R3.reuse ;  /* 0x0000001233337c23 */ /* 0x100fe20008010803 */
[--C-:B------:R-:W-:Y:S01]  /*5c60*/  FFMA.FTZ R54, R54, UR18, -R3.reuse ;  /* 0x0000001236367c23 */ /* 0x100fe20008010803 */
[----:B------:R-:W-:Y:S01]  /*5c70*/  FFMA.FTZ R3, R55, UR18, -R3 ;  /* 0x0000001237037c23 */ /* 0x000fe20008010803 */
[C---:B0-----:R-:W-:Y:S01]  /*5c80*/  FADD.FTZ R11, R37.reuse, R6 ;  /* 0x00000006250b7221 */ /* 0x041fe20000010000 */
[----:B------:R-:W-:-:S02]  /*5c90*/  F2FP.BF16.F32.PACK_AB R158, R37, R36 ;  /* 0x00000024259e723e */ /* 0x000fc400000010ff */
[----:B------:R-:W0:Y:S01]  /*5ca0*/  MUFU.EX2 R30, R30 ;  /* 0x0000001e001e7308 */ /* 0x000e220000000800 */
[----:B-1----:R-:W-:-:S07]  /*5cb0*/  FADD.FTZ R6, R40, R11 ;  /* 0x0000000b28067221 */ /* 0x002fce0000010000 */
[----:B------:R-:W1:Y:S01]  /*5cc0*/  MUFU.EX2 R31, R31 ;  /* 0x0000001f001f7308 */ /* 0x000e620000000800 */
[----:B---3--:R-:W-:Y:S01]  /*5cd0*/  FADD.FTZ R13, R26, R27 ;  /* 0x0000001b1a0d7221 */ /* 0x008fe20000010000 */
[----:B------:R-:W-:-:S06]  /*5ce0*/  F2FP.BF16.F32.PACK_AB R153, R27, R26 ;  /* 0x0000001a1b99723e */ /* 0x000fcc00000010ff */
[----:B------:R-:W2:Y:S01]  /*5cf0*/  MUFU.EX2 R34, R34 ;  /* 0x0000002200227308 */ /* 0x000ea20000000800 */
[----:B0-----:R-:W-:-:S07]  /*5d00*/  FADD.FTZ R8, R30, R13 ;  /* 0x0000000d1e087221 */ /* 0x001fce0000010000 */
[----:B------:R-:W0:Y:S01]  /*5d10*/  MUFU.EX2 R35, R35 ;  /* 0x0000002300237308 */ /* 0x000e220000000800 */
[C---:B-1----:R-:W-:Y:S01]  /*5d20*/  FADD.FTZ R13, R31.reuse, R8 ;  /* 0x000000081f0d7221 */ /* 0x042fe20000010000 */
[----:B------:R-:W-:-:S05]  /*5d30*/  F2FP.BF16.F32.PACK_AB R155, R31, R30 ;  /* 0x0000001e1f9b723e */ /* 0x000fca00000010ff */
[----:B------:R1:W-:Y:S01]  /*5d40*/  STSM.16.M88.4 [R184+0x36400], R152 ;  /* 0x03640098b8007844 */ /* 0x0003e20000000200 */
[----:B------:R-:W3:Y:S01]  /*5d50*/  MUFU.EX2 R38, R38 ;  /* 0x0000002600267308 */ /* 0x000ee20000000800 */
[----:B--2---:R-:W-:-:S07]  /*5d60*/  FADD.FTZ R8, R34, R13 ;  /* 0x0000000d22087221 */ /* 0x004fce0000010000 */
[----:B------:R-:W2:Y:S01]  /*5d70*/  MUFU.EX2 R39, R39 ;  /* 0x0000002700277308 */ /* 0x000ea20000000800 */
[C---:B0-----:R-:W-:Y:S01]  /*5d80*/  FADD.FTZ R13, R35.reuse, R8 ;  /* 0x00000008230d7221 */ /* 0x041fe20000010000 */
[----:B------:R-:W-:-:S06]  /*5d90*/  F2FP.BF16.F32.PACK_AB R157, R35, R34 ;  /* 0x00000022239d723e */ /* 0x000fcc00000010ff */
[----:B------:R-:W0:Y:S01]  /*5da0*/  MUFU.EX2 R42, R42 ;  /* 0x0000002a002a7308 */ /* 0x000e220000000800 */
[----:B---3--:R-:W-:-:S07]  /*5db0*/  FADD.FTZ R8, R38, R13 ;  /* 0x0000000d26087221 */ /* 0x008fce0000010000 */
[----:B------:R-:W3:Y:S01]  /*5dc0*/  MUFU.EX2 R41, R41 ;  /* 0x0000002900297308 */ /* 0x000ee20000000800 */
[C---:B--2---:R-:W-:Y:S01]  /*5dd0*/  FADD.FTZ R13, R39.reuse, R8 ;  /* 0x00000008270d7221 */ /* 0x044fe20000010000 */
[----:B------:R-:W-:-:S05]  /*5de0*/  F2FP.BF16.F32.PACK_AB R159, R39, R38 ;  /* 0x00000026279f723e */ /* 0x000fca00000010ff */
[----:B------:R1:W-:Y:S01]  /*5df0*/  STSM.16.M88.4 [R185], R156 ;  /* 0x0000009cb9007844 */ /* 0x0003e20000000200 */
[----:B------:R-:W2:Y:S01]  /*5e00*/  MUFU.EX2 R43, R43 ;  /* 0x0000002b002b7308 */ /* 0x000ea20000000800 */
[----:B0-----:R-:W-:-:S07]  /*5e10*/  FADD.FTZ R8, R42, R13 ;  /* 0x0000000d2a087221 */ /* 0x001fce0000010000 */
[----:B------:R-:W0:Y:S01]  /*5e20*/  MUFU.EX2 R44, R44 ;  /* 0x0000002c002c7308 */ /* 0x000e220000000800 */
[C---:B---3--:R-:W-:Y:S01]  /*5e30*/  FADD.FTZ R11, R41.reuse, R6 ;  /* 0x00000006290b7221 */ /* 0x048fe20000010000 */
[----:B------:R-:W-:-:S06]  /*5e40*/  F2FP.BF16.F32.PACK_AB R160, R41, R40 ;  /* 0x0000002829a0723e */ /* 0x000fcc00000010ff */
[----:B------:R-:W3:Y:S01]  /*5e50*/  MUFU.EX2 R46, R46 ;  /* 0x0000002e002e7308 */ /* 0x000ee20000000800 */
[C---:B--2---:R-:W-:Y:S01]  /*5e60*/  FADD.FTZ R13, R43.reuse, R8 ;  /* 0x000000082b0d7221 */ /* 0x044fe20000010000 */
[----:B------:R-:W-:-:S06]  /*5e70*/  F2FP.BF16.F32.PACK_AB R161, R43, R42 ;  /* 0x0000002a2ba1723e */ /* 0x000fcc00000010ff */
[----:B------:R-:W2:Y:S01]  /*5e80*/  MUFU.EX2 R45, R45 ;  /* 0x0000002d002d7308 */ /* 0x000ea20000000800 */
[----:B0-----:R-:W-:-:S07]  /*5e90*/  FADD.FTZ R6, R44, R11 ;  /* 0x0000000b2c067221 */ /* 0x001fce0000010000 */
[----:B------:R-:W0:Y:S01]  /*5ea0*/  MUFU.EX2 R47, R47 ;  /* 0x0000002f002f7308 */ /* 0x000e220000000800 */
[----:B---3--:R-:W-:-:S07]  /*5eb0*/  FADD.FTZ R8, R46, R13 ;  /* 0x0000000d2e087221 */ /* 0x008fce0000010000 */
[----:B------:R-:W3:Y:S01]  /*5ec0*/  MUFU.EX2 R48, R48 ;  /* 0x0000003000307308 */ /* 0x000ee20000000800 */
[C---:B--2---:R-:W-:Y:S01]  /*5ed0*/  FADD.FTZ R11, R45.reuse, R6 ;  /* 0x000000062d0b7221 */ /* 0x044fe20000010000 */
[----:B------:R-:W-:-:S06]  /*5ee0*/  F2FP.BF16.F32.PACK_AB R162, R45, R44 ;  /* 0x0000002c2da2723e */ /* 0x000fcc00000010ff */
[----:B------:R-:W2:Y:S01]  /*5ef0*/  MUFU.EX2 R50, R50 ;  /* 0x0000003200327308 */ /* 0x000ea20000000800 */
[C---:B0-----:R-:W-:Y:S01]  /*5f00*/  FADD.FTZ R13, R47.reuse, R8 ;  /* 0x000000082f0d7221 */ /* 0x041fe20000010000 */
[----:B------:R-:W-:-:S05]  /*5f10*/  F2FP.BF16.F32.PACK_AB R163, R47, R46 ;  /* 0x0000002e2fa3723e */ /* 0x000fca00000010ff */
[----:B------:R1:W-:Y:S01]  /*5f20*/  STSM.16.M88.4 [R187], R160 ;  /* 0x000000a0bb007844 */ /* 0x0003e20000000200 */
[----:B------:R-:W0:Y:S01]  /*5f30*/  MUFU.EX2 R49, R49 ;  /* 0x0000003100317308 */ /* 0x000e220000000800 */
[----:B---3--:R-:W-:-:S07]  /*5f40*/  FADD.FTZ R6, R48, R11 ;  /* 0x0000000b30067221 */ /* 0x008fce0000010000 */
[----:B------:R-:W3:Y:S01]  /*5f50*/  MUFU.EX2 R51, R51 ;  /* 0x0000003300337308 */ /* 0x000ee20000000800 */
[----:B--2---:R-:W-:-:S07]  /*5f60*/  FADD.FTZ R8, R50, R13 ;  /* 0x0000000d32087221 */ /* 0x004fce0000010000 */
[----:B------:R-:W2:Y:S01]  /*5f70*/  MUFU.EX2 R52, R52 ;  /* 0x0000003400347308 */ /* 0x000ea20000000800 */
[C---:B0-----:R-:W-:Y:S01]  /*5f80*/  FADD.FTZ R11, R49.reuse, R6 ;  /* 0x00000006310b7221 */ /* 0x041fe20000010000 */
[----:B------:R-:W-:-:S06]  /*5f90*/  F2FP.BF16.F32.PACK_AB R164, R49, R48 ;  /* 0x0000003031a4723e */ /* 0x000fcc00000010ff */
[----:B------:R-:W0:Y:S01]  /*5fa0*/  MUFU.EX2 R54, R54 ;  /* 0x0000003600367308 */ /* 0x000e220000000800 */
[C---:B---3--:R-:W-:Y:S01]  /*5fb0*/  FADD.FTZ R13, R51.reuse, R8 ;  /* 0x00000008330d7221 */ /* 0x048fe20000010000 */
[----:B------:R-:W-:-:S06]  /*5fc0*/  F2FP.BF16.F32.PACK_AB R165, R51, R50 ;  /* 0x0000003233a5723e */ /* 0x000fcc00000010ff */
[----:B------:R3:W4:Y:S01]  /*5fd0*/  MUFU.EX2 R167, R3 ;  /* 0x0000000300a77308 */ /* 0x0007220000000800 */
[----:B--2---:R-:W-:Y:S01]  /*5fe0*/  FADD.FTZ R6, R52, R11 ;  /* 0x0000000b34067221 */ /* 0x004fe20000010000 */
[C---:B------:R-:W-:Y:S01]  /*5ff0*/  F2FP.BF16.F32.PACK_AB R166, R9.reuse, R52 ;  /* 0x0000003409a6723e */ /* 0x040fe200000010ff */
[----:B0-----:R-:W-:Y:S02]  /*6000*/  FADD.FTZ R8, R54, R13 ;  /* 0x0000000d36087221 */ /* 0x001fe40000010000 */
[----:B---3--:R-:W-:Y:S02]  /*6010*/  FADD.FTZ R3, R9, R6 ;  /* 0x0000000609037221 */ /* 0x008fe40000010000 */
[C---:B----4-:R-:W-:Y:S01]  /*6020*/  FADD.FTZ R6, R167.reuse, R8 ;  /* 0x00000008a7067221 */ /* 0x050fe20000010000 */
[----:B------:R-:W-:-:S05]  /*6030*/  F2FP.BF16.F32.PACK_AB R167, R167, R54 ;  /* 0x00000036a7a7723e */ /* 0x000fca00000010ff */
[----:B------:R1:W-:Y:S01]  /*6040*/  STSM.16.M88.4 [R186], R164 ;  /* 0x000000a4ba007844 */ /* 0x0003e20000000200 */
[----:B------:R-:W-:-:S06]  /*6050*/  WARPGROUP.ARRIVE ;  /* 0x00000000000079c5 */ /* 0x000fcc0000000000 */
[----:B------:R-:W-:Y:S01]  /*6060*/  HGMMA.64x256x16.F32.BF16 R24, R152, gdesc[UR8].tnspB, RZ, !UPT, gsb0 ;  /* 0x43e0000898187df0 */ /* 0x000fe2000c0018ff */
[----:B------:R-:W-:Y:S02]  /*6070*/  UMOV UR11, 0x40000040 ;  /* 0x40000040000b7882 */ /* 0x000fe40000000000 */
        /* <DEDUP_REMOVED lines=10> */
[----:B------:R-:W-:Y:S03]  /*6120*/  HGMMA.64x256x16.F32.BF16 R24, R160, gdesc[UR12].tnspB, R24, gsb0 ;  /* 0x43e0000ca0187df0 */ /* 0x000fe60008001818 */
        /* <DEDUP_REMOVED lines=9> */
[----:B-1----:R-:W-:Y:S05]  /*61c0*/  @!P0 BRA `(.L_x_1018) ;  /* 0x0000000000048947 */ /* 0x002fea0003800000 */
[----:B------:R-:W-:Y:S01]  /*61d0*/  BPT.TRAP 0x1 ;  /* 0x000000040000795c */ /* 0x000fe20000300000 */
.L_x_1018:
[----:B------:R-:W-:Y:S01]  /*61e0*/  R2UR UR5, R7 ;  /* 0x00000000070572ca */ /* 0x000fe200000e0000 */
[----:B------:R-:W-:-:S05]  /*61f0*/  VIADD R7, R23, 0xfffffffe ;  /* 0xfffffffe17077836 */ /* 0x000fca0000000000 */
[----:B------:R-:W-:-:S07]  /*6200*/  ISETP.GE.AND P1, PT, R7, R18, PT ;  /* 0x000000120700720c */ /* 0x000fce0003f26270 */
[----:B------:R-:W-:-:S04]  /*6210*/  UIADD3 UR5, UR5, 0x38860, URZ ;  /* 0x0003886005057890 */ /* 0x000fc8000fffe03f */
[----:B------:R-:W-:-:S09]  /*6220*/  UPRMT UR5, UR40, 0x654, UR5 ;  /* 0x0000065428057896 */ /* 0x000fd20008000005 */
[----:B------:R-:W-:Y:S01]  /*6230*/  SYNCS.ARRIVE.TRANS64.RED.A1T0 RZ, [UR5], RZ ;  /* 0x000000ffffff79a7 */ /* 0x000fe20008100405 */
[----:B------:R-:W-:Y:S05]  /*6240*/  @!P1 BRA `(.L_x_1019) ;  /* 0x0000002800809947 */ /* 0x000fea0003800000 */
[----:B------:R-:W-:Y:S01]  /*6250*/  IMAD.MOV.U32 R8, RZ, RZ, R5 ;  /* 0x000000ffff087224 */ /* 0x000fe200078e0005 */
[----:B------:R-:W-:Y:S01]  /*6260*/  UMOV UR7, UR36 ;  /* 0x0000002400077c82 */ /* 0x000fe20008000000 */
[----:B------:R-:W-:-:S07]  /*6270*/  IMAD.MOV.U32 R9, RZ, RZ, R4 ;  /* 0x000000ffff097224 */ /* 0x000fce00078e0004 */
.L_x_1030:
[----:B------:R-:W-:Y:S01]  /*6280*/  UIADD3 UR36, UR7, 0x1, URZ ;  /* 0x0000000107247890 */ /* 0x000fe2000fffe03f */
[C---:B------:R-:W-:Y:S01]  /*6290*/  ISETP.GT.AND P1, PT, R7.reuse, R18, PT ;  /* 0x000000120700720c */ /* 0x040fe20003f24270 */
[----:B------:R-:W-:Y:S02]  /*62a0*/  VIADD R7, R7, 0xffffffff ;  /* 0xffffffff07077836 */ /* 0x000fe40000000000 */
[----:B------:R-:W-:-:S04]  /*62b0*/  UISETP.NE.AND UP0, UPT, UR36, 0x2, UPT ;  /* 0x000000022400788c */ /* 0x000fc8000bf05270 */
[----:B------:R-:W-:Y:S02]  /*62c0*/  USEL UR5, URZ, 0x1, UP0 ;  /* 0x000000013f057887 */ /* 0x000fe40008000000 */
[----:B------:R-:W-:-:S04]  /*62d0*/  USEL UR36, UR36, URZ, UP0 ;  /* 0x0000003f24247287 */ /* 0x000fc80008000000 */
[----:B------:R-:W-:Y:S01]  /*62e0*/  LOP3.LUT R2, R2, UR5, RZ, 0x3c, !PT ;  /* 0x0000000502027c12 */ /* 0x000fe2000f8e3cff */
[----:B------:R-:W-:Y:S07]  /*62f0*/  @!P0 BRA `(.L_x_1020) ;  /* 0x0000000000048947 */ /* 0x000fee0003800000 */
[----:B------:R-:W-:Y:S01]  /*6300*/  BPT.TRAP 0x1 ;  /* 0x000000040000795c */ /* 0x000fe20000300000 */
.L_x_1020:
[----:B------:R-:W-:Y:S01]  /*6310*/  ULEA UR5, UR36, UR41, 0x3 ;  /* 0x0000002924057291 */ /* 0x000fe2000f8e183f */
[----:B------:R-:W-:-:S08]  /*6320*/  SHF.L.U32 R4, R2, 0x1f, RZ ;  /* 0x0000001f02047819 */ /* 0x000fd000000006ff */
[----:B------:R0:W1:Y:S01]  /*6330*/  SYNCS.PHASECHK.TRANS64.TRYWAIT P2, [UR5+0x38830], R4 ;  /* 0x03883004ff0075a7 */ /* 0x0000620008040145 */
[----:B------:R-:W-:Y:S05]  /*6340*/  @!P0 BRA `(.L_x_1021) ;  /* 0x0000000000048947 */ /* 0x000fea0003800000 */
[----:B------:R-:W-:Y:S01]  /*6350*/  BPT.TRAP 0x1 ;  /* 0x000000040000795c */ /* 0x000fe20000300000 */
.L_x_1021:
[----:B-1----:R-:W-:Y:S05]  /*6360*/  @P2 BRA `(.L_x_1022) ;  /* 0x0000000000082947 */ /* 0x002fea0003800000 */
[----:B------:R-:W1:Y:S02]  /*6370*/  SYNCS.PHASECHK.TRANS64.TRYWAIT P2, [UR5+0x38830], R4 ;  /* 0x03883004ff0075a7 */ /* 0x000e640008040145 */
[----:B-1----:R-:W-:Y:S05]  /*6380*/  @!P2 BRA `(.L_x_1023) ;  /* 0x000000e400d4a947 */ /* 0x002fea0003800000 */
.L_x_1022:
        /* <DEDUP_REMOVED lines=28> */
.L_x_1024:
[----:B------:R2:W3:Y:S01]  /*6550*/  SYNCS.PHASECHK.TRANS64.TRYWAIT P2, [UR5+0x38850], R4 ;  /* 0x03885004ff0075a7 */ /* 0x0004e20008040145 */
[----:B------:R-:W-:Y:S05]  /*6560*/  @!P0 BRA `(.L_x_1025) ;  /* 0x0000000000048947 */ /* 0x000fea0003800000 */
[----:B------:R-:W-:Y:S01]  /*6570*/  BPT.TRAP 0x1 ;  /* 0x000000040000795c */ /* 0x000fe20000300000 */
.L_x_1025:
[----:B---3--:R-:W-:Y:S05]  /*6580*/  @P2 BRA `(.L_x_1026) ;  /* 0x0000000000082947 */ /* 0x008fea0003800000 */
[----:B------:R-:W3:Y:S02]  /*6590*/  SYNCS.PHASECHK.TRANS64.TRYWAIT P2, [UR5+0x38850], R4 ;  /* 0x03885004ff0075a7 */ /* 0x000ee40008040145 */
[----:B---3--:R-:W-:Y:S05]  /*65a0*/  @!P2 BRA `(.L_x_1027) ;  /* 0x000000e40064a947 */ /* 0x008fea0003800000 */
.L_x_1026:
[----:B------:R-:W-:Y:S01]  /*65b0*/  UIADD3 UR10, UR41, 0x26400, URZ ;  /* 0x00026400290a7890 */ /* 0x000fe2000fffe03f */
[----:B------:R-:W-:Y:S01]  /*65c0*/  WARPGROUP.ARRIVE ;  /* 0x00000000000079c5 */ /* 0x000fe20000000000 */
[----:B------:R-:W-:-:S05]  /*65d0*/  UIADD3 UR15, UR6, 0x2, URZ ;  /* 0x00000002060f7890 */ /* 0x000fca000fffe03f */
[----:B-1----:R-:W1:Y:S01]  /*65e0*/  S2R R5, SR_TID.X ;  /* 0x0000000000057919 */ /* 0x002e620000002100 */
[----:B------:R-:W-:Y:S02]  /*65f0*/  USHF.R.U32.HI UR10, URZ, 0x4, UR10 ;  /* 0x000000043f0a7899 */ /* 0x000fe4000801160a */
[----:B------:R-:W-:Y:S02]  /*6600*/  UIADD3 UR11, UR6, 0x6, URZ ;  /* 0x00000006060b7890 */ /* 0x000fe4000fffe03f */
[----:B------:R-:W-:Y:S02]  /*6610*/  ULOP3.LUT UR18, UR10, 0x3fff, URZ, 0xc0, !UPT ;  /* 0x00003fff0a127892 */ /* 0x000fe4000f8ec03f */
[----:B------:R-:W-:Y:S02]  /*6620*/  UIADD3 UR14, UR6, 0x4, URZ ;  /* 0x00000004060e7890 */ /* 0x000fe4000fffe03f */
[----:B------:R-:W-:Y:S02]  /*6630*/  ULEA UR10, UR36, UR4, 0xc ;  /* 0x00000004240a7291 */ /* 0x000fe4000f8e603f */
[----:B------:R-:W-:Y:S01]  /*6640*/  ULOP3.LUT UR6, UR18, 0x10000, URZ, 0xfc, !UPT ;  /* 0x0001000012067892 */ /* 0x000fe2000f8efc3f */
[----:B------:R-:W-:Y:S01]  /*6650*/  UMOV UR23, 0x40000040 ;  /* 0x4000004000177882 */ /* 0x000fe20000000000 */
[----:B------:R-:W-:Y:S01]  /*6660*/  UMOV UR21, 0x40000040 ;  /* 0x4000004000157882 */ /* 0x000fe20000000000 */
[----:B------:R-:W-:-:S02]  /*6670*/  UIADD3 UR18, UR10, 0x800, URZ ;  /* 0x000008000a127890 */ /* 0x000fc4000fffe03f */
[----:B------:R-:W-:Y:S02]  /*6680*/  UMOV UR22, UR10 ;  /* 0x0000000a00167c82 */ /* 0x000fe40008000000 */
[----:B------:R-:W-:Y:S01]  /*6690*/  UMOV UR20, UR6 ;  /* 0x0000000600147c82 */ /* 0x000fe20008000000 */
[----:B------:R-:W-:Y:S01]  /*66a0*/  UIADD3 UR19, UR6, 0x800, URZ ;  /* 0x0000080006137890 */ /* 0x000fe2000fffe03f */
[----:B------:R-:W-:Y:S01]  /*66b0*/  HGMMA.64x64x16.F32.BF16 R152, gdesc[UR20], R152, gsb0 ;  /* 0x00e00000149879f0 */ /* 0x000fe20008001898 */
[----:B------:R-:W-:Y:S01]  /*66c0*/  UIADD3 UR22, UR10, 0x2, URZ ;  /* 0x000000020a167890 */ /* 0x000fe2000fffe03f */
[----:B------:R-:W-:Y:S01]  /*66d0*/  UMOV UR20, UR15 ;  /* 0x0000000f00147c82 */ /* 0x000fe20008000000 */
[----:B------:R-:W-:Y:S01]  /*66e0*/  UMOV UR21, 0x40000040 ;  /* 0x4000004000157882 */ /* 0x000fe20000000000 */
[----:B------:R-:W-:Y:S01]  /*66f0*/  UMOV UR23, 0x40000040 ;  /* 0x4000004000177882 */ /* 0x000fe20000000000 */
[----:B-1----:R-:W-:-:S05]  /*6700*/  SHF.R.U32.HI R5, RZ, 0x7, R5 ;  /* 0x00000007ff057819 */ /* 0x002fca0000011605 */
[----:B0-2---:R-:W0:Y:S01]  /*6710*/  SHFL.IDX PT, R4, R5, RZ, 0x1f ;  /* 0x00001fff05047589 */ /* 0x005e2200000e0000 */
[----:B------:R-:W-:Y:S02]  /*6720*/  WARPGROUP.DEPBAR.LE gsb0, 0x0 ;  /* 0x00008000000079c5 */ /* 0x000fe40000010000 */
[----:B------:R-:W-:-:S06]  /*6730*/  WARPGROUP.ARRIVE ;  /* 0x00000000000079c5 */ /* 0x000fcc0000000000 */
[----:B------:R-:W-:Y:S01]  /*6740*/  HGMMA.64x64x16.F32.BF16 R152, gdesc[UR20], R152, gsb0 ;  /* 0x00e00000149879f0 */ /* 0x000fe20008001898 */
[----:B------:R-:W-:Y:S01]  /*6750*/  UIADD3 UR22, UR10, 0x4, URZ ;  /* 0x000000040a167890 */ /* 0x000fe2000fffe03f */
[----:B------:R-:W-:Y:S01]  /*6760*/  UMOV UR20, UR14 ;  /* 0x0000000e00147c82 */ /* 0x000fe20008000000 */
[----:B------:R-:W-:Y:S01]  /*6770*/  UMOV UR21, 0x40000040 ;  /* 0x4000004000157882 */ /* 0x000fe20000000000 */
[----:B------:R-:W-:Y:S01]  /*6780*/  UMOV UR23, 0x40000040 ;  /* 0x4000004000177882 */ /* 0x000fe20000000000 */
[----:B------:R-:W-:Y:S02]  /*6790*/  WARPGROUP.DEPBAR.LE gsb0, 0x0 ;  /* 0x00008000000079c5 */ /* 0x000fe40000010000 */
[----:B------:R-:W-:-:S06]  /*67a0*/  WARPGROUP.ARRIVE ;  /* 0x00000000000079c5 */ /* 0x000fcc0000000000 */
[----:B------:R-:W-:Y:S01]  /*67b0*/  HGMMA.64x64x16.F32.BF16 R152, gdesc[UR20], R152, gsb0 ;  /* 0x00e00000149879f0 */ /* 0x000fe20008001898 */
[----:B------:R-:W-:Y:S01]  /*67c0*/  UIADD3 UR22, UR10, 0x6, URZ ;  /* 0x000000060a167890 */ /* 0x000fe2000fffe03f */
[----:B------:R-:W-:Y:S01]  /*67d0*/  UMOV UR20, UR11 ;  /* 0x0000000b00147c82 */ /* 0x000fe20008000000 */
[----:B------:R-:W-:Y:S01]  /*67e0*/  UMOV UR21, 0x40000040 ;  /* 0x4000004000157882 */ /* 0x000fe20000000000 */
[----:B------:R-:W-:Y:S01]  /*67f0*/  UMOV UR23, 0x40000040 ;  /* 0x4000004000177882 */ /* 0x000fe20000000000 */
        /* <DEDUP_REMOVED lines=238> */
.L_x_1028:
[----:B------:R-:W-:Y:S01]  /*76e0*/  FMNMX.FTZ R4, R152, R9, !PT ;  /* 0x0000000998047209 */ /* 0x000fe20007810000 */
[----:B------:R-:W-:Y:S01]  /*76f0*/  ULDC UR18, c[0x0][0xa80] ;  /* 0x0002a00000127ab9 */ /* 0x000fe20000000800 */
[----:B------:R-:W-:Y:S01]  /*7700*/  ISETP.NE.AND P2, PT, R19, RZ, PT ;  /* 0x000000ff1300720c */ /* 0x000fe20003f45270 */
[----:B------:R-:W-:Y:S01]  /*7710*/  UIADD3 UR10, UR5, 0x38840, URZ ;  /* 0x00038840050a7890 */ /* 0x000fe2000fffe03f */
[----:B------:R-:W-:Y:S01]  /*7720*/  FMNMX.FTZ R4, R153, R4, !PT ;  /* 0x0000000499047209 */ /* 0x000fe20007810000 */
[----:B------:R-:W-:Y:S01]  /*7730*/  IMAD.U32 R13, RZ, RZ, UR7 ;  /* 0x00000007ff0d7e24 */ /* 0x000fe2000f8e00ff */
[----:B------:R-:W-:Y:S01]  /*7740*/  UMOV UR11, 0x40000040 ;  /* 0x40000040000b7882 */ /* 0x000fe20000000000 */
[----:B------:R-:W-:Y:S01]  /*7750*/  UPRMT UR10, UR40, 0x654, UR10 ;  /* 0x00000654280a7896 */ /* 0x000fe2000800000a */
[----:B------:R-:W-:Y:S01]  /*7760*/  FMNMX.FTZ R4, R156, R4, !PT ;  /* 0x000000049c047209 */ /* 0x000fe20007810000 */
[----:B------:R-:W-:-:S03]  /*7770*/  UMOV UR15, 0x40000040 ;  /* 0x40000040000f7882 */ /* 0x000fc60000000000 */
[----:B------:R-:W-:-:S03]  /*7780*/  FMNMX.FTZ R4, R157, R4, !PT ;  /* 0x000000049d047209 */ /* 0x000fc60007810000 */
[----:B------:R-:W-:Y:S01]  /*7790*/  @!P2 IMAD R13, R13, 0x40, R17 ;  /* 0x000000400d0da824 */ /* 0x000fe200078e0211 */
[----:B------:R-:W-:Y:S01]  /*77a0*/  FMNMX.FTZ R4, R160, R4, !PT ;  /* 0x00000004a0047209 */ /* 0x000fe20007810000 */
[----:B------:R-:W-:Y:S01]  /*77b0*/  SYNCS.ARRIVE.TRANS64.RED.A1T0 RZ, [UR10], RZ ;  /* 0x000000ffffff79a7 */ /* 0x000fe2000810040a */
[----:B------:R-:W-:Y:S02]  /*77c0*/  ULEA UR10, UR36, UR43, 0xc ;  /* 0x0000002b240a7291 */ /* 0x000fe4000f8e603f */
[----:B------:R-:W-:Y:S02]  /*77d0*/  FMNMX.FTZ R4, R161, R4, !PT ;  /* 0x00000004a1047209 */ /* 0x000fe40007810000 */
[----:B------:R-:W-:Y:S01]  /*77e0*/  @!P2 LEA R13, R13, UR41, 0x2 ;  /* 0x000000290d0dac11 */ /* 0x000fe2000f8e10ff */
[----:B------:R-:W-:Y:S01]  /*77f0*/  UIADD3 UR14, UR10, 0x80, URZ ;  /* 0x000000800a0e7890 */ /* 0x000fe2000fffe03f */
        /* <DEDUP_REMOVED lines=32> */
[----:B------:R-:W-:Y:S01]  /*7a00*/  FMNMX.FTZ R5, R154, R8, !PT ;  /* 0x000000089a057209 */ /* 0x000fe20007810000 */
[----:B------:R-:W-:Y:S01]  /*7a10*/  FMUL.FTZ R9, R9, UR18 ;  /* 0x0000001209097c20 */ /* 0x000fe20008410000 */
[----:B------:R-:W-:Y:S02]  /*7a20*/  MUFU.EX2 R152, R152 ;  /* 0x0000009800987308 */ /* 0x000fe40000000800 */
[----:B------:R-:W-:-:S04]  /*7a30*/  FMNMX.FTZ R5, R155, R5, !PT ;  /* 0x000000059b057209 */ /* 0x000fc80007810000 */
[----:B------:R-:W-:Y:S02]  /*7a40*/  FMNMX.FTZ R5, R158, R5, !PT ;  /* 0x000000059e057209 */ /* 0x000fe40007810000 */
[----:B------:R-:W0:Y:S02]  /*7a50*/  MUFU.EX2 R9, R9 ;  /* 0x0000000900097308 */ /* 0x000e240000000800 */
[----:B------:R-:W-:-:S04]  /*7a60*/  FMNMX.FTZ R5, R159, R5, !PT ;  /* 0x000000059f057209 */ /* 0x000fc80007810000 */
[----:B------:R-:W-:Y:S02]  /*7a70*/  FMNMX.FTZ R5, R162, R5, !PT ;  /* 0x00000005a2057209 */ /* 0x000fe40007810000 */
[----:B------:R-:W1:Y:S02]  /*7a80*/  MUFU.EX2 R153, R153 ;  /* 0x0000009900997308 */ /* 0x000e640000000800 */
[----:B------:R-:W-:-:S04]  /*7a90*/  FMNMX.FTZ R5, R163, R5, !PT ;  /* 0x00000005a3057209 */ /* 0x000fc80007810000 */
[----:B------:R-:W-:Y:S02]  /*7aa0*/  FMNMX.FTZ R5, R166, R5, !PT ;  /* 0x00000005a6057209 */ /* 0x000fe40007810000 */
[----:B------:R-:W2:Y:S01]  /*7ab0*/  MUFU.EX2 R156, R156 ;  /* 0x0000009c009c7308 */ /* 0x000ea20000000800 */
[----:B0-----:R-:W-:Y:S01]  /*7ac0*/  FFMA.FTZ R3, R9, R3, R152 ;  /* 0x0000000309037223 */ /* 0x001fe20000010098 */
[----:B------:R-:W-:Y:S01]  /*7ad0*/  FMNMX.FTZ R5, R167, R5, !PT ;  /* 0x00000005a7057209 */ /* 0x000fe20007810000 */
[----:B------:R-:W-:Y:S01]  /*7ae0*/  @!P2 STS [R13+0x38400], R9 ;  /* 0x038400090d00a388 */ /* 0x000fe20000000800 */
[-C--:B------:R-:W-:Y:S01]  /*7af0*/  FMUL.FTZ R24, R24, R9.reuse ;  /* 0x0000000918187220 */ /* 0x080fe20000410000 */
[----:B------:R-:W-:Y:S01]  /*7b00*/  FMUL.FTZ R25, R25, R9 ;  /* 0x0000000919197220 */ /* 0x000fe20000410000 */
[----:B------:R-:W-:Y:S01]  /*7b10*/  FMNMX.FTZ R5, R170, R5, !PT ;  /* 0x00000005aa057209 */ /* 0x000fe20007810000 */
[----:B------:R-:W-:Y:S01]  /*7b20*/  FMUL.FTZ R28, R28, R9 ;  /* 0x000000091c1c7220 */ /* 0x000fe20000410000 */
[----:B------:R-:W0:Y:S01]  /*7b30*/  MUFU.EX2 R157, R157 ;  /* 0x0000009d009d7308 */ /* 0x000e220000000800 */
[C---:B-1----:R-:W-:Y:S01]  /*7b40*/  F2FP.BF16.F32.PACK_AB R188, R153.reuse, R152 ;  /* 0x0000009899bc723e */ /* 0x042fe200000010ff */
[----:B------:R-:W-:Y:S01]  /*7b50*/  FADD.FTZ R3, R153, R3 ;  /* 0x0000000399037221 */ /* 0x000fe20000010000 */
[----:B------:R-:W-:Y:S01]  /*7b60*/  FMNMX.FTZ R5, R171, R5, !PT ;  /* 0x00000005ab057209 */ /* 0x000fe20007810000 */
[-C--:B------:R-:W-:Y:S01]  /*7b70*/  FMUL.FTZ R29, R29, R9.reuse ;  /* 0x000000091d1d7220 */ /* 0x080fe20000410000 */
[-C--:B------:R-:W-:Y:S01]  /*7b80*/  FMUL.FTZ R32, R32, R9.reuse ;  /* 0x0000000920207220 */ /* 0x080fe20000410000 */
[----:B------:R-:W-:Y:S01]  /*7b90*/  FMUL.FTZ R33, R33, R9 ;  /* 0x0000000921217220 */ /* 0x000fe20000410000 */
[----:B------:R-:W-:Y:S01]  /*7ba0*/  FMNMX.FTZ R5, R174, R5, !PT ;  /* 0x00000005ae057209 */ /* 0x000fe20007810000 */
[----:B------:R-:W1:Y:S01]  /*7bb0*/  MUFU.EX2 R152, R160 ;  /* 0x000000a000987308 */ /* 0x000e620000000800 */
[----:B--2---:R-:W-:Y:S01]  /*7bc0*/  FADD.FTZ R3, R156, R3 ;  /* 0x000000039c037221 */ /* 0x004fe20000010000 */
[----:B------:R-:W-:Y:S01]  /*7bd0*/  FMUL.FTZ R36, R36, R9 ;  /* 0x0000000924247220 */ /* 0x000fe20000410000 */
[----:B------:R-:W-:Y:S01]  /*7be0*/  FMNMX.FTZ R5, R175, R5, !PT ;  /* 0x00000005af057209 */ /* 0x000fe20007810000 */
[-C--:B------:R-:W-:Y:S01]  /*7bf0*/  FMUL.FTZ R37, R37, R9.reuse ;  /* 0x0000000925257220 */ /* 0x080fe20000410000 */
[-C--:B------:R-:W-:Y:S01]  /*7c00*/  FMUL.FTZ R40, R40, R9.reuse ;  /* 0x0000000928287220 */ /* 0x080fe20000410000 */
[----:B------:R-:W-:Y:S01]  /*7c10*/  FMUL.FTZ R41, R41, R9 ;  /* 0x0000000929297220 */ /* 0x000fe20000410000 */
[----:B------:R-:W-:Y:S01]  /*7c20*/  FMNMX.FTZ R5, R178, R5, !PT ;  /* 0x00000005b2057209 */ /* 0x000fe20007810000 */
[----:B------:R-:W2:Y:S01]  /*7c30*/  MUFU.EX2 R161, R161 ;  /* 0x000000a100a17308 */ /* 0x000ea20000000800 */
[C---:B0-----:R-:W-:Y:S01]  /*7c40*/  FADD.FTZ R3, R157.reuse, R3 ;  /* 0x000000039d037221 */ /* 0x041fe20000010000 */
[----:B------:R-:W-:Y:S01]  /*7c50*/  F2FP.BF16.F32.PACK_AB R190, R157, R156 ;  /* 0x0000009c9dbe723e */ /* 0x000fe200000010ff */
[----:B------:R-:W-:Y:S01]  /*7c60*/  FMUL.FTZ R44, R44, R9 ;  /* 0x000000092c2c7220 */ /* 0x000fe20000410000 */
[----:B------:R-:W-:Y:S01]  /*7c70*/  FMNMX.FTZ R5, R179, R5, !PT ;  /* 0x00000005b3057209 */ /* 0x000fe20007810000 */
[-C--:B------:R-:W-:Y:S01]  /*7c80*/  FMUL.FTZ R45, R45, R9.reuse ;  /* 0x000000092d2d7220 */ /* 0x080fe20000410000 */
[-C--:B------:R-:W-:Y:S01]  /*7c90*/  FMUL.FTZ R48, R48, R9.reuse ;  /* 0x0000000930307220 */ /* 0x080fe20000410000 */
[----:B------:R-:W-:Y:S01]  /*7ca0*/  FMUL.FTZ R49, R49, R9 ;  /* 0x0000000931317220 */ /* 0x000fe20000410000 */
[----:B------:R-:W-:Y:S01]  /*7cb0*/  FMNMX.FTZ R5, R182, R5, !PT ;  /* 0x00000005b6057209 */ /* 0x000fe20007810000 */
[----:B------:R-:W0:Y:S01]  /*7cc0*/  MUFU.EX2 R164, R164 ;  /* 0x000000a400a47308 */ /* 0x000e220000000800 */
[----:B-1----:R-:W-:Y:S01]  /*7cd0*/  FADD.FTZ R3, R152, R3 ;  /* 0x0000000398037221 */ /* 0x002fe20000010000 */
[----:B------:R-:W-:Y:S01]  /*7ce0*/  FMUL.FTZ R52, R52, R9 ;  /* 0x0000000934347220 */ /* 0x000fe20000410000 */
[----:B------:R-:W-:Y:S01]  /*7cf0*/  FMNMX.FTZ R5, R183, R5, !PT ;  /* 0x00000005b7057209 */ /* 0x000fe20007810000 */
[-C--:B------:R-:W-:Y:S01]  /*7d00*/  FMUL.FTZ R53, R53, R9.reuse ;  /* 0x0000000935357220 */ /* 0x080fe20000410000 */
[-C--:B------:R-:W-:Y:S01]  /*7d10*/  FMUL.FTZ R56, R56, R9.reuse ;  /* 0x0000000938387220 */ /* 0x080fe20000410000 */
[-C--:B------:R-:W-:Y:S01]  /*7d20*/  FMUL.FTZ R57, R57, R9.reuse ;  /* 0x0000000939397220 */ /* 0x080fe20000410000 */
[-C--:B------:R-:W-:Y:S01]  /*7d30*/  FMUL.FTZ R60, R60, R9.reuse ;  /* 0x000000093c3c7220 */ /* 0x080fe20000410000 */
[----:B------:R-:W1:Y:S01]  /*7d40*/  SHFL.BFLY PT, R10, R5, 0x2, 0x1f ;  /* 0x0c401f00050a7f89 */ /* 0x000e6200000e0000 */
        /* <DEDUP_REMOVED lines=9> */
[----:B0-----:R-:W-:Y:S01]  /*7de0*/  FADD.FTZ R3, R164, R3 ;  /* 0x00000003a4037221 */ /* 0x001fe20000010000 */
[-C--:B------:R-:W-:Y:S01]  /*7df0*/  FMUL.FTZ R72, R72, R9.reuse ;  /* 0x0000000948487220 */ /* 0x080fe20000410000 */
[-C--:B------:R-:W-:Y:S01]  /*7e00*/  FMUL.FTZ R73, R73, R9.reuse ;  /* 0x0000000949497220 */ /* 0x080fe20000410000 */
[-C--:B------:R-:W-:Y:S01]  /*7e10*/  FMUL.FTZ R76, R76, R9.reuse ;  /* 0x000000094c4c7220 */ /* 0x080fe20000410000 */
[-C--:B------:R-:W-:Y:S01]  /*7e20*/  FMUL.FTZ R77, R77, R9.reuse ;  /* 0x000000094d4d7220 */ /* 0x080fe20000410000 */
[-C--:B------:R-:W-:Y:S01]  /*7e30*/  FMUL.FTZ R80, R80, R9.reuse ;  /* 0x0000000950507220 */ /* 0x080fe20000410000 */
[-C--:B------:R-:W-:Y:S01]  /*7e40*/  FMUL.FTZ R81, R81, R9.reuse ;  /* 0x0000000951517220 */ /* 0x080fe20000410000 */
[----:B------:R-:W0:Y:S01]  /*7e50*/  MUFU.EX2 R169, R169 ;  /* 0x000000a900a97308 */ /* 0x000e220000000800 */
[----:B---3--:R-:W-:Y:S01]  /*7e60*/  FADD.FTZ R3, R165, R3 ;  /* 0x00000003a5037221 */ /* 0x008fe20000010000 */
[-C--:B------:R-:W-:Y:S01]  /*7e70*/  FMUL.FTZ R84, R84, R9.reuse ;  /* 0x0000000954547220 */ /* 0x080fe20000410000 */
[-C--:B------:R-:W-:Y:S01]  /*7e80*/  FMUL.FTZ R85, R85, R9.reuse ;  /* 0x0000000955557220 */ /* 0x080fe20000410000 */
[-C--:B------:R-:W-:Y:S01]  /*7e90*/  FMUL.FTZ R88, R88, R9.reuse ;  /* 0x0000000958587220 */ /* 0x080fe20000410000 */
[-C--:B------:R-:W-:Y:S01]  /*7ea0*/  FMUL.FTZ R89, R89, R9.reuse ;  /* 0x0000000959597220 */ /* 0x080fe20000410000 */
[-C--:B------:R-:W-:Y:S01]  /*7eb0*/  FMUL.FTZ R92, R92, R9.reuse ;  /* 0x000000095c5c7220 */ /* 0x080fe20000410000 */
[----:B-1----:R-:W-:Y:S01]  /*7ec0*/  FMNMX.FTZ R5, R5, R10, !PT ;  /* 0x0000000a05057209 */ /* 0x002fe20007810000 */
[----:B------:R-:W-:Y:S01]  /*7ed0*/  MUFU.EX2 R173, R173 ;  /* 0x000000ad00ad7308 */ /* 0x000fe20000000800 */
[----:B--2---:R-:W-:Y:S01]  /*7ee0*/  FADD.FTZ R3, R156, R3 ;  /* 0x000000039c037221 */ /* 0x004fe20000010000 */
[-C--:B------:R-:W-:Y:S01]  /*7ef0*/  FMUL.FTZ R93, R93, R9.reuse ;  /* 0x000000095d5d7220 */ /* 0x080fe20000410000 */
[-C--:B------:R-:W-:Y:S01]  /*7f00*/  FMUL.FTZ R96, R96, R9.reuse ;  /* 0x0000000960607220 */ /* 0x080fe20000410000 */
[----:B------:R-:W1:Y:S01]  /*7f10*/  SHFL.BFLY PT, R10, R5, 0x1, 0x1f ;  /* 0x0c201f00050a7f89 */ /* 0x000e6200000e0000 */
[-C--:B------:R-:W-:Y:S01]  /*7f20*/  FMUL.FTZ R97, R97, R9.reuse ;  /* 0x0000000961617220 */ /* 0x080fe20000410000 */
[-C--:B------:R-:W-:Y:S01]  /*7f30*/  FMUL.FTZ R100, R100, R9.reuse ;  /* 0x0000000964647220 */ /* 0x080fe20000410000 */
[-C--:B------:R-:W-:Y:S01]  /*7f40*/  FMUL.FTZ R101, R101, R9.reuse ;  /* 0x0000000965657220 */ /* 0x080fe20000410000 */
[----:B------:R-:W-:Y:S01]  /*7f50*/  MUFU.EX2 R160, R176 ;  /* 0x000000b000a07308 */ /* 0x000fe20000000800 */
[C---:B0-----:R-:W-:Y:S01]  /*7f60*/  FADD.FTZ R3, R169.reuse, R3 ;  /* 0x00000003a9037221 */ /* 0x041fe20000010000 */
[----:B------:R-:W-:Y:S01]  /*7f70*/  F2FP.BF16.F32.PACK_AB R156, R169, R156 ;  /* 0x0000009ca99c723e */ /* 0x000fe200000010ff */
        /* <DEDUP_REMOVED lines=17> */
[----:B-1----:R-:W-:Y:S01]  /*8090*/  FMNMX.FTZ R5, R5, R10, !PT ;  /* 0x0000000a05057209 */ /* 0x002fe20007810000 */
[-C--:B------:R-:W-:Y:S01]  /*80a0*/  FMUL.FTZ R133, R133, R9.reuse ;  /* 0x0000000985857220 */ /* 0x080fe20000410000 */
[-C--:B------:R-:W-:Y:S01]  /*80b0*/  FMUL.FTZ R136, R136, R9.reuse ;  /* 0x0000000988887220 */ /* 0x080fe20000410000 */
[-C--:B------:R-:W-:Y:S01]  /*80c0*/  FMUL.FTZ R137, R137, R9.reuse ;  /* 0x0000000989897220 */ /* 0x080fe20000410000 */
[----:B------:R-:W-:Y:S01]  /*80d0*/  MUFU.EX2 R181, R181 ;  /* 0x000000b500b57308 */ /* 0x000fe20000000800 */
[C---:B------:R-:W-:Y:S01]  /*80e0*/  FADD.FTZ R8, -R5.reuse, R8 ;  /* 0x0000000805087221 */ /* 0x040fe20000010100 */
[----:B------:R-:W-:Y:S01]  /*80f0*/  FMUL.FTZ R10, R5, UR18 ;  /* 0x00000012050a7c20 */ /* 0x000fe20008410000 */
[-C--:B------:R-:W-:Y:S01]  /*8100*/  FMUL.FTZ R140, R140, R9.reuse ;  /* 0x000000098c8c7220 */ /* 0x080fe20000410000 */
[-C--:B------:R-:W-:Y:S01]  /*8110*/  FMUL.FTZ R141, R141, R9.reuse ;  /* 0x000000098d8d7220 */ /* 0x080fe20000410000 */
[----:B------:R-:W-:Y:S01]  /*8120*/  FMUL.FTZ R8, R8, UR18 ;  /* 0x0000001208087c20 */ /* 0x000fe20008410000 */
        /* <DEDUP_REMOVED lines=12> */
[----:B------:R-:W1:Y:S01]  /*81f0*/  MUFU.EX2 R8, R8 ;  /* 0x0000000800087308 */ /* 0x000e620000000800 */
[--C-:B------:R-:W-:Y:S01]  /*8200*/  FFMA.FTZ R175, R175, UR18, -R10.reuse ;  /* 0x00000012afaf7c23 */ /* 0x100fe2000801080a */
[--C-:B------:R-:W-:Y:S01]  /*8210*/  FFMA.FTZ R178, R178, UR18, -R10.reuse ;  /* 0x00000012b2b27c23 */ /* 0x100fe2000801080a */
[--C-:B------:R-:W-:Y:S01]  /*8220*/  FFMA.FTZ R179, R179, UR18, -R10.reuse ;  /* 0x00000012b3b37c23 */ /* 0x100fe2000801080a */
[--C-:B------:R-:W-:Y:S01]  /*8230*/  FFMA.FTZ R182, R182, UR18, -R10.reuse ;  /* 0x00000012b6b67c23 */ /* 0x100fe2000801080a */
[----:B------:R-:W-:Y:S01]  /*8240*/  FFMA.FTZ R10, R183, UR18, -R10 ;  /* 0x00000012b70a7c23 */ /* 0x000fe2000801080a */
[-C--:B------:R-:W-:Y:S01]  /*8250*/  FMUL.FTZ R144, R144, R9.reuse ;  /* 0x0000000990907220 */ /* 0x080fe20000410000 */
[-C--:B------:R-:W-:Y:S01]  /*8260*/  FMUL.FTZ R145, R145, R9.reuse ;  /* 0x0000000991917220 */ /* 0x080fe20000410000 */
[----:B------:R-:W2:Y:S01]  /*8270*/  MUFU.EX2 R154, R154 ;  /* 0x0000009a009a7308 */ /* 0x000ea20000000800 */
[----:B0-----:R-:W-:Y:S01]  /*8280*/  FADD.FTZ R3, R158, R3 ;  /* 0x000000039e037221 */ /* 0x001fe20000010000 */
[----:B------:R-:W-:Y:S01]  /*8290*/  F2FP.BF16.F32.PACK_AB R158, R173, R158 ;  /* 0x0000009ead9e723e */ /* 0x000fe200000010ff */
[-C--:B------:R-:W-:Y:S01]  /*82a0*/  FMUL.FTZ R148, R148, R9.reuse ;  /* 0x0000000994947220 */ /* 0x080fe20000410000 */
[----:B------:R-:W-:Y:S01]  /*82b0*/  FMUL.FTZ R149, R149, R9 ;  /* 0x0000000995957220 */ /* 0x000fe20000410000 */
[----:B------:R-:W-:-:S03]  /*82c0*/  FADD.FTZ R3, R173, R3 ;  /* 0x00000003ad037221 */ /* 0x000fc60000010000 */
[----:B------:R-:W0:Y:S01]  /*82d0*/  MUFU.EX2 R155, R155 ;  /* 0x0000009b009b7308 */ /* 0x000e220000000800 */
[----:B-1----:R1:W-:Y:S01]  /*82e0*/  @!P2 STS [R13+0x38420], R8 ;  /* 0x038420080d00a388 */ /* 0x0023e20000000800 */
[----:B------:R-:W-:Y:S01]  /*82f0*/  FADD.FTZ R3, R160, R3 ;  /* 0x00000003a0037221 */ /* 0x000fe20000010000 */
[----:B------:R-:W-:Y:S01]  /*8300*/  F2FP.BF16.F32.PACK_AB R160, R177, R160 ;  /* 0x000000a0b1a0723e */ /* 0x000fe200000010ff */
[-C--:B------:R-:W-:Y:S01]  /*8310*/  FMUL.FTZ R26, R26, R8.reuse ;  /* 0x000000081a1a7220 */ /* 0x080fe20000410000 */
[-C--:B------:R-:W-:Y:S01]  /*8320*/  FMUL.FTZ R27, R27, R8.reuse ;  /* 0x000000081b1b7220 */ /* 0x080fe20000410000 */
[-C--:B------:R-:W-:Y:S01]  /*8330*/  FMUL.FTZ R30, R30, R8.reuse ;  /* 0x000000081e1e7220 */ /* 0x080fe20000410000 */
[----:B------:R-:W-:Y:S01]  /*8340*/  FMUL.FTZ R31, R31, R8 ;  /* 0x000000081f1f7220 */ /* 0x000fe20000410000 */
[----:B------:R-:W3:Y:S01]  /*8350*/  MUFU.EX2 R191, R11 ;  /* 0x0000000b00bf7308 */ /* 0x000ee20000000800 */
[----:B--2---:R-:W-:Y:S01]  /*8360*/  FFMA.FTZ R12, R8, R6, R154 ;  /* 0x00000006080c7223 */ /* 0x004fe2000001009a */
[-C--:B------:R-:W-:Y:S01]  /*8370*/  FMUL.FTZ R34, R34, R8.reuse ;  /* 0x0000000822227220 */ /* 0x080fe20000410000 */
[-C--:B------:R-:W-:Y:S01]  /*8380*/  FMUL.FTZ R35, R35, R8.reuse ;  /* 0x0000000823237220 */ /* 0x080fe20000410000 */
[-C--:B------:R-:W-:Y:S01]  /*8390*/  FMUL.FTZ R38, R38, R8.reuse ;  /* 0x0000000826267220 */ /* 0x080fe20000410000 */
[-C--:B------:R-:W-:Y:S01]  /*83a0*/  FMUL.FTZ R39, R39, R8.reuse ;  /* 0x0000000827277220 */ /* 0x080fe20000410000 */
[-C--:B------:R-:W-:Y:S01]  /*83b0*/  FMUL.FTZ R42, R42, R8.reuse ;  /* 0x000000082a2a7220 */ /* 0x080fe20000410000 */
[----:B------:R-:W-:Y:S01]  /*83c0*/  FMUL.FTZ R43, R43, R8 ;  /* 0x000000082b2b7220 */ /* 0x000fe20000410000 */
[----:B------:R-:W2:Y:S01]  /*83d0*/  MUFU.EX2 R159, R159 ;  /* 0x0000009f009f7308 */ /* 0x000ea20000000800 */
[C---:B0-----:R-:W-:Y:S01]  /*83e0*/  FADD.FTZ R12, R155.reuse, R12 ;  /* 0x0000000c9b0c7221 */ /* 0x041fe20000010000 */
[----:B------:R-:W-:Y:S01]  /*83f0*/  F2FP.BF16.F32.PACK_AB R189, R155, R154 ;  /* 0x0000009a9bbd723e */ /* 0x000fe200000010ff */
[----:B------:R-:W-:Y:S01]  /*8400*/  FMUL.FTZ R46, R46, R8 ;  /* 0x000000082e2e7220 */ /* 0x000fe20000410000 */
[----:B------:R-:W-:Y:S01]  /*8410*/  F2FP.BF16.F32.PACK_AB R154, R165, R164 ;  /* 0x000000a4a59a723e */ /* 0x000fe200000010ff */
[-C--:B------:R-:W-:Y:S01]  /*8420*/  FMUL.FTZ R47, R47, R8.reuse ;  /* 0x000000082f2f7220 */ /* 0x080fe20000410000 */
[-C--:B------:R-:W-:Y:S01]  /*8430*/  FMUL.FTZ R50, R50, R8.reuse ;  /* 0x0000000832327220 */ /* 0x080fe20000410000 */
[-C--:B------:R-:W-:Y:S01]  /*8440*/  FMUL.FTZ R51, R51, R8.reuse ;  /* 0x0000000833337220 */ /* 0x080fe20000410000 */
[----:B------:R0:W-:Y:S01]  /*8450*/  MUFU.EX2 R6, R162 ;  /* 0x000000a200067308 */ /* 0x0001e20000000800 */
        /* <DEDUP_REMOVED lines=8> */
[C---:B--2---:R-:W-:Y:S01]  /*84e0*/  F2FP.BF16.F32.PACK_AB R191, R159.reuse, R191 ;  /* 0x000000bf9fbf723e */ /* 0x044fe200000010ff */
[----:B------:R-:W-:Y:S01]  /*84f0*/  BAR.SYNC.DEFER_BLOCKING 0xf, 0x100 ;  /* 0x03c4000000007b1d */ /* 0x000fe20000010000 */
[----:B------:R-:W-:Y:S01]  /*8500*/  FADD.FTZ R12, R159, R12 ;  /* 0x0000000c9f0c7221 */ /* 0x000fe20000010000 */
[----:B0-----:R-:W-:Y:S01]  /*8510*/  F2FP.BF16.F32.PACK_AB R162, R181, R180 ;  /* 0x000000b4b5a2723e */ /* 0x001fe200000010ff */
        /* <DEDUP_REMOVED lines=12> */
[----:B---3--:R-:W-:Y:S01]  /*85e0*/  F2FP.BF16.F32.PACK_AB R153, R11, R6 ;  /* 0x000000060b99723e */ /* 0x008fe200000010ff */
        /* <DEDUP_REMOVED lines=14> */
[----:B------:R-:W2:Y:S01]  /*86d0*/  MUFU.EX2 R171, R171 ;  /* 0x000000ab00ab7308 */ /* 0x000ea20000000800 */
        /* <DEDUP_REMOVED lines=16> */
[----:B--2---:R-:W-:Y:S01]  /*87e0*/  F2FP.BF16.F32.PACK_AB R157, R171, R170 ;  /* 0x000000aaab9d723e */ /* 0x004fe200000010ff */
        /* <DEDUP_REMOVED lines=9> */
[----:B------:R1:W-:Y:S01]  /*8880*/  STSM.16.M88.4 [R184+0x36400], R188 ;  /* 0x036400bcb8007844 */ /* 0x0003e20000000200 */
[----:B------:R-:W-:Y:S01]  /*8890*/  FADD.FTZ R12, R6, R12 ;  /* 0x0000000c060c7221 */ /* 0x000fe20000010000 */
[----:B------:R-:W-:-:S02]  /*88a0*/  FADD.FTZ R3, R177, R3 ;  /* 0x00000003b1037221 */ /* 0x000fc40000010000 */
[----:B------:R1:W-:Y:S01]  /*88b0*/  STSM.16.M88.4 [R185], R152 ;  /* 0x00000098b9007844 */ /* 0x0003e20000000200 */
        /* <DEDUP_REMOVED lines=8> */
[----:B------:R-:W-:-:S04]  /*8940*/  FADD.FTZ R12, R167, R12 ;  /* 0x0000000ca70c7221 */ /* 0x000fc80000010000 */
[----:B------:R-:W-:Y:S01]  /*8950*/  FADD.FTZ R12, R170, R12 ;  /* 0x0000000caa0c7221 */ /* 0x000fe20000010000 */
[----:B------:R-:W0:Y:S01]  /*8960*/  MUFU.EX2 R10, R10 ;  /* 0x0000000a000a7308 */ /* 0x000e220000000800 */
[----:B--2---:R-:W-:Y:S02]  /*8970*/  F2FP.BF16.F32.PACK_AB R161, R179, R178 ;  /* 0x000000b2b3a1723e */ /* 0x004fe400000010ff */
[----:B------:R-:W-:-:S04]  /*8980*/  FADD.FTZ R12, R171, R12 ;  /* 0x0000000cab0c7221 */ /* 0x000fc80000010000 */
[----:B------:R-:W-:-:S04]  /*8990*/  FADD.FTZ R12, R174, R12 ;  /* 0x0000000cae0c7221 */ /* 0x000fc80000010000 */
[----:B------:R-:W-:-:S04]  /*89a0*/  FADD.FTZ R175, R175, R12 ;  /* 0x0000000cafaf7221 */ /* 0x000fc80000010000 */
[----:B------:R-:W-:Y:S01]  /*89b0*/  FADD.FTZ R178, R178, R175 ;  /* 0x000000afb2b27221 */ /* 0x000fe20000010000 */
[----:B0-----:R-:W-:-:S03]  /*89c0*/  F2FP.BF16.F32.PACK_AB R163, R10, R182 ;  /* 0x000000b60aa3723e */ /* 0x001fc600000010ff */
[----:B------:R-:W-:Y:S02]  /*89d0*/  FADD.FTZ R179, R179, R178 ;  /* 0x000000b2b3b37221 */ /* 0x000fe40000010000 */
[----:B------:R1:W-:Y:S01]  /*89e0*/  STSM.16.M88.4 [R186], R160 ;  /* 0x000000a0ba007844 */ /* 0x0003e20000000200 */
[----:B------:R-:W-:Y:S01]  /*89f0*/  WARPGROUP.ARRIVE ;  /* 0x00000000000079c5 */ /* 0x000fe20000000000 */
[----:B------:R-:W-:-:S04]  /*8a00*/  FADD.FTZ R179, R182, R179 ;  /* 0x000000b3b6b37221 */ /* 0x000fc80000010000 */
[----:B------:R-:W-:Y:S01]  /*8a10*/  FADD.FTZ R6, R10, R179 ;  /* 0x000000b30a067221 */ /* 0x000fe20000010000 */
[----:B------:R-:W-:Y:S01]  /*8a20*/  HGMMA.64x256x16.F32.BF16 R24, R188, gdesc[UR8].tnspB, R24, gsb0 ;  /* 0x43e00008bc187df0 */ /* 0x000fe20008001818 */
        /* <DEDUP_REMOVED lines=27> */
.L_x_1029:
[----:B------:R-:W-:Y:S01]  /*8be0*/  UIADD3 UR5, UR5, 0x38860, URZ ;  /* 0x0003886005057890 */ /* 0x000fe2000fffe03f */
[----:B------:R-:W-:Y:S01]  /*8bf0*/  IMAD.MOV.U32 R8, RZ, RZ, R5 ;  /* 0x000000ffff087224 */ /* 0x000fe200078e0005 */
[----:B------:R-:W-:Y:S01]  /*8c00*/  UMOV UR7, UR36 ;  /* 0x0000002400077c82 */ /* 0x000fe20008000000 */
[----:B------:R-:W-:Y:S01]  /*8c10*/  IMAD.MOV.U32 R9, RZ, RZ, R4 ;  /* 0x000000ffff097224 */ /* 0x000fe200078e0004 */
[----:B------:R-:W-:-:S09]  /*8c20*/  UPRMT UR5, UR40, 0x654, UR5 ;  /* 0x0000065428057896 */ /* 0x000fd20008000005 */
[----:B------:R-:W-:Y:S01]  /*8c30*/  SYNCS.ARRIVE.TRANS64.RED.A1T0 RZ, [UR5], RZ ;  /* 0x000000ffffff79a7 */ /* 0x000fe20008100405 */
[----:B------:R-:W-:Y:S05]  /*8c40*/  @P1 BRA `(.L_x_1030) ;  /* 0xffffffd4008c1947 */ /* 0x000fea000383ffff */
.L_x_1019:
[----:B------:R-:W0:Y:S01]  /*8c50*/  SHFL.BFLY PT, R0, R3, 0x2, 0x1f ;  /* 0x0c401f0003007f89 */ /* 0x000e2200000e0000 */
[----:B------:R-:W-:Y:S01]  /*8c60*/  IMAD.MOV.U32 R152, RZ, RZ, -0x800000 ;  /* 0xff800000ff987424 */ /* 0x000fe200078e00ff */
[----:B------:R-:W-:Y:S02]  /*8c70*/  UIADD3 UR37, UR37, 0x1, URZ ;  /* 0x0000000125257890 */ /* 0x000fe4000fffe03f */
[----:B------:R-:W1:Y:S01]  /*8c80*/  SHFL.BFLY PT, R7, R6, 0x2, 0x1f ;  /* 0x0c401f0006077f89 */ /* 0x000e6200000e0000 */
[----:B------:R-:W-:Y:S08]  /*8c90*/  BAR.ARV 0x8, 0x100 ;  /* 0x0204000000007b1d */ /* 0x000ff00000002000 */
[----:B------:R-:W-:Y:S01]  /*8ca0*/  BAR.SYNC.DEFER_BLOCKING 0xf, 0x100 ;  /* 0x03c4000000007b1d */ /* 0x000fe20000010000 */
[----:B0-----:R-:W-:Y:S01]  /*8cb0*/  FADD.FTZ R9, R0, R3 ;  /* 0x0000000300097221 */ /* 0x001fe20000010000 */
[----:B------:R-:W-:-:S02]  /*8cc0*/  IMAD.MOV.U32 R3, RZ, RZ, -0x800000 ;  /* 0xff800000ff037424 */ /* 0x000fc400078e00ff */
[----:B-1----:R-:W-:Y:S02]  /*8cd0*/  FADD.FTZ R10, R7, R6 ;  /* 0x00000006070a7221 */ /* 0x002fe40000010000 */
[----:B------:R-:W0:Y:S01]  /*8ce0*/  SHFL.BFLY PT, R0, R9, 0x1, 0x1f ;  /* 0x0c201f0009007f89 */ /* 0x000e2200000e0000 */
[----:B------:R-:W-:Y:S01]  /*8cf0*/  IMAD.U32 R6, RZ, RZ, UR36 ;  /* 0x00000024ff067e24 */ /* 0x000fe2000f8e00ff */
[----:B------:R-:W-:Y:S02]  /*8d00*/  UIADD3 UR36, UR36, 0x1, URZ ;  /* 0x0000000124247890 */ /* 0x000fe4000fffe03f */
[----:B------:R-:W1:Y:S02]  /*8d10*/  SHFL.BFLY PT, R11, R10, 0x1, 0x1f ;  /* 0x0c201f000a0b7f89 */ /* 0x000e6400000e0000 */
[----:B------:R-:W-:-:S04]  /*8d20*/  UISETP.NE.AND UP0, UPT, UR36, 0x2, UPT ;  /* 0x000000022400788c */ /* 0x000fc8000bf05270 */
[----:B------:R-:W-:Y:S02]  /*8d30*/  USEL UR4, URZ, 0x1, UP0 ;  /* 0x000000013f047887 */ /* 0x000fe40008000000 */
[----:B------:R-:W-:-:S04]  /*8d40*/  USEL UR36, UR36, URZ, UP0 ;  /* 0x0000003f24247287 */ /* 0x000fc80008000000 */
[----:B------:R-:W-:Y:S01]  /*8d50*/  LOP3.LUT R2, R2, UR4, RZ, 0x3c, !PT ;  /* 0x0000000402027c12 */ /* 0x000fe2000f8e3cff */
[----:B0-----:R-:W-:Y:S01]  /*8d60*/  FADD.FTZ R7, R9, R0 ;  /* 0x0000000009077221 */ /* 0x001fe20000010000 */
[----:B------:R-:W-:Y:S02]  /*8d70*/  IMAD.U32 R9, RZ, RZ, UR18 ;  /* 0x00000012ff097e24 */ /* 0x000fe4000f8e00ff */
[----:B-1----:R-:W-:Y:S02]  /*8d80*/  FADD.FTZ R8, R10, R11 ;  /* 0x0000000b0a087221 */ /* 0x002fe40000010000 */
[----:B------:R-:W-:Y:S01]  /*8d90*/  FSETP.NE.FTZ.AND P0, PT, R7, RZ, PT ;  /* 0x000000ff0700720b */ /* 0x000fe20003f15000 */
[----:B------:R-:W-:Y:S02]  /*8da0*/  IMAD.U32 R11, RZ, RZ, UR18 ;  /* 0x00000012ff0b7e24 */ /* 0x000fe4000f8e00ff */
[----:B------:R-:W-:-:S10]  /*8db0*/  FSETP.NE.FTZ.AND P1, PT, R8, RZ, PT ;  /* 0x000000ff0800720b */ /* 0x000fd40003f35000 */
[----:B------:R-:W0:Y:S01]  /*8dc0*/  @P0 MUFU.LG2 R12, R7 ;  /* 0x00000007000c0308 */ /* 0x000e220000000c00 */
[----:B------:R-:W-:Y:S02]  /*8dd0*/  @P0 FMUL.FTZ R11, R11, 0.69314718246459960938 ;  /* 0x3f3172180b0b0820 */ /* 0x000fe40000410000 */
[----:B------:R-:W-:-:S05]  /*8de0*/  @P1 FMUL.FTZ R9, R9, 0.69314718246459960938 ;  /* 0x3f31721809091820 */ /* 0x000fca0000410000 */
[----:B------:R-:W1:Y:S01]  /*8df0*/  @P1 MUFU.LG2 R0, R8 ;  /* 0x0000000800001308 */ /* 0x000e620000000c00 */
[----:B0-----:R-:W-:-:S04]  /*8e00*/  @P0 FMUL.FTZ R12, R12, 0.69314718246459960938 ;  /* 0x3f3172180c0c0820 */ /* 0x001fc80000410000 */
[----:B------:R-:W-:Y:S01]  /*8e10*/  @P0 FFMA.FTZ R3, R11, R4, R12 ;  /* 0x000000040b030223 */ /* 0x000fe2000001000c */
[----:B------:R-:W-:Y:S02]  /*8e20*/  IMAD.MOV.U32 R4, RZ, RZ, RZ ;  /* 0x000000ffff047224 */ /* 0x000fe400078e00ff */
[----:B-1----:R-:W-:-:S04]  /*8e30*/  @P1 FMUL.FTZ R0, R0, 0.69314718246459960938 ;  /* 0x3f31721800001820 */ /* 0x002fc80000410000 */
[----:B------:R-:W0:Y:S01]  /*8e40*/  @P0 MUFU.RCP R4, R7 ;  /* 0x0000000700040308 */ /* 0x000e220000001000 */
[----:B------:R-:W-:Y:S01]  /*8e50*/  @P1 FFMA.FTZ R152, R9, R5, R0 ;  /* 0x0000000509981223 */ /* 0x000fe20000010000 */
[----:B------:R-:W-:Y:S01]  /*8e60*/  ISETP.NE.AND P0, PT, R19, RZ, PT ;  /* 0x000000ff1300720c */ /* 0x000fe20003f05270 */
[----:B------:R-:W-:-:S06]  /*8e70*/  IMAD.MOV.U32 R0, RZ, RZ, RZ ;  /* 0x000000ffff007224 */ /* 0x000fcc00078e00ff */
[----:B------:R-:W1:Y:S06]  /*8e80*/  @P1 MUFU.RCP R0, R8 ;  /* 0x0000000800001308 */ /* 0x000e6c0000001000 */
[----:B------:R-:W-:Y:S02]  /*8e90*/  @!P0 IMAD R5, R6, 0x40, R17 ;  /* 0x0000004006058824 */ /* 0x000fe400078e0211 */
[-C--:B0-----:R-:W-:Y:S01]  /*8ea0*/  FMUL.FTZ R24, R24, R4.reuse ;  /* 0x0000000418187220 */ /* 0x081fe20000410000 */
[-C--:B------:R-:W-:Y:S01]  /*8eb0*/  FMUL.FTZ R25, R25, R4.reuse ;  /* 0x0000000419197220 */ /* 0x080fe20000410000 */
[-C--:B------:R-:W-:Y:S01]  /*8ec0*/  FMUL.FTZ R28, R28, R4.reuse ;  /* 0x000000041c1c7220 */ /* 0x080fe20000410000 */
[----:B------:R-:W-:Y:S01]  /*8ed0*/  @!P0 LEA R5, R5, UR41, 0x2 ;  /* 0x0000002905058c11 */ /* 0x000fe2000f8e10ff */
[-C--:B------:R-:W-:Y:S01]  /*8ee0*/  FMUL.FTZ R29, R29, R4.reuse ;  /* 0x000000041d1d7220 */ /* 0x080fe20000410000 */
[-C--:B------:R-:W-:Y:S01]  /*8ef0*/  FMUL.FTZ R32, R32, R4.reuse ;  /* 0x0000000420207220 */ /* 0x080fe20000410000 */
[-C--:B------:R-:W-:Y:S01]  /*8f00*/  FMUL.FTZ R33, R33, R4.reuse ;  /* 0x0000000421217220 */ /* 0x080fe20000410000 */
[-C--:B------:R-:W-:Y:S01]  /*8f10*/  FMUL.FTZ R36, R36, R4.reuse ;  /* 0x0000000424247220 */ /* 0x080fe20000410000 */
[----:B------:R0:W-:Y:S01]  /*8f20*/  @!P0 STS [R5+0x38400], R4 ;  /* 0x0384000405008388 */ /* 0x0001e20000000800 */
        /* <DEDUP_REMOVED lines=123> */
[----:B0-----:R-:W-:Y:S06]  /*96e0*/  BAR.ARV 0xe, 0x100 ;  /* 0x0384000000007b1d */ /* 0x001fec0000002000 */
.L_x_1000:
[----:B------:R-:W0:Y:S08]  /*96f0*/  S2UR UR40, SR_CgaCtaId ;  /* 0x00000000002879c3 */ /* 0x000e300000008800 */
[----:B------:R-:W-:Y:S06]  /*9700*/  BAR.SYNC.DEFER_BLOCKING 0x5, 0x180 ;  /* 0x0146000000007b1d */ /* 0x000fec0000010000 */
[----:B------:R-:W-:Y:S01]  /*9710*/  UMOV UR41, 0x400 ;  /* 0x0000040000297882 */ /* 0x000fe20000000000 */
[----:B------:R-:W-:Y:S01]  /*9720*/  BSSY B0, `(.L_x_1031) ;  /* 0x0000491000007945 */ /* 0x000fe20003800000 */
[----:B0-----:R-:W-:-:S09]  /*9730*/  ULEA UR41, UR40, UR41, 0x18 ;  /* 0x0000002928297291 */ /* 0x001fd2000f8ec03f */
[----:B------:R-:W0:Y:S02]  /*9740*/  LDS.128 R4, [UR41+0x388d0] ;  /* 0x0388d029ff047984 */ /* 0x000e240008000c00 */
[----:B0-----:R-:W-:Y:S02]  /*9750*/  R2UR UR4, R5 ;  /* 0x00000000050472ca */ /* 0x001fe400000e0000 */
[----:B------:R-:W-:Y:S01]  /*9760*/  R2UR UR5, R7 ;  /* 0x00000000070572ca */ /* 0x000fe200000e0000 */
[----:B------:R-:W-:Y:S06]  /*9770*/  BAR.ARV 0x4, 0x180 ;  /* 0x0106000000007b1d */ /* 0x000fec0000002000 */
[----:B------:R-:W-:Y:S08]  /*9780*/  @P0 BRA `(.L_x_1032) ;  /* 0x00000038005c0947 */ /* 0x000ff00003800000 */
[----:B------:R-:W2:Y:S01]  /*9790*/  LDL R0, [R1+0x34] ;  /* 0x0000340001007983 */ /* 0x000ea20000100800 */
[----:B------:R-:W0:Y:S01]  /*97a0*/  S2UR UR8, SR_SWINHI ;  /* 0x00000000000879c3 */ /* 0x000e220000002f00 */
[----:B------:R-:W-:Y:S01]  /*97b0*/  F2FP.BF16.F32.PACK_AB R23, R71, R70 ;  /* 0x000000464717723e */ /* 0x000fe200000010ff */
[----:B------:R-:W-:Y:S01]  /*97c0*/  UMOV UR6, UR41 ;  /* 0x0000002900067c82 */ /* 0x000fe20008000000 */
[----:B0-----:R-:W-:Y:S01]  /*97d0*/  UMOV UR7, UR8 ;  /* 0x0000000800077c82 */ /* 0x001fe20008000000 */
[----:B------:R-:W-:Y:S02]  /*97e0*/  IMAD.U32 R4, RZ, RZ, UR6 ;  /* 0x00000006ff047e24 */ /* 0x000fe4000f8e00ff */
[----:B------:R-:W-:Y:S01]  /*97f0*/  IMAD.U32 R5, RZ, RZ, UR7 ;  /* 0x00000007ff057e24 */ /* 0x000fe2000f8e00ff */
[----:B------:R-:W-:Y:S01]  /*9800*/  ULDC.64 UR6, c[0x0][0xd08] ;  /* 0x0003420000067ab9 */ /* 0x000fe20000000a00 */
[----:B------:R-:W-:Y:S01]  /*9810*/  BAR.SYNC.DEFER_BLOCKING 0x1, 0x100 ;  /* 0x0044000000007b1d */ /* 0x000fe20000010000 */
[----:B--2---:R-:W-:-:S03]  /*9820*/  IMAD.WIDE R20, R0, 0x2, R4 ;  /* 0x0000000200147825 */ /* 0x004fc600078e0204 */
[C---:B------:R-:W-:Y:S02]  /*9830*/  IADD3 R9, P6, R20.reuse, 0x6060, RZ ;  /* 0x0000606014097810 */ /* 0x040fe40007fde0ff */
[C---:B------:R-:W-:Y:S02]  /*9840*/  IADD3 R12, P1, R20.reuse, 0x6020, RZ ;  /* 0x00006020140c7810 */ /* 0x040fe40007f3e0ff */
[----:B------:R-:W-:Y:S02]  /*9850*/  LOP3.LUT R8, R9, 0x380, RZ, 0xc0, !PT ;  /* 0x0000038009087812 */ /* 0x000fe400078ec0ff */
[----:B------:R-:W-:Y:S02]  /*9860*/  IADD3 R10, P0, R20, 0x6040, RZ ;  /* 0x00006040140a7810 */ /* 0x000fe40007f1e0ff */
[----:B------:R-:W-:Y:S02]  /*9870*/  SHF.R.U64 R8, R8, 0x3, RZ ;  /* 0x0000000308087819 */ /* 0x000fe400000012ff */
[----:B------:R-:W-:-:S02]  /*9880*/  LOP3.LUT R13, R12, 0x380, RZ, 0xc0, !PT ;  /* 0x000003800c0d7812 */ /* 0x000fc400078ec0ff */
[----:B------:R-:W-:Y:S01]  /*9890*/  LOP3.LUT R8, R8, R9, RZ, 0x3c, !PT ;  /* 0x0000000908087212 */ /* 0x000fe200078e3cff */
[----:B------:R-:W-:Y:S01]  /*98a0*/  IMAD.X R9, RZ, RZ, R21, P6 ;  /* 0x000000ffff097224 */ /* 0x000fe200030e0615 */
[----:B------:R-:W-:Y:S02]  /*98b0*/  LOP3.LUT R11, R10, 0x380, RZ, 0xc0, !PT ;  /* 0x000003800a0b7812 */ /* 0x000fe400078ec0ff */
[----:B------:R-:W-:Y:S02]  /*98c0*/  LOP3.LUT R0, R20, 0x380, RZ, 0xc0, !PT ;  /* 0x0000038014007812 */ /* 0x000fe400078ec0ff */
[----:B------:R-:W-:Y:S02]  /*98d0*/  SHF.R.U64 R13, R13, 0x3, RZ ;  /* 0x000000030d0d7819 */ /* 0x000fe400000012ff */
[----:B------:R-:W-:Y:S02]  /*98e0*/  SHF.R.U64 R11, R11, 0x3, RZ ;  /* 0x000000030b0b7819 */ /* 0x000fe400000012ff */
[----:B------:R-:W-:-:S02]  /*98f0*/  SHF.R.U64 R0, R0, 0x3, RZ ;  /* 0x0000000300007819 */ /* 0x000fc400000012ff */
[----:B------:R-:W-:Y:S01]  /*9900*/  LOP3.LUT R12, R13, R12, RZ, 0x3c, !PT ;  /* 0x0000000c0d0c7212 */ /* 0x000fe200078e3cff */
[--C-:B------:R-:W-:Y:S01]  /*9910*/  IMAD.X R13, RZ, RZ, R21.reuse, P1 ;  /* 0x000000ffff0d7224 */ /* 0x100fe200008e0615 */
[----:B------:R-:W-:Y:S01]  /*9920*/  MOV R165, R8 ;  /* 0x0000000800a57202 */ /* 0x000fe20000000f00 */
[--C-:B------:R-:W-:Y:S01]  /*9930*/  IMAD.MOV.U32 R9, RZ, RZ, R21.reuse ;  /* 0x000000ffff097224 */ /* 0x100fe200078e0015 */
[----:B------:R-:W-:Y:S01]  /*9940*/  LOP3.LUT R10, R11, R10, RZ, 0x3c, !PT ;  /* 0x0000000a0b0a7212 */ /* 0x000fe200078e3cff */
[----:B------:R-:W-:Y:S01]  /*9950*/  IMAD.X R11, RZ, RZ, R21, P0 ;  /* 0x000000ffff0b7224 */ /* 0x000fe200000e0615 */
[----:B------:R-:W-:Y:S02]  /*9960*/  LOP3.LUT R8, R0, R20, RZ, 0x3c, !PT ;  /* 0x0000001400087212 */ /* 0x000fe400078e3cff */
[----:B------:R-:W-:Y:S02]  /*9970*/  IADD3 R162, P0, R20, 0x2060, RZ ;  /* 0x0000206014a27810 */ /* 0x000fe40007f1e0ff */
[----:B------:R-:W-:-:S02]  /*9980*/  MOV R153, R12 ;  /* 0x0000000c00997202 */ /* 0x000fc40000000f00 */
[----:B------:R-:W-:Y:S02]  /*9990*/  MOV R12, R8 ;  /* 0x00000008000c7202 */ /* 0x000fe40000000f00 */
[----:B------:R-:W0:Y:S01]  /*99a0*/  LDC R9, c[0x0][0xbd4] ;  /* 0x0002f500ff097b82 */ /* 0x000e220000000800 */
[----:B------:R-:W-:Y:S02]  /*99b0*/  LOP3.LUT R163, R162, 0x380, RZ, 0xc0, !PT ;  /* 0x00000380a2a37812 */ /* 0x000fe400078ec0ff */
[----:B------:R-:W-:Y:S02]  /*99c0*/  ISETP.NE.AND P1, PT, R22, RZ, PT ;  /* 0x000000ff1600720c */ /* 0x000fe40003f25270 */
[----:B------:R-:W-:Y:S02]  /*99d0*/  SHF.R.U64 R163, R163, 0x3, RZ ;  /* 0x00000003a3a37819 */ /* 0x000fe400000012ff */
[C---:B------:R-:W-:Y:S02]  /*99e0*/  IADD3 R154, P3, R20.reuse, 0x4060, RZ ;  /* 0x00004060149a7810 */ /* 0x040fe40007f7e0ff */
[----:B------:R-:W-:Y:S01]  /*99f0*/  LOP3.LUT R162, R163, R162, RZ, 0x3c, !PT ;  /* 0x000000a2a3a27212 */ /* 0x000fe200078e3cff */
[----:B------:R-:W-:Y:S01]  /*9a00*/  IMAD.X R163, RZ, RZ, R21, P0 ;  /* 0x000000ffffa37224 */ /* 0x000fe200000e0615 */
[----:B------:R-:W-:-:S02]  /*9a10*/  IADD3 R8, P0, R20, 0x2040, RZ ;  /* 0x0000204014087810 */ /* 0x000fc40007f1e0ff */
[----:B------:R-:W-:Y:S02]  /*9a20*/  LOP3.LUT R155, R154, 0x380, RZ, 0xc0, !PT ;  /* 0x000003809a9b7812 */ /* 0x000fe400078ec0ff */
[----:B------:R-:W-:Y:S02]  /*9a30*/  LOP3.LUT R0, R8, 0x380, RZ, 0xc0, !PT ;  /* 0x0000038008007812 */ /* 0x000fe400078ec0ff */
[----:B------:R-:W-:Y:S02]  /*9a40*/  SHF.R.U64 R155, R155, 0x3, RZ ;  /* 0x000000039b9b7819 */ /* 0x000fe400000012ff */
[----:B------:R-:W-:Y:S02]  /*9a50*/  SHF.R.U64 R0, R0, 0x3, RZ ;  /* 0x0000000300007819 */ /* 0x000fe400000012ff */
[----:B------:R-:W-:Y:S01]  /*9a60*/  LOP3.LUT R154, R155, R154, RZ, 0x3c, !PT ;  /* 0x0000009a9b9a7212 */ /* 0x000fe200078e3cff */
[----:B------:R-:W-:Y:S01]  /*9a70*/  IMAD.X R155, RZ, RZ, R21, P3 ;  /* 0x000000ffff9b7224 */ /* 0x000fe200018e0615 */
[----:B------:R-:W-:-:S02]  /*9a80*/  LOP3.LUT R8, R0, R8, RZ, 0x3c, !PT ;  /* 0x0000000800087212 */ /* 0x000fc400078e3cff */
[----:B0-----:R-:W-:Y:S01]  /*9a90*/  SEL R0, R22, R9, P1 ;  /* 0x0000000916007207 */ /* 0x001fe20000800000 */
[----:B------:R-:W-:Y:S01]  /*9aa0*/  IMAD.X R9, RZ, RZ, R21, P0 ;  /* 0x000000ffff097224 */ /* 0x000fe200000e0615 */
[----:B------:R-:W-:Y:S02]  /*9ab0*/  MOV R154, R154 ;  /* 0x0000009a009a7202 */ /* 0x000fe40000000f00 */
[----:B------:R-:W-:Y:S02]  /*9ac0*/  MOV R164, R10 ;  /* 0x0000000a00a47202 */ /* 0x000fe40000000f00 */
[----:B------:R-:W-:Y:S02]  /*9ad0*/  MOV R18, R8 ;  /* 0x0000000800127202 */ /* 0x000fe40000000f00 */
[----:B------:R-:W-:Y:S02]  /*9ae0*/  IADD3 R8, P0, R20, 0x2020, RZ ;  /* 0x0000202014087810 */ /* 0x000fe40007f1e0ff */
[----:B------:R-:W-:-:S02]  /*9af0*/  F2FP.BF16.F32.PACK_AB R10, R29, R28 ;  /* 0x0000001c1d0a723e */ /* 0x000fc400000010ff */
[----:B------:R-:W-:Y:S02]  /*9b00*/  LOP3.LUT R9, R8, 0x380, RZ, 0xc0, !PT ;  /* 0x0000038008097812 */ /* 0x000fe400078ec0ff */
[----:B------:R-:W-:Y:S02]  /*9b10*/  F2FP.BF16.F32.PACK_AB R11, R31, R30 ;  /* 0x0000001e1f0b723e */ /* 0x000fe400000010ff */
[----:B------:R-:W-:Y:S02]  /*9b20*/  SHF.R.U64 R9, R9, 0x3, RZ ;  /* 0x0000000309097819 */ /* 0x000fe400000012ff */
[----:B------:R-:W-:Y:S02]  /*9b30*/  IADD3 R14, P2, R20, 0x6000, RZ ;  /* 0x00006000140e7810 */ /* 0x000fe40007f5e0ff */
[----:B------:R-:W-:Y:S01]  /*9b40*/  LOP3.LUT R8, R9, R8, RZ, 0x3c, !PT ;  /* 0x0000000809087212 */ /* 0x000fe200078e3cff */
[----:B------:R-:W-:Y:S01]  /*9b50*/  IMAD.X R9, RZ, RZ, R21, P0 ;  /* 0x000000ffff097224 */ /* 0x000fe200000e0615 */
[----:B------:R-:W-:-:S02]  /*9b60*/  LOP3.LUT R15, R14, 0x380, RZ, 0xc0, !PT ;  /* 0x000003800e0f7812 */ /* 0x000fc400078ec0ff */
[----:B------:R-:W-:Y:S02]  /*9b70*/  F2FP.BF16.F32.PACK_AB R13, R35, R34 ;  /* 0x00000022230d723e */ /* 0x000fe400000010ff */
[----:B------:R-:W-:Y:S02]  /*9b80*/  MOV R155, R8 ;  /* 0x00000008009b7202 */ /* 0x000fe40000000f00 */
[----:B------:R-:W-:Y:S02]  /*9b90*/  F2FP.BF16.F32.PACK_AB R8, R25, R24 ;  /* 0x000000181908723e */ /* 0x000fe400000010ff */
[----:B------:R-:W-:Y:S02]  /*9ba0*/  F2FP.BF16.F32.PACK_AB R9, R27, R26 ;  /* 0x0000001a1b09723e */ /* 0x000fe400000010ff */
[----:B------:R-:W-:Y:S02]  /*9bb0*/  SHF.R.U64 R15, R15, 0x3, RZ ;  /* 0x000000030f0f7819 */ /* 0x000fe400000012ff */
[C---:B------:R-:W-:Y:S01]  /*9bc0*/  IADD3 R156, P4, R20.reuse, 0x4040, RZ ;  /* 0x00004040149c7810 */ /* 0x040fe20007f9e0ff */
[----:B------:R0:W-:Y:S01]  /*9bd0*/  STSM.16.M88.4 [R12], R8 ;  /* 0x000000080c007844 */ /* 0x0001e20000000200 */
[----:B------:R-:W-:Y:S01]  /*9be0*/  LOP3.LUT R14, R15, R14, RZ, 0x3c, !PT ;  /* 0x0000000e0f0e7212 */ /* 0x000fe200078e3cff */
[----:B------:R-:W-:Y:S01]  /*9bf0*/  IMAD.X R15, RZ, RZ, R21, P2 ;  /* 0x000000ffff0f7224 */ /* 0x000fe200010e0615 */
[----:B------:R-:W-:-:S02]  /*9c00*/  IADD3 R158, P5, R20, 0x4020, RZ ;  /* 0x00004020149e7810 */ /* 0x000fc40007fbe0ff */
[----:B------:R-:W-:Y:S02]  /*9c10*/  IADD3 R160, P6, R20, 0x4000, RZ ;  /* 0x0000400014a07810 */ /* 0x000fe40007fde0ff */
[----:B------:R-:W-:Y:S02]  /*9c20*/  MOV R7, R14 ;  /* 0x0000000e00077202 */ /* 0x000fe40000000f00 */
[----:B------:R-:W-:Y:S02]  /*9c30*/  F2FP.BF16.F32.PACK_AB R14, R37, R36 ;  /* 0x00000024250e723e */ /* 0x000fe400000010ff */
[----:B------:R-:W-:Y:S02]  /*9c40*/  F2FP.BF16.F32.PACK_AB R15, R39, R38 ;  /* 0x00000026270f723e */ /* 0x000fe400000010ff */
[----:B------:R-:W-:Y:S02]  /*9c50*/  LOP3.LUT R157, R156, 0x380, RZ, 0xc0, !PT ;  /* 0x000003809c9d7812 */ /* 0x000fe400078ec0ff */
[----:B------:R-:W-:-:S02]  /*9c60*/  LOP3.LUT R159, R158, 0x380, RZ, 0xc0, !PT ;  /* 0x000003809e9f7812 */ /* 0x000fc400078ec0ff */
[----:B0-----:R-:W-:Y:S02]  /*9c70*/  IADD3 R8, P0, R20, 0x20, RZ ;  /* 0x0000002014087810 */ /* 0x001fe40007f1e0ff */
[----:B------:R-:W-:Y:S02]  /*9c80*/  F2FP.BF16.F32.PACK_AB R12, R33, R32 ;  /* 0x00000020210c723e */ /* 0x000fe400000010ff */
[----:B------:R-:W-:Y:S02]  /*9c90*/  LOP3.LUT R9, R8, 0x380, RZ, 0xc0, !PT ;  /* 0x0000038008097812 */ /* 0x000fe400078ec0ff */
[----:B------:R-:W-:Y:S02]  /*9ca0*/  F2FP.BF16.F32.PACK_AB R10, R45, R44 ;  /* 0x0000002c2d0a723e */ /* 0x000fe400000010ff */
[----:B------:R-:W-:Y:S02]  /*9cb0*/  SHF.R.U64 R9, R9, 0x3, RZ ;  /* 0x0000000309097819 */ /* 0x000fe400000012ff */
[----:B------:R-:W-:-:S02]  /*9cc0*/  F2FP.BF16.F32.PACK_AB R11, R47, R46 ;  /* 0x0000002e2f0b723e */ /* 0x000fc400000010ff */
[----:B------:R-:W-:Y:S01]  /*9cd0*/  LOP3.LUT R8, R9, R8, RZ, 0x3c, !PT ;  /* 0x0000000809087212 */ /* 0x000fe200078e3cff */
[--C-:B------:R-:W-:Y:S01]  /*9ce0*/  IMAD.X R9, RZ, RZ, R21.reuse, P0 ;  /* 0x000000ffff097224 */ /* 0x100fe200000e0615 */
[----:B------:R-:W-:Y:S02]  /*9cf0*/  LOP3.LUT R161, R160, 0x380, RZ, 0xc0, !PT ;  /* 0x00000380a0a17812 */ /* 0x000fe400078ec0ff */
[----:B------:R-:W-:Y:S02]  /*9d00*/  SHF.R.U64 R157, R157, 0x3, RZ ;  /* 0x000000039d9d7819 */ /* 0x000fe400000012ff */
[----:B------:R-:W-:Y:S02]  /*9d10*/  MOV R8, R8 ;  /* 0x0000000800087202 */ /* 0x000fe40000000f00 */
[----:B------:R-:W-:Y:S02]  /*9d20*/  SHF.R.U64 R159, R159, 0x3, RZ ;  /* 0x000000039f9f7819 */ /* 0x000fe400000012ff */
[----:B------:R-:W-:Y:S01]  /*9d30*/  SHF.R.U64 R161, R161, 0x3, RZ ;  /* 0x00000003a1a17819 */ /* 0x000fe200000012ff */
[----:B------:R0:W-:Y:S01]  /*9d40*/  STSM.16.M88.4 [R8], R12 ;  /* 0x0000000c08007844 */ /* 0x0001e20000000200 */
[----:B------:R-:W-:Y:S01]  /*9d50*/  LOP3.LUT R156, R157, R156, RZ, 0x3c, !PT ;  /* 0x0000009c9d9c7212 */ /* 0x000fe200078e3cff */
[--C-:B------:R-:W-:Y:S01]  /*9d60*/  IMAD.X R157, RZ, RZ, R21.reuse, P4 ;  /* 0x000000ffff9d7224 */ /* 0x100fe200020e0615 */
[----:B------:R-:W-:Y:S01]  /*9d70*/  LOP3.LUT R158, R159, R158, RZ, 0x3c, !PT ;  /* 0x0000009e9f9e7212 */ /* 0x000fe200078e3cff */
[--C-:B------:R-:W-:Y:S01]  /*9d80*/  IMAD.X R159, RZ, RZ, R21.reuse, P5 ;  /* 0x000000ffff9f7224 */ /* 0x100fe200028e0615 */
[----:B------:R-:W-:Y:S01]  /*9d90*/  LOP3.LUT R160, R161, R160, RZ, 0x3c, !PT ;  /* 0x000000a0a1a07212 */ /* 0x000fe200078e3cff */
[----:B------:R-:W-:Y:S01]  /*9da0*/  IMAD.X R161, RZ, RZ, R21, P6 ;  /* 0x000000ffffa17224 */ /* 0x000fe200030e0615 */
[----:B------:R-:W-:-:S02]  /*9db0*/  MOV R162, R162 ;  /* 0x000000a200a27202 */ /* 0x000fc40000000f00 */
[----:B------:R-:W-:Y:S02]  /*9dc0*/  MOV R158, R158 ;  /* 0x0000009e009e7202 */ /* 0x000fe40000000f00 */
[----:B------:R-:W-:Y:S02]  /*9dd0*/  MOV R160, R160 ;  /* 0x000000a000a07202 */ /* 0x000fe40000000f00 */
[----:B------:R-:W-:Y:S02]  /*9de0*/  MOV R156, R156 ;  /* 0x0000009c009c7202 */ /* 0x000fe40000000f00 */
[----:B0-----:R-:W-:Y:S02]  /*9df0*/  IADD3 R8, P0, R20, 0x40, RZ ;  /* 0x0000004014087810 */ /* 0x001fe40007f1e0ff */
[----:B------:R-:W-:Y:S02]  /*9e00*/  F2FP.BF16.F32.PACK_AB R13, R59, R58 ;  /* 0x0000003a3b0d723e */ /* 0x000fe400000010ff */
[----:B------:R-:W-:-:S02]  /*9e10*/  LOP3.LUT R9, R8, 0x380, RZ, 0xc0, !PT ;  /* 0x0000038008097812 */ /* 0x000fc400078ec0ff */
[----:B------:R-:W-:Y:S02]  /*9e20*/  F2FP.BF16.F32.PACK_AB R14, R61, R60 ;  /* 0x0000003c3d0e723e */ /* 0x000fe400000010ff */
[----:B------:R-:W-:Y:S02]  /*9e30*/  SHF.R.U64 R9, R9, 0x3, RZ ;  /* 0x0000000309097819 */ /* 0x000fe400000012ff */
[----:B------:R-:W-:Y:S02]  /*9e40*/  F2FP.BF16.F32.PACK_AB R15, R63, R62 ;  /* 0x0000003e3f0f723e */ /* 0x000fe400000010ff */
[----:B------:R-:W-:Y:S01]  /*9e50*/  LOP3.LUT R8, R9, R8, RZ, 0x3c, !PT ;  /* 0x0000000809087212 */ /* 0x000fe200078e3cff */
[----:B------:R-:W-:-:S05]  /*9e60*/  IMAD.X R9, RZ, RZ, R21, P0 ;  /* 0x000000ffff097224 */ /* 0x000fca00000e0615 */
[----:B------:R-:W-:Y:S02]  /*9e70*/  MOV R12, R8 ;  /* 0x00000008000c7202 */ /* 0x000fe40000000f00 */
[----:B------:R-:W-:Y:S02]  /*9e80*/  F2FP.BF16.F32.PACK_AB R8, R41, R40 ;  /* 0x000000282908723e */ /* 0x000fe400000010ff */
[----:B------:R-:W-:-:S05]  /*9e90*/  F2FP.BF16.F32.PACK_AB R9, R43, R42 ;  /* 0x0000002a2b09723e */ /* 0x000fca00000010ff */
[----:B------:R0:W-:Y:S02]  /*9ea0*/  STSM.16.M88.4 [R12], R8 ;  /* 0x000000080c007844 */ /* 0x0001e40000000200 */
[C---:B0-----:R-:W-:Y:S02]  /*9eb0*/  IADD3 R8, P0, R20.reuse, 0x2000, RZ ;  /* 0x0000200014087810 */ /* 0x041fe40007f1e0ff */
[----:B------:R-:W-:Y:S02]  /*9ec0*/  IADD3 R10, P1, R20, 0x60, RZ ;  /* 0x00000060140a7810 */ /* 0x000fe40007f3e0ff */
[----:B------:R-:W-:Y:S02]  /*9ed0*/  LOP3.LUT R9, R8, 0x380, RZ, 0xc0, !PT ;  /* 0x0000038008097812 */ /* 0x000fe400078ec0ff */
[----:B------:R-:W-:Y:S02]  /*9ee0*/  F2FP.BF16.F32.PACK_AB R11, R55, R54 ;  /* 0x00000036370b723e */ /* 0x000fe400000010ff */
[----:B------:R-:W-:-:S02]  /*9ef0*/  SHF.R.U64 R9, R9, 0x3, RZ ;  /* 0x0000000309097819 */ /* 0x000fc400000012ff */
[----:B------:R-:W-:Y:S02]  /*9f00*/  F2FP.BF16.F32.PACK_AB R12, R57, R56 ;  /* 0x00000038390c723e */ /* 0x000fe400000010ff */
[----:B------:R-:W-:Y:S01]  /*9f10*/  LOP3.LUT R8, R9, R8, RZ, 0x3c, !PT ;  /* 0x0000000809087212 */ /* 0x000fe200078e3cff */
[--C-:B------:R-:W-:Y:S01]  /*9f20*/  IMAD.X R9, RZ, RZ, R21.reuse, P0 ;  /* 0x000000ffff097224 */ /* 0x100fe200000e0615 */
[----:B------:R-:W-:Y:S01]  /*9f30*/  ISETP.NE.U32.AND P0, PT, RZ, UR6, PT ;  /* 0x00000006ff007c0c */ /* 0x000fe2000bf05070 */
[----:B------:R-:W-:-:S03]  /*9f40*/  IMAD.X R21, RZ, RZ, R21, P1 ;  /* 0x000000ffff157224 */ /* 0x000fc600008e0615 */
[----:B------:R-:W-:Y:S02]  /*9f50*/  MOV R22, R8 ;  /* 0x0000000800167202 */ /* 0x000fe40000000f00 */
[----:B------:R-:W-:Y:S02]  /*9f60*/  LOP3.LUT R8, R10, 0x380, RZ, 0xc0, !PT ;  /* 0x000003800a087812 */ /* 0x000fe400078ec0ff */
[----:B------:R-:W-:Y:S02]  /*9f70*/  F2FP.BF16.F32.PACK_AB R9, R51, R50 ;  /* 0x000000323309723e */ /* 0x000fe400000010ff */
[----:B------:R-:W-:Y:S02]  /*9f80*/  SHF.R.U64 R8, R8, 0x3, RZ ;  /* 0x0000000308087819 */ /* 0x000fe400000012ff */
[----:B------:R-:W-:Y:S02]  /*9f90*/  ISETP.NE.AND.EX P0, PT, RZ, UR7, PT, P0 ;  /* 0x00000007ff007c0c */ /* 0x000fe4000bf05300 */
[----:B------:R-:W-:-:S02]  /*9fa0*/  LOP3.LUT R20, R8, R10, RZ, 0x3c, !PT ;  /* 0x0000000a08147212 */ /* 0x000fc400078e3cff */
[----:B------:R-:W-:Y:S02]  /*9fb0*/  F2FP.BF16.F32.PACK_AB R8, R49, R48 ;  /* 0x000000303108723e */ /* 0x000fe400000010ff */
[----:B------:R-:W-:Y:S02]  /*9fc0*/  MOV R20, R20 ;  /* 0x0000001400147202 */ /* 0x000fe40000000f00 */
[----:B------:R-:W-:Y:S02]  /*9fd0*/  F2FP.BF16.F32.PACK_AB R10, R53, R52 ;  /* 0x00000034350a723e */ /* 0x000fe400000010ff */
[----:B------:R-:W-:-:S03]  /*9fe0*/  F2FP.BF16.F32.PACK_AB R21, R67, R66 ;  /* 0x000000424315723e */ /* 0x000fc600000010ff */
[----:B------:R0:W-:Y:S04]  /*9ff0*/  STSM.16.M88.4 [R20], R8 ;  /* 0x0000000814007844 */ /* 0x0001e80000000200 */
[----:B------:R1:W-:Y:S01]  /*a000*/  STSM.16.M88.4 [R22], R12 ;  /* 0x0000000c16007844 */ /* 0x0003e20000000200 */
[----:B0-----:R-:W-:Y:S02]  /*a010*/  F2FP.BF16.F32.PACK_AB R20, R65, R64 ;  /* 0x000000404114723e */ /* 0x001fe400000010ff */
[----:B------:R-:W-:Y:S02]  /*a020*/  F2FP.BF16.F32.PACK_AB R8, R73, R72 ;  /* 0x000000484908723e */ /* 0x000fe400000010ff */
[----:B-1----:R-:W-:Y:S02]  /*a030*/  F2FP.BF16.F32.PACK_AB R22, R69, R68 ;  /* 0x000000444516723e */ /* 0x002fe400000010ff */
[----:B------:R-:W-:-:S02]  /*a040*/  F2FP.BF16.F32.PACK_AB R9, R75, R74 ;  /* 0x0000004a4b09723e */ /* 0x000fc400000010ff */
[----:B------:R-:W-:Y:S01]  /*a050*/  F2FP.BF16.F32.PACK_AB R10, R77, R76 ;  /* 0x0000004c4d0a723e */ /* 0x000fe200000010ff */
[----:B------:R0:W-:Y:S01]  /*a060*/  STSM.16.M88.4 [R155], R20 ;  /* 0x000000149b007844 */ /* 0x0001e20000000200 */
[----:B------:R-:W-:Y:S02]  /*a070*/  F2FP.BF16.F32.PACK_AB R11, R79, R78 ;  /* 0x0000004e4f0b723e */ /* 0x000fe400000010ff */
[----:B------:R-:W-:Y:S02]  /*a080*/  F2FP.BF16.F32.PACK_AB R12, R81, R80 ;  /* 0x00000050510c723e */ /* 0x000fe400000010ff */
[----:B------:R-:W-:Y:S01]  /*a090*/  F2FP.BF16.F32.PACK_AB R13, R83, R82 ;  /* 0x00000052530d723e */ /* 0x000fe200000010ff */
[----:B------:R1:W-:Y:S01]  /*a0a0*/  STSM.16.M88.4 [R18], R8 ;  /* 0x0000000812007844 */ /* 0x0003e20000000200 */
[----:B------:R-:W-:Y:S02]  /*a0b0*/  F2FP.BF16.F32.PACK_AB R14, R85, R84 ;  /* 0x00000054550e723e */ /* 0x000fe400000010ff */
[----:B------:R-:W-:-:S05]  /*a0c0*/  F2FP.BF16.F32.PACK_AB R15, R87, R86 ;  /* 0x00000056570f723e */ /* 0x000fca00000010ff */
[----:B------:R2:W-:Y:S01]  /*a0d0*/  STSM.16.M88.4 [R162], R12 ;  /* 0x0000000ca2007844 */ /* 0x0005e20000000200 */
[----:B0-----:R-:W-:Y:S02]  /*a0e0*/  F2FP.BF16.F32.PACK_AB R20, R89, R88 ;  /* 0x000000585914723e */ /* 0x001fe400000010ff */
[----:B------:R-:W-:Y:S02]  /*a0f0*/  F2FP.BF16.F32.PACK_AB R21, R91, R90 ;  /* 0x0000005a5b15723e */ /* 0x000fe400000010ff */
[----:B------:R-:W-:Y:S02]  /*a100*/  F2FP.BF16.F32.PACK_AB R22, R93, R92 ;  /* 0x0000005c5d16723e */ /* 0x000fe400000010ff */
[----:B------:R-:W-:Y:S02]  /*a110*/  F2FP.BF16.F32.PACK_AB R23, R95, R94 ;  /* 0x0000005e5f17723e */ /* 0x000fe400000010ff */
[----:B-1----:R-:W-:Y:S02]  /*a120*/  F2FP.BF16.F32.PACK_AB R8, R97, R96 ;  /* 0x000000606108723e */ /* 0x002fe400000010ff */
[----:B------:R-:W-:Y:S01]  /*a130*/  F2FP.BF16.F32.PACK_AB R9, R99, R98 ;  /* 0x000000626309723e */ /* 0x000fe200000010ff */
[----:B------:R0:W-:Y:S01]  /*a140*/  STSM.16.M88.4 [R160], R20 ;  /* 0x00000014a0007844 */ /* 0x0001e20000000200 */
[----:B------:R-:W-:-:S02]  /*a150*/  F2FP.BF16.F32.PACK_AB R10, R101, R100 ;  /* 0x00000064650a723e */ /* 0x000fc400000010ff */
[----:B------:R-:W-:Y:S02]  /*a160*/  F2FP.BF16.F32.PACK_AB R11, R103, R102 ;  /* 0x00000066670b723e */ /* 0x000fe400000010ff */
[----:B--2---:R-:W-:Y:S02]  /*a170*/  F2FP.BF16.F32.PACK_AB R12, R105, R104 ;  /* 0x00000068690c723e */ /* 0x004fe400000010ff */
[----:B------:R-:W-:Y:S01]  /*a180*/  F2FP.BF16.F32.PACK_AB R13, R107, R106 ;  /* 0x0000006a6b0d723e */ /* 0x000fe200000010ff */
[----:B------:R1:W-:Y:S01]  /*a190*/  STSM.16.M88.4 [R158], R8 ;  /* 0x000000089e007844 */ /* 0x0003e20000000200 */
[----:B------:R-:W-:Y:S02]  /*a1a0*/  F2FP.BF16.F32.PACK_AB R14, R109, R108 ;  /* 0x0000006c6d0e723e */ /* 0x000fe400000010ff */
[----:B------:R-:W-:Y:S02]  /*a1b0*/  F2FP.BF16.F32.PACK_AB R15, R111, R110 ;  /* 0x0000006e6f0f723e */ /* 0x000fe400000010ff */
[----:B0-----:R-:W-:-:S03]  /*a1c0*/  F2FP.BF16.F32.PACK_AB R20, R113, R112 ;  /* 0x000000707114723e */ /* 0x001fc600000010ff */
[----:B------:R0:W-:Y:S01]  /*a1d0*/  STSM.16.M88.4 [R156], R12 ;  /* 0x0000000c9c007844 */ /* 0x0001e20000000200 */
        /* <DEDUP_REMOVED lines=8> */
[----:B0-----:R-:W-:Y:S02]  /*a260*/  F2FP.BF16.F32.PACK_AB R12, R129, R128 ;  /* 0x00000080810c723e */ /* 0x001fe400000010ff */
[----:B------:R-:W-:Y:S01]  /*a270*/  F2FP.BF16.F32.PACK_AB R13, R131, R130 ;  /* 0x00000082830d723e */ /* 0x000fe200000010ff */
[----:B------:R0:W-:Y:S01]  /*a280*/  STSM.16.M88.4 [R7], R8 ;  /* 0x0000000807007844 */ /* 0x0001e20000000200 */
[----:B------:R-:W-:Y:S02]  /*a290*/  F2FP.BF16.F32.PACK_AB R14, R133, R132 ;  /* 0x00000084850e723e */ /* 0x000fe400000010ff */
[----:B------:R-:W-:Y:S02]  /*a2a0*/  F2FP.BF16.F32.PACK_AB R15, R135, R134 ;  /* 0x00000086870f723e */ /* 0x000fe400000010ff */
[----:B-1----:R-:W-:-:S03]  /*a2b0*/  F2FP.BF16.F32.PACK_AB R20, R137, R136 ;  /* 0x000000888914723e */ /* 0x002fc600000010ff */
[----:B------:R1:W-:Y:S01]  /*a2c0*/  STSM.16.M88.4 [R153], R12 ;  /* 0x0000000c99007844 */ /* 0x0003e20000000200 */
[----:B------:R-:W-:Y:S02]  /*a2d0*/  F2FP.BF16.F32.PACK_AB R21, R139, R138 ;  /* 0x0000008a8b15723e */ /* 0x000fe400000010ff */
[----:B------:R-:W-:Y:S02]  /*a2e0*/  F2FP.BF16.F32.PACK_AB R22, R141, R140 ;  /* 0x0000008c8d16723e */ /* 0x000fe400000010ff */
[----:B------:R-:W-:Y:S02]  /*a2f0*/  F2FP.BF16.F32.PACK_AB R23, R143, R142 ;  /* 0x0000008e8f17723e */ /* 0x000fe400000010ff */
[----:B0-----:R-:W-:Y:S02]  /*a300*/  F2FP.BF16.F32.PACK_AB R8, R145, R144 ;  /* 0x000000909108723e */ /* 0x001fe400000010ff */
[----:B------:R-:W-:Y:S01]  /*a310*/  F2FP.BF16.F32.PACK_AB R9, R147, R146 ;  /* 0x000000929309723e */ /* 0x000fe200000010ff */
[----:B------:R-:W-:Y:S01]  /*a320*/  STSM.16.M88.4 [R164], R20 ;  /* 0x00000014a4007844 */ /* 0x000fe20000000200 */
[----:B------:R-:W-:-:S02]  /*a330*/  F2FP.BF16.F32.PACK_AB R10, R149, R148 ;  /* 0x00000094950a723e */ /* 0x000fc400000010ff */
[----:B------:R-:W-:Y:S01]  /*a340*/  F2FP.BF16.F32.PACK_AB R11, R151, R150 ;  /* 0x00000096970b723e */ /* 0x000fe200000010ff */
[C---:B-1----:R-:W-:Y:S01]  /*a350*/  IMAD.SHL.U32 R13, R192.reuse, 0x4, RZ ;  /* 0x00000004c00d7824 */ /* 0x042fe200078e00ff */
[----:B------:R-:W-:-:S03]  /*a360*/  SHF.L.U64.HI R7, R192, 0x2, R222 ;  /* 0x00000002c0077819 */ /* 0x000fc600000102de */
[----:B------:R0:W-:Y:S02]  /*a370*/  STSM.16.M88.4 [R165], R8 ;  /* 0x00000008a5007844 */ /* 0x0001e40000000200 */
[----:B0-----:R-:W0:Y:S08]  /*a380*/  LDC.64 R10, c[0x0][0xd00] ;  /* 0x00034000ff0a7b82 */ /* 0x001e300000000a00 */
[----:B------:R-:W-:Y:S01]  /*a390*/  BAR.SYNC.DEFER_BLOCKING 0x1, 0x100 ;  /* 0x0044000000007b1d */ /* 0x000fe20000010000 */
[----:B------:R-:W-:-:S04]  /*a3a0*/  @P0 IADD3 R8, P2, R13, UR6, RZ ;  /* 0x000000060d080c10 */ /* 0x000fc8000ff5e0ff */
[----:B------:R-:W-:Y:S02]  /*a3b0*/  @P0 IADD3.X R9, R7, UR7, RZ, P2, !PT ;  /* 0x0000000707090c10 */ /* 0x000fe400097fe4ff */
[----:B0-----:R-:W-:-:S04]  /*a3c0*/  ISETP.NE.U32.AND P1, PT, R10, RZ, PT ;  /* 0x000000ff0a00720c */ /* 0x001fc80003f25070 */
[----:B------:R0:W2:Y:S01]  /*a3d0*/  @P0 LDG.E R9, desc[UR44][R8.64] ;  /* 0x0000002c08090981 */ /* 0x0000a2000c1e1900 */
[----:B------:R-:W-:Y:S02]  /*a3e0*/  IADD3 R12, P2, R13, R10, RZ ;  /* 0x0000000a0d0c7210 */ /* 0x000fe40007f5e0ff */
[----:B------:R-:W-:-:S03]  /*a3f0*/  ISETP.NE.AND.EX P1, PT, R11, RZ, PT, P1 ;  /* 0x000000ff0b00720c */ /* 0x000fc60003f25310 */
[----:B------:R-:W-:Y:S02]  /*a400*/  IMAD.X R13, R7, 0x1, R11, P2 ;  /* 0x00000001070d7824 */ /* 0x000fe400010e060b */
[----:B0-----:R-:W-:-:S08]  /*a410*/  IMAD.MOV.U32 R8, RZ, RZ, RZ ;  /* 0x000000ffff087224 */ /* 0x001fd000078e00ff */
[----:B------:R0:W5:Y:S01]  /*a420*/  @P1 LDG.E R8, desc[UR44][R12.64] ;  /* 0x0000002c0c081981 */ /* 0x000162000c1e1900 */
[----:B------:R-:W-:Y:S01]  /*a430*/  ULDC UR6, c[0x0][0xb88] ;  /* 0x0002e20000067ab9 */ /* 0x000fe20000000800 */
[----:B--2---:R-:W-:Y:S01]  /*a440*/  @P0 R2UR UR6, R9 ;  /* 0x00000000090602ca */ /* 0x004fe200000e0000 */
[----:B0-----:R-:W-:-:S14]  /*a450*/  @P0 BRA `(.L_x_1033) ;  /* 0x0000000000180947 */ /* 0x001fdc0003800000 */
[----:B------:R-:W-:Y:S05]  /*a460*/  @!P1 BRA `(.L_x_1033) ;  /* 0x0000000000149947 */ /* 0x000fea0003800000 */
[----:B------:R-:W2:Y:S04]  /*a470*/  LDG.E R7, desc[UR44][R12.64] ;  /* 0x0000002c0c077981 */ /* 0x000ea8000c1e1900 */
[----:B------:R-:W3:Y:S01]  /*a480*/  LDG.E R9, desc[UR44][R12.64+0x4] ;  /* 0x0000042c0c097981 */ /* 0x000ee2000c1e1900 */
[----:B--2---:R-:W-:Y:S02]  /*a490*/  R2UR UR7, R7 ;  /* 0x00000000070772ca */ /* 0x004fe400000e0000 */
[----:B---3--:R-:W-:-:S13]  /*a4a0*/  R2UR UR6, R9 ;  /* 0x00000000090672ca */ /* 0x008fda00000e0000 */
[----:B------:R-:W-:-:S12]  /*a4b0*/  UIADD3 UR6, -UR7, UR6, URZ ;  /* 0x0000000607067290 */ /* 0x000fd8000fffe13f */
.L_x_1033:
[----:B------:R-:W2:Y:S04]  /*a4c0*/  LDL R7, [R1+0x8] ;  /* 0x0000080001077983 */ /* 0x000ea80000100800 */
[----:B--2---:R-:W0:Y:S02]  /*a4d0*/  SHFL.IDX PT, R7, R7, RZ, 0x1f ;  /* 0x00001fff07077589 */ /* 0x004e2400000e0000 */
[----:B0-----:R-:W-:Y:S02]  /*a4e0*/  ISETP.NE.AND P0, PT, R7, RZ, PT ;  /* 0x000000ff0700720c */ /* 0x001fe40003f05270 */
[----:B-----5:R-:W-:-:S11]  /*a4f0*/  SHF.R.S32.HI R7, RZ, 0x1f, R8 ;  /* 0x0000001fff077819 */ /* 0x020fd60000011408 */
[----:B------:R-:W-:Y:S05]  /*a500*/  @P0 BRA `(.L_x_1034) ;  /* 0x0000000400040947 */ /* 0x000fea0003800000 */
[----:B------:R-:W2:Y:S04]  /*a510*/  LDL R23, [R1+0x2c] ;  /* 0x00002c0001177983 */ /* 0x000ea80000100800 */
[----:B------:R-:W3:Y:S04]  /*a520*/  LDL R155, [R1+0x30] ;  /* 0x00003000019b7983 */ /* 0x000ee80000100800 */
[----:B------:R-:W4:Y:S01]  /*a530*/  LDL R154, [R1+0x14] ;  /* 0x00001400019a7983 */ /* 0x000f220000100800 */
[----:B------:R-:W-:Y:S01]  /*a540*/  IMAD.MOV.U32 R9, RZ, RZ, 0xab8 ;  /* 0x00000ab8ff097424 */ /* 0x000fe200078e00ff */
[----:B------:R-:W-:Y:S01]  /*a550*/  ISETP.GT.AND P1, PT, R0, 0x1, PT ;  /* 0x000000010000780c */ /* 0x000fe20003f24270 */
[----:B------:R-:W0:Y:S01]  /*a560*/  LDC R153, c[0x0][0xce8] ;  /* 0x00033a00ff997b82 */ /* 0x000e220000000800 */
[----:B------:R-:W-:Y:S01]  /*a570*/  ISETP.NE.U32.AND P0, PT, R10, RZ, PT ;  /* 0x000000ff0a00720c */ /* 0x000fe20003f05070 */
[----:B------:R-:W-:Y:S01]  /*a580*/  IMAD.U32 R22, RZ, RZ, UR42 ;  /* 0x0000002aff167e24 */ /* 0x000fe2000f8e00ff */
[----:B------:R-:W-:-:S02]  /*a590*/  SEL R9, R9, 0xa78, P1 ;  /* 0x00000a7809097807 */ /* 0x000fc40000800000 */
[----:B------:R-:W-:-:S03]  /*a5a0*/  ISETP.NE.AND.EX P0, PT, R11, RZ, PT, P0 ;  /* 0x000000ff0b00720c */ /* 0x000fc60003f05300 */
[----:B------:R-:W1:Y:S01]  /*a5b0*/  LDC.64 R12, c[0x0][R9+0x220] ;  /* 0x00008800090c7b82 */ /* 0x000e620000000a00 */
[----:B------:R-:W-:Y:S02]  /*a5c0*/  SEL R20, R192, RZ, !P0 ;  /* 0x000000ffc0147207 */ /* 0x000fe40004000000 */
[----:B------:R-:W-:-:S05]  /*a5d0*/  SEL R18, R222, RZ, !P0 ;  /* 0x000000ffde127207 */ /* 0x000fca0004000000 */
[----:B------:R-:W5:Y:S01]  /*a5e0*/  LDC.64 R14, c[0x0][R9+0x218] ;  /* 0x00008600090e7b82 */ /* 0x000f620000000a00 */
[----:B0-----:R-:W-:Y:S01]  /*a5f0*/  ISETP.NE.AND P0, PT, R153, 0x1, PT ;  /* 0x000000019900780c */ /* 0x001fe20003f05270 */
[----:B-1----:R-:W-:-:S04]  /*a600*/  IMAD R13, R13, R20, RZ ;  /* 0x000000140d0d7224 */ /* 0x002fc800078e02ff */
[C---:B------:R-:W-:Y:S02]  /*a610*/  IMAD R18, R12.reuse, R18, R13 ;  /* 0x000000120c127224 */ /* 0x040fe400078e020d */
[----:B------:R-:W-:-:S04]  /*a620*/  IMAD.WIDE.U32 R12, R12, R20, RZ ;  /* 0x000000140c0c7225 */ /* 0x000fc800078e00ff */
[-C--:B-----5:R-:W-:Y:S02]  /*a630*/  IMAD R20, R15, R193.reuse, RZ ;  /* 0x000000c10f147224 */ /* 0x0a0fe400078e02ff */
[----:B------:R-:W-:-:S04]  /*a640*/  IMAD.WIDE.U32 R14, R14, R193, RZ ;  /* 0x000000c10e0e7225 */ /* 0x000fc800078e00ff */
[----:B------:R-:W-:Y:S01]  /*a650*/  IMAD.IADD R18, R13, 0x1, R18 ;  /* 0x000000010d127824 */ /* 0x000fe200078e0212 */
[----:B------:R-:W-:Y:S01]  /*a660*/  IADD3 R21, P2, P3, R12, R14, R8 ;  /* 0x0000000e0c157210 */ /* 0x000fe20007b5e008 */
[----:B------:R-:W0:Y:S01]  /*a670*/  @P0 LDC R13, c[0x0][0xcec] ;  /* 0x00033b00ff0d0b82 */ /* 0x000e220000000800 */
[----:B------:R-:W-:-:S05]  /*a680*/  IMAD.IADD R20, R15, 0x1, R20 ;  /* 0x000000010f147824 */ /* 0x000fca00078e0214 */
[----:B------:R-:W-:Y:S02]  /*a690*/  IADD3.X R18, R18, R20, R7, P2, P3 ;  /* 0x0000001412127210 */ /* 0x000fe400017e6407 */
[----:B------:R-:W1:Y:S01]  /*a6a0*/  @P0 LDC R12, c[0x0][0xcf0] ;  /* 0x00033c00ff0c0b82 */ /* 0x000e620000000800 */
[----:B--2---:R-:W-:Y:S01]  /*a6b0*/  IMAD R22, R22, 0x40, R23 ;  /* 0x0000004016167824 */ /* 0x004fe200078e0217 */
[----:B------:R-:W-:-:S03]  /*a6c0*/  SEL R23, R199, RZ, P1 ;  /* 0x000000ffc7177207 */ /* 0x000fc60000800000 */
[----:B0-----:R-:W-:-:S04]  /*a6d0*/  @P0 IMAD.HI.U32 R13, R22, R13, RZ ;  /* 0x0000000d160d0227 */ /* 0x001fc800078e00ff */
[----:B------:R-:W-:Y:S01]  /*a6e0*/  IMAD.MOV.U32 R20, RZ, RZ, R22 ;  /* 0x000000ffff147224 */ /* 0x000fe200078e0016 */
[----:B-1----:R-:W-:Y:S02]  /*a6f0*/  @P0 SHF.R.U32.HI R20, RZ, R12, R13 ;  /* 0x0000000cff140219 */ /* 0x002fe4000001160d */
[----:B------:R-:W0:Y:S02]  /*a700*/  LDC.64 R12, c[0x0][R9+0x228] ;  /* 0x00008a00090c7b82 */ /* 0x000e240000000a00 */
[----:B0-----:R-:W-:-:S04]  /*a710*/  IMAD.WIDE.U32 R14, R12, R23, RZ ;  /* 0x000000170c0e7225 */ /* 0x001fc800078e00ff */
[----:B------:R-:W-:Y:S01]  /*a720*/  IMAD R12, R13, R23, RZ ;  /* 0x000000170d0c7224 */ /* 0x000fe200078e02ff */
[----:B------:R-:W-:Y:S01]  /*a730*/  IADD3 R14, P0, P2, R20, R21, R14 ;  /* 0x00000015140e7210 */ /* 0x000fe20007a1e00e */
[--C-:B------:R-:W-:Y:S01]  /*a740*/  IMAD.MOV R21, RZ, RZ, -R20.reuse ;  /* 0x000000ffff157224 */ /* 0x100fe200078e0a14 */
[----:B------:R-:W-:Y:S01]  /*a750*/  SHF.R.S32.HI R20, RZ, 0x1f, R20 ;  /* 0x0000001fff147819 */ /* 0x000fe20000011414 */
[----:B------:R-:W-:Y:S02]  /*a760*/  IMAD.IADD R15, R15, 0x1, R12 ;  /* 0x000000010f0f7824 */ /* 0x000fe400078e020c */
[----:B------:R0:W1:Y:S01]  /*a770*/  LDC.64 R12, c[0x0][R9+0x210] ;  /* 0x00008400090c7b82 */ /* 0x0000620000000a00 */
[----:B------:R-:W-:Y:S02]  /*a780*/  IMAD R21, R153, R21, R22 ;  /* 0x0000001599157224 */ /* 0x000fe400078e0216 */
[----:B------:R-:W-:Y:S01]  /*a790*/  IADD3.X R15, R20, R18, R15, P0, P2 ;  /* 0x00000012140f7210 */ /* 0x000fe200007e440f */
[----:B------:R-:W-:-:S02]  /*a7a0*/  IMAD.U32 R18, RZ, RZ, UR42 ;  /* 0x0000002aff127e24 */ /* 0x000fc4000f8e00ff */
[----:B0-----:R-:W-:Y:S02]  /*a7b0*/  SHF.R.S32.HI R9, RZ, 0x1f, R21 ;  /* 0x0000001fff097819 */ /* 0x001fe40000011415 */
[----:B------:R-:W-:Y:S02]  /*a7c0*/  IMAD R18, R18, 0x40, R17 ;  /* 0x0000004012127824 */ /* 0x000fe400078e0211 */
[-C--:B-1----:R-:W-:Y:S02]  /*a7d0*/  IMAD R13, R13, R21.reuse, RZ ;  /* 0x000000150d0d7224 */ /* 0x082fe400078e02ff */
[----:B------:R-:W-:-:S04]  /*a7e0*/  IMAD.WIDE.U32 R14, R12, R21, R14 ;  /* 0x000000150c0e7225 */ /* 0x000fc800078e000e */
[----:B------:R-:W-:Y:S02]  /*a7f0*/  IMAD R9, R12, R9, R13 ;  /* 0x000000090c097224 */ /* 0x000fe400078e020d */
[----:B------:R-:W0:Y:S02]  /*a800*/  LDC.64 R12, c[0x0][0xca8] ;  /* 0x00032a00ff0c7b82 */ /* 0x000e240000000a00 */
[----:B------:R-:W-:-:S06]  /*a810*/  IMAD.IADD R9, R15, 0x1, R9 ;  /* 0x000000010f097824 */ /* 0x000fcc00078e0209 */
[----:B0-----:R-:W0:Y:S08]  /*a820*/  @!P1 LDC R12, c[0x0][0xc50] ;  /* 0x00031400ff0c9b82 */ /* 0x001e300000000800 */
[----:B------:R-:W1:Y:S01]  /*a830*/  @!P1 LDC R13, c[0x0][0xc54] ;  /* 0x00031500ff0d9b82 */ /* 0x000e620000000800 */
[----:B0-----:R-:W-:Y:S01]  /*a840*/  LEA R15, P0, R14, R12, 0x2 ;  /* 0x0000000c0e0f7211 */ /* 0x001fe200078010ff */
[----:B---3--:R-:W-:-:S03]  /*a850*/  IMAD.MOV R12, RZ, RZ, -R155 ;  /* 0x000000ffff0c7224 */ /* 0x008fc600078e0a9b */
[----:B-1----:R-:W-:Y:S02]  /*a860*/  LEA.HI.X R9, R14, R13, R9, 0x2, P0 ;  /* 0x0000000d0e097211 */ /* 0x002fe400000f1409 */
[----:B----4-:R-:W-:Y:S01]  /*a870*/  ISETP.NE.AND P0, PT, R154, R12, PT ;  /* 0x0000000c9a00720c */ /* 0x010fe20003f05270 */
[----:B------:R-:W-:Y:S04]  /*a880*/  SHFL.IDX PT, R14, R15, 0x1, 0x1c1f ;  /* 0x003c1f000f0e7f89 */ /* 0x000fe800000e0000 */
[----:B------:R-:W-:Y:S04]  /*a890*/  SHFL.IDX PT, R12, R15, RZ, 0x1c1f ;  /* 0x001c1fff0f0c7589 */ /* 0x000fe800000e0000 */
[----:B------:R-:W0:Y:S04]  /*a8a0*/  SHFL.IDX PT, R13, R9, RZ, 0x1c1f ;  /* 0x001c1fff090d7589 */ /* 0x000e2800000e0000 */
[----:B------:R1:W2:Y:S02]  /*a8b0*/  SHFL.IDX PT, R15, R9, 0x1, 0x1c1f ;  /* 0x003c1f00090f7f89 */ /* 0x0002a400000e0000 */
[----:B-1----:R-:W-:-:S05]  /*a8c0*/  IMAD R9, R153, UR6, RZ ;  /* 0x0000000699097c24 */ /* 0x002fca000f8e02ff */
[C---:B------:R-:W-:Y:S01]  /*a8d0*/  ISETP.GE.OR P1, PT, R18.reuse, R9, P0 ;  /* 0x000000091200720c */ /* 0x040fe20000726670 */
[----:B------:R-:W-:-:S05]  /*a8e0*/  VIADD R18, R18, 0x8 ;  /* 0x0000000812127836 */ /* 0x000fca0000000000 */
[----:B------:R-:W-:-:S07]  /*a8f0*/  ISETP.GE.OR P0, PT, R18, R9, P0 ;  /* 0x000000091200720c */ /* 0x000fce0000706670 */
[----:B0-----:R0:W-:Y:S06]  /*a900*/  @!P1 ST.E desc[UR44][R12.64], R3 ;  /* 0x000000030c009985 */ /* 0x0011ec000c10192c */
[----:B--2---:R0:W-:Y:S02]  /*a910*/  @!P0 ST.E desc[UR44][R14.64], R152 ;  /* 0x000000980e008985 */ /* 0x0041e4000c10192c */
.L_x_1034:
[----:B------:R-:W-:Y:S02]  /*a920*/  ISETP.GT.AND P1, PT, R0, 0x1, PT ;  /* 0x000000010000780c */ /* 0x000fe40003f24270 */
[----:B------:R-:W-:-:S04]  /*a930*/  ISETP.NE.U32.AND P0, PT, R10, RZ, PT ;  /* 0x000000ff0a00720c */ /* 0x000fc80003f05070 */
[----:B------:R-:W-:-:S04]  /*a940*/  ISETP.NE.AND.EX P0, PT, R11, RZ, PT, P0 ;  /* 0x000000ff0b00720c */ /* 0x000fc80003f05300 */
[----:B------:R-:W-:-:S03]  /*a950*/  SEL R192, R192, RZ, !P0 ;  /* 0x000000ffc0c07207 */ /* 0x000fc60004000000 */
[----:B------:R-:W-:Y:S06]  /*a960*/  @P1 BRA `(.L_x_1035) ;  /* 0x00000010004c1947 */ /* 0x000fec0003800000 */
[----:B------:R-:W1:Y:S01]  /*a970*/  S2R R0, SR_TID.X ;  /* 0x0000000000007919 */ /* 0x000e620000002100 */
[----:B------:R-:W2:Y:S01]  /*a980*/  LDC R18, c[0x0][0xce8] ;  /* 0x00033a00ff127b82 */ /* 0x000ea20000000800 */
[----:B------:R-:W-:Y:S01]  /*a990*/  ULDC.64 UR8, c[0x0][0xba0] ;  /* 0x0002e80000087ab9 */ /* 0x000fe20000000a00 */
[----:B------:R-:W-:Y:S01]  /*a9a0*/  ULDC UR10, c[0x0][0xbc8] ;  /* 0x0002f200000a7ab9 */ /* 0x000fe20000000800 */
[----:B-1----:R-:W-:-:S05]  /*a9b0*/  VIADD R0, R0, 0xffffff80 ;  /* 0xffffff8000007836 */ /* 0x002fca0000000000 */
[----:B0-----:R-:W-:-:S04]  /*a9c0*/  SHF.R.S32.HI R3, RZ, 0x1f, R0 ;  /* 0x0000001fff037819 */ /* 0x001fc80000011400 */
[----:B------:R-:W-:-:S04]  /*a9d0*/  LEA.HI R10, R3, R0, RZ, 0x3 ;  /* 0x00000000030a7211 */ /* 0x000fc800078f18ff */
[----:B------:R-:W-:-:S05]  /*a9e0*/  SHF.R.S32.HI R3, RZ, 0x3, R10 ;  /* 0x00000003ff037819 */ /* 0x000fca000001140a */
[----:B------:R-:W-:-:S04]  /*a9f0*/  IMAD R9, R3, 0x40, R16 ;  /* 0x0000004003097824 */ /* 0x000fc800078e0210 */
[----:B------:R-:W-:-:S03]  /*aa00*/  IMAD.WIDE R4, R9, 0x2, R4 ;  /* 0x0000000209047825 */ /* 0x000fc600078e0204 */
[C---:B------:R-:W-:Y:S02]  /*aa10*/  IADD3 R21, P3, R4.reuse, 0x1000, RZ ;  /* 0x0000100004157810 */ /* 0x040fe40007f7e0ff */
[----:B------:R-:W-:Y:S02]  /*aa20*/  IADD3 R45, P2, R4, 0x7000, RZ ;  /* 0x00007000042d7810 */ /* 0x000fe40007f5e0ff */
[----:B------:R-:W-:Y:S02]  /*aa30*/  LOP3.LUT R20, R21, 0x380, RZ, 0xc0, !PT ;  /* 0x0000038015147812 */ /* 0x000fe400078ec0ff */
[----:B------:R-:W-:Y:S02]  /*aa40*/  LOP3.LUT R44, R45, 0x380, RZ, 0xc0, !PT ;  /* 0x000003802d2c7812 */ /* 0x000fe400078ec0ff */
[----:B------:R-:W-:Y:S02]  /*aa50*/  SHF.R.U64 R20, R20, 0x3, RZ ;  /* 0x0000000314147819 */ /* 0x000fe400000012ff */
[----:B------:R-:W-:-:S02]  /*aa60*/  IADD3 R37, P0, R4, 0x5000, RZ ;  /* 0x0000500004257810 */ /* 0x000fc40007f1e0ff */
[----:B------:R-:W-:Y:S02]  /*aa70*/  SHF.R.U64 R44, R44, 0x3, RZ ;  /* 0x000000032c2c7819 */ /* 0x000fe400000012ff */
[----:B------:R-:W-:Y:S01]  /*aa80*/  LOP3.LUT R20, R20, R21, RZ, 0x3c, !PT ;  /* 0x0000001514147212 */ /* 0x000fe200078e3cff */
[----:B------:R-:W-:Y:S01]  /*aa90*/  IMAD.X R21, RZ, RZ, R5, P3 ;  /* 0x000000ffff157224 */ /* 0x000fe200018e0605 */
[C---:B------:R-:W-:Y:S02]  /*aaa0*/  IADD3 R25, P4, R4.reuse, 0x2000, RZ ;  /* 0x0000200004197810 */ /* 0x040fe40007f9e0ff */
[C---:B------:R-:W-:Y:S02]  /*aab0*/  IADD3 R29, P5, R4.reuse, 0x3000, RZ ;  /* 0x00003000041d7810 */ /* 0x040fe40007fbe0ff */
[C---:B------:R-:W-:Y:S01]  /*aac0*/  IADD3 R33, P6, R4.reuse, 0x4000, RZ ;  /* 0x0000400004217810 */ /* 0x040fe20007fde0ff */
[----:B------:R-:W-:Y:S01]  /*aad0*/  IMAD R7, R7, UR8, RZ ;  /* 0x0000000807077c24 */ /* 0x000fe2000f8e02ff */
[----:B------:R-:W-:Y:S01]  /*aae0*/  IADD3 R41, P1, R4, 0x6000, RZ ;  /* 0x0000600004297810 */ /* 0x000fe20007f3e0ff */
[----:B------:R-:W-:Y:S01]  /*aaf0*/  VIADD R153, R16, 0x180 ;  /* 0x0000018010997836 */ /* 0x000fe20000000000 */
[----:B------:R-:W-:Y:S01]  /*ab00*/  LOP3.LUT R36, R37, 0x380, RZ, 0xc0, !PT ;  /* 0x0000038025247812 */ /* 0x000fe200078ec0ff */
[----:B------:R-:W5:Y:S01]  /*ab10*/  LD.E.128 R20, desc[UR44][R20.64] ;  /* 0x0000002c14147980 */ /* 0x000f62000c101d00 */
[----:B------:R-:W-:-:S02]  /*ab20*/  IADD3 R49, P3, R4, 0x8000, RZ ;  /* 0x0000800004317810 */ /* 0x000fc40007f7e0ff */
[----:B------:R-:W-:Y:S01]  /*ab30*/  LOP3.LUT R44, R44, R45, RZ, 0x3c, !PT ;  /* 0x0000002d2c2c7212 */ /* 0x000fe200078e3cff */
[----:B------:R-:W-:Y:S01]  /*ab40*/  IMAD.X R45, RZ, RZ, R5, P2 ;  /* 0x000000ffff2d7224 */ /* 0x000fe200010e0605 */
[C---:B------:R-:W-:Y:S02]  /*ab50*/  IADD3 R73, P2, R4.reuse, 0xe000, RZ ;  /* 0x0000e00004497810 */ /* 0x040fe40007f5e0ff */
[----:B------:R-:W-:Y:S02]  /*ab60*/  LOP3.LUT R24, R25, 0x380, RZ, 0xc0, !PT ;  /* 0x0000038019187812 */ /* 0x000fe400078ec0ff */
[----:B------:R-:W-:Y:S02]  /*ab70*/  LOP3.LUT R28, R29, 0x380, RZ, 0xc0, !PT ;  /* 0x000003801d1c7812 */ /* 0x000fe400078ec0ff */
[----:B------:R-:W-:Y:S02]  /*ab80*/  LOP3.LUT R32, R33, 0x380, RZ, 0xc0, !PT ;  /* 0x0000038021207812 */ /* 0x000fe400078ec0ff */
[----:B------:R-:W-:Y:S01]  /*ab90*/  LOP3.LUT R11, R4, 0x380, RZ, 0xc0, !PT ;  /* 0x00000380040b7812 */ /* 0x000fe200078ec0ff */
[----:B------:R-:W-:Y:S01]  /*aba0*/  IMAD R7, R8, UR9, R7 ;  /* 0x0000000908077c24 */ /* 0x000fe2000f8e0207 */
[----:B------:R-:W-:Y:S01]  /*abb0*/  LOP3.LUT R40, R41, 0x380, RZ, 0xc0, !PT ;  /* 0x0000038029287812 */ /* 0x000fe200078ec0ff */
[----:B------:R-:W5:Y:S01]  /*abc0*/  LD.E.128 R44, desc[UR44][R44.64] ;  /* 0x0000002c2c2c7980 */ /* 0x000f62000c101d00 */
[----:B------:R-:W-:-:S02]  /*abd0*/  SHF.R.U64 R36, R36, 0x3, RZ ;  /* 0x0000000324247819 */ /* 0x000fc400000012ff */
[----:B------:R-:W-:Y:S02]  /*abe0*/  LOP3.LUT R48, R49, 0x380, RZ, 0xc0, !PT ;  /* 0x0000038031307812 */ /* 0x000fe400078ec0ff */
[----:B------:R-:W-:Y:S02]  /*abf0*/  LOP3.LUT R72, R73, 0x380, RZ, 0xc0, !PT ;  /* 0x0000038049487812 */ /* 0x000fe400078ec0ff */
[----:B------:R-:W-:Y:S02]  /*ac00*/  SHF.R.U64 R24, R24, 0x3, RZ ;  /* 0x0000000318187819 */ /* 0x000fe400000012ff */
[----:B------:R-:W-:Y:S02]  /*ac10*/  SHF.R.U64 R28, R28, 0x3, RZ ;  /* 0x000000031c1c7819 */ /* 0x000fe400000012ff */
[----:B------:R-:W-:Y:S02]  /*ac20*/  SHF.R.U64 R32, R32, 0x3, RZ ;  /* 0x0000000320207819 */ /* 0x000fe400000012ff */
[----:B------:R-:W-:-:S02]  /*ac30*/  SHF.R.U64 R40, R40, 0x3, RZ ;  /* 0x0000000328287819 */ /* 0x000fc400000012ff */
[----:B------:R-:W-:Y:S01]  /*ac40*/  LOP3.LUT R36, R36, R37, RZ, 0x3c, !PT ;  /* 0x0000002524247212 */ /* 0x000fe200078e3cff */
[--C-:B------:R-:W-:Y:S01]  /*ac50*/  IMAD.X R37, RZ, RZ, R5.reuse, P0 ;  /* 0x000000ffff257224 */ /* 0x100fe200000e0605 */
[----:B------:R-:W-:Y:S02]  /*ac60*/  SHF.R.U64 R48, R48, 0x3, RZ ;  /* 0x0000000330307819 */ /* 0x000fe400000012ff */
[----:B------:R-:W-:Y:S02]  /*ac70*/  IADD3 R65, P0, R4, 0xc000, RZ ;  /* 0x0000c00004417810 */ /* 0x000fe40007f1e0ff */
[----:B------:R-:W-:Y:S01]  /*ac80*/  SHF.R.U64 R72, R72, 0x3, RZ ;  /* 0x0000000348487819 */ /* 0x000fe200000012ff */
[----:B------:R-:W5:Y:S01]  /*ac90*/  LD.E.128 R36, desc[UR44][R36.64] ;  /* 0x0000002c24247980 */ /* 0x000f62000c101d00 */
[----:B------:R-:W-:Y:S01]  /*aca0*/  LOP3.LUT R24, R24, R25, RZ, 0x3c, !PT ;  /* 0x0000001918187212 */ /* 0x000fe200078e3cff */
[--C-:B------:R-:W-:Y:S01]  /*acb0*/  IMAD.X R25, RZ, RZ, R5.reuse, P4 ;  /* 0x000000ffff197224 */ /* 0x100fe200020e0605 */
        /* <DEDUP_REMOVED lines=8> */
[C---:B------:R-:W-:Y:S01]  /*ad40*/  IADD3 R53, P4, R4.reuse, 0x9000, RZ ;  /* 0x0000900004357810 */ /* 0x040fe20007f9e0ff */
[----:B------:R-:W5:Y:S01]  /*ad50*/  LD.E.128 R24, desc[UR44][R24.64] ;  /* 0x0000002c18187980 */ /* 0x000f62000c101d00 */
[----:B------:R-:W-:-:S02]  /*ad60*/  IADD3 R57, P5, R4, 0xa000, RZ ;  /* 0x0000a00004397810 */ /* 0x000fc40007fbe0ff */
[C---:B------:R-:W-:Y:S01]  /*ad70*/  IADD3 R61, P6, R4.reuse, 0xb000, RZ ;  /* 0x0000b000043d7810 */ /* 0x040fe20007fde0ff */
[----:B------:R-:W5:Y:S01]  /*ad80*/  LD.E.128 R28, desc[UR44][R28.64] ;  /* 0x0000002c1c1c7980 */ /* 0x000f62000c101d00 */
[----:B------:R-:W-:Y:S02]  /*ad90*/  IADD3 R69, P1, R4, 0xd000, RZ ;  /* 0x0000d00004457810 */ /* 0x000fe40007f3e0ff */
[----:B------:R-:W-:Y:S01]  /*ada0*/  LOP3.LUT R64, R65, 0x380, RZ, 0xc0, !PT ;  /* 0x0000038041407812 */ /* 0x000fe200078ec0ff */
[----:B------:R-:W5:Y:S01]  /*adb0*/  LD.E.128 R32, desc[UR44][R32.64] ;  /* 0x0000002c20207980 */ /* 0x000f62000c101d00 */
[----:B------:R-:W-:Y:S01]  /*adc0*/  LOP3.LUT R72, R72, R73, RZ, 0x3c, !PT ;  /* 0x0000004948487212 */ /* 0x000fe200078e3cff */
[----:B------:R-:W-:Y:S01]  /*add0*/  IMAD.X R73, RZ, RZ, R5, P2 ;  /* 0x000000ffff497224 */ /* 0x000fe200010e0605 */
[----:B------:R-:W-:Y:S01]  /*ade0*/  IADD3 R12, P3, R4, 0xf000, RZ ;  /* 0x0000f000040c7810 */ /* 0x000fe20007f7e0ff */
[----:B------:R-:W5:Y:S01]  /*adf0*/  LD.E.128 R40, desc[UR44][R40.64] ;  /* 0x0000002c28287980 */ /* 0x000f62000c101d00 */
[----:B--2---:R-:W-:-:S02]  /*ae00*/  ISETP.NE.AND P2, PT, R18, 0x1, PT ;  /* 0x000000011200780c */ /* 0x004fc40003f45270 */
[----:B------:R-:W-:Y:S01]  /*ae10*/  LOP3.LUT R52, R53, 0x380, RZ, 0xc0, !PT ;  /* 0x0000038035347812 */ /* 0x000fe200078ec0ff */
[----:B------:R-:W-:Y:S01]  /*ae20*/  IMAD.X R77, RZ, RZ, R5, P3 ;  /* 0x000000ffff4d7224 */ /* 0x000fe200018e0605 */
[----:B------:R-:W-:Y:S01]  /*ae30*/  LOP3.LUT R56, R57, 0x380, RZ, 0xc0, !PT ;  /* 0x0000038039387812 */ /* 0x000fe200078ec0ff */
[----:B------:R-:W5:Y:S01]  /*ae40*/  LD.E.128 R48, desc[UR44][R48.64] ;  /* 0x0000002c30307980 */ /* 0x000f62000c101d00 */
[----:B------:R-:W-:Y:S02]  /*ae50*/  LOP3.LUT R60, R61, 0x380, RZ, 0xc0, !PT ;  /* 0x000003803d3c7812 */ /* 0x000fe400078ec0ff */
[----:B------:R-:W-:Y:S01]  /*ae60*/  LOP3.LUT R68, R69, 0x380, RZ, 0xc0, !PT ;  /* 0x0000038045447812 */ /* 0x000fe200078ec0ff */
[----:B------:R-:W5:Y:S01]  /*ae70*/  LD.E.128 R72, desc[UR44][R72.64] ;  /* 0x0000002c48487980 */ /* 0x000f62000c101d00 */
[----:B------:R-:W-:Y:S02]  /*ae80*/  SHF.R.U64 R64, R64, 0x3, RZ ;  /* 0x0000000340407819 */ /* 0x000fe400000012ff */
[----:B------:R-:W-:Y:S01]  /*ae90*/  SHF.R.U64 R11, R11, 0x3, RZ ;  /* 0x000000030b0b7819 */ /* 0x000fe200000012ff */
[----:B------:R-:W0:Y:S01]  /*aea0*/  @P2 LDC R81, c[0x0][0xcec] ;  /* 0x00033b00ff512b82 */ /* 0x000e220000000800 */
[----:B------:R-:W-:-:S02]  /*aeb0*/  LOP3.LUT R9, R12, 0x380, RZ, 0xc0, !PT ;  /* 0x000003800c097812 */ /* 0x000fc400078ec0ff */
[----:B------:R-:W-:Y:S02]  /*aec0*/  SHF.R.U64 R52, R52, 0x3, RZ ;  /* 0x0000000334347819 */ /* 0x000fe400000012ff */
[----:B------:R-:W-:Y:S02]  /*aed0*/  SHF.R.U64 R56, R56, 0x3, RZ ;  /* 0x0000000338387819 */ /* 0x000fe400000012ff */
[----:B------:R-:W-:Y:S01]  /*aee0*/  SHF.R.U64 R60, R60, 0x3, RZ ;  /* 0x000000033c3c7819 */ /* 0x000fe200000012ff */
[----:B------:R-:W1:Y:S01]  /*aef0*/  @P2 LDC R83, c[0x0][0xcf0] ;  /* 0x00033c00ff532b82 */ /* 0x000e620000000800 */
[----:B------:R-:W-:Y:S02]  /*af00*/  SHF.R.U64 R68, R68, 0x3, RZ ;  /* 0x0000000344447819 */ /* 0x000fe400000012ff */
[----:B------:R-:W-:Y:S01]  /*af10*/  LOP3.LUT R64, R64, R65, RZ, 0x3c, !PT ;  /* 0x0000004140407212 */ /* 0x000fe200078e3cff */
[----:B------:R-:W-:Y:S01]  /*af20*/  IMAD.X R65, RZ, RZ, R5, P0 ;  /* 0x000000ffff417224 */ /* 0x000fe200000e0605 */
[----:B------:R-:W-:-:S02]  /*af30*/  LOP3.LUT R4, R11, R4, RZ, 0x3c, !PT ;  /* 0x000000040b047212 */ /* 0x000fc400078e3cff */
[----:B------:R-:W-:Y:S02]  /*af40*/  SHF.R.U64 R9, R9, 0x3, RZ ;  /* 0x0000000309097819 */ /* 0x000fe400000012ff */
[----:B------:R-:W-:Y:S01]  /*af50*/  ISETP.GE.AND P0, PT, R198, UR10, PT ;  /* 0x0000000ac6007c0c */ /* 0x000fe2000bf06270 */
        /* <DEDUP_REMOVED lines=9> */
[----:B------:R-:W-:Y:S01]  /*aff0*/  LOP3.LUT R76, R9, R12, RZ, 0x3c, !PT ;  /* 0x0000000c094c7212 */ /* 0x000fe200078e3cff */
[----:B------:R-:W-:Y:S01]  /*b000*/  IMAD.WIDE.U32 R8, R8, UR8, RZ ;  /* 0x0000000808087c25 */ /* 0x000fe2000f8e00ff */
[----:B------:R2:W5:Y:S01]  /*b010*/  LD.E.128 R12, desc[UR44][R4.64] ;  /* 0x0000002c040c7980 */ /* 0x000562000c101d00 */
[----:B------:R-:W-:Y:S01]  /*b020*/  ISETP.GE.AND P1, PT, R16, UR10, PT ;  /* 0x0000000a10007c0c */ /* 0x000fe2000bf26270 */
[----:B------:R-:W-:Y:S01]  /*b030*/  ULDC.64 UR8, c[0x0][0xbe8] ;  /* 0x0002fa0000087ab9 */ /* 0x000fe20000000a00 */
[----:B------:R-:W-:Y:S01]  /*b040*/  IMAD.IADD R9, R9, 0x1, R7 ;  /* 0x0000000109097824 */ /* 0x000fe200078e0207 */
[----:B------:R-:W-:Y:S01]  /*b050*/  LOP3.LUT R7, R10, 0xfffffff8, RZ, 0xc0, !PT ;  /* 0xfffffff80a077812 */ /* 0x000fe200078ec0ff */
[----:B------:R-:W5:Y:S01]  /*b060*/  LD.E.128 R52, desc[UR44][R52.64] ;  /* 0x0000002c34347980 */ /* 0x000f62000c101d00 */
[----:B------:R-:W-:-:S03]  /*b070*/  VIADD R152, R16, 0x1c0 ;  /* 0x000001c010987836 */ /* 0x000fc60000000000 */
[----:B------:R-:W5:Y:S01]  /*b080*/  LD.E.128 R56, desc[UR44][R56.64] ;  /* 0x0000002c38387980 */ /* 0x000f62000c101d00 */
[----:B--2---:R-:W-:Y:S02]  /*b090*/  SEL R5, RZ, 0xffffffff, P0 ;  /* 0xffffffffff057807 */ /* 0x004fe40000000000 */
[----:B------:R-:W-:Y:S01]  /*b0a0*/  ISETP.GE.AND P0, PT, R197, UR10, PT ;  /* 0x0000000ac5007c0c */ /* 0x000fe2000bf06270 */
[----:B------:R-:W5:Y:S02]  /*b0b0*/  LD.E.128 R60, desc[UR44][R60.64] ;  /* 0x0000002c3c3c7980 */ /* 0x000f64000c101d00 */
[----:B------:R-:W-:Y:S01]  /*b0c0*/  IMAD.SHL.U32 R11, R5, 0x2, RZ ;  /* 0x00000002050b7824 */ /* 0x000fe200078e00ff */
[----:B------:R-:W-:Y:S01]  /*b0d0*/  SEL R5, RZ, 0xffffffff, P0 ;  /* 0xffffffffff057807 */ /* 0x000fe20000000000 */
[----:B------:R-:W5:Y:S01]  /*b0e0*/  LD.E.128 R68, desc[UR44][R68.64] ;  /* 0x0000002c44447980 */ /* 0x000f62000c101d00 */
[----:B------:R-:W-:Y:S01]  /*b0f0*/  ISETP.GE.AND P0, PT, R196, UR10, PT ;  /* 0x0000000ac4007c0c */ /* 0x000fe2000bf06270 */
[----:B------:R-:W-:Y:S01]  /*b100*/  IMAD.IADD R10, R0, 0x1, -R7 ;  /* 0x00000001000a7824 */ /* 0x000fe200078e0a07 */
[----:B------:R-:W-:Y:S01]  /*b110*/  SEL R4, RZ, 0x1, P1 ;  /* 0x00000001ff047807 */ /* 0x000fe20000800000 */
[----:B------:R-:W5:Y:S01]  /*b120*/  LD.E.128 R76, desc[UR44][R76.64] ;  /* 0x0000002c4c4c7980 */ /* 0x000f62000c101d00 */
[----:B------:R-:W-:Y:S01]  /*b130*/  SEL R0, RZ, 0xffffffff, P0 ;  /* 0xffffffffff007807 */ /* 0x000fe20000000000 */
[----:B------:R-:W-:Y:S01]  /*b140*/  IMAD.SHL.U32 R5, R5, 0x4, RZ ;  /* 0x0000000405057824 */ /* 0x000fe200078e00ff */
[----:B------:R-:W-:Y:S01]  /*b150*/  LOP3.LUT R4, R11, 0x2, R4, 0xe2, !PT ;  /* 0x000000020b047812 */ /* 0x000fe200078ee204 */
[----:B------:R-:W-:Y:S01]  /*b160*/  IMAD.WIDE.U32 R8, R193, UR8, R8 ;  /* 0x00000008c1087c25 */ /* 0x000fe2000f8e0008 */
[----:B------:R-:W-:Y:S01]  /*b170*/  ISETP.GE.AND P1, PT, R195, UR10, PT ;  /* 0x0000000ac3007c0c */ /* 0x000fe2000bf26270 */
[----:B------:R-:W-:Y:S01]  /*b180*/  @!PT LDS RZ, [RZ] ;  /* 0x00000000fffff984 */ /* 0x000fe20000000800 */
[----:B------:R-:W-:Y:S01]  /*b190*/  @!PT LDS RZ, [RZ] ;  /* 0x00000000fffff984 */ /* 0x000fe20000000800 */
[----:B------:R-:W-:Y:S01]  /*b1a0*/  @!PT LDS RZ, [RZ] ;  /* 0x00000000fffff984 */ /* 0x000fe20000000800 */
[----:B------:R-:W-:Y:S01]  /*b1b0*/  @!PT LDS RZ, [RZ] ;  /* 0x00000000fffff984 */ /* 0x000fe20000000800 */
[----:B------:R2:W-:Y:S06]  /*b1c0*/  MEMBAR.ALL.CTA ;  /* 0x0000000000007992 */ /* 0x0005ec0000008000 */
[----:B--2---:R-:W2:Y:S01]  /*b1d0*/  FENCE.VIEW.ASYNC.S ;  /* 0x00000000000073c6 */ /* 0x004ea20000000000 */
[----:B------:R-:W-:Y:S01]  /*b1e0*/  IMAD.SHL.U32 R7, R0, 0x8, RZ ;  /* 0x0000000800077824 */ /* 0x000fe200078e00ff */
[----:B------:R-:W-:Y:S01]  /*b1f0*/  LOP3.LUT R4, R5, 0x4, R4, 0xe2, !PT ;  /* 0x0000000405047812 */ /* 0x000fe200078ee204 */
[----:B------:R-:W-:-:S02]  /*b200*/  IMAD.U32 R11, RZ, RZ, UR42 ;  /* 0x0000002aff0b7e24 */ /* 0x000fc4000f8e00ff */
[----:B------:R-:W-:Y:S01]  /*b210*/  IMAD R0, R10, 0x20, R3 ;  /* 0x000000200a007824 */ /* 0x000fe200078e0203 */
[----:B------:R-:W-:Y:S01]  /*b220*/  SHF.R.S32.HI R5, RZ, 0x1f, R192 ;  /* 0x0000001fff057819 */ /* 0x000fe200000114c0 */
[----:B------:R-:W-:Y:S01]  /*b230*/  IMAD R9, R193, UR9, R9 ;  /* 0x00000009c1097c24 */ /* 0x000fe2000f8e0209 */
[----:B------:R-:W-:Y:S01]  /*b240*/  LOP3.LUT R4, R7, 0x8, R4, 0xe2, !PT ;  /* 0x0000000807047812 */ /* 0x000fe200078ee204 */
[----:B------:R-:W-:Y:S01]  /*b250*/  IMAD R10, R11, 0x40, R0 ;  /* 0x000000400b0a7824 */ /* 0x000fe200078e0200 */
[----:B------:R-:W-:Y:S01]  /*b260*/  ULDC.64 UR8, c[0x0][0xbf0] ;  /* 0x0002fc0000087ab9 */ /* 0x000fe20000000a00 */
[----:B------:R-:W-:Y:S01]  /*b270*/  SEL R7, RZ, 0xffffffff, P1 ;  /* 0xffffffffff077807 */ /* 0x000fe20000800000 */
[----:B------:R-:W-:Y:S01]  /*b280*/  IMAD R5, R5, UR8, RZ ;  /* 0x0000000805057c24 */ /* 0x000fe2000f8e02ff */
[----:B------:R-:W-:Y:S01]  /*b290*/  ISETP.GE.AND P0, PT, R194, UR10, PT ;  /* 0x0000000ac2007c0c */ /* 0x000fe2000bf06270 */
[----:B0-----:R-:W-:-:S04]  /*b2a0*/  @P2 IMAD.HI.U32 R0, R10, R81, RZ ;  /* 0x000000510a002227 */ /* 0x001fc800078e00ff */
[----:B------:R-:W-:Y:S02]  /*b2b0*/  IMAD R11, R192, UR9, R5 ;  /* 0x00000009c00b7c24 */ /* 0x000fe4000f8e0205 */
[----:B------:R-:W-:Y:S01]  /*b2c0*/  IMAD.SHL.U32 R81, R7, 0x10, RZ ;  /* 0x0000001007517824 */ /* 0x000fe200078e00ff */
[----:B------:R-:W-:Y:S01]  /*b2d0*/  SEL R7, RZ, 0xffffffff, P0 ;  /* 0xffffffffff077807 */ /* 0x000fe20000000000 */
[----:B------:R-:W-:Y:S01]  /*b2e0*/  IMAD.MOV.U32 R5, RZ, RZ, R10 ;  /* 0x000000ffff057224 */ /* 0x000fe200078e000a */
[----:B-1----:R-:W-:Y:S02]  /*b2f0*/  @P2 SHF.R.U32.HI R5, RZ, R83, R0 ;  /* 0x00000053ff052219 */ /* 0x002fe40000011600 */
[----:B------:R-:W-:Y:S01]  /*b300*/  LOP3.LUT R4, R81, 0x10, R4, 0xe2, !PT ;  /* 0x0000001051047812 */ /* 0x000fe200078ee204 */
[----:B------:R-:W-:Y:S01]  /*b310*/  IMAD.SHL.U32 R81, R7, 0x20, RZ ;  /* 0x0000002007517824 */ /* 0x000fe200078e00ff */
[--C-:B------:R-:W-:Y:S01]  /*b320*/  SHF.R.S32.HI R0, RZ, 0x1f, R5.reuse ;  /* 0x0000001fff007819 */ /* 0x100fe20000011405 */
[----:B------:R-:W-:-:S02]  /*b330*/  IMAD.MOV R7, RZ, RZ, -R5 ;  /* 0x000000ffff077224 */ /* 0x000fc400078e0a05 */
[----:B------:R-:W-:Y:S01]  /*b340*/  IMAD.WIDE.U32 R8, R192, UR8, R8 ;  /* 0x00000008c0087c25 */ /* 0x000fe2000f8e0008 */
[----:B------:R-:W-:-:S03]  /*b350*/  ULDC.64 UR8, c[0x0][0xbe0] ;  /* 0x0002f80000087ab9 */ /* 0x000fc60000000a00 */
[----:B------:R-:W-:Y:S02]  /*b360*/  IMAD R0, R0, UR8, RZ ;  /* 0x0000000800007c24 */ /* 0x000fe4000f8e02ff */
[----:B------:R-:W-:Y:S02]  /*b370*/  IMAD R7, R18, R7, R10 ;  /* 0x0000000712077224 */ /* 0x000fe400078e020a */
[----:B------:R-:W-:Y:S01]  /*b380*/  IMAD.IADD R9, R9, 0x1, R11 ;  /* 0x0000000109097824 */ /* 0x000fe200078e020b */
[----:B------:R-:W-:Y:S01]  /*b390*/  ISETP.GE.AND P0, PT, R153, UR10, PT ;  /* 0x0000000a99007c0c */ /* 0x000fe2000bf06270 */
[C---:B------:R-:W-:Y:S01]  /*b3a0*/  IMAD R11, R5.reuse, UR9, R0 ;  /* 0x00000009050b7c24 */ /* 0x040fe2000f8e0200 */
[----:B------:R-:W-:Y:S01]  /*b3b0*/  SHF.R.S32.HI R0, RZ, 0x1f, R7 ;  /* 0x0000001fff007819 */ /* 0x000fe20000011407 */
[----:B------:R-:W-:Y:S01]  /*b3c0*/  IMAD.WIDE.U32 R8, R5, UR8, R8 ;  /* 0x0000000805087c25 */ /* 0x000fe2000f8e0008 */
[----:B------:R-:W-:Y:S01]  /*b3d0*/  ULDC.64 UR8, c[0x0][0xbd8] ;  /* 0x0002f60000087ab9 */ /* 0x000fe20000000a00 */
[----:B------:R-:W-:-:S02]  /*b3e0*/  LOP3.LUT R4, R81, 0x20, R4, 0xe2, !PT ;  /* 0x0000002051047812 */ /* 0x000fc400078ee204 */
[----:B------:R-:W-:Y:S01]  /*b3f0*/  IMAD.U32 R80, RZ, RZ, UR42 ;  /* 0x0000002aff507e24 */ /* 0x000fe2000f8e00ff */
[----:B------:R-:W-:Y:S01]  /*b400*/  SEL R5, RZ, 0x40, P0 ;  /* 0x00000040ff057807 */ /* 0x000fe20000000000 */
[----:B------:R-:W-:Y:S01]  /*b410*/  IMAD.IADD R9, R9, 0x1, R11 ;  /* 0x0000000109097824 */ /* 0x000fe200078e020b */
[----:B------:R-:W-:Y:S01]  /*b420*/  ISETP.GE.AND P0, PT, R152, UR10, PT ;  /* 0x0000000a98007c0c */ /* 0x000fe2000bf06270 */
[----:B------:R-:W-:Y:S02]  /*b430*/  IMAD R10, R0, UR8, RZ ;  /* 0x00000008000a7c24 */ /* 0x000fe4000f8e02ff */
[----:B------:R-:W-:Y:S02]  /*b440*/  IMAD R81, R80, 0x40, R3 ;  /* 0x0000004050517824 */ /* 0x000fe400078e0203 */
        /* <DEDUP_REMOVED lines=12> */
[----:B--2---:R0:W1:Y:S01]  /*b510*/  SHFL.IDX PT, R4, R18, RZ, 0x181f ;  /* 0x00181fff12047589 */ /* 0x00406200000e0000 */
[----:B------:R-:W-:Y:S02]  /*b520*/  BSSY B1, `(.L_x_1036) ;  /* 0x000002b000017945 */ /* 0x000fe40003800000 */
[----:B------:R-:W-:Y:S01]  /*b530*/  SYNCS.ARRIVE.TRANS64.RED.A1T0 RZ, [UR7], RZ ;  /* 0x000000ffffff79a7 */ /* 0x000fe20008100407 */
[----:B------:R0:W2:Y:S01]  /*b540*/  SHFL.IDX PT, R5, R80, RZ, 0x181f ;  /* 0x00181fff50057589 */ /* 0x0000a200000e0000 */
[----:B------:R-:W-:Y:S02]  /*b550*/  LOP3.LUT R3, R0, R3, RZ, 0xfc, !PT ;  /* 0x0000000300037212 */ /* 0x000fe400078efcff */
[----:B------:R-:W-:Y:S01]  /*b560*/  SHF.R.S32.HI R154, RZ, 0x1f, R198 ;  /* 0x0000001fff9a7819 */ /* 0x000fe200000114c6 */
        /* <DEDUP_REMOVED lines=8> */
[----:B-1----:R-:W-:Y:S01]  /*b5f0*/  @!P1 LEA R8, P2, R198, R4, 0x1 ;  /* 0x00000004c6089211 */ /* 0x002fe200078408ff */
[----:B--2---:R-:W-:-:S03]  /*b600*/  @!P0 IMAD.WIDE R10, R16, 0x2, R4 ;  /* 0x00000002100a8825 */ /* 0x004fc600078e0204 */
[----:B------:R-:W-:Y:S02]  /*b610*/  @!P1 LEA.HI.X R9, R198, R5, R154, 0x1, P2 ;  /* 0x00000005c6099211 */ /* 0x000fe400010f0c9a */
[----:B------:R-:W-:Y:S01]  /*b620*/  ISETP.GE.AND P2, PT, R195, UR10, PT ;  /* 0x0000000ac3007c0c */ /* 0x000fe2000bf46270 */
[----:B-----5:R1:W-:Y:S01]  /*b630*/  @!P0 ST.E.128 desc[UR44][R10.64], R12 ;  /* 0x0000000c0a008985 */ /* 0x0203e2000c101d2c */
[----:B------:R-:W-:-:S03]  /*b640*/  LOP3.LUT P0, RZ, R0, 0x40, RZ, 0xc0, !PT ;  /* 0x0000004000ff7812 */ /* 0x000fc6000780c0ff */
[----:B------:R2:W-:Y:S01]  /*b650*/  @!P1 ST.E.128 desc[UR44][R8.64], R24 ;  /* 0x0000001808009985 */ /* 0x0005e2000c101d2c */
[----:B------:R-:W-:Y:S02]  /*b660*/  ISETP.GE.AND P1, PT, R194, UR10, PT ;  /* 0x0000000ac2007c0c */ /* 0x000fe4000bf26270 */
[CC--:B-1----:R-:W-:Y:S02]  /*b670*/  @!P3 LEA R14, P6, R196.reuse, R4.reuse, 0x1 ;  /* 0x00000004c40eb211 */ /* 0x0c2fe400078c08ff */
[CC--:B--2---:R-:W-:Y:S02]  /*b680*/  @!P4 LEA R24, P5, R197.reuse, R4.reuse, 0x1 ;  /* 0x00000004c518c211 */ /* 0x0c4fe400078a08ff */
[-C--:B------:R-:W-:Y:S02]  /*b690*/  @!P3 LEA.HI.X R15, R196, R5.reuse, R85, 0x1, P6 ;  /* 0x00000005c40fb211 */ /* 0x080fe400030f0c55 */
[----:B------:R-:W-:Y:S02]  /*b6a0*/  @!P4 LEA.HI.X R25, R197, R5, R7, 0x1, P5 ;  /* 0x00000005c519c211 */ /* 0x000fe400028f0c07 */
[----:B------:R-:W-:-:S02]  /*b6b0*/  @!P2 LEA R12, P5, R195, R4, 0x1 ;  /* 0x00000004c30ca211 */ /* 0x000fc400078a08ff */
[----:B------:R-:W-:Y:S01]  /*b6c0*/  LOP3.LUT P6, RZ, R3, 0x80, RZ, 0xc0, !PT ;  /* 0x0000008003ff7812 */ /* 0x000fe200078cc0ff */
[----:B------:R3:W-:Y:S01]  /*b6d0*/  @!P4 ST.E.128 desc[UR44][R24.64], R32 ;  /* 0x000000201800c985 */ /* 0x0007e2000c101d2c */
[-C--:B------:R-:W-:Y:S02]  /*b6e0*/  @!P2 LEA.HI.X R13, R195, R5.reuse, R83, 0x1, P5 ;  /* 0x00000005c30da211 */ /* 0x080fe400028f0c53 */
[----:B------:R-:W-:Y:S01]  /*b6f0*/  SHF.R.S32.HI R7, RZ, 0x1f, R194 ;  /* 0x0000001fff077819 */ /* 0x000fe200000114c2 */
[----:B------:R3:W-:Y:S01]  /*b700*/  @!P3 ST.E.128 desc[UR44][R14.64], R40 ;  /* 0x000000280e00b985 */ /* 0x0007e2000c101d2c */
[C---:B------:R-:W-:Y:S02]  /*b710*/  @!P1 LEA R10, P5, R194.reuse, R4, 0x1 ;  /* 0x00000004c20a9211 */ /* 0x040fe400078a08ff */
[----:B------:R-:W-:Y:S01]  /*b720*/  SHF.R.S32.HI R9, RZ, 0x1f, R153 ;  /* 0x0000001fff097819 */ /* 0x000fe20000011499 */
[----:B------:R3:W-:Y:S01]  /*b730*/  @!P2 ST.E.128 desc[UR44][R12.64], R48 ;  /* 0x000000300c00a985 */ /* 0x0007e2000c101d2c */
[----:B------:R-:W-:-:S02]  /*b740*/  @!P1 LEA.HI.X R11, R194, R5, R7, 0x1, P5 ;  /* 0x00000005c20b9211 */ /* 0x000fc400028f0c07 */
[CC--:B------:R-:W-:Y:S02]  /*b750*/  @P0 LEA R8, P5, R153.reuse, R4.reuse, 0x1 ;  /* 0x0000000499080211 */ /* 0x0c0fe400078a08ff */
[----:B------:R-:W-:Y:S01]  /*b760*/  SHF.R.S32.HI R7, RZ, 0x1f, R152 ;  /* 0x0000001fff077819 */ /* 0x000fe20000011498 */
[----:B------:R3:W-:Y:S01]  /*b770*/  @!P1 ST.E.128 desc[UR44][R10.64], R56 ;  /* 0x000000380a009985 */ /* 0x0007e2000c101d2c */
[----:B------:R-:W-:Y:S02]  /*b780*/  @P0 LEA.HI.X R9, R153, R5, R9, 0x1, P5 ;  /* 0x0000000599090211 */ /* 0x000fe400028f0c09 */
[----:B------:R-:W-:-:S03]  /*b790*/  @P6 LEA R4, P5, R152, R4, 0x1 ;  /* 0x0000000498046211 */ /* 0x000fc600078a08ff */
[----:B------:R3:W-:Y:S01]  /*b7a0*/  @P0 ST.E.128 desc[UR44][R8.64], R64 ;  /* 0x0000004008000985 */ /* 0x0007e2000c101d2c */
[----:B------:R-:W-:-:S05]  /*b7b0*/  @P6 LEA.HI.X R5, R152, R5, R7, 0x1, P5 ;  /* 0x0000000598056211 */ /* 0x000fca00028f0c07 */
[----:B------:R3:W-:Y:S04]  /*b7c0*/  @P6 ST.E.128 desc[UR44][R4.64], R72 ;  /* 0x0000004804006985 */ /* 0x0007e8000c101d2c */
.L_x_1037:
[----:B------:R-:W-:Y:S05]  /*b7d0*/  BSYNC B1 ;  /* 0x0000000000017941 */ /* 0x000fea0003800000 */
.L_x_1036:
[----:B------:R-:W-:Y:S01]  /*b7e0*/  VIADD R7, R81, 0x20 ;  /* 0x0000002051077836 */ /* 0x000fe20000000000 */
[----:B--23--:R2:W3:Y:S04]  /*b7f0*/  SHFL.IDX PT, R5, R80, 0x1, 0x181f ;  /* 0x00381f0050057f89 */ /* 0x00c4e800000e0000 */
[----:B------:R-:W-:Y:S01]  /*b800*/  ISETP.GE.AND P0, PT, R7, R82, PT ;  /* 0x000000520700720c */ /* 0x000fe20003f06270 */
[----:B-1----:R2:W1:-:S12]  /*b810*/  SHFL.IDX PT, R4, R18, 0x1, 0x181f ;  /* 0x00381f0012047f89 */ /* 0x00245800000e0000 */
[----:B--2---:R-:W-:Y:S05]  /*b820*/  @P0 BRA `(.L_x_1038) ;  /* 0x0000002800000947 */ /* 0x004fea0003800000 */
[----:B------:R-:W-:Y:S02]  /*b830*/  ISETP.GE.AND P0, PT, R198, UR10, PT ;  /* 0x0000000ac6007c0c */ /* 0x000fe4000bf06270 */
[----:B------:R-:W-:Y:S02]  /*b840*/  ISETP.GE.AND P5, PT, R16, UR10, PT ;  /* 0x0000000a10007c0c */ /* 0x000fe4000bfa6270 */
[----:B------:R-:W-:Y:S02]  /*b850*/  ISETP.GE.AND P2, PT, R197, UR10, PT ;  /* 0x0000000ac5007c0c */ /* 0x000fe4000bf46270 */
[----:B------:R-:W-:Y:S02]  /*b860*/  ISETP.GE.AND P1, PT, R196, UR10, PT ;  /* 0x0000000ac4007c0c */ /* 0x000fe4000bf26270 */
[----:B------:R-:W-:Y:S02]  /*b870*/  ISETP.GE.AND P3, PT, R195, UR10, PT ;  /* 0x0000000ac3007c0c */ /* 0x000fe4000bf66270 */
[----:B------:R-:W-:-:S02]  /*b880*/  SHF.R.S32.HI R7, RZ, 0x1f, R197 ;  /* 0x0000001fff077819 */ /* 0x000fc400000114c5 */
[----:B-----5:R-:W-:Y:S02]  /*b890*/  SHF.R.S32.HI R27, RZ, 0x1f, R194 ;  /* 0x0000001fff1b7819 */ /* 0x020fe400000114c2 */
[----:B-1----:R-:W-:Y:S01]  /*b8a0*/  @!P0 LEA R10, P4, R198, R4, 0x1 ;  /* 0x00000004c60a8211 */ /* 0x002fe200078808ff */
[----:B---3--:R-:W-:Y:S01]  /*b8b0*/  @!P5 IMAD.WIDE R8, R16, 0x2, R4 ;  /* 0x000000021008d825 */ /* 0x008fe200078e0204 */
[----:B------:R-:W-:Y:S02]  /*b8c0*/  SHF.R.S32.HI R33, RZ, 0x1f, R153 ;  /* 0x0000001fff217819 */ /* 0x000fe40000011499 */
[----:B------:R-:W-:Y:S02]  /*b8d0*/  @!P0 LEA.HI.X R11, R198, R5, R154, 0x1, P4 ;  /* 0x00000005c60b8211 */ /* 0x000fe400020f0c9a */
[----:B------:R-:W-:Y:S01]  /*b8e0*/  ISETP.GE.AND P4, PT, R194, UR10, PT ;  /* 0x0000000ac2007c0c */ /* 0x000fe2000bf86270 */
[----:B------:R1:W-:Y:S01]  /*b8f0*/  @!P5 ST.E.128 desc[UR44][R8.64], R20 ;  /* 0x000000140800d985 */ /* 0x0003e2000c101d2c */
[----:B------:R-:W-:-:S02]  /*b900*/  LOP3.LUT P5, RZ, R0, 0x40, RZ, 0xc0, !PT ;  /* 0x0000004000ff7812 */ /* 0x000fc400078ac0ff */
[CC--:B------:R-:W-:Y:S01]  /*b910*/  @!P2 LEA R12, P6, R197.reuse, R4.reuse, 0x1 ;  /* 0x00000004c50ca211 */ /* 0x0c0fe200078c08ff */
[----:B------:R2:W-:Y:S01]  /*b920*/  @!P0 ST.E.128 desc[UR44][R10.64], R28 ;  /* 0x0000001c0a008985 */ /* 0x0005e2000c101d2c */
[----:B------:R-:W-:Y:S02]  /*b930*/  SHF.R.S32.HI R0, RZ, 0x1f, R195 ;  /* 0x0000001fff007819 */ /* 0x000fe400000114c3 */
[----:B------:R-:W-:Y:S02]  /*b940*/  @!P2 LEA.HI.X R13, R197, R5, R7, 0x1, P6 ;  /* 0x00000005c50da211 */ /* 0x000fe400030f0c07 */
[----:B------:R-:W-:Y:S02]  /*b950*/  SHF.R.S32.HI R7, RZ, 0x1f, R196 ;  /* 0x0000001fff077819 */ /* 0x000fe400000114c4 */
[-C--:B------:R-:W-:Y:S01]  /*b960*/  @!P1 LEA R14, P6, R196, R4.reuse, 0x1 ;  /* 0x00000004c40e9211 */ /* 0x080fe200078c08ff */
[----:B------:R2:W-:Y:S01]  /*b970*/  @!P2 ST.E.128 desc[UR44][R12.64], R36 ;  /* 0x000000240c00a985 */ /* 0x0005e2000c101d2c */
[----:B------:R-:W-:-:S02]  /*b980*/  @!P3 LEA R24, P2, R195, R4, 0x1 ;  /* 0x00000004c318b211 */ /* 0x000fc400078408ff */
[-C--:B------:R-:W-:Y:S02]  /*b990*/  @!P4 LEA R26, P0, R194, R4.reuse, 0x1 ;  /* 0x00000004c21ac211 */ /* 0x080fe400078008ff */
[-C--:B------:R-:W-:Y:S02]  /*b9a0*/  @!P1 LEA.HI.X R15, R196, R5.reuse, R7, 0x1, P6 ;  /* 0x00000005c40f9211 */ /* 0x080fe400030f0c07 */
[----:B-1----:R-:W-:Y:S02]  /*b9b0*/  @P5 LEA R8, P6, R153, R4, 0x1 ;  /* 0x0000000499085211 */ /* 0x002fe400078c08ff */
[-C--:B------:R-:W-:Y:S01]  /*b9c0*/  @!P3 LEA.HI.X R25, R195, R5.reuse, R0, 0x1, P2 ;  /* 0x00000005c319b211 */ /* 0x080fe200010f0c00 */
[----:B------:R2:W-:Y:S01]  /*b9d0*/  @!P1 ST.E.128 desc[UR44][R14.64], R44 ;  /* 0x0000002c0e009985 */ /* 0x0005e2000c101d2c */
[-C--:B------:R-:W-:Y:S02]  /*b9e0*/  @!P4 LEA.HI.X R27, R194, R5.reuse, R27, 0x1, P0 ;  /* 0x00000005c21bc211 */ /* 0x080fe400000f0c1b */
[----:B------:R-:W-:Y:S01]  /*b9f0*/  @P5 LEA.HI.X R9, R153, R5, R33, 0x1, P6 ;  /* 0x0000000599095211 */ /* 0x000fe200030f0c21 */
[----:B------:R2:W-:Y:S01]  /*ba00*/  @!P3 ST.E.128 desc[UR44][R24.64], R52 ;  /* 0x000000341800b985 */ /* 0x0005e2000c101d2c */
[----:B------:R-:W-:-:S03]  /*ba10*/  LOP3.LUT P0, RZ, R3, 0x80, RZ, 0xc0, !PT ;  /* 0x0000008003ff7812 */ /* 0x000fc6000780c0ff */
[----:B------:R2:W-:Y:S04]  /*ba20*/  @!P4 ST.E.128 desc[UR44][R26.64], R60 ;  /* 0x0000003c1a00c985 */ /* 0x0005e8000c101d2c */
[----:B------:R2:W-:Y:S06]  /*ba30*/  @P5 ST.E.128 desc[UR44][R8.64], R68 ;  /* 0x0000004408005985 */ /* 0x0005ec000c101d2c */
[----:B------:R-:W-:Y:S05]  /*ba40*/  @!P0 BRA `(.L_x_1038) ;  /* 0x0000002400788947 */ /* 0x000fea0003800000 */
[----:B------:R-:W-:Y:S02]  /*ba50*/  LEA R4, P0, R152, R4, 0x1 ;  /* 0x0000000498047211 */ /* 0x000fe400078008ff */
[----:B------:R-:W-:-:S04]  /*ba60*/  SHF.R.S32.HI R3, RZ, 0x1f, R152 ;  /* 0x0000001fff037819 */ /* 0x000fc80000011498 */
[----:B------:R-:W-:-:S05]  /*ba70*/  LEA.HI.X R5, R152, R5, R3, 0x1, P0 ;  /* 0x0000000598057211 */ /* 0x000fca00000f0c03 */
[----:B------:R4:W-:Y:S01]  /*ba80*/  ST.E.128 desc[UR44][R4.64], R76 ;  /* 0x0000004c04007985 */ /* 0x0009e2000c101d2c */
[----:B------:R-:W-:Y:S05]  /*ba90*/  BRA `(.L_x_1038) ;  /* 0x0000002400647947 */ /* 0x000fea0003800000 */
.L_x_1035:
[----:B------:R-:W2:Y:S01]  /*baa0*/  LDL R0, [R1+0x2c] ;  /* 0x00002c0001007983 */ /* 0x000ea20000100800 */
[----:B------:R-:W-:Y:S01]  /*bab0*/  ULDC.64 UR8, c[0x0][0xc08] ;  /* 0x0003020000087ab9 */ /* 0x000fe20000000a00 */
[----:B0-----:R-:W-:Y:S01]  /*bac0*/  SHF.R.S32.HI R3, RZ, 0x1f, R192 ;  /* 0x0000001fff037819 */ /* 0x001fe200000114c0 */
[----:B------:R-:W-:Y:S01]  /*bad0*/  IMAD R7, R7, UR8, RZ ;  /* 0x0000000807077c24 */ /* 0x000fe2000f8e02ff */
[----:B------:R-:W-:Y:S01]  /*bae0*/  ULDC.64 UR10, c[0x0][0xc40] ;  /* 0x00031000000a7ab9 */ /* 0x000fe20000000a00 */
[----:B------:R-:W-:Y:S01]  /*baf0*/  IMAD.U32 R4, RZ, RZ, UR42 ;  /* 0x0000002aff047e24 */ /* 0x000fe2000f8e00ff */
[----:B------:R-:W-:Y:S01]  /*bb00*/  ULDC.64 UR12, c[0x0][0xc30] ;  /* 0x00030c00000c7ab9 */ /* 0x000fe20000000a00 */
[C---:B------:R-:W-:Y:S01]  /*bb10*/  IMAD R7, R8.reuse, UR9, R7 ;  /* 0x0000000908077c24 */ /* 0x040fe2000f8e0207 */
[----:B------:R-:W-:Y:S01]  /*bb20*/  BSSY B1, `(.L_x_1039) ;  /* 0x00000d5000017945 */ /* 0x000fe20003800000 */
[----:B------:R-:W-:Y:S01]  /*bb30*/  IMAD.WIDE.U32 R8, R8, UR8, RZ ;  /* 0x0000000808087c25 */ /* 0x000fe2000f8e00ff */
[----:B------:R-:W-:Y:S01]  /*bb40*/  ULDC.64 UR8, c[0x0][0xc38] ;  /* 0x00030e0000087ab9 */ /* 0x000fe20000000a00 */
[----:B------:R-:W-:-:S02]  /*bb50*/  SHF.R.S32.HI R22, RZ, 0x1f, R200 ;  /* 0x0000001fff167819 */ /* 0x000fc400000114c8 */
[----:B------:R-:W-:Y:S01]  /*bb60*/  IMAD.IADD R9, R9, 0x1, R7 ;  /* 0x0000000109097824 */ /* 0x000fe200078e0207 */
[----:B------:R-:W-:Y:S01]  /*bb70*/  SHF.R.S32.HI R23, RZ, 0x1f, R201 ;  /* 0x0000001fff177819 */ /* 0x000fe200000114c9 */
[----:B------:R-:W-:Y:S01]  /*bb80*/  IMAD R3, R3, UR10, RZ ;  /* 0x0000000a03037c24 */ /* 0x000fe2000f8e02ff */
[----:B------:R-:W-:Y:S01]  /*bb90*/  SHF.R.S32.HI R152, RZ, 0x1f, R202 ;  /* 0x0000001fff987819 */ /* 0x000fe200000114ca */
[C---:B------:R-:W-:Y:S01]  /*bba0*/  IMAD.WIDE.U32 R8, R193.reuse, UR8, R8 ;  /* 0x00000008c1087c25 */ /* 0x040fe2000f8e0008 */
[----:B------:R-:W-:Y:S01]  /*bbb0*/  ULDC UR8, c[0x0][0xce8] ;  /* 0x00033a0000087ab9 */ /* 0x000fe20000000800 */
[----:B------:R-:W-:Y:S01]  /*bbc0*/  SHF.R.S32.HI R153, RZ, 0x1f, R203 ;  /* 0x0000001fff997819 */ /* 0x000fe200000114cb */
[----:B------:R-:W-:Y:S01]  /*bbd0*/  UISETP.NE.AND UP0, UPT, UR8, 0x1, UPT ;  /* 0x000000010800788c */ /* 0x000fe2000bf05270 */
[----:B------:R-:W-:Y:S01]  /*bbe0*/  IMAD R9, R193, UR9, R9 ;  /* 0x00000009c1097c24 */ /* 0x000fe2000f8e0209 */
[----:B------:R-:W-:Y:S01]  /*bbf0*/  UIMAD UR6, UR6, UR8, URZ ;  /* 0x00000008060672a4 */ /* 0x000fe2000f8e023f */
[C---:B------:R-:W-:Y:S01]  /*bc00*/  IMAD R3, R192.reuse, UR11, R3 ;  /* 0x0000000bc0037c24 */ /* 0x040fe2000f8e0203 */
[----:B------:R-:W-:Y:S01]  /*bc10*/  SHF.R.S32.HI R154, RZ, 0x1f, R204 ;  /* 0x0000001fff9a7819 */ /* 0x000fe200000114cc */
[----:B------:R-:W-:Y:S01]  /*bc20*/  IMAD.WIDE.U32 R8, R192, UR10, R8 ;  /* 0x0000000ac0087c25 */ /* 0x000fe2000f8e0008 */
[----:B------:R-:W-:Y:S01]  /*bc30*/  PLOP3.LUT P0, PT, PT, PT, UP0, 0x80, 0x0 ;  /* 0x000000000000781c */ /* 0x000fe20003f0f008 */
[----:B------:R-:W-:Y:S01]  /*bc40*/  ULDC.64 UR10, c[0x0][0xc48] ;  /* 0x00031200000a7ab9 */ /* 0x000fe20000000a00 */
[----:B------:R-:W-:Y:S01]  /*bc50*/  SHF.R.S32.HI R155, RZ, 0x1f, R205 ;  /* 0x0000001fff9b7819 */ /* 0x000fe200000114cd */
[----:B------:R-:W-:Y:S01]  /*bc60*/  IMAD.IADD R9, R9, 0x1, R3 ;  /* 0x0000000109097824 */ /* 0x000fe200078e0203 */
[----:B------:R-:W-:Y:S01]  /*bc70*/  SHF.R.S32.HI R156, RZ, 0x1f, R206 ;  /* 0x0000001fff9c7819 */ /* 0x000fe200000114ce */
[----:B------:R-:W-:Y:S01]  /*bc80*/  @UP0 ULDC UR7, c[0x0][0xcec] ;  /* 0x00033b0000070ab9 */ /* 0x000fe20000000800 */
[----:B------:R-:W-:Y:S01]  /*bc90*/  VIADD R178, R19, 0x10 ;  /* 0x0000001013b27836 */ /* 0x000fe20000000000 */
[----:B------:R-:W-:Y:S01]  /*bca0*/  SHF.R.S32.HI R157, RZ, 0x1f, R207 ;  /* 0x0000001fff9d7819 */ /* 0x000fe200000114cf */
[----:B------:R-:W-:Y:S01]  /*bcb0*/  IMAD.WIDE.U32 R8, R199, UR10, R8 ;  /* 0x0000000ac7087c25 */ /* 0x000fe2000f8e0008 */
[----:B------:R-:W-:-:S02]  /*bcc0*/  SHF.R.S32.HI R158, RZ, 0x1f, R208 ;  /* 0x0000001fff9e7819 */ /* 0x000fc400000114d0 */
[----:B------:R-:W-:Y:S01]  /*bcd0*/  SHF.R.S32.HI R159, RZ, 0x1f, R209 ;  /* 0x0000001fff9f7819 */ /* 0x000fe200000114d1 */
[----:B------:R-:W-:Y:S01]  /*bce0*/  IMAD R9, R199, UR11, R9 ;  /* 0x0000000bc7097c24 */ /* 0x000fe2000f8e0209 */
[----:B------:R-:W-:Y:S01]  /*bcf0*/  ULDC.64 UR10, c[0x0][0xc28] ;  /* 0x00030a00000a7ab9 */ /* 0x000fe20000000a00 */
[C---:B------:R-:W-:Y:S01]  /*bd00*/  VIADD R180, R19.reuse, 0x8 ;  /* 0x0000000813b47836 */ /* 0x040fe20000000000 */
[----:B------:R-:W-:Y:S01]  /*bd10*/  SHF.R.S32.HI R160, RZ, 0x1f, R210 ;  /* 0x0000001fffa07819 */ /* 0x000fe200000114d2 */
[C---:B------:R-:W-:Y:S01]  /*bd20*/  VIADD R177, R19.reuse, 0x10 ;  /* 0x0000001013b17836 */ /* 0x040fe20000000000 */
[----:B------:R-:W-:Y:S01]  /*bd30*/  SHF.R.S32.HI R161, RZ, 0x1f, R211 ;  /* 0x0000001fffa17819 */ /* 0x000fe200000114d3 */
[----:B------:R-:W-:Y:S01]  /*bd40*/  VIADD R179, R19, 0x8 ;  /* 0x0000000813b37836 */ /* 0x000fe20000000000 */
        /* <DEDUP_REMOVED lines=19> */
[----:B------:R-:W-:Y:S01]  /*be80*/  SHF.R.S32.HI R181, RZ, 0x1f, R19 ;  /* 0x0000001fffb57819 */ /* 0x000fe20000011413 */
[----:B--2---:R-:W-:-:S04]  /*be90*/  IMAD R4, R4, 0x40, R0 ;  /* 0x0000004004047824 */ /* 0x004fc800078e0200 */
[----:B------:R-:W-:Y:S01]  /*bea0*/  @P0 IMAD.HI.U32 R0, R4, UR7, RZ ;  /* 0x0000000704000c27 */ /* 0x000fe2000f8e00ff */
[----:B------:R-:W-:-:S03]  /*beb0*/  @UP0 ULDC UR7, c[0x0][0xcf0] ;  /* 0x00033c0000070ab9 */ /* 0x000fc60000000800 */
[----:B------:R-:W-:Y:S01]  /*bec0*/  IMAD.MOV.U32 R3, RZ, RZ, R4 ;  /* 0x000000ffff037224 */ /* 0x000fe200078e0004 */
[----:B------:R-:W-:Y:S01]  /*bed0*/  @P0 SHF.R.U32.HI R3, RZ, UR7, R0 ;  /* 0x00000007ff030c19 */ /* 0x000fe20008011600 */
[----:B------:R-:W-:-:S03]  /*bee0*/  UIADD3 UR7, UR41, 0x38820, URZ ;  /* 0x0003882029077890 */ /* 0x000fc6000fffe03f */
[--C-:B------:R-:W-:Y:S01]  /*bef0*/  SHF.R.S32.HI R0, RZ, 0x1f, R3.reuse ;  /* 0x0000001fff007819 */ /* 0x100fe20000011403 */
[----:B------:R-:W-:Y:S01]  /*bf00*/  IMAD.MOV R5, RZ, RZ, -R3 ;  /* 0x000000ffff057224 */ /* 0x000fe200078e0a03 */
[----:B------:R-:W-:Y:S01]  /*bf10*/  UPRMT UR7, URZ, 0x654, UR7 ;  /* 0x000006543f077896 */ /* 0x000fe20008000007 */
[----:B------:R-:W-:-:S04]  /*bf20*/  IMAD.WIDE.U32 R8, R3, UR12, R8 ;  /* 0x0000000c03087c25 */ /* 0x000fc8000f8e0008 */
[----:B------:R-:W-:Y:S02]  /*bf30*/  IMAD R0, R0, UR12, RZ ;  /* 0x0000000c00007c24 */ /* 0x000fe4000f8e02ff */
[----:B------:R-:W-:Y:S02]  /*bf40*/  IMAD R5, R5, UR8, R4 ;  /* 0x0000000805057c24 */ /* 0x000fe4000f8e0204 */
[----:B------:R-:W-:Y:S01]  /*bf50*/  IMAD R7, R3, UR13, R0 ;  /* 0x0000000d03077c24 */ /* 0x000fe2000f8e0200 */
[----:B------:R-:W-:Y:S01]  /*bf60*/  SYNCS.ARRIVE.TRANS64.RED.A1T0 RZ, [UR7], RZ ;  /* 0x000000ffffff79a7 */ /* 0x000fe20008100407 */
[----:B------:R-:W-:Y:S01]  /*bf70*/  IMAD.U32 R4, RZ, RZ, UR42 ;  /* 0x0000002aff047e24 */ /* 0x000fe2000f8e00ff */
[----:B------:R-:W-:Y:S01]  /*bf80*/  SHF.R.S32.HI R0, RZ, 0x1f, R5 ;  /* 0x0000001fff007819 */ /* 0x000fe20000011405 */
[----:B------:R-:W-:Y:S02]  /*bf90*/  IMAD.IADD R9, R9, 0x1, R7 ;  /* 0x0000000109097824 */ /* 0x000fe400078e0207 */
[----:B------:R-:W-:-:S02]  /*bfa0*/  IMAD R7, R4, 0x40, R17 ;  /* 0x0000004004077824 */ /* 0x000fc400078e0211 */
[----:B------:R-:W-:Y:S02]  /*bfb0*/  IMAD R0, R0, UR10, RZ ;  /* 0x0000000a00007c24 */ /* 0x000fe4000f8e02ff */
[----:B------:R-:W-:-:S04]  /*bfc0*/  IMAD.WIDE.U32 R8, R5, UR10, R8 ;  /* 0x0000000a05087c25 */ /* 0x000fc8000f8e0008 */
[----:B------:R-:W-:Y:S01]  /*bfd0*/  IMAD R3, R5, UR11, R0 ;  /* 0x0000000b05037c24 */ /* 0x000fe2000f8e0200 */
[----:B------:R-:W-:Y:S02]  /*bfe0*/  ULDC.64 UR10, c[0x0][0xc00] ;  /* 0x00030000000a7ab9 */ /* 0x000fe40000000a00 */
[----:B------:R-:W-:Y:S01]  /*bff0*/  LEA R0, P0, R8, UR10, 0x2 ;  /* 0x0000000a08007c11 */ /* 0x000fe2000f8010ff */
[----:B------:R-:W-:-:S04]  /*c000*/  IMAD.IADD R3, R9, 0x1, R3 ;  /* 0x0000000109037824 */ /* 0x000fc800078e0203 */
[----:B------:R0:W1:Y:S01]  /*c010*/  SHFL.IDX PT, R13, R0, RZ, 0x1c1f ;  /* 0x001c1fff000d7589 */ /* 0x00006200000e0000 */
[----:B------:R-:W-:Y:S02]  /*c020*/  LEA.HI.X R3, R8, UR11, R3, 0x2, P0 ;  /* 0x0000000b08037c11 */ /* 0x000fe400080f1403 */
[----:B------:R-:W-:-:S03]  /*c030*/  ISETP.GE.AND P0, PT, R7, UR6, PT ;  /* 0x0000000607007c0c */ /* 0x000fc6000bf06270 */
[----:B------:R0:W2:Y:S10]  /*c040*/  SHFL.IDX PT, R12, R3, RZ, 0x1c1f ;  /* 0x001c1fff030c7589 */ /* 0x0000b400000e0000 */
[----:B0-----:R-:W-:Y:S05]  /*c050*/  @P0 BRA `(.L_x_1040) ;  /* 0x0000000800040947 */ /* 0x001fea0003800000 */
[----:B------:R-:W-:Y:S02]  /*c060*/  ULDC UR7, c[0x0][0xbc8] ;  /* 0x0002f20000077ab9 */ /* 0x000fe40000000800 */
[----:B------:R-:W-:Y:S02]  /*c070*/  ISETP.GE.AND P0, PT, R19, UR7, PT ;  /* 0x0000000713007c0c */ /* 0x000fe4000bf06270 */
[----:B------:R-:W-:Y:S02]  /*c080*/  ISETP.GE.AND P1, PT, R179, UR7, PT ;  /* 0x00000007b3007c0c */ /* 0x000fe4000bf26270 */
[----:B------:R-:W-:Y:S02]  /*c090*/  ISETP.GE.AND P4, PT, R223, UR7, PT ;  /* 0x00000007df007c0c */ /* 0x000fe4000bf86270 */
[----:B------:R-:W-:-:S07]  /*c0a0*/  ISETP.GE.AND P5, PT, R221, UR7, PT ;  /* 0x00000007dd007c0c */ /* 0x000fce000bfa6270 */
[----:B-1----:R-:W-:-:S04]  /*c0b0*/  @!P0 LEA R4, P2, R19, R13, 0x2 ;  /* 0x0000000d13048211 */ /* 0x002fc800078410ff */
[----:B--2---:R-:W-:-:S05]  /*c0c0*/  @!P0 LEA.HI.X R5, R19, R12, R181, 0x2, P2 ;  /* 0x0000000c13058211 */ /* 0x004fca00010f14b5 */
[----:B------:R0:W-:Y:S01]  /*c0d0*/  @!P0 ST.E.64 desc[UR44][R4.64], R24 ;  /* 0x0000001804008985 */ /* 0x0001e2000c101b2c */
[----:B------:R-:W-:Y:S02]  /*c0e0*/  ISETP.GE.AND P0, PT, R177, UR7, PT ;  /* 0x00000007b1007c0c */ /* 0x000fe4000bf06270 */
[----:B0-----:R-:W-:-:S04]  /*c0f0*/  @!P1 LEA R4, P2, R179, R13, 0x2 ;  /* 0x0000000db3049211 */ /* 0x001fc800078410ff */
[----:B------:R-:W-:-:S05]  /*c100*/  @!P1 LEA.HI.X R5, R179, R12, R180, 0x2, P2 ;  /* 0x0000000cb3059211 */ /* 0x000fca00010f14b4 */
[----:B------:R0:W-:Y:S01]  /*c110*/  @!P1 ST.E.64 desc[UR44][R4.64], R28 ;  /* 0x0000001c04009985 */ /* 0x0001e2000c101b2c */
[----:B------:R-:W-:Y:S02]  /*c120*/  ISETP.GE.AND P1, PT, R229, UR7, PT ;  /* 0x00000007e5007c0c */ /* 0x000fe4000bf26270 */
[----:B0-----:R-:W-:-:S04]  /*c130*/  @!P0 LEA R4, P2, R177, R13, 0x2 ;  /* 0x0000000db1048211 */ /* 0x001fc800078410ff */
[----:B------:R-:W-:-:S05]  /*c140*/  @!P0 LEA.HI.X R5, R177, R12, R178, 0x2, P2 ;  /* 0x0000000cb1058211 */ /* 0x000fca00010f14b2 */
[----:B------:R0:W-:Y:S01]  /*c150*/  @!P0 ST.E.64 desc[UR44][R4.64], R32 ;  /* 0x0000002004008985 */ /* 0x0001e2000c101b2c */
[----:B------:R-:W-:Y:S02]  /*c160*/  ISETP.GE.AND P0, PT, R228, UR7, PT ;  /* 0x00000007e4007c0c */ /* 0x000fe4000bf06270 */
[----:B0-----:R-:W-:-:S04]  /*c170*/  @!P1 LEA R4, P2, R229, R13, 0x2 ;  /* 0x0000000de5049211 */ /* 0x001fc800078410ff */
[----:B------:R-:W-:Y:S02]  /*c180*/  @!P1 LEA.HI.X R5, R229, R12, R176, 0x2, P2 ;  /* 0x0000000ce5059211 */ /* 0x000fe400010f14b0 */
[----:B------:R-:W-:-:S03]  /*c190*/  ISETP.GE.AND P2, PT, R227, UR7, PT ;  /* 0x00000007e3007c0c */ /* 0x000fc6000bf46270 */
[----:B------:R0:W-:Y:S02]  /*c1a0*/  @!P1 ST.E.64 desc[UR44][R4.64], R36 ;  /* 0x0000002404009985 */ /* 0x0001e4000c101b2c */
[----:B0-----:R-:W-:-:S04]  /*c1b0*/  @!P0 LEA R4, P1, R228, R13, 0x2 ;  /* 0x0000000de4048211 */ /* 0x001fc800078210ff */
[----:B------:R-:W-:Y:S02]  /*c1c0*/  @!P0 LEA.HI.X R5, R228, R12, R175, 0x2, P1 ;  /* 0x0000000ce4058211 */ /* 0x000fe400008f14af */
[----:B------:R-:W-:-:S03]  /*c1d0*/  ISETP.GE.AND P1, PT, R225, UR7, PT ;  /* 0x00000007e1007c0c */ /* 0x000fc6000bf26270 */
[----:B------:R0:W-:Y:S01]  /*c1e0*/  @!P0 ST.E.64 desc[UR44][R4.64], R40 ;  /* 0x0000002804008985 */ /* 0x0001e2000c101b2c */
[----:B------:R-:W-:-:S09]  /*c1f0*/  ISETP.GE.AND P0, PT, R226, UR7, PT ;  /* 0x00000007e2007c0c */ /* 0x000fd2000bf06270 */
[-C--:B------:R-:W-:Y:S02]  /*c200*/  @!P1 LEA R8, P6, R225, R13.reuse, 0x2 ;  /* 0x0000000de1089211 */ /* 0x080fe400078c10ff */
[----:B0-----:R-:W-:Y:S02]  /*c210*/  @!P2 LEA R4, P3, R227, R13, 0x2 ;  /* 0x0000000de304a211 */ /* 0x001fe400078610ff */
[-C--:B------:R-:W-:Y:S02]  /*c220*/  @!P1 LEA.HI.X R9, R225, R12.reuse, R20, 0x2, P6 ;  /* 0x0000000ce1099211 */ /* 0x080fe400030f1414 */
[----:B------:R-:W-:Y:S02]  /*c230*/  @!P2 LEA.HI.X R5, R227, R12, R174, 0x2, P3 ;  /* 0x0000000ce305a211 */ /* 0x000fe400018f14ae */
[----:B------:R-:W-:-:S03]  /*c240*/  ISETP.GE.AND P3, PT, R224, UR7, PT ;  /* 0x00000007e0007c0c */ /* 0x000fc6000bf66270 */
[----:B------:R0:W-:Y:S02]  /*c250*/  @!P2 ST.E.64 desc[UR44][R4.64], R44 ;  /* 0x0000002c0400a985 */ /* 0x0001e4000c101b2c */
[----:B0-----:R-:W-:-:S04]  /*c260*/  @!P0 LEA R4, P2, R226, R13, 0x2 ;  /* 0x0000000de2048211 */ /* 0x001fc800078410ff */
[----:B------:R-:W-:-:S05]  /*c270*/  @!P0 LEA.HI.X R5, R226, R12, R21, 0x2, P2 ;  /* 0x0000000ce2058211 */ /* 0x000fca00010f1415 */
[----:B------:R0:W-:Y:S01]  /*c280*/  @!P0 ST.E.64 desc[UR44][R4.64], R48 ;  /* 0x0000003004008985 */ /* 0x0001e2000c101b2c */
[----:B------:R-:W-:-:S03]  /*c290*/  ISETP.GE.AND P0, PT, R220, UR7, PT ;  /* 0x00000007dc007c0c */ /* 0x000fc6000bf06270 */
[----:B------:R1:W-:Y:S01]  /*c2a0*/  @!P1 ST.E.64 desc[UR44][R8.64], R52 ;  /* 0x0000003408009985 */ /* 0x0003e2000c101b2c */
[----:B------:R-:W-:Y:S02]  /*c2b0*/  ISETP.GE.AND P1, PT, R219, UR7, PT ;  /* 0x00000007db007c0c */ /* 0x000fe4000bf26270 */
[CC--:B0-----:R-:W-:Y:S02]  /*c2c0*/  @!P3 LEA R4, P6, R224.reuse, R13.reuse, 0x2 ;  /* 0x0000000de004b211 */ /* 0x0c1fe400078c10ff */
[-C--:B-1----:R-:W-:Y:S02]  /*c2d0*/  @!P4 LEA R8, P2, R223, R13.reuse, 0x2 ;  /* 0x0000000ddf08c211 */ /* 0x082fe400078410ff */
[-C--:B------:R-:W-:Y:S02]  /*c2e0*/  @!P3 LEA.HI.X R5, R224, R12.reuse, R173, 0x2, P6 ;  /* 0x0000000ce005b211 */ /* 0x080fe400030f14ad */
[----:B------:R-:W-:Y:S02]  /*c2f0*/  @!P5 LEA R10, P6, R221, R13, 0x2 ;  /* 0x0000000ddd0ad211 */ /* 0x000fe400078c10ff */
        /* <DEDUP_REMOVED lines=8> */
[CC--:B0-----:R-:W-:Y:S02]  /*c380*/  @!P0 LEA R4, P6, R220.reuse, R13.reuse, 0x2 ;  /* 0x0000000ddc048211 */ /* 0x0c1fe400078c10ff */
[----:B-1----:R-:W-:Y:S02]  /*c390*/  @!P1 LEA R8, P5, R219, R13, 0x2 ;  /* 0x0000000ddb089211 */ /* 0x002fe400078a10ff */
[----:B------:R-:W-:-:S02]  /*c3a0*/  @!P0 LEA.HI.X R5, R220, R12, R170, 0x2, P6 ;  /* 0x0000000cdc058211 */ /* 0x000fc400030f14aa */
[-C--:B------:R-:W-:Y:S02]  /*c3b0*/  @!P1 LEA.HI.X R9, R219, R12.reuse, R169, 0x2, P5 ;  /* 0x0000000cdb099211 */ /* 0x080fe400028f14a9 */
[----:B------:R-:W-:Y:S01]  /*c3c0*/  ISETP.GE.AND P5, PT, R215, UR7, PT ;  /* 0x00000007d7007c0c */ /* 0x000fe2000bfa6270 */
[----:B------:R0:W-:Y:S01]  /*c3d0*/  @!P0 ST.E.64 desc[UR44][R4.64], R68 ;  /* 0x0000004404008985 */ /* 0x0001e2000c101b2c */
[----:B--2---:R-:W-:Y:S02]  /*c3e0*/  @!P2 LEA R10, P6, R218, R13, 0x2 ;  /* 0x0000000dda0aa211 */ /* 0x004fe400078c10ff */
[----:B------:R-:W-:Y:S01]  /*c3f0*/  ISETP.GE.AND P0, PT, R214, UR7, PT ;  /* 0x00000007d6007c0c */ /* 0x000fe2000bf06270 */
[----:B------:R1:W-:Y:S01]  /*c400*/  @!P1 ST.E.64 desc[UR44][R8.64], R72 ;  /* 0x0000004808009985 */ /* 0x0003e2000c101b2c */
[----:B------:R-:W-:-:S05]  /*c410*/  @!P2 LEA.HI.X R11, R218, R12, R168, 0x2, P6 ;  /* 0x0000000cda0ba211 */ /* 0x000fca00030f14a8 */
[----:B------:R2:W-:Y:S01]  /*c420*/  @!P2 ST.E.64 desc[UR44][R10.64], R76 ;  /* 0x0000004c0a00a985 */ /* 0x0005e2000c101b2c */
[----:B0-----:R-:W-:-:S04]  /*c430*/  @!P3 LEA R4, P1, R217, R13, 0x2 ;  /* 0x0000000dd904b211 */ /* 0x001fc800078210ff */
[-C--:B------:R-:W-:Y:S02]  /*c440*/  @!P3 LEA.HI.X R5, R217, R12.reuse, R167, 0x2, P1 ;  /* 0x0000000cd905b211 */ /* 0x080fe400008f14a7 */
[----:B------:R-:W-:Y:S02]  /*c450*/  ISETP.GE.AND P1, PT, R213, UR7, PT ;  /* 0x00000007d5007c0c */ /* 0x000fe4000bf26270 */
[CC--:B-1----:R-:W-:Y:S01]  /*c460*/  @!P4 LEA R8, P2, R216.reuse, R13.reuse, 0x2 ;  /* 0x0000000dd808c211 */ /* 0x0c2fe200078410ff */
[----:B------:R0:W-:Y:S01]  /*c470*/  @!P3 ST.E.64 desc[UR44][R4.64], R80 ;  /* 0x000000500400b985 */ /* 0x0001e2000c101b2c */
[----:B--2---:R-:W-:Y:S02]  /*c480*/  @!P5 LEA R10, P6, R215, R13, 0x2 ;  /* 0x0000000dd70ad211 */ /* 0x004fe400078c10ff */
[----:B------:R-:W-:Y:S02]  /*c490*/  @!P4 LEA.HI.X R9, R216, R12, R166, 0x2, P2 ;  /* 0x0000000cd809c211 */ /* 0x000fe400010f14a6 */
[----:B------:R-:W-:-:S02]  /*c4a0*/  ISETP.GE.AND P2, PT, R212, UR7, PT ;  /* 0x00000007d4007c0c */ /* 0x000fc4000bf46270 */
[----:B------:R-:W-:Y:S01]  /*c4b0*/  @!P5 LEA.HI.X R11, R215, R12, R165, 0x2, P6 ;  /* 0x0000000cd70bd211 */ /* 0x000fe200030f14a5 */
[----:B------:R1:W-:Y:S01]  /*c4c0*/  @!P4 ST.E.64 desc[UR44][R8.64], R84 ;  /* 0x000000540800c985 */ /* 0x0003e2000c101b2c */
[----:B------:R-:W-:-:S03]  /*c4d0*/  ISETP.GE.AND P4, PT, R210, UR7, PT ;  /* 0x00000007d2007c0c */ /* 0x000fc6000bf86270 */
[----:B------:R2:W-:Y:S01]  /*c4e0*/  @!P5 ST.E.64 desc[UR44][R10.64], R88 ;  /* 0x000000580a00d985 */ /* 0x0005e2000c101b2c */
[----:B------:R-:W-:Y:S02]  /*c4f0*/  ISETP.GE.AND P5, PT, R211, UR7, PT ;  /* 0x00000007d3007c0c */ /* 0x000fe4000bfa6270 */
[----:B0-----:R-:W-:-:S04]  /*c500*/  @!P0 LEA R4, P6, R214, R13, 0x2 ;  /* 0x0000000dd6048211 */ /* 0x001fc800078c10ff */
[----:B------:R-:W-:Y:S02]  /*c510*/  @!P0 LEA.HI.X R5, R214, R12, R164, 0x2, P6 ;  /* 0x0000000cd6058211 */ /* 0x000fe400030f14a4 */
[----:B-1----:R-:W-:-:S03]  /*c520*/  @!P1 LEA R8, P3, R213, R13, 0x2 ;  /* 0x0000000dd5089211 */ /* 0x002fc600078610ff */
[----:B------:R0:W-:Y:S01]  /*c530*/  @!P0 ST.E.64 desc[UR44][R4.64], R92 ;  /* 0x0000005c04008985 */ /* 0x0001e2000c101b2c */
[-C--:B------:R-:W-:Y:S02]  /*c540*/  @!P1 LEA.HI.X R9, R213, R12.reuse, R163, 0x2, P3 ;  /* 0x0000000cd5099211 */ /* 0x080fe400018f14a3 */
[----:B------:R-:W-:Y:S02]  /*c550*/  ISETP.GE.AND P3, PT, R209, UR7, PT ;  /* 0x00000007d1007c0c */ /* 0x000fe4000bf66270 */
[CC--:B--2---:R-:W-:Y:S01]  /*c560*/  @!P2 LEA R10, P6, R212.reuse, R13.reuse, 0x2 ;  /* 0x0000000dd40aa211 */ /* 0x0c4fe200078c10ff */
[----:B------:R1:W-:Y:S01]  /*c570*/  @!P1 ST.E.64 desc[UR44][R8.64], R96 ;  /* 0x0000006008009985 */ /* 0x0003e2000c101b2c */
[----:B------:R-:W-:Y:S02]  /*c580*/  ISETP.GE.AND P1, PT, R207, UR7, PT ;  /* 0x00000007cf007c0c */ /* 0x000fe4000bf26270 */
[----:B------:R-:W-:Y:S02]  /*c590*/  @!P2 LEA.HI.X R11, R212, R12, R162, 0x2, P6 ;  /* 0x0000000cd40ba211 */ /* 0x000fe400030f14a2 */
[----:B0-----:R-:W-:-:S03]  /*c5a0*/  @!P5 LEA R4, P6, R211, R13, 0x2 ;  /* 0x0000000dd304d211 */ /* 0x001fc600078c10ff */
[----:B------:R0:W-:Y:S01]  /*c5b0*/  @!P2 ST.E.64 desc[UR44][R10.64], R100 ;  /* 0x000000640a00a985 */ /* 0x0001e2000c101b2c */
[----:B------:R-:W-:Y:S02]  /*c5c0*/  ISETP.GE.AND P2, PT, R208, UR7, PT ;  /* 0x00000007d0007c0c */ /* 0x000fe4000bf46270 */
[----:B------:R-:W-:Y:S02]  /*c5d0*/  @!P5 LEA.HI.X R5, R211, R12, R161, 0x2, P6 ;  /* 0x0000000cd305d211 */ /* 0x000fe400030f14a1 */
[----:B-1----:R-:W-:-:S03]  /*c5e0*/  @!P4 LEA R8, P0, R210, R13, 0x2 ;  /* 0x0000000dd208c211 */ /* 0x002fc600078010ff */
[----:B------:R1:W-:Y:S01]  /*c5f0*/  @!P5 ST.E.64 desc[UR44][R4.64], R104 ;  /* 0x000000680400d985 */ /* 0x0003e2000c101b2c */
[-C--:B------:R-:W-:Y:S02]  /*c600*/  @!P4 LEA.HI.X R9, R210, R12.reuse, R160, 0x2, P0 ;  /* 0x0000000cd209c211 */ /* 0x080fe400000f14a0 */
[----:B------:R-:W-:Y:S02]  /*c610*/  ISETP.GE.AND P0, PT, R206, UR7, PT ;  /* 0x00000007ce007c0c */ /* 0x000fe4000bf06270 */
[CC--:B0-----:R-:W-:Y:S01]  /*c620*/  @!P3 LEA R10, P6, R209.reuse, R13.reuse, 0x2 ;  /* 0x0000000dd10ab211 */ /* 0x0c1fe200078c10ff */
[----:B------:R0:W-:Y:S03]  /*c630*/  @!P4 ST.E.64 desc[UR44][R8.64], R108 ;  /* 0x0000006c0800c985 */ /* 0x0001e6000c101b2c */
[----:B------:R-:W-:Y:S02]  /*c640*/  @!P3 LEA.HI.X R11, R209, R12, R159, 0x2, P6 ;  /* 0x0000000cd10bb211 */ /* 0x000fe400030f149f */
[----:B-1----:R-:W-:-:S03]  /*c650*/  @!P2 LEA R4, P4, R208, R13, 0x2 ;  /* 0x0000000dd004a211 */ /* 0x002fc600078810ff */
[----:B------:R1:W-:Y:S01]  /*c660*/  @!P3 ST.E.64 desc[UR44][R10.64], R112 ;  /* 0x000000700a00b985 */ /* 0x0003e2000c101b2c */
[----:B------:R-:W-:Y:S02]  /*c670*/  ISETP.GE.AND P3, PT, R205, UR7, PT ;  /* 0x00000007cd007c0c */ /* 0x000fe4000bf66270 */
[-C--:B------:R-:W-:Y:S02]  /*c680*/  @!P2 LEA.HI.X R5, R208, R12.reuse, R158, 0x2, P4 ;  /* 0x0000000cd005a211 */ /* 0x080fe400020f149e */
[----:B------:R-:W-:Y:S02]  /*c690*/  ISETP.GE.AND P4, PT, R204, UR7, PT ;  /* 0x00000007cc007c0c */ /* 0x000fe4000bf86270 */
[----:B0-----:R-:W-:Y:S01]  /*c6a0*/  @!P1 LEA R8, P5, R207, R13, 0x2 ;  /* 0x0000000dcf089211 */ /* 0x001fe200078a10ff */
[----:B------:R0:W-:Y:S01]  /*c6b0*/  @!P2 ST.E.64 desc[UR44][R4.64], R116 ;  /* 0x000000740400a985 */ /* 0x0001e2000c101b2c */
[----:B------:R-:W-:Y:S02]  /*c6c0*/  ISETP.GE.AND P2, PT, R203, UR7, PT ;  /* 0x00000007cb007c0c */ /* 0x000fe4000bf46270 */
[----:B------:R-:W-:-:S02]  /*c6d0*/  @!P1 LEA.HI.X R9, R207, R12, R157, 0x2, P5 ;  /* 0x0000000ccf099211 */ /* 0x000fc400028f149d */
[----:B-1----:R-:W-:-:S03]  /*c6e0*/  @!P0 LEA R10, P6, R206, R13, 0x2 ;  /* 0x0000000dce0a8211 */ /* 0x002fc600078c10ff */
[----:B------:R1:W-:Y:S01]  /*c6f0*/  @!P1 ST.E.64 desc[UR44][R8.64], R120 ;  /* 0x0000007808009985 */ /* 0x0003e2000c101b2c */
[----:B------:R-:W-:Y:S02]  /*c700*/  ISETP.GE.AND P1, PT, R202, UR7, PT ;  /* 0x00000007ca007c0c */ /* 0x000fe4000bf26270 */
[----:B------:R-:W-:Y:S02]  /*c710*/  @!P0 LEA.HI.X R11, R206, R12, R156, 0x2, P6 ;  /* 0x0000000cce0b8211 */ /* 0x000fe400030f149c */
[----:B0-----:R-:W-:-:S03]  /*c720*/  @!P3 LEA R4, P5, R205, R13, 0x2 ;  /* 0x0000000dcd04b211 */ /* 0x001fc600078a10ff */
[----:B------:R0:W-:Y:S01]  /*c730*/  @!P0 ST.E.64 desc[UR44][R10.64], R124 ;  /* 0x0000007c0a008985 */ /* 0x0001e2000c101b2c */
[----:B------:R-:W-:Y:S02]  /*c740*/  ISETP.GE.AND P0, PT, R201, UR7, PT ;  /* 0x00000007c9007c0c */ /* 0x000fe4000bf06270 */
[-C--:B------:R-:W-:Y:S02]  /*c750*/  @!P3 LEA.HI.X R5, R205, R12.reuse, R155, 0x2, P5 ;  /* 0x0000000ccd05b211 */ /* 0x080fe400028f149b */
[----:B------:R-:W-:Y:S02]  /*c760*/  ISETP.GE.AND P5, PT, R200, UR7, PT ;  /* 0x00000007c8007c0c */ /* 0x000fe4000bfa6270 */
[C---:B-1----:R-:W-:Y:S01]  /*c770*/  @!P4 LEA R8, P6, R204.reuse, R13, 0x2 ;  /* 0x0000000dcc08c211 */ /* 0x042fe200078c10ff */
[----:B------:R1:W-:Y:S03]  /*c780*/  @!P3 ST.E.64 desc[UR44][R4.64], R128 ;  /* 0x000000800400b985 */ /* 0x0003e6000c101b2c */
[----:B------:R-:W-:-:S02]  /*c790*/  @!P4 LEA.HI.X R9, R204, R12, R154, 0x2, P6 ;  /* 0x0000000ccc09c211 */ /* 0x000fc400030f149a */
[----:B0-----:R-:W-:-:S03]  /*c7a0*/  @!P1 LEA R10, P6, R202, R13, 0x2 ;  /* 0x0000000dca0a9211 */ /* 0x001fc600078c10ff */
[----:B------:R0:W-:Y:S01]  /*c7b0*/  @!P4 ST.E.64 desc[UR44][R8.64], R132 ;  /* 0x000000840800c985 */ /* 0x0001e2000c101b2c */
[----:B------:R-:W-:Y:S02]  /*c7c0*/  @!P1 LEA.HI.X R11, R202, R12, R152, 0x2, P6 ;  /* 0x0000000cca0b9211 */ /* 0x000fe400030f1498 */
[----:B-1----:R-:W-:-:S04]  /*c7d0*/  @!P2 LEA R4, P3, R203, R13, 0x2 ;  /* 0x0000000dcb04a211 */ /* 0x002fc800078610ff */
[-C--:B------:R-:W-:Y:S02]  /*c7e0*/  @!P2 LEA.HI.X R5, R203, R12.reuse, R153, 0x2, P3 ;  /* 0x0000000ccb05a211 */ /* 0x080fe400018f1499 */
[CC--:B------:R-:W-:Y:S02]  /*c7f0*/  @!P5 LEA R14, P3, R200.reuse, R13.reuse, 0x2 ;  /* 0x0000000dc80ed211 */ /* 0x0c0fe400078610ff */
[C---:B0-----:R-:W-:Y:S01]  /*c800*/  @!P0 LEA R8, P4, R201.reuse, R13, 0x2 ;  /* 0x0000000dc9088211 */ /* 0x041fe200078810ff */
[----:B------:R0:W-:Y:S01]  /*c810*/  @!P2 ST.E.64 desc[UR44][R4.64], R136 ;  /* 0x000000880400a985 */ /* 0x0001e2000c101b2c */
[-C--:B------:R-:W-:Y:S02]  /*c820*/  @!P5 LEA.HI.X R15, R200, R12.reuse, R22, 0x2, P3 ;  /* 0x0000000cc80fd211 */ /* 0x080fe400018f1416 */
[----:B------:R-:W-:Y:S01]  /*c830*/  @!P0 LEA.HI.X R9, R201, R12, R23, 0x2, P4 ;  /* 0x0000000cc9098211 */ /* 0x000fe200020f1417 */
[----:B------:R0:W-:Y:S04]  /*c840*/  @!P1 ST.E.64 desc[UR44][R10.64], R140 ;  /* 0x0000008c0a009985 */ /* 0x0001e8000c101b2c */
[----:B------:R0:W-:Y:S04]  /*c850*/  @!P0 ST.E.64 desc[UR44][R8.64], R144 ;  /* 0x0000009008008985 */ /* 0x0001e8000c101b2c */
[----:B------:R0:W-:Y:S02]  /*c860*/  @!P5 ST.E.64 desc[UR44][R14.64], R148 ;  /* 0x000000940e00d985 */ /* 0x0001e4000c101b2c */
.L_x_1040:
[----:B------:R-:W-:Y:S05]  /*c870*/  BSYNC B1 ;  /* 0x0000000000017941 */ /* 0x000fea0003800000 */
.L_x_1039:
[----:B------:R-:W-:Y:S01]  /*c880*/  VIADD R7, R7, 0x8 ;  /* 0x0000000807077836 */ /* 0x000fe20000000000 */
[----:B------:R3:W4:Y:S04]  /*c890*/  SHFL.IDX PT, R18, R3, 0x1, 0x1c1f ;  /* 0x003c1f0003127f89 */ /* 0x00072800000e0000 */
[----:B------:R-:W-:Y:S01]  /*c8a0*/  ISETP.GE.AND P0, PT, R7, UR6, PT ;  /* 0x0000000607007c0c */ /* 0x000fe2000bf06270 */
[----:B------:R-:W0:-:S12]  /*c8b0*/  SHFL.IDX PT, R0, R0, 0x1, 0x1c1f ;  /* 0x003c1f0000007f89 */ /* 0x000e1800000e0000 */
[----:B---3--:R-:W-:Y:S05]  /*c8c0*/  @P0 BRA `(.L_x_1038) ;  /* 0x0000001400d80947 */ /* 0x008fea0003800000 */
[----:B------:R-:W-:Y:S02]  /*c8d0*/  ULDC UR6, c[0x0][0xbc8] ;  /* 0x0002f20000067ab9 */ /* 0x000fe40000000800 */
[----:B------:R-:W-:Y:S02]  /*c8e0*/  ISETP.GE.AND P4, PT, R19, UR6, PT ;  /* 0x0000000613007c0c */ /* 0x000fe4000bf86270 */
[----:B------:R-:W-:Y:S02]  /*c8f0*/  ISETP.GE.AND P2, PT, R179, UR6, PT ;  /* 0x00000006b3007c0c */ /* 0x000fe4000bf46270 */
[----:B------:R-:W-:Y:S02]  /*c900*/  ISETP.GE.AND P1, PT, R177, UR6, PT ;  /* 0x00000006b1007c0c */ /* 0x000fe4000bf26270 */
[----:B------:R-:W-:-:S07]  /*c910*/  ISETP.GE.AND P0, PT, R229, UR6, PT ;  /* 0x00000006e5007c0c */ /* 0x000fce000bf06270 */
[----:B0-----:R-:W-:-:S04]  /*c920*/  @!P4 LEA R4, P3, R19, R0, 0x2 ;  /* 0x000000001304c211 */ /* 0x001fc800078610ff */
[----:B----4-:R-:W-:Y:S02]  /*c930*/  @!P4 LEA.HI.X R5, R19, R18, R181, 0x2, P3 ;  /* 0x000000121305c211 */ /* 0x010fe400018f14b5 */
[----:B------:R-:W-:Y:S02]  /*c940*/  ISETP.GE.AND P3, PT, R228, UR6, PT ;  /* 0x00000006e4007c0c */ /* 0x000fe4000bf66270 */
[----:B------:R-:W-:Y:S01]  /*c950*/  @!P1 LEA R8, P5, R177, R0, 0x2 ;  /* 0x00000000b1089211 */ /* 0x000fe200078a10ff */
[----:B------:R0:W-:Y:S01]  /*c960*/  @!P4 ST.E.64 desc[UR44][R4.64], R26 ;  /* 0x0000001a0400c985 */ /* 0x0001e2000c101b2c */
[----:B------:R-:W-:Y:S02]  /*c970*/  ISETP.GE.AND P4, PT, R227, UR6, PT ;  /* 0x00000006e3007c0c */ /* 0x000fe4000bf86270 */
[----:B------:R-:W-:Y:S02]  /*c980*/  @!P1 LEA.HI.X R9, R177, R18, R178, 0x2, P5 ;  /* 0x00000012b1099211 */ /* 0x000fe400028f14b2 */
[----:B------:R-:W-:-:S02]  /*c990*/  ISETP.GE.AND P5, PT, R226, UR6, PT ;  /* 0x00000006e2007c0c */ /* 0x000fc4000bfa6270 */
[----:B0-----:R-:W-:-:S04]  /*c9a0*/  @!P2 LEA R4, P6, R179, R0, 0x2 ;  /* 0x00000000b304a211 */ /* 0x001fc800078c10ff */
[----:B------:R-:W-:Y:S02]  /*c9b0*/  @!P2 LEA.HI.X R5, R179, R18, R180, 0x2, P6 ;  /* 0x00000012b305a211 */ /* 0x000fe400030f14b4 */
[----:B------:R-:W-:-:S03]  /*c9c0*/  @!P0 LEA R10, P6, R229, R0, 0x2 ;  /* 0x00000000e50a8211 */ /* 0x000fc600078c10ff */
[----:B------:R0:W-:Y:S01]  /*c9d0*/  @!P2 ST.E.64 desc[UR44][R4.64], R30 ;  /* 0x0000001e0400a985 */ /* 0x0001e2000c101b2c */
[----:B------:R-:W-:-:S03]  /*c9e0*/  @!P0 LEA.HI.X R11, R229, R18, R176, 0x2, P6 ;  /* 0x00000012e50b8211 */ /* 0x000fc600030f14b0 */
[----:B------:R3:W-:Y:S04]  /*c9f0*/  @!P1 ST.E.64 desc[UR44][R8.64], R34 ;  /* 0x0000002208009985 */ /* 0x0007e8000c101b2c */
[----:B------:R4:W-:Y:S01]  /*ca00*/  @!P0 ST.E.64 desc[UR44][R10.64], R38 ;  /* 0x000000260a008985 */ /* 0x0009e2000c101b2c */
[----:B------:R-:W-:Y:S02]  /*ca10*/  ISETP.GE.AND P0, PT, R225, UR6, PT ;  /* 0x00000006e1007c0c */ /* 0x000fe4000bf06270 */
[CC--:B0-----:R-:W-:Y:S02]  /*ca20*/  @!P3 LEA R4, P1, R228.reuse, R0.reuse, 0x2 ;  /* 0x00000000e404b211 */ /* 0x0c1fe400078210ff */
[----:B---3--:R-:W-:Y:S02]  /*ca30*/  @!P4 LEA R8, P2, R227, R0, 0x2 ;  /* 0x00000000e308c211 */ /* 0x008fe400078410ff */
[----:B------:R-:W-:-:S02]  /*ca40*/  @!P3 LEA.HI.X R5, R228, R18, R175, 0x2, P1 ;  /* 0x00000012e405b211 */ /* 0x000fc400008f14af */
[----:B------:R-:W-:Y:S02]  /*ca50*/  ISETP.GE.AND P1, PT, R224, UR6, PT ;  /* 0x00000006e0007c0c */ /* 0x000fe4000bf26270 */
[----:B------:R-:W-:Y:S01]  /*ca60*/  @!P4 LEA.HI.X R9, R227, R18, R174, 0x2, P2 ;  /* 0x00000012e309c211 */ /* 0x000fe200010f14ae */
[----:B------:R0:W-:Y:S01]  /*ca70*/  @!P3 ST.E.64 desc[UR44][R4.64], R42 ;  /* 0x0000002a0400b985 */ /* 0x0001e2000c101b2c */
[----:B------:R-:W-:Y:S02]  /*ca80*/  ISETP.GE.AND P2, PT, R223, UR6, PT ;  /* 0x00000006df007c0c */ /* 0x000fe4000bf46270 */
[C---:B----4-:R-:W-:Y:S01]  /*ca90*/  @!P5 LEA R10, P6, R226.reuse, R0, 0x2 ;  /* 0x00000000e20ad211 */ /* 0x050fe200078c10ff */
[----:B------:R3:W-:Y:S01]  /*caa0*/  @!P4 ST.E.64 desc[UR44][R8.64], R46 ;  /* 0x0000002e0800c985 */ /* 0x0007e2000c101b2c */
[----:B------:R-:W-:Y:S02]  /*cab0*/  ISETP.GE.AND P3, PT, R221, UR6, PT ;  /* 0x00000006dd007c0c */ /* 0x000fe4000bf66270 */
[----:B------:R-:W-:-:S02]  /*cac0*/  @!P5 LEA.HI.X R11, R226, R18, R21, 0x2, P6 ;  /* 0x00000012e20bd211 */ /* 0x000fc400030f1415 */
[CC--:B--2---:R-:W-:Y:S02]  /*cad0*/  @!P0 LEA R12, P6, R225.reuse, R0.reuse, 0x2 ;  /* 0x00000000e10c8211 */ /* 0x0c4fe400078c10ff */
[----:B------:R-:W-:Y:S01]  /*cae0*/  ISETP.GE.AND P4, PT, R220, UR6, PT ;  /* 0x00000006dc007c0c */ /* 0x000fe2000bf86270 */
[----:B------:R2:W-:Y:S01]  /*caf0*/  @!P5 ST.E.64 desc[UR44][R10.64], R50 ;  /* 0x000000320a00d985 */ /* 0x0005e2000c101b2c */
[C---:B------:R-:W-:Y:S02]  /*cb00*/  @!P1 LEA R14, P5, R224.reuse, R0, 0x2 ;  /* 0x00000000e00e9211 */ /* 0x040fe400078a10ff */
[----:B-1----:R-:W-:Y:S02]  /*cb10*/  @!P0 LEA.HI.X R13, R225, R18, R20, 0x2, P6 ;  /* 0x00000012e10d8211 */ /* 0x002fe400030f1414 */
[----:B------:R-:W-:Y:S02]  /*cb20*/  @!P2 LEA R20, P6, R223, R0, 0x2 ;  /* 0x00000000df14a211 */ /* 0x000fe400078c10ff */
[----:B------:R-:W-:Y:S01]  /*cb30*/  @!P1 LEA.HI.X R15, R224, R18, R173, 0x2, P5 ;  /* 0x00000012e00f9211 */ /* 0x000fe200028f14ad */
[----:B------:R1:W-:Y:S01]  /*cb40*/  @!P0 ST.E.64 desc[UR44][R12.64], R54 ;  /* 0x000000360c008985 */ /* 0x0003e2000c101b2c */
[----:B------:R-:W-:-:S02]  /*cb50*/  ISETP.GE.AND P5, PT, R219, UR6, PT ;  /* 0x00000006db007c0c */ /* 0x000fc4000bfa6270 */
[----:B------:R-:W-:Y:S01]  /*cb60*/  @!P2 LEA.HI.X R21, R223, R18, R172, 0x2, P6 ;  /* 0x00000012df15a211 */ /* 0x000fe200030f14ac */
[----:B------:R4:W-:Y:S01]  /*cb70*/  @!P1 ST.E.64 desc[UR44][R14.64], R58 ;  /* 0x0000003a0e009985 */ /* 0x0009e2000c101b2c */
[----:B------:R-:W-:Y:S02]  /*cb80*/  ISETP.GE.AND P0, PT, R218, UR6, PT ;  /* 0x00000006da007c0c */ /* 0x000fe4000bf06270 */
[-C--:B0-----:R-:W-:Y:S01]  /*cb90*/  @!P3 LEA R4, P6, R221, R0.reuse, 0x2 ;  /* 0x00000000dd04b211 */ /* 0x081fe200078c10ff */
[----:B------:R0:W-:Y:S01]  /*cba0*/  @!P2 ST.E.64 desc[UR44][R20.64], R62 ;  /* 0x0000003e1400a985 */ /* 0x0001e2000c101b2c */
[----:B---3--:R-:W-:Y:S02]  /*cbb0*/  @!P4 LEA R8, P2, R220, R0, 0x2 ;  /* 0x00000000dc08c211 */ /* 0x008fe400078410ff */
[----:B------:R-:W-:Y:S02]  /*cbc0*/  ISETP.GE.AND P1, PT, R217, UR6, PT ;  /* 0x00000006d9007c0c */ /* 0x000fe4000bf26270 */
[----:B------:R-:W-:-:S02]  /*cbd0*/  @!P3 LEA.HI.X R5, R221, R18, R171, 0x2, P6 ;  /* 0x00000012dd05b211 */ /* 0x000fc400030f14ab */
[----:B------:R-:W-:Y:S02]  /*cbe0*/  @!P4 LEA.HI.X R9, R220, R18, R170, 0x2, P2 ;  /* 0x00000012dc09c211 */ /* 0x000fe400010f14aa */
[----:B------:R-:W-:Y:S01]  /*cbf0*/  ISETP.GE.AND P2, PT, R216, UR6, PT ;  /* 0x00000006d8007c0c */ /* 0x000fe2000bf46270 */
[----:B------:R-:W-:Y:S01]  /*cc00*/  @!P3 ST.E.64 desc[UR44][R4.64], R66 ;  /* 0x000000420400b985 */ /* 0x000fe2000c101b2c */
[----:B--2---:R-:W-:-:S03]  /*cc10*/  @!P5 LEA R10, P6, R219, R0, 0x2 ;  /* 0x00000000db0ad211 */ /* 0x004fc600078c10ff */
[----:B------:R2:W-:Y:S01]  /*cc20*/  @!P4 ST.E.64 desc[UR44][R8.64], R70 ;  /* 0x000000460800c985 */ /* 0x0005e2000c101b2c */
[----:B------:R-:W-:Y:S02]  /*cc30*/  @!P5 LEA.HI.X R11, R219, R18, R169, 0x2, P6 ;  /* 0x00000012db0bd211 */ /* 0x000fe400030f14a9 */
[CC--:B-1----:R-:W-:Y:S02]  /*cc40*/  @!P0 LEA R12, P4, R218.reuse, R0.reuse, 0x2 ;  /* 0x00000000da0c8211 */ /* 0x0c2fe400078810ff */
[----:B----4-:R-:W-:Y:S01]  /*cc50*/  @!P1 LEA R14, P3, R217, R0, 0x2 ;  /* 0x00000000d90e9211 */ /* 0x010fe200078610ff */
[----:B------:R1:W-:Y:S01]  /*cc60*/  @!P5 ST.E.64 desc[UR44][R10.64], R74 ;  /* 0x0000004a0a00d985 */ /* 0x0003e2000c101b2c */
[----:B------:R-:W-:Y:S02]  /*cc70*/  @!P0 LEA.HI.X R13, R218, R18, R168, 0x2, P4 ;  /* 0x00000012da0d8211 */ /* 0x000fe400020f14a8 */
[----:B------:R-:W-:Y:S02]  /*cc80*/  ISETP.GE.AND P4, PT, R214, UR6, PT ;  /* 0x00000006d6007c0c */ /* 0x000fe4000bf86270 */
[----:B------:R-:W-:Y:S01]  /*cc90*/  ISETP.GE.AND P5, PT, R215, UR6, PT ;  /* 0x00000006d7007c0c */ /* 0x000fe2000bfa6270 */
[----:B------:R3:W-:Y:S01]  /*cca0*/  @!P0 ST.E.64 desc[UR44][R12.64], R78 ;  /* 0x0000004e0c008985 */ /* 0x0007e2000c101b2c */
[----:B0-----:R-:W-:-:S02]  /*ccb0*/  @!P2 LEA R20, P6, R216, R0, 0x2 ;  /* 0x00000000d814a211 */ /* 0x001fc400078c10ff */
[-C--:B------:R-:W-:Y:S02]  /*ccc0*/  @!P1 LEA.HI.X R15, R217, R18.reuse, R167, 0x2, P3 ;  /* 0x00000012d90f9211 */ /* 0x080fe400018f14a7 */
[----:B------:R-:W-:Y:S02]  /*ccd0*/  ISETP.GE.AND P3, PT, R213, UR6, PT ;  /* 0x00000006d5007c0c */ /* 0x000fe4000bf66270 */
[----:B------:R-:W-:Y:S01]  /*cce0*/  @!P2 LEA.HI.X R21, R216, R18, R166, 0x2, P6 ;  /* 0x00000012d815a211 */ /* 0x000fe200030f14a6 */
[----:B------:R0:W-:Y:S01]  /*ccf0*/  @!P1 ST.E.64 desc[UR44][R14.64], R82 ;  /* 0x000000520e009985 */ /* 0x0001e2000c101b2c */
[----:B------:R-:W-:Y:S02]  /*cd00*/  ISETP.GE.AND P1, PT, R211, UR6, PT ;  /* 0x00000006d3007c0c */ /* 0x000fe4000bf26270 */
[----:B--2---:R-:W-:Y:S01]  /*cd10*/  @!P4 LEA R8, P0, R214, R0, 0x2 ;  /* 0x00000000d608c211 */ /* 0x004fe200078010ff */
[----:B------:R2:W-:Y:S01]  /*cd20*/  @!P2 ST.E.64 desc[UR44][R20.64], R86 ;  /* 0x000000561400a985 */ /* 0x0005e2000c101b2c */
[----:B------:R-:W-:-:S02]  /*cd30*/  ISETP.GE.AND P2, PT, R212, UR6, PT ;  /* 0x00000006d4007c0c */ /* 0x000fc4000bf46270 */
[C---:B------:R-:W-:Y:S02]  /*cd40*/  @!P5 LEA R4, P6, R215.reuse, R0, 0x2 ;  /* 0x00000000d704d211 */ /* 0x040fe400078c10ff */
[-C--:B------:R-:W-:Y:S02]  /*cd50*/  @!P4 LEA.HI.X R9, R214, R18.reuse, R164, 0x2, P0 ;  /* 0x00000012d609c211 */ /* 0x080fe400000f14a4 */
[----:B------:R-:W-:Y:S02]  /*cd60*/  @!P5 LEA.HI.X R5, R215, R18, R165, 0x2, P6 ;  /* 0x00000012d705d211 */ /* 0x000fe400030f14a5 */
[----:B------:R-:W-:Y:S02]  /*cd70*/  ISETP.GE.AND P0, PT, R210, UR6, PT ;  /* 0x00000006d2007c0c */ /* 0x000fe4000bf06270 */
[----:B-1----:R-:W-:Y:S01]  /*cd80*/  @!P3 LEA R10, P6, R213, R0, 0x2 ;  /* 0x00000000d50ab211 */ /* 0x002fe200078c10ff */
[----:B------:R1:W-:Y:S01]  /*cd90*/  @!P5 ST.E.64 desc[UR44][R4.64], R90 ;  /* 0x0000005a0400d985 */ /* 0x0003e2000c101b2c */
[----:B------:R-:W-:-:S02]  /*cda0*/  ISETP.GE.AND P5, PT, R209, UR6, PT ;  /* 0x00000006d1007c0c */ /* 0x000fc4000bfa6270 */
[----:B------:R-:W-:Y:S01]  /*cdb0*/  @!P3 LEA.HI.X R11, R213, R18, R163, 0x2, P6 ;  /* 0x00000012d50bb211 */ /* 0x000fe200030f14a3 */
[----:B------:R4:W-:Y:S01]  /*cdc0*/  @!P4 ST.E.64 desc[UR44][R8.64], R94 ;  /* 0x0000005e0800c985 */ /* 0x0009e2000c101b2c */
[-C--:B---3--:R-:W-:Y:S02]  /*cdd0*/  @!P2 LEA R12, P6, R212, R0.reuse, 0x2 ;  /* 0x00000000d40ca211 */ /* 0x088fe400078c10ff */
[----:B------:R-:W-:Y:S01]  /*cde0*/  ISETP.GE.AND P4, PT, R208, UR6, PT ;  /* 0x00000006d0007c0c */ /* 0x000fe2000bf86270 */
[----:B------:R3:W-:Y:S01]  /*cdf0*/  @!P3 ST.E.64 desc[UR44][R10.64], R98 ;  /* 0x000000620a00b985 */ /* 0x0007e2000c101b2c */
[----:B0-----:R-:W-:Y:S02]  /*ce00*/  @!P1 LEA R14, P3, R211, R0, 0x2 ;  /* 0x00000000d30e9211 */ /* 0x001fe400078610ff */
[----:B------:R-:W-:Y:S02]  /*ce10*/  @!P2 LEA.HI.X R13, R212, R18, R162, 0x2, P6 ;  /* 0x00000012d40da211 */ /* 0x000fe400030f14a2 */
[----:B--2---:R-:W-:-:S02]  /*ce20*/  @!P0 LEA R20, P6, R210, R0, 0x2 ;  /* 0x00000000d2148211 */ /* 0x004fc400078c10ff */
[-C--:B------:R-:W-:Y:S01]  /*ce30*/  @!P1 LEA.HI.X R15, R211, R18.reuse, R161, 0x2, P3 ;  /* 0x00000012d30f9211 */ /* 0x080fe200018f14a1 */
[----:B------:R0:W-:Y:S01]  /*ce40*/  @!P2 ST.E.64 desc[UR44][R12.64], R102 ;  /* 0x000000660c00a985 */ /* 0x0001e2000c101b2c */
[----:B------:R-:W-:Y:S02]  /*ce50*/  ISETP.GE.AND P3, PT, R207, UR6, PT ;  /* 0x00000006cf007c0c */ /* 0x000fe4000bf66270 */
[----:B------:R-:W-:Y:S01]  /*ce60*/  @!P0 LEA.HI.X R21, R210, R18, R160, 0x2, P6 ;  /* 0x00000012d2158211 */ /* 0x000fe200030f14a0 */
[----:B------:R2:W-:Y:S01]  /*ce70*/  @!P1 ST.E.64 desc[UR44][R14.64], R106 ;  /* 0x0000006a0e009985 */ /* 0x0005e2000c101b2c */
[-C--:B-1----:R-:W-:Y:S02]  /*ce80*/  @!P5 LEA R4, P1, R209, R0.reuse, 0x2 ;  /* 0x00000000d104d211 */ /* 0x082fe400078210ff */
[----:B----4-:R-:W-:Y:S01]  /*ce90*/  @!P4 LEA R8, P2, R208, R0, 0x2 ;  /* 0x00000000d008c211 */ /* 0x010fe200078410ff */
[----:B------:R-:W-:Y:S01]  /*cea0*/  @!P0 ST.E.64 desc[UR44][R20.64], R110 ;  /* 0x0000006e14008985 */ /* 0x000fe2000c101b2c */
[----:B------:R-:W-:-:S02]  /*ceb0*/  ISETP.GE.AND P0, PT, R206, UR6, PT ;  /* 0x00000006ce007c0c */ /* 0x000fc4000bf06270 */
[----:B------:R-:W-:Y:S02]  /*cec0*/  @!P5 LEA.HI.X R5, R209, R18, R159, 0x2, P1 ;  /* 0x00000012d105d211 */ /* 0x000fe400008f149f */
[----:B------:R-:W-:Y:S02]  /*ced0*/  ISETP.GE.AND P1, PT, R205, UR6, PT ;  /* 0x00000006cd007c0c */ /* 0x000fe4000bf26270 */
[C---:B---3--:R-:W-:Y:S01]  /*cee0*/  @!P3 LEA R10, P6, R207.reuse, R0, 0x2 ;  /* 0x00000000cf0ab211 */ /* 0x048fe200078c10ff */
[----:B------:R1:W-:Y:S01]  /*cef0*/  @!P5 ST.E.64 desc[UR44][R4.64], R114 ;  /* 0x000000720400d985 */ /* 0x0003e2000c101b2c */
[-C--:B------:R-:W-:Y:S02]  /*cf00*/  @!P4 LEA.HI.X R9, R208, R18.reuse, R158, 0x2, P2 ;  /* 0x00000012d009c211 */ /* 0x080fe400010f149e */
[----:B------:R-:W-:Y:S02]  /*cf10*/  @!P3 LEA.HI.X R11, R207, R18, R157, 0x2, P6 ;  /* 0x00000012cf0bb211 */ /* 0x000fe400030f149d */
[----:B------:R-:W-:Y:S01]  /*cf20*/  ISETP.GE.AND P2, PT, R202, UR6, PT ;  /* 0x00000006ca007c0c */ /* 0x000fe2000bf46270 */
[----:B------:R3:W-:Y:S01]  /*cf30*/  @!P4 ST.E.64 desc[UR44][R8.64], R118 ;  /* 0x000000760800c985 */ /* 0x0007e2000c101b2c */
[----:B------:R-:W-:-:S02]  /*cf40*/  ISETP.GE.AND P4, PT, R204, UR6, PT ;  /* 0x00000006cc007c0c */ /* 0x000fc4000bf86270 */
[C---:B0-----:R-:W-:Y:S01]  /*cf50*/  @!P0 LEA R12, P5, R206.reuse, R0, 0x2 ;  /* 0x00000000ce0c8211 */ /* 0x041fe200078a10ff */
[----:B------:R0:W-:Y:S01]  /*cf60*/  @!P3 ST.E.64 desc[UR44][R10.64], R122 ;  /* 0x0000007a0a00b985 */ /* 0x0001e2000c101b2c */
[----:B------:R-:W-:Y:S02]  /*cf70*/  ISETP.GE.AND P3, PT, R203, UR6, PT ;  /* 0x00000006cb007c0c */ /* 0x000fe4000bf66270 */
[----:B------:R-:W-:Y:S02]  /*cf80*/  @!P0 LEA.HI.X R13, R206, R18, R156, 0x2, P5 ;  /* 0x00000012ce0d8211 */ /* 0x000fe400028f149c */
[----:B------:R-:W-:Y:S02]  /*cf90*/  ISETP.GE.AND P5, PT, R201, UR6, PT ;  /* 0x00000006c9007c0c */ /* 0x000fe4000bfa6270 */
[-C--:B--2---:R-:W-:Y:S01]  /*cfa0*/  @!P1 LEA R14, P6, R205, R0.reuse, 0x2 ;  /* 0x00000000cd0e9211 */ /* 0x084fe200078c10ff */
[----:B------:R2:W-:Y:S02]  /*cfb0*/  @!P0 ST.E.64 desc[UR44][R12.64], R126 ;  /* 0x0000007e0c008985 */ /* 0x0005e4000c101b2c */
[----:B-1----:R-:W-:-:S02]  /*cfc0*/  @!P4 LEA R4, P0, R204, R0, 0x2 ;  /* 0x00000000cc04c211 */ /* 0x002fc400078010ff */
[----:B------:R-:W-:Y:S02]  /*cfd0*/  @!P1 LEA.HI.X R15, R205, R18, R155, 0x2, P6 ;  /* 0x00000012cd0f9211 */ /* 0x000fe400030f149b */
[----:B---3--:R-:W-:Y:S02]  /*cfe0*/  @!P3 LEA R8, P6, R203, R0, 0x2 ;  /* 0x00000000cb08b211 */ /* 0x008fe400078c10ff */
[----:B------:R-:W-:Y:S01]  /*cff0*/  @!P4 LEA.HI.X R5, R204, R18, R154, 0x2, P0 ;  /* 0x00000012cc05c211 */ /* 0x000fe200000f149a */
[----:B------:R2:W-:Y:S01]  /*d000*/  @!P1 ST.E.64 desc[UR44][R14.64], R130 ;  /* 0x000000820e009985 */ /* 0x0005e2000c101b2c */
[-C--:B0-----:R-:W-:Y:S02]  /*d010*/  @!P2 LEA R10, P1, R202, R0.reuse, 0x2 ;  /* 0x00000000ca0aa211 */ /* 0x081fe400078210ff */
[----:B------:R-:W-:Y:S01]  /*d020*/  @!P5 LEA R20, P0, R201, R0, 0x2 ;  /* 0x00000000c914d211 */ /* 0x000fe200078010ff */
        /* <DEDUP_REMOVED lines=9> */
[----:B--2---:R-:W-:-:S04]  /*d0c0*/  LEA R4, P0, R200, R0, 0x2 ;  /* 0x00000000c8047211 */ /* 0x004fc800078010ff */
[----:B------:R-:W-:-:S05]  /*d0d0*/  LEA.HI.X R5, R200, R18, R22, 0x2, P0 ;  /* 0x00000012c8057211 */ /* 0x000fca00000f1416 */
[----:B------:R0:W-:Y:S01]  /*d0e0*/  ST.E.64 desc[UR44][R4.64], R150 ;  /* 0x0000009604007985 */ /* 0x0001e2000c101b2c */
[----:B------:R-:W-:Y:S05]  /*d0f0*/  BRA `(.L_x_1038) ;  /* 0x0000000c00cc7947 */ /* 0x000fea0003800000 */
.L_x_1032:
[----:B------:R-:W0:Y:S01]  /*d100*/  LDC.64 R8, c[0x0][0xd00] ;  /* 0x00034000ff087b82 */ /* 0x000e220000000a00 */
[----:B------:R-:W-:Y:S01]  /*d110*/  ULDC.64 UR6, c[0x0][0xd08] ;  /* 0x0003420000067ab9 */ /* 0x000fe20000000a00 */
[----:B------:R-:W-:Y:S01]  /*d120*/  IMAD.MOV.U32 R3, RZ, RZ, RZ ;  /* 0x000000ffff037224 */ /* 0x000fe200078e00ff */
[----:B------:R-:W-:-:S04]  /*d130*/  ISETP.NE.U32.AND P0, PT, RZ, UR6, PT ;  /* 0x00000006ff007c0c */ /* 0x000fc8000bf05070 */
[----:B------:R-:W-:Y:S01]  /*d140*/  ISETP.NE.AND.EX P1, PT, RZ, UR7, PT, P0 ;  /* 0x00000007ff007c0c */ /* 0x000fe2000bf25300 */
[----:B------:R-:W1:Y:S01]  /*d150*/  LDC.64 R4, c[0x0][0xd00] ;  /* 0x00034000ff047b82 */ /* 0x000e620000000a00 */
[----:B0-----:R-:W-:-:S04]  /*d160*/  ISETP.NE.U32.AND P0, PT, R8, RZ, PT ;  /* 0x000000ff0800720c */ /* 0x001fc80003f05070 */
[----:B------:R-:W-:-:S07]  /*d170*/  ISETP.NE.AND.EX P0, PT, R9, RZ, PT, P0 ;  /* 0x000000ff0900720c */ /* 0x000fce0003f05300 */
[----:B------:R-:W0:Y:S01]  /*d180*/  @P1 LDC.64 R8, c[0x0][0xd08] ;  /* 0x00034200ff081b82 */ /* 0x000e220000000a00 */
[----:B------:R-:W-:Y:S01]  /*d190*/  ULDC UR6, c[0x0][0xb88] ;  /* 0x0002e20000067ab9 */ /* 0x000fe20000000800 */
[----:B-1----:R-:W-:-:S04]  /*d1a0*/  IMAD.WIDE R10, R192, 0x4, R4 ;  /* 0x00000004c00a7825 */ /* 0x002fc800078e0204 */
[----:B------:R-:W-:Y:S01]  /*d1b0*/  IMAD.U32 R0, RZ, RZ, UR6 ;  /* 0x00000006ff007e24 */ /* 0x000fe2000f8e00ff */
[----:B------:R1:W5:Y:S01]  /*d1c0*/  @P0 LDG.E R3, desc[UR44][R10.64] ;  /* 0x0000002c0a030981 */ /* 0x000362000c1e1900 */
[----:B0-----:R-:W-:-:S05]  /*d1d0*/  @P1 IMAD.WIDE R4, R192, 0x4, R8 ;  /* 0x00000004c0041825 */ /* 0x001fca00078e0208 */
[----:B------:R1:W5:Y:S01]  /*d1e0*/  @P1 LDG.E R0, desc[UR44][R4.64] ;  /* 0x0000002c04001981 */ /* 0x000362000c1e1900 */
[----:B------:R-:W-:Y:S01]  /*d1f0*/  ISETP.NE.AND P2, PT, R22, RZ, PT ;  /* 0x000000ff1600720c */ /* 0x000fe20003f45270 */
[----:B------:R-:W0:-:S12]  /*d200*/  S2R R7, SR_TID.X ;  /* 0x0000000000077919 */ /* 0x000e180000002100 */
[----:B------:R-:W2:Y:S01]  /*d210*/  @!P2 LDC R22, c[0x0][0xbd4] ;  /* 0x0002f500ff16ab82 */ /* 0x000ea20000000800 */
[----:B0-----:R-:W-:Y:S01]  /*d220*/  VIADD R28, R7, 0xffffff80 ;  /* 0xffffff80071c7836 */ /* 0x001fe20000000000 */
[----:B--2---:R-:W-:-:S04]  /*d230*/  ISETP.GT.AND P2, PT, R22, 0x1, PT ;  /* 0x000000011600780c */ /* 0x004fc80003f44270 */
[----:B------:R-:W-:Y:S01]  /*d240*/  ISETP.GT.AND P3, PT, R28, 0x3f, PT ;  /* 0x0000003f1c00780c */ /* 0x000fe20003f64270 */
[----:B-1----:R-:W-:-:S12]  /*d250*/  @P1 BRA `(.L_x_1041) ;  /* 0x0000000000101947 */ /* 0x002fd80003800000 */
[----:B------:R-:W-:Y:S05]  /*d260*/  @!P0 BRA `(.L_x_1041) ;  /* 0x00000000000c8947 */ /* 0x000fea0003800000 */
[----:B------:R-:W2:Y:S04]  /*d270*/  LDG.E R5, desc[UR44][R10.64] ;  /* 0x0000002c0a057981 */ /* 0x000ea8000c1e1900 */
[----:B-----5:R-:W2:Y:S02]  /*d280*/  LDG.E R0, desc[UR44][R10.64+0x4] ;  /* 0x0000042c0a007981 */ /* 0x020ea4000c1e1900 */
[----:B--2---:R-:W-:-:S07]  /*d290*/  IMAD.IADD R0, R0, 0x1, -R5 ;  /* 0x0000000100007824 */ /* 0x004fce00078e0a05 */
.L_x_1041:
[----:B------:R-:W-:Y:S01]  /*d2a0*/  BSSY B1, `(.L_x_1042) ;  /* 0x0000038000017945 */ /* 0x000fe20003800000 */
[----:B------:R-:W-:Y:S02]  /*d2b0*/  SEL R25, R192, RZ, !P0 ;  /* 0x000000ffc0197207 */ /* 0x000fe40004000000 */
[----:B------:R-:W-:Y:S02]  /*d2c0*/  SEL R222, R222, RZ, !P0 ;  /* 0x000000ffdede7207 */ /* 0x000fe40004000000 */
[----:B-----5:R-:W-:Y:S01]  /*d2d0*/  SHF.R.S32.HI R24, RZ, 0x1f, R3 ;  /* 0x0000001fff187819 */ /* 0x020fe20000011403 */
[----:B------:R-:W-:Y:S06]  /*d2e0*/  @P3 BRA `(.L_x_1043) ;  /* 0x0000000000cc3947 */ /* 0x000fec0003800000 */
[----:B------:R-:W0:Y:S01]  /*d2f0*/  S2R R4, SR_TID.X ;  /* 0x0000000000047919 */ /* 0x000e220000002100 */
[----:B------:R-:W1:Y:S01]  /*d300*/  LDC R27, c[0x0][0xce8] ;  /* 0x00033a00ff1b7b82 */ /* 0x000e620000000800 */
[----:B------:R-:W-:-:S04]  /*d310*/  IMAD.U32 R5, RZ, RZ, UR42 ;  /* 0x0000002aff057e24 */ /* 0x000fc8000f8e00ff */
[----:B0-----:R-:W-:Y:S02]  /*d320*/  IMAD R4, R5, 0x40, R4 ;  /* 0x0000004005047824 */ /* 0x001fe400078e0204 */
[----:B-1----:R-:W-:Y:S02]  /*d330*/  IMAD R5, R0, R27, RZ ;  /* 0x0000001b00057224 */ /* 0x002fe400078e02ff */
[----:B------:R-:W-:-:S05]  /*d340*/  VIADD R26, R4, 0xffffff80 ;  /* 0xffffff80041a7836 */ /* 0x000fca0000000000 */
[----:B------:R-:W-:-:S13]  /*d350*/  ISETP.GE.AND P0, PT, R26, R5, PT ;  /* 0x000000051a00720c */ /* 0x000fda0003f06270 */
[----:B------:R-:W-:Y:S05]  /*d360*/  @P0 BRA `(.L_x_1043) ;  /* 0x0000000000ac0947 */ /* 0x000fea0003800000 */
[----:B------:R-:W-:Y:S01]  /*d370*/  ISETP.NE.AND P1, PT, R27, 0x1, PT ;  /* 0x000000011b00780c */ /* 0x000fe20003f25270 */
[----:B------:R-:W0:Y:S01]  /*d380*/  LDC.64 R4, c[0x0][0xca8] ;  /* 0x00032a00ff047b82 */ /* 0x000e220000000a00 */
[----:B------:R-:W-:Y:S01]  /*d390*/  ISETP.GT.AND P0, PT, R22, 0x1, PT ;  /* 0x000000011600780c */ /* 0x000fe20003f04270 */
[----:B------:R-:W-:Y:S02]  /*d3a0*/  IMAD.MOV.U32 R22, RZ, RZ, 0xab8 ;  /* 0x00000ab8ff167424 */ /* 0x000fe400078e00ff */
[----:B------:R-:W-:Y:S01]  /*d3b0*/  IMAD.MOV.U32 R7, RZ, RZ, R26 ;  /* 0x000000ffff077224 */ /* 0x000fe200078e001a */
[----:B------:R-:W-:Y:S02]  /*d3c0*/  SEL R199, R199, RZ, P0 ;  /* 0x000000ffc7c77207 */ /* 0x000fe40000000000 */
[----:B------:R-:W-:-:S04]  /*d3d0*/  SEL R22, R22, 0xa78, P0 ;  /* 0x00000a7816167807 */ /* 0x000fc80000000000 */
[----:B------:R-:W1:Y:S08]  /*d3e0*/  LDC.64 R14, c[0x0][R22+0x220] ;  /* 0x00008800160e7b82 */ /* 0x000e700000000a00 */
[----:B------:R-:W2:Y:S08]  /*d3f0*/  @P1 LDC R21, c[0x0][0xcec] ;  /* 0x00033b00ff151b82 */ /* 0x000eb00000000800 */
[----:B------:R-:W3:Y:S08]  /*d400*/  LDC.64 R12, c[0x0][R22+0x218] ;  /* 0x00008600160c7b82 */ /* 0x000ef00000000a00 */
[----:B------:R-:W4:Y:S01]  /*d410*/  @P1 LDC R29, c[0x0][0xcf0] ;  /* 0x00033c00ff1d1b82 */ /* 0x000f220000000800 */
[----:B-1----:R-:W-:-:S04]  /*d420*/  IMAD R15, R15, R25, RZ ;  /* 0x000000190f0f7224 */ /* 0x002fc800078e02ff */
[----:B------:R-:W-:-:S03]  /*d430*/  IMAD R15, R14, R222, R15 ;  /* 0x000000de0e0f7224 */ /* 0x000fc600078e020f */
[----:B------:R-:W1:Y:S01]  /*d440*/  LDC.64 R10, c[0x0][R22+0x228] ;  /* 0x00008a00160a7b82 */ /* 0x000e620000000a00 */
[----:B--2---:R-:W-:-:S04]  /*d450*/  @P1 IMAD.HI.U32 R18, R26, R21, RZ ;  /* 0x000000151a121227 */ /* 0x004fc800078e00ff */
[----:B------:R-:W-:-:S03]  /*d460*/  IMAD.WIDE.U32 R20, R14, R25, RZ ;  /* 0x000000190e147225 */ /* 0x000fc600078e00ff */
[----:B------:R-:W2:Y:S01]  /*d470*/  LDC.64 R8, c[0x0][R22+0x210] ;  /* 0x0000840016087b82 */ /* 0x000ea20000000a00 */
[-C--:B---3--:R-:W-:Y:S02]  /*d480*/  IMAD R23, R13, R193.reuse, RZ ;  /* 0x000000c10d177224 */ /* 0x088fe400078e02ff */
[----:B------:R-:W-:-:S04]  /*d490*/  IMAD.WIDE.U32 R12, R12, R193, RZ ;  /* 0x000000c10c0c7225 */ /* 0x000fc800078e00ff */
[----:B------:R-:W-:Y:S01]  /*d4a0*/  IMAD.IADD R14, R21, 0x1, R15 ;  /* 0x00000001150e7824 */ /* 0x000fe200078e020f */
[----:B----4-:R-:W-:Y:S01]  /*d4b0*/  @P1 SHF.R.U32.HI R7, RZ, R29, R18 ;  /* 0x0000001dff071219 */ /* 0x010fe20000011612 */
[----:B0-----:R-:W0:Y:S01]  /*d4c0*/  @!P0 LDC R4, c[0x0][0xc50] ;  /* 0x00031400ff048b82 */ /* 0x001e220000000800 */
[----:B------:R-:W-:Y:S01]  /*d4d0*/  IMAD.IADD R23, R13, 0x1, R23 ;  /* 0x000000010d177824 */ /* 0x000fe200078e0217 */
[----:B------:R-:W-:Y:S02]  /*d4e0*/  IADD3 R12, P1, P3, R20, R12, R3 ;  /* 0x0000000c140c7210 */ /* 0x000fe40007b3e003 */
[----:B------:R-:W-:Y:S02]  /*d4f0*/  IMAD.MOV R13, RZ, RZ, -R7 ;  /* 0x000000ffff0d7224 */ /* 0x000fe400078e0a07 */
[----:B------:R-:W-:Y:S01]  /*d500*/  IADD3.X R14, R14, R23, R24, P1, P3 ;  /* 0x000000170e0e7210 */ /* 0x000fe20000fe6418 */
[-C--:B-1----:R-:W-:Y:S01]  /*d510*/  IMAD R15, R11, R199.reuse, RZ ;  /* 0x000000c70b0f7224 */ /* 0x082fe200078e02ff */
[----:B------:R-:W1:Y:S01]  /*d520*/  @!P0 LDC R5, c[0x0][0xc54] ;  /* 0x00031500ff058b82 */ /* 0x000e620000000800 */
[----:B------:R-:W-:-:S04]  /*d530*/  IMAD.WIDE.U32 R10, R10, R199, RZ ;  /* 0x000000c70a0a7225 */ /* 0x000fc800078e00ff */
[----:B------:R-:W-:Y:S01]  /*d540*/  IMAD.IADD R15, R11, 0x1, R15 ;  /* 0x000000010b0f7824 */ /* 0x000fe200078e020f */
[----:B------:R-:W-:Y:S01]  /*d550*/  IADD3 R10, P0, P1, R7, R12, R10 ;  /* 0x0000000c070a7210 */ /* 0x000fe2000791e00a */
[----:B------:R-:W-:Y:S01]  /*d560*/  IMAD R13, R27, R13, R26 ;  /* 0x0000000d1b0d7224 */ /* 0x000fe200078e021a */
[----:B------:R-:W-:-:S03]  /*d570*/  SHF.R.S32.HI R7, RZ, 0x1f, R7 ;  /* 0x0000001fff077819 */ /* 0x000fc60000011407 */
[----:B--2---:R-:W-:Y:S01]  /*d580*/  IMAD R9, R9, R13, RZ ;  /* 0x0000000d09097224 */ /* 0x004fe200078e02ff */
[----:B------:R-:W-:Y:S02]  /*d590*/  IADD3.X R11, R7, R14, R15, P0, P1 ;  /* 0x0000000e070b7210 */ /* 0x000fe400007e240f */
[----:B------:R-:W-:-:S05]  /*d5a0*/  SHF.R.S32.HI R7, RZ, 0x1f, R13 ;  /* 0x0000001fff077819 */ /* 0x000fca000001140d */
[C---:B------:R-:W-:Y:S02]  /*d5b0*/  IMAD R7, R8.reuse, R7, R9 ;  /* 0x0000000708077224 */ /* 0x040fe400078e0209 */
[----:B------:R-:W-:-:S04]  /*d5c0*/  IMAD.WIDE.U32 R8, R8, R13, R10 ;  /* 0x0000000d08087225 */ /* 0x000fc800078e000a */
[----:B------:R-:W-:Y:S01]  /*d5d0*/  IMAD.IADD R7, R9, 0x1, R7 ;  /* 0x0000000109077824 */ /* 0x000fe200078e0207 */
[----:B0-----:R-:W-:-:S04]  /*d5e0*/  LEA R4, P0, R8, R4, 0x2 ;  /* 0x0000000408047211 */ /* 0x001fc800078010ff */
[----:B-1----:R-:W-:Y:S01]  /*d5f0*/  LEA.HI.X R5, R8, R5, R7, 0x2, P0 ;  /* 0x0000000508057211 */ /* 0x002fe200000f1407 */
[----:B------:R-:W-:-:S05]  /*d600*/  IMAD.MOV.U32 R7, RZ, RZ, -0x800000 ;  /* 0xff800000ff077424 */ /* 0x000fca00078e00ff */
[----:B------:R0:W-:Y:S03]  /*d610*/  STG.E desc[UR44][R4.64], R7 ;  /* 0x0000000704007986 */ /* 0x0001e6000c10192c */
.L_x_1043:
[----:B------:R-:W-:Y:S05]  /*d620*/  BSYNC B1 ;  /* 0x0000000000017941 */ /* 0x000fea0003800000 */
.L_x_1042:
[----:B------:R-:W-:Y:S05]  /*d630*/  @P2 BRA `(.L_x_1038) ;  /* 0x00000008007c2947 */ /* 0x000fea0003800000 */
[----:B------:R-:W1:Y:S01]  /*d640*/  LDC R11, c[0x0][0xce8] ;  /* 0x00033a00ff0b7b82 */ /* 0x000e620000000800 */
[----:B------:R-:W-:Y:S01]  /*d650*/  ULDC.64 UR6, c[0x0][0xba0] ;  /* 0x0002e80000067ab9 */ /* 0x000fe20000000a00 */
[----:B0-----:R-:W-:Y:S01]  /*d660*/  SHF.R.S32.HI R7, RZ, 0x1f, R28 ;  /* 0x0000001fff077819 */ /* 0x001fe2000001141c */
[----:B------:R-:W-:Y:S01]  /*d670*/  IMAD R8, R24, UR6, RZ ;  /* 0x0000000618087c24 */ /* 0x000fe2000f8e02ff */
[----:B------:R-:W-:Y:S01]  /*d680*/  ULDC UR8, c[0x0][0xbc8] ;  /* 0x0002f20000087ab9 */ /* 0x000fe20000000800 */
[----:B------:R-:W-:Y:S01]  /*d690*/  IMAD.WIDE.U32 R4, R3, UR6, RZ ;  /* 0x0000000603047c25 */ /* 0x000fe2000f8e00ff */
[----:B------:R-:W-:Y:S01]  /*d6a0*/  ISETP.GE.AND P2, PT, R198, UR8, PT ;  /* 0x00000008c6007c0c */ /* 0x000fe2000bf46270 */
[----:B------:R-:W-:Y:S01]  /*d6b0*/  BSSY B1, `(.L_x_1044) ;  /* 0x0000073000017945 */ /* 0x000fe20003800000 */
[----:B------:R-:W-:Y:S01]  /*d6c0*/  ISETP.GE.AND P1, PT, R197, UR8, PT ;  /* 0x00000008c5007c0c */ /* 0x000fe2000bf26270 */
[----:B------:R-:W-:Y:S01]  /*d6d0*/  IMAD R3, R3, UR7, R8 ;  /* 0x0000000703037c24 */ /* 0x000fe2000f8e0208 */
[----:B------:R-:W-:Y:S01]  /*d6e0*/  LEA.HI R8, R7, R28, RZ, 0x3 ;  /* 0x0000001c07087211 */ /* 0x000fe200078f18ff */
[----:B------:R-:W-:Y:S01]  /*d6f0*/  ULDC.64 UR6, c[0x0][0xbe8] ;  /* 0x0002fa0000067ab9 */ /* 0x000fe20000000a00 */
[----:B------:R-:W-:Y:S01]  /*d700*/  IMAD.U32 R10, RZ, RZ, UR42 ;  /* 0x0000002aff0a7e24 */ /* 0x000fe2000f8e00ff */
[----:B------:R-:W-:Y:S01]  /*d710*/  SEL R13, RZ, 0xffffffff, P2 ;  /* 0xffffffffff0d7807 */ /* 0x000fe20001000000 */
[----:B------:R-:W-:Y:S01]  /*d720*/  IMAD.IADD R5, R5, 0x1, R3 ;  /* 0x0000000105057824 */ /* 0x000fe200078e0203 */
[----:B------:R-:W-:Y:S01]  /*d730*/  LOP3.LUT R3, R8, 0xfffffff8, RZ, 0xc0, !PT ;  /* 0xfffffff808037812 */ /* 0x000fe200078ec0ff */
[C---:B------:R-:W-:Y:S01]  /*d740*/  VIADD R32, R16.reuse, 0x180 ;  /* 0x0000018010207836 */ /* 0x040fe20000000000 */
[----:B------:R-:W-:Y:S01]  /*d750*/  SHF.R.S32.HI R24, RZ, 0x3, R8 ;  /* 0x00000003ff187819 */ /* 0x000fe20000011408 */
[----:B------:R-:W-:Y:S01]  /*d760*/  IMAD.WIDE.U32 R4, R193, UR6, R4 ;  /* 0x00000006c1047c25 */ /* 0x000fe2000f8e0004 */
[----:B------:R-:W-:-:S02]  /*d770*/  ISETP.GE.AND P3, PT, R16, UR8, PT ;  /* 0x0000000810007c0c */ /* 0x000fc4000bf66270 */
[----:B------:R-:W-:Y:S01]  /*d780*/  SHF.R.S32.HI R26, RZ, 0x1f, R197 ;  /* 0x0000001fff1a7819 */ /* 0x000fe200000114c5 */
[----:B------:R-:W-:Y:S01]  /*d790*/  IMAD.IADD R3, R28, 0x1, -R3 ;  /* 0x000000011c037824 */ /* 0x000fe200078e0a03 */
[----:B------:R-:W-:Y:S01]  /*d7a0*/  SEL R12, RZ, 0x1, P3 ;  /* 0x00000001ff0c7807 */ /* 0x000fe20001800000 */
[----:B------:R-:W-:Y:S01]  /*d7b0*/  IMAD R5, R193, UR7, R5 ;  /* 0x00000007c1057c24 */ /* 0x000fe2000f8e0205 */
[----:B-1----:R-:W-:Y:S01]  /*d7c0*/  ISETP.NE.AND P0, PT, R11, 0x1, PT ;  /* 0x000000010b00780c */ /* 0x002fe20003f05270 */
[----:B------:R-:W-:Y:S01]  /*d7d0*/  IMAD R3, R3, 0x20, R24 ;  /* 0x0000002003037824 */ /* 0x000fe200078e0218 */
[----:B------:R-:W-:Y:S01]  /*d7e0*/  ULDC.64 UR6, c[0x0][0xbf0] ;  /* 0x0002fc0000067ab9 */ /* 0x000fe20000000a00 */
[----:B------:R-:W-:Y:S01]  /*d7f0*/  IMAD.SHL.U32 R15, R13, 0x2, RZ ;  /* 0x000000020d0f7824 */ /* 0x000fe200078e00ff */
[----:B------:R-:W-:Y:S01]  /*d800*/  SEL R13, RZ, 0xffffffff, P1 ;  /* 0xffffffffff0d7807 */ /* 0x000fe20000800000 */
[----:B------:R-:W-:Y:S01]  /*d810*/  IMAD R10, R10, 0x40, R3 ;  /* 0x000000400a0a7824 */ /* 0x000fe200078e0203 */
[----:B------:R-:W-:Y:S01]  /*d820*/  SHF.R.S32.HI R27, RZ, 0x1f, R32 ;  /* 0x0000001fff1b7819 */ /* 0x000fe20000011420 */
[----:B------:R-:W-:Y:S01]  /*d830*/  IMAD R3, R222, UR6, RZ ;  /* 0x00000006de037c24 */ /* 0x000fe2000f8e02ff */
[----:B------:R-:W-:Y:S01]  /*d840*/  LOP3.LUT R12, R15, 0x2, R12, 0xe2, !PT ;  /* 0x000000020f0c7812 */ /* 0x000fe200078ee20c */
[----:B------:R-:W-:Y:S01]  /*d850*/  IMAD.WIDE.U32 R4, R25, UR6, R4 ;  /* 0x0000000619047c25 */ /* 0x000fe2000f8e0004 */
[----:B------:R-:W-:-:S02]  /*d860*/  SHF.R.S32.HI R29, RZ, 0x1f, R194 ;  /* 0x0000001fff1d7819 */ /* 0x000fc400000114c2 */
[----:B------:R-:W-:Y:S01]  /*d870*/  SHF.R.S32.HI R31, RZ, 0x1f, R196 ;  /* 0x0000001fff1f7819 */ /* 0x000fe200000114c4 */
[----:B------:R-:W0:Y:S01]  /*d880*/  @P0 LDC R7, c[0x0][0xcec] ;  /* 0x00033b00ff070b82 */ /* 0x000e220000000800 */
[----:B------:R-:W-:Y:S01]  /*d890*/  IMAD R9, R25, UR7, R3 ;  /* 0x0000000719097c24 */ /* 0x000fe2000f8e0203 */
[----:B------:R-:W-:Y:S01]  /*d8a0*/  ULDC.64 UR6, c[0x0][0xbe0] ;  /* 0x0002f80000067ab9 */ /* 0x000fe20000000a00 */
[----:B------:R-:W-:Y:S01]  /*d8b0*/  IMAD.MOV.U32 R3, RZ, RZ, R10 ;  /* 0x000000ffff037224 */ /* 0x000fe200078e000a */
[----:B------:R-:W-:Y:S01]  /*d8c0*/  SHF.R.S32.HI R25, RZ, 0x1f, R195 ;  /* 0x0000001fff197819 */ /* 0x000fe200000114c3 */
[----:B------:R-:W-:Y:S01]  /*d8d0*/  IMAD.SHL.U32 R13, R13, 0x4, RZ ;  /* 0x000000040d0d7824 */ /* 0x000fe200078e00ff */
[----:B------:R-:W-:Y:S01]  /*d8e0*/  SHF.R.S32.HI R34, RZ, 0x1f, R198 ;  /* 0x0000001fff227819 */ /* 0x000fe200000114c6 */
[----:B------:R-:W-:Y:S01]  /*d8f0*/  IMAD.IADD R5, R5, 0x1, R9 ;  /* 0x0000000105057824 */ /* 0x000fe200078e0209 */
[----:B------:R-:W1:Y:S01]  /*d900*/  @P0 LDC R8, c[0x0][0xcf0] ;  /* 0x00033c00ff080b82 */ /* 0x000e620000000800 */
[----:B------:R-:W-:Y:S01]  /*d910*/  IMAD R23, R0, R11, RZ ;  /* 0x0000000b00177224 */ /* 0x000fe200078e02ff */
[----:B------:R-:W-:Y:S01]  /*d920*/  LOP3.LUT R12, R13, 0x4, R12, 0xe2, !PT ;  /* 0x000000040d0c7812 */ /* 0x000fe200078ee20c */
[----:B------:R-:W-:-:S05]  /*d930*/  VIADD R30, R16, 0x1c0 ;  /* 0x000001c0101e7836 */ /* 0x000fca0000000000 */
[----:B------:R-:W-:Y:S02]  /*d940*/  ISETP.GE.AND P1, PT, R30, UR8, PT ;  /* 0x000000081e007c0c */ /* 0x000fe4000bf26270 */
[----:B------:R-:W-:Y:S01]  /*d950*/  SHF.R.S32.HI R33, RZ, 0x1f, R30 ;  /* 0x0000001fff217819 */ /* 0x000fe2000001141e */
[----:B0-----:R-:W-:-:S05]  /*d960*/  @P0 IMAD.HI.U32 R7, R10, R7, RZ ;  /* 0x000000070a070227 */ /* 0x001fca00078e00ff */
[----:B-1----:R-:W-:Y:S02]  /*d970*/  @P0 SHF.R.U32.HI R3, RZ, R8, R7 ;  /* 0x00000008ff030219 */ /* 0x002fe40000011607 */
[----:B------:R-:W-:Y:S02]  /*d980*/  ISETP.GE.AND P0, PT, R196, UR8, PT ;  /* 0x00000008c4007c0c */ /* 0x000fe4000bf06270 */
[--C-:B------:R-:W-:Y:S01]  /*d990*/  SHF.R.S32.HI R7, RZ, 0x1f, R3.reuse ;  /* 0x0000001fff077819 */ /* 0x100fe20000011403 */
[----:B------:R-:W-:Y:S01]  /*d9a0*/  IMAD.MOV R9, RZ, RZ, -R3 ;  /* 0x000000ffff097224 */ /* 0x000fe200078e0a03 */
[----:B------:R-:W-:Y:S01]  /*d9b0*/  SEL R13, RZ, 0xffffffff, P0 ;  /* 0xffffffffff0d7807 */ /* 0x000fe20000000000 */
[----:B------:R-:W-:Y:S01]  /*d9c0*/  IMAD.WIDE.U32 R4, R3, UR6, R4 ;  /* 0x0000000603047c25 */ /* 0x000fe2000f8e0004 */
[----:B------:R-:W-:-:S03]  /*d9d0*/  ISETP.GE.AND P0, PT, R195, UR8, PT ;  /* 0x00000008c3007c0c */ /* 0x000fc6000bf06270 */
[----:B------:R-:W-:Y:S02]  /*d9e0*/  IMAD R8, R7, UR6, RZ ;  /* 0x0000000607087c24 */ /* 0x000fe4000f8e02ff */
[----:B------:R-:W-:Y:S02]  /*d9f0*/  IMAD R7, R11, R9, R10 ;  /* 0x000000090b077224 */ /* 0x000fe400078e020a */
[----:B------:R-:W-:Y:S01]  /*da00*/  IMAD R9, R3, UR7, R8 ;  /* 0x0000000703097c24 */ /* 0x000fe2000f8e0208 */
[----:B------:R-:W-:Y:S01]  /*da10*/  SEL R8, RZ, 0xffffffff, P0 ;  /* 0xffffffffff087807 */ /* 0x000fe20000000000 */
[----:B------:R-:W-:Y:S01]  /*da20*/  IMAD.SHL.U32 R13, R13, 0x8, RZ ;  /* 0x000000080d0d7824 */ /* 0x000fe200078e00ff */
[----:B------:R-:W-:Y:S01]  /*da30*/  ISETP.GE.AND P0, PT, R194, UR8, PT ;  /* 0x00000008c2007c0c */ /* 0x000fe2000bf06270 */
[----:B------:R-:W-:Y:S01]  /*da40*/  IMAD.IADD R5, R5, 0x1, R9 ;  /* 0x0000000105057824 */ /* 0x000fe200078e0209 */
[----:B------:R-:W-:Y:S01]  /*da50*/  SHF.R.S32.HI R3, RZ, 0x1f, R7 ;  /* 0x0000001fff037819 */ /* 0x000fe20000011407 */
[----:B------:R-:W-:Y:S01]  /*da60*/  ULDC.64 UR6, c[0x0][0xbd8] ;  /* 0x0002f60000067ab9 */ /* 0x000fe20000000a00 */
[----:B------:R-:W-:Y:S01]  /*da70*/  LOP3.LUT R12, R13, 0x8, R12, 0xe2, !PT ;  /* 0x000000080d0c7812 */ /* 0x000fe200078ee20c */
[----:B------:R-:W-:Y:S01]  /*da80*/  IMAD.SHL.U32 R13, R8, 0x10, RZ ;  /* 0x00000010080d7824 */ /* 0x000fe200078e00ff */
[----:B------:R-:W-:Y:S01]  /*da90*/  SEL R9, RZ, 0xffffffff, P0 ;  /* 0xffffffffff097807 */ /* 0x000fe20000000000 */
[----:B------:R-:W-:Y:S01]  /*daa0*/  IMAD R8, R3, UR6, RZ ;  /* 0x0000000603087c24 */ /* 0x000fe2000f8e02ff */
[----:B------:R-:W-:Y:S01]  /*dab0*/  ISETP.GE.AND P0, PT, R32, UR8, PT ;  /* 0x0000000820007c0c */ /* 0x000fe2000bf06270 */
[----:B------:R-:W-:Y:S01]  /*dac0*/  IMAD.WIDE.U32 R4, R7, UR6, R4 ;  /* 0x0000000607047c25 */ /* 0x000fe2000f8e0004 */
[----:B------:R-:W-:-:S03]  /*dad0*/  LOP3.LUT R12, R13, 0x10, R12, 0xe2, !PT ;  /* 0x000000100d0c7812 */ /* 0x000fc600078ee20c */
[----:B------:R-:W-:Y:S02]  /*dae0*/  IMAD.SHL.U32 R9, R9, 0x20, RZ ;  /* 0x0000002009097824 */ /* 0x000fe400078e00ff */
[----:B------:R-:W-:Y:S01]  /*daf0*/  IMAD R3, R7, UR7, R8 ;  /* 0x0000000707037c24 */ /* 0x000fe2000f8e0208 */
[----:B------:R-:W-:Y:S01]  /*db00*/  ULDC.64 UR6, c[0x0][0xb80] ;  /* 0x0002e00000067ab9 */ /* 0x000fe20000000a00 */
[----:B------:R-:W-:Y:S01]  /*db10*/  IMAD.U32 R13, RZ, RZ, UR42 ;  /* 0x0000002aff0d7e24 */ /* 0x000fe2000f8e00ff */
[----:B------:R-:W-:Y:S01]  /*db20*/  LOP3.LUT R12, R9, 0x20, R12, 0xe2, !PT ;  /* 0x00000020090c7812 */ /* 0x000fe200078ee20c */
[----:B------:R-:W-:Y:S01]  /*db30*/  IMAD.IADD R3, R5, 0x1, R3 ;  /* 0x0000000105037824 */ /* 0x000fe200078e0203 */
[----:B------:R-:W-:Y:S01]  /*db40*/  SEL R9, RZ, 0x40, P0 ;  /* 0x00000040ff097807 */ /* 0x000fe20000000000 */
[----:B------:R-:W-:Y:S01]  /*db50*/  IMAD R24, R13, 0x40, R24 ;  /* 0x000000400d187824 */ /* 0x000fe200078e0218 */
[----:B------:R-:W-:Y:S02]  /*db60*/  LEA R7, P0, R4, UR6, 0x1 ;  /* 0x0000000604077c11 */ /* 0x000fe4000f8008ff */
[----:B------:R-:W-:-:S02]  /*db70*/  LOP3.LUT R18, R12, R9, RZ, 0xfc, !PT ;  /* 0x000000090c127212 */ /* 0x000fc400078efcff */
[----:B------:R-:W-:Y:S01]  /*db80*/  LEA.HI.X R3, R4, UR7, R3, 0x1, P0 ;  /* 0x0000000704037c11 */ /* 0x000fe200080f0c03 */
[----:B------:R0:W1:Y:S01]  /*db90*/  SHFL.IDX PT, R8, R7, RZ, 0x181f ;  /* 0x00181fff07087589 */ /* 0x00006200000e0000 */
[----:B------:R-:W-:Y:S02]  /*dba0*/  ISETP.GE.AND P0, PT, R24, R23, PT ;  /* 0x000000171800720c */ /* 0x000fe40003f06270 */
[----:B------:R-:W-:Y:S01]  /*dbb0*/  SEL R5, RZ, 0x80, P1 ;  /* 0x00000080ff057807 */ /* 0x000fe20000800000 */
[----:B------:R0:W2:Y:S03]  /*dbc0*/  SHFL.IDX PT, R9, R3, RZ, 0x181f ;  /* 0x00181fff03097589 */ /* 0x0000a600000e0000 */
[----:B------:R-:W-:-:S07]  /*dbd0*/  LOP3.LUT R22, R18, R5, RZ, 0xfc, !PT ;  /* 0x0000000512167212 */ /* 0x000fce00078efcff */
[----:B0-----:R-:W-:Y:S05]  /*dbe0*/  @P0 BRA `(.L_x_1045) ;  /* 0x00000000007c0947 */ /* 0x001fea0003800000 */
[----:B------:R-:W-:Y:S02]  /*dbf0*/  ISETP.GE.AND P2, PT, R198, UR8, PT ;  /* 0x00000008c6007c0c */ /* 0x000fe4000bf46270 */
[----:B------:R-:W-:Y:S02]  /*dc00*/  ISETP.GE.AND P1, PT, R16, UR8, PT ;  /* 0x0000000810007c0c */ /* 0x000fe4000bf26270 */
[----:B------:R-:W-:Y:S02]  /*dc10*/  ISETP.GE.AND P5, PT, R197, UR8, PT ;  /* 0x00000008c5007c0c */ /* 0x000fe4000bfa6270 */
[----:B------:R-:W-:-:S07]  /*dc20*/  ISETP.GE.AND P3, PT, R196, UR8, PT ;  /* 0x00000008c4007c0c */ /* 0x000fce000bf66270 */
[-C--:B-1----:R-:W-:Y:S02]  /*dc30*/  @!P2 LEA R10, P0, R198, R8.reuse, 0x1 ;  /* 0x00000008c60aa211 */ /* 0x082fe400078008ff */
[----:B--2---:R-:W-:Y:S02]  /*dc40*/  @!P1 IMAD.WIDE R4, R16, 0x2, R8 ;  /* 0x0000000210049825 */ /* 0x004fe400078e0208 */
        /* <DEDUP_REMOVED lines=12> */
[----:B0-----:R-:W-:-:S02]  /*dd10*/  @!P1 LEA R10, P6, R194, R8, 0x1 ;  /* 0x00000008c20a9211 */ /* 0x001fc400078c08ff */
[CC--:B------:R-:W-:Y:S01]  /*dd20*/  @!P2 LEA R4, P5, R195.reuse, R8.reuse, 0x1 ;  /* 0x00000008c304a211 */ /* 0x0c0fe200078a08ff */
        /* <DEDUP_REMOVED lines=11> */
.L_x_1045:
[----:B------:R-:W-:Y:S05]  /*dde0*/  BSYNC B1 ;  /* 0x0000000000017941 */ /* 0x000fea0003800000 */
.L_x_1044:
[----:B------:R-:W-:Y:S01]  /*ddf0*/  VIADD R0, R24, 0x20 ;  /* 0x0000002018007836 */ /* 0x000fe20000000000 */
[----:B--23--:R0:W2:Y:S04]  /*de00*/  SHFL.IDX PT, R9, R3, 0x1, 0x181f ;  /* 0x00381f0003097f89 */ /* 0x00c0a800000e0000 */
[----:B------:R-:W-:Y:S01]  /*de10*/  ISETP.GE.AND P0, PT, R0, R23, PT ;  /* 0x000000170000720c */ /* 0x000fe20003f06270 */
[----:B-1----:R0:W1:-:S12]  /*de20*/  SHFL.IDX PT, R8, R7, 0x1, 0x181f ;  /* 0x00381f0007087f89 */ /* 0x00205800000e0000 */
[----:B0-----:R-:W-:Y:S05]  /*de30*/  @P0 BRA `(.L_x_1038) ;  /* 0x00000000007c0947 */ /* 0x001fea0003800000 */
[----:B------:R-:W-:Y:S02]  /*de40*/  ISETP.GE.AND P1, PT, R16, UR8, PT ;  /* 0x0000000810007c0c */ /* 0x000fe4000bf26270 */
[----:B------:R-:W-:Y:S02]  /*de50*/  ISETP.GE.AND P5, PT, R198, UR8, PT ;  /* 0x00000008c6007c0c */ /* 0x000fe4000bfa6270 */
[----:B------:R-:W-:Y:S02]  /*de60*/  ISETP.GE.AND P4, PT, R197, UR8, PT ;  /* 0x00000008c5007c0c */ /* 0x000fe4000bf86270 */
[----:B------:R-:W-:Y:S02]  /*de70*/  ISETP.GE.AND P3, PT, R196, UR8, PT ;  /* 0x00000008c4007c0c */ /* 0x000fe4000bf66270 */
[----:B------:R-:W-:-:S05]  /*de80*/  ISETP.GE.AND P2, PT, R195, UR8, PT ;  /* 0x00000008c3007c0c */ /* 0x000fca000bf46270 */
[----:B-12---:R-:W-:Y:S02]  /*de90*/  @!P1 IMAD.WIDE R4, R16, 0x2, R8 ;  /* 0x0000000210049825 */ /* 0x006fe400078e0208 */
        /* <DEDUP_REMOVED lines=9> */
[CC--:B------:R-:W-:Y:S02]  /*df30*/  @!P2 LEA R20, P6, R195.reuse, R8.reuse, 0x1 ;  /* 0x00000008c314a211 */ /* 0x0c0fe400078c08ff */
[-C--:B------:R-:W-:Y:S01]  /*df40*/  @!P3 LEA.HI.X R15, R196, R9.reuse, R31, 0x1, P5 ;  /* 0x00000009c40fb211 */ /* 0x080fe200028f0c1f */
[----:B------:R1:W-:Y:S01]  /*df50*/  @!P4 ST.E.128 desc[UR44][R12.64], RZ ;  /* 0x000000ff0c00c985 */ /* 0x0003e2000c101d2c */
[----:B------:R-:W-:Y:S02]  /*df60*/  LOP3.LUT P5, RZ, R22, 0x80, RZ, 0xc0, !PT ;  /* 0x0000008016ff7812 */ /* 0x000fe400078ac0ff */
[----:B------:R-:W-:Y:S01]  /*df70*/  @!P2 LEA.HI.X R21, R195, R9, R25, 0x1, P6 ;  /* 0x00000009c315a211 */ /* 0x000fe200030f0c19 */
[----:B------:R1:W-:Y:S01]  /*df80*/  @!P3 ST.E.128 desc[UR44][R14.64], RZ ;  /* 0x000000ff0e00b985 */ /* 0x0003e2000c101d2c */
[----:B0-----:R-:W-:-:S03]  /*df90*/  @!P1 LEA R4, P6, R194, R8, 0x1 ;  /* 0x00000008c2049211 */ /* 0x001fc600078c08ff */
        /* <DEDUP_REMOVED lines=9> */
.L_x_1038:
[----:B------:R-:W-:Y:S05]  /*e030*/  BSYNC B0 ;  /* 0x0000000000007941 */ /* 0x000fea0003800000 */
.L_x_1031:
[----:B------:R-:W-:Y:S02]  /*e040*/  ULDC UR6, c[0x0][0xd3c] ;  /* 0x00034f0000067ab9 */ /* 0x000fe40000000800 */
[----:B------:R-:W-:-:S06]  /*e050*/  UISETP.GE.AND UP0, UPT, UR5, UR6, UPT ;  /* 0x000000060500728c */ /* 0x000fcc000bf06270 */
[----:B------:R-:W-:-:S13]  /*e060*/  PLOP3.LUT P0, PT, PT, PT, UP0, 0x80, 0x0 ;  /* 0x000000000000781c */ /* 0x000fda0003f0f008 */
[----:B------:R-:W-:Y:S05]  /*e070*/  @!P0 BRA `(.L_x_1046) ;  /* 0xffffff3000b88947 */ /* 0x000fea000383ffff */
[----:B------:R-:W-:Y:S05]  /*e080*/  EXIT ;  /* 0x000000000000794d */ /* 0x000fea0003800000 */
.L_x_995:
        /* <DEDUP_REMOVED lines=16> */
.L_x_1047:
        /* <DEDUP_REMOVED lines=43> */
.L_x_1051:
        /* <DEDUP_REMOVED lines=35> */
.L_x_1049:
        /* <DEDUP_REMOVED lines=18> */
.L_x_1052:
        /* <DEDUP_REMOVED lines=57> */
.L_x_1050:
[----:B------:R-:W-:Y:S01]  /*eb20*/  ULDC UR4, c[0x0][0xd3c] ;  /* 0x00034f0000047ab9 */ /* 0x000fe20000000800 */
[----:B------:R-:W-:Y:S02]  /*eb30*/  IMAD.MOV.U32 R25, RZ, RZ, RZ ;  /* 0x000000ffff197224 */ /* 0x000fe400078e00ff */
[----:B------:R-:W-:Y:S02]  /*eb40*/  IMAD.U32 R24, RZ, RZ, UR6 ;  /* 0x00000006ff187e24 */ /* 0x000fe4000f8e00ff */
[----:B------:R-:W-:Y:S02]  /*eb50*/  IMAD.MOV.U32 R26, RZ, RZ, RZ ;  /* 0x000000ffff1a7224 */ /* 0x000fe400078e00ff */
[----:B------:R-:W-:-:S07]  /*eb60*/  IMAD.U32 R27, RZ, RZ, UR4 ;  /* 0x00000004ff1b7e24 */ /* 0x000fce000f8e00ff */
.L_x_1053:
[----:B------:R-:W-:-:S13]  /*eb70*/  ISETP.NE.AND P0, PT, R7, RZ, PT ;  /* 0x000000ff0700720c */ /* 0x000fda0003f05270 */
[----:B------:R-:W0:Y:S01]  /*eb80*/  @!P0 S2R R3, SR_CgaCtaId ;  /* 0x0000000000038919 */ /* 0x000e220000008800 */
[----:B------:R-:W-:-:S04]  /*eb90*/  @!P0 MOV R2, 0x400 ;  /* 0x0000040000028802 */ /* 0x000fc80000000f00 */
[----:B0-----:R-:W-:-:S05]  /*eba0*/  @!P0 LEA R2, R3, R2, 0x18 ;  /* 0x0000000203028211 */ /* 0x001fca00078ec0ff */
[----:B------:R1:W-:Y:S01]  /*ebb0*/  @!P0 STS.128 [R2+0x388d0], R24 ;  /* 0x0388d01802008388 */ /* 0x0003e20000000c00 */
[----:B------:R-:W-:Y:S06]  /*ebc0*/  BAR.ARV 0x5, 0x180 ;  /* 0x0146000000007b1d */ /* 0x000fec0000002000 */
.L_x_1048:
[----:B------:R2:W-:Y:S01]  /*ebd0*/  STL [R1+0x24], RZ ;  /* 0x000024ff01007387 */ /* 0x0005e20000100800 */
[----:B------:R-:W-:Y:S01]  /*ebe0*/  ULDC UR4, c[0x0][0xd3c] ;  /* 0x00034f0000047ab9 */ /* 0x000fe20000000800 */
[----:B------:R-:W-:Y:S01]  /*ebf0*/  IMAD.MOV.U32 R23, RZ, RZ, 0x1 ;  /* 0x00000001ff177424 */ /* 0x000fe200078e00ff */
[----:B0-----:R-:W-:Y:S01]  /*ec00*/  ISETP.GE.AND P0, PT, R27, UR4, PT ;  /* 0x000000041b007c0c */ /* 0x001fe2000bf06270 */
[----:B------:R-:W-:-:S12]  /*ec10*/  IMAD.MOV.U32 R18, RZ, RZ, RZ ;  /* 0x000000ffff127224 */ /* 0x000fd800078e00ff */
[----:B--2---:R-:W-:Y:S05]  /*ec20*/  @P0 BRA `(.L_x_1054) ;  /* 0x00000058006c0947 */ /* 0x004fea0003800000 */
[----:B------:R-:W0:Y:S01]  /*ec30*/  S2UR UR5, SR_CgaCtaId ;  /* 0x00000000000579c3 */ /* 0x000e220000008800 */
[----:B------:R2:W-:Y:S01]  /*ec40*/  STL [R1+0x24], RZ ;  /* 0x000024ff01007387 */ /* 0x0005e20000100800 */
[C---:B-1----:R-:W-:Y:S01]  /*ec50*/  IMAD.SHL.U32 R2, R0.reuse, 0x8, RZ ;  /* 0x0000000800027824 */ /* 0x042fe200078e00ff */
[----:B------:R-:W-:Y:S01]  /*ec60*/  UMOV UR4, 0x400 ;  /* 0x0000040000047882 */ /* 0x000fe20000000000 */
[----:B------:R-:W-:Y:S01]  /*ec70*/  LOP3.LUT R4, R0, 0x7f, RZ, 0xc0, !PT ;  /* 0x0000007f00047812 */ /* 0x000fe200078ec0ff */
[----:B------:R-:W-:Y:S01]  /*ec80*/  BSSY B8, `(.L_x_1054) ;  /* 0x0000595000087945 */ /* 0x000fe20003800000 */
[----:B------:R-:W-:Y:S01]  /*ec90*/  IMAD.MOV.U32 R23, RZ, RZ, 0x1 ;  /* 0x00000001ff177424 */ /* 0x000fe200078e00ff */
[----:B------:R-:W-:Y:S01]  /*eca0*/  LOP3.LUT R3, R2, 0x1f8, RZ, 0xc0, !PT ;  /* 0x000001f802037812 */ /* 0x000fe200078ec0ff */
[----:B------:R-:W-:Y:S01]  /*ecb0*/  IMAD.MOV.U32 R18, RZ, RZ, RZ ;  /* 0x000000ffff127224 */ /* 0x000fe200078e00ff */
[----:B------:R-:W-:Y:S01]  /*ecc0*/  SHF.R.U32.HI R5, RZ, 0x3, R4 ;  /* 0x00000003ff057819 */ /* 0x000fe20000011604 */
[----:B------:R-:W-:Y:S01]  /*ecd0*/  ULOP3.LUT UR36, UR39, 0x2, URZ, 0xfc, !UPT ;  /* 0x0000000227247892 */ /* 0x000fe2000f8efc3f */
[----:B------:R-:W-:Y:S01]  /*ece0*/  LOP3.LUT R3, R3, 0x38, R0, 0x78, !PT ;  /* 0x0000003803037812 */ /* 0x000fe200078e7800 */
[----:B------:R-:W-:Y:S01]  /*ecf0*/  IMAD.SHL.U32 R0, R0, 0x10, RZ ;  /* 0x0000001000007824 */ /* 0x000fe200078e00ff */
[----:B------:R-:W-:Y:S01]  /*ed00*/  LOP3.LUT R4, R2, 0x38, RZ, 0xc0, !PT ;  /* 0x0000003802047812 */ /* 0x000fe200078ec0ff */
[----:B------:R-:W-:Y:S01]  /*ed10*/  ULDC UR37, c[0x0][0xc] ;  /* 0x0000030000257ab9 */ /* 0x000fe20000000800 */
[----:B------:R-:W-:-:S02]  /*ed20*/  LOP3.LUT R34, R3, 0x200, R2, 0xf8, !PT ;  /* 0x0000020003227812 */ /* 0x000fc400078ef802 */
[----:B------:R-:W-:Y:S02]  /*ed30*/  LOP3.LUT R2, R5, 0x70, R0, 0xf8, !PT ;  /* 0x0000007005027812 */ /* 0x000fe400078ef800 */
[C---:B------:R-:W-:Y:S02]  /*ed40*/  LOP3.LUT R0, R4.reuse, 0x40, RZ, 0xfc, !PT ;  /* 0x0000004004007812 */ /* 0x040fe400078efcff */
[C---:B------:R-:W-:Y:S02]  /*ed50*/  LOP3.LUT R3, R4.reuse, 0x80, RZ, 0xfc, !PT ;  /* 0x0000008004037812 */ /* 0x040fe400078efcff */
[C---:B------:R-:W-:Y:S01]  /*ed60*/  LOP3.LUT R2, R4.reuse, 0xc0, RZ, 0xfc, !PT ;  /* 0x000000c004027812 */ /* 0x040fe200078efcff */
[----:B0-----:R-:W-:Y:S01]  /*ed70*/  ULEA UR4, UR5, UR4, 0x18 ;  /* 0x0000000405047291 */ /* 0x001fe2000f8ec03f */
[C---:B------:R-:W-:Y:S02]  /*ed80*/  LOP3.LUT R0, R4.reuse, 0x100, RZ, 0xfc, !PT ;  /* 0x0000010004007812 */ /* 0x040fe400078efcff */
[----:B------:R-:W-:-:S02]  /*ed90*/  LOP3.LUT R3, R4, 0x140, RZ, 0xfc, !PT ;  /* 0x0000014004037812 */ /* 0x000fc400078efcff */
[C---:B------:R-:W-:Y:S01]  /*eda0*/  LOP3.LUT R2, R4.reuse, 0x180, RZ, 0xfc, !PT ;  /* 0x0000018004027812 */ /* 0x040fe200078efcff */
[----:B------:R-:W-:Y:S01]  /*edb0*/  IMAD.U32 R17, RZ, RZ, UR4 ;  /* 0x00000004ff117e24 */ /* 0x000fe2000f8e00ff */
[----:B------:R-:W-:-:S03]  /*edc0*/  LOP3.LUT R0, R4, 0x1c0, RZ, 0xfc, !PT ;  /* 0x000001c004007812 */ /* 0x000fc600078efcff */
[----:B--2---:R-:W-:-:S07]  /*edd0*/  IMAD R19, R34, 0x2, R17 ;  /* 0x0000000222137824 */ /* 0x004fce00078e0211 */
.L_x_1121:
[----:B------:R-:W0:Y:S02]  /*ede0*/  LDC.64 R2, c[0x0][0xd88] ;  /* 0x00036200ff027b82 */ /* 0x000e240000000a00 */
[----:B0-----:R-:W-:-:S05]  /*edf0*/  IMAD.WIDE R2, R27, 0x4, R2 ;  /* 0x000000041b027825 */ /* 0x001fca00078e0202 */
[----:B--2---:R-:W2:Y:S01]  /*ee00*/  LDG.E R35, desc[UR44][R2.64] ;  /* 0x0000002c02237981 */ /* 0x004ea2000c1e1900 */
[----:B------:R-:W-:Y:S05]  /*ee10*/  YIELD ;  /* 0x0000000000007946 */ /* 0x000fea0003800000 */
[----:B------:R-:W-:Y:S01]  /*ee20*/  ULDC.64 UR4, c[0x0][0xb20] ;  /* 0x0002c80000047ab9 */ /* 0x000fe20000000a00 */
[----:B------:R-:W-:Y:S01]  /*ee30*/  IMAD.MOV.U32 R32, RZ, RZ, RZ ;  /* 0x000000ffff207224 */ /* 0x000fe200078e00ff */
[----:B------:R-:W-:Y:S01]  /*ee40*/  ISETP.NE.U32.AND P0, PT, RZ, UR4, PT ;  /* 0x00000004ff007c0c */ /* 0x000fe2000bf05070 */
[----:B------:R-:W-:-:S03]  /*ee50*/  ULDC.64 UR6, c[0x0][0xb10] ;  /* 0x0002c40000067ab9 */ /* 0x000fc60000000a00 */
[----:B------:R-:W-:Y:S01]  /*ee60*/  ISETP.NE.AND.EX P0, PT, RZ, UR5, PT, P0 ;  /* 0x00000005ff007c0c */ /* 0x000fe2000bf05300 */
[----:B------:R-:W-:Y:S01]  /*ee70*/  IMAD.MOV.U32 R36, RZ, RZ, RZ ;  /* 0x000000ffff247224 */ /* 0x000fe200078e00ff */
[----:B--2---:R-:W-:-:S11]  /*ee80*/  SHF.R.S32.HI R0, RZ, 0x1f, R35 ;  /* 0x0000001fff007819 */ /* 0x004fd60000011423 */
[C---:B------:R-:W-:Y:S01]  /*ee90*/  @P0 LEA R2, P1, R35.reuse, UR4, 0x2 ;  /* 0x0000000423020c11 */ /* 0x040fe2000f8210ff */
[C---:B------:R-:W-:Y:S01]  /*eea0*/  IMAD.SHL.U32 R22, R35.reuse, 0x4, RZ ;  /* 0x0000000423167824 */ /* 0x040fe200078e00ff */
[C-C-:B------:R-:W-:Y:S01]  /*eeb0*/  SHF.L.U64.HI R30, R35.reuse, 0x2, R0.reuse ;  /* 0x00000002231e7819 */ /* 0x140fe20000010200 */
[----:B------:R0:W-:Y:S01]  /*eec0*/  STL [R1+0xc], R0 ;  /* 0x00000c0001007387 */ /* 0x0001e20000100800 */
[----:B------:R-:W-:Y:S01]  /*eed0*/  @P0 LEA.HI.X R3, R35, UR5, R0, 0x2, P1 ;  /* 0x0000000523030c11 */ /* 0x000fe200088f1400 */
[----:B------:R-:W-:-:S04]  /*eee0*/  ULDC.64 UR4, c[0x0][0xaf8] ;  /* 0x0002be0000047ab9 */ /* 0x000fc80000000a00 */
[----:B-1----:R1:W5:Y:S01]  /*eef0*/  @P0 LDG.E R32, desc[UR44][R2.64] ;  /* 0x0000002c02200981 */ /* 0x002362000c1e1900 */
        /* <DEDUP_REMOVED lines=12> */
[----:B0-----:R-:W2:Y:S01]  /*efc0*/  @P0 LDG.E R0, desc[UR44][R4.64] ;  /* 0x0000002c04000981 */ /* 0x001ea2000c1e1900 */
        /* <DEDUP_REMOVED lines=17> */
.L_x_1055:
        /* <DEDUP_REMOVED lines=9> */
.L_x_1056:
[----:B------:R-:W-:Y:S02]  /*f170*/  ULDC.64 UR4, c[0x0][0xb00] ;  /* 0x0002c00000047ab9 */ /* 0x000fe40000000a00 */
[----:B------:R-:W-:-:S04]  /*f180*/  ISETP.NE.U32.AND P0, PT, RZ, UR4, PT ;  /* 0x00000004ff007c0c */ /* 0x000fc8000bf05070 */
[----:B------:R-:W-:-:S13]  /*f190*/  ISETP.NE.AND.EX P0, PT, RZ, UR5, PT, P0 ;  /* 0x00000005ff007c0c */ /* 0x000fda000bf05300 */
[----:B------:R-:W-:Y:S05]  /*f1a0*/  @!P0 BRA `(.L_x_1057) ;  /* 0x0000000000148947 */ /* 0x000fea0003800000 */
[----:B-1----:R-:W1:Y:S02]  /*f1b0*/  LDC.64 R2, c[0x0][0xb00] ;  /* 0x0002c000ff027b82 */ /* 0x002e640000000a00 */
[----:B-1----:R-:W-:-:S05]  /*f1c0*/  IMAD.WIDE R2, R28, 0x4, R2 ;  /* 0x000000041c027825 */ /* 0x002fca00078e0202 */
[----:B------:R-:W3:Y:S04]  /*f1d0*/  LDG.E R29, desc[UR44][R2.64] ;  /* 0x0000002c021d7981 */ /* 0x000ee8000c1e1900 */
[----:B0-2---:R-:W3:Y:S02]  /*f1e0*/  LDG.E R0, desc[UR44][R2.64+0x4] ;  /* 0x0000042c02007981 */ /* 0x005ee4000c1e1900 */
[----:B---3--:R-:W-:-:S07]  /*f1f0*/  IMAD.IADD R29, R0, 0x1, -R29 ;  /* 0x00000001001d7824 */ /* 0x008fce00078e0a1d */
.L_x_1057:
[----:B-----5:R-:W-:Y:S01]  /*f200*/  IMAD.IADD R29, R29, 0x1, -R32 ;  /* 0x000000011d1d7824 */ /* 0x020fe200078e0a20 */
[C---:B012---:R-:W-:Y:S01]  /*f210*/  LOP3.LUT R0, R26.reuse, 0xff000000, RZ, 0xc0, !PT ;  /* 0xff0000001a007812 */ /* 0x047fe200078ec0ff */
[----:B------:R-:W-:Y:S01]  /*f220*/  BSSY B0, `(.L_x_1058) ;  /* 0x0000028000007945 */ /* 0x000fe20003800000 */
[----:B------:R-:W-:Y:S01]  /*f230*/  LOP3.LUT R4, R26, 0xff0000, RZ, 0xc0, !PT ;  /* 0x00ff00001a047812 */ /* 0x000fe200078ec0ff */
[----:B------:R-:W-:Y:S01]  /*f240*/  IMAD.MOV.U32 R2, RZ, RZ, RZ ;  /* 0x000000ffff027224 */ /* 0x000fe200078e00ff */
[C---:B------:R-:W-:Y:S02]  /*f250*/  ISETP.GE.AND P0, PT, R29.reuse, 0x1, PT ;  /* 0x000000011d00780c */ /* 0x040fe40003f06270 */
[----:B------:R-:W-:Y:S01]  /*f260*/  SHF.R.U32.HI R3, RZ, 0x8, R0 ;  /* 0x00000008ff037819 */ /* 0x000fe20000011600 */
[----:B------:R-:W-:-:S03]  /*f270*/  VIADD R0, R29, 0x3f ;  /* 0x0000003f1d007836 */ /* 0x000fc60000000000 */
[----:B------:R-:W-:Y:S02]  /*f280*/  LEA.HI R4, R4, R3, RZ, 0x10 ;  /* 0x0000000304047211 */ /* 0x000fe400078f80ff */
[----:B------:R-:W-:-:S04]  /*f290*/  SHF.R.S32.HI R3, RZ, 0x1f, R0 ;  /* 0x0000001fff037819 */ /* 0x000fc80000011400 */
[----:B------:R-:W-:-:S04]  /*f2a0*/  LEA.HI R0, R3, R0, RZ, 0x6 ;  /* 0x0000000003007211 */ /* 0x000fc800078f30ff */
        /* <DEDUP_REMOVED lines=31> */
.L_x_1059:
[----:B------:R-:W-:Y:S05]  /*f4a0*/  BSYNC B0 ;  /* 0x0000000000007941 */ /* 0x000fea0003800000 */
.L_x_1058:
        /* <DEDUP_REMOVED lines=24> */
.L_x_1061:
        /* <DEDUP_REMOVED lines=20> */
.L_x_1064:
[----:B------:R-:W-:Y:S05]  /*f770*/  BSYNC B6 ;  /* 0x0000000000067941 */ /* 0x000fea0003800000 */
.L_x_1063:
        /* <DEDUP_REMOVED lines=20> */
.L_x_1067:
        /* <DEDUP_REMOVED lines=15> */
.L_x_1066:
[----:B------:R-:W-:Y:S05]  /*f9b0*/  BSYNC B6 ;  /* 0x0000000000067941 */ /* 0x000fea0003800000 */
.L_x_1065:
[----:B------:R-:W2:Y:S01]  /*f9c0*/  LDL R33, [R1+0x18] ;  /* 0x0000180001217983 */ /* 0x000ea20000100800 */
[----:B------:R-:W-:Y:S01]  /*f9d0*/  ULDC.64 UR4, c[0x0][0xaf0] ;  /* 0x0002bc0000047ab9 */ /* 0x000fe20000000a00 */
[----:B------:R-:W0:Y:S01]  /*f9e0*/  LDC R20, c[0x0][0x430] ;  /* 0x00010c00ff147b82 */ /* 0x000e220000000800 */
[----:B------:R-:W-:Y:S01]  /*f9f0*/  ISETP.NE.U32.AND P0, PT, RZ, UR4, PT ;  /* 0x00000004ff007c0c */ /* 0x000fe2000bf05070 */
[----:B------:R-:W1:Y:S03]  /*fa00*/  S2R R4, SR_TID.X ;  /* 0x0000000000047919 */ /* 0x000e660000002100 */
[----:B------:R-:W-:Y:S01]  /*fa10*/  ISETP.NE.AND.EX P0, PT, RZ, UR5, PT, P0 ;  /* 0x00000005ff007c0c */ /* 0x000fe2000bf05300 */
[----:B------:R-:W3:-:S12]  /*fa20*/  S2R R0, SR_TID.X ;  /* 0x0000000000007919 */ /* 0x000ed80000002100 */
[----:B------:R-:W-:Y:S01]  /*fa30*/  @P0 IADD3 R2, P1, R22, UR4, RZ ;  /* 0x0000000416020c10 */ /* 0x000fe2000ff3e0ff */
[----:B------:R-:W-:-:S03]  /*fa40*/  ULDC UR4, c[0x0][0x320] ;  /* 0x0000c80000047ab9 */ /* 0x000fc60000000800 */
[----:B------:R-:W-:Y:S01]  /*fa50*/  @P0 IADD3.X R3, R30, UR5, RZ, P1, !PT ;  /* 0x000000051e030c10 */ /* 0x000fe20008ffe4ff */
[----:B------:R-:W4:Y:S04]  /*fa60*/  S2R R21, SR_TID.X ;  /* 0x0000000000157919 */ /* 0x000f280000002100 */
[----:B------:R0:W5:Y:S01]  /*fa70*/  @P0 LDG.E R28, desc[UR44][R2.64] ;  /* 0x0000002c021c0981 */ /* 0x000162000c1e1900 */
[----:B------:R-:W-:Y:S01]  /*fa80*/  LOP3.LUT R16, R16, 0xfffffdff, RZ, 0xc0, !PT ;  /* 0xfffffdff10107812 */ /* 0x000fe200078ec0ff */
[----:B------:R-:W-:Y:S01]  /*fa90*/  UMOV UR5, 0xffffffff ;  /* 0xffffffff00057882 */ /* 0x000fe20000000000 */
[----:B-1----:R-:W-:Y:S02]  /*faa0*/  IMAD.SHL.U32 R4, R4, 0x8, RZ ;  /* 0x0000000804047824 */ /* 0x002fe400078e00ff */
[----:B---3--:R-:W-:-:S03]  /*fab0*/  IMAD.SHL.U32 R0, R0, 0x8, RZ ;  /* 0x0000000800007824 */ /* 0x008fc600078e00ff */
[----:B------:R-:W-:-:S04]  /*fac0*/  LOP3.LUT R4, R4, 0x38, RZ, 0xc0, !PT ;  /* 0x0000003804047812 */ /* 0x000fc800078ec0ff */
[C---:B------:R-:W-:Y:S02]  /*fad0*/  LOP3.LUT R5, R4.reuse, 0x40, RZ, 0xfc, !PT ;  /* 0x0000004004057812 */ /* 0x040fe400078efcff */
[----:B------:R-:W-:Y:S02]  /*fae0*/  LOP3.LUT R4, R4, 0x180, RZ, 0xfc, !PT ;  /* 0x0000018004047812 */ /* 0x000fe400078efcff */
[----:B------:R-:W-:Y:S02]  /*faf0*/  ISETP.GE.AND P0, PT, R5, UR4, PT ;  /* 0x0000000405007c0c */ /* 0x000fe4000bf06270 */
[----:B------:R-:W-:Y:S02]  /*fb00*/  LOP3.LUT R0, R0, 0x38, RZ, 0xc0, !PT ;  /* 0x0000003800007812 */ /* 0x000fe400078ec0ff */
[----:B------:R-:W-:Y:S02]  /*fb10*/  ISETP.GE.AND P1, PT, R4, UR4, PT ;  /* 0x0000000404007c0c */ /* 0x000fe4000bf26270 */
[----:B------:R-:W-:-:S02]  /*fb20*/  LOP3.LUT R4, R0, 0x1c0, RZ, 0xfc, !PT ;  /* 0x000001c000047812 */ /* 0x000fc400078efcff */
[----:B------:R-:W-:Y:S01]  /*fb30*/  LOP3.LUT R0, R0, 0x80, RZ, 0xfc, !PT ;  /* 0x0000008000007812 */ /* 0x000fe200078efcff */
[----:B----4-:R-:W-:Y:S01]  /*fb40*/  IMAD.SHL.U32 R21, R21, 0x8, RZ ;  /* 0x0000000815157824 */ /* 0x010fe200078e00ff */
[----:B------:R-:W-:Y:S02]  /*fb50*/  SEL R8, RZ, 0x40, P1 ;  /* 0x00000040ff087807 */ /* 0x000fe40000800000 */
[----:B------:R-:W-:Y:S02]  /*fb60*/  ISETP.GE.AND P5, PT, R0, UR4, PT ;  /* 0x0000000400007c0c */ /* 0x000fe4000bfa6270 */
[----:B------:R-:W-:Y:S01]  /*fb70*/  @P0 LOP3.LUT R16, R16, 0x200, RZ, 0xfc, !PT ;  /* 0x0000020010100812 */ /* 0x000fe200078efcff */
[----:B------:R-:W1:Y:S01]  /*fb80*/  S2R R0, SR_TID.X ;  /* 0x0000000000007919 */ /* 0x000e620000002100 */
[----:B------:R-:W-:Y:S02]  /*fb90*/  ISETP.GE.AND P0, PT, R4, UR4, PT ;  /* 0x0000000404007c0c */ /* 0x000fe4000bf06270 */
[----:B------:R-:W-:Y:S01]  /*fba0*/  LOP3.LUT R21, R21, 0x38, RZ, 0xc0, !PT ;  /* 0x0000003815157812 */ /* 0x000fe200078ec0ff */
[----:B------:R-:W3:Y:S01]  /*fbb0*/  S2R R4, SR_TID.X ;  /* 0x0000000000047919 */ /* 0x000ee20000002100 */
        /* <DEDUP_REMOVED lines=8> */
[----:B-1----:R-:W-:-:S03]  /*fc40*/  IMAD.SHL.U32 R0, R0, 0x8, RZ ;  /* 0x0000000800007824 */ /* 0x002fc600078e00ff */
[----:B------:R-:W-:Y:S01]  /*fc50*/  LOP3.LUT R16, R16, 0xffffffef, RZ, 0xc0, !PT ;  /* 0xffffffef10107812 */ /* 0x000fe200078ec0ff */
[----:B---3--:R-:W-:Y:S01]  /*fc60*/  IMAD.SHL.U32 R4, R4, 0x8, RZ ;  /* 0x0000000804047824 */ /* 0x008fe200078e00ff */
[----:B------:R-:W-:-:S04]  /*fc70*/  LOP3.LUT R0, R0, 0x38, RZ, 0xc0, !PT ;  /* 0x0000003800007812 */ /* 0x000fc800078ec0ff */
[----:B------:R-:W-:Y:S02]  /*fc80*/  LOP3.LUT R4, R4, 0x38, RZ, 0xc0, !PT ;  /* 0x0000003804047812 */ /* 0x000fe400078ec0ff */
[----:B------:R-:W-:Y:S02]  /*fc90*/  LOP3.LUT R0, R0, 0x100, RZ, 0xfc, !PT ;  /* 0x0000010000007812 */ /* 0x000fe400078efcff */
[----:B------:R-:W-:Y:S02]  /*fca0*/  LOP3.LUT R4, R4, 0xc0, RZ, 0xfc, !PT ;  /* 0x000000c004047812 */ /* 0x000fe400078efcff */
[----:B------:R-:W-:Y:S02]  /*fcb0*/  ISETP.GE.AND P3, PT, R0, UR4, PT ;  /* 0x0000000400007c0c */ /* 0x000fe4000bf66270 */
[----:B------:R-:W-:-:S13]  /*fcc0*/  ISETP.GE.AND P4, PT, R4, UR4, PT ;  /* 0x0000000404007c0c */ /* 0x000fda000bf86270 */
[----:B------:R-:W-:-:S04]  /*fcd0*/  @P4 LOP3.LUT R16, R16, 0x10, RZ, 0xfc, !PT ;  /* 0x0000001010104812 */ /* 0x000fc800078efcff */
[----:B------:R-:W-:-:S04]  /*fce0*/  LOP3.LUT R16, R16, 0xfffffffb, RZ, 0xc0, !PT ;  /* 0xfffffffb10107812 */ /* 0x000fc800078ec0ff */
[----:B------:R-:W-:-:S04]  /*fcf0*/  LOP3.LUT R16, R16, 0xfffffff7, RZ, 0xc0, !PT ;  /* 0xfffffff710107812 */ /* 0x000fc800078ec0ff */
[----:B------:R-:W-:-:S04]  /*fd00*/  @P3 LOP3.LUT R16, R16, 0x8, RZ, 0xfc, !PT ;  /* 0x0000000810103812 */ /* 0x000fc800078efcff */
[----:B------:R-:W-:Y:S02]  /*fd10*/  @P2 LOP3.LUT R16, R16, 0x4, RZ, 0xfc, !PT ;  /* 0x0000000410102812 */ /* 0x000fe400078efcff */
[----:B--2---:R-:W-:Y:S01]  /*fd20*/  LEA R0, R33, 0xffffffc0, 0x6 ;  /* 0xffffffc021007811 */ /* 0x004fe200078e30ff */
[----:B0-----:R-:W-:Y:S06]  /*fd30*/  BRA.DIV UR5, `(.L_x_1068) ;  /* 0x0000004e05987947 */ /* 0x001fec000b800000 */
.L_x_1139:
[----:B------:R-:W0:Y:S01]  /*fd40*/  S2R R2, SR_TID.X ;  /* 0x0000000000027919 */ /* 0x000e220000002100 */
[----:B------:R-:W-:Y:S01]  /*fd50*/  ISETP.NE.AND P1, PT, R20, 0x1, PT ;  /* 0x000000011400780c */ /* 0x000fe20003f25270 */
[----:B------:R-:W-:Y:S01]  /*fd60*/  IMAD.MOV.U32 R37, RZ, RZ, RZ ;  /* 0x000000ffff257224 */ /* 0x000fe200078e00ff */
[----:B-----5:R-:W-:Y:S01]  /*fd70*/  SHF.R.S32.HI R33, RZ, 0x1f, R28 ;  /* 0x0000001fff217819 */ /* 0x020fe2000001141c */
[----:B------:R-:W1:Y:S01]  /*fd80*/  S2R R10, SR_TID.X ;  /* 0x00000000000a7919 */ /* 0x000e620000002100 */
[C---:B------:R-:W-:Y:S02]  /*fd90*/  LOP3.LUT P6, RZ, R16.reuse, 0x400, RZ, 0xc0, !PT ;  /* 0x0000040010ff7812 */ /* 0x040fe400078cc0ff */
[----:B------:R-:W-:-:S07]  /*fda0*/  LOP3.LUT R16, R16, 0xffffdfff, RZ, 0xc0, !PT ;  /* 0xffffdfff10107812 */ /* 0x000fce00078ec0ff */
[----:B------:R-:W2:Y:S01]  /*fdb0*/  @P1 LDC R3, c[0x0][0x434] ;  /* 0x00010d00ff031b82 */ /* 0x000ea20000000800 */
[----:B------:R-:W-:Y:S02]  /*fdc0*/  @P1 LOP3.LUT R16, R16, 0x2000, RZ, 0xfc, !PT ;  /* 0x0000200010101812 */ /* 0x000fe400078efcff */
[----:B0-----:R-:W-:Y:S01]  /*fdd0*/  LOP3.LUT R2, R2, 0x7f, RZ, 0xc0, !PT ;  /* 0x0000007f02027812 */ /* 0x001fe200078ec0ff */
[----:B-1----:R-:W-:-:S03]  /*fde0*/  IMAD.SHL.U32 R10, R10, 0x10, RZ ;  /* 0x000000100a0a7824 */ /* 0x002fc600078e00ff */
[----:B------:R-:W-:-:S04]  /*fdf0*/  SHF.R.U32.HI R2, RZ, 0x3, R2 ;  /* 0x00000003ff027819 */ /* 0x000fc80000011602 */
[----:B------:R-:W-:Y:S02]  /*fe00*/  LOP3.LUT R10, R2, 0x70, R10, 0xf8, !PT ;  /* 0x00000070020a7812 */ /* 0x000fe400078ef80a */
[----:B------:R-:W0:Y:S03]  /*fe10*/  @P1 LDC R2, c[0x0][0x438] ;  /* 0x00010e00ff021b82 */ /* 0x000e260000000800 */
[----:B------:R-:W-:-:S05]  /*fe20*/  IMAD.IADD R6, R10, 0x1, R0 ;  /* 0x000000010a067824 */ /* 0x000fca00078e0200 */
[C---:B------:R-:W-:Y:S01]  /*fe30*/  ISETP.GE.AND P0, PT, R6.reuse, R29, PT ;  /* 0x0000001d0600720c */ /* 0x040fe20003f06270 */
[----:B------:R-:W-:-:S03]  /*fe40*/  IMAD.IADD R6, R6, 0x1, R32 ;  /* 0x0000000106067824 */ /* 0x000fc600078e0220 */
[----:B------:R-:W-:Y:S01]  /*fe50*/  ISETP.GT.U32.OR P0, PT, R10, 0x3f, P0 ;  /* 0x0000003f0a00780c */ /* 0x000fe20000704470 */
[----:B--2---:R-:W-:-:S04]  /*fe60*/  @P1 IMAD.HI.U32 R3, R6, R3, RZ ;  /* 0x0000000306031227 */ /* 0x004fc800078e00ff */
[----:B------:R-:W-:Y:S01]  /*fe70*/  IMAD.MOV.U32 R7, RZ, RZ, R6 ;  /* 0x000000ffff077224 */ /* 0x000fe200078e0006 */
[----:B0-----:R-:W-:-:S07]  /*fe80*/  @P1 SHF.R.U32.HI R7, RZ, R2, R3 ;  /* 0x00000002ff071219 */ /* 0x001fce0000011603 */
        /* <DEDUP_REMOVED lines=28> */
[----:B------:R-:W-:Y:S02]  /*10050*/  ISETP.NE.AND P0, PT, R3, 0x3, PT ;  /* 0x000000030300780c */ /* 0x000fe40003f05270 */
[----:B------:R-:W-:Y:S01]  /*10060*/  LOP3.LUT R30, R8, R30, RZ, 0xfc, !PT ;  /* 0x0000001e081e7212 */ /* 0x000fe200078efcff */
[----:B------:R-:W-:Y:S01]  /*10070*/  IMAD R2, R20, R2, R6 ;  /* 0x0000000214027224 */ /* 0x000fe200078e0206 */
[----:B------:R0:W-:Y:S04]  /*10080*/  STL [R1+0x28], R8 ;  /* 0x0000280801007387 */ /* 0x0001e80000100800 */
[----:B------:R0:W-:Y:S05]  /*10090*/  STL [R1], R2 ;  /* 0x0000000201007387 */ /* 0x0001ea0000100800 */
[----:B------:R-:W-:-:S04]  /*100a0*/  @P0 LOP3.LUT R16, R16, 0x1000, RZ, 0xfc, !PT ;  /* 0x0000100010100812 */ /* 0x000fc800078efcff */
[----:B------:R-:W-:-:S04]  /*100b0*/  LOP3.LUT R16, R16, 0xfffffffe, RZ, 0xc0, !PT ;  /* 0xfffffffe10107812 */ /* 0x000fc800078ec0ff */
[----:B------:R-:W-:Y:S01]  /*100c0*/  @P1 LOP3.LUT R16, R16, 0x1, RZ, 0xfc, !PT ;  /* 0x0000000110101812 */ /* 0x000fe200078efcff */
[----:B0-----:R-:W-:Y:S06]  /*100d0*/  @!P0 BRA `(.L_x_1069) ;  /* 0x0000000000048947 */ /* 0x001fec0003800000 */
[----:B------:R-:W-:Y:S01]  /*100e0*/  BPT.TRAP 0x1 ;  /* 0x000000040000795c */ /* 0x000fe20000300000 */
.L_x_1069:
        /* <DEDUP_REMOVED lines=9> */
.L_x_1140:
[----:B------:R-:W-:Y:S05]  /*10180*/  BSYNC B0 ;  /* 0x0000000000007941 */ /* 0x000fea0003800000 */
.L_x_1070:
[----:B------:R-:W0:Y:S01]  /*10190*/  LDL R2, [R1] ;  /* 0x0000000001027983 */ /* 0x000e220000100800 */
[----:B------:R-:W-:Y:S01]  /*101a0*/  ULDC.64 UR4, c[0x0][0x300] ;  /* 0x0000c00000047ab9 */ /* 0x000fe20000000a00 */
[----:B-----5:R-:W-:Y:S01]  /*101b0*/  SHF.R.S32.HI R4, RZ, 0x1f, R37 ;  /* 0x0000001fff047819 */ /* 0x020fe20000011425 */
[----:B------:R-:W-:Y:S01]  /*101c0*/  ULDC.64 UR6, c[0x0][0x2e8] ;  /* 0x0000ba0000067ab9 */ /* 0x000fe20000000a00 */
[----:B------:R-:W1:Y:S01]  /*101d0*/  S2R R7, SR_TID.X ;  /* 0x0000000000077919 */ /* 0x000e620000002100 */
[----:B------:R-:W-:Y:S01]  /*101e0*/  LOP3.LUT R16, R16, 0xfffffffd, RZ, 0xc0, !PT ;  /* 0xfffffffd10107812 */ /* 0x000fe200078ec0ff */
[----:B-1----:R-:W-:-:S05]  /*101f0*/  IMAD.SHL.U32 R7, R7, 0x8, RZ ;  /* 0x0000000807077824 */ /* 0x002fca00078e00ff */
[----:B------:R-:W-:Y:S02]  /*10200*/  LOP3.LUT R7, R7, 0x38, RZ, 0xc0, !PT ;  /* 0x0000003807077812 */ /* 0x000fe400078ec0ff */
[----:B0-----:R-:W-:-:S05]  /*10210*/  SHF.R.S32.HI R0, RZ, 0x1f, R2 ;  /* 0x0000001fff007819 */ /* 0x001fca0000011402 */
[----:B------:R0:W-:Y:S04]  /*10220*/  STL [R1+0x1c], R0 ;  /* 0x00001c0001007387 */ /* 0x0001e80000100800 */
[----:B------:R1:W-:Y:S01]  /*10230*/  STL [R1+0x20], R4 ;  /* 0x0000200401007387 */ /* 0x0003e20000100800 */
[----:B0-----:R-:W-:-:S04]  /*10240*/  IMAD R0, R0, UR4, RZ ;  /* 0x0000000400007c24 */ /* 0x001fc8000f8e02ff */
[C---:B------:R-:W-:Y:S02]  /*10250*/  IMAD R0, R2.reuse, UR5, R0 ;  /* 0x0000000502007c24 */ /* 0x040fe4000f8e0200 */
[----:B------:R-:W-:Y:S01]  /*10260*/  IMAD.WIDE.U32 R2, R2, UR4, RZ ;  /* 0x0000000402027c25 */ /* 0x000fe2000f8e00ff */
[----:B------:R-:W-:-:S03]  /*10270*/  ULDC.64 UR4, c[0x0][0x310] ;  /* 0x0000c40000047ab9 */ /* 0x000fc60000000a00 */
[----:B------:R-:W-:Y:S02]  /*10280*/  IMAD.IADD R3, R3, 0x1, R0 ;  /* 0x0000000103037824 */ /* 0x000fe400078e0200 */
[----:B------:R-:W-:Y:S02]  /*10290*/  IMAD R0, R4, UR4, RZ ;  /* 0x0000000404007c24 */ /* 0x000fe4000f8e02ff */
[----:B------:R-:W-:-:S04]  /*102a0*/  IMAD.WIDE.U32 R2, R37, UR4, R2 ;  /* 0x0000000425027c25 */ /* 0x000fc8000f8e0002 */
[----:B------:R-:W-:Y:S01]  /*102b0*/  IMAD R0, R37, UR5, R0 ;  /* 0x0000000525007c24 */ /* 0x000fe2000f8e0200 */
[----:B------:R-:W-:Y:S01]  /*102c0*/  ULDC.64 UR4, c[0x0][0x308] ;  /* 0x0000c20000047ab9 */ /* 0x000fe20000000a00 */
[----:B-1----:R-:W-:Y:S02]  /*102d0*/  IMAD R4, R18, 0x1000, R34 ;  /* 0x0000100012047824 */ /* 0x002fe400078e0222 */
[----:B------:R-:W-:Y:S02]  /*102e0*/  IMAD.IADD R3, R3, 0x1, R0 ;  /* 0x0000000103037824 */ /* 0x000fe400078e0200 */
        /* <DEDUP_REMOVED lines=42> */
.L_x_1150:
        /* <DEDUP_REMOVED lines=10> */
.L_x_1073:
        /* <DEDUP_REMOVED lines=11> */
.L_x_1074:
[----:B------:R1:W5:Y:S01]  /*106e0*/  LDL.LU R0, [R1+0xc] ;  /* 0x00000c0001007983 */ /* 0x0003620000300800 */
[----:B------:R-:W-:Y:S01]  /*106f0*/  LOP3.LUT P0, RZ, R16, 0x40, RZ, 0xc0, !PT ;  /* 0x0000004010ff7812 */ /* 0x000fe2000780c0ff */
[----:B------:R1:W-:-:S12]  /*10700*/  SYNCS.ARRIVE.TRANS64.A1T0 RZ, [R22+URZ+0x38830], RZ ;  /* 0x038830ff16ff79a7 */ /* 0x0003d8000810003f */
[----:B------:R-:W-:Y:S05]  /*10710*/  WARPSYNC.ALL ;  /* 0x0000000000007948 */ /* 0x000fea0003800000 */
[----:B0-----:R-:W-:Y:S01]  /*10720*/  SEL R2, R35, RZ, !P0 ;  /* 0x000000ff23027207 */ /* 0x001fe20004000000 */
[----:B------:R-:W-:Y:S04]  /*10730*/  BSSY B6, `(.L_x_1075) ;  /* 0x000001a000067945 */ /* 0x000fe80003800000 */
[----:B------:R0:W-:Y:S01]  /*10740*/  STL [R1+0x4], R2 ;  /* 0x0000040201007387 */ /* 0x0001e20000100800 */
[----:B------:R-:W-:Y:S01]  /*10750*/  BAR.SYNC.DEFER_BLOCKING 0x8, 0x100 ;  /* 0x0204000000007b1d */ /* 0x000fe20000010000 */
[----:B-----5:R-:W-:Y:S01]  /*10760*/  SEL R35, R0, RZ, !P0 ;  /* 0x000000ff00237207 */ /* 0x020fe20004000000 */
[----:B------:R-:W-:-:S04]  /*10770*/  VIADD R0, R17, 0x20400 ;  /* 0x0002040011007836 */ /* 0x000fc80000000000 */
[----:B------:R0:W-:Y:S01]  /*10780*/  STL [R1+0x14], R35 ;  /* 0x0000142301007387 */ /* 0x0001e20000100800 */
[----:B------:R-:W-:Y:S02]  /*10790*/  LOP3.LUT P0, RZ, R0, 0x3ff, RZ, 0xc0, !PT ;  /* 0x000003ff00ff7812 */ /* 0x000fe4000780c0ff */
[----:B------:R-:W-:-:S05]  /*107a0*/  SHF.R.S32.HI R0, RZ, 0x1f, R36 ;  /* 0x0000001fff007819 */ /* 0x000fca0000011424 */
[----:B------:R0:W-:Y:S06]  /*107b0*/  STL [R1+0xc], R0 ;  /* 0x00000c0001007387 */ /* 0x0001ec0000100800 */
[----:B------:R-:W-:Y:S05]  /*107c0*/  @!P0 BRA `(.L_x_1076) ;  /* 0x0000000000408947 */ /* 0x000fea0003800000 */
[----:B0-----:R-:W-:Y:S01]  /*107d0*/  MOV R2, 0x0 ;  /* 0x0000000000027802 */ /* 0x001fe20000000f00 */
        /* <DEDUP_REMOVED lines=15> */
.L_x_1076:
[----:B------:R-:W-:Y:S05]  /*108d0*/  BSYNC B6 ;  /* 0x0000000000067941 */ /* 0x000fea0003800000 */
.L_x_1075:
[----:B------:R-:W2:Y:S01]  /*108e0*/  LDL R4, [R1+0xc] ;  /* 0x00000c0001047983 */ /* 0x000ea20000100800 */
[----:B------:R-:W3:Y:S01]  /*108f0*/  LDC R10, c[0x0][0x448] ;  /* 0x00011200ff0a7b82 */ /* 0x000ee20000000800 */
[----:B------:R-:W-:Y:S01]  /*10900*/  IMAD.MOV.U32 R21, RZ, RZ, R35 ;  /* 0x000000ffff157224 */ /* 0x000fe200078e0023 */
[----:B------:R-:W-:Y:S01]  /*10910*/  ULDC.64 UR4, c[0x0][0x298] ;  /* 0x0000a60000047ab9 */ /* 0x000fe20000000a00 */
[----:B------:R-:W4:Y:S04]  /*10920*/  LDL R20, [R1+0x4] ;  /* 0x0000040001147983 */ /* 0x000f280000100800 */
[----:B------:R1:W5:Y:S01]  /*10930*/  LDL R9, [R1+0x10] ;  /* 0x0000100001097983 */ /* 0x0003620000100800 */
[----:B0-----:R-:W0:Y:S01]  /*10940*/  S2R R2, SR_TID.X ;  /* 0x0000000000027919 */ /* 0x001e220000002100 */
[----:B------:R-:W1:Y:S01]  /*10950*/  S2R R35, SR_TID.X ;  /* 0x0000000000237919 */ /* 0x000e620000002100 */
[----:B---3--:R-:W-:-:S13]  /*10960*/  ISETP.NE.AND P0, PT, R10, 0x1, PT ;  /* 0x000000010a00780c */ /* 0x008fda0003f05270 */
[----:B------:R-:W3:Y:S01]  /*10970*/  @P0 LDC R3, c[0x0][0x44c] ;  /* 0x00011300ff030b82 */ /* 0x000ee20000000800 */
[----:B0-----:R-:W-:-:S04]  /*10980*/  LOP3.LUT R2, R2, 0x7f, RZ, 0xc0, !PT ;  /* 0x0000007f02027812 */ /* 0x001fc800078ec0ff */
[----:B------:R-:W-:Y:S01]  /*10990*/  SHF.R.U32.HI R2, RZ, 0x3, R2 ;  /* 0x00000003ff027819 */ /* 0x000fe20000011602 */
[----:B-1----:R-:W-:-:S05]  /*109a0*/  IMAD.SHL.U32 R35, R35, 0x10, RZ ;  /* 0x0000001023237824 */ /* 0x002fca00078e00ff */
[----:B------:R-:W-:Y:S02]  /*109b0*/  LOP3.LUT R35, R2, 0x70, R35, 0xf8, !PT ;  /* 0x0000007002237812 */ /* 0x000fe400078ef823 */
[----:B------:R-:W0:Y:S03]  /*109c0*/  @P0 LDC R2, c[0x0][0x450] ;  /* 0x00011400ff020b82 */ /* 0x000e260000000800 */
[----:B------:R-:W-:-:S04]  /*109d0*/  IMAD R35, R25, 0x40, R35 ;  /* 0x0000004019237824 */ /* 0x000fc800078e0223 */
[----:B---3--:R-:W-:-:S04]  /*109e0*/  @P0 IMAD.HI.U32 R3, R35, R3, RZ ;  /* 0x0000000323030227 */ /* 0x008fc800078e00ff */
[----:B------:R-:W-:Y:S01]  /*109f0*/  IMAD.MOV.U32 R0, RZ, RZ, R35 ;  /* 0x000000ffff007224 */ /* 0x000fe200078e0023 */
[----:B0-----:R-:W-:Y:S01]  /*10a00*/  @P0 SHF.R.U32.HI R0, RZ, R2, R3 ;  /* 0x00000002ff000219 */ /* 0x001fe20000011603 */
[----:B------:R-:W-:Y:S01]  /*10a10*/  IMAD.WIDE.U32 R2, R36, UR4, RZ ;  /* 0x0000000424027c25 */ /* 0x000fe2000f8e00ff */
[----:B------:R-:W0:Y:S01]  /*10a20*/  S2R R7, SR_TID.X ;  /* 0x0000000000077919 */ /* 0x000e220000002100 */
[----:B------:R-:W-:-:S04]  /*10a30*/  LOP3.LUT R16, R16, 0xfffff7ff, RZ, 0xc0, !PT ;  /* 0xfffff7ff10107812 */ /* 0x000fc800078ec0ff */
[----:B------:R-:W-:Y:S01]  /*10a40*/  @P0 LOP3.LUT R16, R16, 0x800, RZ, 0xfc, !PT ;  /* 0x0000080010100812 */ /* 0x000fe200078efcff */
[----:B0-----:R-:W-:-:S05]  /*10a50*/  IMAD.SHL.U32 R7, R7, 0x8, RZ ;  /* 0x0000000807077824 */ /* 0x001fca00078e00ff */
[----:B------:R-:W-:Y:S01]  /*10a60*/  LOP3.LUT R7, R7, 0x38, RZ, 0xc0, !PT ;  /* 0x0000003807077812 */ /* 0x000fe200078ec0ff */
[----:B--2---:R-:W-:-:S04]  /*10a70*/  IMAD R4, R4, UR4, RZ ;  /* 0x0000000404047c24 */ /* 0x004fc8000f8e02ff */
[----:B------:R-:W-:Y:S01]  /*10a80*/  IMAD R4, R36, UR5, R4 ;  /* 0x0000000524047c24 */ /* 0x000fe2000f8e0204 */
[----:B------:R-:W-:-:S03]  /*10a90*/  ULDC.64 UR4, c[0x0][0x2d8] ;  /* 0x0000b60000047ab9 */ /* 0x000fc60000000a00 */
[----:B------:R-:W-:Y:S02]  /*10aa0*/  IMAD.IADD R3, R3, 0x1, R4 ;  /* 0x0000000103037824 */ /* 0x000fe400078e0204 */
[----:B------:R-:W-:-:S04]  /*10ab0*/  IMAD.WIDE.U32 R2, R26, UR4, R2 ;  /* 0x000000041a027c25 */ /* 0x000fc8000f8e0002 */
[----:B------:R-:W-:Y:S01]  /*10ac0*/  IMAD R3, R26, UR5, R3 ;  /* 0x000000051a037c24 */ /* 0x000fe2000f8e0203 */
[----:B------:R-:W-:Y:S02]  /*10ad0*/  ULDC.64 UR4, c[0x0][0x2e0] ;  /* 0x0000b80000047ab9 */ /* 0x000fe40000000a00 */
[----:B------:R-:W-:Y:S02]  /*10ae0*/  IMAD R4, R21, UR4, RZ ;  /* 0x0000000415047c24 */ /* 0x000fe4000f8e02ff */
[----:B----4-:R-:W-:-:S04]  /*10af0*/  IMAD.WIDE.U32 R2, R20, UR4, R2 ;  /* 0x0000000414027c25 */ /* 0x010fc8000f8e0002 */
[----:B------:R-:W-:Y:S01]  /*10b00*/  IMAD R4, R20, UR5, R4 ;  /* 0x0000000514047c24 */ /* 0x000fe2000f8e0204 */
[----:B------:R-:W-:-:S03]  /*10b10*/  ULDC.64 UR4, c[0x0][0x2d0] ;  /* 0x0000b40000047ab9 */ /* 0x000fc60000000a00 */
[----:B------:R-:W-:Y:S01]  /*10b20*/  IMAD.IADD R3, R3, 0x1, R4 ;  /* 0x0000000103037824 */ /* 0x000fe200078e0204 */
[----:B------:R-:W-:Y:S01]  /*10b30*/  SHF.R.S32.HI R4, RZ, 0x1f, R0 ;  /* 0x0000001fff047819 */ /* 0x000fe20000011400 */
[----:B------:R-:W0:Y:S04]  /*10b40*/  S2R R20, SR_TID.X ;  /* 0x0000000000147919 */ /* 0x000e280000002100 */
[----:B------:R-:W-:Y:S02]  /*10b50*/  IMAD R4, R4, UR4, RZ ;  /* 0x0000000404047c24 */ /* 0x000fe4000f8e02ff */
[----:B------:R-:W-:-:S04]  /*10b60*/  IMAD.WIDE.U32 R2, R0, UR4, R2 ;  /* 0x0000000400027c25 */ /* 0x000fc8000f8e0002 */
[----:B------:R-:W-:Y:S01]  /*10b70*/  IMAD R4, R0, UR5, R4 ;  /* 0x0000000500047c24 */ /* 0x000fe2000f8e0204 */
[----:B------:R-:W-:Y:S01]  /*10b80*/  ULDC.64 UR4, c[0x0][0x2c8] ;  /* 0x0000b20000047ab9 */ /* 0x000fe20000000a00 */
[----:B------:R-:W-:-:S04]  /*10b90*/  IMAD.MOV R0, RZ, RZ, -R0 ;  /* 0x000000ffff007224 */ /* 0x000fc800078e0a00 */
[----:B------:R-:W-:Y:S02]  /*10ba0*/  IMAD R0, R10, R0, R35 ;  /* 0x000000000a007224 */ /* 0x000fe400078e0223 */
[----:B------:R-:W-:-:S03]  /*10bb0*/  IMAD.IADD R3, R3, 0x1, R4 ;  /* 0x0000000103037824 */ /* 0x000fc600078e0204 */
[----:B------:R-:W-:Y:S01]  /*10bc0*/  SHF.R.S32.HI R4, RZ, 0x1f, R0 ;  /* 0x0000001fff047819 */ /* 0x000fe20000011400 */
[----:B------:R-:W-:-:S04]  /*10bd0*/  IMAD.WIDE.U32 R2, R0, UR4, R2 ;  /* 0x0000000400027c25 */ /* 0x000fc8000f8e0002 */
[----:B------:R-:W-:-:S04]  /*10be0*/  IMAD R4, R4, UR4, RZ ;  /* 0x0000000404047c24 */ /* 0x000fc8000f8e02ff */
[----:B------:R-:W-:Y:S01]  /*10bf0*/  IMAD R4, R0, UR5, R4 ;  /* 0x0000000500047c24 */ /* 0x000fe2000f8e0204 */
[----:B------:R-:W-:Y:S02]  /*10c00*/  ULDC.64 UR4, c[0x0][0x280] ;  /* 0x0000a00000047ab9 */ /* 0x000fe40000000a00 */
[----:B------:R-:W-:Y:S01]  /*10c10*/  LEA R0, P0, R2, UR4, 0x1 ;  /* 0x0000000402007c11 */ /* 0x000fe2000f8008ff */
[----:B------:R-:W-:Y:S01]  /*10c20*/  IMAD.IADD R3, R3, 0x1, R4 ;  /* 0x0000000103037824 */ /* 0x000fe200078e0204 */
[----:B------:R-:W-:Y:S01]  /*10c30*/  ULDC UR4, c[0x0][0x2b8] ;  /* 0x0000ae0000047ab9 */ /* 0x000fe20000000800 */
[----:B0-----:R-:W-:-:S03]  /*10c40*/  LOP3.LUT R20, R20, 0x7f, RZ, 0xc0, !PT ;  /* 0x0000007f14147812 */ /* 0x001fc600078ec0ff */
[----:B------:R-:W-:Y:S01]  /*10c50*/  LEA.HI.X R2, R2, UR5, R3, 0x1, P0 ;  /* 0x0000000502027c11 */ /* 0x000fe200080f0c03 */
[----:B------:R-:W-:Y:S01]  /*10c60*/  UMOV UR5, 0xffffffff ;  /* 0xffffffff00057882 */ /* 0x000fe20000000000 */
[----:B------:R-:W-:Y:S02]  /*10c70*/  ISETP.GE.AND P0, PT, R7, UR4, PT ;  /* 0x0000000407007c0c */ /* 0x000fe4000bf06270 */
[----:B------:R-:W-:Y:S01]  /*10c80*/  SHF.R.U32.HI R8, RZ, 0x3, R20 ;  /* 0x00000003ff087819 */ /* 0x000fe20000011614 */
[----:B------:R-:W-:Y:S10]  /*10c90*/  BRA.DIV UR5, `(.L_x_1077) ;  /* 0x0000004605587947 */ /* 0x000ff4000b800000 */
[----:B------:R-:W0:Y:S01]  /*10ca0*/  SHFL.IDX PT, R5, R0, RZ, 0x181f ;  /* 0x00181fff00057589 */ /* 0x000e2200000e0000 */
[----:B-----5:R-:W-:Y:S01]  /*10cb0*/  IMAD R3, R9, R10, RZ ;  /* 0x0000000a09037224 */ /* 0x020fe200078e02ff */
[----:B------:R-:W-:Y:S01]  /*10cc0*/  LOP3.LUT R16, R16, 0xfffffeff, RZ, 0xc0, !PT ;  /* 0xfffffeff10107812 */ /* 0x000fe200078ec0ff */
[----:B------:R-:W-:Y:S01]  /*10cd0*/  IMAD R25, R25, 0x40, R8 ;  /* 0x0000004019197824 */ /* 0x000fe200078e0208 */
[----:B------:R-:W1:Y:S04]  /*10ce0*/  SHFL.IDX PT, R4, R2, RZ, 0x181f ;  /* 0x00181fff02047589 */ /* 0x000e6800000e0000 */
[----:B------:R-:W-:-:S13]  /*10cf0*/  ISETP.GE.AND P2, PT, R25, R3, PT ;  /* 0x000000031900720c */ /* 0x000fda0003f46270 */
[----:B------:R-:W-:Y:S02]  /*10d00*/  @P2 LOP3.LUT R16, R16, 0x100, RZ, 0xfc, !PT ;  /* 0x0000010010102812 */ /* 0x000fe400078efcff */
[----:B0-----:R-:W-:Y:S02]  /*10d10*/  @!P2 LEA R5, P1, R7, R5, 0x1 ;  /* 0x000000050705a211 */ /* 0x001fe400078208ff */
[----:B------:R-:W-:-:S03]  /*10d20*/  LOP3.LUT R16, R16, 0xffffff7f, RZ, 0xc0, !PT ;  /* 0xffffff7f10107812 */ /* 0x000fc600078ec0ff */
        /* <DEDUP_REMOVED lines=10> */
[----:B------:R-:W-:-:S04]  /*10dd0*/  @P2 LOP3.LUT R16, R16, 0x80, RZ, 0xfc, !PT ;  /* 0x0000008010102812 */ /* 0x000fc800078efcff */
[----:B------:R-:W-:Y:S02]  /*10de0*/  LOP3.LUT R16, R16, 0xffffffbf, RZ, 0xc0, !PT ;  /* 0xffffffbf10107812 */ /* 0x000fe400078ec0ff */
        /* <DEDUP_REMOVED lines=11> */
[----:B------:R-:W-:-:S02]  /*10ea0*/  @P2 LOP3.LUT R16, R16, 0x40, RZ, 0xfc, !PT ;  /* 0x0000004010102812 */ /* 0x000fc400078efcff */
[----:B0-----:R-:W-:-:S05]  /*10eb0*/  @!P2 LEA R5, P1, R7, R5, 0x1 ;  /* 0x000000050705a211 */ /* 0x001fca00078208ff */
[----:B-1----:R-:W-:-:S05]  /*10ec0*/  @!P2 IMAD.X R4, RZ, RZ, R4, P1 ;  /* 0x000000ffff04a224 */ /* 0x002fca00008e0604 */
[----:B------:R-:W-:-:S04]  /*10ed0*/  @!P2 LOP3.LUT R5, R5, R4, RZ, 0x3c, !PT ;  /* 0x000000040505a212 */ /* 0x000fc800078e3cff */
[----:B------:R-:W-:-:S04]  /*10ee0*/  @!P2 LOP3.LUT R4, R5, R4, RZ, 0x3c, !PT ;  /* 0x000000040504a212 */ /* 0x000fc800078e3cff */
[----:B------:R-:W-:-:S05]  /*10ef0*/  @!P2 LOP3.LUT R5, R5, R4, RZ, 0x3c, !PT ;  /* 0x000000040505a212 */ /* 0x000fca00078e3cff */
[----:B------:R0:W-:Y:S04]  /*10f00*/  @!P2 LDGSTS.E.BYPASS.LTC128B.128 [R19+0x21400], desc[UR44][R4.64], !P0 ;  /* 0x214000000413afae */ /* 0x0001e8000c101d6c */
[----:B0-----:R0:W1:Y:S02]  /*10f10*/  SHFL.IDX PT, R4, R2, 0x3, 0x181f ;  /* 0x00781f0002047f89 */ /* 0x00106400000e0000 */
.L_x_1159:
[----:B------:R-:W-:Y:S01]  /*10f20*/  VIADD R25, R25, 0x30 ;  /* 0x0000003019197836 */ /* 0x000fe20000000000 */
[----:B------:R-:W-:-:S04]  /*10f30*/  LOP3.LUT R16, R16, 0xfffeffff, RZ, 0xc0, !PT ;  /* 0xfffeffff10107812 */ /* 0x000fc800078ec0ff */
[----:B------:R-:W-:-:S13]  /*10f40*/  ISETP.GE.AND P2, PT, R25, R3, PT ;  /* 0x000000031900720c */ /* 0x000fda0003f46270 */
[----:B0-----:R-:W-:Y:S02]  /*10f50*/  @!P2 LEA R2, P1, R7, R0, 0x1 ;  /* 0x000000000702a211 */ /* 0x001fe400078208ff */
[----:B------:R-:W-:-:S03]  /*10f60*/  @P2 LOP3.LUT R16, R16, 0x10000, RZ, 0xfc, !PT ;  /* 0x0001000010102812 */ /* 0x000fc600078efcff */
[----:B-1----:R-:W-:-:S05]  /*10f70*/  @!P2 IMAD.X R3, RZ, RZ, R4, P1 ;  /* 0x000000ffff03a224 */ /* 0x002fca00008e0604 */
[----:B------:R-:W-:Y:S01]  /*10f80*/  @!PT LDS RZ, [RZ] ;  /* 0x00000000fffff984 */ /* 0x000fe20000000800 */
[----:B------:R-:W-:Y:S01]  /*10f90*/  @!PT LDS RZ, [RZ] ;  /* 0x00000000fffff984 */ /* 0x000fe20000000800 */
[----:B------:R-:W-:Y:S01]  /*10fa0*/  @!PT LDS RZ, [RZ] ;  /* 0x00000000fffff984 */ /* 0x000fe20000000800 */
[----:B------:R0:W-:Y:S01]  /*10fb0*/  @!P2 LDGSTS.E.BYPASS.LTC128B.128 [R19+0x21c00], desc[UR44][R2.64], !P0 ;  /* 0x21c000000213afae */ /* 0x0001e2000c101d6c */
[----:B------:R-:W-:Y:S01]  /*10fc0*/  PLOP3.LUT P0, PT, PT, PT, PT, 0x80, 0x0 ;  /* 0x000000000000781c */ /* 0x000fe20003f0f070 */
[----:B------:R-:W-:-:S12]  /*10fd0*/  NOP ;  /* 0x0000000000007918 */ /* 0x000fd80000000000 */
.L_x_1078:
[----:B------:R-:W-:Y:S02]  /*10fe0*/  PLOP3.LUT P1, PT, P1, P0, PT, 0xa2, 0x0 ;  /* 0x000000000000781c */ /* 0x000fe40000f21472 */
[----:B------:R-:W-:-:S08]  /*10ff0*/  @P0 R2UR P1, UR4, R17 ;  /* 0x00000000110402ca */ /* 0x000fd00000020000 */
[----:B------:R-:W-:-:S05]  /*11000*/  @P0 PLOP3.LUT P0, PT, P1, PT, PT, 0x80, 0x0 ;  /* 0x000000000000081c */ /* 0x000fca0000f0f070 */
[----:B------:R-:W-:Y:S01]  /*11010*/  @!P1 SYNCS.ARRIVE.TRANS64.RED.A0T1 RZ, [UR4+0x38800], RZ ;  /* 0x038800ffffff99a7 */ /* 0x000fe20008200404 */
[----:B------:R-:W-:Y:S07]  /*11020*/  @!P1 ARRIVES.LDGSTSBAR.64.TRANSCNT [UR4+0x38800] ;  /* 0x03880000ff0099b0 */ /* 0x000fee0008000a84 */
[----:B------:R-:W-:Y:S05]  /*11030*/  @P0 BRA.U.ANY `(.L_x_1078) ;  /* 0xfffffffd00e80947 */ /* 0x000fea000393ffff */
[----:B------:R-:W-:Y:S01]  /*11040*/  NOP ;  /* 0x0000000000007918 */ /* 0x000fe20000000000 */
[----:B------:R-:W-:Y:S01]  /*11050*/  VIADD R0, R17, 0x26400 ;  /* 0x0002640011007836 */ /* 0x000fe20000000000 */
[----:B------:R1:W-:Y:S01]  /*11060*/  SYNCS.ARRIVE.TRANS64.A1T0 RZ, [R17+URZ+0x38800], RZ ;  /* 0x038800ff11ff79a7 */ /* 0x0003e2000810003f */
[----:B------:R-:W-:Y:S03]  /*11070*/  BSSY B6, `(.L_x_1079) ;  /* 0x0000013000067945 */ /* 0x000fe60003800000 */
[----:B------:R-:W-:-:S13]  /*11080*/  LOP3.LUT P0, RZ, R0, 0x3ff, RZ, 0xc0, !PT ;  /* 0x000003ff00ff7812 */ /* 0x000fda000780c0ff */
[----:B-1----:R-:W-:Y:S05]  /*11090*/  @!P0 BRA `(.L_x_1080) ;  /* 0x0000000000408947 */ /* 0x002fea0003800000 */
        /* <DEDUP_REMOVED lines=16> */
.L_x_1080:
[----:B------:R-:W-:Y:S05]  /*111a0*/  BSYNC B6 ;  /* 0x0000000000067941 */ /* 0x000fea0003800000 */
.L_x_1079:
[----:B------:R-:W2:Y:S01]  /*111b0*/  LDL.LU R25, [R1+0xc] ;  /* 0x00000c0001197983 */ /* 0x000ea20000300800 */
[----:B0-----:R-:W0:Y:S01]  /*111c0*/  LDC R2, c[0x0][0x448] ;  /* 0x00011200ff027b82 */ /* 0x001e220000000800 */
[----:B------:R-:W-:Y:S02]  /*111d0*/  ULDC.64 UR4, c[0x0][0x398] ;  /* 0x0000e60000047ab9 */ /* 0x000fe40000000a00 */
[----:B------:R-:W3:Y:S04]  /*111e0*/  LDL.LU R21, [R1+0x14] ;  /* 0x0000140001157983 */ /* 0x000ee80000300800 */
[----:B------:R-:W4:Y:S01]  /*111f0*/  LDL.LU R20, [R1+0x4] ;  /* 0x0000040001147983 */ /* 0x000f220000300800 */
[----:B0-----:R-:W-:-:S13]  /*11200*/  ISETP.NE.AND P6, PT, R2, 0x1, PT ;  /* 0x000000010200780c */ /* 0x001fda0003fc5270 */
[----:B------:R-:W0:Y:S08]  /*11210*/  @P6 LDC R3, c[0x0][0x44c] ;  /* 0x00011300ff036b82 */ /* 0x000e300000000800 */
[----:B------:R-:W1:Y:S01]  /*11220*/  @P6 LDC R2, c[0x0][0x450] ;  /* 0x00011400ff026b82 */ /* 0x000e620000000800 */
[----:B------:R-:W-:Y:S02]  /*11230*/  IMAD.MOV.U32 R0, RZ, RZ, R35 ;  /* 0x000000ffff007224 */ /* 0x000fe400078e0023 */
[----:B0-----:R-:W-:-:S05]  /*11240*/  @P6 IMAD.HI.U32 R3, R35, R3, RZ ;  /* 0x0000000323036227 */ /* 0x001fca00078e00ff */
[----:B-1----:R-:W-:Y:S01]  /*11250*/  @P6 SHF.R.U32.HI R0, RZ, R2, R3 ;  /* 0x00000002ff006219 */ /* 0x002fe20000011603 */
[----:B------:R-:W-:-:S03]  /*11260*/  IMAD.WIDE.U32 R2, R36, UR4, RZ ;  /* 0x0000000424027c25 */ /* 0x000fc6000f8e00ff */
[----:B------:R-:W-:Y:S01]  /*11270*/  SHF.R.S32.HI R5, RZ, 0x1f, R0 ;  /* 0x0000001fff057819 */ /* 0x000fe20000011400 */
[----:B------:R-:W0:Y:S01]  /*11280*/  S2R R8, SR_TID.X ;  /* 0x0000000000087919 */ /* 0x000e220000002100 */
[----:B------:R-:W-:Y:S01]  /*11290*/  LOP3.LUT R16, R16, 0xfffff7ff, RZ, 0xc0, !PT ;  /* 0xfffff7ff10107812 */ /* 0x000fe200078ec0ff */
        /* <DEDUP_REMOVED lines=9> */
[----:B---3--:R-:W-:Y:S02]  /*11330*/  IMAD R4, R21, UR4, RZ ;  /* 0x0000000415047c24 */ /* 0x008fe4000f8e02ff */
[----:B------:R-:W0:Y:S01]  /*11340*/  S2R R21, SR_TID.X ;  /* 0x0000000000157919 */ /* 0x000e220000002100 */
[----:B----4-:R-:W-:Y:S01]  /*11350*/  IMAD.WIDE.U32 R2, R20, UR4, R2 ;  /* 0x0000000414027c25 */ /* 0x010fe2000f8e0002 */
[----:B------:R-:W-:-:S03]  /*11360*/  ULDC UR4, c[0x0][0x448] ;  /* 0x0001120000047ab9 */ /* 0x000fc60000000800 */
[----:B------:R-:W-:Y:S02]  /*11370*/  IMAD R4, R20, UR5, R4 ;  /* 0x0000000514047c24 */ /* 0x000fe4000f8e0204 */
[----:B------:R-:W1:Y:S02]  /*11380*/  S2R R20, SR_TID.X ;  /* 0x0000000000147919 */ /* 0x000e640000002100 */
[----:B------:R-:W-:Y:S02]  /*11390*/  IMAD.IADD R3, R3, 0x1, R4 ;  /* 0x0000000103037824 */ /* 0x000fe400078e0204 */
[----:B------:R-:W-:-:S04]  /*113a0*/  IMAD.MOV R4, RZ, RZ, -R0 ;  /* 0x000000ffff047224 */ /* 0x000fc800078e0a00 */
[----:B------:R-:W-:Y:S01]  /*113b0*/  IMAD R4, R4, UR4, R35 ;  /* 0x0000000404047c24 */ /* 0x000fe2000f8e0223 */
[----:B------:R-:W-:Y:S02]  /*113c0*/  ULDC.64 UR4, c[0x0][0x3d0] ;  /* 0x0000f40000047ab9 */ /* 0x000fe40000000a00 */
[----:B------:R-:W-:Y:S02]  /*113d0*/  IMAD R5, R5, UR4, RZ ;  /* 0x0000000405057c24 */ /* 0x000fe4000f8e02ff */
[----:B------:R-:W-:-:S04]  /*113e0*/  IMAD.WIDE.U32 R2, R0, UR4, R2 ;  /* 0x0000000400027c25 */ /* 0x000fc8000f8e0002 */
[----:B------:R-:W-:Y:S01]  /*113f0*/  IMAD R5, R0, UR5, R5 ;  /* 0x0000000500057c24 */ /* 0x000fe2000f8e0205 */
[----:B------:R-:W-:Y:S01]  /*11400*/  SHF.R.S32.HI R0, RZ, 0x1f, R4 ;  /* 0x0000001fff007819 */ /* 0x000fe20000011404 */
[----:B------:R-:W-:Y:S02]  /*11410*/  ULDC.64 UR4, c[0x0][0x3c8] ;  /* 0x0000f20000047ab9 */ /* 0x000fe40000000a00 */
[----:B------:R-:W-:Y:S02]  /*11420*/  IMAD.IADD R3, R3, 0x1, R5 ;  /* 0x0000000103037824 */ /* 0x000fe400078e0205 */
[----:B------:R-:W-:Y:S02]  /*11430*/  IMAD R0, R0, UR4, RZ ;  /* 0x0000000400007c24 */ /* 0x000fe4000f8e02ff */
[----:B0-----:R-:W-:Y:S02]  /*11440*/  IMAD.SHL.U32 R21, R21, 0x8, RZ ;  /* 0x0000000815157824 */ /* 0x001fe400078e00ff */
[----:B------:R-:W-:-:S02]  /*11450*/  IMAD R0, R4, UR5, R0 ;  /* 0x0000000504007c24 */ /* 0x000fc4000f8e0200 */
[----:B------:R-:W-:Y:S01]  /*11460*/  IMAD.WIDE.U32 R2, R4, UR4, R2 ;  /* 0x0000000404027c25 */ /* 0x000fe2000f8e0002 */
[----:B------:R-:W-:Y:S01]  /*11470*/  LOP3.LUT R21, R21, 0x38, RZ, 0xc0, !PT ;  /* 0x0000003815157812 */ /* 0x000fe200078ec0ff */
[----:B------:R-:W-:Y:S02]  /*11480*/  ULDC.64 UR4, c[0x0][0x390] ;  /* 0x0000e40000047ab9 */ /* 0x000fe40000000a00 */
[----:B-1----:R-:W-:Y:S01]  /*11490*/  IMAD.SHL.U32 R20, R20, 0x8, RZ ;  /* 0x0000000814147824 */ /* 0x002fe200078e00ff */
[----:B------:R-:W-:Y:S01]  /*114a0*/  LOP3.LUT R7, R21, 0x80, RZ, 0xfc, !PT ;  /* 0x0000008015077812 */ /* 0x000fe200078efcff */
[----:B------:R-:W-:Y:S01]  /*114b0*/  IMAD.IADD R6, R3, 0x1, R0 ;  /* 0x0000000103067824 */ /* 0x000fe200078e0200 */
[----:B------:R-:W0:Y:S01]  /*114c0*/  S2R R25, SR_TID.X ;  /* 0x0000000000197919 */ /* 0x000e220000002100 */
[----:B------:R-:W-:Y:S01]  /*114d0*/  LEA R0, P0, R2, UR4, 0x1 ;  /* 0x0000000402007c11 */ /* 0x000fe2000f8008ff */
[----:B------:R-:W-:Y:S01]  /*114e0*/  ULDC UR4, c[0x0][0x3b8] ;  /* 0x0000ee0000047ab9 */ /* 0x000fe20000000800 */
[----:B------:R-:W-:Y:S01]  /*114f0*/  LOP3.LUT R20, R20, 0x38, RZ, 0xc0, !PT ;  /* 0x0000003814147812 */ /* 0x000fe200078ec0ff */
[----:B------:R-:W1:Y:S01]  /*11500*/  S2R R21, SR_TID.X ;  /* 0x0000000000157919 */ /* 0x000e620000002100 */
[----:B------:R-:W-:-:S02]  /*11510*/  ISETP.GE.AND P4, PT, R7, UR4, PT ;  /* 0x0000000407007c0c */ /* 0x000fc4000bf86270 */
[C---:B------:R-:W-:Y:S02]  /*11520*/  LOP3.LUT R9, R20.reuse, 0x40, RZ, 0xfc, !PT ;  /* 0x0000004014097812 */ /* 0x040fe400078efcff */
[----:B------:R-:W-:Y:S02]  /*11530*/  LOP3.LUT R7, R20, 0x100, RZ, 0xfc, !PT ;  /* 0x0000010014077812 */ /* 0x000fe400078efcff */
[----:B------:R-:W2:Y:S01]  /*11540*/  S2R R20, SR_TID.X ;  /* 0x0000000000147919 */ /* 0x000ea20000002100 */
[----:B------:R-:W-:Y:S02]  /*11550*/  ISETP.GE.AND P1, PT, R8, UR4, PT ;  /* 0x0000000408007c0c */ /* 0x000fe4000bf26270 */
[----:B------:R-:W-:Y:S02]  /*11560*/  ISETP.GE.AND P5, PT, R9, UR4, PT ;  /* 0x0000000409007c0c */ /* 0x000fe4000bfa6270 */
[----:B------:R-:W-:Y:S02]  /*11570*/  ISETP.GE.AND P2, PT, R7, UR4, PT ;  /* 0x0000000407007c0c */ /* 0x000fe4000bf46270 */
[----:B------:R-:W-:-:S02]  /*11580*/  LEA.HI.X R6, R2, UR5, R6, 0x1, P0 ;  /* 0x0000000502067c11 */ /* 0x000fc400080f0c06 */
[----:B------:R-:W-:Y:S01]  /*11590*/  SEL R2, RZ, 0x1, P1 ;  /* 0x00000001ff027807 */ /* 0x000fe20000800000 */
[----:B0-----:R-:W-:Y:S02]  /*115a0*/  IMAD.SHL.U32 R25, R25, 0x8, RZ ;  /* 0x0000000819197824 */ /* 0x001fe400078e00ff */
[----:B-1----:R-:W-:-:S03]  /*115b0*/  IMAD.SHL.U32 R21, R21, 0x8, RZ ;  /* 0x0000000815157824 */ /* 0x002fc600078e00ff */
[----:B------:R-:W-:Y:S01]  /*115c0*/  LOP3.LUT R25, R25, 0x38, RZ, 0xc0, !PT ;  /* 0x0000003819197812 */ /* 0x000fe200078ec0ff */
[----:B--2---:R-:W-:-:S03]  /*115d0*/  IMAD.SHL.U32 R20, R20, 0x8, RZ ;  /* 0x0000000814147824 */ /* 0x004fc600078e00ff */
[----:B------:R-:W-:Y:S02]  /*115e0*/  LOP3.LUT R7, R25, 0xc0, RZ, 0xfc, !PT ;  /* 0x000000c019077812 */ /* 0x000fe400078efcff */
[----:B------:R-:W-:Y:S02]  /*115f0*/  LOP3.LUT R21, R21, 0x38, RZ, 0xc0, !PT ;  /* 0x0000003815157812 */ /* 0x000fe400078ec0ff */
[----:B------:R-:W-:Y:S02]  /*11600*/  LOP3.LUT R20, R20, 0x38, RZ, 0xc0, !PT ;  /* 0x0000003814147812 */ /* 0x000fe400078ec0ff */
[----:B------:R-:W-:Y:S02]  /*11610*/  SEL R3, RZ, 0x4, P4 ;  /* 0x00000004ff037807 */ /* 0x000fe40002000000 */
[----:B------:R-:W-:Y:S02]  /*11620*/  SEL R4, RZ, 0x2, P5 ;  /* 0x00000002ff047807 */ /* 0x000fe40002800000 */
[----:B------:R-:W-:-:S02]  /*11630*/  ISETP.GE.AND P3, PT, R7, UR4, PT ;  /* 0x0000000407007c0c */ /* 0x000fc4000bf66270 */
[----:B------:R-:W-:Y:S02]  /*11640*/  LOP3.LUT R7, R21, 0x180, RZ, 0xfc, !PT ;  /* 0x0000018015077812 */ /* 0x000fe400078efcff */
[----:B------:R-:W-:Y:S02]  /*11650*/  LOP3.LUT R9, R20, 0x140, RZ, 0xfc, !PT ;  /* 0x0000014014097812 */ /* 0x000fe400078efcff */
[----:B------:R-:W-:Y:S02]  /*11660*/  IADD3 R2, R3, R4, R2 ;  /* 0x0000000403027210 */ /* 0x000fe40007ffe002 */
[----:B------:R-:W-:Y:S02]  /*11670*/  SEL R3, RZ, 0x10, P2 ;  /* 0x00000010ff037807 */ /* 0x000fe40001000000 */
[----:B------:R-:W-:Y:S02]  /*11680*/  SEL R4, RZ, 0x8, P3 ;  /* 0x00000008ff047807 */ /* 0x000fe40001800000 */
[----:B------:R-:W-:-:S02]  /*11690*/  @P1 LOP3.LUT R16, R16, 0x800, RZ, 0xfc, !PT ;  /* 0x0000080010101812 */ /* 0x000fc400078efcff */
[----:B------:R-:W-:Y:S02]  /*116a0*/  ISETP.GE.AND P0, PT, R7, UR4, PT ;  /* 0x0000000407007c0c */ /* 0x000fe4000bf06270 */
[----:B------:R-:W-:Y:S02]  /*116b0*/  LOP3.LUT R7, R20, 0x1c0, RZ, 0xfc, !PT ;  /* 0x000001c014077812 */ /* 0x000fe400078efcff */
[----:B------:R-:W-:Y:S02]  /*116c0*/  ISETP.GE.AND P1, PT, R9, UR4, PT ;  /* 0x0000000409007c0c */ /* 0x000fe4000bf26270 */
[----:B------:R-:W-:Y:S02]  /*116d0*/  IADD3 R4, R3, R2, R4 ;  /* 0x0000000203047210 */ /* 0x000fe40007ffe004 */
[----:B------:R-:W-:Y:S02]  /*116e0*/  SEL R2, RZ, 0x40, P0 ;  /* 0x00000040ff027807 */ /* 0x000fe40000000000 */
[----:B------:R-:W-:-:S02]  /*116f0*/  SEL R3, RZ, 0x20, P1 ;  /* 0x00000020ff037807 */ /* 0x000fc40000800000 */
[----:B------:R-:W-:Y:S01]  /*11700*/  ISETP.GE.AND P0, PT, R7, UR4, PT ;  /* 0x0000000407007c0c */ /* 0x000fe2000bf06270 */
[----:B------:R-:W-:Y:S01]  /*11710*/  UMOV UR4, 0xffffffff ;  /* 0xffffffff00047882 */ /* 0x000fe20000000000 */
[----:B------:R-:W-:Y:S02]  /*11720*/  IADD3 R4, R2, R4, R3 ;  /* 0x0000000402047210 */ /* 0x000fe40007ffe003 */
[----:B------:R-:W-:-:S05]  /*11730*/  SEL R5, RZ, 0x80, P0 ;  /* 0x00000080ff057807 */ /* 0x000fca0000000000 */
[----:B------:R-:W-:Y:S01]  /*11740*/  IMAD.IADD R5, R4, 0x1, R5 ;  /* 0x0000000104057824 */ /* 0x000fe200078e0205 */
[----:B------:R-:W-:Y:S06]  /*11750*/  BRA.DIV UR4, `(.L_x_1081) ;  /* 0x0000004204047947 */ /* 0x000fec000b800000 */
[C---:B------:R-:W-:Y:S01]  /*11760*/  LOP3.LUT P6, RZ, R16.reuse, 0x40, RZ, 0xc0, !PT ;  /* 0x0000004010ff7812 */ /* 0x040fe200078cc0ff */
[----:B------:R-:W0:Y:S01]  /*11770*/  SHFL.IDX PT, R3, R0, RZ, 0x181f ;  /* 0x00181fff00037589 */ /* 0x000e2200000e0000 */
[----:B------:R-:W-:-:S03]  /*11780*/  LOP3.LUT R16, R16, 0xffbfffff, RZ, 0xc0, !PT ;  /* 0xffbfffff10107812 */ /* 0x000fc600078ec0ff */
[----:B------:R-:W1:Y:S08]  /*11790*/  SHFL.IDX PT, R2, R6, RZ, 0x181f ;  /* 0x00181fff06027589 */ /* 0x000e7000000e0000 */
[----:B------:R-:W-:-:S04]  /*117a0*/  @P6 LOP3.LUT R16, R16, 0x400000, RZ, 0xfc, !PT ;  /* 0x0040000010106812 */ /* 0x000fc800078efcff */
[C---:B------:R-:W-:Y:S02]  /*117b0*/  LOP3.LUT P6, RZ, R16.reuse, 0x80, RZ, 0xc0, !PT ;  /* 0x0000008010ff7812 */ /* 0x040fe400078cc0ff */
[----:B------:R-:W-:-:S11]  /*117c0*/  LOP3.LUT R16, R16, 0xff7fffff, RZ, 0xc0, !PT ;  /* 0xff7fffff10107812 */ /* 0x000fd600078ec0ff */
[----:B------:R-:W-:-:S04]  /*117d0*/  @P6 LOP3.LUT R16, R16, 0x800000, RZ, 0xfc, !PT ;  /* 0x0080000010106812 */ /* 0x000fc800078efcff */
[----:B------:R-:W-:-:S13]  /*117e0*/  LOP3.LUT P6, RZ, R16, 0x100, RZ, 0xc0, !PT ;  /* 0x0000010010ff7812 */ /* 0x000fda00078cc0ff */
[----:B0-----:R-:W-:Y:S02]  /*117f0*/  @!P6 LEA R3, P0, R8, R3, 0x1 ;  /* 0x000000030803e211 */ /* 0x001fe400078008ff */
[----:B------:R-:W-:-:S03]  /*11800*/  @!P6 LOP3.LUT R7, R4, 0x40, RZ, 0xc0, !PT ;  /* 0x000000400407e812 */ /* 0x000fc600078ec0ff */
[----:B-1----:R-:W-:Y:S01]  /*11810*/  @!P6 IMAD.X R2, RZ, RZ, R2, P0 ;  /* 0x000000ffff02e224 */ /* 0x002fe200000e0602 */
[----:B------:R-:W-:Y:S02]  /*11820*/  LOP3.LUT P0, RZ, R16, 0x800, RZ, 0xc0, !PT ;  /* 0x0000080010ff7812 */ /* 0x000fe4000780c0ff */
[----:B------:R-:W-:Y:S02]  /*11830*/  @!P6 SHF.R.U32.HI R7, RZ, 0x2, R7 ;  /* 0x00000002ff07e819 */ /* 0x000fe40000011607 */
[----:B------:R-:W-:-:S04]  /*11840*/  @!P6 LOP3.LUT R3, R3, R2, RZ, 0x3c, !PT ;  /* 0x000000020303e212 */ /* 0x000fc800078e3cff */
[----:B------:R-:W-:-:S04]  /*11850*/  @!P6 LOP3.LUT R2, R3, R2, RZ, 0x3c, !PT ;  /* 0x000000020302e212 */ /* 0x000fc800078e3cff */
[----:B------:R-:W-:-:S05]  /*11860*/  @!P6 LOP3.LUT R3, R3, R2, RZ, 0x3c, !PT ;  /* 0x000000020303e212 */ /* 0x000fca00078e3cff */
[----:B------:R-:W-:Y:S01]  /*11870*/  @!PT LDS RZ, [RZ] ;  /* 0x00000000fffff984 */ /* 0x000fe20000000800 */
[----:B------:R-:W-:Y:S01]  /*11880*/  @!P6 LDGSTS.E.BYPASS.LTC128B.128 [R19+0x26400], desc[UR44][R2.64], !P0 ;  /* 0x264000000213efae */ /* 0x000fe2000c101d6c */
[----:B------:R-:W-:Y:S02]  /*11890*/  @!P6 ISETP.NE.U32.AND P0, PT, R7, RZ, PT ;  /* 0x000000ff0700e20c */ /* 0x000fe40003f05070 */
[----:B------:R-:W-:Y:S01]  /*118a0*/  @!P6 LOP3.LUT R7, R5, 0x80, RZ, 0xc0, !PT ;  /* 0x000000800507e812 */ /* 0x000fe200078ec0ff */
[----:B------:R-:W-:Y:S03]  /*118b0*/  @!P6 LDGSTS.E.BYPASS.LTC128B.128 [R19+0x28400], desc[UR44][R2.64+0x80], !P5 ;  /* 0x284000800213efae */ /* 0x000fe6000e901d6c */
[----:B------:R-:W-:Y:S01]  /*118c0*/  @!P6 SHF.R.U32.HI R7, RZ, 0x3, R7 ;  /* 0x00000003ff07e819 */ /* 0x000fe20000011607 */
[----:B------:R-:W-:Y:S04]  /*118d0*/  @!P6 LDGSTS.E.BYPASS.LTC128B.128 [R19+0x2a400], desc[UR44][R2.64+0x100], !P4 ;  /* 0x2a4001000213efae */ /* 0x000fe8000e101d6c */
[----:B------:R-:W-:Y:S04]  /*118e0*/  @!P6 LDGSTS.E.BYPASS.LTC128B.128 [R19+0x2c400], desc[UR44][R2.64+0x180], !P3 ;  /* 0x2c4001800213efae */ /* 0x000fe8000d901d6c */
[----:B------:R-:W-:Y:S04]  /*118f0*/  @!P6 LDGSTS.E.BYPASS.LTC128B.128 [R19+0x2e400], desc[UR44][R2.64+0x200], !P2 ;  /* 0x2e4002000213efae */ /* 0x000fe8000d101d6c */
[----:B------:R-:W-:Y:S04]  /*11900*/  @!P6 LDGSTS.E.BYPASS.LTC128B.128 [R19+0x30400], desc[UR44][R2.64+0x280], !P1 ;  /* 0x304002800213efae */ /* 0x000fe8000c901d6c */
[----:B------:R-:W-:Y:S01]  /*11910*/  @!P6 LDGSTS.E.BYPASS.LTC128B.128 [R19+0x32400], desc[UR44][R2.64+0x300], P0 ;  /* 0x324003000213efae */ /* 0x000fe20008101d6c */
[----:B------:R-:W-:-:S03]  /*11920*/  @!P6 ISETP.NE.U32.AND P0, PT, R7, RZ, PT ;  /* 0x000000ff0700e20c */ /* 0x000fc60003f05070 */
[----:B------:R-:W-:Y:S10]  /*11930*/  SHFL.IDX PT, R7, R6, 0x1, 0x181f ;  /* 0x00381f0006077f89 */ /* 0x000ff400000e0000 */
[----:B------:R0:W-:Y:S01]  /*11940*/  @!P6 LDGSTS.E.BYPASS.LTC128B.128 [R19+0x34400], desc[UR44][R2.64+0x380], P0 ;  /* 0x344003800213efae */ /* 0x0001e20008101d6c */
[----:B------:R-:W-:-:S03]  /*11950*/  LOP3.LUT P6, RZ, R16, 0x800000, RZ, 0xc0, !PT ;  /* 0x0080000010ff7812 */ /* 0x000fc600078cc0ff */
[----:B0-----:R-:W0:Y:S10]  /*11960*/  SHFL.IDX PT, R2, R0, 0x1, 0x181f ;  /* 0x00381f0000027f89 */ /* 0x001e3400000e0000 */
[----:B0-----:R-:W-:-:S05]  /*11970*/  @!P6 LEA R2, P0, R8, R2, 0x1 ;  /* 0x000000020802e211 */ /* 0x001fca00078008ff */
[----:B------:R-:W-:Y:S01]  /*11980*/  @!P6 IMAD.X R3, RZ, RZ, R7, P0 ;  /* 0x000000ffff03e224 */ /* 0x000fe200000e0607 */
[----:B------:R-:W-:Y:S02]  /*11990*/  LOP3.LUT P0, RZ, R16, 0x800, RZ, 0xc0, !PT ;  /* 0x0000080010ff7812 */ /* 0x000fe4000780c0ff */
[----:B------:R-:W-:-:S04]  /*119a0*/  @!P6 LOP3.LUT R7, R4, 0x40, RZ, 0xc0, !PT ;  /* 0x000000400407e812 */ /* 0x000fc800078ec0ff */
[----:B------:R-:W-:-:S07]  /*119b0*/  @!P6 SHF.R.U32.HI R7, RZ, 0x2, R7 ;  /* 0x00000002ff07e819 */ /* 0x000fce0000011607 */
        /* <DEDUP_REMOVED lines=11> */
[----:B------:R-:W-:Y:S04]  /*11a70*/  SHFL.IDX PT, R7, R6, 0x2, 0x181f ;  /* 0x00581f0006077f89 */ /* 0x000fe800000e0000 */
[----:B------:R-:W-:Y:S06]  /*11a80*/  SHFL.IDX PT, R6, R6, 0x3, 0x181f ;  /* 0x00781f0006067f89 */ /* 0x000fec00000e0000 */
[----:B------:R0:W-:Y:S01]  /*11a90*/  @!P6 LDGSTS.E.BYPASS.LTC128B.128 [R19+0x34c00], desc[UR44][R2.64+0x380], P0 ;  /* 0x34c003800213efae */ /* 0x0001e20008101d6c */
[----:B------:R-:W-:-:S03]  /*11aa0*/  LOP3.LUT P6, RZ, R16, 0x400000, RZ, 0xc0, !PT ;  /* 0x0040000010ff7812 */ /* 0x000fc600078cc0ff */
[----:B0-----:R-:W0:Y:S04]  /*11ab0*/  SHFL.IDX PT, R2, R0, 0x2, 0x181f ;  /* 0x00581f0000027f89 */ /* 0x001e2800000e0000 */
[----:B------:R-:W1:Y:S06]  /*11ac0*/  SHFL.IDX PT, R0, R0, 0x3, 0x181f ;  /* 0x00781f0000007f89 */ /* 0x000e6c00000e0000 */
[----:B0-----:R-:W-:-:S05]  /*11ad0*/  @!P6 LEA R2, P0, R8, R2, 0x1 ;  /* 0x000000020802e211 */ /* 0x001fca00078008ff */
[----:B------:R-:W-:Y:S01]  /*11ae0*/  @!P6 IMAD.X R3, RZ, RZ, R7, P0 ;  /* 0x000000ffff03e224 */ /* 0x000fe200000e0607 */
[----:B------:R-:W-:Y:S02]  /*11af0*/  LOP3.LUT P0, RZ, R16, 0x800, RZ, 0xc0, !PT ;  /* 0x0000080010ff7812 */ /* 0x000fe4000780c0ff */
[----:B------:R-:W-:-:S04]  /*11b00*/  @!P6 LOP3.LUT R7, R4, 0x40, RZ, 0xc0, !PT ;  /* 0x000000400407e812 */ /* 0x000fc800078ec0ff */
[----:B------:R-:W-:-:S07]  /*11b10*/  @!P6 SHF.R.U32.HI R7, RZ, 0x2, R7 ;  /* 0x00000002ff07e819 */ /* 0x000fce0000011607 */
[----:B------:R0:W-:Y:S01]  /*11b20*/  @!P6 LDGSTS.E.BYPASS.LTC128B.128 [R19+0x27400], desc[UR44][R2.64], !P0 ;  /* 0x274000000213efae */ /* 0x0001e2000c101d6c */
[----:B------:R-:W-:Y:S02]  /*11b30*/  @!P6 ISETP.NE.U32.AND P0, PT, R7, RZ, PT ;  /* 0x000000ff0700e20c */ /* 0x000fe40003f05070 */
[----:B------:R-:W-:Y:S01]  /*11b40*/  @!P6 LOP3.LUT R7, R5, 0x80, RZ, 0xc0, !PT ;  /* 0x000000800507e812 */ /* 0x000fe200078ec0ff */
[----:B------:R0:W-:Y:S03]  /*11b50*/  @!P6 LDGSTS.E.BYPASS.LTC128B.128 [R19+0x29400], desc[UR44][R2.64+0x80], !P5 ;  /* 0x294000800213efae */ /* 0x0001e6000e901d6c */
[----:B------:R-:W-:Y:S01]  /*11b60*/  @!P6 SHF.R.U32.HI R7, RZ, 0x3, R7 ;  /* 0x00000003ff07e819 */ /* 0x000fe20000011607 */
[----:B------:R0:W-:Y:S04]  /*11b70*/  @!P6 LDGSTS.E.BYPASS.LTC128B.128 [R19+0x2b400], desc[UR44][R2.64+0x100], !P4 ;  /* 0x2b4001000213efae */ /* 0x0001e8000e101d6c */
[----:B------:R0:W-:Y:S04]  /*11b80*/  @!P6 LDGSTS.E.BYPASS.LTC128B.128 [R19+0x2d400], desc[UR44][R2.64+0x180], !P3 ;  /* 0x2d4001800213efae */ /* 0x0001e8000d901d6c */
[----:B------:R0:W-:Y:S04]  /*11b90*/  @!P6 LDGSTS.E.BYPASS.LTC128B.128 [R19+0x2f400], desc[UR44][R2.64+0x200], !P2 ;  /* 0x2f4002000213efae */ /* 0x0001e8000d101d6c */
[----:B------:R0:W-:Y:S04]  /*11ba0*/  @!P6 LDGSTS.E.BYPASS.LTC128B.128 [R19+0x31400], desc[UR44][R2.64+0x280], !P1 ;  /* 0x314002800213efae */ /* 0x0001e8000c901d6c */
[----:B------:R0:W-:Y:S01]  /*11bb0*/  @!P6 LDGSTS.E.BYPASS.LTC128B.128 [R19+0x33400], desc[UR44][R2.64+0x300], P0 ;  /* 0x334003000213efae */ /* 0x0001e20008101d6c */
[----:B------:R-:W-:-:S13]  /*11bc0*/  @!P6 ISETP.NE.U32.AND P0, PT, R7, RZ, PT ;  /* 0x000000ff0700e20c */ /* 0x000fda0003f05070 */
[----:B-1----:R0:W-:Y:S02]  /*11bd0*/  @!P6 LDGSTS.E.BYPASS.LTC128B.128 [R19+0x35400], desc[UR44][R2.64+0x380], P0 ;  /* 0x354003800213efae */ /* 0x0021e40008101d6c */
.L_x_1169:
[----:B------:R-:W-:Y:S01]  /*11be0*/  LOP3.LUT P0, RZ, R16, 0x10000, RZ, 0xc0, !PT ;  /* 0x0001000010ff7812 */ /* 0x000fe2000780c0ff */
[----:B------:R-:W-:-:S12]  /*11bf0*/  BSSY B0, `(.L_x_1082) ;  /* 0x0000016000007945 */ /* 0x000fd80003800000 */
[----:B------:R-:W-:Y:S05]  /*11c00*/  @P0 BRA `(.L_x_1083) ;  /* 0x0000000000500947 */ /* 0x000fea0003800000 */
[----:B------:R-:W-:Y:S02]  /*11c10*/  LOP3.LUT R4, R4, 0x40, RZ, 0xc0, !PT ;  /* 0x0000004004047812 */ /* 0x000fe400078ec0ff */
[----:B------:R-:W-:Y:S02]  /*11c20*/  LOP3.LUT P6, RZ, R16, 0x800, RZ, 0xc0, !PT ;  /* 0x0000080010ff7812 */ /* 0x000fe400078cc0ff */
[----:B0-----:R-:W-:Y:S02]  /*11c30*/  LEA R2, P0, R8, R0, 0x1 ;  /* 0x0000000008027211 */ /* 0x001fe400078008ff */
[----:B------:R-:W-:Y:S02]  /*11c40*/  SHF.R.U32.HI R4, RZ, 0x2, R4 ;  /* 0x00000002ff047819 */ /* 0x000fe40000011604 */
[----:B------:R-:W-:Y:S01]  /*11c50*/  LOP3.LUT R5, R5, 0x80, RZ, 0xc0, !PT ;  /* 0x0000008005057812 */ /* 0x000fe200078ec0ff */
[----:B------:R-:W-:Y:S01]  /*11c60*/  IMAD.X R3, RZ, RZ, R6, P0 ;  /* 0x000000ffff037224 */ /* 0x000fe200000e0606 */
[----:B------:R-:W-:-:S02]  /*11c70*/  ISETP.NE.U32.AND P0, PT, R4, RZ, PT ;  /* 0x000000ff0400720c */ /* 0x000fc40003f05070 */
[----:B------:R-:W-:-:S03]  /*11c80*/  SHF.R.U32.HI R5, RZ, 0x3, R5 ;  /* 0x00000003ff057819 */ /* 0x000fc60000011605 */
[----:B------:R-:W-:Y:S01]  /*11c90*/  @!PT LDS RZ, [RZ] ;  /* 0x00000000fffff984 */ /* 0x000fe20000000800 */
[----:B------:R-:W-:Y:S01]  /*11ca0*/  @!PT LDS RZ, [RZ] ;  /* 0x00000000fffff984 */ /* 0x000fe20000000800 */
[----:B------:R-:W-:Y:S01]  /*11cb0*/  @!PT LDS RZ, [RZ] ;  /* 0x00000000fffff984 */ /* 0x000fe20000000800 */
[----:B------:R1:W-:Y:S04]  /*11cc0*/  LDGSTS.E.BYPASS.LTC128B.128 [R19+0x27c00], desc[UR44][R2.64], !P6 ;  /* 0x27c0000002137fae */ /* 0x0003e8000f101d6c */
        /* <DEDUP_REMOVED lines=8> */
.L_x_1083:
[----:B------:R-:W-:Y:S05]  /*11d50*/  BSYNC B0 ;  /* 0x0000000000007941 */ /* 0x000fea0003800000 */
.L_x_1082:
[----:B------:R-:W-:Y:S01]  /*11d60*/  NOP ;  /* 0x0000000000007918 */ /* 0x000fe20000000000 */
[----:B------:R-:W-:-:S13]  /*11d70*/  PLOP3.LUT P0, PT, PT, PT, PT, 0x80, 0x0 ;  /* 0x000000000000781c */ /* 0x000fda0003f0f070 */
.L_x_1084:
[----:B------:R-:W-:Y:S02]  /*11d80*/  PLOP3.LUT P1, PT, P1, P0, PT, 0xa2, 0x0 ;  /* 0x000000000000781c */ /* 0x000fe40000f21472 */
[----:B------:R-:W-:-:S08]  /*11d90*/  @P0 R2UR P1, UR4, R17 ;  /* 0x00000000110402ca */ /* 0x000fd00000020000 */
[----:B------:R-:W-:-:S05]  /*11da0*/  @P0 PLOP3.LUT P0, PT, P1, PT, PT, 0x80, 0x0 ;  /* 0x000000000000081c */ /* 0x000fca0000f0f070 */
[----:B------:R-:W-:Y:S01]  /*11db0*/  @!P1 SYNCS.ARRIVE.TRANS64.RED.A0T1 RZ, [UR4+0x38810], RZ ;  /* 0x038810ffffff99a7 */ /* 0x000fe20008200404 */
[----:B------:R-:W-:Y:S07]  /*11dc0*/  @!P1 ARRIVES.LDGSTSBAR.64.TRANSCNT [UR4+0x38810] ;  /* 0x03881000ff0099b0 */ /* 0x000fee0008000a84 */
[----:B------:R-:W-:Y:S05]  /*11dd0*/  @P0 BRA.U.ANY `(.L_x_1084) ;  /* 0xfffffffd00e80947 */ /* 0x000fea000393ffff */
[----:B01----:R-:W2:Y:S02]  /*11de0*/  LDL.LU R2, [R1+0x24] ;  /* 0x0000240001027983 */ /* 0x003ea40000300800 */
        /* <DEDUP_REMOVED lines=11> */
.L_x_1170:
[----:B------:R-:W-:Y:S05]  /*11ea0*/  BSYNC B0 ;  /* 0x0000000000007941 */ /* 0x000fea0003800000 */
.L_x_1085:
[----:B------:R-:W-:-:S05]  /*11eb0*/  IMAD.U32 R2, RZ, RZ, UR36 ;  /* 0x00000024ff027e24 */ /* 0x000fca000f8e00ff */
[----:B------:R-:W-:-:S13]  /*11ec0*/  ISETP.NE.AND P0, PT, R2, 0x3, PT ;  /* 0x000000030200780c */ /* 0x000fda0003f05270 */
[----:B------:R-:W-:Y:S05]  /*11ed0*/  @!P0 BRA `(.L_x_1087) ;  /* 0x0000000000048947 */ /* 0x000fea0003800000 */
[----:B------:R-:W-:Y:S01]  /*11ee0*/  BPT.TRAP 0x1 ;  /* 0x000000040000795c */ /* 0x000fe20000300000 */
.L_x_1087:
[----:B0-----:R-:W-:Y:S01]  /*11ef0*/  SHF.L.U32 R0, R23, 0x1f, RZ ;  /* 0x0000001f17007819 */ /* 0x001fe200000006ff */
[----:B------:R-:W-:Y:S03]  /*11f00*/  BSSY B0, `(.L_x_1088) ;  /* 0x0000003000007945 */ /* 0x000fe60003800000 */
[----:B------:R-:W0:Y:S02]  /*11f10*/  SYNCS.PHASECHK.TRANS64.TRYWAIT P0, [R22+URZ+0x38860], R0 ;  /* 0x03886000160075a7 */ /* 0x000e24000800017f */
[----:B0-----:R-:W-:Y:S05]  /*11f20*/  @!P0 BRA `(.L_x_1089) ;  /* 0x0000004000e08947 */ /* 0x001fea0003800000 */
.L_x_1171:
[----:B------:R-:W-:Y:S05]  /*11f30*/  BSYNC B0 ;  /* 0x0000000000007941 */ /* 0x000fea0003800000 */
.L_x_1088:
[----:B------:R-:W0:Y:S01]  /*11f40*/  LDL.LU R3, [R1+0x1c] ;  /* 0x00001c0001037983 */ /* 0x000e220000300800 */
[----:B------:R-:W-:Y:S01]  /*11f50*/  ULDC.64 UR4, c[0x0][0x328] ;  /* 0x0000ca0000047ab9 */ /* 0x000fe20000000a00 */
[----:B------:R-:W-:Y:S02]  /*11f60*/  ULDC.64 UR6, c[0x0][0x318] ;  /* 0x0000c60000067ab9 */ /* 0x000fe40000000a00 */
[----:B------:R-:W2:Y:S04]  /*11f70*/  LDL.LU R2, [R1] ;  /* 0x0000000001027983 */ /* 0x000ea80000300800 */
[----:B------:R-:W3:Y:S01]  /*11f80*/  LDL.LU R4, [R1+0x20] ;  /* 0x0000200001047983 */ /* 0x000ee20000300800 */
[----:B------:R-:W-:Y:S02]  /*11f90*/  IMAD R5, R18, 0x8000, R34 ;  /* 0x0000800012057824 */ /* 0x000fe400078e0222 */
[----:B0-----:R-:W-:-:S04]  /*11fa0*/  IMAD R0, R3, UR4, RZ ;  /* 0x0000000403007c24 */ /* 0x001fc8000f8e02ff */
[C---:B--2---:R-:W-:Y:S02]  /*11fb0*/  IMAD R0, R2.reuse, UR5, R0 ;  /* 0x0000000502007c24 */ /* 0x044fe4000f8e0200 */
[----:B------:R-:W-:Y:S01]  /*11fc0*/  IMAD.WIDE.U32 R2, R2, UR4, RZ ;  /* 0x0000000402027c25 */ /* 0x000fe2000f8e00ff */
[----:B------:R-:W-:-:S03]  /*11fd0*/  ULDC.64 UR4, c[0x0][0x338] ;  /* 0x0000ce0000047ab9 */ /* 0x000fc60000000a00 */
[----:B------:R-:W-:Y:S02]  /*11fe0*/  IMAD.IADD R3, R3, 0x1, R0 ;  /* 0x0000000103037824 */ /* 0x000fe400078e0200 */
[----:B---3--:R-:W-:Y:S02]  /*11ff0*/  IMAD R0, R4, UR4, RZ ;  /* 0x0000000404007c24 */ /* 0x008fe4000f8e02ff */
        /* <DEDUP_REMOVED lines=10> */
[----:B------:R-:W0:Y:S01]  /*120a0*/  S2R R7, SR_TID.X ;  /* 0x0000000000077919 */ /* 0x000e220000002100 */
[----:B------:R-:W-:Y:S01]  /*120b0*/  IMAD R5, R5, 0x2, R17 ;  /* 0x0000000205057824 */ /* 0x000fe200078e0211 */
[C---:B------:R-:W-:Y:S01]  /*120c0*/  LOP3.LUT P5, RZ, R30.reuse, 0x2, RZ, 0xc0, !PT ;  /* 0x000000021eff7812 */ /* 0x040fe200078ac0ff */
[----:B------:R-:W1:Y:S01]  /*120d0*/  SHFL.IDX PT, R2, R4, RZ, 0x181f ;  /* 0x00181fff04027589 */ /* 0x000e6200000e0000 */
[C---:B------:R-:W-:Y:S02]  /*120e0*/  LOP3.LUT P4, RZ, R30.reuse, 0x4, RZ, 0xc0, !PT ;  /* 0x000000041eff7812 */ /* 0x040fe4000788c0ff */
[C---:B------:R-:W-:Y:S01]  /*120f0*/  LOP3.LUT P3, RZ, R30.reuse, 0x8, RZ, 0xc0, !PT ;  /* 0x000000081eff7812 */ /* 0x040fe2000786c0ff */
[----:B------:R-:W2:Y:S01]  /*12100*/  SHFL.IDX PT, R3, R6, RZ, 0x181f ;  /* 0x00181fff06037589 */ /* 0x000ea200000e0000 */
[----:B------:R-:W-:Y:S02]  /*12110*/  LOP3.LUT P2, RZ, R30, 0x10, RZ, 0xc0, !PT ;  /* 0x000000101eff7812 */ /* 0x000fe4000784c0ff */
[----:B------:R-:W-:Y:S01]  /*12120*/  LOP3.LUT R16, R16, 0xffffffbf, RZ, 0xc0, !PT ;  /* 0xffffffbf10107812 */ /* 0x000fe200078ec0ff */
[----:B0-----:R-:W-:-:S05]  /*12130*/  IMAD.SHL.U32 R7, R7, 0x8, RZ ;  /* 0x0000000807077824 */ /* 0x001fca00078e00ff */
[----:B------:R-:W-:-:S05]  /*12140*/  LOP3.LUT R7, R7, 0x38, RZ, 0xc0, !PT ;  /* 0x0000003807077812 */ /* 0x000fca00078ec0ff */
[----:B------:R-:W-:Y:S01]  /*12150*/  IMAD.SHL.U32 R0, R7, 0x2, RZ ;  /* 0x0000000207007824 */ /* 0x000fe200078e00ff */
[----:B------:R-:W-:-:S04]  /*12160*/  LOP3.LUT R7, R30, 0x1, RZ, 0xc0, !PT ;  /* 0x000000011e077812 */ /* 0x000fc800078ec0ff */
[----:B-1----:R-:W-:Y:S02]  /*12170*/  IADD3 R2, P0, R2, R0, RZ ;  /* 0x0000000002027210 */ /* 0x002fe40007f1e0ff */
[----:B------:R-:W-:Y:S02]  /*12180*/  ISETP.NE.U32.AND P1, PT, R7, 0x1, PT ;  /* 0x000000010700780c */ /* 0x000fe40003f25070 */
[----:B------:R-:W-:Y:S01]  /*12190*/  PRMT R7, R30, 0x8880, RZ ;  /* 0x000088801e077816 */ /* 0x000fe200000000ff */
[----:B--2---:R-:W-:Y:S01]  /*121a0*/  IMAD.X R3, RZ, RZ, R3, P0 ;  /* 0x000000ffff037224 */ /* 0x004fe200000e0603 */
[----:B------:R-:W-:-:S09]  /*121b0*/  ISETP.LT.OR P0, PT, R29, 0x1, P1 ;  /* 0x000000011d00780c */ /* 0x000fd20000f01670 */
[----:B------:R-:W-:Y:S02]  /*121c0*/  @P1 LOP3.LUT R16, R16, 0x40, RZ, 0xfc, !PT ;  /* 0x0000004010101812 */ /* 0x000fe400078efcff */
[----:B------:R-:W-:Y:S02]  /*121d0*/  LOP3.LUT P1, RZ, R30, 0x20, RZ, 0xc0, !PT ;  /* 0x000000201eff7812 */ /* 0x000fe4000782c0ff */
[----:B------:R-:W-:Y:S01]  /*121e0*/  @!PT LDS RZ, [RZ] ;  /* 0x00000000fffff984 */ /* 0x000fe20000000800 */
[----:B------:R-:W-:Y:S01]  /*121f0*/  LDGSTS.E.BYPASS.LTC128B.128 [R5+0x400], desc[UR44][R2.64], !P0 ;  /* 0x0040000002057fae */ /* 0x000fe2000c101d6c */
[----:B------:R-:W-:Y:S02]  /*12200*/  ISETP.LT.OR P0, PT, R29, 0x1, !P5 ;  /* 0x000000011d00780c */ /* 0x000fe40006f01670 */
[----:B------:R-:W-:-:S11]  /*12210*/  LOP3.LUT R16, R16, 0xffffff7f, RZ, 0xc0, !PT ;  /* 0xffffff7f10107812 */ /* 0x000fd600078ec0ff */
        /* <DEDUP_REMOVED lines=62> */
.L_x_1181:
        /* <DEDUP_REMOVED lines=34> */
.L_x_1091:
        /* <DEDUP_REMOVED lines=11> */
.L_x_1092:
[----:B------:R-:W2:Y:S01]  /*128d0*/  LDL.LU R2, [R1+0x18] ;  /* 0x0000180001027983 */ /* 0x000ea20000300800 */
[----:B------:R1:W-:Y:S01]  /*128e0*/  SYNCS.ARRIVE.TRANS64.A1T0 RZ, [R22+URZ+0x38850], RZ ;  /* 0x038850ff16ff79a7 */ /* 0x0003e2000810003f */
[----:B------:R-:W-:Y:S01]  /*128f0*/  BSSY B0, `(.L_x_1093) ;  /* 0x00000f3000007945 */ /* 0x000fe20003800000 */
[----:B--2---:R-:W-:-:S05]  /*12900*/  VIADD R7, R2, 0xfffffffe ;  /* 0xfffffffe02077836 */ /* 0x004fca0000000000 */
[----:B------:R-:W-:-:S13]  /*12910*/  ISETP.GE.AND P0, PT, R7, R31, PT ;  /* 0x0000001f0700720c */ /* 0x000fda0003f06270 */
[----:B-1----:R-:W-:Y:S05]  /*12920*/  @!P0 BRA `(.L_x_1094) ;  /* 0x0000000c00bc8947 */ /* 0x002fea0003800000 */
[----:B------:R-:W2:Y:S01]  /*12930*/  LDL.LU R2, [R1+0x28] ;  /* 0x0000280001027983 */ /* 0x000ea20000300800 */
[----:B------:R-:W-:-:S04]  /*12940*/  LOP3.LUT R29, R30, 0x80, RZ, 0xc0, !PT ;  /* 0x000000801e1d7812 */ /* 0x000fc800078ec0ff */
[----:B------:R-:W-:Y:S02]  /*12950*/  SHF.R.U32.HI R29, RZ, 0x3, R29 ;  /* 0x00000003ff1d7819 */ /* 0x000fe4000001161d */
[----:B--2---:R-:W-:-:S04]  /*12960*/  LOP3.LUT R2, R2, 0x40, RZ, 0xc0, !PT ;  /* 0x0000004002027812 */ /* 0x004fc800078ec0ff */
[----:B------:R-:W-:-:S07]  /*12970*/  SHF.R.U32.HI R30, RZ, 0x2, R2 ;  /* 0x00000002ff1e7819 */ /* 0x000fce0000011602 */
.L_x_1107:
[----:B-1----:R-:W1:Y:S01]  /*12980*/  S2R R2, SR_TID.X ;  /* 0x0000000000027919 */ /* 0x002e620000002100 */
[----:B--2---:R-:W2:Y:S01]  /*12990*/  LDC R3, c[0x0][0x430] ;  /* 0x00010c00ff037b82 */ /* 0x004ea20000000800 */
[----:B---3--:R-:W-:Y:S01]  /*129a0*/  IMAD R6, R7, 0x40, R32 ;  /* 0x0000004007067824 */ /* 0x008fe200078e0220 */
[----:B------:R-:W-:Y:S05]  /*129b0*/  YIELD ;  /* 0x0000000000007946 */ /* 0x000fea0003800000 */
[----:B0-----:R-:W0:Y:S01]  /*129c0*/  S2R R4, SR_TID.X ;  /* 0x0000000000047919 */ /* 0x001e220000002100 */
[----:B------:R-:W-:Y:S01]  /*129d0*/  IMAD.U32 R11, RZ, RZ, UR36 ;  /* 0x00000024ff0b7e24 */ /* 0x000fe2000f8e00ff */
[----:B------:R-:W-:Y:S01]  /*129e0*/  ULDC UR4, c[0x0][0x430] ;  /* 0x00010c0000047ab9 */ /* 0x000fe20000000800 */
[----:B------:R-:W-:Y:S01]  /*129f0*/  VIADD R18, R18, 0x1 ;  /* 0x0000000112127836 */ /* 0x000fe20000000000 */
[----:B--2---:R-:W-:-:S02]  /*12a00*/  ISETP.NE.AND P0, PT, R3, 0x1, PT ;  /* 0x000000010300780c */ /* 0x004fc40003f05270 */
[----:B-1----:R-:W-:-:S04]  /*12a10*/  LOP3.LUT R2, R2, 0x7f, RZ, 0xc0, !PT ;  /* 0x0000007f02027812 */ /* 0x002fc800078ec0ff */
[----:B------:R-:W-:-:S07]  /*12a20*/  SHF.R.U32.HI R2, RZ, 0x3, R2 ;  /* 0x00000003ff027819 */ /* 0x000fce0000011602 */
[----:B------:R-:W1:Y:S01]  /*12a30*/  @P0 LDC R3, c[0x0][0x434] ;  /* 0x00010d00ff030b82 */ /* 0x000e620000000800 */
[----:B0-----:R-:W-:-:S05]  /*12a40*/  IMAD.SHL.U32 R4, R4, 0x10, RZ ;  /* 0x0000001004047824 */ /* 0x001fca00078e00ff */
[----:B------:R-:W-:Y:S02]  /*12a50*/  LOP3.LUT R4, R2, 0x70, R4, 0xf8, !PT ;  /* 0x0000007002047812 */ /* 0x000fe400078ef804 */
[----:B------:R-:W0:Y:S02]  /*12a60*/  @P0 LDC R2, c[0x0][0x438] ;  /* 0x00010e00ff020b82 */ /* 0x000e240000000800 */
[C---:B------:R-:W-:Y:S01]  /*12a70*/  ISETP.GT.U32.AND P1, PT, R4.reuse, 0x3f, PT ;  /* 0x0000003f0400780c */ /* 0x040fe20003f24070 */
[----:B------:R-:W-:-:S04]  /*12a80*/  IMAD.IADD R6, R4, 0x1, R6 ;  /* 0x0000000104067824 */ /* 0x000fc800078e0206 */
[----:B------:R-:W-:-:S08]  /*12a90*/  IMAD.MOV.U32 R10, RZ, RZ, R6 ;  /* 0x000000ffff0a7224 */ /* 0x000fd000078e0006 */
[----:B------:R-:W2:Y:S01]  /*12aa0*/  @!P1 LDC.64 R4, c[0x0][0x428] ;  /* 0x00010a00ff049b82 */ /* 0x000ea20000000a00 */
[----:B-1----:R-:W-:-:S07]  /*12ab0*/  @P0 IMAD.HI.U32 R3, R6, R3, RZ ;  /* 0x0000000306030227 */ /* 0x002fce00078e00ff */
[----:B------:R-:W1:Y:S01]  /*12ac0*/  @!P1 LDC.64 R8, c[0x0][0x418] ;  /* 0x00010600ff089b82 */ /* 0x000e620000000a00 */
[----:B0-----:R-:W-:-:S04]  /*12ad0*/  @P0 SHF.R.U32.HI R10, RZ, R2, R3 ;  /* 0x00000002ff0a0219 */ /* 0x001fc80000011603 */
[--C-:B------:R-:W-:Y:S01]  /*12ae0*/  @!P1 SHF.R.S32.HI R3, RZ, 0x1f, R10.reuse ;  /* 0x0000001fff039819 */ /* 0x100fe2000001140a */
[----:B------:R-:W-:-:S04]  /*12af0*/  @!P1 IMAD.MOV.U32 R2, RZ, RZ, R10 ;  /* 0x000000ffff029224 */ /* 0x000fc800078e000a */
[----:B--2---:R-:W-:-:S04]  /*12b00*/  @!P1 IMAD.WIDE.U32 R2, R28, R4, R2 ;  /* 0x000000041c029225 */ /* 0x004fc800078e0002 */
[----:B------:R-:W-:-:S04]  /*12b10*/  @!P1 IMAD R4, R33, R4, RZ ;  /* 0x0000000421049224 */ /* 0x000fc800078e02ff */
[----:B------:R-:W-:Y:S01]  /*12b20*/  @!P1 IMAD R5, R28, R5, R4 ;  /* 0x000000051c059224 */ /* 0x000fe200078e0204 */
[----:B-1----:R-:W-:Y:S01]  /*12b30*/  @!P1 LEA R8, P0, R2, R8, 0x2 ;  /* 0x0000000802089211 */ /* 0x002fe200078010ff */
[----:B------:R-:W-:Y:S02]  /*12b40*/  IMAD.MOV.U32 R4, RZ, RZ, RZ ;  /* 0x000000ffff047224 */ /* 0x000fe400078e00ff */
[----:B------:R-:W-:Y:S02]  /*12b50*/  @!P1 IMAD.IADD R3, R5, 0x1, R3 ;  /* 0x0000000105039824 */ /* 0x000fe400078e0203 */
[----:B------:R-:W-:-:S03]  /*12b60*/  IMAD.MOV R5, RZ, RZ, -R10 ;  /* 0x000000ffff057224 */ /* 0x000fc600078e0a0a */
[----:B------:R-:W-:Y:S01]  /*12b70*/  @!P1 LEA.HI.X R9, R2, R9, R3, 0x2, P0 ;  /* 0x0000000902099211 */ /* 0x000fe200000f1403 */
[----:B------:R-:W-:Y:S01]  /*12b80*/  IMAD R5, R5, UR4, R6 ;  /* 0x0000000405057c24 */ /* 0x000fe2000f8e0206 */
[----:B------:R-:W-:-:S03]  /*12b90*/  ISETP.NE.AND P0, PT, R18, 0x2, PT ;  /* 0x000000021200780c */ /* 0x000fc60003f05270 */
[----:B------:R0:W5:Y:S01]  /*12ba0*/  @!P1 LDG.E R4, desc[UR44][R8.64] ;  /* 0x0000002c08049981 */ /* 0x000162000c1e1900 */
[----:B------:R-:W-:Y:S02]  /*12bb0*/  ISETP.NE.AND P1, PT, R11, 0x3, PT ;  /* 0x000000030b00780c */ /* 0x000fe40003f25270 */
[----:B------:R-:W-:Y:S02]  /*12bc0*/  SEL R2, RZ, 0x1, P0 ;  /* 0x00000001ff027807 */ /* 0x000fe40000000000 */
[----:B------:R-:W-:Y:S02]  /*12bd0*/  SEL R18, R18, RZ, P0 ;  /* 0x000000ff12127207 */ /* 0x000fe40000000000 */
[----:B------:R-:W-:Y:S01]  /*12be0*/  LOP3.LUT R23, R23, R2, RZ, 0x3c, !PT ;  /* 0x0000000217177212 */ /* 0x000fe200078e3cff */
[----:B------:R-:W-:Y:S02]  /*12bf0*/  IMAD.MOV.U32 R2, RZ, RZ, R7 ;  /* 0x000000ffff027224 */ /* 0x000fe400078e0007 */
[----:B------:R-:W-:-:S03]  /*12c00*/  VIADD R7, R7, 0xffffffff ;  /* 0xffffffff07077836 */ /* 0x000fc60000000000 */
[----:B------:R-:W-:Y:S01]  /*12c10*/  ISETP.GT.AND P3, PT, R2, R31, PT ;  /* 0x0000001f0200720c */ /* 0x000fe20003f64270 */
[----:B0-----:R-:W-:-:S12]  /*12c20*/  @!P1 BRA `(.L_x_1095) ;  /* 0x0000000000049947 */ /* 0x001fd80003800000 */
[----:B------:R-:W-:Y:S01]  /*12c30*/  BPT.TRAP 0x1 ;  /* 0x000000040000795c */ /* 0x000fe20000300000 */
.L_x_1095:
[----:B------:R-:W-:Y:S01]  /*12c40*/  IMAD R6, R18, 0x8, R17 ;  /* 0x0000000812067824 */ /* 0x000fe200078e0211 */
[----:B------:R-:W-:Y:S01]  /*12c50*/  SHF.L.U32 R20, R23, 0x1f, RZ ;  /* 0x0000001f17147819 */ /* 0x000fe200000006ff */
[----:B------:R-:W-:Y:S01]  /*12c60*/  BSSY B1, `(.L_x_1096) ;  /* 0x0000004000017945 */ /* 0x000fe20003800000 */
[----:B------:R-:W-:Y:S02]  /*12c70*/  SHF.R.S32.HI R9, RZ, 0x1f, R5 ;  /* 0x0000001fff097819 */ /* 0x000fe40000011405 */
[----:B------:R-:W0:Y:S02]  /*12c80*/  SYNCS.PHASECHK.TRANS64.TRYWAIT P0, [R6+URZ+0x38840], R20 ;  /* 0x03884014060075a7 */ /* 0x000e24000800017f */
[----:B0-----:R-:W-:Y:S05]  /*12c90*/  @!P0 BRA `(.L_x_1097) ;  /* 0x0000003c00c08947 */ /* 0x001fea0003800000 */
.L_x_1182:
[----:B------:R-:W-:Y:S05]  /*12ca0*/  BSYNC B1 ;  /* 0x0000000000017941 */ /* 0x000fea0003800000 */
.L_x_1096:
        /* <DEDUP_REMOVED lines=40> */
.L_x_1192:
        /* <DEDUP_REMOVED lines=8> */
.L_x_1099:
        /* <DEDUP_REMOVED lines=11> */
.L_x_1100:
[----:B------:R2:W-:Y:S01]  /*13060*/  SYNCS.ARRIVE.TRANS64.A1T0 RZ, [R6+URZ+0x38830], RZ ;  /* 0x038830ff06ff79a7 */ /* 0x0005e2000810003f */
[----:B------:R-:W-:Y:S05]  /*13070*/  @!P2 BRA `(.L_x_1101) ;  /* 0x000000000004a947 */ /* 0x000fea0003800000 */
[----:B------:R-:W-:Y:S01]  /*13080*/  BPT.TRAP 0x1 ;  /* 0x000000040000795c */ /* 0x000fe20000300000 */
.L_x_1101:
[----:B------:R-:W3:Y:S01]  /*13090*/  SYNCS.PHASECHK.TRANS64.TRYWAIT P0, [R6+URZ+0x38860], R20 ;  /* 0x03886014060075a7 */ /* 0x000ee2000800017f */
[----:B------:R-:W-:Y:S04]  /*130a0*/  BSSY B1, `(.L_x_1102) ;  /* 0x0000002000017945 */ /* 0x000fe80003800000 */
[----:B---3--:R-:W-:Y:S05]  /*130b0*/  @!P0 BRA `(.L_x_1103) ;  /* 0x0000003c00e88947 */ /* 0x008fea0003800000 */
.L_x_1193:
[----:B------:R-:W-:Y:S05]  /*130c0*/  BSYNC B1 ;  /* 0x0000000000017941 */ /* 0x000fea0003800000 */
.L_x_1102:
        /* <DEDUP_REMOVED lines=79> */
.L_x_1203:
        /* <DEDUP_REMOVED lines=25> */
.L_x_1105:
        /* <DEDUP_REMOVED lines=11> */
.L_x_1106:
[----:B------:R1:W-:Y:S01]  /*13800*/  SYNCS.ARRIVE.TRANS64.A1T0 RZ, [R6+URZ+0x38850], RZ ;  /* 0x038850ff06ff79a7 */ /* 0x0003e2000810003f */
[----:B------:R-:W-:Y:S05]  /*13810*/  @P3 BRA `(.L_x_1107) ;  /* 0xfffffff000583947 */ /* 0x000fea000383ffff */
.L_x_1094:
[----:B------:R-:W-:Y:S05]  /*13820*/  BSYNC B0 ;  /* 0x0000000000007941 */ /* 0x000fea0003800000 */
.L_x_1093:
        /* <DEDUP_REMOVED lines=21> */
.L_x_1109:
[----:B------:R-:W-:Y:S05]  /*13980*/  BSYNC B0 ;  /* 0x0000000000007941 */ /* 0x000fea0003800000 */
.L_x_1108:
[----:B------:R-:W-:-:S07]  /*13990*/  SEL R18, R18, RZ, P0 ;  /* 0x000000ff12127207 */ /* 0x000fce0000000000 */
.L_x_1062:
[----:B------:R-:W-:Y:S05]  /*139a0*/  BSYNC B7 ;  /* 0x0000000000077941 */ /* 0x000fea0003800000 */
.L_x_1060:
        /* <DEDUP_REMOVED lines=11> */
.L_x_1110:
        /* <DEDUP_REMOVED lines=43> */
.L_x_1213:
[----:B------:R-:W-:Y:S02]  /*13d10*/  ULDC UR4, c[0x0][0xd38] ;  /* 0x00034e0000047ab9 */ /* 0x000fe40000000800 */
[----:B------:R-:W-:-:S04]  /*13d20*/  IMAD.U32 R5, RZ, RZ, UR4 ;  /* 0x00000004ff057e24 */ /* 0x000fc8000f8e00ff */
[----:B-1----:R-:W-:-:S04]  /*13d30*/  IMAD R9, R14, R5, RZ ;  /* 0x000000050e097224 */ /* 0x002fc800078e02ff */
[----:B------:R-:W-:-:S05]  /*13d40*/  IMAD.IADD R6, R6, 0x1, R9 ;  /* 0x0000000106067824 */ /* 0x000fca00078e0209 */
[----:B------:R-:W-:-:S13]  /*13d50*/  ISETP.GT.AND P6, PT, R6, R0, PT ;  /* 0x000000000600720c */ /* 0x000fda0003fc4270 */
[----:B------:R-:W-:Y:S05]  /*13d60*/  @P6 BRA `(.L_x_1113) ;  /* 0x0000000000a46947 */ /* 0x000fea0003800000 */
.L_x_1116:
        /* <DEDUP_REMOVED lines=35> */
.L_x_1221:
[----:B------:R-:W-:Y:S02]  /*13fa0*/  ULDC UR4, c[0x0][0xd38] ;  /* 0x00034e0000047ab9 */ /* 0x000fe40000000800 */
[----:B------:R-:W-:-:S04]  /*13fb0*/  IMAD.U32 R5, RZ, RZ, UR4 ;  /* 0x00000004ff057e24 */ /* 0x000fc8000f8e00ff */
[----:B-1----:R-:W-:-:S04]  /*13fc0*/  IMAD R9, R14, R5, RZ ;  /* 0x000000050e097224 */ /* 0x002fc800078e02ff */
[----:B------:R-:W-:-:S05]  /*13fd0*/  IMAD.IADD R6, R9, 0x1, R6 ;  /* 0x0000000109067824 */ /* 0x000fca00078e0206 */
[----:B------:R-:W-:-:S13]  /*13fe0*/  ISETP.GT.AND P6, PT, R6, R0, PT ;  /* 0x000000000600720c */ /* 0x000fda0003fc4270 */
[----:B------:R-:W-:Y:S05]  /*13ff0*/  @!P6 BRA `(.L_x_1116) ;  /* 0xfffffffc005ce947 */ /* 0x000fea000383ffff */
.L_x_1113:
        /* <DEDUP_REMOVED lines=9> */
.L_x_1226:
[----:B------:R-:W-:-:S13]  /*14090*/  ISETP.NE.AND P0, PT, R8, RZ, PT ;  /* 0x000000ff0800720c */ /* 0x000fda0003f05270 */
[----:B------:R-:W-:Y:S05]  /*140a0*/  @!P0 BRA `(.L_x_1118) ;  /* 0x0000000000108947 */ /* 0x000fea0003800000 */
[----:B------:R-:W-:Y:S01]  /*140b0*/  UMOV UR4, 0xffffffff ;  /* 0xffffffff00047882 */ /* 0x000fe20000000000 */
[----:B------:R-:W-:Y:S02]  /*140c0*/  VIADD R12, R6, 0xffffffff ;  /* 0xffffffff060c7836 */ /* 0x000fe40000000000 */
[----:B------:R-:W-:Y:S05]  /*140d0*/  BRA.DIV UR4, `(.L_x_1119) ;  /* 0x0000004204207947 */ /* 0x000fea000b800000 */
[----:B------:R4:W0:Y:S02]  /*140e0*/  SHFL.IDX PT, R24, R3, R12, 0x1f ;  /* 0x00001f0c03187589 */ /* 0x00082400000e0000 */
.L_x_1118:
        /* <DEDUP_REMOVED lines=58> */
.L_x_1114:
[----:B------:R-:W-:Y:S01]  /*14490*/  UMOV UR4, URZ ;  /* 0x0000003f00047c82 */ /* 0x000fe20008000000 */
[----:B------:R-:W-:Y:S01]  /*144a0*/  UMOV UR5, URZ ;  /* 0x0000003f00057c82 */ /* 0x000fe20008000000 */
[----:B------:R-:W-:Y:S01]  /*144b0*/  ULDC UR6, c[0x0][0xd3c] ;  /* 0x00034f0000067ab9 */ /* 0x000fe20000000800 */
[----:B------:R-:W-:Y:S02]  /*144c0*/  IMAD.MOV.U32 R24, RZ, RZ, R0 ;  /* 0x000000ffff187224 */ /* 0x000fe400078e0000 */
[----:B------:R-:W-:Y:S02]  /*144d0*/  IMAD.U32 R25, RZ, RZ, UR4 ;  /* 0x00000004ff197e24 */ /* 0x000fe4000f8e00ff */
[----:B------:R-:W-:Y:S02]  /*144e0*/  IMAD.U32 R26, RZ, RZ, UR5 ;  /* 0x00000005ff1a7e24 */ /* 0x000fe4000f8e00ff */
[----:B------:R-:W-:-:S07]  /*144f0*/  IMAD.U32 R27, RZ, RZ, UR6 ;  /* 0x00000006ff1b7e24 */ /* 0x000fce000f8e00ff */
.L_x_1120:
        /* <DEDUP_REMOVED lines=10> */
.L_x_1111:
[----:B------:R-:W-:Y:S02]  /*145a0*/  ULDC UR4, c[0x0][0xd3c] ;  /* 0x00034f0000047ab9 */ /* 0x000fe40000000800 */
[----:B0-----:R-:W-:-:S13]  /*145b0*/  ISETP.GE.AND P0, PT, R27, UR4, PT ;  /* 0x000000041b007c0c */ /* 0x001fda000bf06270 */
[----:B------:R-:W-:Y:S05]  /*145c0*/  @!P0 BRA `(.L_x_1121) ;  /* 0xffffffa800048947 */ /* 0x000fea000383ffff */
[----:B------:R-:W-:Y:S05]  /*145d0*/  BSYNC B8 ;  /* 0x0000000000087941 */ /* 0x000fea0003800000 */
.L_x_1054:
        /* <DEDUP_REMOVED lines=12> */
.L_x_1229:
[----:B------:R-:W-:Y:S05]  /*146a0*/  BSYNC B0 ;  /* 0x0000000000007941 */ /* 0x000fea0003800000 */
.L_x_1122:
[----:B------:R-:W-:-:S03]  /*146b0*/  UMOV UR4, 0xffffffff ;  /* 0xffffffff00047882 */ /* 0x000fc60000000000 */
[----:B------:R-:W-:Y:S05]  /*146c0*/  BRA.DIV UR4, `(.L_x_1124) ;  /* 0x0000003a04e07947 */ /* 0x000fea000b800000 */
[----:B0-----:R-:W0:Y:S02]  /*146d0*/  S2R R0, SR_TID.X ;  /* 0x0000000000007919 */ /* 0x001e240000002100 */
[----:B0-----:R-:W-:-:S04]  /*146e0*/  SHF.R.U32.HI R0, RZ, 0x5, R0 ;  /* 0x00000005ff007819 */ /* 0x001fc80000011600 */
[----:B------:R-:W-:-:S05]  /*146f0*/  LOP3.LUT R0, R0, 0x3, RZ, 0xc0, !PT ;  /* 0x0000000300007812 */ /* 0x000fca00078ec0ff */
[----:B------:R0:W1:Y:S02]  /*14700*/  SHFL.IDX PT, R14, R0, RZ, 0x1f ;  /* 0x00001fff000e7589 */ /* 0x00006400000e0000 */
.L_x_1232:
[----:B-1----:R-:W-:Y:S01]  /*14710*/  ISETP.NE.AND P0, PT, R14, RZ, PT ;  /* 0x000000ff0e00720c */ /* 0x002fe20003f05270 */
[----:B------:R-:W-:-:S12]  /*14720*/  BSSY B0, `(.L_x_1125) ;  /* 0x0000024000007945 */ /* 0x000fd80003800000 */
[----:B------:R-:W-:Y:S05]  /*14730*/  @P0 BRA `(.L_x_1126) ;  /* 0x0000000000880947 */ /* 0x000fea0003800000 */
[----:B------:R-:W-:-:S03]  /*14740*/  UMOV UR4, 0xffffffff ;  /* 0xffffffff00047882 */ /* 0x000fc60000000000 */
[----:B------:R-:W-:Y:S05]  /*14750*/  BRA.DIV UR4, `(.L_x_1127) ;  /* 0x0000003a04f07947 */ /* 0x000fea000b800000 */
[----:B------:R-:W-:-:S13]  /*14760*/  ELECT P6, URZ, PT ;  /* 0x00000000003f782f */ /* 0x000fda00038c0000 */
.L_x_1235:
[----:B------:R-:W-:Y:S05]  /*14770*/  @!P6 BRA `(.L_x_1126) ;  /* 0x000000000078e947 */ /* 0x000fea0003800000 */
[----:B------:R-:W-:-:S06]  /*14780*/  ULOP3.LUT UR4, UR39, 0x2, URZ, 0xfc, !UPT ;  /* 0x0000000227047892 */ /* 0x000fcc000f8efc3f */
[----:B0-----:R-:W-:-:S05]  /*14790*/  IMAD.U32 R0, RZ, RZ, UR4 ;  /* 0x00000004ff007e24 */ /* 0x001fca000f8e00ff */
[----:B------:R-:W-:-:S13]  /*147a0*/  ISETP.NE.AND P0, PT, R0, 0x3, PT ;  /* 0x000000030000780c */ /* 0x000fda0003f05270 */
[----:B------:R-:W-:Y:S05]  /*147b0*/  @!P0 BRA `(.L_x_1128) ;  /* 0x0000000000048947 */ /* 0x000fea0003800000 */
[----:B------:R-:W-:Y:S01]  /*147c0*/  BPT.TRAP 0x1 ;  /* 0x000000040000795c */ /* 0x000fe20000300000 */
.L_x_1128:
[C---:B------:R-:W-:Y:S01]  /*147d0*/  IMAD R3, R18.reuse, 0x8, R5 ;  /* 0x0000000812037824 */ /* 0x040fe200078e0205 */
[----:B------:R-:W-:Y:S01]  /*147e0*/  SHF.L.U32 R2, R23, 0x1f, RZ ;  /* 0x0000001f17027819 */ /* 0x000fe200000006ff */
[----:B------:R-:W-:-:S03]  /*147f0*/  VIADD R18, R18, 0x1 ;  /* 0x0000000112127836 */ /* 0x000fc60000000000 */
[----:B------:R-:W0:Y:S02]  /*14800*/  SYNCS.PHASECHK.TRANS64.TRYWAIT P1, [R3+URZ+0x38840], R2 ;  /* 0x03884002030075a7 */ /* 0x000e24000802017f */
[----:B------:R-:W-:-:S04]  /*14810*/  ISETP.NE.AND P2, PT, R18, 0x2, PT ;  /* 0x000000021200780c */ /* 0x000fc80003f45270 */
[----:B------:R-:W-:Y:S01]  /*14820*/  SEL R0, RZ, 0x1, P2 ;  /* 0x00000001ff007807 */ /* 0x000fe20001000000 */
[----:B0-----:R-:W-:Y:S08]  /*14830*/  @!P1 BRA `(.L_x_1129) ;  /* 0x0000003800d89947 */ /* 0x001ff00003800000 */
.L_x_1236:
[----:B------:R-:W-:Y:S02]  /*14840*/  SEL R18, R18, RZ, P2 ;  /* 0x000000ff12127207 */ /* 0x000fe40001000000 */
[----:B------:R-:W-:Y:S01]  /*14850*/  LOP3.LUT R0, R23, R0, RZ, 0x3c, !PT ;  /* 0x0000000017007212 */ /* 0x000fe200078e3cff */
[----:B------:R-:W-:Y:S06]  /*14860*/  @!P0 BRA `(.L_x_1130) ;  /* 0x0000000000048947 */ /* 0x000fec0003800000 */
[----:B------:R-:W-:Y:S01]  /*14870*/  BPT.TRAP 0x1 ;  /* 0x000000040000795c */ /* 0x000fe20000300000 */
.L_x_1130:
[----:B------:R-:W-:Y:S01]  /*14880*/  IMAD R5, R18, 0x8, R5 ;  /* 0x0000000812057824 */ /* 0x000fe200078e0205 */
[----:B------:R-:W-:-:S04]  /*14890*/  SHF.L.U32 R0, R0, 0x1f, RZ ;  /* 0x0000001f00007819 */ /* 0x000fc800000006ff */
[----:B------:R-:W1:Y:S02]  /*148a0*/  SYNCS.PHASECHK.TRANS64.TRYWAIT P1, [R5+URZ+0x38840], R0 ;  /* 0x03884000050075a7 */ /* 0x000e64000802017f */
[----:B-1----:R-:W-:Y:S05]  /*148b0*/  @!P1 BRA `(.L_x_1131) ;  /* 0x0000003800cc9947 */ /* 0x002fea0003800000 */
.L_x_1237:
[----:B------:R-:W-:Y:S05]  /*148c0*/  @!P0 BRA `(.L_x_1132) ;  /* 0x0000000000048947 */ /* 0x000fea0003800000 */
[----:B------:R-:W-:Y:S01]  /*148d0*/  BPT.TRAP 0x1 ;  /* 0x000000040000795c */ /* 0x000fe20000300000 */
.L_x_1132:
[----:B------:R-:W5:Y:S02]  /*148e0*/  SYNCS.PHASECHK.TRANS64.TRYWAIT P1, [R3+URZ+0x38860], R2 ;  /* 0x03886002030075a7 */ /* 0x000f64000802017f */
[----:B-----5:R-:W-:Y:S05]  /*148f0*/  @!P1 BRA `(.L_x_1133) ;  /* 0x0000003800d09947 */ /* 0x020fea0003800000 */
.L_x_1238:
[----:B------:R-:W-:Y:S05]  /*14900*/  @!P0 BRA `(.L_x_1134) ;  /* 0x0000000000048947 */ /* 0x000fea0003800000 */
[----:B------:R-:W-:Y:S01]  /*14910*/  BPT.TRAP 0x1 ;  /* 0x000000040000795c */ /* 0x000fe20000300000 */
.L_x_1134:
[----:B------:R0:W0:Y:S02]  /*14920*/  SYNCS.PHASECHK.TRANS64.TRYWAIT P0, [R5+URZ+0x38860], R0 ;  /* 0x03886000050075a7 */ /* 0x000024000800017f */
[----:B0-----:R-:W-:Y:S05]  /*14930*/  @!P0 NANOSLEEP.SYNCS 0x989680 ;  /* 0x009896800000895d */ /* 0x001fea0003900000 */
[----:B------:R-:W0:Y:S02]  /*14940*/  @!P0 SYNCS.PHASECHK.TRANS64 P0, [R5+URZ+0x38860], R0 ;  /* 0x03886000050085a7 */ /* 0x000e24000800007f */
[----:B0-----:R-:W-:Y:S05]  /*14950*/  @!P0 BRA `(.L_x_1134) ;  /* 0xfffffffc00f08947 */ /* 0x001fea000383ffff */
.L_x_1126:
[----:B------:R-:W-:Y:S05]  /*14960*/  BSYNC B0 ;  /* 0x0000000000007941 */ /* 0x000fea0003800000 */
.L_x_1125:
[----:B------:R-:W-:Y:S05]  /*14970*/  EXIT ;  /* 0x000000000000794d */ /* 0x000fea0003800000 */
.L_x_1007:
[----:B0-----:R-:W-:-:S04]  /*14980*/  IMAD.U32 R0, RZ, RZ, UR41 ;  /* 0x00000029ff007e24 */ /* 0x001fc8000f8e00ff */
[----:B------:R0:W1:Y:S03]  /*14990*/  SYNCS.PHASECHK.TRANS64.TRYWAIT P1, [R0+URZ+0x38800], R3 ;  /* 0x03880003000075a7 */ /* 0x000066000802017f */
[----:B-1----:R-:W-:Y:S05]  /*149a0*/  @!P1 NANOSLEEP.SYNCS 0x989680 ;  /* 0x009896800000995d */ /* 0x002fea0003900000 */
[----:B------:R-:W1:Y:S02]  /*149b0*/  @!P1 SYNCS.PHASECHK.TRANS64 P1, [R0+URZ+0x38800], R3 ;  /* 0x03880003000095a7 */ /* 0x000e64000802007f */
[----:B-1----:R-:W-:Y:S05]  /*149c0*/  @!P1 BRA `(.L_x_1007) ;  /* 0xfffffffc00ec9947 */ /* 0x002fea000383ffff */
[----:B------:R-:W-:Y:S05]  /*149d0*/  BRA `(.L_x_1135) ;  /* 0xfffffef000f07947 */ /* 0x000fea000383ffff */
.L_x_1011:
[----:B--2---:R2:W3:Y:S02]  /*149e0*/  SYNCS.PHASECHK.TRANS64.TRYWAIT P1, [R7+URZ+0x38830], R4 ;  /* 0x03883004070075a7 */ /* 0x0044e4000802017f */
[----:B---3--:R-:W-:Y:S05]  /*149f0*/  @!P1 NANOSLEEP.SYNCS 0x989680 ;  /* 0x009896800000995d */ /* 0x008fea0003900000 */
[----:B------:R-:W3:Y:S02]  /*14a00*/  @!P1 SYNCS.PHASECHK.TRANS64 P1, [R7+URZ+0x38830], R4 ;  /* 0x03883004070095a7 */ /* 0x000ee4000802007f */
[----:B---3--:R-:W-:Y:S05]  /*14a10*/  @!P1 BRA `(.L_x_1011) ;  /* 0xfffffffc00f09947 */ /* 0x008fea000383ffff */
[----:B------:R-:W-:Y:S05]  /*14a20*/  BRA `(.L_x_1010) ;  /* 0xfffffef400087947 */ /* 0x000fea000383ffff */
.L_x_1012:
[----:B0-----:R-:W-:-:S04]  /*14a30*/  IMAD.U32 R6, RZ, RZ, UR41 ;  /* 0x00000029ff067e24 */ /* 0x001fc8000f8e00ff */
[----:B------:R0:W3:Y:S03]  /*14a40*/  SYNCS.PHASECHK.TRANS64.TRYWAIT P1, [R6+URZ+0x38810], R3 ;  /* 0x03881003060075a7 */ /* 0x0000e6000802017f */
[----:B---3--:R-:W-:Y:S05]  /*14a50*/  @!P1 NANOSLEEP.SYNCS 0x989680 ;  /* 0x009896800000995d */ /* 0x008fea0003900000 */
[----:B------:R-:W3:Y:S02]  /*14a60*/  @!P1 SYNCS.PHASECHK.TRANS64 P1, [R6+URZ+0x38810], R3 ;  /* 0x03881003060095a7 */ /* 0x000ee4000802007f */
[----:B---3--:R-:W-:Y:S05]  /*14a70*/  @!P1 BRA `(.L_x_1012) ;  /* 0xfffffffc00ec9947 */ /* 0x008fea000383ffff */
[----:B------:R-:W-:Y:S05]  /*14a80*/  BRA `(.L_x_1136) ;  /* 0xfffffef400907947 */ /* 0x000fea000383ffff */
.L_x_1016:
[----:B----4-:R4:W0:Y:S02]  /*14a90*/  SYNCS.PHASECHK.TRANS64.TRYWAIT P1, [R7+URZ+0x38850], R4 ;  /* 0x03885004070075a7 */ /* 0x010824000802017f */
[----:B0-----:R-:W-:Y:S05]  /*14aa0*/  @!P1 NANOSLEEP.SYNCS 0x989680 ;  /* 0x009896800000995d */ /* 0x001fea0003900000 */
[----:B------:R-:W0:Y:S02]  /*14ab0*/  @!P1 SYNCS.PHASECHK.TRANS64 P1, [R7+URZ+0x38850], R4 ;  /* 0x03885004070095a7 */ /* 0x000e24000802007f */
[----:B0-----:R-:W-:Y:S05]  /*14ac0*/  @!P1 BRA `(.L_x_1016) ;  /* 0xfffffffc00f09947 */ /* 0x001fea000383ffff */
[----:B------:R-:W-:Y:S05]  /*14ad0*/  BRA `(.L_x_1015) ;  /* 0xfffffef4009c7947 */ /* 0x000fea000383ffff */
.L_x_1023:
[----:B-1----:R-:W-:-:S04]  /*14ae0*/  IMAD.U32 R5, RZ, RZ, UR5 ;  /* 0x00000005ff057e24 */ /* 0x002fc8000f8e00ff */
[----:B------:R1:W2:Y:S03]  /*14af0*/  SYNCS.PHASECHK.TRANS64.TRYWAIT P2, [R5+URZ+0x38830], R4 ;  /* 0x03883004050075a7 */ /* 0x0002a6000804017f */
[----:B--2---:R-:W-:Y:S05]  /*14b00*/  @!P2 NANOSLEEP.SYNCS 0x989680 ;  /* 0x009896800000a95d */ /* 0x004fea0003900000 */
[----:B------:R-:W2:Y:S02]  /*14b10*/  @!P2 SYNCS.PHASECHK.TRANS64 P2, [R5+URZ+0x38830], R4 ;  /* 0x038830040500a5a7 */ /* 0x000ea4000804007f */
[----:B--2---:R-:W-:Y:S05]  /*14b20*/  @!P2 BRA `(.L_x_1023) ;  /* 0xfffffffc00eca947 */ /* 0x004fea000383ffff */
[----:B------:R-:W-:Y:S05]  /*14b30*/  BRA `(.L_x_1022) ;  /* 0xffffff1800147947 */ /* 0x000fea000383ffff */
.L_x_1027:
[----:B-1----:R-:W-:-:S04]  /*14b40*/  IMAD.U32 R5, RZ, RZ, UR5 ;  /* 0x00000005ff057e24 */ /* 0x002fc8000f8e00ff */
[----:B------:R1:W3:Y:S03]  /*14b50*/  SYNCS.PHASECHK.TRANS64.TRYWAIT P2, [R5+URZ+0x38850], R4 ;  /* 0x03885004050075a7 */ /* 0x0002e6000804017f */
[----:B---3--:R-:W-:Y:S05]  /*14b60*/  @!P2 NANOSLEEP.SYNCS 0x989680 ;  /* 0x009896800000a95d */ /* 0x008fea0003900000 */
[----:B------:R-:W3:Y:S02]  /*14b70*/  @!P2 SYNCS.PHASECHK.TRANS64 P2, [R5+URZ+0x38850], R4 ;  /* 0x038850040500a5a7 */ /* 0x000ee4000804007f */
[----:B---3--:R-:W-:Y:S05]  /*14b80*/  @!P2 BRA `(.L_x_1027) ;  /* 0xfffffffc00eca947 */ /* 0x008fea000383ffff */
[----:B------:R-:W-:Y:S05]  /*14b90*/  BRA `(.L_x_1026) ;  /* 0xffffff1800847947 */ /* 0x000fea000383ffff */
.L_x_1068:
        /* <DEDUP_REMOVED lines=11> */
.L_x_1138:
[----:B------:R-:W-:Y:S05]  /*14c50*/  BSYNC B0 ;  /* 0x0000000000007941 */ /* 0x000fea0003800000 */
.L_x_1137:
[----:B------:R-:W-:Y:S05]  /*14c60*/  BRA `(.L_x_1139) ;  /* 0xffffffb000347947 */ /* 0x000fea000383ffff */
.L_x_1071:
[----:B0-----:R0:W1:Y:S02]  /*14c70*/  SYNCS.PHASECHK.TRANS64.TRYWAIT P0, [R22+URZ+0x38840], R0 ;  /* 0x03884000160075a7 */ /* 0x001064000800017f */
[----:B-1----:R-:W-:Y:S05]  /*14c80*/  @!P0 NANOSLEEP.SYNCS 0x989680 ;  /* 0x009896800000895d */ /* 0x002fea0003900000 */
[----:B------:R-:W1:Y:S02]  /*14c90*/  @!P0 SYNCS.PHASECHK.TRANS64 P0, [R22+URZ+0x38840], R0 ;  /* 0x03884000160085a7 */ /* 0x000e64000800007f */
[----:B-1----:R-:W-:Y:S05]  /*14ca0*/  @!P0 BRA `(.L_x_1071) ;  /* 0xfffffffc00f08947 */ /* 0x002fea000383ffff */
[----:B------:R-:W-:Y:S05]  /*14cb0*/  BRA `(.L_x_1140) ;  /* 0xffffffb400307947 */ /* 0x000fea000383ffff */
.L_x_1072:
        /* <DEDUP_REMOVED lines=8> */
.L_x_1142:
[----:B------:R-:W-:Y:S05]  /*14d40*/  BSYNC B0 ;  /* 0x0000000000007941 */ /* 0x000fea0003800000 */
.L_x_1141:
        /* <DEDUP_REMOVED lines=9> */
.L_x_1143:
[----:B------:R-:W-:Y:S02]  /*14de0*/  IMAD.MOV.U32 R13, RZ, RZ, R5 ;  /* 0x000000ffff0d7224 */ /* 0x000fe400078e0005 */
[----:B------:R-:W-:Y:S02]  /*14df0*/  IMAD.MOV.U32 R12, RZ, RZ, 0x1 ;  /* 0x00000001ff0c7424 */ /* 0x000fe400078e00ff */
[----:B------:R-:W-:-:S07]  /*14e00*/  IMAD.MOV.U32 R3, RZ, RZ, R14 ;  /* 0x000000ffff037224 */ /* 0x000fce00078e000e */
[----:B------:R-:W-:Y:S05]  /*14e10*/  WARPSYNC.COLLECTIVE R15, `(.L_x_1144) ;  /* 0x000000000f087348 */ /* 0x000fea0003c00000 */
[----:B------:R0:W1:Y:S02]  /*14e20*/  SHFL.IDX P6, R14, R13, R12, R11 ;  /* 0x0000000c0d0e7389 */ /* 0x00006400000c000b */
[----:B01----:R-:W-:Y:S01]  /*14e30*/  ENDCOLLECTIVE ;  /* 0x000000000000791b */ /* 0x003fe20003800000 */
.L_x_1144:
        /* <DEDUP_REMOVED lines=15> */
.L_x_1145:
[----:B------:R-:W-:Y:S02]  /*14f30*/  @P0 IMAD R6, R4, 0x2, R17 ;  /* 0x0000000204060824 */ /* 0x000fe400078e0211 */
[----:B------:R-:W-:Y:S02]  /*14f40*/  IMAD.MOV.U32 R13, RZ, RZ, R5 ;  /* 0x000000ffff0d7224 */ /* 0x000fe400078e0005 */
[----:B------:R-:W-:Y:S02]  /*14f50*/  IMAD.MOV.U32 R12, RZ, RZ, 0x2 ;  /* 0x00000002ff0c7424 */ /* 0x000fe400078e00ff */
[----:B------:R-:W-:-:S07]  /*14f60*/  IMAD.MOV.U32 R3, RZ, RZ, R14 ;  /* 0x000000ffff037224 */ /* 0x000fce00078e000e */
[----:B------:R-:W-:Y:S05]  /*14f70*/  WARPSYNC.COLLECTIVE R15, `(.L_x_1146) ;  /* 0x000000000f087348 */ /* 0x000fea0003c00000 */
[----:B------:R0:W1:Y:S02]  /*14f80*/  SHFL.IDX P6, R14, R13, R12, R11 ;  /* 0x0000000c0d0e7389 */ /* 0x00006400000c000b */
[----:B01----:R-:W-:Y:S01]  /*14f90*/  ENDCOLLECTIVE ;  /* 0x000000000000791b */ /* 0x003fe20003800000 */
.L_x_1146:
        /* <DEDUP_REMOVED lines=15> */
.L_x_1147:
[----:B------:R-:W-:Y:S02]  /*15090*/  @P0 IMAD R6, R4, 0x2, R17 ;  /* 0x0000000204060824 */ /* 0x000fe400078e0211 */
[----:B------:R-:W-:Y:S02]  /*150a0*/  IMAD.MOV.U32 R13, RZ, RZ, R5 ;  /* 0x000000ffff0d7224 */ /* 0x000fe400078e0005 */
[----:B------:R-:W-:Y:S02]  /*150b0*/  IMAD.MOV.U32 R12, RZ, RZ, 0x3 ;  /* 0x00000003ff0c7424 */ /* 0x000fe400078e00ff */
[----:B------:R-:W-:-:S07]  /*150c0*/  IMAD.MOV.U32 R3, RZ, RZ, R14 ;  /* 0x000000ffff037224 */ /* 0x000fce00078e000e */
[----:B------:R-:W-:Y:S05]  /*150d0*/  WARPSYNC.COLLECTIVE R15, `(.L_x_1148) ;  /* 0x000000000f087348 */ /* 0x000fea0003c00000 */
[----:B------:R0:W1:Y:S02]  /*150e0*/  SHFL.IDX P6, R14, R13, R12, R11 ;  /* 0x0000000c0d0e7389 */ /* 0x00006400000c000b */
[----:B01----:R-:W-:Y:S01]  /*150f0*/  ENDCOLLECTIVE ;  /* 0x000000000000791b */ /* 0x003fe20003800000 */
.L_x_1148:
        /* <DEDUP_REMOVED lines=10> */
.L_x_1149:
[----:B------:R-:W-:Y:S01]  /*151a0*/  @!PT LDS RZ, [RZ] ;  /* 0x00000000fffff984 */ /* 0x000fe20000000800 */
[----:B------:R-:W-:Y:S01]  /*151b0*/  @!PT LDS RZ, [RZ] ;  /* 0x00000000fffff984 */ /* 0x000fe20000000800 */
[----:B------:R-:W-:Y:S01]  /*151c0*/  @!PT LDS RZ, [RZ] ;  /* 0x00000000fffff984 */ /* 0x000fe20000000800 */
[----:B------:R0:W-:Y:S01]  /*151d0*/  @P0 LDGSTS.E.BYPASS.LTC128B.128 [R6+0x23400], desc[UR44][R2.64], !P2 ;  /* 0x2340000002060fae */ /* 0x0001e2000d101d6c */
[----:B------:R-:W-:Y:S01]  /*151e0*/  IMAD.MOV.U32 R0, RZ, RZ, R14 ;  /* 0x000000ffff007224 */ /* 0x000fe200078e000e */
[----:B------:R-:W-:Y:S06]  /*151f0*/  BRA `(.L_x_1150) ;  /* 0xffffffb000e47947 */ /* 0x000fec000383ffff */
.L_x_1077:
[----:B------:R-:W-:Y:S01]  /*15200*/  IMAD.MOV.U32 R13, RZ, RZ, R2 ;  /* 0x000000ffff0d7224 */ /* 0x000fe200078e0002 */
[----:B------:R-:W-:Y:S01]  /*15210*/  LOP3.LUT R16, R16, 0xfffffeff, RZ, 0xc0, !PT ;  /* 0xfffffeff10107812 */ /* 0x000fe200078ec0ff */
        /* <DEDUP_REMOVED lines=8> */
.L_x_1151:
[C---:B------:R-:W-:Y:S01]  /*152a0*/  VIADD R6, R25.reuse, 0x10 ;  /* 0x0000001019067836 */ /* 0x040fe20000000000 */
[----:B------:R-:W-:Y:S01]  /*152b0*/  ISETP.GE.AND P2, PT, R25, R3, PT ;  /* 0x000000031900720c */ /* 0x000fe20003f46270 */
[----:B------:R-:W-:-:S12]  /*152c0*/  IMAD.MOV.U32 R13, RZ, RZ, R0 ;  /* 0x000000ffff0d7224 */ /* 0x000fd800078e0000 */
[----:B------:R-:W-:-:S04]  /*152d0*/  @P2 LOP3.LUT R16, R16, 0x100, RZ, 0xfc, !PT ;  /* 0x0000010010102812 */ /* 0x000fc800078efcff */
[----:B------:R-:W-:Y:S01]  /*152e0*/  LOP3.LUT R16, R16, 0xffffff7f, RZ, 0xc0, !PT ;  /* 0xffffff7f10107812 */ /* 0x000fe200078ec0ff */
[----:B------:R-:W-:-:S07]  /*152f0*/  IMAD.MOV.U32 R4, RZ, RZ, R14 ;  /* 0x000000ffff047224 */ /* 0x000fce00078e000e */
[----:B------:R-:W-:Y:S05]  /*15300*/  WARPSYNC.COLLECTIVE R15, `(.L_x_1152) ;  /* 0x000000000f087348 */ /* 0x000fea0003c00000 */
[----:B------:R0:W1:Y:S02]  /*15310*/  SHFL.IDX P6, R14, R13, R12, R11 ;  /* 0x0000000c0d0e7389 */ /* 0x00006400000c000b */
[----:B01----:R-:W-:Y:S01]  /*15320*/  ENDCOLLECTIVE ;  /* 0x000000000000791b */ /* 0x003fe20003800000 */
.L_x_1152:
[----:B------:R-:W-:Y:S02]  /*15330*/  IMAD.MOV.U32 R13, RZ, RZ, R2 ;  /* 0x000000ffff0d7224 */ /* 0x000fe400078e0002 */
[----:B------:R-:W-:Y:S02]  /*15340*/  IMAD.MOV.U32 R12, RZ, RZ, 0x1 ;  /* 0x00000001ff0c7424 */ /* 0x000fe400078e00ff */
[----:B------:R-:W-:-:S07]  /*15350*/  IMAD.MOV.U32 R5, RZ, RZ, R14 ;  /* 0x000000ffff057224 */ /* 0x000fce00078e000e */
[----:B------:R-:W-:Y:S05]  /*15360*/  WARPSYNC.COLLECTIVE R15, `(.L_x_1153) ;  /* 0x000000000f087348 */ /* 0x000fea0003c00000 */
[----:B------:R0:W1:Y:S02]  /*15370*/  SHFL.IDX P6, R14, R13, R12, R11 ;  /* 0x0000000c0d0e7389 */ /* 0x00006400000c000b */
[----:B01----:R-:W-:Y:S01]  /*15380*/  ENDCOLLECTIVE ;  /* 0x000000000000791b */ /* 0x003fe20003800000 */
.L_x_1153:
        /* <DEDUP_REMOVED lines=15> */
.L_x_1154:
[----:B------:R-:W-:-:S04]  /*15480*/  @P2 LOP3.LUT R16, R16, 0x80, RZ, 0xfc, !PT ;  /* 0x0000008010102812 */ /* 0x000fc800078efcff */
[----:B------:R-:W-:Y:S01]  /*15490*/  LOP3.LUT R16, R16, 0xffffffbf, RZ, 0xc0, !PT ;  /* 0xffffffbf10107812 */ /* 0x000fe200078ec0ff */
[----:B------:R-:W-:Y:S02]  /*154a0*/  IMAD.MOV.U32 R13, RZ, RZ, R2 ;  /* 0x000000ffff0d7224 */ /* 0x000fe400078e0002 */
[----:B------:R-:W-:Y:S02]  /*154b0*/  IMAD.MOV.U32 R12, RZ, RZ, 0x2 ;  /* 0x00000002ff0c7424 */ /* 0x000fe400078e00ff */
[----:B------:R-:W-:-:S07]  /*154c0*/  IMAD.MOV.U32 R5, RZ, RZ, R14 ;  /* 0x000000ffff057224 */ /* 0x000fce00078e000e */
[----:B------:R-:W-:Y:S05]  /*154d0*/  WARPSYNC.COLLECTIVE R15, `(.L_x_1155) ;  /* 0x000000000f087348 */ /* 0x000fea0003c00000 */
[----:B------:R0:W1:Y:S02]  /*154e0*/  SHFL.IDX P6, R14, R13, R12, R11 ;  /* 0x0000000c0d0e7389 */ /* 0x00006400000c000b */
[----:B01----:R-:W-:Y:S01]  /*154f0*/  ENDCOLLECTIVE ;  /* 0x000000000000791b */ /* 0x003fe20003800000 */
.L_x_1155:
        /* <DEDUP_REMOVED lines=16> */
.L_x_1156:
[----:B------:R-:W-:Y:S01]  /*15600*/  @P2 LOP3.LUT R16, R16, 0x40, RZ, 0xfc, !PT ;  /* 0x0000004010102812 */ /* 0x000fe200078efcff */
[----:B------:R-:W-:Y:S02]  /*15610*/  IMAD.MOV.U32 R13, RZ, RZ, R2 ;  /* 0x000000ffff0d7224 */ /* 0x000fe400078e0002 */
[----:B------:R-:W-:Y:S02]  /*15620*/  IMAD.MOV.U32 R12, RZ, RZ, 0x3 ;  /* 0x00000003ff0c7424 */ /* 0x000fe400078e00ff */
[----:B------:R-:W-:-:S07]  /*15630*/  IMAD.MOV.U32 R5, RZ, RZ, R14 ;  /* 0x000000ffff057224 */ /* 0x000fce00078e000e */
[----:B------:R-:W-:Y:S05]  /*15640*/  WARPSYNC.COLLECTIVE R15, `(.L_x_1157) ;  /* 0x000000000f087348 */ /* 0x000fea0003c00000 */
[----:B------:R0:W1:Y:S02]  /*15650*/  SHFL.IDX P6, R14, R13, R12, R11 ;  /* 0x0000000c0d0e7389 */ /* 0x00006400000c000b */
[----:B01----:R-:W-:Y:S01]  /*15660*/  ENDCOLLECTIVE ;  /* 0x000000000000791b */ /* 0x003fe20003800000 */
.L_x_1157:
        /* <DEDUP_REMOVED lines=14> */
.L_x_1158:
[----:B------:R-:W-:Y:S01]  /*15750*/  IMAD.MOV.U32 R0, RZ, RZ, R14 ;  /* 0x000000ffff007224 */ /* 0x000fe200078e000e */
[----:B------:R-:W-:Y:S06]  /*15760*/  BRA `(.L_x_1159) ;  /* 0xffffffb400ec7947 */ /* 0x000fec000383ffff */
.L_x_1081:
[----:B------:R-:W-:Y:S01]  /*15770*/  LOP3.LUT R16, R16, 0xff7fffff, RZ, 0xc0, !PT ;  /* 0xff7fffff10107812 */ /* 0x000fe200078ec0ff */
[----:B------:R-:W-:Y:S01]  /*15780*/  BSSY B0, `(.L_x_1160) ;  /* 0x000002e000007945 */ /* 0x000fe20003800000 */
[----:B------:R-:W-:Y:S02]  /*15790*/  IMAD.MOV.U32 R13, RZ, RZ, R6 ;  /* 0x000000ffff0d7224 */ /* 0x000fe400078e0006 */
[----:B------:R-:W-:Y:S01]  /*157a0*/  @P2 LOP3.LUT R16, R16, 0x800000, RZ, 0xfc, !PT ;  /* 0x0080000010102812 */ /* 0x000fe200078efcff */
[----:B------:R-:W-:Y:S02]  /*157b0*/  IMAD.MOV.U32 R12, RZ, RZ, RZ ;  /* 0x000000ffff0c7224 */ /* 0x000fe400078e00ff */
[----:B------:R-:W-:Y:S01]  /*157c0*/  IMAD.MOV.U32 R11, RZ, RZ, 0x181f ;  /* 0x0000181fff0b7424 */ /* 0x000fe200078e00ff */
[----:B------:R-:W-:Y:S01]  /*157d0*/  LOP3.LUT R16, R16, 0xffbfffff, RZ, 0xc0, !PT ;  /* 0xffbfffff10107812 */ /* 0x000fe200078ec0ff */
[----:B------:R-:W-:-:S03]  /*157e0*/  IMAD.MOV.U32 R15, RZ, RZ, -0x1 ;  /* 0xffffffffff0f7424 */ /* 0x000fc600078e00ff */
[----:B------:R-:W-:-:S04]  /*157f0*/  @P1 LOP3.LUT R16, R16, 0x400000, RZ, 0xfc, !PT ;  /* 0x0040000010101812 */ /* 0x000fc800078efcff */
[C---:B------:R-:W-:Y:S02]  /*15800*/  LOP3.LUT P1, RZ, R16.reuse, 0x100, RZ, 0xc0, !PT ;  /* 0x0000010010ff7812 */ /* 0x040fe4000782c0ff */
[C---:B------:R-:W-:Y:S02]  /*15810*/  LOP3.LUT P0, RZ, R16.reuse, 0x80, RZ, 0xc0, !PT ;  /* 0x0000008010ff7812 */ /* 0x040fe4000780c0ff */
[C---:B------:R-:W-:Y:S02]  /*15820*/  LOP3.LUT P6, RZ, R16.reuse, 0x40, RZ, 0xc0, !PT ;  /* 0x0000004010ff7812 */ /* 0x040fe400078cc0ff */
[----:B------:R-:W-:-:S07]  /*15830*/  LOP3.LUT R16, R16, 0xffff7fff, RZ, 0xc0, !PT ;  /* 0xffff7fff10107812 */ /* 0x000fce00078ec0ff */
[----:B------:R-:W-:-:S04]  /*15840*/  @!P1 LOP3.LUT R7, R4, 0x40, RZ, 0xc0, !PT ;  /* 0x0000004004079812 */ /* 0x000fc800078ec0ff */
[----:B------:R-:W-:-:S04]  /*15850*/  @!P1 SHF.R.U32.HI R7, RZ, 0x2, R7 ;  /* 0x00000002ff079819 */ /* 0x000fc80000011607 */
[----:B------:R-:W-:Y:S02]  /*15860*/  @!P1 ISETP.NE.U32.AND P2, PT, R7, RZ, PT ;  /* 0x000000ff0700920c */ /* 0x000fe40003f45070 */
[----:B------:R-:W-:-:S04]  /*15870*/  @!P1 LOP3.LUT R7, R5, 0x80, RZ, 0xc0, !PT ;  /* 0x0000008005079812 */ /* 0x000fc800078ec0ff */
[----:B------:R-:W-:-:S04]  /*15880*/  @!P1 SHF.R.U32.HI R7, RZ, 0x3, R7 ;  /* 0x00000003ff079819 */ /* 0x000fc80000011607 */
[----:B------:R-:W-:Y:S02]  /*15890*/  @!P1 ISETP.NE.U32.AND P1, PT, R7, RZ, PT ;  /* 0x000000ff0700920c */ /* 0x000fe40003f25070 */
[----:B------:R-:W-:Y:S02]  /*158a0*/  @!P0 LOP3.LUT R7, R4, 0x40, RZ, 0xc0, !PT ;  /* 0x0000004004078812 */ /* 0x000fe400078ec0ff */
[----:B------:R-:W-:Y:S02]  /*158b0*/  @P2 LOP3.LUT R16, R16, 0x8000, RZ, 0xfc, !PT ;  /* 0x0000800010102812 */ /* 0x000fe400078efcff */
[----:B------:R-:W-:Y:S02]  /*158c0*/  @!P0 SHF.R.U32.HI R7, RZ, 0x2, R7 ;  /* 0x00000002ff078819 */ /* 0x000fe40000011607 */
[C---:B------:R-:W-:Y:S02]  /*158d0*/  LOP3.LUT P2, RZ, R16.reuse, 0x800000, RZ, 0xc0, !PT ;  /* 0x0080000010ff7812 */ /* 0x040fe4000784c0ff */
[----:B------:R-:W-:-:S04]  /*158e0*/  LOP3.LUT R16, R16, 0xffffbfff, RZ, 0xc0, !PT ;  /* 0xffffbfff10107812 */ /* 0x000fc800078ec0ff */
[----:B------:R-:W-:Y:S02]  /*158f0*/  @P1 LOP3.LUT R16, R16, 0x4000, RZ, 0xfc, !PT ;  /* 0x0000400010101812 */ /* 0x000fe400078efcff */
[----:B------:R-:W-:Y:S02]  /*15900*/  @!P0 ISETP.NE.U32.AND P1, PT, R7, RZ, PT ;  /* 0x000000ff0700820c */ /* 0x000fe40003f25070 */
[----:B------:R-:W-:Y:S02]  /*15910*/  @!P0 LOP3.LUT R7, R5, 0x80, RZ, 0xc0, !PT ;  /* 0x0000008005078812 */ /* 0x000fe400078ec0ff */
[----:B------:R-:W-:Y:S02]  /*15920*/  LOP3.LUT R16, R16, 0xfffbffff, RZ, 0xc0, !PT ;  /* 0xfffbffff10107812 */ /* 0x000fe400078ec0ff */
        /* <DEDUP_REMOVED lines=11> */
[----:B------:R-:W-:-:S07]  /*159e0*/  @!P6 SHF.R.U32.HI R7, RZ, 0x3, R7 ;  /* 0x00000003ff07e819 */ /* 0x000fce0000011607 */
[----:B------:R-:W-:Y:S02]  /*159f0*/  @P0 LOP3.LUT R16, R16, 0x100000, RZ, 0xfc, !PT ;  /* 0x0010000010100812 */ /* 0x000fe400078efcff */
[----:B------:R-:W-:Y:S02]  /*15a00*/  @!P6 ISETP.NE.U32.AND P0, PT, R7, RZ, PT ;  /* 0x000000ff0700e20c */ /* 0x000fe40003f05070 */
[----:B------:R-:W-:-:S11]  /*15a10*/  LOP3.LUT R16, R16, 0xfff7ffff, RZ, 0xc0, !PT ;  /* 0xfff7ffff10107812 */ /* 0x000fd600078ec0ff */
[----:B------:R-:W-:-:S07]  /*15a20*/  @P0 LOP3.LUT R16, R16, 0x80000, RZ, 0xfc, !PT ;  /* 0x0008000010100812 */ /* 0x000fce00078efcff */
[----:B------:R-:W-:Y:S05]  /*15a30*/  WARPSYNC.COLLECTIVE R15, `(.L_x_1161) ;  /* 0x000000000f087348 */ /* 0x000fea0003c00000 */
[----:B------:R0:W1:Y:S02]  /*15a40*/  SHFL.IDX P6, R14, R13, R12, R11 ;  /* 0x0000000c0d0e7389 */ /* 0x00006400000c000b */
[----:B01----:R-:W-:Y:S01]  /*15a50*/  ENDCOLLECTIVE ;  /* 0x000000000000791b */ /* 0x003fe20003800000 */
.L_x_1161:
[----:B------:R-:W-:Y:S05]  /*15a60*/  BSYNC B0 ;  /* 0x0000000000007941 */ /* 0x000fea0003800000 */
.L_x_1160:
[----:B------:R-:W-:Y:S01]  /*15a70*/  IMAD.MOV.U32 R13, RZ, RZ, R0 ;  /* 0x000000ffff0d7224 */ /* 0x000fe200078e0000 */
[----:B------:R-:W-:Y:S01]  /*15a80*/  LOP3.LUT R16, R16, 0xbfffffff, RZ, 0xc0, !PT ;  /* 0xbfffffff10107812 */ /* 0x000fe200078ec0ff */
[----:B------:R-:W-:Y:S02]  /*15a90*/  IMAD.MOV.U32 R12, RZ, RZ, RZ ;  /* 0x000000ffff0c7224 */ /* 0x000fe400078e00ff */
[----:B------:R-:W-:Y:S01]  /*15aa0*/  IMAD.MOV.U32 R11, RZ, RZ, 0x181f ;  /* 0x0000181fff0b7424 */ /* 0x000fe200078e00ff */
[----:B------:R-:W-:Y:S01]  /*15ab0*/  @P2 LOP3.LUT R16, R16, 0x40000000, RZ, 0xfc, !PT ;  /* 0x4000000010102812 */ /* 0x000fe200078efcff */
[----:B------:R-:W-:Y:S02]  /*15ac0*/  IMAD.MOV.U32 R15, RZ, RZ, -0x1 ;  /* 0xffffffffff0f7424 */ /* 0x000fe400078e00ff */
[----:B------:R-:W-:Y:S01]  /*15ad0*/  IMAD.MOV.U32 R2, RZ, RZ, R14 ;  /* 0x000000ffff027224 */ /* 0x000fe200078e000e */
[----:B------:R-:W-:-:S13]  /*15ae0*/  LOP3.LUT P2, RZ, R16, 0x100, RZ, 0xc0, !PT ;  /* 0x0000010010ff7812 */ /* 0x000fda000784c0ff */
[----:B------:R-:W-:Y:S05]  /*15af0*/  WARPSYNC.COLLECTIVE R15, `(.L_x_1162) ;  /* 0x000000000f087348 */ /* 0x000fea0003c00000 */
[----:B------:R0:W1:Y:S02]  /*15b00*/  SHFL.IDX P6, R14, R13, R12, R11 ;  /* 0x0000000c0d0e7389 */ /* 0x00006400000c000b */
[----:B01----:R-:W-:Y:S01]  /*15b10*/  ENDCOLLECTIVE ;  /* 0x000000000000791b */ /* 0x003fe20003800000 */
.L_x_1162:
[----:B------:R-:W-:-:S04]  /*15b20*/  LOP3.LUT R16, R16, 0xdfffffff, RZ, 0xc0, !PT ;  /* 0xdfffffff10107812 */ /* 0x000fc800078ec0ff */
[----:B------:R-:W-:-:S04]  /*15b30*/  @P1 LOP3.LUT R16, R16, 0x20000000, RZ, 0xfc, !PT ;  /* 0x2000000010101812 */ /* 0x000fc800078efcff */
[C---:B------:R-:W-:Y:S01]  /*15b40*/  LOP3.LUT P1, RZ, R16.reuse, 0x800, RZ, 0xc0, !PT ;  /* 0x0000080010ff7812 */ /* 0x040fe2000782c0ff */
[----:B------:R-:W-:Y:S02]  /*15b50*/  IMAD.MOV.U32 R13, RZ, RZ, R6 ;  /* 0x000000ffff0d7224 */ /* 0x000fe400078e0006 */
[----:B------:R-:W-:Y:S01]  /*15b60*/  IMAD.MOV.U32 R12, RZ, RZ, 0x1 ;  /* 0x00000001ff0c7424 */ /* 0x000fe200078e00ff */
[C---:B------:R-:W-:Y:S01]  /*15b70*/  LOP3.LUT P6, RZ, R16.reuse, 0x4000, RZ, 0xc0, !PT ;  /* 0x0000400010ff7812 */ /* 0x040fe200078cc0ff */
[----:B------:R-:W-:Y:S01]  /*15b80*/  IMAD.MOV.U32 R3, RZ, RZ, R14 ;  /* 0x000000ffff037224 */ /* 0x000fe200078e000e */
[----:B------:R-:W-:-:S04]  /*15b90*/  LOP3.LUT R16, R16, 0xefffffff, RZ, 0xc0, !PT ;  /* 0xefffffff10107812 */ /* 0x000fc800078ec0ff */
[----:B------:R-:W-:-:S05]  /*15ba0*/  @!P2 LEA R3, P0, R8, R3, 0x1 ;  /* 0x000000030803a211 */ /* 0x000fca00078008ff */
[----:B------:R-:W-:Y:S02]  /*15bb0*/  @!P2 IMAD.X R2, RZ, RZ, R2, P0 ;  /* 0x000000ffff02a224 */ /* 0x000fe400000e0602 */
[----:B------:R-:W-:-:S04]  /*15bc0*/  @P6 LOP3.LUT R16, R16, 0x10000000, RZ, 0xfc, !PT ;  /* 0x1000000010106812 */ /* 0x000fc800078efcff */
[C---:B------:R-:W-:Y:S02]  /*15bd0*/  LOP3.LUT P0, RZ, R16.reuse, 0x100, RZ, 0xc0, !PT ;  /* 0x0000010010ff7812 */ /* 0x040fe4000780c0ff */
[C---:B------:R-:W-:Y:S02]  /*15be0*/  LOP3.LUT P6, RZ, R16.reuse, 0x8000, RZ, 0xc0, !PT ;  /* 0x0000800010ff7812 */ /* 0x040fe400078cc0ff */
[----:B------:R-:W-:-:S09]  /*15bf0*/  LOP3.LUT P2, RZ, R16, 0x40000000, RZ, 0xc0, !PT ;  /* 0x4000000010ff7812 */ /* 0x000fd2000784c0ff */
[----:B------:R-:W-:-:S04]  /*15c00*/  @!P0 LOP3.LUT R3, R3, R2, RZ, 0x3c, !PT ;  /* 0x0000000203038212 */ /* 0x000fc800078e3cff */
[----:B------:R-:W-:-:S04]  /*15c10*/  @!P0 LOP3.LUT R2, R3, R2, RZ, 0x3c, !PT ;  /* 0x0000000203028212 */ /* 0x000fc800078e3cff */
[----:B------:R-:W-:-:S05]  /*15c20*/  @!P0 LOP3.LUT R3, R3, R2, RZ, 0x3c, !PT ;  /* 0x0000000203038212 */ /* 0x000fca00078e3cff */
[----:B------:R-:W-:Y:S01]  /*15c30*/  @!PT LDS RZ, [RZ] ;  /* 0x00000000fffff984 */ /* 0x000fe20000000800 */
[----:B------:R-:W-:Y:S01]  /*15c40*/  @!PT LDS RZ, [RZ] ;  /* 0x00000000fffff984 */ /* 0x000fe20000000800 */
[----:B------:R-:W-:Y:S01]  /*15c50*/  @!PT LDS RZ, [RZ] ;  /* 0x00000000fffff984 */ /* 0x000fe20000000800 */
[----:B------:R0:W-:Y:S01]  /*15c60*/  @!P0 LDGSTS.E.BYPASS.LTC128B.128 [R19+0x26400], desc[UR44][R2.64], !P1 ;  /* 0x2640000002138fae */ /* 0x0001e2000c901d6c */
[C---:B------:R-:W-:Y:S02]  /*15c70*/  LOP3.LUT P1, RZ, R16.reuse, 0x20000000, RZ, 0xc0, !PT ;  /* 0x2000000010ff7812 */ /* 0x040fe4000782c0ff */
[----:B------:R-:W-:Y:S01]  /*15c80*/  LOP3.LUT R16, R16, 0xfbffffff, RZ, 0xc0, !PT ;  /* 0xfbffffff10107812 */ /* 0x000fe200078ec0ff */
[----:B------:R0:W-:Y:S03]  /*15c90*/  @!P0 LDGSTS.E.BYPASS.LTC128B.128 [R19+0x28400], desc[UR44][R2.64+0x80], !P5 ;  /* 0x2840008002138fae */ /* 0x0001e6000e901d6c */
[----:B------:R-:W-:Y:S01]  /*15ca0*/  @P5 LOP3.LUT R16, R16, 0x4000000, RZ, 0xfc, !PT ;  /* 0x0400000010105812 */ /* 0x000fe200078efcff */
[----:B------:R0:W-:Y:S03]  /*15cb0*/  @!P0 LDGSTS.E.BYPASS.LTC128B.128 [R19+0x2a400], desc[UR44][R2.64+0x100], !P4 ;  /* 0x2a40010002138fae */ /* 0x0001e6000e101d6c */
[C---:B------:R-:W-:Y:S01]  /*15cc0*/  LOP3.LUT P5, RZ, R16.reuse, 0x800, RZ, 0xc0, !PT ;  /* 0x0000080010ff7812 */ /* 0x040fe200078ac0ff */
[----:B------:R0:W-:Y:S01]  /*15cd0*/  @!P0 LDGSTS.E.BYPASS.LTC128B.128 [R19+0x2c400], desc[UR44][R2.64+0x180], !P3 ;  /* 0x2c40018002138fae */ /* 0x0001e2000d901d6c */
[----:B------:R-:W-:-:S03]  /*15ce0*/  LOP3.LUT R16, R16, 0xf7ffffff, RZ, 0xc0, !PT ;  /* 0xf7ffffff10107812 */ /* 0x000fc600078ec0ff */
[----:B------:R0:W-:Y:S04]  /*15cf0*/  @!P0 LDGSTS.E.BYPASS.LTC128B.128 [R19+0x2e400], desc[UR44][R2.64+0x200], !P2 ;  /* 0x2e40020002138fae */ /* 0x0001e8000d101d6c */
[----:B------:R0:W-:Y:S04]  /*15d00*/  @!P0 LDGSTS.E.BYPASS.LTC128B.128 [R19+0x30400], desc[UR44][R2.64+0x280], !P1 ;  /* 0x3040028002138fae */ /* 0x0001e8000c901d6c */
[----:B------:R-:W-:Y:S01]  /*15d10*/  @P5 LOP3.LUT R16, R16, 0x8000000, RZ, 0xfc, !PT ;  /* 0x0800000010105812 */ /* 0x000fe200078efcff */
[----:B------:R0:W-:Y:S03]  /*15d20*/  @!P0 LDGSTS.E.BYPASS.LTC128B.128 [R19+0x32400], desc[UR44][R2.64+0x300], P6 ;  /* 0x3240030002138fae */ /* 0x0001e6000b101d6c */
[----:B------:R-:W-:-:S02]  /*15d30*/  LOP3.LUT P6, RZ, R16, 0x10000000, RZ, 0xc0, !PT ;  /* 0x1000000010ff7812 */ /* 0x000fc400078cc0ff */
[----:B------:R-:W-:-:S11]  /*15d40*/  LOP3.LUT P5, RZ, R16, 0x80, RZ, 0xc0, !PT ;  /* 0x0000008010ff7812 */ /* 0x000fd600078ac0ff */
[----:B------:R0:W-:Y:S02]  /*15d50*/  @!P0 LDGSTS.E.BYPASS.LTC128B.128 [R19+0x34400], desc[UR44][R2.64+0x380], P6 ;  /* 0x3440038002138fae */ /* 0x0001e4000b101d6c */
[----:B0-----:R-:W-:Y:S05]  /*15d60*/  WARPSYNC.COLLECTIVE R15, `(.L_x_1163) ;  /* 0x000000000f087348 */ /* 0x001fea0003c00000 */
[----:B------:R1:W2:Y:S02]  /*15d70*/  SHFL.IDX P6, R14, R13, R12, R11 ;  /* 0x0000000c0d0e7389 */ /* 0x0002a400000c000b */
[----:B012---:R-:W-:Y:S01]  /*15d80*/  ENDCOLLECTIVE ;  /* 0x000000000000791b */ /* 0x007fe20003800000 */
.L_x_1163:
[----:B------:R-:W-:Y:S02]  /*15d90*/  IMAD.MOV.U32 R13, RZ, RZ, R0 ;  /* 0x000000ffff0d7224 */ /* 0x000fe400078e0000 */
[----:B------:R-:W-:-:S07]  /*15da0*/  IMAD.MOV.U32 R7, RZ, RZ, R14 ;  /* 0x000000ffff077224 */ /* 0x000fce00078e000e */
[----:B------:R-:W-:Y:S05]  /*15db0*/  WARPSYNC.COLLECTIVE R15, `(.L_x_1164) ;  /* 0x000000000f087348 */ /* 0x000fea0003c00000 */
[----:B------:R0:W1:Y:S02]  /*15dc0*/  SHFL.IDX P6, R14, R13, R12, R11 ;  /* 0x0000000c0d0e7389 */ /* 0x00006400000c000b */
[----:B01----:R-:W-:Y:S01]  /*15dd0*/  ENDCOLLECTIVE ;  /* 0x000000000000791b */ /* 0x003fe20003800000 */
.L_x_1164:
        /* <DEDUP_REMOVED lines=10> */
[----:B------:R-:W-:-:S11]  /*15e80*/  LOP3.LUT P6, RZ, R16, 0x40000, RZ, 0xc0, !PT ;  /* 0x0004000010ff7812 */ /* 0x000fd600078cc0ff */
[----:B------:R-:W-:Y:S01]  /*15e90*/  @!PT LDS RZ, [RZ] ;  /* 0x00000000fffff984 */ /* 0x000fe20000000800 */
[----:B------:R-:W-:Y:S01]  /*15ea0*/  @!PT LDS RZ, [RZ] ;  /* 0x00000000fffff984 */ /* 0x000fe20000000800 */
[----:B------:R-:W-:Y:S01]  /*15eb0*/  @!PT LDS RZ, [RZ] ;  /* 0x00000000fffff984 */ /* 0x000fe20000000800 */
[----:B------:R0:W-:Y:S01]  /*15ec0*/  @!P0 LDGSTS.E.BYPASS.LTC128B.128 [R19+0x26c00], desc[UR44][R2.64], !P5 ;  /* 0x26c0000002138fae */ /* 0x0001e2000e901d6c */
[C---:B------:R-:W-:Y:S02]  /*15ed0*/  LOP3.LUT P5, RZ, R16.reuse, 0x4000000, RZ, 0xc0, !PT ;  /* 0x0400000010ff7812 */ /* 0x040fe400078ac0ff */
[----:B------:R-:W-:-:S11]  /*15ee0*/  LOP3.LUT R16, R16, 0xff7fffff, RZ, 0xc0, !PT ;  /* 0xff7fffff10107812 */ /* 0x000fd600078ec0ff */
        /* <DEDUP_REMOVED lines=8> */
[----:B------:R0:W-:Y:S03]  /*15f70*/  @!P0 LDGSTS.E.BYPASS.LTC128B.128 [R19+0x30c00], desc[UR44][R2.64+0x280], !P1 ;  /* 0x30c0028002138fae */ /* 0x0001e6000c901d6c */
[C---:B------:R-:W-:Y:S01]  /*15f80*/  LOP3.LUT P5, RZ, R16.reuse, 0x40, RZ, 0xc0, !PT ;  /* 0x0000004010ff7812 */ /* 0x040fe200078ac0ff */
[----:B------:R0:W-:Y:S01]  /*15f90*/  @!P0 LDGSTS.E.BYPASS.LTC128B.128 [R19+0x32c00], desc[UR44][R2.64+0x300], P6 ;  /* 0x32c0030002138fae */ /* 0x0001e2000b101d6c */
[----:B------:R-:W-:-:S13]  /*15fa0*/  LOP3.LUT P6, RZ, R16, 0x2000000, RZ, 0xc0, !PT ;  /* 0x0200000010ff7812 */ /* 0x000fda00078cc0ff */
[----:B------:R0:W-:Y:S02]  /*15fb0*/  @!P0 LDGSTS.E.BYPASS.LTC128B.128 [R19+0x34c00], desc[UR44][R2.64+0x380], P6 ;  /* 0x34c0038002138fae */ /* 0x0001e4000b101d6c */
[----:B0-----:R-:W-:Y:S05]  /*15fc0*/  WARPSYNC.COLLECTIVE R15, `(.L_x_1165) ;  /* 0x000000000f087348 */ /* 0x001fea0003c00000 */
[----:B------:R1:W2:Y:S02]  /*15fd0*/  SHFL.IDX P6, R14, R13, R12, R11 ;  /* 0x0000000c0d0e7389 */ /* 0x0002a400000c000b */
[----:B012---:R-:W-:Y:S01]  /*15fe0*/  ENDCOLLECTIVE ;  /* 0x000000000000791b */ /* 0x007fe20003800000 */
.L_x_1165:
[----:B------:R-:W-:Y:S02]  /*15ff0*/  IMAD.MOV.U32 R13, RZ, RZ, R0 ;  /* 0x000000ffff0d7224 */ /* 0x000fe400078e0000 */
[----:B------:R-:W-:-:S07]  /*16000*/  IMAD.MOV.U32 R7, RZ, RZ, R14 ;  /* 0x000000ffff077224 */ /* 0x000fce00078e000e */
[----:B------:R-:W-:Y:S05]  /*16010*/  WARPSYNC.COLLECTIVE R15, `(.L_x_1166) ;  /* 0x000000000f087348 */ /* 0x000fea0003c00000 */
[----:B------:R0:W1:Y:S02]  /*16020*/  SHFL.IDX P6, R14, R13, R12, R11 ;  /* 0x0000000c0d0e7389 */ /* 0x00006400000c000b */
[----:B01----:R-:W-:Y:S01]  /*16030*/  ENDCOLLECTIVE ;  /* 0x000000000000791b */ /* 0x003fe20003800000 */
.L_x_1166:
        /* <DEDUP_REMOVED lines=15> */
[----:B------:R-:W-:-:S13]  /*16130*/  LOP3.LUT P5, RZ, R16, 0x800000, RZ, 0xc0, !PT ;  /* 0x0080000010ff7812 */ /* 0x000fda00078ac0ff */
[----:B------:R0:W-:Y:S04]  /*16140*/  @!P0 LDGSTS.E.BYPASS.LTC128B.128 [R19+0x29400], desc[UR44][R2.64+0x80], !P5 ;  /* 0x2940008002138fae */ /* 0x0001e8000e901d6c */
[----:B------:R0:W-:Y:S04]  /*16150*/  @!P0 LDGSTS.E.BYPASS.LTC128B.128 [R19+0x2b400], desc[UR44][R2.64+0x100], !P4 ;  /* 0x2b40010002138fae */ /* 0x0001e8000e101d6c */
[----:B------:R0:W-:Y:S04]  /*16160*/  @!P0 LDGSTS.E.BYPASS.LTC128B.128 [R19+0x2d400], desc[UR44][R2.64+0x180], !P3 ;  /* 0x2d40018002138fae */ /* 0x0001e8000d901d6c */
[----:B------:R0:W-:Y:S04]  /*16170*/  @!P0 LDGSTS.E.BYPASS.LTC128B.128 [R19+0x2f400], desc[UR44][R2.64+0x200], !P2 ;  /* 0x2f40020002138fae */ /* 0x0001e8000d101d6c */
[----:B------:R0:W-:Y:S04]  /*16180*/  @!P0 LDGSTS.E.BYPASS.LTC128B.128 [R19+0x31400], desc[UR44][R2.64+0x280], !P1 ;  /* 0x3140028002138fae */ /* 0x0001e8000c901d6c */
[----:B------:R0:W-:Y:S01]  /*16190*/  @!P0 LDGSTS.E.BYPASS.LTC128B.128 [R19+0x33400], desc[UR44][R2.64+0x300], P6 ;  /* 0x3340030002138fae */ /* 0x0001e2000b101d6c */
[----:B------:R-:W-:-:S13]  /*161a0*/  LOP3.LUT P6, RZ, R16, 0x400000, RZ, 0xc0, !PT ;  /* 0x0040000010ff7812 */ /* 0x000fda00078cc0ff */
[----:B------:R0:W-:Y:S02]  /*161b0*/  @!P0 LDGSTS.E.BYPASS.LTC128B.128 [R19+0x35400], desc[UR44][R2.64+0x380], P6 ;  /* 0x3540038002138fae */ /* 0x0001e4000b101d6c */
[----:B0-----:R-:W-:Y:S05]  /*161c0*/  WARPSYNC.COLLECTIVE R15, `(.L_x_1167) ;  /* 0x000000000f087348 */ /* 0x001fea0003c00000 */
[----:B------:R1:W2:Y:S02]  /*161d0*/  SHFL.IDX P6, R14, R13, R12, R11 ;  /* 0x0000000c0d0e7389 */ /* 0x0002a400000c000b */
[----:B012---:R-:W-:Y:S01]  /*161e0*/  ENDCOLLECTIVE ;  /* 0x000000000000791b */ /* 0x007fe20003800000 */
.L_x_1167:
[----:B------:R-:W-:Y:S02]  /*161f0*/  IMAD.MOV.U32 R13, RZ, RZ, R0 ;  /* 0x000000ffff0d7224 */ /* 0x000fe400078e0000 */
[----:B------:R-:W-:-:S07]  /*16200*/  IMAD.MOV.U32 R6, RZ, RZ, R14 ;  /* 0x000000ffff067224 */ /* 0x000fce00078e000e */
[----:B------:R-:W-:Y:S05]  /*16210*/  WARPSYNC.COLLECTIVE R15, `(.L_x_1168) ;  /* 0x000000000f087348 */ /* 0x000fea0003c00000 */
[----:B------:R0:W1:Y:S02]  /*16220*/  SHFL.IDX P6, R14, R13, R12, R11 ;  /* 0x0000000c0d0e7389 */ /* 0x00006400000c000b */
[----:B01----:R-:W-:Y:S01]  /*16230*/  ENDCOLLECTIVE ;  /* 0x000000000000791b */ /* 0x003fe20003800000 */
.L_x_1168:
[----:B------:R-:W-:Y:S01]  /*16240*/  IMAD.MOV.U32 R0, RZ, RZ, R14 ;  /* 0x000000ffff007224 */ /* 0x000fe200078e000e */
[----:B------:R-:W-:Y:S06]  /*16250*/  BRA `(.L_x_1169) ;  /* 0xffffffb800607947 */ /* 0x000fec000383ffff */
.L_x_1086:
[----:B0-----:R0:W1:Y:S02]  /*16260*/  SYNCS.PHASECHK.TRANS64.TRYWAIT P0, [R17+URZ+0x38820], R0 ;  /* 0x03882000110075a7 */ /* 0x001064000800017f */
[----:B-1----:R-:W-:Y:S05]  /*16270*/  @!P0 NANOSLEEP.SYNCS 0x989680 ;  /* 0x009896800000895d */ /* 0x002fea0003900000 */
[----:B------:R-:W1:Y:S02]  /*16280*/  @!P0 SYNCS.PHASECHK.TRANS64 P0, [R17+URZ+0x38820], R0 ;  /* 0x03882000110085a7 */ /* 0x000e64000800007f */
[----:B-1----:R-:W-:Y:S05]  /*16290*/  @!P0 BRA `(.L_x_1086) ;  /* 0xfffffffc00f08947 */ /* 0x002fea000383ffff */
[----:B------:R-:W-:Y:S05]  /*162a0*/  BRA `(.L_x_1170) ;  /* 0xffffffb800fc7947 */ /* 0x000fea000383ffff */
.L_x_1089:
[----:B0-----:R0:W1:Y:S02]  /*162b0*/  SYNCS.PHASECHK.TRANS64.TRYWAIT P0, [R22+URZ+0x38860], R0 ;  /* 0x03886000160075a7 */ /* 0x001064000800017f */
[----:B-1----:R-:W-:Y:S05]  /*162c0*/  @!P0 NANOSLEEP.SYNCS 0x989680 ;  /* 0x009896800000895d */ /* 0x002fea0003900000 */
[----:B------:R-:W1:Y:S02]  /*162d0*/  @!P0 SYNCS.PHASECHK.TRANS64 P0, [R22+URZ+0x38860], R0 ;  /* 0x03886000160085a7 */ /* 0x000e64000800007f */
[----:B-1----:R-:W-:Y:S05]  /*162e0*/  @!P0 BRA `(.L_x_1089) ;  /* 0xfffffffc00f08947 */ /* 0x002fea000383ffff */
[----:B------:R-:W-:Y:S05]  /*162f0*/  BRA `(.L_x_1171) ;  /* 0xffffffbc000c7947 */ /* 0x000fea000383ffff */
.L_x_1090:
        /* <DEDUP_REMOVED lines=8> */
.L_x_1173:
[----:B------:R-:W-:Y:S05]  /*16380*/  BSYNC B0 ;  /* 0x0000000000007941 */ /* 0x000fea0003800000 */
.L_x_1172:
[----:B------:R-:W0:Y:S01]  /*16390*/  S2R R7, SR_TID.X ;  /* 0x0000000000077919 */ /* 0x000e220000002100 */
[----:B------:R-:W-:Y:S01]  /*163a0*/  IMAD.MOV.U32 R13, RZ, RZ, R4 ;  /* 0x000000ffff0d7224 */ /* 0x000fe200078e0004 */
[C---:B------:R-:W-:Y:S01]  /*163b0*/  LOP3.LUT P5, RZ, R30.reuse, 0x2, RZ, 0xc0, !PT ;  /* 0x000000021eff7812 */ /* 0x040fe200078ac0ff */
[----:B------:R-:W-:Y:S01]  /*163c0*/  IMAD.MOV.U32 R12, RZ, RZ, RZ ;  /* 0x000000ffff0c7224 */ /* 0x000fe200078e00ff */
[C---:B------:R-:W-:Y:S01]  /*163d0*/  LOP3.LUT P4, RZ, R30.reuse, 0x4, RZ, 0xc0, !PT ;  /* 0x000000041eff7812 */ /* 0x040fe2000788c0ff */
[----:B------:R-:W-:Y:S01]  /*163e0*/  IMAD.MOV.U32 R11, RZ, RZ, 0x181f ;  /* 0x0000181fff0b7424 */ /* 0x000fe200078e00ff */
[C---:B------:R-:W-:Y:S01]  /*163f0*/  LOP3.LUT P3, RZ, R30.reuse, 0x8, RZ, 0xc0, !PT ;  /* 0x000000081eff7812 */ /* 0x040fe2000786c0ff */
[----:B------:R-:W-:Y:S01]  /*16400*/  IMAD.MOV.U32 R15, RZ, RZ, -0x1 ;  /* 0xffffffffff0f7424 */ /* 0x000fe200078e00ff */
[----:B------:R-:W-:Y:S01]  /*16410*/  LOP3.LUT P2, RZ, R30, 0x10, RZ, 0xc0, !PT ;  /* 0x000000101eff7812 */ /* 0x000fe2000784c0ff */
[----:B------:R-:W-:Y:S01]  /*16420*/  IMAD.MOV.U32 R3, RZ, RZ, R14 ;  /* 0x000000ffff037224 */ /* 0x000fe200078e000e */
[----:B------:R-:W-:Y:S01]  /*16430*/  LOP3.LUT R16, R16, 0xffffffbf, RZ, 0xc0, !PT ;  /* 0xffffffbf10107812 */ /* 0x000fe200078ec0ff */
[----:B------:R-:W-:-:S10]  /*16440*/  IMAD R5, R5, 0x2, R17 ;  /* 0x0000000205057824 */ /* 0x000fd400078e0211 */
[----:B0-----:R-:W-:Y:S05]  /*16450*/  WARPSYNC.COLLECTIVE R15, `(.L_x_1174) ;  /* 0x000000000f087348 */ /* 0x001fea0003c00000 */
[----:B------:R1:W2:Y:S02]  /*16460*/  SHFL.IDX P6, R14, R13, R12, R11 ;  /* 0x0000000c0d0e7389 */ /* 0x0002a400000c000b */
[----:B012---:R-:W-:Y:S01]  /*16470*/  ENDCOLLECTIVE ;  /* 0x000000000000791b */ /* 0x007fe20003800000 */
.L_x_1174:
        /* <DEDUP_REMOVED lines=8> */
[----:B------:R-:W-:Y:S02]  /*16500*/  ISETP.NE.U32.AND P1, PT, R7, 0x1, PT ;  /* 0x000000010700780c */ /* 0x000fe40003f25070 */
[----:B------:R-:W-:Y:S01]  /*16510*/  PRMT R7, R30, 0x8880, RZ ;  /* 0x000088801e077816 */ /* 0x000fe200000000ff */
        /* <DEDUP_REMOVED lines=8> */
[----:B------:R-:W-:Y:S02]  /*165a0*/  ISETP.LT.OR P0, PT, R29, 0x1, !P5 ;  /* 0x000000011d00780c */ /* 0x000fe40006f01670 */
[----:B------:R-:W-:-:S11]  /*165b0*/  LOP3.LUT R16, R16, 0xffffff7f, RZ, 0xc0, !PT ;  /* 0xffffff7f10107812 */ /* 0x000fd600078ec0ff */
        /* <DEDUP_REMOVED lines=12> */
[----:B------:R-:W-:-:S13]  /*16680*/  ISETP.GT.AND P6, PT, R7, -0x1, PT ;  /* 0xffffffff0700780c */ /* 0x000fda0003fc4270 */
[----:B------:R-:W-:Y:S02]  /*16690*/  @P6 LOP3.LUT R16, R16, 0x80, RZ, 0xfc, !PT ;  /* 0x0000008010106812 */ /* 0x000fe400078efcff */
[----:B------:R-:W-:-:S13]  /*166a0*/  ISETP.LT.OR P6, PT, R29, 0x1, P6 ;  /* 0x000000011d00780c */ /* 0x000fda00037c1670 */
[----:B------:R0:W-:Y:S02]  /*166b0*/  LDGSTS.E.BYPASS.LTC128B.128 [R5+0xe400], desc[UR44][R2.64+0x380], !P6 ;  /* 0x0e40038002057fae */ /* 0x0001e4000f101d6c */
[----:B0-----:R-:W-:Y:S05]  /*166c0*/  WARPSYNC.COLLECTIVE R15, `(.L_x_1175) ;  /* 0x000000000f087348 */ /* 0x001fea0003c00000 */
[----:B------:R1:W2:Y:S02]  /*166d0*/  SHFL.IDX P6, R14, R13, R12, R11 ;  /* 0x0000000c0d0e7389 */ /* 0x0002a400000c000b */
[----:B012---:R-:W-:Y:S01]  /*166e0*/  ENDCOLLECTIVE ;  /* 0x000000000000791b */ /* 0x007fe20003800000 */
.L_x_1175:
[----:B------:R-:W-:Y:S02]  /*166f0*/  IMAD.MOV.U32 R13, RZ, RZ, R4 ;  /* 0x000000ffff0d7224 */ /* 0x000fe400078e0004 */
[----:B------:R-:W-:-:S07]  /*16700*/  IMAD.MOV.U32 R3, RZ, RZ, R14 ;  /* 0x000000ffff037224 */ /* 0x000fce00078e000e */
[----:B------:R-:W-:Y:S05]  /*16710*/  WARPSYNC.COLLECTIVE R15, `(.L_x_1176) ;  /* 0x000000000f087348 */ /* 0x000fea0003c00000 */
[----:B------:R0:W1:Y:S02]  /*16720*/  SHFL.IDX P6, R14, R13, R12, R11 ;  /* 0x0000000c0d0e7389 */ /* 0x00006400000c000b */
[----:B01----:R-:W-:Y:S01]  /*16730*/  ENDCOLLECTIVE ;  /* 0x000000000000791b */ /* 0x003fe20003800000 */
.L_x_1176:
        /* <DEDUP_REMOVED lines=29> */
.L_x_1177:
[----:B------:R-:W-:Y:S02]  /*16910*/  IMAD.MOV.U32 R13, RZ, RZ, R4 ;  /* 0x000000ffff0d7224 */ /* 0x000fe400078e0004 */
[----:B------:R-:W-:-:S07]  /*16920*/  IMAD.MOV.U32 R7, RZ, RZ, R14 ;  /* 0x000000ffff077224 */ /* 0x000fce00078e000e */
[----:B------:R-:W-:Y:S05]  /*16930*/  WARPSYNC.COLLECTIVE R15, `(.L_x_1178) ;  /* 0x000000000f087348 */ /* 0x000fea0003c00000 */
[----:B------:R0:W1:Y:S02]  /*16940*/  SHFL.IDX P6, R14, R13, R12, R11 ;  /* 0x0000000c0d0e7389 */ /* 0x00006400000c000b */
[----:B01----:R-:W-:Y:S01]  /*16950*/  ENDCOLLECTIVE ;  /* 0x000000000000791b */ /* 0x003fe20003800000 */
.L_x_1178:
        /* <DEDUP_REMOVED lines=29> */
.L_x_1179:
[----:B------:R-:W-:Y:S02]  /*16b30*/  IMAD.MOV.U32 R13, RZ, RZ, R4 ;  /* 0x000000ffff0d7224 */ /* 0x000fe400078e0004 */
[----:B------:R-:W-:-:S07]  /*16b40*/  IMAD.MOV.U32 R6, RZ, RZ, R14 ;  /* 0x000000ffff067224 */ /* 0x000fce00078e000e */
[----:B------:R-:W-:Y:S05]  /*16b50*/  WARPSYNC.COLLECTIVE R15, `(.L_x_1180) ;  /* 0x000000000f087348 */ /* 0x000fea0003c00000 */
[----:B------:R0:W1:Y:S02]  /*16b60*/  SHFL.IDX P6, R14, R13, R12, R11 ;  /* 0x0000000c0d0e7389 */ /* 0x00006400000c000b */
[----:B01----:R-:W-:Y:S01]  /*16b70*/  ENDCOLLECTIVE ;  /* 0x000000000000791b */ /* 0x003fe20003800000 */
.L_x_1180:
[----:B------:R-:W-:Y:S01]  /*16b80*/  IMAD.MOV.U32 R2, RZ, RZ, R14 ;  /* 0x000000ffff027224 */ /* 0x000fe200078e000e */
[----:B------:R-:W-:Y:S06]  /*16b90*/  BRA `(.L_x_1181) ;  /* 0xffffffb800987947 */ /* 0x000fec000383ffff */
.L_x_1097:
[----:B0-----:R0:W1:Y:S02]  /*16ba0*/  SYNCS.PHASECHK.TRANS64.TRYWAIT P0, [R6+URZ+0x38840], R20 ;  /* 0x03884014060075a7 */ /* 0x001064000800017f */
[----:B-1----:R-:W-:Y:S05]  /*16bb0*/  @!P0 NANOSLEEP.SYNCS 0x989680 ;  /* 0x009896800000895d */ /* 0x002fea0003900000 */
[----:B------:R-:W1:Y:S02]  /*16bc0*/  @!P0 SYNCS.PHASECHK.TRANS64 P0, [R6+URZ+0x38840], R20 ;  /* 0x03884014060085a7 */ /* 0x000e64000800007f */
[----:B-1----:R-:W-:Y:S05]  /*16bd0*/  @!P0 BRA `(.L_x_1097) ;  /* 0xfffffffc00f08947 */ /* 0x002fea000383ffff */
[----:B------:R-:W-:Y:S05]  /*16be0*/  BRA `(.L_x_1182) ;  /* 0xffffffc0002c7947 */ /* 0x000fea000383ffff */
.L_x_1098:
        /* <DEDUP_REMOVED lines=8> */
.L_x_1184:
[----:B------:R-:W-:Y:S05]  /*16c70*/  BSYNC B1 ;  /* 0x0000000000017941 */ /* 0x000fea0003800000 */
.L_x_1183:
        /* <DEDUP_REMOVED lines=9> */
.L_x_1185:
[----:B------:R-:W-:Y:S02]  /*16d10*/  IMAD.MOV.U32 R13, RZ, RZ, R25 ;  /* 0x000000ffff0d7224 */ /* 0x000fe400078e0019 */
[----:B------:R-:W-:Y:S02]  /*16d20*/  IMAD.MOV.U32 R12, RZ, RZ, 0x1 ;  /* 0x00000001ff0c7424 */ /* 0x000fe400078e00ff */
[----:B------:R-:W-:-:S07]  /*16d30*/  IMAD.MOV.U32 R2, RZ, RZ, R14 ;  /* 0x000000ffff027224 */ /* 0x000fce00078e000e */
[----:B------:R-:W-:Y:S05]  /*16d40*/  WARPSYNC.COLLECTIVE R15, `(.L_x_1186) ;  /* 0x000000000f087348 */ /* 0x000fea0003c00000 */
[----:B------:R0:W1:Y:S02]  /*16d50*/  SHFL.IDX P6, R14, R13, R12, R11 ;  /* 0x0000000c0d0e7389 */ /* 0x00006400000c000b */
[----:B01----:R-:W-:Y:S01]  /*16d60*/  ENDCOLLECTIVE ;  /* 0x000000000000791b */ /* 0x003fe20003800000 */
.L_x_1186:
        /* <DEDUP_REMOVED lines=11> */
.L_x_1187:
[----:B------:R-:W-:Y:S02]  /*16e20*/  IMAD.MOV.U32 R13, RZ, RZ, R25 ;  /* 0x000000ffff0d7224 */ /* 0x000fe400078e0019 */
[----:B------:R-:W-:Y:S02]  /*16e30*/  IMAD.MOV.U32 R12, RZ, RZ, 0x2 ;  /* 0x00000002ff0c7424 */ /* 0x000fe400078e00ff */
[----:B------:R-:W-:-:S07]  /*16e40*/  IMAD.MOV.U32 R2, RZ, RZ, R14 ;  /* 0x000000ffff027224 */ /* 0x000fce00078e000e */
[----:B------:R-:W-:Y:S05]  /*16e50*/  WARPSYNC.COLLECTIVE R15, `(.L_x_1188) ;  /* 0x000000000f087348 */ /* 0x000fea0003c00000 */
[----:B------:R0:W1:Y:S02]  /*16e60*/  SHFL.IDX P6, R14, R13, R12, R11 ;  /* 0x0000000c0d0e7389 */ /* 0x00006400000c000b */
[----:B01----:R-:W-:Y:S01]  /*16e70*/  ENDCOLLECTIVE ;  /* 0x000000000000791b */ /* 0x003fe20003800000 */
.L_x_1188:
        /* <DEDUP_REMOVED lines=11> */
.L_x_1189:
[----:B------:R-:W-:Y:S02]  /*16f30*/  IMAD.MOV.U32 R13, RZ, RZ, R25 ;  /* 0x000000ffff0d7224 */ /* 0x000fe400078e0019 */
[----:B------:R-:W-:Y:S02]  /*16f40*/  IMAD.MOV.U32 R12, RZ, RZ, 0x3 ;  /* 0x00000003ff0c7424 */ /* 0x000fe400078e00ff */
[----:B------:R-:W-:-:S07]  /*16f50*/  IMAD.MOV.U32 R2, RZ, RZ, R14 ;  /* 0x000000ffff027224 */ /* 0x000fce00078e000e */
[----:B------:R-:W-:Y:S05]  /*16f60*/  WARPSYNC.COLLECTIVE R15, `(.L_x_1190) ;  /* 0x000000000f087348 */ /* 0x000fea0003c00000 */
[----:B------:R0:W1:Y:S02]  /*16f70*/  SHFL.IDX P6, R14, R13, R12, R11 ;  /* 0x0000000c0d0e7389 */ /* 0x00006400000c000b */
[----:B01----:R-:W-:Y:S01]  /*16f80*/  ENDCOLLECTIVE ;  /* 0x000000000000791b */ /* 0x003fe20003800000 */
.L_x_1190:
        /* <DEDUP_REMOVED lines=11> */
.L_x_1191:
[----:B------:R-:W-:Y:S01]  /*17040*/  IMAD.MOV.U32 R2, RZ, RZ, R14 ;  /* 0x000000ffff027224 */ /* 0x000fe200078e000e */
[----:B------:R-:W-:Y:S06]  /*17050*/  BRA `(.L_x_1192) ;  /* 0xffffffbc00b47947 */ /* 0x000fec000383ffff */
.L_x_1103:
[----:B---3--:R3:W4:Y:S02]  /*17060*/  SYNCS.PHASECHK.TRANS64.TRYWAIT P0, [R6+URZ+0x38860], R20 ;  /* 0x03886014060075a7 */ /* 0x008724000800017f */
[----:B----4-:R-:W-:Y:S05]  /*17070*/  @!P0 NANOSLEEP.SYNCS 0x989680 ;  /* 0x009896800000895d */ /* 0x010fea0003900000 */
[----:B------:R-:W4:Y:S02]  /*17080*/  @!P0 SYNCS.PHASECHK.TRANS64 P0, [R6+URZ+0x38860], R20 ;  /* 0x03886014060085a7 */ /* 0x000f24000800007f */
[----:B----4-:R-:W-:Y:S05]  /*17090*/  @!P0 BRA `(.L_x_1103) ;  /* 0xfffffffc00f08947 */ /* 0x010fea000383ffff */
[----:B------:R-:W-:Y:S05]  /*170a0*/  BRA `(.L_x_1193) ;  /* 0xffffffc000047947 */ /* 0x000fea000383ffff */
.L_x_1104:
        /* <DEDUP_REMOVED lines=8> */
.L_x_1195:
[----:B------:R-:W-:Y:S05]  /*17130*/  BSYNC B1 ;  /* 0x0000000000017941 */ /* 0x000fea0003800000 */
.L_x_1194:
        /* <DEDUP_REMOVED lines=13> */
.L_x_1196:
        /* <DEDUP_REMOVED lines=17> */
.L_x_1197:
        /* <DEDUP_REMOVED lines=16> */
.L_x_1198:
        /* <DEDUP_REMOVED lines=19> */
.L_x_1199:
        /* <DEDUP_REMOVED lines=14> */
.L_x_1200:
        /* <DEDUP_REMOVED lines=16> */
.L_x_1201:
        /* <DEDUP_REMOVED lines=14> */
.L_x_1202:
[----:B------:R-:W-:Y:S05]  /*17810*/  BRA `(.L_x_1203) ;  /* 0xffffffbc00687947 */ /* 0x000fea000383ffff */
.L_x_1112:
        /* <DEDUP_REMOVED lines=8> */
.L_x_1205:
[----:B------:R-:W-:Y:S05]  /*178a0*/  BSYNC B0 ;  /* 0x0000000000007941 */ /* 0x000fea0003800000 */
.L_x_1204:
        /* <DEDUP_REMOVED lines=9> */
.L_x_1206:
        /* <DEDUP_REMOVED lines=24> */
.L_x_1207:
[----:B------:R-:W-:Y:S01]  /*17ac0*/  IMAD.MOV.U32 R12, RZ, RZ, 0x2 ;  /* 0x00000002ff0c7424 */ /* 0x000fe200078e00ff */
[----:B------:R-:W-:-:S05]  /*17ad0*/  SEL R14, R14, RZ, P1 ;  /* 0x000000ff0e0e7207 */ /* 0x000fca0000800000 */
[----:B------:R-:W-:-:S04]  /*17ae0*/  IMAD.IADD R5, R13, 0x1, R14 ;  /* 0x000000010d057824 */ /* 0x000fc800078e020e */
[----:B------:R-:W-:-:S07]  /*17af0*/  IMAD.MOV.U32 R13, RZ, RZ, R5 ;  /* 0x000000ffff0d7224 */ /* 0x000fce00078e0005 */
[----:B------:R-:W-:Y:S05]  /*17b00*/  WARPSYNC.COLLECTIVE R15, `(.L_x_1208) ;  /* 0x000000000f087348 */ /* 0x000fea0003c00000 */
[----:B------:R0:W1:Y:S02]  /*17b10*/  SHFL.UP P6, R14, R13, R12, R11 ;  /* 0x0400000c0d0e7389 */ /* 0x00006400000c000b */
[----:B01----:R-:W-:Y:S01]  /*17b20*/  ENDCOLLECTIVE ;  /* 0x000000000000791b */ /* 0x003fe20003800000 */
.L_x_1208:
[----:B------:R-:W-:Y:S01]  /*17b30*/  IMAD.MOV.U32 R12, RZ, RZ, 0x4 ;  /* 0x00000004ff0c7424 */ /* 0x000fe200078e00ff */
[----:B------:R-:W-:-:S05]  /*17b40*/  SEL R2, R14, RZ, P2 ;  /* 0x000000ff0e027207 */ /* 0x000fca0001000000 */
[----:B------:R-:W-:-:S04]  /*17b50*/  IMAD.IADD R2, R5, 0x1, R2 ;  /* 0x0000000105027824 */ /* 0x000fc800078e0202 */
[----:B------:R-:W-:-:S07]  /*17b60*/  IMAD.MOV.U32 R13, RZ, RZ, R2 ;  /* 0x000000ffff0d7224 */ /* 0x000fce00078e0002 */
[----:B------:R-:W-:Y:S05]  /*17b70*/  WARPSYNC.COLLECTIVE R15, `(.L_x_1209) ;  /* 0x000000000f087348 */ /* 0x000fea0003c00000 */
[----:B------:R0:W1:Y:S02]  /*17b80*/  SHFL.UP P6, R14, R13, R12, R11 ;  /* 0x0400000c0d0e7389 */ /* 0x00006400000c000b */
[----:B01----:R-:W-:Y:S01]  /*17b90*/  ENDCOLLECTIVE ;  /* 0x000000000000791b */ /* 0x003fe20003800000 */
.L_x_1209:
[----:B------:R-:W-:Y:S01]  /*17ba0*/  IMAD.MOV.U32 R12, RZ, RZ, 0x8 ;  /* 0x00000008ff0c7424 */ /* 0x000fe200078e00ff */
[----:B------:R-:W-:-:S05]  /*17bb0*/  SEL R3, R14, RZ, P3 ;  /* 0x000000ff0e037207 */ /* 0x000fca0001800000 */
[----:B------:R-:W-:-:S04]  /*17bc0*/  IMAD.IADD R3, R2, 0x1, R3 ;  /* 0x0000000102037824 */ /* 0x000fc800078e0203 */
[----:B------:R-:W-:-:S07]  /*17bd0*/  IMAD.MOV.U32 R13, RZ, RZ, R3 ;  /* 0x000000ffff0d7224 */ /* 0x000fce00078e0003 */
[----:B------:R-:W-:Y:S05]  /*17be0*/  WARPSYNC.COLLECTIVE R15, `(.L_x_1210) ;  /* 0x000000000f087348 */ /* 0x000fea0003c00000 */
[----:B------:R0:W1:Y:S02]  /*17bf0*/  SHFL.UP P6, R14, R13, R12, R11 ;  /* 0x0400000c0d0e7389 */ /* 0x00006400000c000b */
[----:B01----:R-:W-:Y:S01]  /*17c00*/  ENDCOLLECTIVE ;  /* 0x000000000000791b */ /* 0x003fe20003800000 */
.L_x_1210:
[----:B------:R-:W-:Y:S01]  /*17c10*/  IMAD.MOV.U32 R12, RZ, RZ, 0x10 ;  /* 0x00000010ff0c7424 */ /* 0x000fe200078e00ff */
[----:B------:R-:W-:-:S05]  /*17c20*/  SEL R14, R14, RZ, P4 ;  /* 0x000000ff0e0e7207 */ /* 0x000fca0002000000 */
[----:B------:R-:W-:-:S04]  /*17c30*/  IMAD.IADD R5, R3, 0x1, R14 ;  /* 0x0000000103057824 */ /* 0x000fc800078e020e */
[----:B------:R-:W-:-:S07]  /*17c40*/  IMAD.MOV.U32 R13, RZ, RZ, R5 ;  /* 0x000000ffff0d7224 */ /* 0x000fce00078e0005 */
[----:B------:R-:W-:Y:S05]  /*17c50*/  WARPSYNC.COLLECTIVE R15, `(.L_x_1211) ;  /* 0x000000000f087348 */ /* 0x000fea0003c00000 */
[----:B------:R0:W1:Y:S02]  /*17c60*/  SHFL.UP P6, R14, R13, R12, R11 ;  /* 0x0400000c0d0e7389 */ /* 0x00006400000c000b */
[----:B01----:R-:W-:Y:S01]  /*17c70*/  ENDCOLLECTIVE ;  /* 0x000000000000791b */ /* 0x003fe20003800000 */
.L_x_1211:
        /* <DEDUP_REMOVED lines=8> */
.L_x_1212:
[----:B------:R-:W-:Y:S05]  /*17d00*/  BRA `(.L_x_1213) ;  /* 0xffffffc000007947 */ /* 0x000fea000383ffff */
.L_x_1115:
[----:B------:R-:W-:Y:S01]  /*17d10*/  BSSY B0, `(.L_x_1214) ;  /* 0x0000007000007945 */ /* 0x000fe20003800000 */
[----:B------:R-:W-:Y:S02]  /*17d20*/  IMAD.MOV.U32 R12, RZ, RZ, 0x1 ;  /* 0x00000001ff0c7424 */ /* 0x000fe400078e00ff */
[----:B------:R-:W-:Y:S02]  /*17d30*/  IMAD.MOV.U32 R11, RZ, RZ, RZ ;  /* 0x000000ffff0b7224 */ /* 0x000fe400078e00ff */
[----:B------:R-:W-:-:S07]  /*17d40*/  IMAD.MOV.U32 R15, RZ, RZ, -0x1 ;  /* 0xffffffffff0f7424 */ /* 0x000fce00078e00ff */
[----:B------:R-:W-:Y:S05]  /*17d50*/  WARPSYNC.COLLECTIVE R15, `(.L_x_1215) ;  /* 0x000000000f087348 */ /* 0x000fea0003c00000 */
[----:B------:R0:W1:Y:S02]  /*17d60*/  SHFL.UP P6, R14, R13, R12, R11 ;  /* 0x0400000c0d0e7389 */ /* 0x00006400000c000b */
[----:B01----:R-:W-:Y:S01]  /*17d70*/  ENDCOLLECTIVE ;  /* 0x000000000000791b */ /* 0x003fe20003800000 */
.L_x_1215:
[----:B------:R-:W-:Y:S05]  /*17d80*/  BSYNC B0 ;  /* 0x0000000000007941 */ /* 0x000fea0003800000 */
.L_x_1214:
        /* <DEDUP_REMOVED lines=8> */
.L_x_1216:
[----:B------:R-:W-:Y:S01]  /*17e10*/  IMAD.MOV.U32 R12, RZ, RZ, 0x4 ;  /* 0x00000004ff0c7424 */ /* 0x000fe200078e00ff */
[----:B------:R-:W-:-:S05]  /*17e20*/  SEL R2, R14, RZ, P2 ;  /* 0x000000ff0e027207 */ /* 0x000fca0001000000 */
[----:B------:R-:W-:-:S04]  /*17e30*/  IMAD.IADD R2, R13, 0x1, R2 ;  /* 0x000000010d027824 */ /* 0x000fc800078e0202 */
[----:B------:R-:W-:-:S07]  /*17e40*/  IMAD.MOV.U32 R13, RZ, RZ, R2 ;  /* 0x000000ffff0d7224 */ /* 0x000fce00078e0002 */
[----:B------:R-:W-:Y:S05]  /*17e50*/  WARPSYNC.COLLECTIVE R15, `(.L_x_1217) ;  /* 0x000000000f087348 */ /* 0x000fea0003c00000 */
[----:B------:R0:W1:Y:S02]  /*17e60*/  SHFL.UP P6, R14, R13, R12, R11 ;  /* 0x0400000c0d0e7389 */ /* 0x00006400000c000b */
[----:B01----:R-:W-:Y:S01]  /*17e70*/  ENDCOLLECTIVE ;  /* 0x000000000000791b */ /* 0x003fe20003800000 */
.L_x_1217:
[----:B------:R-:W-:Y:S01]  /*17e80*/  IMAD.MOV.U32 R12, RZ, RZ, 0x8 ;  /* 0x00000008ff0c7424 */ /* 0x000fe200078e00ff */
[----:B------:R-:W-:-:S05]  /*17e90*/  SEL R3, R14, RZ, P3 ;  /* 0x000000ff0e037207 */ /* 0x000fca0001800000 */
[----:B------:R-:W-:-:S04]  /*17ea0*/  IMAD.IADD R3, R2, 0x1, R3 ;  /* 0x0000000102037824 */ /* 0x000fc800078e0203 */
[----:B------:R-:W-:-:S07]  /*17eb0*/  IMAD.MOV.U32 R13, RZ, RZ, R3 ;  /* 0x000000ffff0d7224 */ /* 0x000fce00078e0003 */
[----:B------:R-:W-:Y:S05]  /*17ec0*/  WARPSYNC.COLLECTIVE R15, `(.L_x_1218) ;  /* 0x000000000f087348 */ /* 0x000fea0003c00000 */
[----:B------:R0:W1:Y:S02]  /*17ed0*/  SHFL.UP P6, R14, R13, R12, R11 ;  /* 0x0400000c0d0e7389 */ /* 0x00006400000c000b */
[----:B01----:R-:W-:Y:S01]  /*17ee0*/  ENDCOLLECTIVE ;  /* 0x000000000000791b */ /* 0x003fe20003800000 */
.L_x_1218:
[----:B------:R-:W-:Y:S01]  /*17ef0*/  IMAD.MOV.U32 R12, RZ, RZ, 0x10 ;  /* 0x00000010ff0c7424 */ /* 0x000fe200078e00ff */
[----:B------:R-:W-:-:S05]  /*17f00*/  SEL R14, R14, RZ, P4 ;  /* 0x000000ff0e0e7207 */ /* 0x000fca0002000000 */
[----:B------:R-:W-:-:S04]  /*17f10*/  IMAD.IADD R5, R3, 0x1, R14 ;  /* 0x0000000103057824 */ /* 0x000fc800078e020e */
[----:B------:R-:W-:-:S07]  /*17f20*/  IMAD.MOV.U32 R13, RZ, RZ, R5 ;  /* 0x000000ffff0d7224 */ /* 0x000fce00078e0005 */
[----:B------:R-:W-:Y:S05]  /*17f30*/  WARPSYNC.COLLECTIVE R15, `(.L_x_1219) ;  /* 0x000000000f087348 */ /* 0x000fea0003c00000 */
[----:B------:R0:W1:Y:S02]  /*17f40*/  SHFL.UP P6, R14, R13, R12, R11 ;  /* 0x0400000c0d0e7389 */ /* 0x00006400000c000b */
[----:B01----:R-:W-:Y:S01]  /*17f50*/  ENDCOLLECTIVE ;  /* 0x000000000000791b */ /* 0x003fe20003800000 */
.L_x_1219:
        /* <DEDUP_REMOVED lines=8> */
.L_x_1220:
[----:B------:R-:W-:Y:S05]  /*17fe0*/  BRA `(.L_x_1221) ;  /* 0xffffffbc00ec7947 */ /* 0x000fea000383ffff */
.L_x_1117:
[----:B------:R-:W-:Y:S01]  /*17ff0*/  BSSY B0, `(.L_x_1222) ;  /* 0x0000006000007945 */ /* 0x000fe20003800000 */
[----:B------:R-:W-:Y:S01]  /*18000*/  PLOP3.LUT P6, PT, P6, PT, PT, 0x8, 0x0 ;  /* 0x000000000000781c */ /* 0x000fe200037ce170 */
[----:B------:R-:W-:-:S12]  /*18010*/  IMAD.MOV.U32 R15, RZ, RZ, -0x1 ;  /* 0xffffffffff0f7424 */ /* 0x000fd800078e00ff */
[----:B0-----:R-:W-:Y:S05]  /*18020*/  WARPSYNC.COLLECTIVE R15, `(.L_x_1223) ;  /* 0x000000000f087348 */ /* 0x001fea0003c00000 */
[----:B------:R-:W-:Y:S01]  /*18030*/  VOTE.ANY R14, PT, P6 ;  /* 0x00000000000e7806 */ /* 0x000fe200030e0100 */
[----:B0-----:R-:W-:Y:S06]  /*18040*/  ENDCOLLECTIVE ;  /* 0x000000000000791b */ /* 0x001fec0003800000 */
.L_x_1223:
[----:B------:R-:W-:Y:S05]  /*18050*/  BSYNC B0 ;  /* 0x0000000000007941 */ /* 0x000fea0003800000 */
.L_x_1222:
        /* <DEDUP_REMOVED lines=9> */
.L_x_1224:
[----:B------:R-:W-:Y:S02]  /*180f0*/  IMAD.MOV.U32 R13, RZ, RZ, R4 ;  /* 0x000000ffff0d7224 */ /* 0x000fe400078e0004 */
[----:B------:R-:W-:-:S07]  /*18100*/  IMAD.MOV.U32 R7, RZ, RZ, R14 ;  /* 0x000000ffff077224 */ /* 0x000fce00078e000e */
[----:B------:R-:W-:Y:S05]  /*18110*/  WARPSYNC.COLLECTIVE R15, `(.L_x_1225) ;  /* 0x000000000f087348 */ /* 0x000fea0003c00000 */
[----:B------:R0:W1:Y:S02]  /*18120*/  SHFL.IDX P6, R14, R13, R12, R11 ;  /* 0x0000000c0d0e7389 */ /* 0x00006400000c000b */
[----:B01----:R-:W-:Y:S01]  /*18130*/  ENDCOLLECTIVE ;  /* 0x000000000000791b */ /* 0x003fe20003800000 */
.L_x_1225:
[----:B------:R-:W-:Y:S01]  /*18140*/  IMAD.MOV.U32 R4, RZ, RZ, R14 ;  /* 0x000000ffff047224 */ /* 0x000fe200078e000e */
[----:B------:R-:W-:Y:S06]  /*18150*/  BRA `(.L_x_1226) ;  /* 0xffffffbc00cc7947 */ /* 0x000fec000383ffff */
.L_x_1119:
[----:B------:R-:W-:Y:S01]  /*18160*/  BSSY B0, `(.L_x_1227) ;  /* 0x0000007000007945 */ /* 0x000fe20003800000 */
[----:B------:R-:W-:Y:S02]  /*18170*/  IMAD.MOV.U32 R13, RZ, RZ, R3 ;  /* 0x000000ffff0d7224 */ /* 0x000fe400078e0003 */
[----:B------:R-:W-:Y:S02]  /*18180*/  IMAD.MOV.U32 R11, RZ, RZ, 0x1f ;  /* 0x0000001fff0b7424 */ /* 0x000fe400078e00ff */
[----:B------:R-:W-:-:S07]  /*18190*/  IMAD.MOV.U32 R15, RZ, RZ, -0x1 ;  /* 0xffffffffff0f7424 */ /* 0x000fce00078e00ff */
[----:B0123--:R-:W-:Y:S05]  /*181a0*/  WARPSYNC.COLLECTIVE R15, `(.L_x_1228) ;  /* 0x000000000f087348 */ /* 0x00ffea0003c00000 */
[----:B------:R4:W0:Y:S02]  /*181b0*/  SHFL.IDX P6, R14, R13, R12, R11 ;  /* 0x0000000c0d0e7389 */ /* 0x00082400000c000b */
[----:B01234-:R-:W-:Y:S01]  /*181c0*/  ENDCOLLECTIVE ;  /* 0x000000000000791b */ /* 0x01ffe20003800000 */
.L_x_1228:
[----:B------:R-:W-:Y:S05]  /*181d0*/  BSYNC B0 ;  /* 0x0000000000007941 */ /* 0x000fea0003800000 */
.L_x_1227:
[----:B------:R-:W-:Y:S01]  /*181e0*/  IMAD.MOV.U32 R24, RZ, RZ, R14 ;  /* 0x000000ffff187224 */ /* 0x000fe200078e000e */
[----:B------:R-:W-:Y:S06]  /*181f0*/  BRA `(.L_x_1118) ;  /* 0xffffffbc00bc7947 */ /* 0x000fec000383ffff */
.L_x_1123:
[----:B0-----:R0:W1:Y:S02]  /*18200*/  SYNCS.PHASECHK.TRANS64.TRYWAIT P0, [R5+URZ+0x38820], R0 ;  /* 0x03882000050075a7 */ /* 0x001064000800017f */
[----:B-1----:R-:W-:Y:S05]  /*18210*/  @!P0 NANOSLEEP.SYNCS 0x989680 ;  /* 0x009896800000895d */ /* 0x002fea0003900000 */
[----:B------:R-:W1:Y:S02]  /*18220*/  @!P0 SYNCS.PHASECHK.TRANS64 P0, [R5+URZ+0x38820], R0 ;  /* 0x03882000050085a7 */ /* 0x000e64000800007f */
[----:B-1----:R-:W-:Y:S05]  /*18230*/  @!P0 BRA `(.L_x_1123) ;  /* 0xfffffffc00f08947 */ /* 0x002fea000383ffff */
[----:B------:R-:W-:Y:S05]  /*18240*/  BRA `(.L_x_1229) ;  /* 0xffffffc400147947 */ /* 0x000fea000383ffff */
.L_x_1124:
        /* <DEDUP_REMOVED lines=11> */
.L_x_1231:
[----:B------:R-:W-:Y:S05]  /*18300*/  BSYNC B0 ;  /* 0x0000000000007941 */ /* 0x000fea0003800000 */
.L_x_1230:
[----:B------:R-:W-:Y:S05]  /*18310*/  BRA `(.L_x_1232) ;  /* 0xffffffc000fc7947 */ /* 0x000fea000383ffff */
.L_x_1127:
[----:B------:R-:W-:Y:S01]  /*18320*/  BSSY B1, `(.L_x_1233) ;  /* 0x0000006000017945 */ /* 0x000fe20003800000 */
[----:B------:R-:W-:-:S07]  /*18330*/  IMAD.MOV.U32 R15, RZ, RZ, -0x1 ;  /* 0xffffffffff0f7424 */ /* 0x000fce00078e00ff */
[----:B0-234-:R-:W-:Y:S05]  /*18340*/  WARPSYNC.COLLECTIVE R15, `(.L_x_1234) ;  /* 0x000000000f0c7348 */ /* 0x01dfea0003c00000 */
[----:B------:R-:W-:Y:S02]  /*18350*/  ELECT P6, UR62, PT ;  /* 0x00000000003e782f */ /* 0x000fe400038c0000 */
[----:B------:R-:W-:Y:S01]  /*18360*/  MOV R14, UR62 ;  /* 0x0000003e000e7c02 */ /* 0x000fe20008000f00 */
[----:B0-234-:R-:W-:Y:S10]  /*18370*/  ENDCOLLECTIVE ;  /* 0x000000000000791b */ /* 0x01dff40003800000 */
.L_x_1234:
[----:B------:R-:W-:Y:S05]  /*18380*/  BSYNC B1 ;  /* 0x0000000000017941 */ /* 0x000fea0003800000 */
.L_x_1233:
[----:B------:R-:W-:Y:S05]  /*18390*/  BRA `(.L_x_1235) ;  /* 0xffffffc000f47947 */ /* 0x000fea000383ffff */
.L_x_1129:
[----:B0-----:R0:W1:Y:S02]  /*183a0*/  SYNCS.PHASECHK.TRANS64.TRYWAIT P1, [R3+URZ+0x38840], R2 ;  /* 0x03884002030075a7 */ /* 0x001064000802017f */
[----:B-1----:R-:W-:Y:S05]  /*183b0*/  @!P1 NANOSLEEP.SYNCS 0x989680 ;  /* 0x009896800000995d */ /* 0x002fea0003900000 */
[----:B------:R-:W1:Y:S02]  /*183c0*/  @!P1 SYNCS.PHASECHK.TRANS64 P1, [R3+URZ+0x38840], R2 ;  /* 0x03884002030095a7 */ /* 0x000e64000802007f */
[----:B-1----:R-:W-:Y:S05]  /*183d0*/  @!P1 BRA `(.L_x_1129) ;  /* 0xfffffffc00f09947 */ /* 0x002fea000383ffff */
[----:B------:R-:W-:Y:S05]  /*183e0*/  BRA `(.L_x_1236) ;  /* 0xffffffc400147947 */ /* 0x000fea000383ffff */
.L_x_1131:
[----:B-1----:R1:W0:Y:S02]  /*183f0*/  SYNCS.PHASECHK.TRANS64.TRYWAIT P1, [R5+URZ+0x38840], R0 ;  /* 0x03884000050075a7 */ /* 0x002224000802017f */
[----:B0-----:R-:W-:Y:S05]  /*18400*/  @!P1 NANOSLEEP.SYNCS 0x989680 ;  /* 0x009896800000995d */ /* 0x001fea0003900000 */
[----:B------:R-:W0:Y:S02]  /*18410*/  @!P1 SYNCS.PHASECHK.TRANS64 P1, [R5+URZ+0x38840], R0 ;  /* 0x03884000050095a7 */ /* 0x000e24000802007f */
[----:B0-----:R-:W-:Y:S05]  /*18420*/  @!P1 BRA `(.L_x_1131) ;  /* 0xfffffffc00f09947 */ /* 0x001fea000383ffff */
[----:B------:R-:W-:Y:S05]  /*18430*/  BRA `(.L_x_1237) ;  /* 0xffffffc400207947 */ /* 0x000fea000383ffff */
.L_x_1133:
[----:B------:R0:W0:Y:S02]  /*18440*/  SYNCS.PHASECHK.TRANS64.TRYWAIT P1, [R3+URZ+0x38860], R2 ;  /* 0x03886002030075a7 */ /* 0x000024000802017f */
[----:B0-----:R-:W-:Y:S05]  /*18450*/  @!P1 NANOSLEEP.SYNCS 0x989680 ;  /* 0x009896800000995d */ /* 0x001fea0003900000 */
[----:B------:R-:W0:Y:S02]  /*18460*/  @!P1 SYNCS.PHASECHK.TRANS64 P1, [R3+URZ+0x38860], R2 ;  /* 0x03886002030095a7 */ /* 0x000e24000802007f */
[----:B0-----:R-:W-:Y:S05]  /*18470*/  @!P1 BRA `(.L_x_1133) ;  /* 0xfffffffc00f09947 */ /* 0x001fea000383ffff */
[----:B------:R-:W-:Y:S05]  /*18480*/  BRA `(.L_x_1238) ;  /* 0xffffffc4001c7947 */ /* 0x000fea000383ffff */
.L_x_1239:
        /* <DEDUP_REMOVED lines=15> */
.L_x_5651:


//--------------------- .text._ZN7cutlass13device_kernelIN5flash11enable_sm90INS1_16FlashAttnFwdSm90INS1_25CollectiveMainloopFwdSm90ILi2EN4cute5tupleIJNS5_1CILi1EEES8_S8_EEENS6_IJNS7_ILi64EEESA_SA_EEELi512ENS_10bfloat16_tEfNS_4arch4Sm90ELb0ELb0ELb0ELb1ELb1ELb1ELb1ELb0ELb0ELb1ELb1ELb0EEENS1_21CollectiveEpilogueFwdINS6_IJSA_NS7_ILi512EEESA_EEES9_SC_SE_Li256ELb1ELb1ELb1ELb0EEENS1_36VarlenDynamicPersistentTileSchedulerILi64ELi64ELi256ELi128ELb1ELb1ELb1ELb0ELb1ELb1EEEEEEEEEvNT_6ParamsE --------------------------
	.section	.text._ZN7cutlass13device_kernelIN5flash11enable_sm90INS1_16FlashAttnFwdSm90INS1_25CollectiveMainloopFwdSm90ILi2EN4cute5tupleIJNS5_1CILi1EEES8_S8_EEENS6_IJNS7_ILi64EEESA_SA_EEELi512ENS_10bfloat16_tEfNS_4arch4Sm90ELb0ELb0ELb0ELb1ELb1ELb1ELb1ELb0ELb0ELb1ELb1ELb0EEENS1_21CollectiveEpilogueFwdINS6_IJSA_NS7_ILi512EEESA_EEES9_SC_SE_Li256ELb1ELb1ELb1ELb0EEENS1_36VarlenDynamicPersistentTileSchedulerILi64ELi64ELi256ELi128ELb1ELb1ELb1ELb0ELb1ELb1EEEEEEEEEvNT_6ParamsE,"ax",@progbits
	.align	128
.text._ZN7cutlass13device_kernelIN5flash11enable_sm90INS1_16FlashAttnFwdSm90INS1_25CollectiveMainloopFwdSm90ILi2EN4cute5tupleIJNS5_1CILi1EEES8_S8_EEENS6_IJNS7_ILi64EEESA_SA_EEELi512ENS_10bfloat16_tEfNS_4arch4Sm90ELb0ELb0ELb0ELb1ELb1ELb1ELb1ELb0ELb0ELb1ELb1ELb0EEENS1_21CollectiveEpilogueFwdINS6_IJSA_NS7_ILi512EEESA_EEES9_SC_SE_Li256ELb1ELb1ELb1ELb0EEENS1_36VarlenDynamicPersistentTileSchedulerILi64ELi64ELi256ELi128ELb1ELb1ELb1ELb0ELb1ELb1EEEEEEEEEvNT_6ParamsE:
        .type           _ZN7cutlass13device_kernelIN5flash11enable_sm90INS1_16FlashAttnFwdSm90INS1_25CollectiveMainloopFwdSm90ILi2EN4cute5tupleIJNS5_1CILi1EEES8_S8_EEENS6_IJNS7_ILi64EEESA_SA_EEELi512ENS_10bfloat16_tEfNS_4arch4Sm90ELb0ELb0ELb0ELb1ELb1ELb1ELb1ELb0ELb0ELb1ELb1ELb0EEENS1_21CollectiveEpilogueFwdINS6_IJSA_NS7_ILi512EEESA_EEES9_SC_SE_Li256ELb1ELb1ELb1ELb0EEENS1_36VarlenDynamicPersistentTileSchedulerILi64ELi64ELi256ELi128ELb1ELb1ELb1ELb0ELb1ELb1EEEEEEEEEvNT_6ParamsE,@function
        .size           _ZN7cutlass13device_kernelIN5flash11enable_sm90INS1_16FlashAttnFwdSm90INS1_25CollectiveMainloopFwdSm90ILi2EN4cute5tupleIJNS5_1CILi1EEES8_S8_EEENS6_IJNS7_ILi64EEESA_SA_EEELi512ENS_10bfloat16_tEfNS_4arch4Sm90ELb0ELb0ELb0ELb1ELb1ELb1ELb1ELb0ELb0ELb1ELb1ELb0EEENS1_21CollectiveEpilogueFwdINS6_IJSA_NS7_ILi512EEESA_EEES9_SC_SE_Li256ELb1ELb1ELb1ELb0EEENS1_36VarlenDynamicPersistentTileSchedulerILi64ELi64ELi256ELi128ELb1ELb1ELb1ELb0ELb1ELb1EEEEEEEEEvNT_6ParamsE,(.L_x_5652 - _ZN7cutlass13device_kernelIN5flash11enable_sm90INS1_16FlashAttnFwdSm90INS1_25CollectiveMainloopFwdSm90ILi2EN4cute5tupleIJNS5_1CILi1EEES8_S8_EEENS6_IJNS7_ILi64EEESA_SA_EEELi512ENS_10bfloat16_tEfNS_4arch4Sm90ELb0ELb0ELb0ELb1ELb1ELb1ELb1ELb0ELb0ELb1ELb1ELb0EEENS1_21CollectiveEpilogueFwdINS6_IJSA_NS7_ILi512EEESA_EEES9_SC_SE_Li256ELb1ELb1ELb1ELb0EEENS1_36VarlenDynamicPersistentTileSchedulerILi64ELi64ELi256ELi128ELb1ELb1ELb1ELb0ELb1ELb1EEEEEEEEEvNT_6ParamsE)
        .other          _ZN7cutlass13device_kernelIN5flash11enable_sm90INS1_16FlashAttnFwdSm90INS1_25CollectiveMainloopFwdSm90ILi2EN4cute5tupleIJNS5_1CILi1EEES8_S8_EEENS6_IJNS7_ILi64EEESA_SA_EEELi512ENS_10bfloat16_tEfNS_4arch4Sm90ELb0ELb0ELb0ELb1ELb1ELb1ELb1ELb0ELb0ELb1ELb1ELb0EEENS1_21CollectiveEpilogueFwdINS6_IJSA_NS7_ILi512EEESA_EEES9_SC_SE_Li256ELb1ELb1ELb1ELb0EEENS1_36VarlenDynamicPersistentTileSchedulerILi64ELi64ELi256ELi128ELb1ELb1ELb1ELb0ELb1ELb1EEEEEEEEEvNT_6ParamsE,@"STO_CUDA_ENTRY STV_DEFAULT"
_ZN7cutlass13device_kernelIN5flash11enable_sm90INS1_16FlashAttnFwdSm90INS1_25CollectiveMainloopFwdSm90ILi2EN4cute5tupleIJNS5_1CILi1EEES8_S8_EEENS6_IJNS7_ILi64EEESA_SA_EEELi512ENS_10bfloat16_tEfNS_4arch4Sm90ELb0ELb0ELb0ELb1ELb1ELb1ELb1ELb0ELb0ELb1ELb1ELb0EEENS1_21CollectiveEpilogueFwdINS6_IJSA_NS7_ILi512EEESA_EEES9_SC_SE_Li256ELb1ELb1ELb1ELb0EEENS1_36VarlenDynamicPersistentTileSchedulerILi64ELi64ELi256ELi128ELb1ELb1ELb1ELb0ELb1ELb1EEEEEEEEEvNT_6ParamsE:
[----:B------:R-:W0:Y:S02]  /*0000*/  LDC R1, c[0x0][0x28] ;  /* 0x00000a00ff017b82 */ /* 0x000e240000000800 */
[----:B0-----:R-:W-:Y:S01]  /*0010*/  VIADD R1, R1, 0xffffff90 ;  /* 0xffffff9001017836 */ /* 0x001fe20000000000 */
[----:B------:R-:W0:Y:S01]  /*0020*/  S2R R0, SR_TID.X ;  /* 0x0000000000007919 */ /* 0x000e220000002100 */
[----:B------:R-:W-:Y:S01]  /*0030*/  ELECT P0, URZ, PT ;  /* 0x00000000003f782f */ /* 0x000fe20003800000 */
[----:B------:R-:W-:Y:S01]  /*0040*/  BSSY B0, `(.L_x_1240) ;  /* 0x000000e000007945 */ /* 0x000fe20003800000 */
[--C-:B0-----:R-:W-:Y:S02]  /*0050*/  SHF.R.U32.HI R2, RZ, 0x5, R0.reuse ;  /* 0x00000005ff027819 */ /* 0x101fe40000011600 */
[----:B------:R-:W-:-:S03]  /*0060*/  SHF.R.U32.HI R4, RZ, 0x7, R0 ;  /* 0x00000007ff047819 */ /* 0x000fc60000011600 */
[----:B------:R-:W0:Y:S02]  /*0070*/  SHFL.IDX PT, R3, R2, RZ, 0x1f ;  /* 0x00001fff02037589 */ /* 0x000e2400000e0000 */
[----:B0-----:R-:W-:-:S13]  /*0080*/  ISETP.EQ.AND P0, PT, R3, RZ, P0 ;  /* 0x000000ff0300720c */ /* 0x001fda0000702270 */
        /* <DEDUP_REMOVED lines=9> */
.L_x_1241:
[----:B------:R-:W-:Y:S05]  /*0120*/  BSYNC B0 ;  /* 0x0000000000007941 */ /* 0x000fea0003800000 */
.L_x_1240:
        /* <DEDUP_REMOVED lines=21> */
[----:B0-----:R0:W1:Y:S01]  /*0280*/  @UP1 SYNCS.EXCH.64 URZ, [UR8+0x38800], UR4 ;  /* 0x03880004083f15b2 */ /* 0x0010620008000100 */
[----:B------:R0:W2:Y:S04]  /*0290*/  @UP2 SYNCS.EXCH.64 URZ, [UR8+0x38810], UR4 ;  /* 0x03881004083f25b2 */ /* 0x0000a80008000100 */
[----:B------:R0:W3:Y:S01]  /*02a0*/  @UP3 SYNCS.EXCH.64 URZ, [UR8+0x38820], UR6 ;  /* 0x03882006083f35b2 */ /* 0x0000e20008000100 */
        /* <DEDUP_REMOVED lines=14> */
[----:B----4-:R-:W-:Y:S01]  /*0390*/  NOP ;  /* 0x0000000000007918 */ /* 0x010fe20000000000 */
.L_x_1242:
[----:B------:R-:W4:Y:S01]  /*03a0*/  SHFL.IDX PT, R3, R2, RZ, 0x1f ;  /* 0x00001fff02037589 */ /* 0x000f2200000e0000 */
[----:B------:R-:W-:Y:S01]  /*03b0*/  NOP ;  /* 0x0000000000007918 */ /* 0x000fe20000000000 */
[----:B----4-:R-:W-:-:S13]  /*03c0*/  ISETP.NE.AND P0, PT, R3, RZ, PT ;  /* 0x000000ff0300720c */ /* 0x010fda0003f05270 */
        /* <DEDUP_REMOVED lines=18> */
[----:B----4-:R-:W-:Y:S01]  /*04f0*/  NOP ;  /* 0x0000000000007918 */ /* 0x010fe20000000000 */
.L_x_1243:
[----:B------:R-:W4:Y:S01]  /*0500*/  SHFL.IDX PT, R3, R2, RZ, 0x1f ;  /* 0x00001fff02037589 */ /* 0x000f2200000e0000 */
[----:B------:R-:W-:Y:S01]  /*0510*/  NOP ;  /* 0x0000000000007918 */ /* 0x000fe20000000000 */
[----:B----4-:R-:W-:-:S13]  /*0520*/  ISETP.NE.AND P0, PT, R3, RZ, PT ;  /* 0x000000ff0300720c */ /* 0x010fda0003f05270 */
        /* <DEDUP_REMOVED lines=15> */
.L_x_1244:
        /* <DEDUP_REMOVED lines=22> */
.L_x_1245:
        /* <DEDUP_REMOVED lines=22> */
.L_x_1246:
[----:B------:R-:W-:Y:S01]  /*08e0*/  PLOP3.LUT P0, PT, PT, PT, UP0, 0x80, 0x0 ;  /* 0x000000000000781c */ /* 0x000fe20003f0f008 */
[----:B------:R-:W-:Y:S01]  /*08f0*/  UMOV UR36, 0x1 ;  /* 0x0000000100247882 */ /* 0x000fe20000000000 */
[----:B------:R-:W-:Y:S01]  /*0900*/  NOP ;  /* 0x0000000000007918 */ /* 0x000fe20000000000 */
[----:B------:R-:W-:Y:S01]  /*0910*/  USEL UR36, UR36, 0x2, !UP0 ;  /* 0x0000000224247887 */ /* 0x000fe2000c000000 */
[----:B------:R-:W-:Y:S01]  /*0920*/  BSSY B9, `(.L_x_1247) ;  /* 0x0001d9d000097945 */ /* 0x000fe20003800000 */
[----:B------:R-:W-:Y:S01]  /*0930*/  ULDC.64 UR42, c[0x0][0x208] ;  /* 0x00008200002a7ab9 */ /* 0x000fe20000000a00 */
[----:B0123--:R-:W-:Y:S07]  /*0940*/  BAR.SYNC.DEFER_BLOCKING 0x0 ;  /* 0x0000000000007b1d */ /* 0x00ffee0000010000 */
[----:B------:R-:W-:Y:S05]  /*0950*/  @!P0 BRA `(.L_x_1248) ;  /* 0x0000015000648947 */ /* 0x000fea0003800000 */
.L_x_1249:
[----:B------:R-:W-:-:S08]  /*0960*/  NOP ;  /* 0x0000000000007918 */ /* 0x000fd00000000000 */
[----:B------:R-:W0:Y:S02]  /*0970*/  USETMAXREG.TRY_ALLOC.CTAPOOL UP0, 0xe8 ;  /* 0x000000e8000079c8 */ /* 0x000e240008000600 */
[----:B0-----:R-:W-:-:S13]  /*0980*/  PLOP3.LUT P0, PT, PT, PT, UP0, 0x80, 0x0 ;  /* 0x000000000000781c */ /* 0x001fda0003f0f008 */
[----:B------:R-:W-:Y:S05]  /*0990*/  @!P0 BRA `(.L_x_1249) ;  /* 0xfffffffc00f08947 */ /* 0x000fea000383ffff */
[----:B------:R-:W-:Y:S01]  /*09a0*/  SHF.R.U32.HI R2, RZ, 0x7, R0 ;  /* 0x00000007ff027819 */ /* 0x000fe20000011600 */
[----:B------:R-:W0:Y:S01]  /*09b0*/  S2UR UR4, SR_CgaCtaId ;  /* 0x00000000000479c3 */ /* 0x000e220000008800 */
[----:B------:R-:W-:Y:S02]  /*09c0*/  MOV R3, 0x400 ;  /* 0x0000040000037802 */ /* 0x000fe40000000f00 */
[----:B------:R-:W-:-:S13]  /*09d0*/  ISETP.NE.AND P0, PT, R2, 0x1, PT ;  /* 0x000000010200780c */ /* 0x000fda0003f05270 */
        /* <DEDUP_REMOVED lines=12> */
[----:B------:R-:W-:Y:S01]  /*0aa0*/  CS2R R186, SRZ ;  /* 0x0000000000ba7805 */ /* 0x000fe2000001ff00 */
[----:B------:R-:W-:Y:S01]  /*0ab0*/  IMAD.MOV.U32 R226, RZ, RZ, 0x40 ;  /* 0x00000040ffe27424 */ /* 0x000fe200078e00ff */
[----:B------:R-:W-:Y:S01]  /*0ac0*/  ULOP3.LUT UR37, UR36, 0x1, URZ, 0xfc, !UPT ;  /* 0x0000000124257892 */ /* 0x000fe2000f8efc3f */
[----:B------:R-:W-:Y:S01]  /*0ad0*/  IMAD.MOV.U32 R23, RZ, RZ, RZ ;  /* 0x000000ffff177224 */ /* 0x000fe200078e00ff */
[----:B------:R-:W-:Y:S01]  /*0ae0*/  SHF.R.S32.HI R3, RZ, 0x1f, R0 ;  /* 0x0000001fff037819 */ /* 0x000fe20000011400 */
[----:B------:R-:W-:-:S03]  /*0af0*/  IMAD.MOV.U32 R17, RZ, RZ, RZ ;  /* 0x000000ffff117224 */ /* 0x000fc600078e00ff */
[CC--:B------:R-:W-:Y:S02]  /*0b00*/  LEA.HI R7, R3.reuse, R0.reuse, RZ, 0x5 ;  /* 0x0000000003077211 */ /* 0x0c0fe400078f28ff */
[CC--:B------:R-:W-:Y:S02]  /*0b10*/  LEA.HI R5, R3.reuse, R0.reuse, RZ, 0x4 ;  /* 0x0000000003057211 */ /* 0x0c0fe400078f20ff */
[CC--:B------:R-:W-:Y:S02]  /*0b20*/  LEA.HI R4, R3.reuse, R0.reuse, RZ, 0x7 ;  /* 0x0000000003047211 */ /* 0x0c0fe400078f38ff */
[CC--:B------:R-:W-:Y:S02]  /*0b30*/  LEA.HI R13, R3.reuse, R0.reuse, RZ, 0x2 ;  /* 0x00000000030d7211 */ /* 0x0c0fe400078f10ff */
[----:B------:R-:W-:Y:S02]  /*0b40*/  LEA.HI R3, R3, R0, RZ, 0x3 ;  /* 0x0000000003037211 */ /* 0x000fe400078f18ff */
[----:B------:R-:W-:-:S02]  /*0b50*/  SHF.R.S32.HI R223, RZ, 0x5, R7 ;  /* 0x00000005ffdf7819 */ /* 0x000fc40000011407 */
[----:B------:R-:W-:Y:S02]  /*0b60*/  SHF.R.S32.HI R12, RZ, 0x1f, R7 ;  /* 0x0000001fff0c7819 */ /* 0x000fe40000011407 */
[----:B------:R-:W-:Y:S02]  /*0b70*/  LOP3.LUT R7, R5, 0xfffffff0, RZ, 0xc0, !PT ;  /* 0xfffffff005077812 */ /* 0x000fe400078ec0ff */
[----:B------:R-:W-:Y:S02]  /*0b80*/  LOP3.LUT R11, R3, 0xfffffff8, RZ, 0xc0, !PT ;  /* 0xfffffff8030b7812 */ /* 0x000fe400078ec0ff */
[----:B------:R-:W-:Y:S01]  /*0b90*/  SHF.R.S32.HI R6, RZ, 0x4, R5 ;  /* 0x00000004ff067819 */ /* 0x000fe20000011405 */
[----:B------:R-:W-:Y:S01]  /*0ba0*/  IMAD.IADD R8, R0, 0x1, -R7 ;  /* 0x0000000100087824 */ /* 0x000fe200078e0a07 */
[----:B------:R-:W-:Y:S01]  /*0bb0*/  LOP3.LUT R3, R4, 0xffffff80, RZ, 0xc0, !PT ;  /* 0xffffff8004037812 */ /* 0x000fe200078ec0ff */
[----:B------:R-:W-:Y:S01]  /*0bc0*/  IMAD.IADD R192, R0, 0x1, -R11 ;  /* 0x0000000100c07824 */ /* 0x000fe200078e0a0b */
[----:B------:R-:W-:-:S02]  /*0bd0*/  LEA.HI R5, R5, R6, RZ, 0x1 ;  /* 0x0000000605057211 */ /* 0x000fc400078f08ff */
[----:B------:R-:W-:Y:S01]  /*0be0*/  LOP3.LUT R9, R13, 0xfffffffc, RZ, 0xc0, !PT ;  /* 0xfffffffc0d097812 */ /* 0x000fe200078ec0ff */
[----:B------:R-:W-:Y:S01]  /*0bf0*/  IMAD.IADD R3, R0, 0x1, -R3 ;  /* 0x0000000100037824 */ /* 0x000fe200078e0a03 */
[----:B------:R-:W-:Y:S01]  /*0c00*/  LOP3.LUT R5, R5, 0x1ffffffe, RZ, 0xc0, !PT ;  /* 0x1ffffffe05057812 */ /* 0x000fe200078ec0ff */
[----:B------:R-:W-:Y:S01]  /*0c10*/  IMAD.SHL.U32 R192, R192, 0x8, RZ ;  /* 0x00000008c0c07824 */ /* 0x000fe200078e00ff */
[----:B------:R-:W-:Y:S01]  /*0c20*/  SHF.R.S32.HI R7, RZ, 0x1f, R8 ;  /* 0x0000001fff077819 */ /* 0x000fe20000011408 */
[----:B------:R-:W-:Y:S01]  /*0c30*/  IMAD.IADD R188, R0, 0x1, -R9 ;  /* 0x0000000100bc7824 */ /* 0x000fe200078e0a09 */
[----:B------:R-:W-:Y:S01]  /*0c40*/  SHF.R.S32.HI R0, RZ, 0x1f, R3 ;  /* 0x0000001fff007819 */ /* 0x000fe20000011403 */
[----:B------:R-:W-:Y:S01]  /*0c50*/  IMAD.IADD R10, R6, 0x1, -R5 ;  /* 0x00000001060a7824 */ /* 0x000fe200078e0a05 */
[----:B------:R-:W-:Y:S01]  /*0c60*/  LEA.HI R9, R7, R8, RZ, 0x3 ;  /* 0x0000000807097211 */ /* 0x000fe200078f18ff */
[----:B------:R-:W-:Y:S01]  /*0c70*/  IMAD.SHL.U32 R18, R188, 0x8, RZ ;  /* 0x00000008bc127824 */ /* 0x000fe200078e00ff */
[----:B------:R-:W-:Y:S01]  /*0c80*/  LEA.HI R5, R0, R3, RZ, 0x2 ;  /* 0x0000000300057211 */ /* 0x000fe200078f10ff */
[----:B------:R-:W-:Y:S01]  /*0c90*/  IMAD.SHL.U32 R10, R10, 0x8, RZ ;  /* 0x000000080a0a7824 */ /* 0x000fe200078e00ff */
[----:B------:R-:W-:Y:S01]  /*0ca0*/  SHF.R.S32.HI R16, RZ, 0x7, R4 ;  /* 0x00000007ff107819 */ /* 0x000fe20000011404 */
[----:B------:R-:W-:Y:S01]  /*0cb0*/  VIADD R214, R18, 0x40 ;  /* 0x0000004012d67836 */ /* 0x000fe20000000000 */
[C---:B------:R-:W-:Y:S01]  /*0cc0*/  LOP3.LUT R11, R9.reuse, 0xfffffff8, RZ, 0xc0, !PT ;  /* 0xfffffff8090b7812 */ /* 0x040fe200078ec0ff */
[----:B------:R-:W-:Y:S01]  /*0cd0*/  IMAD.SHL.U32 R9, R9, 0x40, RZ ;  /* 0x0000004009097824 */ /* 0x000fe200078e00ff */
[--C-:B------:R-:W-:Y:S01]  /*0ce0*/  SHF.R.S32.HI R6, RZ, 0x2, R5.reuse ;  /* 0x00000002ff067819 */ /* 0x100fe20000011405 */
[----:B------:R-:W-:Y:S01]  /*0cf0*/  IMAD R15, R16, 0x100, R8 ;  /* 0x00000100100f7824 */ /* 0x000fe200078e0208 */
[----:B------:R-:W-:Y:S01]  /*0d00*/  SHF.R.S32.HI R7, RZ, 0x1f, R5 ;  /* 0x0000001fff077819 */ /* 0x000fe20000011405 */
[----:B------:R-:W-:Y:S01]  /*0d10*/  IMAD.IADD R11, R8, 0x1, -R11 ;  /* 0x00000001080b7824 */ /* 0x000fe200078e0a0b */
[----:B------:R-:W-:Y:S01]  /*0d20*/  SHF.R.S32.HI R185, RZ, 0x2, R13 ;  /* 0x00000002ffb97819 */ /* 0x000fe2000001140d */
[----:B------:R-:W-:Y:S01]  /*0d30*/  STL [R1+0x54], R16 ;  /* 0x0000541001007387 */ /* 0x000fe20000100800 */
[----:B------:R-:W-:Y:S01]  /*0d40*/  LEA.HI R12, R12, R223, RZ, 0x2 ;  /* 0x000000df0c0c7211 */ /* 0x000fe200078f10ff */
[C---:B------:R-:W-:Y:S01]  /*0d50*/  VIADD R212, R18.reuse, 0x80 ;  /* 0x0000008012d47836 */ /* 0x040fe20000000000 */
[----:B------:R-:W-:Y:S01]  /*0d60*/  LEA.HI R7, R7, R6, RZ, 0x3 ;  /* 0x0000000607077211 */ /* 0x000fe200078f18ff */
[----:B------:R-:W-:Y:S01]  /*0d70*/  VIADD R14, R185, 0x20 ;  /* 0x00000020b90e7836 */ /* 0x000fe20000000000 */
[----:B------:R-:W-:Y:S01]  /*0d80*/  LOP3.LUT R8, R5, 0x7ffffffc, RZ, 0xc0, !PT ;  /* 0x7ffffffc05087812 */ /* 0x000fe200078ec0ff */
[----:B------:R-:W-:Y:S01]  /*0d90*/  VIADD R211, R18, 0xa0 ;  /* 0x000000a012d37836 */ /* 0x000fe20000000000 */
[----:B------:R-:W-:Y:S01]  /*0da0*/  LOP3.LUT R12, R12, 0x3ffffc, RZ, 0xc0, !PT ;  /* 0x003ffffc0c0c7812 */ /* 0x000fe200078ec0ff */
[----:B------:R-:W-:Y:S01]  /*0db0*/  IMAD.SHL.U32 R5, R14, 0x40, RZ ;  /* 0x000000400e057824 */ /* 0x000fe200078e00ff */
[----:B------:R-:W-:Y:S01]  /*0dc0*/  LOP3.LUT R7, R7, 0xfffffff8, RZ, 0xc0, !PT ;  /* 0xfffffff807077812 */ /* 0x000fe200078ec0ff */
[----:B------:R-:W-:Y:S01]  /*0dd0*/  IMAD.IADD R8, R3, 0x1, -R8 ;  /* 0x0000000103087824 */ /* 0x000fe200078e0a08 */
[----:B------:R-:W-:Y:S01]  /*0de0*/  LEA.HI R0, R0, R3, RZ, 0x5 ;  /* 0x0000000300007211 */ /* 0x000fe200078f28ff */
[----:B------:R-:W-:Y:S01]  /*0df0*/  IMAD.IADD R12, R223, 0x1, -R12 ;  /* 0x00000001df0c7824 */ /* 0x000fe200078e0a0c */
[----:B------:R-:W-:Y:S01]  /*0e00*/  SHF.R.S32.HI R3, RZ, 0x1f, R14 ;  /* 0x0000001fff037819 */ /* 0x000fe2000001140e */
[----:B------:R-:W-:Y:S01]  /*0e10*/  IMAD.IADD R7, R6, 0x1, -R7 ;  /* 0x0000000106077824 */ /* 0x000fe200078e0a07 */
[----:B------:R-:W-:Y:S01]  /*0e20*/  LOP3.LUT R5, R5, 0x1c0, RZ, 0xc0, !PT ;  /* 0x000001c005057812 */ /* 0x000fe200078ec0ff */
[----:B------:R-:W-:Y:S01]  /*0e30*/  IMAD R15, R12, 0x10, R15 ;  /* 0x000000100c0f7824 */ /* 0x000fe200078e020f */
[----:B------:R-:W-:Y:S01]  /*0e40*/  LEA.HI R6, R3, R14, RZ, 0x3 ;  /* 0x0000000e03067211 */ /* 0x000fe200078f18ff */
[----:B------:R-:W-:Y:S01]  /*0e50*/  IMAD.SHL.U32 R3, R11, 0x40, RZ ;  /* 0x000000400b037824 */ /* 0x000fe200078e00ff */
[----:B------:R-:W-:Y:S01]  /*0e60*/  SHF.R.U32.HI R14, RZ, 0x3, R5 ;  /* 0x00000003ff0e7819 */ /* 0x000fe20000011605 */
[----:B------:R-:W-:Y:S01]  /*0e70*/  VIADD R213, R18, 0x60 ;  /* 0x0000006012d57836 */ /* 0x000fe20000000000 */
[----:B------:R-:W-:Y:S01]  /*0e80*/  LOP3.LUT R5, R5, 0x38, R18, 0xf8, !PT ;  /* 0x0000003805057812 */ /* 0x000fe200078ef812 */
[----:B------:R-:W-:Y:S01]  /*0e90*/  IMAD.SHL.U32 R12, R6, 0x40, RZ ;  /* 0x00000040060c7824 */ /* 0x000fe200078e00ff */
[----:B------:R-:W-:Y:S01]  /*0ea0*/  LOP3.LUT R3, R3, 0x1c0, RZ, 0xc0, !PT ;  /* 0x000001c003037812 */ /* 0x000fe200078ec0ff */
[----:B------:R-:W-:Y:S01]  /*0eb0*/  IMAD.U32 R6, R15, 0x40, R10 ;  /* 0x000000400f067824 */ /* 0x000fe200078e000a */
[----:B------:R-:W-:Y:S01]  /*0ec0*/  SHF.R.S32.HI R0, RZ, 0x5, R0 ;  /* 0x00000005ff007819 */ /* 0x000fe20000011400 */
[----:B------:R-:W-:Y:S01]  /*0ed0*/  VIADD R210, R18, 0xc0 ;  /* 0x000000c012d27836 */ /* 0x000fe20000000000 */
[----:B------:R-:W-:Y:S01]  /*0ee0*/  LOP3.LUT R12, R12, 0xfffffe00, RZ, 0xc0, !PT ;  /* 0xfffffe000c0c7812 */ /* 0x000fe200078ec0ff */
[----:B------:R-:W-:Y:S01]  /*0ef0*/  VIADD R209, R18, 0xe0 ;  /* 0x000000e012d17836 */ /* 0x000fe20000000000 */
[----:B------:R0:W-:Y:S01]  /*0f00*/  STL [R1+0x68], R6 ;  /* 0x0000680601007387 */ /* 0x0001e20000100800 */
[----:B------:R-:W-:Y:S01]  /*0f10*/  LOP3.LUT R10, R3, 0x8, R10, 0xf8, !PT ;  /* 0x00000008030a7812 */ /* 0x000fe200078ef80a */
[----:B------:R-:W-:Y:S01]  /*0f20*/  IMAD R195, R0, 0x10, R7 ;  /* 0x0000001000c37824 */ /* 0x000fe200078e0207 */
[----:B------:R-:W-:Y:S01]  /*0f30*/  LEA.HI R4, R4, R16, RZ, 0x1 ;  /* 0x0000001004047211 */ /* 0x000fe200078f08ff */
[C---:B------:R-:W-:Y:S01]  /*0f40*/  VIADD R208, R18.reuse, 0x100 ;  /* 0x0000010012d07836 */ /* 0x040fe20000000000 */
[----:B------:R-:W-:Y:S01]  /*0f50*/  SHF.R.U32.HI R3, RZ, 0x3, R3 ;  /* 0x00000003ff037819 */ /* 0x000fe20000011603 */
[----:B------:R-:W-:Y:S01]  /*0f60*/  VIADD R207, R18, 0x120 ;  /* 0x0000012012cf7836 */ /* 0x000fe20000000000 */
[----:B------:R-:W-:Y:S01]  /*0f70*/  SHF.R.S32.HI R0, RZ, 0x1f, R13 ;  /* 0x0000001fff007819 */ /* 0x000fe2000001140d */
[----:B------:R-:W-:Y:S01]  /*0f80*/  STL [R1+0x4c], RZ ;  /* 0x00004cff01007387 */ /* 0x000fe20000100800 */
[----:B------:R-:W-:Y:S01]  /*0f90*/  LOP3.LUT R4, R4, 0xfffffe, RZ, 0xc0, !PT ;  /* 0x00fffffe04047812 */ /* 0x000fe200078ec0ff */
[C---:B------:R-:W-:Y:S01]  /*0fa0*/  VIADD R206, R18.reuse, 0x140 ;  /* 0x0000014012ce7836 */ /* 0x040fe20000000000 */
[----:B0-----:R-:W-:Y:S01]  /*0fb0*/  LOP3.LUT R6, R9, 0x7ffffe00, RZ, 0xc0, !PT ;  /* 0x7ffffe0009067812 */ /* 0x001fe200078ec0ff */
[----:B------:R-:W-:Y:S01]  /*0fc0*/  VIADD R203, R18, 0x160 ;  /* 0x0000016012cb7836 */ /* 0x000fe20000000000 */
[----:B------:R-:W-:Y:S01]  /*0fd0*/  LOP3.LUT R9, R12, R5, R14, 0xf6, !PT ;  /* 0x000000050c097212 */ /* 0x000fe200078ef60e */
[----:B------:R-:W-:Y:S01]  /*0fe0*/  IMAD.IADD R4, R16, 0x1, -R4 ;  /* 0x0000000110047824 */ /* 0x000fe200078e0a04 */
[----:B------:R-:W-:Y:S01]  /*0ff0*/  LEA.HI R5, R188, R188, RZ, 0x1 ;  /* 0x000000bcbc057211 */ /* 0x000fe200078f08ff */
[----:B------:R-:W-:Y:S01]  /*1000*/  IMAD R6, R223, 0x400, R6 ;  /* 0x00000400df067824 */ /* 0x000fe200078e0206 */
[----:B------:R-:W-:Y:S01]  /*1010*/  LOP3.LUT R3, R10, R3, RZ, 0x3c, !PT ;  /* 0x000000030a037212 */ /* 0x000fe200078e3cff */
[----:B------:R-:W-:Y:S01]  /*1020*/  IMAD.SHL.U32 R20, R4, 0x100, RZ ;  /* 0x0000010004147824 */ /* 0x000fe200078e00ff */
[----:B------:R-:W-:Y:S01]  /*1030*/  LOP3.LUT R5, R5, 0x1ffffffe, RZ, 0xc0, !PT ;  /* 0x1ffffffe05057812 */ /* 0x000fe200078ec0ff */
[----:B------:R-:W-:Y:S01]  /*1040*/  VIADD R202, R18, 0x180 ;  /* 0x0000018012ca7836 */ /* 0x000fe20000000000 */
[----:B------:R-:W-:Y:S01]  /*1050*/  LEA.HI R0, R0, R185, RZ, 0x3 ;  /* 0x000000b900007211 */ /* 0x000fe200078f18ff */
[----:B------:R-:W-:Y:S01]  /*1060*/  IMAD.IADD R3, R6, 0x1, R3 ;  /* 0x0000000106037824 */ /* 0x000fe200078e0203 */
[----:B------:R-:W-:Y:S01]  /*1070*/  SHF.R.S32.HI R7, RZ, 0x1f, R212 ;  /* 0x0000001fff077819 */ /* 0x000fe200000114d4 */
[----:B------:R-:W-:Y:S01]  /*1080*/  IMAD.IADD R6, R188, 0x1, -R5 ;  /* 0x00000001bc067824 */ /* 0x000fe200078e0a05 */
[----:B------:R-:W-:Y:S01]  /*1090*/  LOP3.LUT R0, R0, 0xfffffff8, RZ, 0xc0, !PT ;  /* 0xfffffff800007812 */ /* 0x000fe200078ec0ff */
[----:B------:R-:W-:Y:S01]  /*10a0*/  STL [R1+0x64], R20 ;  /* 0x0000641401007387 */ /* 0x000fe20000100800 */
[----:B------:R-:W-:Y:S01]  /*10b0*/  SHF.R.S32.HI R5, RZ, 0x1f, R214 ;  /* 0x0000001fff057819 */ /* 0x000fe200000114d6 */
[----:B------:R-:W-:Y:S01]  /*10c0*/  VIADD R218, R18, 0x1a0 ;  /* 0x000001a012da7836 */ /* 0x000fe20000000000 */
[----:B------:R-:W-:Y:S01]  /*10d0*/  SHF.R.S32.HI R4, RZ, 0x1f, R211 ;  /* 0x0000001fff047819 */ /* 0x000fe200000114d3 */
[----:B------:R-:W-:Y:S01]  /*10e0*/  IMAD.IADD R191, R185, 0x1, -R0 ;  /* 0x00000001b9bf7824 */ /* 0x000fe200078e0a00 */
[----:B------:R-:W-:Y:S01]  /*10f0*/  SHF.L.U64.HI R228, R214, 0x1, R5 ;  /* 0x00000001d6e47819 */ /* 0x000fe20000010205 */
[C---:B------:R-:W-:Y:S01]  /*1100*/  VIADD R217, R18.reuse, 0x1c0 ;  /* 0x000001c012d97836 */ /* 0x040fe20000000000 */
[----:B------:R-:W-:Y:S01]  /*1110*/  R2P PR, R11, 0x6 ;  /* 0x000000060b007804 */ /* 0x000fe20000000000 */
[----:B------:R-:W-:Y:S01]  /*1120*/  VIADD R216, R18, 0x1e0 ;  /* 0x000001e012d87836 */ /* 0x000fe20000000000 */
[----:B------:R-:W-:Y:S01]  /*1130*/  SHF.R.S32.HI R0, RZ, 0x1f, R213 ;  /* 0x0000001fff007819 */ /* 0x000fe200000114d5 */
[----:B------:R-:W-:Y:S01]  /*1140*/  VIADD R32, R192, 0x40 ;  /* 0x00000040c0207836 */ /* 0x000fe20000000000 */
[----:B------:R-:W-:Y:S01]  /*1150*/  SHF.L.U64.HI R5, R212, 0x1, R7 ;  /* 0x00000001d4057819 */ /* 0x000fe20000010207 */
[C---:B------:R-:W-:Y:S01]  /*1160*/  VIADD R29, R192.reuse, 0x100 ;  /* 0x00000100c01d7836 */ /* 0x040fe20000000000 */
[----:B------:R-:W-:Y:S01]  /*1170*/  SHF.R.S32.HI R11, RZ, 0x1f, R210 ;  /* 0x0000001fff0b7819 */ /* 0x000fe200000114d2 */
[----:B------:R-:W-:Y:S01]  /*1180*/  VIADD R26, R192, 0x180 ;  /* 0x00000180c01a7836 */ /* 0x000fe20000000000 */
[----:B------:R-:W-:Y:S01]  /*1190*/  SHF.L.U64.HI R4, R211, 0x1, R4 ;  /* 0x00000001d3047819 */ /* 0x000fe20000010204 */
[----:B------:R0:W-:Y:S01]  /*11a0*/  STL [R1], R5 ;  /* 0x0000000501007387 */ /* 0x0001e20000100800 */
[----:B------:R-:W-:Y:S01]  /*11b0*/  SHF.R.S32.HI R10, RZ, 0x1f, R209 ;  /* 0x0000001fff0a7819 */ /* 0x000fe200000114d1 */
[----:B------:R-:W-:Y:S01]  /*11c0*/  IMAD R6, R6, 0x8, R195 ;  /* 0x0000000806067824 */ /* 0x000fe200078e02c3 */
[----:B------:R-:W-:Y:S01]  /*11d0*/  SHF.R.S32.HI R13, RZ, 0x1f, R208 ;  /* 0x0000001fff0d7819 */ /* 0x000fe200000114d0 */
[----:B------:R1:W-:Y:S01]  /*11e0*/  STL [R1+0x4], R4 ;  /* 0x0000040401007387 */ /* 0x0003e20000100800 */
[----:B------:R-:W-:Y:S01]  /*11f0*/  SHF.L.U64.HI R229, R213, 0x1, R0 ;  /* 0x00000001d5e57819 */ /* 0x000fe20000010200 */
[----:B------:R-:W-:Y:S01]  /*1200*/  IMAD R224, R3, 0x2, R2 ;  /* 0x0000000203e07824 */ /* 0x000fe200078e0202 */
[----:B------:R-:W-:Y:S01]  /*1210*/  SHF.L.U64.HI R0, R210, 0x1, R11 ;  /* 0x00000001d2007819 */ /* 0x000fe2000001020b */
[C---:B------:R-:W-:Y:S01]  /*1220*/  VIADD R31, R192.reuse, 0x80 ;  /* 0x00000080c01f7836 */ /* 0x040fe20000000000 */
[----:B------:R-:W-:Y:S01]  /*1230*/  SHF.R.S32.HI R12, RZ, 0x1f, R207 ;  /* 0x0000001fff0c7819 */ /* 0x000fe200000114cf */
[C---:B------:R-:W-:Y:S01]  /*1240*/  VIADD R30, R192.reuse, 0xc0 ;  /* 0x000000c0c01e7836 */ /* 0x040fe20000000000 */
[----:B0-----:R-:W-:Y:S01]  /*1250*/  SHF.L.U64.HI R5, R209, 0x1, R10 ;  /* 0x00000001d1057819 */ /* 0x001fe2000001020a */
[----:B------:R0:W-:Y:S01]  /*1260*/  STL [R1+0x8], R0 ;  /* 0x0000080001007387 */ /* 0x0001e20000100800 */
[----:B------:R-:W-:Y:S01]  /*1270*/  SHF.R.S32.HI R15, RZ, 0x1f, R206 ;  /* 0x0000001fff0f7819 */ /* 0x000fe200000114ce */
[----:B------:R-:W-:Y:S01]  /*1280*/  VIADD R28, R192, 0x140 ;  /* 0x00000140c01c7836 */ /* 0x000fe20000000000 */
[----:B-1----:R-:W-:Y:S01]  /*1290*/  SHF.L.U64.HI R4, R208, 0x1, R13 ;  /* 0x00000001d0047819 */ /* 0x002fe2000001020d */
[----:B------:R1:W-:Y:S01]  /*12a0*/  STL [R1+0xc], R5 ;  /* 0x00000c0501007387 */ /* 0x0003e20000100800 */
[----:B------:R-:W-:Y:S01]  /*12b0*/  SHF.R.S32.HI R14, RZ, 0x1f, R203 ;  /* 0x0000001fff0e7819 */ /* 0x000fe200000114cb */
[----:B------:R-:W-:Y:S01]  /*12c0*/  VIADD R24, R192, 0x1c0 ;  /* 0x000001c0c0187836 */ /* 0x000fe20000000000 */
[----:B------:R-:W-:Y:S01]  /*12d0*/  SHF.R.S32.HI R21, RZ, 0x1f, R202 ;  /* 0x0000001fff157819 */ /* 0x000fe200000114ca */
[----:B------:R2:W-:Y:S01]  /*12e0*/  STL [R1+0x10], R4 ;  /* 0x0000100401007387 */ /* 0x0005e20000100800 */
[----:B------:R-:W-:Y:S01]  /*12f0*/  SHF.R.S32.HI R25, RZ, 0x1f, R218 ;  /* 0x0000001fff197819 */ /* 0x000fe200000114da */
[----:B------:R-:W-:Y:S01]  /*1300*/  VIADD R227, R224, 0x36400 ;  /* 0x00036400e0e37836 */ /* 0x000fe20000000000 */
[----:B0-----:R-:W-:Y:S01]  /*1310*/  SHF.L.U64.HI R0, R207, 0x1, R12 ;  /* 0x00000001cf007819 */ /* 0x001fe2000001020c */
[----:B------:R-:W-:Y:S01]  /*1320*/  VIADD R22, R18, 0x20 ;  /* 0x0000002012167836 */ /* 0x000fe20000000000 */
[----:B------:R-:W-:Y:S01]  /*1330*/  SHF.R.S32.HI R16, RZ, 0x1f, R217 ;  /* 0x0000001fff107819 */ /* 0x000fe200000114d9 */
[----:B------:R-:W-:Y:S01]  /*1340*/  VIADD R225, R224, 0x36420 ;  /* 0x00036420e0e17836 */ /* 0x000fe20000000000 */
[----:B-1----:R-:W-:Y:S01]  /*1350*/  SHF.L.U64.HI R5, R206, 0x1, R15 ;  /* 0x00000001ce057819 */ /* 0x002fe2000001020f */
[----:B------:R0:W-:Y:S01]  /*1360*/  STL [R1+0x14], R0 ;  /* 0x0000140001007387 */ /* 0x0001e20000100800 */
[----:B------:R-:W-:Y:S01]  /*1370*/  SHF.L.U64.HI R7, R202, 0x1, R21 ;  /* 0x00000001ca077819 */ /* 0x000fe20000010215 */
[----:B------:R-:W-:Y:S01]  /*1380*/  IMAD.SHL.U32 R188, R188, 0x4, RZ ;  /* 0x00000004bcbc7824 */ /* 0x000fe200078e00ff */
[----:B--2---:R-:W-:Y:S01]  /*1390*/  SHF.L.U64.HI R4, R203, 0x1, R14 ;  /* 0x00000001cb047819 */ /* 0x004fe2000001020e */
[----:B------:R1:W-:Y:S01]  /*13a0*/  STL [R1+0x18], R5 ;  /* 0x0000180501007387 */ /* 0x0003e20000100800 */
[----:B------:R-:W-:Y:S01]  /*13b0*/  SHF.R.S32.HI R27, RZ, 0x1f, R216 ;  /* 0x0000001fff1b7819 */ /* 0x000fe200000114d8 */
[----:B------:R-:W-:Y:S01]  /*13c0*/  @P1 VIADD R225, R227, 0xffffffe0 ;  /* 0xffffffe0e3e11836 */ /* 0x000fe20000000000 */
[----:B------:R-:W-:Y:S01]  /*13d0*/  SHF.R.S32.HI R32, RZ, 0x1f, R32 ;  /* 0x0000001fff207819 */ /* 0x000fe20000011420 */
[----:B------:R2:W-:Y:S01]  /*13e0*/  STL [R1+0x1c], R4 ;  /* 0x00001c0401007387 */ /* 0x0005e20000100800 */
[----:B------:R-:W-:Y:S01]  /*13f0*/  SHF.R.S32.HI R29, RZ, 0x1f, R29 ;  /* 0x0000001fff1d7819 */ /* 0x000fe2000001141d */
[----:B0-----:R-:W-:Y:S01]  /*1400*/  IMAD.SHL.U32 R0, R8, 0x2, RZ ;  /* 0x0000000208007824 */ /* 0x001fe200078e00ff */
[----:B------:R-:W-:Y:S01]  /*1410*/  SHF.R.S32.HI R26, RZ, 0x1f, R26 ;  /* 0x0000001fff1a7819 */ /* 0x000fe2000001141a */
[----:B------:R-:W-:Y:S01]  /*1420*/  STL [R1+0x20], R7 ;  /* 0x0000200701007387 */ /* 0x000fe20000100800 */
[----:B------:R-:W-:Y:S01]  /*1430*/  SHF.R.S32.HI R31, RZ, 0x1f, R31 ;  /* 0x0000001fff1f7819 */ /* 0x000fe2000001141f */
[----:B------:R-:W-:Y:S01]  /*1440*/  IMAD.IADD R222, R0, 0x1, R20 ;  /* 0x0000000100de7824 */ /* 0x000fe200078e0214 */
[----:B-1----:R-:W-:Y:S01]  /*1450*/  SHF.L.U64.HI R5, R218, 0x1, R25 ;  /* 0x00000001da057819 */ /* 0x002fe20000010219 */
[----:B------:R0:W-:Y:S01]  /*1460*/  STL [R1+0x58], R0 ;  /* 0x0000580001007387 */ /* 0x0001e20000100800 */
[----:B------:R-:W-:Y:S01]  /*1470*/  SHF.R.S32.HI R30, RZ, 0x1f, R30 ;  /* 0x0000001fff1e7819 */ /* 0x000fe2000001141e */
[C---:B------:R-:W-:Y:S01]  /*1480*/  VIADD R38, R222.reuse, 0x10 ;  /* 0x00000010de267836 */ /* 0x040fe20000000000 */
[----:B--2---:R-:W-:Y:S01]  /*1490*/  SHF.L.U64.HI R4, R217, 0x1, R16 ;  /* 0x00000001d9047819 */ /* 0x004fe20000010210 */
        /* <DEDUP_REMOVED lines=9> */
[----:B------:R-:W-:Y:S01]  /*1530*/  VIADD R21, R222, 0x88 ;  /* 0x00000088de157836 */ /* 0x000fe20000000000 */
[----:B------:R-:W-:Y:S01]  /*1540*/  SEL R226, R226, 0xffffffc0, !P2 ;  /* 0xffffffc0e2e27807 */ /* 0x000fe20005000000 */
[----:B------:R0:W-:Y:S01]  /*1550*/  STL [R1+0x2c], R0 ;  /* 0x00002c0001007387 */ /* 0x0001e20000100800 */
[C---:B------:R-:W-:Y:S01]  /*1560*/  VIADD R15, R222.reuse, 0xa0 ;  /* 0x000000a0de0f7836 */ /* 0x040fe20000000000 */
[----:B------:R-:W-:Y:S01]  /*1570*/  SHF.R.S32.HI R19, RZ, 0x1f, R18 ;  /* 0x0000001fff137819 */ /* 0x000fe20000011412 */
[----:B-1----:R-:W-:Y:S01]  /*1580*/  IMAD R4, R9, 0x2, R2 ;  /* 0x0000000209047824 */ /* 0x002fe200078e0202 */
[----:B------:R-:W-:Y:S01]  /*1590*/  SHF.R.S32.HI R193, RZ, 0x1f, R22 ;  /* 0x0000001fffc17819 */ /* 0x000fe20000011416 */
[----:B------:R-:W-:-:S02]  /*15a0*/  VIADD R12, R222, 0xb8 ;  /* 0x000000b8de0c7836 */ /* 0x000fc40000000000 */
[C---:B------:R-:W-:Y:S01]  /*15b0*/  VIADD R9, R222.reuse, 0xd0 ;  /* 0x000000d0de097836 */ /* 0x040fe20000000000 */
[----:B------:R-:W-:Y:S01]  /*15c0*/  STL [R1+0x5c], R4 ;  /* 0x00005c0401007387 */ /* 0x000fe20000100800 */
[C---:B------:R-:W-:Y:S01]  /*15d0*/  VIADD R10, R222.reuse, 0xc8 ;  /* 0x000000c8de0a7836 */ /* 0x040fe20000000000 */
[----:B0-----:R-:W-:Y:S01]  /*15e0*/  SHF.R.S32.HI R0, RZ, 0x1f, R222 ;  /* 0x0000001fff007819 */ /* 0x001fe200000114de */
[C---:B------:R-:W-:Y:S01]  /*15f0*/  VIADD R7, R222.reuse, 0xe0 ;  /* 0x000000e0de077836 */ /* 0x040fe20000000000 */
[----:B------:R0:W-:Y:S01]  /*1600*/  STL [R1+0x60], R6 ;  /* 0x0000600601007387 */ /* 0x0001e20000100800 */
        /* <DEDUP_REMOVED lines=54> */
.L_x_1380:
[----:B01-34-:R-:W0:Y:S01]  /*1970*/  LDC.64 R4, c[0x0][0xd88] ;  /* 0x00036200ff047b82 */ /* 0x01be220000000a00 */
[----:B------:R-:W-:Y:S01]  /*1980*/  ULDC.64 UR4, c[0x0][0xb20] ;  /* 0x0002c80000047ab9 */ /* 0x000fe20000000a00 */
[----:B------:R-:W-:Y:S01]  /*1990*/  ULDC.64 UR8, c[0x0][0xb10] ;  /* 0x0002c40000087ab9 */ /* 0x000fe20000000a00 */
[----:B------:R-:W-:Y:S01]  /*19a0*/  ULDC.64 UR6, c[0x0][0xb00] ;  /* 0x0002c00000067ab9 */ /* 0x000fe20000000a00 */
[----:B0-----:R-:W-:-:S05]  /*19b0*/  IMAD.WIDE R4, R87, 0x4, R4 ;  /* 0x0000000457047825 */ /* 0x001fca00078e0204 */
[----:B--2---:R-:W2:Y:S01]  /*19c0*/  LDG.E R26, desc[UR42][R4.64] ;  /* 0x0000002a041a7981 */ /* 0x004ea2000c1e1900 */
[----:B------:R-:W-:Y:S01]  /*19d0*/  ISETP.NE.U32.AND P2, PT, RZ, UR4, PT ;  /* 0x00000004ff007c0c */ /* 0x000fe2000bf45070 */
[----:B------:R-:W-:Y:S01]  /*19e0*/  IMAD.MOV.U32 R8, RZ, RZ, RZ ;  /* 0x000000ffff087224 */ /* 0x000fe200078e00ff */
        /* <DEDUP_REMOVED lines=51> */
.L_x_1251:
[----:B------:R-:W-:Y:S02]  /*1d20*/  IMAD.U32 R36, RZ, RZ, UR5 ;  /* 0x00000005ff247e24 */ /* 0x000fe4000f8e00ff */
[----:B------:R-:W-:Y:S01]  /*1d30*/  IMAD.U32 R25, RZ, RZ, UR4 ;  /* 0x00000004ff197e24 */ /* 0x000fe2000f8e00ff */
[----:B------:R-:W-:Y:S06]  /*1d40*/  @!P2 BRA `(.L_x_1252) ;  /* 0x000000000010a947 */ /* 0x000fec0003800000 */
[----:B------:R-:W-:-:S04]  /*1d50*/  IADD3 R4, P0, R28, UR8, RZ ;  /* 0x000000081c047c10 */ /* 0x000fc8000ff1e0ff */
[----:B------:R-:W-:-:S05]  /*1d60*/  IADD3.X R5, R27, UR9, RZ, P0, !PT ;  /* 0x000000091b057c10 */ /* 0x000fca00087fe4ff */
[----:B------:R0:W5:Y:S01]  /*1d70*/  LDG.E R25, desc[UR42][R4.64] ;  /* 0x0000002a04197981 */ /* 0x000162000c1e1900 */
[----:B------:R-:W-:Y:S05]  /*1d80*/  BRA `(.L_x_1253) ;  /* 0x0000000000107947 */ /* 0x000fea0003800000 */
.L_x_1252:
[----:B------:R-:W-:Y:S05]  /*1d90*/  @!P0 BRA `(.L_x_1253) ;  /* 0x00000000000c8947 */ /* 0x000fea0003800000 */
[----:B------:R-:W2:Y:S04]  /*1da0*/  LDG.E R0, desc[UR42][R4.64] ;  /* 0x0000002a04007981 */ /* 0x000ea8000c1e1900 */
[----:B------:R-:W2:Y:S02]  /*1db0*/  LDG.E R25, desc[UR42][R4.64+0x4] ;  /* 0x0000042a04197981 */ /* 0x000ea4000c1e1900 */
[----:B--2---:R-:W-:-:S07]  /*1dc0*/  IMAD.IADD R25, R25, 0x1, -R0 ;  /* 0x0000000119197824 */ /* 0x004fce00078e0a00 */
.L_x_1253:
        /* <DEDUP_REMOVED lines=19> */
[----:B------:R0:W-:Y:S04]  /*1f00*/  STL [R1+0x48], R12 ;  /* 0x0000480c01007387 */ /* 0x0001e80000100800 */
[----:B------:R0:W-:Y:S01]  /*1f10*/  STL [R1+0x34], R6 ;  /* 0x0000340601007387 */ /* 0x0001e20000100800 */
[----:B--2---:R-:W-:-:S04]  /*1f20*/  @P0 IMAD.IADD R36, R3, 0x1, -R0 ;  /* 0x0000000103240824 */ /* 0x004fc800078e0a00 */
[----:B------:R-:W-:-:S04]  /*1f30*/  IMAD.IADD R84, R11, 0x1, R36 ;  /* 0x000000010b547824 */ /* 0x000fc800078e0224 */
[C---:B------:R-:W-:Y:S01]  /*1f40*/  VIADD R0, R84.reuse, 0x3f ;  /* 0x0000003f54007836 */ /* 0x040fe20000000000 */
[----:B------:R-:W-:-:S04]  /*1f50*/  ISETP.GE.AND P3, PT, R84, 0x1, PT ;  /* 0x000000015400780c */ /* 0x000fc80003f66270 */
[----:B------:R-:W-:-:S04]  /*1f60*/  SHF.R.S32.HI R3, RZ, 0x1f, R0 ;  /* 0x0000001fff037819 */ /* 0x000fc80000011400 */
[----:B------:R-:W-:Y:S01]  /*1f70*/  LEA.HI R3, R3, R0, RZ, 0x6 ;  /* 0x0000000003037211 */ /* 0x000fe200078f30ff */
[----:B------:R-:W-:-:S03]  /*1f80*/  IMAD.MOV.U32 R0, RZ, RZ, RZ ;  /* 0x000000ffff007224 */ /* 0x000fc600078e00ff */
        /* <DEDUP_REMOVED lines=32> */
.L_x_1255:
[----:B------:R-:W-:Y:S05]  /*2190*/  BSYNC B0 ;  /* 0x0000000000007941 */ /* 0x000fea0003800000 */
.L_x_1254:
        /* <DEDUP_REMOVED lines=36> */
.L_x_1258:
[----:B------:R-:W-:Y:S05]  /*23e0*/  BSYNC B6 ;  /* 0x0000000000067941 */ /* 0x000fea0003800000 */
.L_x_1257:
        /* <DEDUP_REMOVED lines=20> */
.L_x_1260:
[----:B------:R-:W-:Y:S05]  /*2530*/  BSYNC B6 ;  /* 0x0000000000067941 */ /* 0x000fea0003800000 */
.L_x_1259:
        /* <DEDUP_REMOVED lines=8> */
[----:B------:R-:W-:Y:S01]  /*25c0*/  SHF.R.S32.HI R7, RZ, 0x1f, R185 ;  /* 0x0000001fff077819 */ /* 0x000fe200000114b9 */
[----:B------:R-:W3:Y:S01]  /*25d0*/  S2R R12, SR_TID.X ;  /* 0x00000000000c7919 */ /* 0x000ee20000002100 */
[----:B------:R-:W-:-:S02]  /*25e0*/  @P0 IADD3.X R5, R27, UR5, RZ, P1, !PT ;  /* 0x000000051b050c10 */ /* 0x000fc40008ffe4ff */
[--C-:B------:R-:W-:Y:S01]  /*25f0*/  SHF.R.S32.HI R189, RZ, 0x1f, R188.reuse ;  /* 0x0000001fffbd7819 */ /* 0x100fe200000114bc */
[----:B------:R-:W-:Y:S01]  /*2600*/  IMAD.SHL.U32 R38, R191, 0x40, RZ ;  /* 0x00000040bf267824 */ /* 0x000fe200078e00ff */
[----:B------:R-:W-:Y:S01]  /*2610*/  ULDC UR4, c[0x0][0x2f4] ;  /* 0x0000bd0000047ab9 */ /* 0x000fe20000000800 */
[----:B------:R4:W3:Y:S01]  /*2620*/  @P0 LDG.E R0, desc[UR42][R4.64] ;  /* 0x0000002a04000981 */ /* 0x0008e2000c1e1900 */
[-C--:B-1----:R-:W-:Y:S01]  /*2630*/  IMAD R6, R7, R40.reuse, RZ ;  /* 0x0000002807067224 */ /* 0x082fe200078e02ff */
[----:B------:R-:W-:Y:S01]  /*2640*/  SHF.L.U64.HI R39, R40, 0x6, R41 ;  /* 0x0000000628277819 */ /* 0x000fe20000010229 */
[-C--:B------:R-:W-:Y:S01]  /*2650*/  IMAD.WIDE.U32 R20, R185, R40.reuse, R188 ;  /* 0x00000028b9147225 */ /* 0x080fe200078e00bc */
[----:B------:R-:W-:Y:S02]  /*2660*/  LOP3.LUT R38, R38, 0x1c0, RZ, 0xc0, !PT ;  /* 0x000001c026267812 */ /* 0x000fe400078ec0ff */
[----:B------:R-:W-:Y:S01]  /*2670*/  ISETP.GE.AND P1, PT, R22, UR4, PT ;  /* 0x0000000416007c0c */ /* 0x000fe2000bf26270 */
[----:B0-----:R-:W-:Y:S01]  /*2680*/  VIADD R8, R3, 0xffffff80 ;  /* 0xffffff8003087836 */ /* 0x001fe20000000000 */
[----:B--2---:R-:W-:Y:S01]  /*2690*/  ISETP.GE.AND P2, PT, R18, R45, PT ;  /* 0x0000002d1200720c */ /* 0x004fe20003f46270 */
[----:B------:R-:W-:Y:S01]  /*26a0*/  IMAD.WIDE.U32 R28, R185, R40, R18 ;  /* 0x00000028b91c7225 */ /* 0x000fe200078e0012 */
[----:B----4-:R-:W0:Y:S01]  /*26b0*/  LDC.64 R4, c[0x0][0x408] ;  /* 0x00010200ff047b82 */ /* 0x010e220000000a00 */
[----:B------:R-:W-:-:S02]  /*26c0*/  SHF.R.U32.HI R42, RZ, 0x3, R38 ;  /* 0x00000003ff2a7819 */ /* 0x000fc40000011626 */
[----:B------:R-:W-:Y:S02]  /*26d0*/  SHF.R.S32.HI R3, RZ, 0x1f, R8 ;  /* 0x0000001fff037819 */ /* 0x000fe40000011408 */
[----:B------:R-:W-:Y:S02]  /*26e0*/  LOP3.LUT R16, R16, 0xfffffffe, RZ, 0xc0, !PT ;  /* 0xfffffffe10107812 */ /* 0x000fe400078ec0ff */
[----:B------:R-:W-:Y:S01]  /*26f0*/  LEA.HI R9, R3, R8, RZ, 0x2 ;  /* 0x0000000803097211 */ /* 0x000fe200078f10ff */
[----:B------:R-:W-:Y:S01]  /*2700*/  IMAD.IADD R3, R24, 0x1, R25 ;  /* 0x0000000118037824 */ /* 0x000fe200078e0219 */
[----:B------:R-:W-:Y:S02]  /*2710*/  ISETP.GE.AND P0, PT, R18, UR4, PT ;  /* 0x0000000412007c0c */ /* 0x000fe4000bf06270 */
[----:B------:R-:W-:Y:S01]  /*2720*/  LOP3.LUT R11, R9, 0xfffffffc, RZ, 0xc0, !PT ;  /* 0xfffffffc090b7812 */ /* 0x000fe200078ec0ff */
[----:B------:R-:W-:Y:S01]  /*2730*/  IMAD R9, R185, R41, R6 ;  /* 0x00000029b9097224 */ /* 0x000fe200078e0206 */
[----:B------:R-:W-:-:S03]  /*2740*/  @P2 LOP3.LUT R16, R16, 0x1, RZ, 0xfc, !PT ;  /* 0x0000000110102812 */ /* 0x000fc600078efcff */
[----:B------:R-:W-:Y:S01]  /*2750*/  IMAD.IADD R21, R21, 0x1, R9 ;  /* 0x0000000115157824 */ /* 0x000fe200078e0209 */
[----:B---3--:R-:W-:Y:S01]  /*2760*/  SHF.R.U32.HI R12, RZ, 0x7, R12 ;  /* 0x00000007ff0c7819 */ /* 0x008fe2000001160c */
[----:B------:R-:W-:Y:S01]  /*2770*/  IMAD.IADD R29, R9, 0x1, R29 ;  /* 0x00000001091d7824 */ /* 0x000fe200078e021d */
[----:B-----5:R-:W-:Y:S01]  /*2780*/  SHF.R.S32.HI R9, RZ, 0x1f, R86 ;  /* 0x0000001fff097819 */ /* 0x020fe20000011456 */
[----:B------:R-:W-:Y:S01]  /*2790*/  IMAD.IADD R10, R8, 0x1, -R11 ;  /* 0x00000001080a7824 */ /* 0x000fe200078e0a0b */
[----:B------:R-:W-:Y:S01]  /*27a0*/  LOP3.LUT R16, R16, 0xfffffffd, RZ, 0xc0, !PT ;  /* 0xfffffffd10107812 */ /* 0x000fe200078ec0ff */
[----:B------:R-:W-:-:S03]  /*27b0*/  IMAD.WIDE.U32 R20, R86, R40, R20 ;  /* 0x0000002856147225 */ /* 0x000fc600078e0014 */
[----:B------:R-:W-:Y:S01]  /*27c0*/  @P1 LOP3.LUT R16, R16, 0x2, RZ, 0xfc, !PT ;  /* 0x0000000210101812 */ /* 0x000fe200078efcff */
[----:B0-----:R-:W-:Y:S01]  /*27d0*/  IMAD R6, R7, R4, RZ ;  /* 0x0000000407067224 */ /* 0x001fe200078e02ff */
[----:B------:R-:W-:Y:S01]  /*27e0*/  SEL R7, R45, RZ, P2 ;  /* 0x000000ff2d077207 */ /* 0x000fe20001000000 */
[C---:B------:R-:W-:Y:S02]  /*27f0*/  IMAD R8, R9.reuse, R40, RZ ;  /* 0x0000002809087224 */ /* 0x040fe400078e02ff */
[-C--:B------:R-:W-:Y:S02]  /*2800*/  IMAD R9, R9, R4.reuse, RZ ;  /* 0x0000000409097224 */ /* 0x080fe400078e02ff */
[----:B------:R-:W-:Y:S02]  /*2810*/  IMAD.IADD R7, R18, 0x1, R7 ;  /* 0x0000000112077824 */ /* 0x000fe400078e0207 */
[C---:B------:R-:W-:Y:S02]  /*2820*/  IMAD R11, R185.reuse, R5, R6 ;  /* 0x00000005b90b7224 */ /* 0x040fe400078e0206 */
[C---:B------:R-:W-:Y:S01]  /*2830*/  IMAD R49, R86.reuse, R41, R8 ;  /* 0x0000002956317224 */ /* 0x040fe200078e0208 */
[----:B------:R-:W-:Y:S01]  /*2840*/  SHF.R.S32.HI R6, RZ, 0x1f, R7 ;  /* 0x0000001fff067819 */ /* 0x000fe20000011407 */
[----:B------:R-:W-:Y:S01]  /*2850*/  IMAD R9, R86, R5, R9 ;  /* 0x0000000556097224 */ /* 0x000fe200078e0209 */
[----:B------:R-:W-:Y:S01]  /*2860*/  SHF.L.U64.HI R41, R4, 0x6, R5 ;  /* 0x0000000604297819 */ /* 0x000fe20000010205 */
[----:B------:R-:W-:Y:S01]  /*2870*/  IMAD.WIDE.U32 R30, R185, R4, R188 ;  /* 0x00000004b91e7225 */ /* 0x000fe200078e00bc */
[----:B------:R-:W-:-:S02]  /*2880*/  LOP3.LUT R5, R38, 0x18, R18, 0xf8, !PT ;  /* 0x0000001826057812 */ /* 0x000fc400078ef812 */
[----:B------:R-:W-:Y:S01]  /*2890*/  LEA.HI R37, R6, R7, RZ, 0x3 ;  /* 0x0000000706257211 */ /* 0x000fe200078f18ff */
[----:B------:R-:W-:Y:S01]  /*28a0*/  IMAD.WIDE.U32 R32, R185, R4, R18 ;  /* 0x00000004b9207225 */ /* 0x000fe200078e0012 */
[----:B------:R-:W-:Y:S02]  /*28b0*/  LOP3.LUT R46, R5, R42, RZ, 0x3c, !PT ;  /* 0x0000002a052e7212 */ /* 0x000fe400078e3cff */
[----:B------:R-:W-:Y:S01]  /*28c0*/  LOP3.LUT R5, R38, 0x38, R37, 0xf8, !PT ;  /* 0x0000003826057812 */ /* 0x000fe200078ef825 */
[----:B------:R-:W-:Y:S01]  /*28d0*/  IMAD.IADD R31, R31, 0x1, R11 ;  /* 0x000000011f1f7824 */ /* 0x000fe200078e020b */
[----:B------:R-:W-:Y:S01]  /*28e0*/  LOP3.LUT R51, R37, 0xfffffff8, RZ, 0xc0, !PT ;  /* 0xfffffff825337812 */ /* 0x000fe200078ec0ff */
[----:B------:R-:W-:Y:S02]  /*28f0*/  IMAD.IADD R33, R11, 0x1, R33 ;  /* 0x000000010b217824 */ /* 0x000fe400078e0221 */
[----:B------:R-:W-:Y:S01]  /*2900*/  IMAD.WIDE.U32 R30, R86, R4, R30 ;  /* 0x00000004561e7225 */ /* 0x000fe200078e001e */
[----:B------:R-:W-:-:S03]  /*2910*/  SHF.R.S32.HI R54, RZ, 0x1f, R51 ;  /* 0x0000001fff367819 */ /* 0x000fc60000011433 */
[----:B------:R-:W-:-:S04]  /*2920*/  IMAD.WIDE.U32 R32, R86, R4, R32 ;  /* 0x0000000456207225 */ /* 0x000fc800078e0020 */
[----:B------:R-:W-:Y:S01]  /*2930*/  IMAD.SHL.U32 R43, R4, 0x40, RZ ;  /* 0x00000040042b7824 */ /* 0x000fe200078e00ff */
[----:B------:R-:W-:Y:S01]  /*2940*/  LOP3.LUT R4, R5, R42, RZ, 0x3c, !PT ;  /* 0x0000002a05047212 */ /* 0x000fe200078e3cff */
[----:B------:R-:W-:-:S04]  /*2950*/  IMAD.WIDE.U32 R28, R86, R40, R28 ;  /* 0x00000028561c7225 */ /* 0x000fc800078e001c */
[----:B------:R-:W-:Y:S02]  /*2960*/  IMAD.IADD R48, R21, 0x1, R49 ;  /* 0x0000000115307824 */ /* 0x000fe400078e0231 */
[----:B------:R-:W-:Y:S02]  /*2970*/  IMAD.SHL.U32 R40, R40, 0x40, RZ ;  /* 0x0000004028287824 */ /* 0x000fe400078e00ff */
[----:B------:R-:W-:Y:S02]  /*2980*/  VIADD R44, R12, 0x8 ;  /* 0x000000080c2c7836 */ /* 0x000fe40000000000 */
[----:B------:R-:W-:Y:S02]  /*2990*/  IMAD.SHL.U32 R45, R45, 0x2, RZ ;  /* 0x000000022d2d7824 */ /* 0x000fe400078e00ff */
[----:B------:R-:W-:Y:S02]  /*29a0*/  IMAD R46, R223, 0x200, R46 ;  /* 0x00000200df2e7824 */ /* 0x000fe400078e022e */
[----:B------:R-:W-:-:S02]  /*29b0*/  IMAD R47, R10, 0x40, R185 ;  /* 0x000000400a2f7824 */ /* 0x000fc400078e02b9 */
[----:B------:R-:W-:Y:S02]  /*29c0*/  IMAD.IADD R49, R49, 0x1, R29 ;  /* 0x0000000131317824 */ /* 0x000fe400078e021d */
[----:B------:R-:W-:Y:S02]  /*29d0*/  IMAD.IADD R50, R31, 0x1, R9 ;  /* 0x000000011f327824 */ /* 0x000fe400078e0209 */
[----:B------:R-:W-:Y:S02]  /*29e0*/  IMAD.IADD R52, R9, 0x1, R33 ;  /* 0x0000000109347824 */ /* 0x000fe400078e0221 */
[----:B------:R-:W-:Y:S01]  /*29f0*/  IMAD R55, R223, 0x200, R4 ;  /* 0x00000200df377824 */ /* 0x000fe200078e0204 */
[----:B------:R-:W-:-:S07]  /*2a00*/  SHF.R.S32.HI R53, RZ, 0x1f, R0 ;  /* 0x0000001fff357819 */ /* 0x000fce0000011400 */
.L_x_1293:
        /* <DEDUP_REMOVED lines=91> */
.L_x_1265:
[----:B------:R-:W-:Y:S05]  /*2fc0*/  BSYNC B1 ;  /* 0x0000000000017941 */ /* 0x000fea0003800000 */
.L_x_1264:
[----:B------:R-:W-:Y:S01]  /*2fd0*/  UISETP.NE.AND UP0, UPT, UR37, 0x3, UPT ;  /* 0x000000032500788c */ /* 0x000fe2000bf05270 */
[----:B0----5:R-:W-:Y:S02]  /*2fe0*/  IMAD.MOV.U32 R4, RZ, RZ, R8 ;  /* 0x000000ffff047224 */ /* 0x021fe400078e0008 */
[----:B------:R-:W-:Y:S02]  /*2ff0*/  IMAD.MOV.U32 R5, RZ, RZ, R9 ;  /* 0x000000ffff057224 */ /* 0x000fe400078e0009 */
[----:B------:R-:W-:Y:S01]  /*3000*/  IMAD.MOV.U32 R6, RZ, RZ, R26 ;  /* 0x000000ffff067224 */ /* 0x000fe200078e001a */
[----:B------:R-:W-:Y:S01]  /*3010*/  PLOP3.LUT P3, PT, PT, PT, UP0, 0x80, 0x0 ;  /* 0x000000000000781c */ /* 0x000fe20003f6f008 */
[----:B------:R-:W-:Y:S01]  /*3020*/  IMAD.MOV.U32 R7, RZ, RZ, R57 ;  /* 0x000000ffff077224 */ /* 0x000fe200078e0039 */
[----:B------:R-:W-:Y:S01]  /*3030*/  PRMT R71, R5, 0x5410, R4 ;  /* 0x0000541005477816 */ /* 0x000fe20000000004 */
[----:B------:R-:W-:Y:S01]  /*3040*/  IMAD.MOV.U32 R4, RZ, RZ, R27 ;  /* 0x000000ffff047224 */ /* 0x000fe200078e001b */
[----:B------:R-:W-:Y:S01]  /*3050*/  PRMT R70, R6, 0x7610, R70 ;  /* 0x0000761006467816 */ /* 0x000fe20000000046 */
[----:B------:R-:W-:-:S02]  /*3060*/  IMAD.MOV.U32 R5, RZ, RZ, R25 ;  /* 0x000000ffff057224 */ /* 0x000fc400078e0019 */
[----:B------:R-:W-:Y:S01]  /*3070*/  IMAD.MOV.U32 R6, RZ, RZ, R56 ;  /* 0x000000ffff067224 */ /* 0x000fe200078e0038 */
[----:B------:R-:W-:Y:S01]  /*3080*/  PRMT R72, R4, 0x7610, R72 ;  /* 0x0000761004487816 */ /* 0x000fe20000000048 */
[----:B------:R-:W-:Y:S01]  /*3090*/  IMAD.MOV.U32 R4, RZ, RZ, R24 ;  /* 0x000000ffff047224 */ /* 0x000fe200078e0018 */
[----:B------:R-:W-:Y:S02]  /*30a0*/  PRMT R70, R70, 0x5410, R7 ;  /* 0x0000541046467816 */ /* 0x000fe40000000007 */
[----:B------:R-:W-:Y:S02]  /*30b0*/  PRMT R73, R6, 0x5410, R5 ;  /* 0x0000541006497816 */ /* 0x000fe40000000005 */
[----:B------:R-:W-:Y:S01]  /*30c0*/  PRMT R72, R72, 0x5410, R4 ;  /* 0x0000541048487816 */ /* 0x000fe20000000004 */
[----:B------:R-:W-:Y:S06]  /*30d0*/  @!P3 BRA `(.L_x_1266) ;  /* 0x000000000004b947 */ /* 0x000fec0003800000 */
[----:B------:R-:W-:Y:S01]  /*30e0*/  BPT.TRAP 0x1 ;  /* 0x000000040000795c */ /* 0x000fe20000300000 */
.L_x_1266:
[----:B------:R-:W-:Y:S01]  /*30f0*/  IMAD R58, R23, 0x8, R2 ;  /* 0x00000008173a7824 */ /* 0x000fe200078e0202 */
[----:B------:R-:W-:Y:S01]  /*3100*/  SHF.L.U32 R65, R187, 0x1f, RZ ;  /* 0x0000001fbb417819 */ /* 0x000fe200000006ff */
[----:B------:R-:W-:Y:S03]  /*3110*/  BSSY B1, `(.L_x_1267) ;  /* 0x0000003000017945 */ /* 0x000fe60003800000 */
[----:B------:R-:W0:Y:S02]  /*3120*/  SYNCS.PHASECHK.TRANS64.TRYWAIT P4, [R58+URZ+0x38890], R65 ;  /* 0x038890413a0075a7 */ /* 0x000e24000808017f */
[----:B0-----:R-:W-:Y:S05]  /*3130*/  @!P4 BRA `(.L_x_1268) ;  /* 0x000001b00074c947 */ /* 0x001fea0003800000 */
.L_x_1515:
[----:B------:R-:W-:Y:S05]  /*3140*/  BSYNC B1 ;  /* 0x0000000000017941 */ /* 0x000fea0003800000 */
.L_x_1267:
[----:B------:R-:W-:-:S03]  /*3150*/  UMOV UR4, 0xffffffff ;  /* 0xffffffff00047882 */ /* 0x000fc60000000000 */
[----:B------:R-:W-:Y:S05]  /*3160*/  BRA.DIV UR4, `(.L_x_1269) ;  /* 0x000001b2047c7947 */ /* 0x000fea000b800000 */
[----:B------:R1:W2:Y:S04]  /*3170*/  SHFL.IDX PT, R69, R13, RZ, 0x1c1f ;  /* 0x001c1fff0d457589 */ /* 0x0002a800000e0000 */
[----:B------:R1:W3:Y:S02]  /*3180*/  SHFL.IDX PT, R14, R67, RZ, 0x1c1f ;  /* 0x001c1fff430e7589 */ /* 0x0002e400000e0000 */
.L_x_1519:
        /* <DEDUP_REMOVED lines=9> */
[----:B------:R-:W-:Y:S01]  /*3220*/  SHF.R.U64 R15, R56, 0x10, R57 ;  /* 0x00000010380f7819 */ /* 0x000fe20000001239 */
[----:B0-----:R-:W-:Y:S01]  /*3230*/  IMAD.U32 R12, R5, 0x10000, RZ ;  /* 0x00010000050c7824 */ /* 0x001fe200078e00ff */
[----:B-1----:R-:W-:Y:S02]  /*3240*/  SHF.R.U64 R13, R26, 0x10, R27 ;  /* 0x000000101a0d7819 */ /* 0x002fe4000000121b */
[----:B------:R-:W-:Y:S02]  /*3250*/  PRMT R15, R73, 0x5410, R15 ;  /* 0x00005410490f7816 */ /* 0x000fe4000000000f */
[----:B------:R-:W-:Y:S02]  /*3260*/  PRMT R13, R70, 0x5410, R13 ;  /* 0x00005410460d7816 */ /* 0x000fe4000000000d */
[----:B------:R-:W-:Y:S02]  /*3270*/  SHF.R.U32.HI R66, RZ, 0x10, R57 ;  /* 0x00000010ff427819 */ /* 0x000fe40000011639 */
[----:B------:R-:W-:-:S02]  /*3280*/  SHF.R.U32.HI R67, RZ, 0x10, R27 ;  /* 0x00000010ff437819 */ /* 0x000fc4000001161b */
[----:B------:R-:W-:Y:S02]  /*3290*/  LOP3.LUT R26, R5, 0xffff0000, RZ, 0xc0, !PT ;  /* 0xffff0000051a7812 */ /* 0x000fe400078ec0ff */
[C---:B------:R-:W-:Y:S01]  /*32a0*/  LOP3.LUT R57, R15.reuse, 0xffff0000, RZ, 0xc0, !PT ;  /* 0xffff00000f397812 */ /* 0x040fe200078ec0ff */
[----:B------:R-:W-:Y:S01]  /*32b0*/  IMAD.U32 R15, R15, 0x10000, RZ ;  /* 0x000100000f0f7824 */ /* 0x000fe200078e00ff */
[C---:B------:R-:W-:Y:S01]  /*32c0*/  LOP3.LUT R27, R13.reuse, 0xffff0000, RZ, 0xc0, !PT ;  /* 0xffff00000d1b7812 */ /* 0x040fe200078ec0ff */
[----:B------:R-:W-:Y:S01]  /*32d0*/  IMAD.U32 R13, R13, 0x10000, RZ ;  /* 0x000100000d0d7824 */ /* 0x000fe200078e00ff */
[----:B------:R-:W-:Y:S01]  /*32e0*/  PRMT R66, R70, 0x5432, R66 ;  /* 0x0000543246427816 */ /* 0x000fe20000000042 */
[----:B------:R-:W-:Y:S01]  /*32f0*/  FMUL.FTZ R5, R26, R57 ;  /* 0x000000391a057220 */ /* 0x000fe20000410000 */
[----:B------:R-:W-:Y:S01]  /*3300*/  PRMT R56, R72, 0x5410, R67 ;  /* 0x0000541048387816 */ /* 0x000fe20000000043 */
[-C--:B------:R-:W-:Y:S02]  /*3310*/  FMUL.FTZ R26, R26, R27.reuse ;  /* 0x0000001b1a1a7220 */ /* 0x080fe40000410000 */
[----:B------:R-:W-:Y:S01]  /*3320*/  FFMA.FTZ R5, R12, R27, -R5 ;  /* 0x0000001b0c057223 */ /* 0x000fe20000010805 */
[----:B------:R-:W-:-:S02]  /*3330*/  IMAD.U32 R67, R66, 0x10000, RZ ;  /* 0x0001000042437824 */ /* 0x000fc400078e00ff */
[----:B------:R-:W-:Y:S01]  /*3340*/  FFMA.FTZ R12, R12, R57, R26 ;  /* 0x000000390c0c7223 */ /* 0x000fe2000001001a */
[----:B------:R-:W-:Y:S01]  /*3350*/  LOP3.LUT R26, R6, 0xffff0000, RZ, 0xc0, !PT ;  /* 0xffff0000061a7812 */ /* 0x000fe200078ec0ff */
[C---:B------:R-:W-:Y:S01]  /*3360*/  IMAD.U32 R57, R56.reuse, 0x10000, RZ ;  /* 0x0001000038397824 */ /* 0x040fe200078e00ff */
[----:B------:R-:W-:Y:S01]  /*3370*/  LOP3.LUT R56, R56, 0xffff0000, RZ, 0xc0, !PT ;  /* 0xffff000038387812 */ /* 0x000fe200078ec0ff */
[----:B------:R-:W-:Y:S01]  /*3380*/  IMAD.U32 R27, R6, 0x10000, RZ ;  /* 0x00010000061b7824 */ /* 0x000fe200078e00ff */
[----:B------:R-:W-:Y:S01]  /*3390*/  LOP3.LUT R66, R66, 0xffff0000, RZ, 0xc0, !PT ;  /* 0xffff000042427812 */ /* 0x000fe200078ec0ff */
[C---:B------:R-:W-:Y:S01]  /*33a0*/  FMUL.FTZ R6, R26.reuse, R67 ;  /* 0x000000431a067220 */ /* 0x040fe20000410000 */
[----:B------:R-:W-:Y:S01]  /*33b0*/  FMUL.FTZ R26, R26, R57 ;  /* 0x000000391a1a7220 */ /* 0x000fe20000410000 */
[----:B------:R-:W-:Y:S02]  /*33c0*/  F2FP.BF16.F32.PACK_AB R5, R12, R5 ;  /* 0x000000050c05723e */ /* 0x000fe400000010ff */
[C---:B------:R-:W-:Y:S01]  /*33d0*/  FFMA.FTZ R6, R27.reuse, R57, -R6 ;  /* 0x000000391b067223 */ /* 0x040fe20000010806 */
[----:B------:R-:W-:Y:S01]  /*33e0*/  FFMA.FTZ R27, R27, R67, R26 ;  /* 0x000000431b1b7223 */ /* 0x000fe2000001001a */
[C---:B------:R-:W-:Y:S01]  /*33f0*/  LOP3.LUT R26, R7.reuse, 0xffff0000, RZ, 0xc0, !PT ;  /* 0xffff0000071a7812 */ /* 0x040fe200078ec0ff */
[----:B------:R-:W-:-:S03]  /*3400*/  IMAD.U32 R7, R7, 0x10000, RZ ;  /* 0x0001000007077824 */ /* 0x000fc600078e00ff */
[----:B------:R-:W-:Y:S01]  /*3410*/  F2FP.BF16.F32.PACK_AB R6, R27, R6 ;  /* 0x000000061b06723e */ /* 0x000fe200000010ff */
[C---:B------:R-:W-:Y:S01]  /*3420*/  FMUL.FTZ R70, R26.reuse, R66 ;  /* 0x000000421a467220 */ /* 0x040fe20000410000 */
[----:B------:R-:W-:-:S03]  /*3430*/  FMUL.FTZ R57, R26, R56 ;  /* 0x000000381a397220 */ /* 0x000fc60000410000 */
[C---:B------:R-:W-:Y:S01]  /*3440*/  FFMA.FTZ R70, R7.reuse, R56, -R70 ;  /* 0x0000003807467223 */ /* 0x040fe20000010846 */
[----:B------:R-:W-:Y:S01]  /*3450*/  FFMA.FTZ R67, R7, R66, R57 ;  /* 0x0000004207437223 */ /* 0x000fe20000010039 */
[C---:B------:R-:W-:Y:S01]  /*3460*/  LOP3.LUT R7, R4.reuse, 0xffff0000, RZ, 0xc0, !PT ;  /* 0xffff000004077812 */ /* 0x040fe200078ec0ff */
[----:B------:R-:W-:-:S04]  /*3470*/  IMAD.U32 R4, R4, 0x10000, RZ ;  /* 0x0001000004047824 */ /* 0x000fc800078e00ff */
[C---:B------:R-:W-:Y:S01]  /*3480*/  FMUL.FTZ R57, R7.reuse, R15 ;  /* 0x0000000f07397220 */ /* 0x040fe20000410000 */
[-C--:B------:R-:W-:Y:S01]  /*3490*/  FMUL.FTZ R26, R7, R13.reuse ;  /* 0x0000000d071a7220 */ /* 0x080fe20000410000 */
[----:B------:R-:W-:Y:S02]  /*34a0*/  F2FP.BF16.F32.PACK_AB R7, R67, R70 ;  /* 0x000000464307723e */ /* 0x000fe400000010ff */
[C---:B------:R-:W-:Y:S01]  /*34b0*/  FFMA.FTZ R57, R4.reuse, R13, -R57 ;  /* 0x0000000d04397223 */ /* 0x040fe20000010839 */
[----:B------:R-:W-:-:S05]  /*34c0*/  FFMA.FTZ R26, R4, R15, R26 ;  /* 0x0000000f041a7223 */ /* 0x000fca000001001a */
[----:B------:R-:W-:-:S07]  /*34d0*/  F2FP.BF16.F32.PACK_AB R4, R26, R57 ;  /* 0x000000391a04723e */ /* 0x000fce00000010ff */
.L_x_1274:
[----:B------:R-:W-:Y:S05]  /*34e0*/  BSYNC B2 ;  /* 0x0000000000027941 */ /* 0x000fea0003800000 */
.L_x_1273:
[----:B0-----:R4:W-:Y:S02]  /*34f0*/  ST.E.128 desc[UR42][R10.64], R4 ;  /* 0x000000040a007985 */ /* 0x0019e4000c101d2a */
.L_x_1272:
[----:B------:R-:W-:Y:S05]  /*3500*/  BSYNC B1 ;  /* 0x0000000000017941 */ /* 0x000fea0003800000 */
.L_x_1271:
        /* <DEDUP_REMOVED lines=58> */
.L_x_1276:
[----:B------:R-:W-:Y:S05]  /*38b0*/  BSYNC B1 ;  /* 0x0000000000017941 */ /* 0x000fea0003800000 */
.L_x_1275:
[----:B--2---:R2:W-:Y:S01]  /*38c0*/  ST.E.128 desc[UR42][R10.64], R4 ;  /* 0x000000040a007985 */ /* 0x0045e2000c101d2a */
[----:B------:R-:W-:Y:S05]  /*38d0*/  BRA `(.L_x_1270) ;  /* 0x0000000c00a47947 */ /* 0x000fea0003800000 */
.L_x_1263:
        /* <DEDUP_REMOVED lines=43> */
.L_x_1277:
[----:B------:R-:W-:Y:S01]  /*3b90*/  IMAD R58, R23, 0x8, R2 ;  /* 0x00000008173a7824 */ /* 0x000fe200078e0202 */
[----:B------:R-:W-:Y:S01]  /*3ba0*/  SHF.L.U32 R65, R187, 0x1f, RZ ;  /* 0x0000001fbb417819 */ /* 0x000fe200000006ff */
[----:B------:R-:W-:Y:S03]  /*3bb0*/  BSSY B1, `(.L_x_1278) ;  /* 0x0000003000017945 */ /* 0x000fe60003800000 */
[----:B------:R-:W0:Y:S02]  /*3bc0*/  SYNCS.PHASECHK.TRANS64.TRYWAIT P4, [R58+URZ+0x38890], R65 ;  /* 0x038890413a0075a7 */ /* 0x000e24000808017f */
[----:B0-----:R-:W-:Y:S05]  /*3bd0*/  @!P4 BRA `(.L_x_1279) ;  /* 0x000001a80024c947 */ /* 0x001fea0003800000 */
.L_x_1520:
[----:B------:R-:W-:Y:S05]  /*3be0*/  BSYNC B1 ;  /* 0x0000000000017941 */ /* 0x000fea0003800000 */
.L_x_1278:
[----:B------:R-:W-:-:S03]  /*3bf0*/  UMOV UR4, 0xffffffff ;  /* 0xffffffff00047882 */ /* 0x000fc60000000000 */
[----:B------:R-:W-:Y:S05]  /*3c00*/  BRA.DIV UR4, `(.L_x_1280) ;  /* 0x000001aa042c7947 */ /* 0x000fea000b800000 */
[----:B------:R1:W2:Y:S04]  /*3c10*/  SHFL.IDX PT, R56, R13, RZ, 0x1c1f ;  /* 0x001c1fff0d387589 */ /* 0x0002a800000e0000 */
[----:B------:R-:W3:Y:S02]  /*3c20*/  SHFL.IDX PT, R67, R67, RZ, 0x1c1f ;  /* 0x001c1fff43437589 */ /* 0x000ee400000e0000 */
.L_x_1524:
[----:B------:R-:W-:-:S13]  /*3c30*/  ISETP.GE.OR P4, PT, R185, R63, P0 ;  /* 0x0000003fb900720c */ /* 0x000fda0000786670 */
[----:B------:R-:W-:Y:S05]  /*3c40*/  @P4 BRA `(.L_x_1270) ;  /* 0x0000000800c84947 */ /* 0x000fea0003800000 */
[----:B------:R-:W4:Y:S01]  /*3c50*/  LDC R66, c[0x0][0x2f4] ;  /* 0x0000bd00ff427b82 */ /* 0x000f220000000800 */
[----:B------:R-:W-:Y:S01]  /*3c60*/  LOP3.LUT P5, RZ, R16, 0x1, RZ, 0xc0, !PT ;  /* 0x0000000110ff7812 */ /* 0x000fe200078ac0ff */
[----:B------:R-:W-:Y:S01]  /*3c70*/  BSSY B1, `(.L_x_1281) ;  /* 0x0000070000017945 */ /* 0x000fe20003800000 */
        /* <DEDUP_REMOVED lines=8> */
[----:B------:R-:W-:Y:S01]  /*3d00*/  LOP3.LUT R8, R9, R42, RZ, 0x3c, !PT ;  /* 0x0000002a09087212 */ /* 0x000fe200078e3cff */
[----:B------:R-:W-:-:S04]  /*3d10*/  IMAD.IADD R9, R55, 0x1, R64 ;  /* 0x0000000137097824 */ /* 0x000fc800078e0240 */
[----:B------:R-:W-:Y:S02]  /*3d20*/  IMAD R11, R223, 0x200, R8 ;  /* 0x00000200df0b7824 */ /* 0x000fe400078e0208 */
[----:B------:R-:W-:Y:S02]  /*3d30*/  IMAD R9, R9, 0x2, R2 ;  /* 0x0000000209097824 */ /* 0x000fe400078e0202 */
[----:B------:R-:W-:-:S04]  /*3d40*/  IMAD.IADD R11, R64, 0x1, R11 ;  /* 0x00000001400b7824 */ /* 0x000fc800078e020b */
[----:B------:R-:W-:Y:S02]  /*3d50*/  IMAD R12, R11, 0x2, R2 ;  /* 0x000000020b0c7824 */ /* 0x000fe400078e0202 */
[----:B------:R-:W4:Y:S04]  /*3d60*/  LDS.128 R8, [R9+0x22400] ;  /* 0x0224000009087984 */ /* 0x000f280000000c00 */
[----:B-1----:R-:W1:Y:S01]  /*3d70*/  LDS.128 R12, [R12+0x22400] ;  /* 0x022400000c0c7984 */ /* 0x002e620000000c00 */
[----:B------:R-:W-:Y:S05]  /*3d80*/  @P2 BRA `(.L_x_1282) ;  /* 0x0000000400782947 */ /* 0x000fea0003800000 */
[----:B------:R-:W-:Y:S01]  /*3d90*/  SHF.R.U32.HI R72, RZ, 0x10, R25 ;  /* 0x00000010ff487819 */ /* 0x000fe20000011619 */
[----:B-1----:R-:W-:Y:S01]  /*3da0*/  IMAD.U32 R64, R13, 0x10000, RZ ;  /* 0x000100000d407824 */ /* 0x002fe200078e00ff */
[----:B------:R-:W-:Y:S02]  /*3db0*/  SHF.R.U32.HI R69, RZ, 0x10, R5 ;  /* 0x00000010ff457819 */ /* 0x000fe40000011605 */
[C---:B------:R-:W-:Y:S02]  /*3dc0*/  PRMT R72, R68.reuse, 0x5432, R72 ;  /* 0x0000543244487816 */ /* 0x040fe40000000048 */
[----:B------:R-:W-:Y:S01]  /*3dd0*/  PRMT R69, R68, 0x5410, R69 ;  /* 0x0000541044457816 */ /* 0x000fe20000000045 */
[----:B----4-:R-:W-:Y:S01]  /*3de0*/  IMAD.U32 R68, R9, 0x10000, RZ ;  /* 0x0001000009447824 */ /* 0x010fe200078e00ff */
        /* <DEDUP_REMOVED lines=88> */
.L_x_1282:
[----:B------:R-:W-:Y:S05]  /*4370*/  BSYNC B1 ;  /* 0x0000000000017941 */ /* 0x000fea0003800000 */
.L_x_1281:
[----:B---3--:R-:W-:-:S04]  /*4380*/  LEA R4, P2, R51, R67, 0x1 ;  /* 0x0000004333047211 */ /* 0x008fc800078408ff */
[----:B--2---:R-:W-:Y:S02]  /*4390*/  LEA.HI.X R5, R51, R56, R54, 0x1, P2 ;  /* 0x0000003833057211 */ /* 0x004fe400010f0c36 */
[----:B------:R-:W-:-:S03]  /*43a0*/  ISETP.GE.AND P2, PT, R57, R66, PT ;  /* 0x000000423900720c */ /* 0x000fc60003f46270 */
[----:B----4-:R2:W-:Y:S02]  /*43b0*/  ST.E.128 desc[UR42][R4.64], R8 ;  /* 0x0000000804007985 */ /* 0x0105e4000c101d2a */
[----:B--2---:R-:W-:Y:S02]  /*43c0*/  IMAD.MOV.U32 R4, RZ, RZ, R67 ;  /* 0x000000ffff047224 */ /* 0x004fe400078e0043 */
[----:B------:R-:W-:-:S06]  /*43d0*/  IMAD.MOV.U32 R5, RZ, RZ, R56 ;  /* 0x000000ffff057224 */ /* 0x000fcc00078e0038 */
[----:B------:R-:W-:Y:S05]  /*43e0*/  @P2 BRA `(.L_x_1270) ;  /* 0x0000000000e02947 */ /* 0x000fea0003800000 */
[----:B------:R-:W-:-:S05]  /*43f0*/  IMAD.WIDE R4, R57, 0x2, R4 ;  /* 0x0000000239047825 */ /* 0x000fca00078e0204 */
[----:B-1----:R1:W-:Y:S01]  /*4400*/  ST.E.128 desc[UR42][R4.64], R12 ;  /* 0x0000000c04007985 */ /* 0x0023e2000c101d2a */
[----:B------:R-:W-:Y:S05]  /*4410*/  BRA `(.L_x_1270) ;  /* 0x0000000000d47947 */ /* 0x000fea0003800000 */
.L_x_1262:
[----:B------:R-:W-:-:S06]  /*4420*/  UISETP.NE.AND UP0, UPT, UR37, 0x3, UPT ;  /* 0x000000032500788c */ /* 0x000fcc000bf05270 */
[----:B------:R-:W-:-:S13]  /*4430*/  PLOP3.LUT P3, PT, PT, PT, UP0, 0x80, 0x0 ;  /* 0x000000000000781c */ /* 0x000fda0003f6f008 */
[----:B------:R-:W-:Y:S05]  /*4440*/  @!P3 BRA `(.L_x_1283) ;  /* 0x000000000004b947 */ /* 0x000fea0003800000 */
[----:B------:R-:W-:Y:S01]  /*4450*/  BPT.TRAP 0x1 ;  /* 0x000000040000795c */ /* 0x000fe20000300000 */
.L_x_1283:
[----:B------:R-:W-:Y:S01]  /*4460*/  IMAD R58, R23, 0x8, R2 ;  /* 0x00000008173a7824 */ /* 0x000fe200078e0202 */
[----:B------:R-:W-:Y:S01]  /*4470*/  SHF.L.U32 R65, R187, 0x1f, RZ ;  /* 0x0000001fbb417819 */ /* 0x000fe200000006ff */
[----:B------:R-:W-:Y:S01]  /*4480*/  BSSY B1, `(.L_x_1284) ;  /* 0x0000004000017945 */ /* 0x000fe20003800000 */
[----:B------:R-:W-:Y:S02]  /*4490*/  SHF.R.S32.HI R62, RZ, 0x1f, R60 ;  /* 0x0000001fff3e7819 */ /* 0x000fe4000001143c */
[----:B------:R-:W1:Y:S02]  /*44a0*/  SYNCS.PHASECHK.TRANS64.TRYWAIT P2, [R58+URZ+0x38890], R65 ;  /* 0x038890413a0075a7 */ /* 0x000e64000804017f */
[----:B-1----:R-:W-:Y:S05]  /*44b0*/  @!P2 BRA `(.L_x_1285) ;  /* 0x000001a00048a947 */ /* 0x002fea0003800000 */
.L_x_1525:
[----:B------:R-:W-:Y:S05]  /*44c0*/  BSYNC B1 ;  /* 0x0000000000017941 */ /* 0x000fea0003800000 */
.L_x_1284:
        /* <DEDUP_REMOVED lines=24> */
.L_x_1529:
        /* <DEDUP_REMOVED lines=18> */
.L_x_1270:
[----:B------:R-:W-:Y:S05]  /*4770*/  BSYNC B0 ;  /* 0x0000000000007941 */ /* 0x000fea0003800000 */
.L_x_1261:
        /* <DEDUP_REMOVED lines=17> */
.L_x_1288:
[----:B------:R-:W-:Y:S05]  /*4890*/  BSYNC B0 ;  /* 0x0000000000007941 */ /* 0x000fea0003800000 */
.L_x_1287:
[----:B------:R-:W1:Y:S01]  /*48a0*/  SYNCS.PHASECHK.TRANS64.TRYWAIT P3, [R58+URZ+0x388b0], R65 ;  /* 0x0388b0413a0075a7 */ /* 0x000e62000806017f */
[----:B------:R-:W-:Y:S04]  /*48b0*/  BSSY B0, `(.L_x_1289) ;  /* 0x0000002000007945 */ /* 0x000fe80003800000 */
[----:B-1----:R-:W-:Y:S05]  /*48c0*/  @!P3 BRA `(.L_x_1290) ;  /* 0x0000019c009cb947 */ /* 0x002fea0003800000 */
.L_x_1530:
[----:B------:R-:W-:Y:S05]  /*48d0*/  BSYNC B0 ;  /* 0x0000000000007941 */ /* 0x000fea0003800000 */
.L_x_1289:
        /* <DEDUP_REMOVED lines=21> */
[----:B------:R-:W4:Y:S04]  /*4a30*/  LDL R64, [R1] ;  /* 0x0000000001407983 */ /* 0x000f280000100800 */
[----:B------:R-:W5:Y:S04]  /*4a40*/  LDL R57, [R1+0x4] ;  /* 0x0000040001397983 */ /* 0x000f680000100800 */
[----:B------:R-:W5:Y:S01]  /*4a50*/  LDL R56, [R1+0x8] ;  /* 0x0000080001387983 */ /* 0x000f620000100800 */
[----:B------:R-:W-:Y:S01]  /*4a60*/  LOP3.LUT P3, RZ, R191, 0x4, RZ, 0xc0, !PT ;  /* 0x00000004bfff7812 */ /* 0x000fe2000786c0ff */
[----:B------:R-:W-:Y:S01]  /*4a70*/  IMAD R5, R23, 0x8000, R46 ;  /* 0x0000800017057824 */ /* 0x000fe200078e022e */
[----:B------:R-:W-:Y:S01]  /*4a80*/  ULDC UR4, c[0x0][0x320] ;  /* 0x0000c80000047ab9 */ /* 0x000fe20000000800 */
[----:B------:R-:W5:Y:S02]  /*4a90*/  LDL R27, [R1+0xc] ;  /* 0x00000c00011b7983 */ /* 0x000f640000100800 */
[----:B------:R-:W-:-:S02]  /*4aa0*/  VIADD R15, R5, 0x20 ;  /* 0x00000020050f7836 */ /* 0x000fc40000000000 */
[----:B------:R-:W5:Y:S01]  /*4ab0*/  LDL R26, [R1+0x10] ;  /* 0x00001000011a7983 */ /* 0x000f620000100800 */
[C-C-:B---3--:R-:W-:Y:S01]  /*4ac0*/  IMAD R14, R5.reuse, 0x2, R2.reuse ;  /* 0x00000002050e7824 */ /* 0x148fe200078e0202 */
[----:B------:R-:W-:Y:S02]  /*4ad0*/  ISETP.GE.AND P5, PT, R22, UR4, PT ;  /* 0x0000000416007c0c */ /* 0x000fe4000bfa6270 */
[----:B------:R-:W3:Y:S02]  /*4ae0*/  LDL R61, [R1+0x14] ;  /* 0x00001400013d7983 */ /* 0x000ee40000100800 */
[----:B------:R-:W-:Y:S01]  /*4af0*/  @P3 VIADD R15, R5, 0xffffffe0 ;  /* 0xffffffe0050f3836 */ /* 0x000fe20000000000 */
[----:B------:R-:W-:Y:S01]  /*4b00*/  ISETP.GE.AND P3, PT, R18, UR4, PT ;  /* 0x0000000412007c0c */ /* 0x000fe2000bf66270 */
[----:B------:R-:W3:Y:S02]  /*4b10*/  LDL R60, [R1+0x18] ;  /* 0x00001800013c7983 */ /* 0x000ee40000100800 */
[----:B------:R-:W-:-:S02]  /*4b20*/  IMAD R15, R15, 0x2, R2 ;  /* 0x000000020f0f7824 */ /* 0x000fc400078e0202 */
[----:B------:R-:W3:Y:S08]  /*4b30*/  LDL R59, [R1+0x1c] ;  /* 0x00001c00013b7983 */ /* 0x000ef00000100800 */
[----:B------:R-:W1:Y:S01]  /*4b40*/  @!P3 LDS.128 R4, [R14+0x400] ;  /* 0x000400000e04b984 */ /* 0x000e620000000c00 */
[----:B0-----:R-:W-:-:S04]  /*4b50*/  @!P3 LEA R8, P4, R18, R25, 0x1 ;  /* 0x000000191208b211 */ /* 0x001fc800078808ff */
[----:B--2---:R-:W-:Y:S02]  /*4b60*/  @!P3 LEA.HI.X R9, R18, R24, R19, 0x1, P4 ;  /* 0x000000181209b211 */ /* 0x004fe400020f0c13 */
[----:B------:R-:W-:-:S04]  /*4b70*/  @!P5 LEA R12, P4, R22, R25, 0x1 ;  /* 0x00000019160cd211 */ /* 0x000fc800078808ff */
[----:B------:R-:W-:Y:S02]  /*4b80*/  @!P5 LEA.HI.X R13, R22, R24, R193, 0x1, P4 ;  /* 0x00000018160dd211 */ /* 0x000fe400020f0cc1 */
[C---:B------:R-:W-:Y:S01]  /*4b90*/  ISETP.GE.AND P4, PT, R214.reuse, UR4, PT ;  /* 0x00000004d6007c0c */ /* 0x040fe2000bf86270 */
[----:B-1----:R0:W-:Y:S04]  /*4ba0*/  @!P3 ST.E.128 desc[UR42][R8.64], R4 ;  /* 0x000000040800b985 */ /* 0x0021e8000c101d2a */
[----:B------:R-:W1:Y:S08]  /*4bb0*/  @!P5 LDS.128 R4, [R15+0x400] ;  /* 0x000400000f04d984 */ /* 0x000e700000000c00 */
[----:B0-----:R-:W-:-:S05]  /*4bc0*/  @!P4 LEA R8, P3, R214, R25, 0x1 ;  /* 0x00000019d608c211 */ /* 0x001fca00078608ff */
[----:B------:R-:W-:Y:S01]  /*4bd0*/  @!P4 IMAD.X R9, R24, 0x1, R228, P3 ;  /* 0x000000011809c824 */ /* 0x000fe200018e06e4 */
[----:B------:R-:W-:-:S13]  /*4be0*/  ISETP.GE.AND P3, PT, R213, UR4, PT ;  /* 0x00000004d5007c0c */ /* 0x000fda000bf66270 */
[----:B------:R-:W-:-:S05]  /*4bf0*/  @!P3 LEA R10, P6, R213, R25, 0x1 ;  /* 0x00000019d50ab211 */ /* 0x000fca00078c08ff */
[----:B------:R-:W-:Y:S01]  /*4c00*/  @!P3 IMAD.X R11, R24, 0x1, R229, P6 ;  /* 0x00000001180bb824 */ /* 0x000fe200030e06e5 */
[----:B-1----:R0:W-:Y:S01]  /*4c10*/  @!P5 ST.E.128 desc[UR42][R12.64], R4 ;  /* 0x000000040c00d985 */ /* 0x0021e2000c101d2a */
[----:B------:R-:W-:-:S03]  /*4c20*/  ISETP.GE.AND P5, PT, R212, UR4, PT ;  /* 0x00000004d4007c0c */ /* 0x000fc6000bfa6270 */
[----:B------:R-:W1:Y:S10]  /*4c30*/  @!P4 LDS.128 R4, [R14+0x2400] ;  /* 0x002400000e04c984 */ /* 0x000e740000000c00 */
[----:B0-----:R-:W-:Y:S01]  /*4c40*/  @!P5 LEA R12, P6, R212, R25, 0x1 ;  /* 0x00000019d40cd211 */ /* 0x001fe200078c08ff */
[----:B-1----:R-:W-:Y:S04]  /*4c50*/  @!P4 ST.E.128 desc[UR42][R8.64], R4 ;  /* 0x000000040800c985 */ /* 0x002fe8000c101d2a */
[----:B------:R-:W0:Y:S01]  /*4c60*/  @!P3 LDS.128 R4, [R15+0x2400] ;  /* 0x002400000f04b984 */ /* 0x000e220000000c00 */
[----:B------:R-:W-:-:S03]  /*4c70*/  ISETP.GE.AND P4, PT, R211, UR4, PT ;  /* 0x00000004d3007c0c */ /* 0x000fc6000bf86270 */
[----:B0-----:R-:W-:Y:S04]  /*4c80*/  @!P3 ST.E.128 desc[UR42][R10.64], R4 ;  /* 0x000000040a00b985 */ /* 0x001fe8000c101d2a */
[----:B------:R-:W0:Y:S01]  /*4c90*/  @!P5 LDS.128 R4, [R14+0x4400] ;  /* 0x004400000e04d984 */ /* 0x000e220000000c00 */
[----:B------:R-:W-:Y:S01]  /*4ca0*/  ISETP.GE.AND P3, PT, R210, UR4, PT ;  /* 0x00000004d2007c0c */ /* 0x000fe2000bf66270 */
[----:B----4-:R-:W-:-:S05]  /*4cb0*/  @!P5 IMAD.X R13, R24, 0x1, R64, P6 ;  /* 0x00000001180dd824 */ /* 0x010fca00030e0640 */
[----:B0-----:R-:W-:Y:S04]  /*4cc0*/  @!P5 ST.E.128 desc[UR42][R12.64], R4 ;  /* 0x000000040c00d985 */ /* 0x001fe8000c101d2a */
[----:B------:R-:W0:Y:S01]  /*4cd0*/  @!P4 LDS.128 R4, [R15+0x4400] ;  /* 0x004400000f04c984 */ /* 0x000e220000000c00 */
[----:B------:R-:W-:-:S05]  /*4ce0*/  @!P4 LEA R8, P6, R211, R25, 0x1 ;  /* 0x00000019d308c211 */ /* 0x000fca00078c08ff */
[----:B-----5:R-:W-:Y:S02]  /*4cf0*/  @!P4 IMAD.X R9, R24, 0x1, R57, P6 ;  /* 0x000000011809c824 */ /* 0x020fe400030e0639 */
[----:B------:R-:W2:Y:S01]  /*4d00*/  LDL R57, [R1+0x20] ;  /* 0x0000200001397983 */ /* 0x000ea20000100800 */
[----:B------:R-:W-:-:S05]  /*4d10*/  @!P3 LEA R10, P6, R210, R25, 0x1 ;  /* 0x00000019d20ab211 */ /* 0x000fca00078c08ff */
[----:B------:R-:W-:Y:S02]  /*4d20*/  @!P3 IMAD.X R11, R24, 0x1, R56, P6 ;  /* 0x00000001180bb824 */ /* 0x000fe400030e0638 */
[----:B------:R-:W4:Y:S04]  /*4d30*/  LDL R56, [R1+0x24] ;  /* 0x0000240001387983 */ /* 0x000f280000100800 */
[----:B0-----:R-:W-:Y:S04]  /*4d40*/  @!P4 ST.E.128 desc[UR42][R8.64], R4 ;  /* 0x000000040800c985 */ /* 0x001fe8000c101d2a */
[----:B------:R-:W0:Y:S01]  /*4d50*/  @!P3 LDS.128 R4, [R14+0x6400] ;  /* 0x006400000e04b984 */ /* 0x000e220000000c00 */
[----:B------:R-:W-:-:S13]  /*4d60*/  ISETP.GE.AND P5, PT, R209, UR4, PT ;  /* 0x00000004d1007c0c */ /* 0x000fda000bfa6270 */
[----:B------:R-:W-:Y:S01]  /*4d70*/  @!P5 LEA R12, P6, R209, R25, 0x1 ;  /* 0x00000019d10cd211 */ /* 0x000fe200078c08ff */
[----:B0-----:R-:W-:Y:S04]  /*4d80*/  @!P3 ST.E.128 desc[UR42][R10.64], R4 ;  /* 0x000000040a00b985 */ /* 0x001fe8000c101d2a */
[----:B------:R-:W0:Y:S01]  /*4d90*/  @!P5 LDS.128 R4, [R15+0x6400] ;  /* 0x006400000f04d984 */ /* 0x000e220000000c00 */
[----:B------:R-:W-:-:S03]  /*4da0*/  @!P5 IMAD.X R13, R24, 0x1, R27, P6 ;  /* 0x00000001180dd824 */ /* 0x000fc600030e061b */
[----:B------:R-:W5:Y:S01]  /*4db0*/  LDL R27, [R1+0x28] ;  /* 0x00002800011b7983 */ /* 0x000f620000100800 */
[----:B------:R-:W-:-:S13]  /*4dc0*/  ISETP.GE.AND P4, PT, R208, UR4, PT ;  /* 0x00000004d0007c0c */ /* 0x000fda000bf86270 */
[----:B------:R-:W-:Y:S01]  /*4dd0*/  @!P4 LEA R8, P6, R208, R25, 0x1 ;  /* 0x00000019d008c211 */ /* 0x000fe200078c08ff */
[----:B0-----:R-:W-:Y:S04]  /*4de0*/  @!P5 ST.E.128 desc[UR42][R12.64], R4 ;  /* 0x000000040c00d985 */ /* 0x001fe8000c101d2a */
[----:B------:R-:W0:Y:S01]  /*4df0*/  @!P4 LDS.128 R4, [R14+0x8400] ;  /* 0x008400000e04c984 */ /* 0x000e220000000c00 */
[----:B------:R-:W-:-:S03]  /*4e00*/  @!P4 IMAD.X R9, R24, 0x1, R26, P6 ;  /* 0x000000011809c824 */ /* 0x000fc600030e061a */
[----:B------:R-:W5:Y:S01]  /*4e10*/  LDL R26, [R1+0x2c] ;  /* 0x00002c00011a7983 */ /* 0x000f620000100800 */
[C---:B------:R-:W-:Y:S02]  /*4e20*/  ISETP.GE.AND P3, PT, R207.reuse, UR4, PT ;  /* 0x00000004cf007c0c */ /* 0x040fe4000bf66270 */
[----:B------:R-:W-:Y:S01]  /*4e30*/  ISETP.GE.AND P5, PT, R206, UR4, PT ;  /* 0x00000004ce007c0c */ /* 0x000fe2000bfa6270 */
[----:B0-----:R-:W-:Y:S10]  /*4e40*/  @!P4 ST.E.128 desc[UR42][R8.64], R4 ;  /* 0x000000040800c985 */ /* 0x001ff4000c101d2a */
[----:B------:R-:W0:Y:S01]  /*4e50*/  @!P3 LDS.128 R4, [R15+0x8400] ;  /* 0x008400000f04b984 */ /* 0x000e220000000c00 */
[----:B------:R-:W-:-:S05]  /*4e60*/  @!P3 LEA R10, P6, R207, R25, 0x1 ;  /* 0x00000019cf0ab211 */ /* 0x000fca00078c08ff */
[----:B---3--:R-:W-:Y:S01]  /*4e70*/  @!P3 IMAD.X R11, R24, 0x1, R61, P6 ;  /* 0x00000001180bb824 */ /* 0x008fe200030e063d */
[----:B------:R-:W-:Y:S02]  /*4e80*/  ISETP.GE.AND P4, PT, R203, UR4, PT ;  /* 0x00000004cb007c0c */ /* 0x000fe4000bf86270 */
[----:B------:R-:W-:Y:S02]  /*4e90*/  @!P5 LEA R12, P6, R206, R25, 0x1 ;  /* 0x00000019ce0cd211 */ /* 0x000fe400078c08ff */
[----:B0-----:R-:W-:Y:S04]  /*4ea0*/  @!P3 ST.E.128 desc[UR42][R10.64], R4 ;  /* 0x000000040a00b985 */ /* 0x001fe8000c101d2a */
[----:B------:R-:W0:Y:S01]  /*4eb0*/  @!P5 LDS.128 R4, [R14+0xa400] ;  /* 0x00a400000e04d984 */ /* 0x000e220000000c00 */
[----:B------:R-:W-:Y:S01]  /*4ec0*/  @!P5 IMAD.X R13, R24, 0x1, R60, P6 ;  /* 0x00000001180dd824 */ /* 0x000fe200030e063c */
[----:B------:R-:W-:-:S03]  /*4ed0*/  ISETP.GE.AND P3, PT, R202, UR4, PT ;  /* 0x00000004ca007c0c */ /* 0x000fc6000bf66270 */
[----:B------:R-:W-:Y:S01]  /*4ee0*/  @!P4 LEA R8, P6, R203, R25, 0x1 ;  /* 0x00000019cb08c211 */ /* 0x000fe200078c08ff */
[----:B0-----:R-:W-:Y:S04]  /*4ef0*/  @!P5 ST.E.128 desc[UR42][R12.64], R4 ;  /* 0x000000040c00d985 */ /* 0x001fe8000c101d2a */
[----:B------:R-:W0:Y:S01]  /*4f00*/  @!P4 LDS.128 R4, [R15+0xa400] ;  /* 0x00a400000f04c984 */ /* 0x000e220000000c00 */
[----:B------:R-:W-:Y:S01]  /*4f10*/  @!P4 IMAD.X R9, R24, 0x1, R59, P6 ;  /* 0x000000011809c824 */ /* 0x000fe200030e063b */
[----:B------:R-:W-:-:S03]  /*4f20*/  ISETP.GE.AND P5, PT, R218, UR4, PT ;  /* 0x00000004da007c0c */ /* 0x000fc6000bfa6270 */
[----:B------:R-:W-:Y:S01]  /*4f30*/  @!P3 LEA R10, P6, R202, R25, 0x1 ;  /* 0x00000019ca0ab211 */ /* 0x000fe200078c08ff */
[----:B0-----:R-:W-:Y:S04]  /*4f40*/  @!P4 ST.E.128 desc[UR42][R8.64], R4 ;  /* 0x000000040800c985 */ /* 0x001fe8000c101d2a */
[----:B------:R-:W0:Y:S01]  /*4f50*/  @!P3 LDS.128 R4, [R14+0xc400] ;  /* 0x00c400000e04b984 */ /* 0x000e220000000c00 */
[----:B--2---:R-:W-:Y:S01]  /*4f60*/  @!P3 IMAD.X R11, R24, 0x1, R57, P6 ;  /* 0x00000001180bb824 */ /* 0x004fe200030e0639 */
[----:B------:R-:W-:-:S03]  /*4f70*/  ISETP.GE.AND P4, PT, R217, UR4, PT ;  /* 0x00000004d9007c0c */ /* 0x000fc6000bf86270 */
[----:B------:R-:W-:Y:S01]  /*4f80*/  @!P5 LEA R12, P6, R218, R25, 0x1 ;  /* 0x00000019da0cd211 */ /* 0x000fe200078c08ff */
[----:B0-----:R-:W-:Y:S04]  /*4f90*/  @!P3 ST.E.128 desc[UR42][R10.64], R4 ;  /* 0x000000040a00b985 */ /* 0x001fe8000c101d2a */
[----:B------:R-:W0:Y:S01]  /*4fa0*/  @!P5 LDS.128 R4, [R15+0xc400] ;  /* 0x00c400000f04d984 */ /* 0x000e220000000c00 */
[----:B----4-:R-:W-:Y:S01]  /*4fb0*/  @!P5 IMAD.X R13, R24, 0x1, R56, P6 ;  /* 0x00000001180dd824 */ /* 0x010fe200030e0638 */
[----:B------:R-:W-:-:S03]  /*4fc0*/  ISETP.GE.AND P3, PT, R216, UR4, PT ;  /* 0x00000004d8007c0c */ /* 0x000fc6000bf66270 */
[----:B------:R-:W-:Y:S01]  /*4fd0*/  @!P4 LEA R8, P6, R217, R25, 0x1 ;  /* 0x00000019d908c211 */ /* 0x000fe200078c08ff */
[----:B0-----:R-:W-:Y:S04]  /*4fe0*/  @!P5 ST.E.128 desc[UR42][R12.64], R4 ;  /* 0x000000040c00d985 */ /* 0x001fe8000c101d2a */
[----:B------:R-:W0:Y:S01]  /*4ff0*/  @!P4 LDS.128 R4, [R14+0xe400] ;  /* 0x00e400000e04c984 */ /* 0x000e220000000c00 */
[----:B-----5:R-:W-:-:S04]  /*5000*/  @!P4 IMAD.X R9, R24, 0x1, R27, P6 ;  /* 0x000000011809c824 */ /* 0x020fc800030e061b */
[----:B------:R-:W-:Y:S01]  /*5010*/  @!P3 LEA R10, P6, R216, R25, 0x1 ;  /* 0x00000019d80ab211 */ /* 0x000fe200078c08ff */
[----:B0-----:R-:W-:Y:S04]  /*5020*/  @!P4 ST.E.128 desc[UR42][R8.64], R4 ;  /* 0x000000040800c985 */ /* 0x001fe8000c101d2a */
[----:B------:R-:W0:Y:S01]  /*5030*/  @!P3 LDS.128 R4, [R15+0xe400] ;  /* 0x00e400000f04b984 */ /* 0x000e220000000c00 */
[----:B------:R-:W-:-:S05]  /*5040*/  @!P3 IMAD.X R11, R24, 0x1, R26, P6 ;  /* 0x00000001180bb824 */ /* 0x000fca00030e061a */
[----:B0-----:R4:W-:Y:S02]  /*5050*/  @!P3 ST.E.128 desc[UR42][R10.64], R4 ;  /* 0x000000040a00b985 */ /* 0x0019e4000c101d2a */
.L_x_1292:
[----:B------:R-:W-:Y:S05]  /*5060*/  BSYNC B0 ;  /* 0x0000000000007941 */ /* 0x000fea0003800000 */
.L_x_1291:
        /* <DEDUP_REMOVED lines=17> */
.L_x_1256:
[----:B------:R-:W-:Y:S04]  /*5180*/  BSSY B0, `(.L_x_1294) ;  /* 0x0000004000007945 */ /* 0x000fe80003800000 */
[----:B------:R-:W-:Y:S05]  /*5190*/  @P2 BRA `(.L_x_1295) ;  /* 0x0000000000082947 */ /* 0x000fea0003800000 */
[----:B------:R-:W4:Y:S02]  /*51a0*/  FENCE.VIEW.ASYNC.G ;  /* 0x00000000000073c6 */ /* 0x000f240000000100 */
[----:B----4-:R-:W-:Y:S06]  /*51b0*/  BAR.ARV 0xc, 0x180 ;  /* 0x0306000000007b1d */ /* 0x010fec0000002000 */
.L_x_1295:
[----:B------:R-:W-:Y:S05]  /*51c0*/  BSYNC B0 ;  /* 0x0000000000007941 */ /* 0x000fea0003800000 */
.L_x_1294:
        /* <DEDUP_REMOVED lines=15> */
[----:B------:R-:W-:Y:S02]  /*52c0*/  IABS R9, R10 ;  /* 0x0000000a00097213 */ /* 0x000fe40000000000 */
        /* <DEDUP_REMOVED lines=22> */
.L_x_1299:
[----:B------:R-:W-:Y:S05]  /*5430*/  BSYNC B0 ;  /* 0x0000000000007941 */ /* 0x000fea0003800000 */
.L_x_1298:
[----:B------:R-:W4:Y:S01]  /*5440*/  LDL R0, [R1+0x48] ;  /* 0x0000480001007983 */ /* 0x000f220000100800 */
[----:B------:R-:W-:Y:S02]  /*5450*/  PLOP3.LUT P0, PT, PT, PT, PT, 0x80, 0x0 ;  /* 0x000000000000781c */ /* 0x000fe40003f0f070 */
        /* <DEDUP_REMOVED lines=43> */
[----:B---3--:R-:W-:Y:S02]  /*5710*/  CS2R R66, SRZ ;  /* 0x0000000000427805 */ /* 0x008fe4000001ff00 */
[----:B------:R-:W-:Y:S02]  /*5720*/  CS2R R64, SRZ ;  /* 0x0000000000407805 */ /* 0x000fe4000001ff00 */
[----:B------:R-:W-:Y:S02]  /*5730*/  CS2R R62, SRZ ;  /* 0x00000000003e7805 */ /* 0x000fe4000001ff00 */
[----:B------:R-:W-:-:S02]  /*5740*/  CS2R R60, SRZ ;  /* 0x00000000003c7805 */ /* 0x000fc4000001ff00 */
[----:B-1----:R-:W-:Y:S02]  /*5750*/  CS2R R58, SRZ ;  /* 0x00000000003a7805 */ /* 0x002fe4000001ff00 */
        /* <DEDUP_REMOVED lines=22> */
[----:B------:R-:W-:Y:S02]  /*58c0*/  IMAD.MOV.U32 R7, RZ, RZ, 0x40000040 ;  /* 0x40000040ff077424 */ /* 0x000fe400078e00ff */
[----:B------:R-:W-:Y:S01]  /*58d0*/  IMAD.MOV.U32 R11, RZ, RZ, 0x40000040 ;  /* 0x40000040ff0b7424 */ /* 0x000fe200078e00ff */
[----:B------:R-:W-:Y:S01]  /*58e0*/  BAR.SYNC.DEFER_BLOCKING 0xe, 0x100 ;  /* 0x0384000000007b1d */ /* 0x000fe20000010000 */
[----:B------:R-:W-:Y:S01]  /*58f0*/  IMAD.MOV.U32 R9, RZ, RZ, 0x40000040 ;  /* 0x40000040ff097424 */ /* 0x000fe200078e00ff */
[----:B------:R-:W-:Y:S01]  /*5900*/  R2UR UR7, R7 ;  /* 0x00000000070772ca */ /* 0x000fe200000e0000 */
[----:B------:R-:W-:Y:S01]  /*5910*/  IMAD.MOV.U32 R7, RZ, RZ, 0x40000040 ;  /* 0x40000040ff077424 */ /* 0x000fe200078e00ff */
[----:B------:R-:W-:Y:S01]  /*5920*/  R2UR UR15, R11 ;  /* 0x000000000b0f72ca */ /* 0x000fe200000e0000 */
[----:B------:R-:W-:Y:S01]  /*5930*/  IMAD.MOV.U32 R11, RZ, RZ, 0x40000040 ;  /* 0x40000040ff0b7424 */ /* 0x000fe200078e00ff */
[----:B------:R-:W-:Y:S01]  /*5940*/  R2UR UR11, R9 ;  /* 0x00000000090b72ca */ /* 0x000fe200000e0000 */
[----:B------:R-:W-:-:S03]  /*5950*/  IMAD.MOV.U32 R9, RZ, RZ, 0x40000040 ;  /* 0x40000040ff097424 */ /* 0x000fc600078e00ff */
[----:B------:R-:W-:Y:S02]  /*5960*/  R2UR UR9, R11 ;  /* 0x000000000b0972ca */ /* 0x000fe400000e0000 */
[----:B------:R-:W-:Y:S01]  /*5970*/  R2UR UR13, R9 ;  /* 0x00000000090d72ca */ /* 0x000fe200000e0000 */
[----:B-----5:R-:W-:Y:S01]  /*5980*/  WARPGROUP.ARRIVE ;  /* 0x00000000000079c5 */ /* 0x020fe20000000000 */
[----:B--2---:R-:W0:Y:S02]  /*5990*/  SHFL.IDX PT, R4, R8, RZ, 0x1f ;  /* 0x00001fff08047589 */ /* 0x004e2400000e0000 */
[----:B0-----:R-:W-:-:S04]  /*59a0*/  LEA.HI R5, R4, R4, RZ, 0x1 ;  /* 0x0000000404057211 */ /* 0x001fc800078f08ff */
[----:B------:R-:W-:-:S05]  /*59b0*/  LOP3.LUT R5, R5, 0x1fffe, RZ, 0xc0, !PT ;  /* 0x0001fffe05057812 */ /* 0x000fca00078ec0ff */
[----:B------:R-:W-:Y:S02]  /*59c0*/  IMAD.IADD R5, R4, 0x1, -R5 ;  /* 0x0000000104057824 */ /* 0x000fe400078e0a05 */
[----:B------:R-:W-:Y:S02]  /*59d0*/  VIADD R4, R2, 0x36400 ;  /* 0x0003640002047836 */ /* 0x000fe40000000000 */
[----:B------:R-:W-:-:S03]  /*59e0*/  IMAD R5, R5, 0x8000, R2 ;  /* 0x0000800005057824 */ /* 0x000fc600078e0202 */
[----:B------:R-:W-:Y:S01]  /*59f0*/  SHF.R.U32.HI R4, RZ, 0x4, R4 ;  /* 0x00000004ff047819 */ /* 0x000fe20000011604 */
[----:B------:R-:W-:-:S03]  /*5a00*/  VIADD R5, R5, 0x400 ;  /* 0x0000040005057836 */ /* 0x000fc60000000000 */
[----:B------:R-:W-:Y:S02]  /*5a10*/  LOP3.LUT R4, R4, 0x3fff, RZ, 0xc0, !PT ;  /* 0x00003fff04047812 */ /* 0x000fe400078ec0ff */
[----:B------:R-:W-:Y:S02]  /*5a20*/  SHF.R.U32.HI R5, RZ, 0x4, R5 ;  /* 0x00000004ff057819 */ /* 0x000fe40000011605 */
[----:B------:R-:W-:Y:S02]  /*5a30*/  LOP3.LUT R4, R4, 0x10000, RZ, 0xfc, !PT ;  /* 0x0001000004047812 */ /* 0x000fe400078efcff */
[----:B------:R-:W-:Y:S02]  /*5a40*/  LOP3.LUT R5, R5, 0x3fff, RZ, 0xc0, !PT ;  /* 0x00003fff05057812 */ /* 0x000fe400078ec0ff */
[----:B------:R-:W-:Y:S02]  /*5a50*/  R2UR UR4, R4 ;  /* 0x00000000040472ca */ /* 0x000fe400000e0000 */
[----:B------:R-:W-:Y:S01]  /*5a60*/  LOP3.LUT R20, R5, 0x2000000, RZ, 0xfc, !PT ;  /* 0x0200000005147812 */ /* 0x000fe200078efcff */
[----:B------:R-:W-:-:S04]  /*5a70*/  IMAD.MOV.U32 R5, RZ, RZ, 0x40000040 ;  /* 0x40000040ff057424 */ /* 0x000fc800078e00ff */
[----:B------:R-:W-:Y:S01]  /*5a80*/  IMAD R6, R17, 0x1000, R20 ;  /* 0x0000100011067824 */ /* 0x000fe200078e0214 */
[----:B------:R-:W-:-:S03]  /*5a90*/  R2UR UR5, R5 ;  /* 0x00000000050572ca */ /* 0x000fc600000e0000 */
[C---:B------:R-:W-:Y:S01]  /*5aa0*/  VIADD R10, R6.reuse, 0x100 ;  /* 0x00000100060a7836 */ /* 0x040fe20000000000 */
[C---:B------:R-:W-:Y:S01]  /*5ab0*/  R2UR UR6, R6.reuse ;  /* 0x00000000060672ca */ /* 0x040fe200000e0000 */
[C---:B------:R-:W-:Y:S02]  /*5ac0*/  VIADD R8, R6.reuse, 0x80 ;  /* 0x0000008006087836 */ /* 0x040fe40000000000 */
[----:B------:R-:W-:Y:S01]  /*5ad0*/  VIADD R6, R6, 0x180 ;  /* 0x0000018006067836 */ /* 0x000fe20000000000 */
[----:B------:R-:W-:Y:S01]  /*5ae0*/  R2UR UR14, R10 ;  /* 0x000000000a0e72ca */ /* 0x000fe200000e0000 */
[----:B------:R-:W-:Y:S01]  /*5af0*/  VIADD R10, R4, 0x2 ;  /* 0x00000002040a7836 */ /* 0x000fe20000000000 */
[----:B------:R-:W-:Y:S01]  /*5b00*/  R2UR UR10, R8 ;  /* 0x00000000080a72ca */ /* 0x000fe200000e0000 */
[----:B------:R-:W-:-:S03]  /*5b10*/  VIADD R8, R4, 0x4 ;  /* 0x0000000404087836 */ /* 0x000fc60000000000 */
[----:B------:R-:W-:Y:S02]  /*5b20*/  R2UR UR8, R10 ;  /* 0x000000000a0872ca */ /* 0x000fe400000e0000 */
[----:B------:R-:W-:Y:S01]  /*5b30*/  R2UR UR12, R8 ;  /* 0x00000000080c72ca */ /* 0x000fe200000e0000 */
[----:B------:R-:W-:Y:S01]  /*5b40*/  HGMMA.64x256x16.F32.BF16 R24, gdesc[UR4].tnspB, RZ, !UPT, gsb0 ;  /* 0x43e00000041879f0 */ /* 0x000fe2000c0018ff */
[----:B------:R-:W-:Y:S01]  /*5b50*/  R2UR UR6, R6 ;  /* 0x00000000060672ca */ /* 0x000fe200000e0000 */
[----:B------:R-:W-:Y:S01]  /*5b60*/  IMAD.U32 R6, RZ, RZ, UR37 ;  /* 0x00000025ff067e24 */ /* 0x000fe2000f8e00ff */
[----:B------:R-:W-:Y:S01]  /*5b70*/  R2UR UR7, R7 ;  /* 0x00000000070772ca */ /* 0x000fe200000e0000 */
[----:B------:R-:W-:-:S03]  /*5b80*/  IMAD.MOV.U32 R7, RZ, RZ, 0x40000040 ;  /* 0x40000040ff077424 */ /* 0x000fc600078e00ff */
[----:B------:R-:W-:Y:S01]  /*5b90*/  ISETP.NE.AND P2, PT, R6, 0x3, PT ;  /* 0x000000030600780c */ /* 0x000fe20003f45270 */
[----:B------:R-:W-:Y:S01]  /*5ba0*/  VIADD R6, R4, 0x6 ;  /* 0x0000000604067836 */ /* 0x000fe20000000000 */
[----:B------:R-:W-:-:S04]  /*5bb0*/  R2UR UR5, R7 ;  /* 0x00000000070572ca */ /* 0x000fc800000e0000 */
[----:B------:R-:W-:Y:S01]  /*5bc0*/  R2UR UR4, R6 ;  /* 0x00000000060472ca */ /* 0x000fe200000e0000 */
[----:B------:R-:W-:Y:S02]  /*5bd0*/  WARPGROUP.DEPBAR.LE gsb0, 0x0 ;  /* 0x00008000000079c5 */ /* 0x000fe40000010000 */
[----:B------:R-:W-:-:S12]  /*5be0*/  WARPGROUP.ARRIVE ;  /* 0x00000000000079c5 */ /* 0x000fd80000000000 */
        /* <DEDUP_REMOVED lines=13> */
.L_x_1301:
[----:B------:R-:W-:Y:S01]  /*5cc0*/  VIADD R3, R3, 0xfffffffe ;  /* 0xfffffffe03037836 */ /* 0x000fe20000000000 */
[----:B------:R-:W-:Y:S01]  /*5cd0*/  BSSY B0, `(.L_x_1302) ;  /* 0x00000c1000007945 */ /* 0x000fe20003800000 */
[----:B------:R-:W-:-:S03]  /*5ce0*/  IMAD R12, R17, 0x8, R2 ;  /* 0x00000008110c7824 */ /* 0x000fc600078e0202 */
[----:B------:R-:W-:Y:S01]  /*5cf0*/  ISETP.GE.AND P0, PT, R3, R0, PT ;  /* 0x000000000300720c */ /* 0x000fe20003f06270 */
[----:B------:R-:W-:-:S05]  /*5d00*/  VIADD R12, R12, 0x38860 ;  /* 0x000388600c0c7836 */ /* 0x000fca0000000000 */
[----:B------:R-:W-:-:S04]  /*5d10*/  PRMT R12, R190, 0x654, R12 ;  /* 0x00000654be0c7816 */ /* 0x000fc8000000000c */
[----:B------:R0:W-:Y:S03]  /*5d20*/  SYNCS.ARRIVE.TRANS64.RED.A1T0 RZ, [R12+URZ], RZ ;  /* 0x000000ff0cff79a7 */ /* 0x0001e6000810043f */
[----:B------:R-:W-:Y:S05]  /*5d30*/  @!P0 BRA `(.L_x_1303) ;  /* 0x0000000800e88947 */ /* 0x000fea0003800000 */
.L_x_1305:
[----:B------:R-:W-:Y:S01]  /*5d40*/  BAR.SYNC.DEFER_BLOCKING 0xe, 0x100 ;  /* 0x0384000000007b1d */ /* 0x000fe20000010000 */
[C---:B01----:R-:W-:Y:S01]  /*5d50*/  IMAD R12, R17.reuse, 0x40, R195 ;  /* 0x00000040110c7824 */ /* 0x043fe200078e02c3 */
[----:B------:R-:W-:Y:S01]  /*5d60*/  R2UR UR4, R4 ;  /* 0x00000000040472ca */ /* 0x000fe200000e0000 */
[----:B------:R-:W-:Y:S01]  /*5d70*/  VIADD R17, R17, 0x1 ;  /* 0x0000000111117836 */ /* 0x000fe20000000000 */
[----:B------:R-:W-:Y:S01]  /*5d80*/  R2UR UR5, R5 ;  /* 0x00000000050572ca */ /* 0x000fe200000e0000 */
[----:B------:R-:W-:Y:S01]  /*5d90*/  IMAD R12, R12, 0x4, R2 ;  /* 0x000000040c0c7824 */ /* 0x000fe200078e0202 */
[----:B------:R-:W-:Y:S01]  /*5da0*/  ISETP.GT.AND P1, PT, R3, R0, PT ;  /* 0x000000000300720c */ /* 0x000fe20003f24270 */
[----:B------:R-:W-:Y:S01]  /*5db0*/  IMAD.MOV.U32 R15, RZ, RZ, 0x40000040 ;  /* 0x40000040ff0f7424 */ /* 0x000fe200078e00ff */
[----:B------:R-:W-:Y:S01]  /*5dc0*/  ISETP.NE.AND P0, PT, R17, 0x2, PT ;  /* 0x000000021100780c */ /* 0x000fe20003f05270 */
[----:B------:R-:W-:-:S03]  /*5dd0*/  VIADD R3, R3, 0xffffffff ;  /* 0xffffffff03037836 */ /* 0x000fc60000000000 */
[----:B------:R-:W-:Y:S01]  /*5de0*/  SEL R17, R17, RZ, P0 ;  /* 0x000000ff11117207 */ /* 0x000fe20000000000 */
        /* <DEDUP_REMOVED lines=130> */
[----:B------:R-:W-:-:S02]  /*6610*/  IMAD R12, R17, 0x1000, R20 ;  /* 0x00001000110c7824 */ /* 0x000fc400078e0214 */
[----:B------:R-:W-:Y:S02]  /*6620*/  IMAD.MOV.U32 R13, RZ, RZ, 0x40000040 ;  /* 0x40000040ff0d7424 */ /* 0x000fe400078e00ff */
[C---:B------:R-:W-:Y:S01]  /*6630*/  VIADD R14, R12.reuse, 0x80 ;  /* 0x000000800c0e7836 */ /* 0x040fe20000000000 */
[----:B------:R-:W-:Y:S01]  /*6640*/  R2UR UR6, R12 ;  /* 0x000000000c0672ca */ /* 0x000fe200000e0000 */
[----:B------:R-:W-:Y:S01]  /*6650*/  WARPGROUP.ARRIVE ;  /* 0x00000000000079c5 */ /* 0x000fe20000000000 */
[----:B------:R-:W-:Y:S01]  /*6660*/  R2UR UR7, R13 ;  /* 0x000000000d0772ca */ /* 0x000fe200000e0000 */
[----:B------:R-:W-:-:S12]  /*6670*/  IMAD.MOV.U32 R13, RZ, RZ, 0x40000040 ;  /* 0x40000040ff0d7424 */ /* 0x000fd800078e00ff */
[----:B------:R-:W-:Y:S01]  /*6680*/  HGMMA.64x256x16.F32.BF16 R24, gdesc[UR4].tnspB, R24, gsb0 ;  /* 0x43e00000041879f0 */ /* 0x000fe20008001818 */
[----:B------:R-:W-:Y:S01]  /*6690*/  R2UR UR6, R14 ;  /* 0x000000000e0672ca */ /* 0x000fe200000e0000 */
[----:B------:R-:W-:Y:S01]  /*66a0*/  VIADD R14, R12, 0x100 ;  /* 0x000001000c0e7836 */ /* 0x000fe20000000000 */
[----:B------:R-:W-:Y:S01]  /*66b0*/  R2UR UR7, R15 ;  /* 0x000000000f0772ca */ /* 0x000fe200000e0000 */
[----:B------:R-:W-:Y:S01]  /*66c0*/  IMAD.MOV.U32 R15, RZ, RZ, 0x40000040 ;  /* 0x40000040ff0f7424 */ /* 0x000fe200078e00ff */
[----:B------:R-:W-:Y:S01]  /*66d0*/  R2UR UR4, R10 ;  /* 0x000000000a0472ca */ /* 0x000fe200000e0000 */
[----:B------:R-:W-:Y:S01]  /*66e0*/  VIADD R12, R12, 0x180 ;  /* 0x000001800c0c7836 */ /* 0x000fe20000000000 */
[----:B------:R-:W-:Y:S01]  /*66f0*/  R2UR UR5, R11 ;  /* 0x000000000b0572ca */ /* 0x000fe200000e0000 */
[----:B------:R-:W-:Y:S02]  /*6700*/  WARPGROUP.DEPBAR.LE gsb0, 0x0 ;  /* 0x00008000000079c5 */ /* 0x000fe40000010000 */
[----:B------:R-:W-:-:S15]  /*6710*/  WARPGROUP.ARRIVE ;  /* 0x00000000000079c5 */ /* 0x000fde0000000000 */
[----:B------:R-:W-:-:S03]  /*6720*/  NOP ;  /* 0x0000000000007918 */ /* 0x000fc60000000000 */
[----:B------:R-:W-:Y:S01]  /*6730*/  HGMMA.64x256x16.F32.BF16 R24, gdesc[UR4].tnspB, R24, gsb0 ;  /* 0x43e00000041879f0 */ /* 0x000fe20008001818 */
[----:B------:R-:W-:Y:S02]  /*6740*/  R2UR UR6, R14 ;  /* 0x000000000e0672ca */ /* 0x000fe400000e0000 */
[----:B------:R-:W-:Y:S02]  /*6750*/  R2UR UR7, R15 ;  /* 0x000000000f0772ca */ /* 0x000fe400000e0000 */
[----:B------:R-:W-:Y:S02]  /*6760*/  R2UR UR4, R8 ;  /* 0x00000000080472ca */ /* 0x000fe400000e0000 */
        /* <DEDUP_REMOVED lines=8> */
[----:B------:R-:W-:Y:S02]  /*67f0*/  R2UR UR5, R7 ;  /* 0x00000000070572ca */ /* 0x000fe400000e0000 */
[----:B------:R-:W-:-:S04]  /*6800*/  SEL R12, RZ, 0x1, P0 ;  /* 0x00000001ff0c7807 */ /* 0x000fc80000000000 */
[----:B------:R-:W-:Y:S01]  /*6810*/  LOP3.LUT R186, R186, R12, RZ, 0x3c, !PT ;  /* 0x0000000cbaba7212 */ /* 0x000fe200078e3cff */
[----:B------:R-:W-:Y:S02]  /*6820*/  WARPGROUP.DEPBAR.LE gsb0, 0x0 ;  /* 0x00008000000079c5 */ /* 0x000fe40000010000 */
[----:B------:R-:W-:-:S12]  /*6830*/  WARPGROUP.ARRIVE ;  /* 0x00000000000079c5 */ /* 0x000fd80000000000 */
[----:B------:R-:W-:Y:S03]  /*6840*/  HGMMA.64x256x16.F32.BF16 R24, gdesc[UR4].tnspB, R24, gsb0 ;  /* 0x43e00000041879f0 */ /* 0x000fe60008001818 */
[----:B------:R-:W-:Y:S02]  /*6850*/  WARPGROUP.DEPBAR.LE gsb0, 0x0 ;  /* 0x00008000000079c5 */ /* 0x000fe40000010000 */
[----:B------:R-:W-:Y:S06]  /*6860*/  BAR.ARV 0xf, 0x100 ;  /* 0x03c4000000007b1d */ /* 0x000fec0000002000 */
[----:B------:R-:W-:Y:S05]  /*6870*/  @!P2 BRA `(.L_x_1304) ;  /* 0x000000000004a947 */ /* 0x000fea0003800000 */
[----:B------:R-:W-:Y:S01]  /*6880*/  BPT.TRAP 0x1 ;  /* 0x000000040000795c */ /* 0x000fe20000300000 */
.L_x_1304:
[----:B------:R-:W-:-:S04]  /*6890*/  IMAD R12, R17, 0x8, R2 ;  /* 0x00000008110c7824 */ /* 0x000fc800078e0202 */
[----:B------:R-:W-:-:S05]  /*68a0*/  VIADD R12, R12, 0x38860 ;  /* 0x000388600c0c7836 */ /* 0x000fca0000000000 */
[----:B------:R-:W-:-:S04]  /*68b0*/  PRMT R12, R190, 0x654, R12 ;  /* 0x00000654be0c7816 */ /* 0x000fc8000000000c */
[----:B------:R1:W-:Y:S01]  /*68c0*/  SYNCS.ARRIVE.TRANS64.RED.A1T0 RZ, [R12+URZ], RZ ;  /* 0x000000ff0cff79a7 */ /* 0x0003e2000810043f */
[----:B------:R-:W-:Y:S05]  /*68d0*/  @P1 BRA `(.L_x_1305) ;  /* 0xfffffff400181947 */ /* 0x000fea000383ffff */
.L_x_1303:
[----:B------:R-:W-:Y:S05]  /*68e0*/  BSYNC B0 ;  /* 0x0000000000007941 */ /* 0x000fea0003800000 */
.L_x_1302:
[----:B------:R-:W-:Y:S01]  /*68f0*/  BAR.SYNC.DEFER_BLOCKING 0xe, 0x100 ;  /* 0x0384000000007b1d */ /* 0x000fe20000010000 */
[C---:B------:R-:W-:Y:S01]  /*6900*/  IMAD R0, R17.reuse, 0x40, R195 ;  /* 0x0000004011007824 */ /* 0x040fe200078e02c3 */
[----:B------:R-:W-:Y:S01]  /*6910*/  PLOP3.LUT P0, PT, PT, PT, PT, 0x8, 0x0 ;  /* 0x000000000000781c */ /* 0x000fe20003f0e170 */
[----:B------:R-:W-:Y:S01]  /*6920*/  VIADD R17, R17, 0x1 ;  /* 0x0000000111117836 */ /* 0x000fe20000000000 */
[----:B------:R-:W-:Y:S01]  /*6930*/  CS2R R154, SRZ ;  /* 0x00000000009a7805 */ /* 0x000fe2000001ff00 */
[----:B------:R-:W-:-:S03]  /*6940*/  IMAD R2, R0, 0x4, R2 ;  /* 0x0000000400027824 */ /* 0x000fc600078e0202 */
[----:B------:R-:W-:-:S04]  /*6950*/  ISETP.NE.AND P1, PT, R17, 0x2, PT ;  /* 0x000000021100780c */ /* 0x000fc80003f25270 */
        /* <DEDUP_REMOVED lines=135> */
.L_x_1297:
        /* <DEDUP_REMOVED lines=31> */
.L_x_1307:
[----:B------:R-:W-:Y:S05]  /*73c0*/  BSYNC B0 ;  /* 0x0000000000007941 */ /* 0x000fea0003800000 */
.L_x_1306:
        /* <DEDUP_REMOVED lines=100> */
.L_x_1309:
[----:B------:R-:W-:Y:S05]  /*7a10*/  BSYNC B6 ;  /* 0x0000000000067941 */ /* 0x000fea0003800000 */
.L_x_1308:
        /* <DEDUP_REMOVED lines=13> */
.L_x_1313:
[----:B-1----:R1:W2:Y:S02]  /*7af0*/  SYNCS.PHASECHK.TRANS64.TRYWAIT P0, [R2+URZ+0x38800], R3 ;  /* 0x03880003020075a7 */ /* 0x0022a4000800017f */
[----:B--2---:R-:W-:Y:S05]  /*7b00*/  @!P0 NANOSLEEP.SYNCS 0x989680 ;  /* 0x009896800000895d */ /* 0x004fea0003900000 */
[----:B------:R-:W2:Y:S02]  /*7b10*/  @!P0 SYNCS.PHASECHK.TRANS64 P0, [R2+URZ+0x38800], R3 ;  /* 0x03880003020085a7 */ /* 0x000ea4000800007f */
[----:B--2---:R-:W-:Y:S05]  /*7b20*/  @!P0 BRA `(.L_x_1313) ;  /* 0xfffffffc00f08947 */ /* 0x004fea000383ffff */
.L_x_1312:
[----:B------:R-:W-:Y:S05]  /*7b30*/  BSYNC B0 ;  /* 0x0000000000007941 */ /* 0x000fea0003800000 */
.L_x_1311:
[----:B------:R-:W-:Y:S05]  /*7b40*/  BRA `(.L_x_1314) ;  /* 0x0000002000c87947 */ /* 0x000fea0003800000 */
.L_x_1310:
        /* <DEDUP_REMOVED lines=37> */
.L_x_1316:
[----:B------:R-:W-:Y:S05]  /*7da0*/  BSYNC B6 ;  /* 0x0000000000067941 */ /* 0x000fea0003800000 */
.L_x_1315:
        /* <DEDUP_REMOVED lines=11> */
.L_x_1536:
        /* <DEDUP_REMOVED lines=27> */
[----:B------:R-:W-:Y:S02]  /*8010*/  @!P2 IMAD.WIDE R4, R188, 0x2, R4 ;  /* 0x00000002bc04a825 */ /* 0x000fe400078e0204 */
        /* <DEDUP_REMOVED lines=12> */
.L_x_1321:
[----:B------:R-:W-:Y:S05]  /*80e0*/  BSYNC B1 ;  /* 0x0000000000017941 */ /* 0x000fea0003800000 */
.L_x_1320:
[----:B------:R-:W4:Y:S01]  /*80f0*/  SYNCS.PHASECHK.TRANS64.TRYWAIT P0, [R2+URZ+0x38800], R25 ;  /* 0x03880019020075a7 */ /* 0x000f22000800017f */
[----:B-1----:R-:W-:Y:S01]  /*8100*/  LOP3.LUT R3, R27, 0x18, R18, 0xf8, !PT ;  /* 0x000000181b037812 */ /* 0x002fe200078ef812 */
[----:B0----5:R-:W-:Y:S01]  /*8110*/  IMAD.MOV.U32 R13, RZ, RZ, R8 ;  /* 0x000000ffff0d7224 */ /* 0x021fe200078e0008 */
[----:B------:R-:W-:Y:S01]  /*8120*/  SHF.R.U32.HI R12, RZ, 0x3, R27 ;  /* 0x00000003ff0c7819 */ /* 0x000fe2000001161b */
[--C-:B------:R-:W-:Y:S01]  /*8130*/  IMAD.MOV.U32 R14, RZ, RZ, R9.reuse ;  /* 0x000000ffff0e7224 */ /* 0x100fe200078e0009 */
[----:B------:R-:W-:Y:S01]  /*8140*/  SHF.R.U32.HI R27, RZ, 0x10, R9 ;  /* 0x00000010ff1b7819 */ /* 0x000fe20000011609 */
[----:B--2---:R-:W-:Y:S01]  /*8150*/  IMAD.MOV.U32 R20, RZ, RZ, R5 ;  /* 0x000000ffff147224 */ /* 0x004fe200078e0005 */
[----:B------:R-:W-:Y:S01]  /*8160*/  LOP3.LUT R30, R3, R12, RZ, 0x3c, !PT ;  /* 0x0000000c031e7212 */ /* 0x000fe200078e3cff */
[----:B---3--:R-:W-:Y:S01]  /*8170*/  IMAD R24, R85, -0x40, R87 ;  /* 0xffffffc055187824 */ /* 0x008fe200078e0257 */
[----:B------:R-:W-:Y:S01]  /*8180*/  SHF.R.U64 R12, R8, 0x10, R9 ;  /* 0x00000010080c7819 */ /* 0x000fe20000001209 */
[----:B------:R-:W-:Y:S01]  /*8190*/  IMAD.MOV.U32 R8, RZ, RZ, R10 ;  /* 0x000000ffff087224 */ /* 0x000fe200078e000a */
[--C-:B------:R-:W-:Y:S01]  /*81a0*/  SHF.R.U64 R3, R10, 0x10, R11.reuse ;  /* 0x000000100a037819 */ /* 0x100fe2000000120b */
[----:B------:R-:W-:Y:S01]  /*81b0*/  IMAD.MOV.U32 R9, RZ, RZ, R11 ;  /* 0x000000ffff097224 */ /* 0x000fe200078e000b */
[--C-:B------:R-:W-:Y:S01]  /*81c0*/  SHF.R.U64 R26, R4, 0x10, R5.reuse ;  /* 0x00000010041a7819 */ /* 0x100fe20000001205 */
[----:B------:R-:W-:Y:S01]  /*81d0*/  IMAD.MOV.U32 R10, RZ, RZ, R6 ;  /* 0x000000ffff0a7224 */ /* 0x000fe200078e0006 */
[----:B----4-:R-:W-:Y:S01]  /*81e0*/  SHF.R.U32.HI R21, RZ, 0x10, R5 ;  /* 0x00000010ff157819 */ /* 0x010fe20000011605 */
[----:B------:R-:W-:Y:S01]  /*81f0*/  IMAD.MOV.U32 R15, RZ, RZ, R4 ;  /* 0x000000ffff0f7224 */ /* 0x000fe200078e0004 */
[----:B------:R-:W-:Y:S01]  /*8200*/  SHF.R.U32.HI R28, RZ, 0x10, R11 ;  /* 0x00000010ff1c7819 */ /* 0x000fe2000001160b */
[--C-:B------:R-:W-:Y:S01]  /*8210*/  IMAD.MOV.U32 R11, RZ, RZ, R7.reuse ;  /* 0x000000ffff0b7224 */ /* 0x100fe200078e0007 */
[--C-:B------:R-:W-:Y:S01]  /*8220*/  SHF.R.U64 R5, R6, 0x10, R7.reuse ;  /* 0x0000001006057819 */ /* 0x100fe20000001207 */
[----:B------:R-:W-:Y:S01]  /*8230*/  BSSY B1, `(.L_x_1322) ;  /* 0x000000f000017945 */ /* 0x000fe20003800000 */
[----:B------:R-:W-:Y:S01]  /*8240*/  SHF.R.U32.HI R6, RZ, 0x10, R7 ;  /* 0x00000010ff067819 */ /* 0x000fe20000011607 */
[----:B------:R-:W-:Y:S01]  /*8250*/  IMAD R7, R223, 0x200, R30 ;  /* 0x00000200df077824 */ /* 0x000fe200078e021e */
[----:B------:R-:W-:-:S02]  /*8260*/  PRMT R13, R13, 0x5410, R12 ;  /* 0x000054100d0d7816 */ /* 0x000fc4000000000c */
[----:B------:R-:W-:Y:S01]  /*8270*/  VIMNMX R24, R24, 0x40, PT ;  /* 0x0000004018187848 */ /* 0x000fe20003fe0100 */
[----:B------:R-:W-:Y:S01]  /*8280*/  IMAD R12, R7, 0x2, R2 ;  /* 0x00000002070c7824 */ /* 0x000fe200078e0202 */
[----:B------:R-:W-:Y:S02]  /*8290*/  PRMT R8, R8, 0x5410, R3 ;  /* 0x0000541008087816 */ /* 0x000fe40000000003 */
[----:B------:R-:W-:Y:S01]  /*82a0*/  LOP3.LUT P2, RZ, R191, 0x4, RZ, 0xc0, !PT ;  /* 0x00000004bfff7812 */ /* 0x000fe2000784c0ff */
[C---:B------:R-:W-:Y:S01]  /*82b0*/  VIADD R4, R12.reuse, 0x20400 ;  /* 0x000204000c047836 */ /* 0x040fe20000000000 */
[----:B------:R-:W-:Y:S01]  /*82c0*/  ISETP.GE.AND P1, PT, R185, R24, PT ;  /* 0x00000018b900720c */ /* 0x000fe20003f26270 */
[----:B------:R-:W-:Y:S01]  /*82d0*/  VIADD R3, R12, 0x20440 ;  /* 0x000204400c037836 */ /* 0x000fe20000000000 */
[----:B------:R-:W-:Y:S02]  /*82e0*/  PRMT R14, R14, 0x5410, R27 ;  /* 0x000054100e0e7816 */ /* 0x000fe4000000001b */
[----:B------:R-:W-:-:S02]  /*82f0*/  PRMT R9, R9, 0x5410, R28 ;  /* 0x0000541009097816 */ /* 0x000fc4000000001c */
[----:B------:R-:W-:Y:S01]  /*8300*/  PRMT R15, R15, 0x5410, R26 ;  /* 0x000054100f0f7816 */ /* 0x000fe2000000001a */
[----:B------:R-:W-:Y:S06]  /*8310*/  @!P0 BRA `(.L_x_1323) ;  /* 0x0000016400908947 */ /* 0x000fec0003800000 */
.L_x_1537:
[----:B------:R-:W-:Y:S05]  /*8320*/  BSYNC B1 ;  /* 0x0000000000017941 */ /* 0x000fea0003800000 */
.L_x_1322:
        /* <DEDUP_REMOVED lines=12> */
[C---:B------:R-:W-:Y:S01]  /*83f0*/  IMAD.U32 R29, R15.reuse, 0x10000, RZ ;  /* 0x000100000f1d7824 */ /* 0x040fe200078e00ff */
[----:B------:R-:W-:Y:S01]  /*8400*/  LOP3.LUT R32, R15, 0xffff0000, RZ, 0xc0, !PT ;  /* 0xffff00000f207812 */ /* 0x000fe200078ec0ff */
[C---:B------:R-:W-:Y:S01]  /*8410*/  IMAD.U32 R28, R13.reuse, 0x10000, RZ ;  /* 0x000100000d1c7824 */ /* 0x040fe200078e00ff */
[----:B------:R-:W-:Y:S01]  /*8420*/  LOP3.LUT R30, R13, 0xffff0000, RZ, 0xc0, !PT ;  /* 0xffff00000d1e7812 */ /* 0x000fe200078ec0ff */
[C---:B-1----:R-:W-:Y:S01]  /*8430*/  IMAD.U32 R21, R4.reuse, 0x10000, RZ ;  /* 0x0001000004157824 */ /* 0x042fe200078e00ff */
[----:B------:R-:W-:Y:S01]  /*8440*/  LOP3.LUT R4, R4, 0xffff0000, RZ, 0xc0, !PT ;  /* 0xffff000004047812 */ /* 0x000fe200078ec0ff */
[C---:B0-----:R-:W-:Y:S01]  /*8450*/  IMAD.U32 R25, R5.reuse, 0x10000, RZ ;  /* 0x0001000005197824 */ /* 0x041fe200078e00ff */
[----:B------:R-:W-:Y:S01]  /*8460*/  LOP3.LUT R5, R5, 0xffff0000, RZ, 0xc0, !PT ;  /* 0xffff000005057812 */ /* 0x000fe200078ec0ff */
[C---:B------:R-:W-:Y:S01]  /*8470*/  IMAD.U32 R26, R6.reuse, 0x10000, RZ ;  /* 0x00010000061a7824 */ /* 0x040fe200078e00ff */
[----:B------:R-:W-:Y:S01]  /*8480*/  LOP3.LUT R6, R6, 0xffff0000, RZ, 0xc0, !PT ;  /* 0xffff000006067812 */ /* 0x000fe200078ec0ff */
[C---:B------:R-:W-:Y:S01]  /*8490*/  FMUL.FTZ R34, R4.reuse, R29 ;  /* 0x0000001d04227220 */ /* 0x040fe20000410000 */
[----:B------:R-:W-:Y:S01]  /*84a0*/  FMUL.FTZ R4, R4, R28 ;  /* 0x0000001c04047220 */ /* 0x000fe20000410000 */
[----:B------:R-:W-:-:S02]  /*84b0*/  IMAD.U32 R27, R7, 0x10000, RZ ;  /* 0x00010000071b7824 */ /* 0x000fc400078e00ff */
[----:B------:R-:W-:Y:S01]  /*84c0*/  FMUL.FTZ R36, R5, R32 ;  /* 0x0000002005247220 */ /* 0x000fe20000410000 */
[C---:B------:R-:W-:Y:S01]  /*84d0*/  FFMA.FTZ R34, R21.reuse, R28, -R34 ;  /* 0x0000001c15227223 */ /* 0x040fe20000010822 */
[----:B------:R-:W-:Y:S01]  /*84e0*/  FFMA.FTZ R29, R21, R29, R4 ;  /* 0x0000001d151d7223 */ /* 0x000fe20000010004 */
[----:B------:R-:W-:Y:S01]  /*84f0*/  LOP3.LUT R7, R7, 0xffff0000, RZ, 0xc0, !PT ;  /* 0xffff000007077812 */ /* 0x000fe200078ec0ff */
[-C--:B------:R-:W-:Y:S01]  /*8500*/  FMUL.FTZ R38, R5, R30.reuse ;  /* 0x0000001e05267220 */ /* 0x080fe20000410000 */
[C---:B------:R-:W-:Y:S01]  /*8510*/  LOP3.LUT R28, R20.reuse, 0xffff0000, RZ, 0xc0, !PT ;  /* 0xffff0000141c7812 */ /* 0x040fe200078ec0ff */
[----:B------:R-:W-:Y:S01]  /*8520*/  IMAD.U32 R21, R20, 0x10000, RZ ;  /* 0x0001000014157824 */ /* 0x000fe200078e00ff */
[C---:B------:R-:W-:Y:S01]  /*8530*/  LOP3.LUT R4, R14.reuse, 0xffff0000, RZ, 0xc0, !PT ;  /* 0xffff00000e047812 */ /* 0x040fe200078ec0ff */
[----:B------:R-:W-:Y:S02]  /*8540*/  IMAD.U32 R5, R14, 0x10000, RZ ;  /* 0x000100000e057824 */ /* 0x000fe400078e00ff */
        /* <DEDUP_REMOVED lines=15> */
.L_x_1327:
[----:B------:R-:W-:Y:S05]  /*8640*/  BSYNC B2 ;  /* 0x0000000000027941 */ /* 0x000fea0003800000 */
.L_x_1326:
[----:B------:R-:W-:Y:S05]  /*8650*/  @P1 BRA `(.L_x_1325) ;  /* 0x0000000000981947 */ /* 0x000fea0003800000 */
[----:B-1----:R-:W1:Y:S01]  /*8660*/  LDS.128 R4, [R3] ;  /* 0x0000000003047984 */ /* 0x002e620000000c00 */
        /* <DEDUP_REMOVED lines=37> */
.L_x_1325:
[----:B------:R-:W-:Y:S05]  /*88c0*/  BSYNC B1 ;  /* 0x0000000000017941 */ /* 0x000fea0003800000 */
.L_x_1324:
        /* <DEDUP_REMOVED lines=13> */
[C---:B------:R-:W-:Y:S01]  /*89a0*/  IMAD.U32 R31, R20.reuse, 0x10000, RZ ;  /* 0x00010000141f7824 */ /* 0x040fe200078e00ff */
        /* <DEDUP_REMOVED lines=9> */
[----:B0-----:R-:W-:Y:S01]  /*8a40*/  FMUL.FTZ R25, R32, R5 ;  /* 0x0000000520197220 */ /* 0x001fe20000410000 */
        /* <DEDUP_REMOVED lines=22> */
.L_x_1330:
[----:B------:R-:W-:Y:S05]  /*8bb0*/  BSYNC B1 ;  /* 0x0000000000017941 */ /* 0x000fea0003800000 */
.L_x_1329:
[----:B------:R-:W-:Y:S05]  /*8bc0*/  @P1 BRA `(.L_x_1328) ;  /* 0x0000001000841947 */ /* 0x000fea0003800000 */
[----:B-1----:R-:W1:Y:S01]  /*8bd0*/  LDS.128 R4, [R3+0x1000] ;  /* 0x0010000003047984 */ /* 0x002e620000000c00 */
[----:B------:R-:W-:Y:S01]  /*8be0*/  IMAD.U32 R20, R8, 0x10000, RZ ;  /* 0x0001000008147824 */ /* 0x000fe200078e00ff */
[C---:B------:R-:W-:Y:S01]  /*8bf0*/  LOP3.LUT R27, R10.reuse, 0xffff0000, RZ, 0xc0, !PT ;  /* 0xffff00000a1b7812 */ /* 0x040fe200078ec0ff */
[----:B------:R-:W-:Y:S01]  /*8c00*/  IMAD.U32 R24, R10, 0x10000, RZ ;  /* 0x000100000a187824 */ /* 0x000fe200078e00ff */
[----:B0-----:R-:W-:Y:S02]  /*8c10*/  LOP3.LUT R25, R8, 0xffff0000, RZ, 0xc0, !PT ;  /* 0xffff000008197812 */ /* 0x001fe400078ec0ff */
        /* <DEDUP_REMOVED lines=34> */
.L_x_1318:
[----:B------:R-:W-:-:S03]  /*8e40*/  UMOV UR4, 0xffffffff ;  /* 0xffffffff00047882 */ /* 0x000fc60000000000 */
[----:B------:R-:W-:Y:S05]  /*8e50*/  BRA.DIV UR4, `(.L_x_1331) ;  /* 0x0000015a04d47947 */ /* 0x000fea000b800000 */
[----:B------:R0:W1:Y:S04]  /*8e60*/  SHFL.IDX PT, R3, R26, RZ, 0x1c1f ;  /* 0x001c1fff1a037589 */ /* 0x00006800000e0000 */
[----:B------:R0:W2:Y:S04]  /*8e70*/  SHFL.IDX PT, R20, R25, RZ, 0x1c1f ;  /* 0x001c1fff19147589 */ /* 0x0000a800000e0000 */
[----:B------:R0:W3:Y:S04]  /*8e80*/  SHFL.IDX PT, R21, R24, RZ, 0x1c1f ;  /* 0x001c1fff18157589 */ /* 0x0000e800000e0000 */
[----:B------:R0:W4:Y:S02]  /*8e90*/  SHFL.IDX PT, R14, R27, RZ, 0x1c1f ;  /* 0x001c1fff1b0e7589 */ /* 0x00012400000e0000 */
.L_x_1543:
[----:B------:R-:W5:Y:S01]  /*8ea0*/  LDL R5, [R1+0x4c] ;  /* 0x00004c0001057983 */ /* 0x000f620000100800 */
[----:B------:R-:W-:Y:S01]  /*8eb0*/  ULDC UR4, c[0x0][0x448] ;  /* 0x0001120000047ab9 */ /* 0x000fe20000000800 */
[----:B0-----:R-:W0:Y:S01]  /*8ec0*/  LDC R25, c[0x0][0x3f4] ;  /* 0x0000fd00ff197b82 */ /* 0x001e220000000800 */
[----:B------:R-:W-:Y:S01]  /*8ed0*/  IMAD R87, R87, UR4, RZ ;  /* 0x0000000457577c24 */ /* 0x000fe2000f8e02ff */
[----:B------:R-:W-:Y:S01]  /*8ee0*/  BSSY B1, `(.L_x_1332) ;  /* 0x0000017000017945 */ /* 0x000fe20003800000 */
[----:B------:R-:W-:Y:S02]  /*8ef0*/  CS2R R6, SRZ ;  /* 0x0000000000067805 */ /* 0x000fe4000001ff00 */
[----:B------:R-:W-:Y:S02]  /*8f00*/  CS2R R10, SRZ ;  /* 0x00000000000a7805 */ /* 0x000fe4000001ff00 */
[----:B------:R-:W-:Y:S02]  /*8f10*/  CS2R R8, SRZ ;  /* 0x0000000000087805 */ /* 0x000fe4000001ff00 */
[----:B------:R-:W-:-:S02]  /*8f20*/  ISETP.GE.AND P0, PT, R0, R87, PT ;  /* 0x000000570000720c */ /* 0x000fc40003f06270 */
[----:B-----5:R-:W-:-:S04]  /*8f30*/  LEA.HI R4, R5, R5, RZ, 0x1 ;  /* 0x0000000505047211 */ /* 0x020fc800078f08ff */
[----:B------:R-:W-:-:S05]  /*8f40*/  LOP3.LUT R4, R4, 0xfffffffe, RZ, 0xc0, !PT ;  /* 0xfffffffe04047812 */ /* 0x000fca00078ec0ff */
[----:B------:R-:W-:Y:S01]  /*8f50*/  IMAD.IADD R0, R5, 0x1, -R4 ;  /* 0x0000000105007824 */ /* 0x000fe200078e0a04 */
[----:B------:R-:W-:-:S04]  /*8f60*/  CS2R R4, SRZ ;  /* 0x0000000000047805 */ /* 0x000fc8000001ff00 */
[----:B------:R-:W-:Y:S01]  /*8f70*/  SHF.L.U32 R27, R0, 0x1f, RZ ;  /* 0x0000001f001b7819 */ /* 0x000fe200000006ff */
[----:B0-----:R-:W-:Y:S06]  /*8f80*/  @P0 BRA `(.L_x_1333) ;  /* 0x0000000000300947 */ /* 0x001fec0003800000 */
        /* <DEDUP_REMOVED lines=12> */
.L_x_1333:
[----:B------:R-:W-:Y:S05]  /*9050*/  BSYNC B1 ;  /* 0x0000000000017941 */ /* 0x000fea0003800000 */
.L_x_1332:
[----:B------:R-:W3:Y:S01]  /*9060*/  SYNCS.PHASECHK.TRANS64.TRYWAIT P1, [R2+URZ+0x38800], R27 ;  /* 0x0388001b020075a7 */ /* 0x000ee2000802017f */
[----:B-1----:R-:W-:Y:S01]  /*9070*/  IMAD R3, R85, -0x40, R87 ;  /* 0xffffffc055037824 */ /* 0x002fe200078e0257 */
[--C-:B-----5:R-:W-:Y:S01]  /*9080*/  SHF.R.U64 R31, R8, 0x10, R9.reuse ;  /* 0x00000010081f7819 */ /* 0x120fe20000001209 */
[----:B0-----:R-:W-:Y:S01]  /*9090*/  IMAD.MOV.U32 R12, RZ, RZ, R8 ;  /* 0x000000ffff0c7224 */ /* 0x001fe200078e0008 */
[--C-:B------:R-:W-:Y:S01]  /*90a0*/  SHF.R.U32.HI R29, RZ, 0x10, R9.reuse ;  /* 0x00000010ff1d7819 */ /* 0x100fe20000011609 */
[----:B------:R-:W-:Y:S01]  /*90b0*/  IMAD.MOV.U32 R26, RZ, RZ, R9 ;  /* 0x000000ffff1a7224 */ /* 0x000fe200078e0009 */
[----:B------:R-:W-:Y:S01]  /*90c0*/  SHF.R.U64 R8, R4, 0x10, R5 ;  /* 0x0000001004087819 */ /* 0x000fe20000001205 */
[----:B------:R-:W-:Y:S01]  /*90d0*/  IMAD.MOV.U32 R13, RZ, RZ, R10 ;  /* 0x000000ffff0d7224 */ /* 0x000fe200078e000a */
[--C-:B------:R-:W-:Y:S01]  /*90e0*/  SHF.R.U64 R10, R10, 0x10, R11.reuse ;  /* 0x000000100a0a7819 */ /* 0x100fe2000000120b */
[----:B----4-:R-:W-:Y:S01]  /*90f0*/  IMAD.MOV.U32 R14, RZ, RZ, R11 ;  /* 0x000000ffff0e7224 */ /* 0x010fe200078e000b */
[--C-:B------:R-:W-:Y:S01]  /*9100*/  SHF.R.U32.HI R9, RZ, 0x10, R5.reuse ;  /* 0x00000010ff097819 */ /* 0x100fe20000011605 */
[----:B------:R-:W-:Y:S01]  /*9110*/  IMAD.MOV.U32 R15, RZ, RZ, R4 ;  /* 0x000000ffff0f7224 */ /* 0x000fe200078e0004 */
[----:B------:R-:W-:Y:S01]  /*9120*/  ISETP.GE.AND P0, PT, R18, R25, PT ;  /* 0x000000191200720c */ /* 0x000fe20003f06270 */
[----:B--2---:R-:W-:Y:S01]  /*9130*/  IMAD.MOV.U32 R20, RZ, RZ, R5 ;  /* 0x000000ffff147224 */ /* 0x004fe200078e0005 */
[----:B------:R-:W-:Y:S01]  /*9140*/  VIMNMX R28, R3, 0x40, PT ;  /* 0x00000040031c7848 */ /* 0x000fe20003fe0100 */
[----:B---3--:R-:W-:Y:S01]  /*9150*/  IMAD.MOV.U32 R21, RZ, RZ, R6 ;  /* 0x000000ffff157224 */ /* 0x008fe200078e0006 */
[----:B------:R-:W-:Y:S01]  /*9160*/  SHF.R.U32.HI R11, RZ, 0x10, R11 ;  /* 0x00000010ff0b7819 */ /* 0x000fe2000001160b */
[--C-:B------:R-:W-:Y:S01]  /*9170*/  IMAD.MOV.U32 R24, RZ, RZ, R7.reuse ;  /* 0x000000ffff187224 */ /* 0x100fe200078e0007 */
[--C-:B------:R-:W-:Y:S01]  /*9180*/  SHF.R.U64 R4, R6, 0x10, R7.reuse ;  /* 0x0000001006047819 */ /* 0x100fe20000001207 */
[----:B------:R-:W-:Y:S01]  /*9190*/  VIADD R30, R185, 0x20 ;  /* 0x00000020b91e7836 */ /* 0x000fe20000000000 */
        /* <DEDUP_REMOVED lines=13> */
.L_x_1544:
[----:B------:R-:W-:Y:S05]  /*9270*/  BSYNC B1 ;  /* 0x0000000000017941 */ /* 0x000fea0003800000 */
.L_x_1334:
[----:B------:R-:W-:Y:S04]  /*9280*/  BSSY B1, `(.L_x_1336) ;  /* 0x000005a000017945 */ /* 0x000fe80003800000 */
[----:B------:R-:W-:Y:S05]  /*9290*/  @P2 BRA `(.L_x_1337) ;  /* 0x0000000400602947 */ /* 0x000fea0003800000 */
[----:B------:R-:W-:Y:S01]  /*92a0*/  IMAD.SHL.U32 R4, R191, 0x40, RZ ;  /* 0x00000040bf047824 */ /* 0x000fe200078e00ff */
[C---:B------:R-:W-:Y:S01]  /*92b0*/  LOP3.LUT R38, R15.reuse, 0xffff0000, RZ, 0xc0, !PT ;  /* 0xffff00000f267812 */ /* 0x040fe200078ec0ff */
[----:B------:R-:W-:Y:S02]  /*92c0*/  IMAD.IADD R5, R18, 0x1, R25 ;  /* 0x0000000112057824 */ /* 0x000fe400078e0219 */
[----:B------:R-:W-:Y:S01]  /*92d0*/  IMAD.U32 R37, R15, 0x10000, RZ ;  /* 0x000100000f257824 */ /* 0x000fe200078e00ff */
[----:B------:R-:W-:Y:S01]  /*92e0*/  LOP3.LUT R6, R4, 0x1c0, RZ, 0xc0, !PT ;  /* 0x000001c004067812 */ /* 0x000fe200078ec0ff */
[----:B------:R-:W-:-:S03]  /*92f0*/  IMAD.U32 R36, R3, 0x10000, RZ ;  /* 0x0001000003247824 */ /* 0x000fc600078e00ff */
[C---:B------:R-:W-:Y:S02]  /*9300*/  LOP3.LUT R4, R6.reuse, 0x38, R18, 0xf8, !PT ;  /* 0x0000003806047812 */ /* 0x040fe400078ef812 */
[----:B------:R-:W-:Y:S02]  /*9310*/  SHF.R.U32.HI R7, RZ, 0x3, R6 ;  /* 0x00000003ff077819 */ /* 0x000fe40000011606 */
[----:B------:R-:W-:Y:S02]  /*9320*/  LOP3.LUT R6, R6, 0x38, R5, 0xf8, !PT ;  /* 0x0000003806067812 */ /* 0x000fe400078ef805 */
[-C--:B------:R-:W-:Y:S02]  /*9330*/  LOP3.LUT R4, R4, R7.reuse, RZ, 0x3c, !PT ;  /* 0x0000000704047212 */ /* 0x080fe400078e3cff */
[----:B------:R-:W-:-:S03]  /*9340*/  LOP3.LUT R6, R6, R7, RZ, 0x3c, !PT ;  /* 0x0000000706067212 */ /* 0x000fc600078e3cff */
[C---:B------:R-:W-:Y:S02]  /*9350*/  IMAD R5, R223.reuse, 0x200, R4 ;  /* 0x00000200df057824 */ /* 0x040fe400078e0204 */
[----:B0-----:R-:W-:Y:S02]  /*9360*/  IMAD R27, R223, 0x200, R6 ;  /* 0x00000200df1b7824 */ /* 0x001fe400078e0206 */
        /* <DEDUP_REMOVED lines=16> */
[C---:B------:R-:W-:Y:S01]  /*9470*/  FMUL.FTZ R39, R7.reuse, R37 ;  /* 0x0000002507277220 */ /* 0x040fe20000410000 */
[----:B------:R-:W-:Y:S01]  /*9480*/  FMUL.FTZ R41, R7, R36 ;  /* 0x0000002407297220 */ /* 0x000fe20000410000 */
[----:B------:R-:W-:Y:S01]  /*9490*/  LOP3.LUT R7, R3, 0xffff0000, RZ, 0xc0, !PT ;  /* 0xffff000003077812 */ /* 0x000fe200078ec0ff */
[----:B------:R-:W-:Y:S01]  /*94a0*/  FMUL.FTZ R40, R8, R38 ;  /* 0x0000002608287220 */ /* 0x000fe20000410000 */
[----:B------:R-:W-:Y:S01]  /*94b0*/  FFMA.FTZ R39, R28, R36, -R39 ;  /* 0x000000241c277223 */ /* 0x000fe20000010827 */
[----:B------:R-:W-:-:S02]  /*94c0*/  IMAD.U32 R36, R21, 0x10000, RZ ;  /* 0x0001000015247824 */ /* 0x000fc400078e00ff */
[----:B------:R-:W-:Y:S01]  /*94d0*/  FFMA.FTZ R41, R28, R37, R41 ;  /* 0x000000251c297223 */ /* 0x000fe20000010029 */
[----:B------:R-:W-:Y:S02]  /*94e0*/  IMAD.U32 R28, R13, 0x10000, RZ ;  /* 0x000100000d1c7824 */ /* 0x000fe400078e00ff */
[-C--:B------:R-:W-:Y:S01]  /*94f0*/  FMUL.FTZ R8, R8, R7.reuse ;  /* 0x0000000708087220 */ /* 0x080fe20000410000 */
[----:B------:R-:W-:Y:S01]  /*9500*/  FFMA.FTZ R40, R29, R7, -R40 ;  /* 0x000000071d287223 */ /* 0x000fe20000010828 */
[C---:B------:R-:W-:Y:S01]  /*9510*/  FMUL.FTZ R42, R34.reuse, R36 ;  /* 0x00000024222a7220 */ /* 0x040fe20000410000 */
[----:B------:R-:W-:Y:S01]  /*9520*/  LOP3.LUT R37, R21, 0xffff0000, RZ, 0xc0, !PT ;  /* 0xffff000015257812 */ /* 0x000fe200078ec0ff */
[----:B------:R-:W-:Y:S01]  /*9530*/  FMUL.FTZ R43, R34, R28 ;  /* 0x0000001c222b7220 */ /* 0x000fe20000410000 */
[----:B------:R-:W-:Y:S01]  /*9540*/  LOP3.LUT R7, R13, 0xffff0000, RZ, 0xc0, !PT ;  /* 0xffff00000d077812 */ /* 0x000fe200078ec0ff */
[----:B------:R-:W-:Y:S01]  /*9550*/  FFMA.FTZ R38, R29, R38, R8 ;  /* 0x000000261d267223 */ /* 0x000fe20000010008 */
[----:B------:R-:W-:Y:S01]  /*9560*/  FFMA.FTZ R42, R5, R28, -R42 ;  /* 0x0000001c052a7223 */ /* 0x000fe2000001082a */
[----:B------:R-:W-:-:S02]  /*9570*/  IMAD.U32 R33, R9, 0x10000, RZ ;  /* 0x0001000009217824 */ /* 0x000fc400078e00ff */
[----:B------:R-:W-:Y:S01]  /*9580*/  FFMA.FTZ R43, R5, R36, R43 ;  /* 0x00000024052b7223 */ /* 0x000fe2000001002b */
[----:B------:R-:W-:Y:S01]  /*9590*/  FMUL.FTZ R28, R10, R37 ;  /* 0x000000250a1c7220 */ /* 0x000fe20000410000 */
[----:B------:R-:W-:Y:S02]  /*95a0*/  IMAD.U32 R8, R20, 0x10000, RZ ;  /* 0x0001000014087824 */ /* 0x000fe400078e00ff */
[-C--:B------:R-:W-:Y:S01]  /*95b0*/  FMUL.FTZ R34, R10, R7.reuse ;  /* 0x000000070a227220 */ /* 0x080fe20000410000 */
[----:B------:R-:W-:Y:S02]  /*95c0*/  IMAD.U32 R5, R12, 0x10000, RZ ;  /* 0x000100000c057824 */ /* 0x000fe400078e00ff */
[----:B------:R-:W-:Y:S01]  /*95d0*/  FFMA.FTZ R45, R31, R7, -R28 ;  /* 0x000000071f2d7223 */ /* 0x000fe2000001081c */
[----:B------:R-:W-:Y:S02]  /*95e0*/  IMAD.U32 R35, R11, 0x10000, RZ ;  /* 0x000100000b237824 */ /* 0x000fe400078e00ff */
[----:B------:R-:W-:Y:S01]  /*95f0*/  FMUL.FTZ R29, R33, R8 ;  /* 0x00000008211d7220 */ /* 0x000fe20000410000 */
[----:B------:R-:W-:-:S02]  /*9600*/  IMAD.U32 R10, R24, 0x10000, RZ ;  /* 0x00010000180a7824 */ /* 0x000fc400078e00ff */
[----:B------:R-:W-:Y:S01]  /*9610*/  FMUL.FTZ R33, R33, R5 ;  /* 0x0000000521217220 */ /* 0x000fe20000410000 */
[----:B------:R-:W-:Y:S02]  /*9620*/  IMAD.U32 R7, R14, 0x10000, RZ ;  /* 0x000100000e077824 */ /* 0x000fe400078e00ff */
[----:B------:R-:W-:Y:S01]  /*9630*/  FFMA.FTZ R34, R31, R37, R34 ;  /* 0x000000251f227223 */ /* 0x000fe20000010022 */
[C---:B------:R-:W-:Y:S01]  /*9640*/  FMUL.FTZ R31, R35.reuse, R10 ;  /* 0x0000000a231f7220 */ /* 0x040fe20000410000 */
[C---:B------:R-:W-:Y:S01]  /*9650*/  FFMA.FTZ R33, R30.reuse, R8, R33 ;  /* 0x000000081e217223 */ /* 0x040fe20000010021 */
[----:B------:R-:W-:Y:S01]  /*9660*/  FMUL.FTZ R37, R35, R7 ;  /* 0x0000000723257220 */ /* 0x000fe20000410000 */
        /* <DEDUP_REMOVED lines=11> */
[----:B------:R-:W-:Y:S01]  /*9720*/  F2FP.BF16.F32.PACK_AB R10, R34, R43 ;  /* 0x0000002b220a723e */ /* 0x000fe200000010ff */
[-C--:B------:R-:W-:Y:S01]  /*9730*/  FMUL.FTZ R9, R9, R5.reuse ;  /* 0x0000000509097220 */ /* 0x080fe20000410000 */
[----:B------:R-:W-:Y:S01]  /*9740*/  FFMA.FTZ R30, R4, R5, -R31 ;  /* 0x00000005041e7223 */ /* 0x000fe2000001081f */
[-C--:B------:R-:W-:Y:S01]  /*9750*/  FMUL.FTZ R11, R11, R7.reuse ;  /* 0x000000070b0b7220 */ /* 0x080fe20000410000 */
[----:B------:R-:W-:Y:S01]  /*9760*/  FFMA.FTZ R36, R6, R7, -R47 ;  /* 0x0000000706247223 */ /* 0x000fe2000001082f */
[----:B------:R-:W-:Y:S01]  /*9770*/  FFMA.FTZ R32, R4, R8, R9 ;  /* 0x0000000804207223 */ /* 0x000fe20000010009 */
[----:B------:R-:W-:Y:S01]  /*9780*/  F2FP.BF16.F32.PACK_AB R4, R40, R39 ;  /* 0x000000272804723e */ /* 0x000fe200000010ff */
[----:B------:R-:W-:Y:S01]  /*9790*/  FFMA.FTZ R28, R6, R28, R11 ;  /* 0x0000001c061c7223 */ /* 0x000fe2000001000b */
[----:B------:R-:W-:-:S02]  /*97a0*/  F2FP.BF16.F32.PACK_AB R6, R45, R42 ;  /* 0x0000002a2d06723e */ /* 0x000fc400000010ff */
[----:B------:R-:W-:Y:S02]  /*97b0*/  F2FP.BF16.F32.PACK_AB R5, R30, R29 ;  /* 0x0000001d1e05723e */ /* 0x000fe400000010ff */
[----:B------:R-:W-:Y:S02]  /*97c0*/  F2FP.BF16.F32.PACK_AB R7, R36, R35 ;  /* 0x000000232407723e */ /* 0x000fe400000010ff */
[----:B------:R-:W-:Y:S02]  /*97d0*/  F2FP.BF16.F32.PACK_AB R8, R38, R41 ;  /* 0x000000292608723e */ /* 0x000fe400000010ff */
[----:B------:R-:W-:Y:S01]  /*97e0*/  F2FP.BF16.F32.PACK_AB R9, R32, R33 ;  /* 0x000000212009723e */ /* 0x000fe200000010ff */
[----:B------:R1:W-:Y:S01]  /*97f0*/  STS.128 [R26+0x20400], R4 ;  /* 0x020400041a007388 */ /* 0x0003e20000000c00 */
[----:B------:R-:W-:-:S05]  /*9800*/  F2FP.BF16.F32.PACK_AB R11, R28, R37 ;  /* 0x000000251c0b723e */ /* 0x000fca00000010ff */
[----:B------:R1:W-:Y:S02]  /*9810*/  STS.128 [R27+0x20400], R8 ;  /* 0x020400081b007388 */ /* 0x0003e40000000c00 */
.L_x_1337:
[----:B------:R-:W-:Y:S05]  /*9820*/  BSYNC B1 ;  /* 0x0000000000017941 */ /* 0x000fea0003800000 */
.L_x_1336:
[----:B------:R-:W-:Y:S05]  /*9830*/  @P0 BRA `(.L_x_1328) ;  /* 0x0000000400680947 */ /* 0x000fea0003800000 */
[----:B------:R-:W2:Y:S01]  /*9840*/  LDL R42, [R1+0x5c] ;  /* 0x00005c00012a7983 */ /* 0x000ea20000100800 */
[----:B-1----:R-:W-:-:S04]  /*9850*/  VIADD R7, R185, 0x20 ;  /* 0x00000020b9077836 */ /* 0x002fc80000000000 */
[----:B------:R-:W-:Y:S01]  /*9860*/  IMAD.SHL.U32 R5, R7, 0x40, RZ ;  /* 0x0000004007057824 */ /* 0x000fe200078e00ff */
[----:B------:R-:W-:Y:S01]  /*9870*/  SHF.R.S32.HI R6, RZ, 0x1f, R7 ;  /* 0x0000001fff067819 */ /* 0x000fe20000011407 */
[----:B------:R-:W-:-:S03]  /*9880*/  IMAD.IADD R4, R18, 0x1, R25 ;  /* 0x0000000112047824 */ /* 0x000fc600078e0219 */
[----:B------:R-:W-:Y:S02]  /*9890*/  LEA.HI R6, R6, R7, RZ, 0x3 ;  /* 0x0000000706067211 */ /* 0x000fe400078f18ff */
[----:B------:R-:W-:-:S03]  /*98a0*/  LOP3.LUT R5, R5, 0x1c0, RZ, 0xc0, !PT ;  /* 0x000001c005057812 */ /* 0x000fc600078ec0ff */
[----:B------:R-:W-:Y:S01]  /*98b0*/  IMAD.SHL.U32 R6, R6, 0x40, RZ ;  /* 0x0000004006067824 */ /* 0x000fe200078e00ff */
[----:B------:R-:W-:Y:S02]  /*98c0*/  LOP3.LUT R4, R5, 0x38, R4, 0xf8, !PT ;  /* 0x0000003805047812 */ /* 0x000fe400078ef804 */
[----:B------:R-:W-:Y:S02]  /*98d0*/  SHF.R.U32.HI R5, RZ, 0x3, R5 ;  /* 0x00000003ff057819 */ /* 0x000fe40000011605 */
[----:B------:R-:W-:Y:S02]  /*98e0*/  LOP3.LUT R25, R6, 0xfffffe00, RZ, 0xc0, !PT ;  /* 0xfffffe0006197812 */ /* 0x000fe400078ec0ff */
[----:B------:R-:W-:-:S05]  /*98f0*/  LOP3.LUT R4, R4, R5, RZ, 0x3c, !PT ;  /* 0x0000000504047212 */ /* 0x000fca00078e3cff */
[----:B------:R-:W-:-:S04]  /*9900*/  IMAD.IADD R25, R25, 0x1, R4 ;  /* 0x0000000119197824 */ /* 0x000fc800078e0204 */
[----:B------:R-:W-:-:S05]  /*9910*/  IMAD R25, R25, 0x2, R2 ;  /* 0x0000000219197824 */ /* 0x000fca00078e0202 */
[----:B------:R-:W1:Y:S01]  /*9920*/  LDS.128 R8, [R25+0x20400] ;  /* 0x0204000019087984 */ /* 0x000e620000000c00 */
[----:B------:R-:W-:Y:S02]  /*9930*/  IMAD.U32 R36, R15, 0x10000, RZ ;  /* 0x000100000f247824 */ /* 0x000fe400078e00ff */
[----:B------:R-:W-:Y:S01]  /*9940*/  IMAD.U32 R34, R3, 0x10000, RZ ;  /* 0x0001000003227824 */ /* 0x000fe200078e00ff */
[----:B------:R-:W-:Y:S01]  /*9950*/  LOP3.LUT R38, R15, 0xffff0000, RZ, 0xc0, !PT ;  /* 0xffff00000f267812 */ /* 0x000fe200078ec0ff */
[----:B------:R-:W-:Y:S02]  /*9960*/  IMAD.U32 R41, R20, 0x10000, RZ ;  /* 0x0001000014297824 */ /* 0x000fe400078e00ff */
[----:B------:R-:W-:Y:S02]  /*9970*/  IMAD.U32 R39, R12, 0x10000, RZ ;  /* 0x000100000c277824 */ /* 0x000fe400078e00ff */
[----:B------:R-:W-:Y:S02]  /*9980*/  IMAD.U32 R40, R21, 0x10000, RZ ;  /* 0x0001000015287824 */ /* 0x000fe400078e00ff */
[C---:B-1----:R-:W-:Y:S01]  /*9990*/  IMAD.U32 R30, R8.reuse, 0x10000, RZ ;  /* 0x00010000081e7824 */ /* 0x042fe200078e00ff */
[----:B------:R-:W-:-:S03]  /*99a0*/  LOP3.LUT R8, R8, 0xffff0000, RZ, 0xc0, !PT ;  /* 0xffff000008087812 */ /* 0x000fc600078ec0ff */
[-C--:B------:R-:W-:Y:S01]  /*99b0*/  FMUL.FTZ R35, R36, R30.reuse ;  /* 0x0000001e24237220 */ /* 0x080fe20000410000 */
[----:B------:R-:W-:Y:S01]  /*99c0*/  FMUL.FTZ R15, R34, R30 ;  /* 0x0000001e220f7220 */ /* 0x000fe20000410000 */
[----:B------:R-:W-:Y:S01]  /*99d0*/  LOP3.LUT R30, R3, 0xffff0000, RZ, 0xc0, !PT ;  /* 0xffff0000031e7812 */ /* 0x000fe200078ec0ff */
[-C--:B------:R-:W-:Y:S01]  /*99e0*/  FMUL.FTZ R3, R38, R8.reuse ;  /* 0x0000000826037220 */ /* 0x080fe20000410000 */
[----:B------:R-:W-:Y:S02]  /*99f0*/  IMAD.U32 R31, R9, 0x10000, RZ ;  /* 0x00010000091f7824 */ /* 0x000fe400078e00ff */
[----:B------:R-:W-:Y:S02]  /*9a00*/  IMAD.U32 R32, R10, 0x10000, RZ ;  /* 0x000100000a207824 */ /* 0x000fe400078e00ff */
[----:B------:R-:W-:Y:S01]  /*9a10*/  FMUL.FTZ R37, R30, R8 ;  /* 0x000000081e257220 */ /* 0x000fe20000410000 */
[----:B------:R-:W-:Y:S01]  /*9a20*/  LOP3.LUT R10, R10, 0xffff0000, RZ, 0xc0, !PT ;  /* 0xffff00000a0a7812 */ /* 0x000fe200078ec0ff */
[----:B------:R-:W-:Y:S01]  /*9a30*/  IMAD.U32 R33, R11, 0x10000, RZ ;  /* 0x000100000b217824 */ /* 0x000fe200078e00ff */
[----:B------:R-:W-:-:S02]  /*9a40*/  LOP3.LUT R9, R9, 0xffff0000, RZ, 0xc0, !PT ;  /* 0xffff000009097812 */ /* 0x000fc400078ec0ff */
[----:B------:R-:W-:Y:S01]  /*9a50*/  LOP3.LUT R11, R11, 0xffff0000, RZ, 0xc0, !PT ;  /* 0xffff00000b0b7812 */ /* 0x000fe200078ec0ff */
[----:B--2---:R-:W1:Y:S02]  /*9a60*/  LDS.128 R4, [R42+0x20400] ;  /* 0x020400002a047984 */ /* 0x004e640000000c00 */
[C---:B-1----:R-:W-:Y:S01]  /*9a70*/  IMAD.U32 R26, R4.reuse, 0x10000, RZ ;  /* 0x00010000041a7824 */ /* 0x042fe200078e00ff */
[----:B------:R-:W-:Y:S01]  /*9a80*/  LOP3.LUT R4, R4, 0xffff0000, RZ, 0xc0, !PT ;  /* 0xffff000004047812 */ /* 0x000fe200078ec0ff */
[----:B0-----:R-:W-:Y:S02]  /*9a90*/  IMAD.U32 R27, R5, 0x10000, RZ ;  /* 0x00010000051b7824 */ /* 0x001fe400078e00ff */
[-C--:B------:R-:W-:Y:S01]  /*9aa0*/  FFMA.FTZ R35, R34, R26.reuse, -R35 ;  /* 0x0000001a22237223 */ /* 0x080fe20000010823 */
[----:B------:R-:W-:Y:S01]  /*9ab0*/  FFMA.FTZ R15, R36, R26, R15 ;  /* 0x0000001a240f7223 */ /* 0x000fe2000001000f */
[-C--:B------:R-:W-:Y:S01]  /*9ac0*/  FFMA.FTZ R8, R30, R4.reuse, -R3 ;  /* 0x000000041e087223 */ /* 0x080fe20000010803 */
[----:B------:R-:W-:Y:S01]  /*9ad0*/  FFMA.FTZ R26, R38, R4, R37 ;  /* 0x00000004261a7223 */ /* 0x000fe20000010025 */
[----:B------:R-:W-:-:S02]  /*9ae0*/  IMAD.U32 R28, R6, 0x10000, RZ ;  /* 0x00010000061c7824 */ /* 0x000fc400078e00ff */
[-C--:B------:R-:W-:Y:S01]  /*9af0*/  FMUL.FTZ R30, R41, R31.reuse ;  /* 0x0000001f291e7220 */ /* 0x080fe20000410000 */
[----:B------:R-:W-:Y:S01]  /*9b00*/  FMUL.FTZ R34, R39, R31 ;  /* 0x0000001f27227220 */ /* 0x000fe20000410000 */
[C---:B------:R-:W-:Y:S02]  /*9b10*/  IMAD.U32 R4, R13.reuse, 0x10000, RZ ;  /* 0x000100000d047824 */ /* 0x040fe400078e00ff */
[-C--:B------:R-:W-:Y:S01]  /*9b20*/  FMUL.FTZ R3, R40, R32.reuse ;  /* 0x0000002028037220 */ /* 0x080fe20000410000 */
[----:B------:R-:W-:Y:S02]  /*9b30*/  LOP3.LUT R36, R13, 0xffff0000, RZ, 0xc0, !PT ;  /* 0xffff00000d247812 */ /* 0x000fe400078ec0ff */
[----:B------:R-:W-:Y:S01]  /*9b40*/  LOP3.LUT R38, R21, 0xffff0000, RZ, 0xc0, !PT ;  /* 0xffff000015267812 */ /* 0x000fe200078ec0ff */
[----:B------:R-:W-:Y:S01]  /*9b50*/  IMAD.U32 R37, R24, 0x10000, RZ ;  /* 0x0001000018257824 */ /* 0x000fe200078e00ff */
[----:B------:R-:W-:Y:S01]  /*9b60*/  LOP3.LUT R6, R6, 0xffff0000, RZ, 0xc0, !PT ;  /* 0xffff000006067812 */ /* 0x000fe200078ec0ff */
[-C--:B------:R-:W-:Y:S01]  /*9b70*/  FFMA.FTZ R30, R39, R27.reuse, -R30 ;  /* 0x0000001b271e7223 */ /* 0x080fe2000001081e */
[----:B------:R-:W-:Y:S01]  /*9b80*/  FFMA.FTZ R34, R41, R27, R34 ;  /* 0x0000001b29227223 */ /* 0x000fe20000010022 */
[C---:B------:R-:W-:Y:S01]  /*9b90*/  FMUL.FTZ R21, R4.reuse, R32 ;  /* 0x0000002004157220 */ /* 0x040fe20000410000 */
[----:B------:R-:W-:Y:S01]  /*9ba0*/  FFMA.FTZ R13, R4, R28, -R3 ;  /* 0x0000001c040d7223 */ /* 0x000fe20000010803 */
[-C--:B------:R-:W-:Y:S01]  /*9bb0*/  FMUL.FTZ R3, R38, R10.reuse ;  /* 0x0000000a26037220 */ /* 0x080fe20000410000 */
[----:B------:R-:W-:Y:S01]  /*9bc0*/  FMUL.FTZ R27, R36, R10 ;  /* 0x0000000a241b7220 */ /* 0x000fe20000410000 */
[----:B------:R-:W-:-:S02]  /*9bd0*/  IMAD.U32 R31, R14, 0x10000, RZ ;  /* 0x000100000e1f7824 */ /* 0x000fc400078e00ff */
[-C--:B------:R-:W-:Y:S01]  /*9be0*/  FMUL.FTZ R4, R37, R33.reuse ;  /* 0x0000002125047220 */ /* 0x080fe20000410000 */
[----:B------:R-:W-:Y:S02]  /*9bf0*/  IMAD.U32 R29, R7, 0x10000, RZ ;  /* 0x00010000071d7824 */ /* 0x000fe400078e00ff */
[----:B------:R-:W-:Y:S01]  /*9c00*/  FFMA.FTZ R10, R40, R28, R21 ;  /* 0x0000001c280a7223 */ /* 0x000fe20000010015 */
[-C--:B------:R-:W-:Y:S01]  /*9c10*/  FFMA.FTZ R28, R36, R6.reuse, -R3 ;  /* 0x00000006241c7223 */ /* 0x080fe20000010803 */
[----:B------:R-:W-:Y:S01]  /*9c20*/  FFMA.FTZ R27, R38, R6, R27 ;  /* 0x00000006261b7223 */ /* 0x000fe2000001001b */
[C---:B------:R-:W-:Y:S01]  /*9c30*/  FMUL.FTZ R6, R31.reuse, R33 ;  /* 0x000000211f067220 */ /* 0x040fe20000410000 */
[----:B------:R-:W-:Y:S01]  /*9c40*/  FFMA.FTZ R21, R31, R29, -R4 ;  /* 0x0000001d1f157223 */ /* 0x000fe20000010804 */
[----:B------:R-:W-:Y:S02]  /*9c50*/  LOP3.LUT R33, R20, 0xffff0000, RZ, 0xc0, !PT ;  /* 0xffff000014217812 */ /* 0x000fe400078ec0ff */
[----:B------:R-:W-:-:S02]  /*9c60*/  LOP3.LUT R39, R24, 0xffff0000, RZ, 0xc0, !PT ;  /* 0xffff000018277812 */ /* 0x000fc400078ec0ff */
[----:B------:R-:W-:Y:S02]  /*9c70*/  LOP3.LUT R3, R12, 0xffff0000, RZ, 0xc0, !PT ;  /* 0xffff00000c037812 */ /* 0x000fe400078ec0ff */
[----:B------:R-:W-:Y:S01]  /*9c80*/  LOP3.LUT R31, R14, 0xffff0000, RZ, 0xc0, !PT ;  /* 0xffff00000e1f7812 */ /* 0x000fe200078ec0ff */
[----:B------:R-:W-:Y:S01]  /*9c90*/  FFMA.FTZ R29, R37, R29, R6 ;  /* 0x0000001d251d7223 */ /* 0x000fe20000010006 */
[----:B------:R-:W-:Y:S01]  /*9ca0*/  LOP3.LUT R5, R5, 0xffff0000, RZ, 0xc0, !PT ;  /* 0xffff000005057812 */ /* 0x000fe200078ec0ff */
[----:B------:R-:W-:Y:S01]  /*9cb0*/  FMUL.FTZ R4, R33, R9 ;  /* 0x0000000921047220 */ /* 0x000fe20000410000 */
[----:B------:R-:W-:Y:S01]  /*9cc0*/  LOP3.LUT R7, R7, 0xffff0000, RZ, 0xc0, !PT ;  /* 0xffff000007077812 */ /* 0x000fe200078ec0ff */
[----:B------:R-:W-:Y:S01]  /*9cd0*/  FMUL.FTZ R12, R39, R11 ;  /* 0x0000000b270c7220 */ /* 0x000fe20000410000 */
        /* <DEDUP_REMOVED lines=9> */
[----:B------:R-:W-:Y:S02]  /*9d70*/  F2FP.BF16.F32.PACK_AB R7, R12, R21 ;  /* 0x000000150c07723e */ /* 0x000fe400000010ff */
[----:B------:R-:W-:Y:S02]  /*9d80*/  F2FP.BF16.F32.PACK_AB R10, R27, R10 ;  /* 0x0000000a1b0a723e */ /* 0x000fe400000010ff */
[----:B------:R-:W-:Y:S02]  /*9d90*/  F2FP.BF16.F32.PACK_AB R8, R26, R15 ;  /* 0x0000000f1a08723e */ /* 0x000fe400000010ff */
[----:B------:R-:W-:-:S02]  /*9da0*/  F2FP.BF16.F32.PACK_AB R9, R9, R34 ;  /* 0x000000220909723e */ /* 0x000fc400000010ff */
[----:B------:R-:W-:Y:S01]  /*9db0*/  F2FP.BF16.F32.PACK_AB R11, R14, R29 ;  /* 0x0000001d0e0b723e */ /* 0x000fe200000010ff */
[----:B------:R3:W-:Y:S04]  /*9dc0*/  STS.128 [R42+0x20400], R4 ;  /* 0x020400042a007388 */ /* 0x0007e80000000c00 */
[----:B------:R3:W-:Y:S02]  /*9dd0*/  STS.128 [R25+0x20400], R8 ;  /* 0x0204000819007388 */ /* 0x0007e40000000c00 */
.L_x_1328:
[----:B------:R-:W-:Y:S05]  /*9de0*/  BSYNC B0 ;  /* 0x0000000000007941 */ /* 0x000fea0003800000 */
.L_x_1317:
        /* <DEDUP_REMOVED lines=8> */
.L_x_1314:
[----:B012---:R-:W-:-:S05]  /*9e70*/  IMAD.U32 R3, RZ, RZ, UR37 ;  /* 0x00000025ff037e24 */ /* 0x007fca000f8e00ff */
[----:B------:R-:W-:-:S13]  /*9e80*/  ISETP.NE.AND P0, PT, R3, 0x3, PT ;  /* 0x000000030300780c */ /* 0x000fda0003f05270 */
[----:B------:R-:W-:Y:S05]  /*9e90*/  @!P0 BRA `(.L_x_1338) ;  /* 0x0000000000048947 */ /* 0x000fea0003800000 */
[----:B------:R-:W-:Y:S01]  /*9ea0*/  BPT.TRAP 0x1 ;  /* 0x000000040000795c */ /* 0x000fe20000300000 */
.L_x_1338:
[----:B------:R-:W-:Y:S01]  /*9eb0*/  IMAD R13, R17, 0x8, R2 ;  /* 0x00000008110d7824 */ /* 0x000fe200078e0202 */
[----:B------:R-:W-:-:S04]  /*9ec0*/  SHF.L.U32 R12, R186, 0x1f, RZ ;  /* 0x0000001fba0c7819 */ /* 0x000fc800000006ff */
[----:B------:R0:W1:Y:S01]  /*9ed0*/  SYNCS.PHASECHK.TRANS64.TRYWAIT P1, [R13+URZ+0x38830], R12 ;  /* 0x0388300c0d0075a7 */ /* 0x000062000802017f */
[----:B------:R-:W-:Y:S05]  /*9ee0*/  @!P0 BRA `(.L_x_1339) ;  /* 0x0000000000048947 */ /* 0x000fea0003800000 */
[----:B------:R-:W-:Y:S01]  /*9ef0*/  BPT.TRAP 0x1 ;  /* 0x000000040000795c */ /* 0x000fe20000300000 */
.L_x_1339:
[C---:B------:R-:W-:Y:S02]  /*9f00*/  VIADD R3, R2.reuse, 0x22400 ;  /* 0x0002240002037836 */ /* 0x040fe40000000000 */
[----:B---3--:R-:W-:-:S03]  /*9f10*/  VIADD R4, R2, 0x20400 ;  /* 0x0002040002047836 */ /* 0x008fc60000000000 */
[----:B------:R-:W-:Y:S02]  /*9f20*/  SHF.R.U32.HI R3, RZ, 0x4, R3 ;  /* 0x00000004ff037819 */ /* 0x000fe40000011603 */
[----:B------:R-:W-:Y:S02]  /*9f30*/  SHF.R.U32.HI R4, RZ, 0x4, R4 ;  /* 0x00000004ff047819 */ /* 0x000fe40000011604 */
[----:B------:R-:W-:Y:S02]  /*9f40*/  LOP3.LUT R3, R3, 0x3fff, RZ, 0xc0, !PT ;  /* 0x00003fff03037812 */ /* 0x000fe400078ec0ff */
[----:B------:R-:W-:Y:S02]  /*9f50*/  LOP3.LUT R4, R4, 0x3fff, RZ, 0xc0, !PT ;  /* 0x00003fff04047812 */ /* 0x000fe400078ec0ff */
[----:B------:R-:W-:Y:S01]  /*9f60*/  LOP3.LUT R219, R3, 0x10000, RZ, 0xfc, !PT ;  /* 0x0001000003db7812 */ /* 0x000fe200078efcff */
[----:B-1----:R-:W-:Y:S06]  /*9f70*/  @P1 BRA `(.L_x_1340) ;  /* 0x0000000000081947 */ /* 0x002fec0003800000 */
[----:B------:R-:W1:Y:S02]  /*9f80*/  SYNCS.PHASECHK.TRANS64.TRYWAIT P1, [R13+URZ+0x38830], R12 ;  /* 0x0388300c0d0075a7 */ /* 0x000e64000802017f */
[----:B-1----:R-:W-:Y:S05]  /*9f90*/  @!P1 BRA `(.L_x_1341) ;  /* 0x0000014c00089947 */ /* 0x002fea0003800000 */
.L_x_1340:
[----:B------:R-:W-:Y:S01]  /*9fa0*/  IMAD R10, R17, 0x200, R219 ;  /* 0x00000200110a7824 */ /* 0x000fe200078e02db */
        /* <DEDUP_REMOVED lines=11> */
[----:B------:R-:W-:Y:S01]  /*a060*/  IMAD.MOV.U32 R5, RZ, RZ, 0x40000040 ;  /* 0x40000040ff057424 */ /* 0x000fe200078e00ff */
[----:B------:R-:W-:Y:S01]  /*a070*/  SHF.L.U32 R3, R0, 0x1f, RZ ;  /* 0x0000001f00037819 */ /* 0x000fe200000006ff */
[----:B------:R-:W-:Y:S01]  /*a080*/  IMAD.MOV.U32 R7, RZ, RZ, 0x40000040 ;  /* 0x40000040ff077424 */ /* 0x000fe200078e00ff */
[----:B------:R-:W-:Y:S01]  /*a090*/  BSSY B0, `(.L_x_1342) ;  /* 0x0000022000007945 */ /* 0x000fe20003800000 */
[----:B------:R-:W-:-:S02]  /*a0a0*/  VIADD R14, R10, 0x4 ;  /* 0x000000040a0e7836 */ /* 0x000fc40000000000 */
[----:B------:R-:W-:Y:S02]  /*a0b0*/  IMAD.MOV.U32 R15, RZ, RZ, 0x40000040 ;  /* 0x40000040ff0f7424 */ /* 0x000fe400078e00ff */
[----:B------:R-:W-:Y:S02]  /*a0c0*/  VIADD R10, R10, 0x6 ;  /* 0x000000060a0a7836 */ /* 0x000fe40000000000 */
[----:B------:R-:W-:Y:S02]  /*a0d0*/  IMAD.MOV.U32 R9, RZ, RZ, 0x40000040 ;  /* 0x40000040ff097424 */ /* 0x000fe400078e00ff */
[----:B------:R-:W-:Y:S01]  /*a0e0*/  HGMMA.64x64x16.F32.BF16 R24, gdesc[UR4], RZ, !UPT, gsb0 ;  /* 0x00e00000041879f0 */ /* 0x000fe2000c0018ff */
[----:B------:R-:W-:Y:S01]  /*a0f0*/  R2UR UR4, R4 ;  /* 0x00000000040472ca */ /* 0x000fe200000e0000 */
[----:B------:R-:W-:Y:S01]  /*a100*/  IMAD.MOV.U32 R11, RZ, RZ, 0x40000040 ;  /* 0x40000040ff0b7424 */ /* 0x000fe200078e00ff */
[----:B------:R-:W-:Y:S02]  /*a110*/  R2UR UR5, R5 ;  /* 0x00000000050572ca */ /* 0x000fe400000e0000 */
[----:B------:R-:W-:Y:S01]  /*a120*/  R2UR UR6, R6 ;  /* 0x00000000060672ca */ /* 0x000fe200000e0000 */
[----:B------:R-:W-:Y:S01]  /*a130*/  VIADD R6, R8, 0x4 ;  /* 0x0000000408067836 */ /* 0x000fe20000000000 */
[----:B------:R-:W-:Y:S01]  /*a140*/  R2UR UR7, R7 ;  /* 0x00000000070772ca */ /* 0x000fe200000e0000 */
[----:B------:R-:W-:-:S02]  /*a150*/  IMAD.MOV.U32 R7, RZ, RZ, 0x40000040 ;  /* 0x40000040ff077424 */ /* 0x000fc400078e00ff */
        /* <DEDUP_REMOVED lines=19> */
[----:B------:R-:W2:Y:S02]  /*a290*/  SYNCS.PHASECHK.TRANS64.TRYWAIT P1, [R2+URZ+0x38810], R3 ;  /* 0x03881003020075a7 */ /* 0x000ea4000802017f */
[----:B--2---:R-:W-:Y:S05]  /*a2a0*/  @!P1 BRA `(.L_x_1343) ;  /* 0x0000014800589947 */ /* 0x004fea0003800000 */
.L_x_1545:
[----:B------:R-:W-:Y:S05]  /*a2b0*/  BSYNC B0 ;  /* 0x0000000000007941 */ /* 0x000fea0003800000 */
.L_x_1342:
[----:B------:R-:W-:Y:S05]  /*a2c0*/  @!P0 BRA `(.L_x_1344) ;  /* 0x0000000000048947 */ /* 0x000fea0003800000 */
[----:B------:R-:W-:Y:S01]  /*a2d0*/  BPT.TRAP 0x1 ;  /* 0x000000040000795c */ /* 0x000fe20000300000 */
.L_x_1344:
[----:B------:R3:W4:Y:S01]  /*a2e0*/  SYNCS.PHASECHK.TRANS64.TRYWAIT P1, [R13+URZ+0x38850], R12 ;  /* 0x0388500c0d0075a7 */ /* 0x000722000802017f */
[----:B------:R-:W-:Y:S05]  /*a2f0*/  @!P0 BRA `(.L_x_1345) ;  /* 0x0000000000048947 */ /* 0x000fea0003800000 */
[----:B------:R-:W-:Y:S01]  /*a300*/  BPT.TRAP 0x1 ;  /* 0x000000040000795c */ /* 0x000fe20000300000 */
.L_x_1345:
[C---:B------:R-:W-:Y:S02]  /*a310*/  VIADD R0, R2.reuse, 0x400 ;  /* 0x0000040002007836 */ /* 0x040fe40000000000 */
[----:B--2---:R-:W-:-:S03]  /*a320*/  VIADD R3, R2, 0x26400 ;  /* 0x0002640002037836 */ /* 0x004fc60000000000 */
[----:B------:R-:W-:Y:S02]  /*a330*/  SHF.R.U32.HI R0, RZ, 0x4, R0 ;  /* 0x00000004ff007819 */ /* 0x000fe40000011600 */
[----:B------:R-:W-:Y:S02]  /*a340*/  SHF.R.U32.HI R3, RZ, 0x4, R3 ;  /* 0x00000004ff037819 */ /* 0x000fe40000011603 */
[----:B------:R-:W-:Y:S02]  /*a350*/  LOP3.LUT R0, R0, 0x3fff, RZ, 0xc0, !PT ;  /* 0x00003fff00007812 */ /* 0x000fe400078ec0ff */
[----:B------:R-:W-:Y:S02]  /*a360*/  LOP3.LUT R3, R3, 0x3fff, RZ, 0xc0, !PT ;  /* 0x00003fff03037812 */ /* 0x000fe400078ec0ff */
[----:B------:R-:W-:Y:S01]  /*a370*/  LOP3.LUT R220, R0, 0x10000, RZ, 0xfc, !PT ;  /* 0x0001000000dc7812 */ /* 0x000fe200078efcff */
[----:B----4-:R-:W-:Y:S06]  /*a380*/  @P1 BRA `(.L_x_1346) ;  /* 0x0000000000081947 */ /* 0x010fec0003800000 */
[----:B------:R-:W2:Y:S02]  /*a390*/  SYNCS.PHASECHK.TRANS64.TRYWAIT P1, [R13+URZ+0x38850], R12 ;  /* 0x0388500c0d0075a7 */ /* 0x000ea4000802017f */
[----:B--2---:R-:W-:Y:S05]  /*a3a0*/  @!P1 BRA `(.L_x_1347) ;  /* 0x00000148002c9947 */ /* 0x004fea0003800000 */
.L_x_1346:
[----:B------:R-:W-:Y:S01]  /*a3b0*/  LOP3.LUT R0, R3, 0x10000, RZ, 0xfc, !PT ;  /* 0x0001000003007812 */ /* 0x000fe200078efcff */
[----:B------:R-:W-:Y:S01]  /*a3c0*/  IMAD R10, R17, 0x1000, R220 ;  /* 0x00001000110a7824 */ /* 0x000fe200078e02dc */
[----:B------:R-:W-:Y:S05]  /*a3d0*/  WARPSYNC.ALL ;  /* 0x0000000000007948 */ /* 0x000fea0003800000 */
[----:B------:R-:W-:Y:S01]  /*a3e0*/  IMAD.MOV.U32 R14, RZ, RZ, R0 ;  /* 0x000000ffff0e7224 */ /* 0x000fe200078e0000 */
[----:B------:R-:W-:Y:S01]  /*a3f0*/  R2UR UR6, R10 ;  /* 0x000000000a0672ca */ /* 0x000fe200000e0000 */
[----:B------:R-:W-:Y:S01]  /*a400*/  IMAD.MOV.U32 R15, RZ, RZ, 0x40000040 ;  /* 0x40000040ff0f7424 */ /* 0x000fe200078e00ff */
[----:B------:R-:W-:Y:S01]  /*a410*/  WARPGROUP.ARRIVE ;  /* 0x00000000000079c5 */ /* 0x000fe20000000000 */
[----:B------:R-:W-:Y:S01]  /*a420*/  IMAD.MOV.U32 R11, RZ, RZ, 0x40000040 ;  /* 0x40000040ff0b7424 */ /* 0x000fe200078e00ff */
[----:B------:R-:W-:Y:S01]  /*a430*/  R2UR UR4, R14 ;  /* 0x000000000e0472ca */ /* 0x000fe200000e0000 */
[----:B------:R-:W-:Y:S01]  /*a440*/  VIADD R14, R0, 0x2 ;  /* 0x00000002000e7836 */ /* 0x000fe20000000000 */
[----:B------:R-:W-:Y:S01]  /*a450*/  R2UR UR5, R15 ;  /* 0x000000000f0572ca */ /* 0x000fe200000e0000 */
[----:B------:R-:W-:Y:S01]  /*a460*/  VIADD R20, R10, 0x2 ;  /* 0x000000020a147836 */ /* 0x000fe20000000000 */
[----:B------:R-:W-:Y:S01]  /*a470*/  R2UR UR7, R11 ;  /* 0x000000000b0772ca */ /* 0x000fe200000e0000 */
[----:B------:R-:W-:Y:S01]  /*a480*/  IMAD.MOV.U32 R15, RZ, RZ, 0x40000040 ;  /* 0x40000040ff0f7424 */ /* 0x000fe200078e00ff */
[----:B------:R-:W4:Y:S01]  /*a490*/  S2R R56, SR_TID.X ;  /* 0x0000000000387919 */ /* 0x000f220000002100 */
[----:B------:R-:W-:-:S02]  /*a4a0*/  IMAD.MOV.U32 R21, RZ, RZ, 0x40000040 ;  /* 0x40000040ff157424 */ /* 0x000fc400078e00ff */
[----:B------:R-:W-:Y:S02]  /*a4b0*/  VIADD R58, R10, 0x800 ;  /* 0x000008000a3a7836 */ /* 0x000fe40000000000 */
[----:B0123--:R-:W-:-:S06]  /*a4c0*/  IMAD.MOV.U32 R12, RZ, RZ, 0x4 ;  /* 0x00000004ff0c7424 */ /* 0x00ffcc00078e00ff */
[----:B------:R-:W-:Y:S01]  /*a4d0*/  HGMMA.64x64x16.F32.BF16 R24, gdesc[UR4], R24, gsb0 ;  /* 0x00e00000041879f0 */ /* 0x000fe20008001818 */
        /* <DEDUP_REMOVED lines=8> */
[----:B----4-:R-:W-:-:S05]  /*a560*/  SHF.R.U32.HI R56, RZ, 0x7, R56 ;  /* 0x00000007ff387819 */ /* 0x010fca0000011638 */
[----:B------:R0:W1:Y:S02]  /*a570*/  SHFL.IDX PT, R3, R56, RZ, 0x1f ;  /* 0x00001fff38037589 */ /* 0x00006400000e0000 */
[----:B0-----:R-:W-:Y:S01]  /*a580*/  VIADD R56, R0, 0x800 ;  /* 0x0000080000387836 */ /* 0x001fe20000000000 */
[----:B-1----:R-:W-:-:S04]  /*a590*/  ISETP.GT.AND P1, PT, R3, 0x7f, PT ;  /* 0x0000007f0300780c */ /* 0x002fc80003f24270 */
[----:B------:R-:W-:Y:S02]  /*a5a0*/  SEL R3, RZ, 0x2, !P1 ;  /* 0x00000002ff037807 */ /* 0x000fe40004800000 */
[C---:B------:R-:W-:Y:S02]  /*a5b0*/  SEL R11, R12.reuse, 0x2, P1 ;  /* 0x000000020c0b7807 */ /* 0x040fe40000800000 */
[----:B------:R-:W-:Y:S01]  /*a5c0*/  SEL R12, R12, 0x6, !P1 ;  /* 0x000000060c0c7807 */ /* 0x000fe20004800000 */
[----:B------:R-:W-:Y:S02]  /*a5d0*/  WARPGROUP.DEPBAR.LE gsb0, 0x0 ;  /* 0x00008000000079c5 */ /* 0x000fe40000010000 */
[----:B------:R-:W-:-:S06]  /*a5e0*/  WARPGROUP.ARRIVE ;  /* 0x00000000000079c5 */ /* 0x000fcc0000000000 */
        /* <DEDUP_REMOVED lines=9> */
[----:B------:R-:W-:Y:S02]  /*a680*/  WARPGROUP.DEPBAR.LE gsb0, 0x0 ;  /* 0x00008000000079c5 */ /* 0x000fe40000010000 */
[----:B------:R-:W-:-:S09]  /*a690*/  WARPGROUP.ARRIVE ;  /* 0x00000000000079c5 */ /* 0x000fd20000000000 */
        /* <DEDUP_REMOVED lines=134> */
[----:B------:R-:W-:Y:S01]  /*af00*/  IMAD.IADD R14, R3, 0x1, R58 ;  /* 0x00000001030e7824 */ /* 0x000fe200078e023a */
[----:B------:R-:W-:Y:S01]  /*af10*/  R2UR UR5, R15 ;  /* 0x000000000f0572ca */ /* 0x000fe200000e0000 */
[----:B------:R-:W-:Y:S01]  /*af20*/  IMAD.MOV.U32 R15, RZ, RZ, 0x40000040 ;  /* 0x40000040ff0f7424 */ /* 0x000fe200078e00ff */
[----:B------:R-:W-:Y:S01]  /*af30*/  R2UR UR6, R20 ;  /* 0x00000000140672ca */ /* 0x000fe200000e0000 */
[----:B------:R-:W-:Y:S01]  /*af40*/  IMAD.IADD R20, R3, 0x1, R56 ;  /* 0x0000000103147824 */ /* 0x000fe200078e0238 */
[----:B------:R-:W-:Y:S01]  /*af50*/  R2UR UR7, R21 ;  /* 0x00000000150772ca */ /* 0x000fe200000e0000 */
[----:B------:R-:W-:Y:S01]  /*af60*/  IMAD.MOV.U32 R21, RZ, RZ, 0x40000040 ;  /* 0x40000040ff157424 */ /* 0x000fe200078e00ff */
[----:B------:R-:W-:Y:S02]  /*af70*/  WARPGROUP.DEPBAR.LE gsb0, 0x0 ;  /* 0x00008000000079c5 */ /* 0x000fe40000010000 */
[----:B------:R-:W-:-:S09]  /*af80*/  WARPGROUP.ARRIVE ;  /* 0x00000000000079c5 */ /* 0x000fd20000000000 */
[----:B------:R-:W-:Y:S01]  /*af90*/  HGMMA.64x64x16.F32.BF16 R24, gdesc[UR4], R24, gsb0 ;  /* 0x00e00000041879f0 */ /* 0x000fe20008001818 */
[----:B------:R-:W-:Y:S01]  /*afa0*/  R2UR UR6, R14 ;  /* 0x000000000e0672ca */ /* 0x000fe200000e0000 */
[--C-:B------:R-:W-:Y:S01]  /*afb0*/  IMAD.IADD R14, R58, 0x1, R11.reuse ;  /* 0x000000013a0e7824 */ /* 0x100fe200078e020b */
        /* <DEDUP_REMOVED lines=16> */
[----:B------:R-:W-:Y:S02]  /*b0c0*/  IMAD.MOV.U32 R21, RZ, RZ, 0x40000040 ;  /* 0x40000040ff157424 */ /* 0x000fe400078e00ff */
[----:B------:R-:W-:-:S02]  /*b0d0*/  VIADD R56, R0, 0xa00 ;  /* 0x00000a0000387836 */ /* 0x000fc40000000000 */
[----:B------:R-:W-:Y:S01]  /*b0e0*/  VIADD R58, R10, 0xa00 ;  /* 0x00000a000a3a7836 */ /* 0x000fe20000000000 */
[----:B------:R-:W-:Y:S02]  /*b0f0*/  WARPGROUP.DEPBAR.LE gsb0, 0x0 ;  /* 0x00008000000079c5 */ /* 0x000fe40000010000 */
[----:B------:R-:W-:-:S06]  /*b100*/  WARPGROUP.ARRIVE ;  /* 0x00000000000079c5 */ /* 0x000fcc0000000000 */
[----:B------:R-:W-:Y:S01]  /*b110*/  HGMMA.64x64x16.F32.BF16 R24, gdesc[UR4], R24, gsb0 ;  /* 0x00e00000041879f0 */ /* 0x000fe20008001818 */
[----:B------:R-:W-:Y:S01]  /*b120*/  R2UR UR4, R14 ;  /* 0x000000000e0472ca */ /* 0x000fe200000e0000 */
[----:B------:R-:W-:Y:S01]  /*b130*/  IMAD.MOV.U32 R14, RZ, RZ, 0x28 ;  /* 0x00000028ff0e7424 */ /* 0x000fe200078e00ff */
[----:B------:R-:W-:Y:S01]  /*b140*/  R2UR UR5, R15 ;  /* 0x000000000f0572ca */ /* 0x000fe200000e0000 */
[----:B------:R-:W-:Y:S01]  /*b150*/  IMAD.MOV.U32 R15, RZ, RZ, 0xa00 ;  /* 0x00000a00ff0f7424 */ /* 0x000fe200078e00ff */
[----:B------:R-:W-:Y:S02]  /*b160*/  R2UR UR6, R20 ;  /* 0x00000000140672ca */ /* 0x000fe400000e0000 */
[----:B------:R-:W-:Y:S02]  /*b170*/  R2UR UR7, R21 ;  /* 0x00000000150772ca */ /* 0x000fe400000e0000 */
[----:B------:R-:W-:Y:S02]  /*b180*/  SEL R14, R14, 0x26, P1 ;  /* 0x000000260e0e7807 */ /* 0x000fe40000800000 */
[----:B------:R-:W-:-:S02]  /*b190*/  SEL R15, R15, 0x980, P1 ;  /* 0x000009800f0f7807 */ /* 0x000fc40000800000 */
[----:B------:R-:W-:Y:S02]  /*b1a0*/  LOP3.LUT R21, R14, 0x6, RZ, 0xc0, !PT ;  /* 0x000000060e157812 */ /* 0x000fe400078ec0ff */
[----:B------:R-:W-:-:S04]  /*b1b0*/  LOP3.LUT R15, R15, 0xa00, RZ, 0xc0, !PT ;  /* 0x00000a000f0f7812 */ /* 0x000fc800078ec0ff */
[CC--:B------:R-:W-:Y:S02]  /*b1c0*/  IADD3 R14, R21.reuse, R15.reuse, R0 ;  /* 0x0000000f150e7210 */ /* 0x0c0fe40007ffe000 */
[----:B------:R-:W-:Y:S01]  /*b1d0*/  IADD3 R20, R21, R15, R10 ;  /* 0x0000000f15147210 */ /* 0x000fe20007ffe00a */
[----:B------:R-:W-:Y:S02]  /*b1e0*/  IMAD.MOV.U32 R15, RZ, RZ, 0x40000040 ;  /* 0x40000040ff0f7424 */ /* 0x000fe400078e00ff */
[----:B------:R-:W-:Y:S01]  /*b1f0*/  IMAD.MOV.U32 R21, RZ, RZ, 0x40000040 ;  /* 0x40000040ff157424 */ /* 0x000fe200078e00ff */
[----:B------:R-:W-:Y:S02]  /*b200*/  WARPGROUP.DEPBAR.LE gsb0, 0x0 ;  /* 0x00008000000079c5 */ /* 0x000fe40000010000 */
[----:B------:R-:W-:-:S06]  /*b210*/  WARPGROUP.ARRIVE ;  /* 0x00000000000079c5 */ /* 0x000fcc0000000000 */
        /* <DEDUP_REMOVED lines=113> */
[----:B------:R-:W-:-:S05]  /*b930*/  IMAD.MOV.U32 R3, RZ, RZ, 0x40 ;  /* 0x00000040ff037424 */ /* 0x000fca00078e00ff */
[----:B------:R-:W-:-:S04]  /*b940*/  SEL R3, R3, 0x3e, P1 ;  /* 0x0000003e03037807 */ /* 0x000fc80000800000 */
[----:B------:R-:W-:Y:S01]  /*b950*/  LOP3.LUT R3, R3, 0x6, RZ, 0xc0, !PT ;  /* 0x0000000603037812 */ /* 0x000fe200078ec0ff */
        /* <DEDUP_REMOVED lines=13> */
[----:B------:R-:W-:-:S04]  /*ba30*/  LOP3.LUT R11, R11, 0x1e00, RZ, 0xc0, !PT ;  /* 0x00001e000b0b7812 */ /* 0x000fc800078ec0ff */
[----:B------:R-:W-:Y:S01]  /*ba40*/  IADD3 R10, R3, R11, R10 ;  /* 0x0000000b030a7210 */ /* 0x000fe20007ffe00a */
        /* <DEDUP_REMOVED lines=14> */
[----:B------:R-:W-:Y:S02]  /*bb30*/  R2UR UR4, R14 ;  /* 0x000000000e0472ca */ /* 0x000fe400000e0000 */
[----:B------:R-:W-:Y:S01]  /*bb40*/  R2UR UR5, R15 ;  /* 0x000000000f0572ca */ /* 0x000fe200000e0000 */
[----:B------:R-:W-:Y:S01]  /*bb50*/  IMAD.MOV.U32 R15, RZ, RZ, 0x40000040 ;  /* 0x40000040ff0f7424 */ /* 0x000fe200078e00ff */
[----:B------:R-:W-:Y:S02]  /*bb60*/  R2UR UR6, R20 ;  /* 0x00000000140672ca */ /* 0x000fe400000e0000 */
[----:B------:R-:W-:Y:S02]  /*bb70*/  R2UR UR7, R21 ;  /* 0x00000000150772ca */ /* 0x000fe400000e0000 */
[----:B------:R-:W-:Y:S01]  /*bb80*/  IADD3 R14, R3, R11, R0 ;  /* 0x0000000b030e7210 */ /* 0x000fe20007ffe000 */
[----:B------:R-:W-:Y:S01]  /*bb90*/  IMAD.MOV.U32 R11, RZ, RZ, 0x40000040 ;  /* 0x40000040ff0b7424 */ /* 0x000fe200078e00ff */
[----:B------:R-:W-:-:S02]  /*bba0*/  WARPGROUP.DEPBAR.LE gsb0, 0x0 ;  /* 0x00008000000079c5 */ /* 0x000fc40000010000 */
        /* <DEDUP_REMOVED lines=12> */
.L_x_1348:
[----:B------:R-:W2:Y:S01]  /*bc70*/  LDL R3, [R1+0x58] ;  /* 0x0000580001037983 */ /* 0x000ea20000100800 */
[----:B------:R-:W-:Y:S01]  /*bc80*/  IMAD R84, R169, -0x40, R84 ;  /* 0xffffffc0a9547824 */ /* 0x000fe200078e0254 */
[----:B------:R-:W-:Y:S01]  /*bc90*/  ULDC UR4, c[0x0][0xa80] ;  /* 0x0002a00000047ab9 */ /* 0x000fe20000000800 */
[----:B------:R-:W-:-:S03]  /*bca0*/  LOP3.LUT R215, R215, 0x2000000, RZ, 0xfc, !PT ;  /* 0x02000000d7d77812 */ /* 0x000fc600078efcff */
        /* <DEDUP_REMOVED lines=61> */
[----:B------:R-:W0:Y:S01]  /*c080*/  SHFL.BFLY PT, R10, R21, 0x2, 0x1f ;  /* 0x0c401f00150a7f89 */ /* 0x000e2200000e0000 */
        /* <DEDUP_REMOVED lines=19> */
[----:B0-----:R-:W-:-:S04]  /*c1c0*/  FMNMX.FTZ R10, R25, R10, !PT ;  /* 0x0000000a190a7209 */ /* 0x001fc80007810000 */
[C---:B------:R-:W-:Y:S01]  /*c1d0*/  FSETP.NEU.FTZ.AND P1, PT, R10.reuse, -INF , PT ;  /* 0xff8000000a00780b */ /* 0x040fe20003f3d000 */
[----:B------:R-:W-:-:S05]  /*c1e0*/  FMUL.FTZ R25, R10, R3 ;  /* 0x000000030a197220 */ /* 0x000fca0000410000 */
[----:B------:R-:W-:-:S05]  /*c1f0*/  FSEL R15, R25, RZ, P1 ;  /* 0x000000ff190f7208 */ /* 0x000fca0000800000 */
[-CC-:B------:R-:W-:Y:S01]  /*c200*/  FFMA.FTZ R31, R60, R3.reuse, -R15.reuse ;  /* 0x000000033c1f7223 */ /* 0x180fe2000001080f */
[----:B------:R-:W-:Y:S01]  /*c210*/  FSEL R60, R55, -INF , P2 ;  /* 0xff800000373c7808 */ /* 0x000fe20001000000 */
[-CC-:B------:R-:W-:Y:S01]  /*c220*/  FFMA.FTZ R166, R56, R3.reuse, -R15.reuse ;  /* 0x0000000338a67223 */ /* 0x180fe2000001080f */
[-CC-:B------:R-:W-:Y:S01]  /*c230*/  FFMA.FTZ R164, R11, R3.reuse, -R15.reuse ;  /* 0x000000030ba47223 */ /* 0x180fe2000001080f */
[--C-:B------:R-:W-:Y:S01]  /*c240*/  FFMA.FTZ R37, R58, R3, -R15.reuse ;  /* 0x000000033a257223 */ /* 0x100fe2000001080f */
[----:B------:R-:W-:Y:S01]  /*c250*/  FMNMX.FTZ R21, R60, R21, !PT ;  /* 0x000000153c157209 */ /* 0x000fe20007810000 */
[----:B------:R-:W-:Y:S01]  /*c260*/  MUFU.EX2 R31, R31 ;  /* 0x0000001f001f7308 */ /* 0x000fe20000000800 */
[-CC-:B------:R-:W-:Y:S01]  /*c270*/  FFMA.FTZ R152, R32, R3.reuse, -R15.reuse ;  /* 0x0000000320987223 */ /* 0x180fe2000001080f */
[-CC-:B------:R-:W-:Y:S01]  /*c280*/  FFMA.FTZ R39, R62, R3.reuse, -R15.reuse ;  /* 0x000000033e277223 */ /* 0x180fe2000001080f */
[-CC-:B------:R-:W-:Y:S01]  /*c290*/  FFMA.FTZ R154, R36, R3.reuse, -R15.reuse ;  /* 0x00000003249a7223 */ /* 0x180fe2000001080f */
[----:B------:R-:W0:Y:S01]  /*c2a0*/  SHFL.BFLY PT, R56, R21, 0x2, 0x1f ;  /* 0x0c401f0015387f89 */ /* 0x000e2200000e0000 */
[-CC-:B------:R-:W-:Y:S01]  /*c2b0*/  FFMA.FTZ R11, R64, R3.reuse, -R15.reuse ;  /* 0x00000003400b7223 */ /* 0x180fe2000001080f */
[-CC-:B------:R-:W-:Y:S01]  /*c2c0*/  FFMA.FTZ R156, R40, R3.reuse, -R15.reuse ;  /* 0x00000003289c7223 */ /* 0x180fe2000001080f */
[-CC-:B------:R-:W-:Y:S01]  /*c2d0*/  FFMA.FTZ R33, R66, R3.reuse, -R15.reuse ;  /* 0x0000000342217223 */ /* 0x180fe2000001080f */
[----:B------:R-:W1:Y:S01]  /*c2e0*/  MUFU.EX2 R164, R164 ;  /* 0x000000a400a47308 */ /* 0x000e620000000800 */
        /* <DEDUP_REMOVED lines=9> */
[----:B------:R-:W3:Y:S01]  /*c380*/  MUFU.EX2 R37, R37 ;  /* 0x0000002500257308 */ /* 0x000ee20000000800 */
[----:B------:R4:W-:Y:S01]  /*c390*/  SYNCS.ARRIVE.TRANS64.RED.A1T0 RZ, [R15+URZ], RZ ;  /* 0x000000ff0fff79a7 */ /* 0x0009e2000810043f */
[----:B0-----:R-:W-:-:S06]  /*c3a0*/  FMNMX.FTZ R56, R21, R56, !PT ;  /* 0x0000003815387209 */ /* 0x001fcc0007810000 */
[----:B------:R-:W0:Y:S01]  /*c3b0*/  MUFU.EX2 R152, R152 ;  /* 0x0000009800987308 */ /* 0x000e220000000800 */
[----:B------:R-:W0:Y:S01]  /*c3c0*/  SHFL.BFLY PT, R21, R56, 0x1, 0x1f ;  /* 0x0c201f0038157f89 */ /* 0x000e2200000e0000 */
[----:B----4-:R-:W-:-:S05]  /*c3d0*/  IMAD.MOV.U32 R15, RZ, RZ, 0x40000040 ;  /* 0x40000040ff0f7424 */ /* 0x010fca00078e00ff */
[----:B------:R-:W-:Y:S01]  /*c3e0*/  R2UR UR7, R15 ;  /* 0x000000000f0772ca */ /* 0x000fe200000e0000 */
[----:B-1----:R-:W-:Y:S01]  /*c3f0*/  FADD.FTZ R15, R164, R31 ;  /* 0x0000001fa40f7221 */ /* 0x002fe20000010000 */
[----:B------:R-:W-:Y:S01]  /*c400*/  MUFU.EX2 R39, R39 ;  /* 0x0000002700277308 */ /* 0x000fe20000000800 */
[----:B------:R-:W-:Y:S02]  /*c410*/  F2FP.BF16.F32.PACK_AB R164, R31, R164 ;  /* 0x000000a41fa4723e */ /* 0x000fe400000010ff */
[----:B--2---:R-:W-:Y:S01]  /*c420*/  FADD.FTZ R36, R166, R15 ;  /* 0x0000000fa6247221 */ /* 0x004fe20000010000 */
[----:B---3--:R-:W-:-:S04]  /*c430*/  F2FP.BF16.F32.PACK_AB R166, R37, R166 ;  /* 0x000000a625a6723e */ /* 0x008fc800000010ff */
[----:B------:R-:W-:Y:S01]  /*c440*/  MUFU.EX2 R154, R154 ;  /* 0x0000009a009a7308 */ /* 0x000fe20000000800 */
[----:B0-----:R-:W-:-:S07]  /*c450*/  FMNMX.FTZ R168, R56, R21, !PT ;  /* 0x0000001538a87209 */ /* 0x001fce0007810000 */
[----:B------:R-:W-:Y:S01]  /*c460*/  MUFU.EX2 R11, R11 ;  /* 0x0000000b000b7308 */ /* 0x000fe20000000800 */
[C---:B------:R-:W-:Y:S01]  /*c470*/  FSETP.NEU.FTZ.AND P1, PT, R168.reuse, -INF , PT ;  /* 0xff800000a800780b */ /* 0x040fe20003f3d000 */
[----:B------:R-:W-:-:S06]  /*c480*/  FMUL.FTZ R21, R168, R3 ;  /* 0x00000003a8157220 */ /* 0x000fcc0000410000 */
[----:B------:R-:W-:Y:S01]  /*c490*/  MUFU.EX2 R156, R156 ;  /* 0x0000009c009c7308 */ /* 0x000fe20000000800 */
[----:B------:R-:W-:-:S05]  /*c4a0*/  FSEL R21, R21, RZ, P1 ;  /* 0x000000ff15157208 */ /* 0x000fca0000800000 */
        /* <DEDUP_REMOVED lines=9> */
[----:B------:R-:W-:Y:S01]  /*c540*/  FFMA.FTZ R157, R42, R3, -R21 ;  /* 0x000000032a9d7223 */ /* 0x000fe20000010815 */
[----:B------:R-:W-:-:S02]  /*c550*/  IMAD R14, R17, 0x1000, R215 ;  /* 0x00001000110e7824 */ /* 0x000fc400078e02d7 */
[-CC-:B------:R-:W-:Y:S01]  /*c560*/  FFMA.FTZ R24, R24, R3.reuse, -R21.reuse ;  /* 0x0000000318187223 */ /* 0x180fe20000010815 */
[-CC-:B------:R-:W-:Y:S01]  /*c570*/  FFMA.FTZ R159, R46, R3.reuse, -R21.reuse ;  /* 0x000000032e9f7223 */ /* 0x180fe20000010815 */
[-CC-:B------:R-:W-:Y:S01]  /*c580*/  FFMA.FTZ R28, R28, R3.reuse, -R21.reuse ;  /* 0x000000031c1c7223 */ /* 0x180fe20000010815 */
[----:B------:R-:W0:Y:S01]  /*c590*/  MUFU.EX2 R26, R26 ;  /* 0x0000001a001a7308 */ /* 0x000e220000000800 */
[-CC-:B------:R-:W-:Y:S01]  /*c5a0*/  FFMA.FTZ R161, R50, R3.reuse, -R21.reuse ;  /* 0x0000000332a17223 */ /* 0x180fe20000010815 */
[-CC-:B------:R-:W-:Y:S01]  /*c5b0*/  FFMA.FTZ R72, R72, R3.reuse, -R21.reuse ;  /* 0x0000000348487223 */ /* 0x180fe20000010815 */
[-CC-:B------:R-:W-:Y:S01]  /*c5c0*/  FFMA.FTZ R54, R54, R3.reuse, -R21.reuse ;  /* 0x0000000336367223 */ /* 0x180fe20000010815 */
[----:B------:R-:W-:Y:S01]  /*c5d0*/  FFMA.FTZ R60, R60, R3, -R21 ;  /* 0x000000033c3c7223 */ /* 0x000fe20000010815 */
[----:B------:R-:W-:Y:S01]  /*c5e0*/  IMAD.MOV.U32 R21, RZ, RZ, 0x40000040 ;  /* 0x40000040ff157424 */ /* 0x000fe200078e00ff */
[C---:B------:R-:W-:Y:S01]  /*c5f0*/  R2UR UR6, R14.reuse ;  /* 0x000000000e0672ca */ /* 0x040fe200000e0000 */
[----:B------:R-:W-:Y:S01]  /*c600*/  VIADD R20, R14, 0x80 ;  /* 0x000000800e147836 */ /* 0x000fe20000000000 */
[----:B------:R-:W1:Y:S02]  /*c610*/  MUFU.EX2 R167, R167 ;  /* 0x000000a700a77308 */ /* 0x000e640000000800 */
[----:B------:R-:W-:Y:S01]  /*c620*/  R2UR UR11, R21 ;  /* 0x00000000150b72ca */ /* 0x000fe200000e0000 */
[----:B------:R-:W-:Y:S01]  /*c630*/  FADD.FTZ R21, R37, R36 ;  /* 0x0000002425157221 */ /* 0x000fe20000010000 */
[----:B------:R-:W-:Y:S01]  /*c640*/  R2UR UR10, R20 ;  /* 0x00000000140a72ca */ /* 0x000fe200000e0000 */
[----:B------:R-:W-:-:S02]  /*c650*/  VIADD R20, R14, 0x100 ;  /* 0x000001000e147836 */ /* 0x000fc40000000000 */
[----:B------:R-:W-:Y:S01]  /*c660*/  FADD.FTZ R36, R152, R21 ;  /* 0x0000001598247221 */ /* 0x000fe20000010000 */
[----:B------:R-:W2:Y:S01]  /*c670*/  MUFU.EX2 R12, R12 ;  /* 0x0000000c000c7308 */ /* 0x000ea20000000800 */
[----:B0-----:R-:W-:Y:S01]  /*c680*/  FADD.FTZ R34, R165, R26 ;  /* 0x0000001aa5227221 */ /* 0x001fe20000010000 */
[----:B------:R-:W-:Y:S01]  /*c690*/  IMAD.MOV.U32 R21, RZ, RZ, 0x40000040 ;  /* 0x40000040ff157424 */ /* 0x000fe200078e00ff */
[----:B------:R-:W-:Y:S01]  /*c6a0*/  R2UR UR14, R20 ;  /* 0x00000000140e72ca */ /* 0x000fe200000e0000 */
[----:B------:R-:W-:Y:S01]  /*c6b0*/  VIADD R14, R14, 0x180 ;  /* 0x000001800e0e7836 */ /* 0x000fe20000000000 */
[----:B------:R-:W-:Y:S02]  /*c6c0*/  F2FP.BF16.F32.PACK_AB R165, R26, R165 ;  /* 0x000000a51aa5723e */ /* 0x000fe400000010ff */
[----:B------:R-:W-:Y:S01]  /*c6d0*/  R2UR UR15, R21 ;  /* 0x00000000150f72ca */ /* 0x000fe200000e0000 */
[----:B------:R-:W0:Y:S01]  /*c6e0*/  MUFU.EX2 R153, R153 ;  /* 0x0000009900997308 */ /* 0x000e220000000800 */
[----:B-1----:R-:W-:Y:S01]  /*c6f0*/  FADD.FTZ R15, R167, R34 ;  /* 0x00000022a70f7221 */ /* 0x002fe20000010000 */
[----:B------:R-:W-:Y:S01]  /*c700*/  FADD.FTZ R21, R39, R36 ;  /* 0x0000002427157221 */ /* 0x000fe20000010000 */
[----:B------:R-:W-:-:S02]  /*c710*/  R2UR UR18, R14 ;  /* 0x000000000e1272ca */ /* 0x000fc400000e0000 */
[----:B------:R-:W-:-:S03]  /*c720*/  F2FP.BF16.F32.PACK_AB R152, R39, R152 ;  /* 0x000000982798723e */ /* 0x000fc600000010ff */
[----:B------:R-:W1:Y:S01]  /*c730*/  MUFU.EX2 R30, R30 ;  /* 0x0000001e001e7308 */ /* 0x000e620000000800 */
[C---:B--2---:R-:W-:Y:S01]  /*c740*/  FADD.FTZ R34, R12.reuse, R15 ;  /* 0x0000000f0c227221 */ /* 0x044fe20000010000 */
[----:B------:R-:W-:Y:S01]  /*c750*/  F2FP.BF16.F32.PACK_AB R167, R12, R167 ;  /* 0x000000a70ca7723e */ /* 0x000fe200000010ff */
[----:B------:R-:W-:Y:S06]  /*c760*/  BAR.SYNC.DEFER_BLOCKING 0xf, 0x100 ;  /* 0x03c4000000007b1d */ /* 0x000fec0000010000 */
[----:B------:R-:W2:Y:S01]  /*c770*/  MUFU.EX2 R155, R155 ;  /* 0x0000009b009b7308 */ /* 0x000ea20000000800 */
[----:B0-----:R-:W-:Y:S01]  /*c780*/  FADD.FTZ R15, R153, R34 ;  /* 0x00000022990f7221 */ /* 0x001fe20000010000 */
[----:B------:R-:W-:Y:S01]  /*c790*/  FADD.FTZ R34, R154, R21 ;  /* 0x000000159a227221 */ /* 0x000fe20000010000 */
[----:B------:R-:W-:-:S03]  /*c7a0*/  F2FP.BF16.F32.PACK_AB R154, R11, R154 ;  /* 0x0000009a0b9a723e */ /* 0x000fc600000010ff */
[----:B------:R-:W-:Y:S02]  /*c7b0*/  FADD.FTZ R21, R11, R34 ;  /* 0x000000220b157221 */ /* 0x000fe40000010000 */
[----:B------:R-:W0:Y:S01]  /*c7c0*/  MUFU.EX2 R32, R32 ;  /* 0x0000002000207308 */ /* 0x000e220000000800 */
[C---:B-1----:R-:W-:Y:S01]  /*c7d0*/  FADD.FTZ R20, R30.reuse, R15 ;  /* 0x0000000f1e147221 */ /* 0x042fe20000010000 */
[----:B------:R-:W-:Y:S01]  /*c7e0*/  IMAD.MOV.U32 R15, RZ, RZ, 0x40000040 ;  /* 0x40000040ff0f7424 */ /* 0x000fe200078e00ff */
[----:B------:R-:W-:-:S04]  /*c7f0*/  F2FP.BF16.F32.PACK_AB R153, R30, R153 ;  /* 0x000000991e99723e */ /* 0x000fc800000010ff */
[----:B------:R-:W-:Y:S01]  /*c800*/  R2UR UR19, R15 ;  /* 0x000000000f1372ca */ /* 0x000fe200000e0000 */
[----:B------:R-:W1:Y:S01]  /*c810*/  MUFU.EX2 R157, R157 ;  /* 0x0000009d009d7308 */ /* 0x000e620000000800 */
[----:B--2---:R-:W-:Y:S01]  /*c820*/  FADD.FTZ R15, R155, R20 ;  /* 0x000000149b0f7221 */ /* 0x004fe20000010000 */
[----:B------:R-:W-:Y:S01]  /*c830*/  FADD.FTZ R20, R156, R21 ;  /* 0x000000159c147221 */ /* 0x000fe20000010000 */
[----:B------:R2:W-:Y:S05]  /*c840*/  STSM.16.M88.4 [R224+0x36400], R164 ;  /* 0x036400a4e0007844 */ /* 0x0005ea0000000200 */
[----:B------:R-:W3:Y:S01]  /*c850*/  MUFU.EX2 R33, R33 ;  /* 0x0000002100217308 */ /* 0x000ee20000000800 */
[C---:B0-----:R-:W-:Y:S01]  /*c860*/  FADD.FTZ R14, R32.reuse, R15 ;  /* 0x0000000f200e7221 */ /* 0x041fe20000010000 */
[----:B------:R-:W-:-:S05]  /*c870*/  F2FP.BF16.F32.PACK_AB R155, R32, R155 ;  /* 0x0000009b209b723e */ /* 0x000fca00000010ff */
[----:B------:R2:W-:Y:S01]  /*c880*/  STSM.16.M88.4 [R225], R152 ;  /* 0x00000098e1007844 */ /* 0x0005e20000000200 */
[----:B------:R-:W0:Y:S01]  /*c890*/  MUFU.EX2 R24, R24 ;  /* 0x0000001800187308 */ /* 0x000e220000000800 */
[----:B-1----:R-:W-:-:S07]  /*c8a0*/  FADD.FTZ R15, R157, R14 ;  /* 0x0000000e9d0f7221 */ /* 0x002fce0000010000 */
[----:B------:R-:W1:Y:S01]  /*c8b0*/  MUFU.EX2 R158, R158 ;  /* 0x0000009e009e7308 */ /* 0x000e620000000800 */
[C---:B---3--:R-:W-:Y:S01]  /*c8c0*/  FADD.FTZ R21, R33.reuse, R20 ;  /* 0x0000001421157221 */ /* 0x048fe20000010000 */
[----:B------:R-:W-:-:S06]  /*c8d0*/  F2FP.BF16.F32.PACK_AB R156, R33, R156 ;  /* 0x0000009c219c723e */ /* 0x000fcc00000010ff */
[----:B------:R-:W3:Y:S01]  /*c8e0*/  MUFU.EX2 R159, R159 ;  /* 0x0000009f009f7308 */ /* 0x000ee20000000800 */
[C---:B0-----:R-:W-:Y:S01]  /*c8f0*/  FADD.FTZ R14, R24.reuse, R15 ;  /* 0x0000000f180e7221 */ /* 0x041fe20000010000 */
[----:B------:R-:W-:-:S06]  /*c900*/  F2FP.BF16.F32.PACK_AB R157, R24, R157 ;  /* 0x0000009d189d723e */ /* 0x000fcc00000010ff */
[----:B------:R-:W0:Y:S01]  /*c910*/  MUFU.EX2 R35, R35 ;  /* 0x0000002300237308 */ /* 0x000e220000000800 */
[----:B-1----:R-:W-:-:S07]  /*c920*/  FADD.FTZ R12, R158, R21 ;  /* 0x000000159e0c7221 */ /* 0x002fce0000010000 */
[----:B------:R-:W1:Y:S01]  /*c930*/  MUFU.EX2 R28, R28 ;  /* 0x0000001c001c7308 */ /* 0x000e620000000800 */
[----:B---3--:R-:W-:-:S07]  /*c940*/  FADD.FTZ R15, R159, R14 ;  /* 0x0000000e9f0f7221 */ /* 0x008fce0000010000 */
[----:B------:R-:W3:Y:S01]  /*c950*/  MUFU.EX2 R160, R160 ;  /* 0x000000a000a07308 */ /* 0x000ee20000000800 */
[C---:B0-----:R-:W-:Y:S01]  /*c960*/  FADD.FTZ R11, R35.reuse, R12 ;  /* 0x0000000c230b7221 */ /* 0x041fe20000010000 */
[----:B------:R-:W-:-:S06]  /*c970*/  F2FP.BF16.F32.PACK_AB R158, R35, R158 ;  /* 0x0000009e239e723e */ /* 0x000fcc00000010ff */
[----:B------:R-:W0:Y:S01]  /*c980*/  MUFU.EX2 R161, R161 ;  /* 0x000000a100a17308 */ /* 0x000e220000000800 */
[C---:B-1----:R-:W-:Y:S01]  /*c990*/  FADD.FTZ R12, R28.reuse, R15 ;  /* 0x0000000f1c0c7221 */ /* 0x042fe20000010000 */
[----:B------:R-:W-:-:S05]  /*c9a0*/  F2FP.BF16.F32.PACK_AB R159, R28, R159 ;  /* 0x0000009f1c9f723e */ /* 0x000fca00000010ff */
[----:B------:R2:W-:Y:S01]  /*c9b0*/  STSM.16.M88.4 [R227], R156 ;  /* 0x0000009ce3007844 */ /* 0x0005e20000000200 */
[----:B------:R-:W1:Y:S01]  /*c9c0*/  MUFU.EX2 R29, R29 ;  /* 0x0000001d001d7308 */ /* 0x000e620000000800 */
[----:B---3--:R-:W-:-:S07]  /*c9d0*/  FADD.FTZ R14, R160, R11 ;  /* 0x0000000ba00e7221 */ /* 0x008fce0000010000 */
[----:B------:R-:W3:Y:S01]  /*c9e0*/  MUFU.EX2 R72, R72 ;  /* 0x0000004800487308 */ /* 0x000ee20000000800 */
[----:B0-----:R-:W-:-:S07]  /*c9f0*/  FADD.FTZ R11, R161, R12 ;  /* 0x0000000ca10b7221 */ /* 0x001fce0000010000 */
[----:B------:R-:W0:Y:S01]  /*ca00*/  MUFU.EX2 R162, R162 ;  /* 0x000000a200a27308 */ /* 0x000e220000000800 */
[C---:B-1----:R-:W-:Y:S01]  /*ca10*/  FADD.FTZ R15, R29.reuse, R14 ;  /* 0x0000000e1d0f7221 */ /* 0x042fe20000010000 */
[----:B------:R-:W-:-:S06]  /*ca20*/  F2FP.BF16.F32.PACK_AB R160, R29, R160 ;  /* 0x000000a01da0723e */ /* 0x000fcc00000010ff */
[----:B------:R-:W1:Y:S01]  /*ca30*/  MUFU.EX2 R54, R54 ;  /* 0x0000003600367308 */ /* 0x000e620000000800 */
[C---:B---3--:R-:W-:Y:S01]  /*ca40*/  FADD.FTZ R11, R72.reuse, R11 ;  /* 0x0000000b480b7221 */ /* 0x048fe20000010000 */
[----:B------:R-:W-:-:S06]  /*ca50*/  F2FP.BF16.F32.PACK_AB R161, R72, R161 ;  /* 0x000000a148a1723e */ /* 0x000fcc00000010ff */
[----:B------:R-:W3:Y:S01]  /*ca60*/  MUFU.EX2 R25, R25 ;  /* 0x0000001900197308 */ /* 0x000ee20000000800 */
[----:B0-----:R-:W-:-:S07]  /*ca70*/  FADD.FTZ R12, R162, R15 ;  /* 0x0000000fa20c7221 */ /* 0x001fce0000010000 */
[----:B------:R-:W0:Y:S01]  /*ca80*/  MUFU.EX2 R163, R60 ;  /* 0x0000003c00a37308 */ /* 0x000e220000000800 */
[----:B-1----:R-:W-:Y:S01]  /*ca90*/  FADD.FTZ R14, R54, R11 ;  /* 0x0000000b360e7221 */ /* 0x002fe20000010000 */
[C---:B---3--:R-:W-:Y:S01]  /*caa0*/  FADD.FTZ R11, R25.reuse, R12 ;  /* 0x0000000c190b7221 */ /* 0x048fe20000010000 */
[----:B------:R-:W-:Y:S02]  /*cab0*/  F2FP.BF16.F32.PACK_AB R162, R25, R162 ;  /* 0x000000a219a2723e */ /* 0x000fe400000010ff */
[C---:B0-----:R-:W-:Y:S01]  /*cac0*/  FADD.FTZ R12, R163.reuse, R14 ;  /* 0x0000000ea30c7221 */ /* 0x041fe20000010000 */
[----:B------:R-:W-:-:S05]  /*cad0*/  F2FP.BF16.F32.PACK_AB R163, R163, R54 ;  /* 0x00000036a3a3723e */ /* 0x000fca00000010ff */
[----:B------:R2:W-:Y:S01]  /*cae0*/  STSM.16.M88.4 [R226], R160 ;  /* 0x000000a0e2007844 */ /* 0x0005e20000000200 */
[----:B-----5:R-:W-:-:S06]  /*caf0*/  WARPGROUP.ARRIVE ;  /* 0x00000000000079c5 */ /* 0x020fcc0000000000 */
        /* <DEDUP_REMOVED lines=22> */
[----:B--2---:R-:W-:Y:S05]  /*cc60*/  @!P0 BRA `(.L_x_1349) ;  /* 0x0000000000048947 */ /* 0x004fea0003800000 */
[----:B------:R-:W-:Y:S01]  /*cc70*/  BPT.TRAP 0x1 ;  /* 0x000000040000795c */ /* 0x000fe20000300000 */
.L_x_1349:
[----:B------:R-:W-:Y:S01]  /*cc80*/  VIADD R13, R13, 0x38860 ;  /* 0x000388600d0d7836 */ /* 0x000fe20000000000 */
[----:B------:R-:W-:Y:S01]  /*cc90*/  ULDC UR38, c[0x0][0xa80] ;  /* 0x0002a00000267ab9 */ /* 0x000fe20000000800 */
[----:B------:R-:W-:Y:S03]  /*cca0*/  BSSY B0, `(.L_x_1350) ;  /* 0x000033a000007945 */ /* 0x000fe60003800000 */
[----:B------:R-:W-:-:S04]  /*ccb0*/  PRMT R13, R190, 0x654, R13 ;  /* 0x00000654be0d7816 */ /* 0x000fc8000000000d */
[----:B------:R0:W-:Y:S02]  /*ccc0*/  SYNCS.ARRIVE.TRANS64.RED.A1T0 RZ, [R13+URZ], RZ ;  /* 0x000000ff0dff79a7 */ /* 0x0001e4000810043f */
[----:B0-----:R-:W-:-:S05]  /*ccd0*/  VIADD R13, R169, 0xfffffffe ;  /* 0xfffffffea90d7836 */ /* 0x001fca0000000000 */
[----:B------:R-:W-:-:S13]  /*cce0*/  ISETP.GE.AND P1, PT, R13, R221, PT ;  /* 0x000000dd0d00720c */ /* 0x000fda0003f26270 */
[----:B------:R-:W-:Y:S05]  /*ccf0*/  @!P1 BRA `(.L_x_1351) ;  /* 0x0000003000d09947 */ /* 0x000fea0003800000 */
[----:B------:R-:W-:Y:S02]  /*cd00*/  IMAD.MOV.U32 R15, RZ, RZ, R168 ;  /* 0x000000ffff0f7224 */ /* 0x000fe400078e00a8 */
[----:B------:R-:W-:Y:S02]  /*cd10*/  IMAD.MOV.U32 R21, RZ, RZ, R10 ;  /* 0x000000ffff157224 */ /* 0x000fe400078e000a */
[----:B------:R-:W-:-:S07]  /*cd20*/  IMAD.MOV.U32 R20, RZ, RZ, R17 ;  /* 0x000000ffff147224 */ /* 0x000fce00078e0011 */
.L_x_1364:
        /* <DEDUP_REMOVED lines=8> */
[----:B0-----:R-:W-:Y:S06]  /*cdb0*/  @!P0 BRA `(.L_x_1352) ;  /* 0x0000000000048947 */ /* 0x001fec0003800000 */
[----:B------:R-:W-:Y:S01]  /*cdc0*/  BPT.TRAP 0x1 ;  /* 0x000000040000795c */ /* 0x000fe20000300000 */
.L_x_1352:
[----:B------:R-:W-:Y:S01]  /*cdd0*/  IMAD R14, R17, 0x8, R2 ;  /* 0x00000008110e7824 */ /* 0x000fe200078e0202 */
[----:B------:R-:W-:-:S04]  /*cde0*/  SHF.L.U32 R3, R186, 0x1f, RZ ;  /* 0x0000001fba037819 */ /* 0x000fc800000006ff */
[----:B------:R0:W1:Y:S01]  /*cdf0*/  SYNCS.PHASECHK.TRANS64.TRYWAIT P2, [R14+URZ+0x38830], R3 ;  /* 0x038830030e0075a7 */ /* 0x000062000804017f */
[----:B------:R-:W-:Y:S05]  /*ce00*/  @!P0 BRA `(.L_x_1353) ;  /* 0x0000000000048947 */ /* 0x000fea0003800000 */
[----:B------:R-:W-:Y:S01]  /*ce10*/  BPT.TRAP 0x1 ;  /* 0x000000040000795c */ /* 0x000fe20000300000 */
.L_x_1353:
[----:B------:R-:W-:Y:S01]  /*ce20*/  VIADD R10, R2, 0x20400 ;  /* 0x00020400020a7836 */ /* 0x000fe20000000000 */
[----:B------:R-:W-:Y:S01]  /*ce30*/  BSSY B1, `(.L_x_1354) ;  /* 0x0000009000017945 */ /* 0x000fe20003800000 */
[----:B------:R-:W-:Y:S02]  /*ce40*/  IMAD R156, R17, 0x200, R219 ;  /* 0x00000200119c7824 */ /* 0x000fe400078e02db */
[----:B------:R-:W-:Y:S01]  /*ce50*/  IMAD.MOV.U32 R157, RZ, RZ, 0x40000040 ;  /* 0x40000040ff9d7424 */ /* 0x000fe200078e00ff */
[----:B------:R-:W-:-:S04]  /*ce60*/  SHF.R.U32.HI R10, RZ, 0x4, R10 ;  /* 0x00000004ff0a7819 */ /* 0x000fc8000001160a */
[----:B------:R-:W-:-:S04]  /*ce70*/  LOP3.LUT R10, R10, 0x3fff, RZ, 0xc0, !PT ;  /* 0x00003fff0a0a7812 */ /* 0x000fc800078ec0ff */
[----:B------:R-:W-:Y:S01]  /*ce80*/  LOP3.LUT R152, R10, 0x10000, RZ, 0xfc, !PT ;  /* 0x000100000a987812 */ /* 0x000fe200078efcff */
[----:B-1----:R-:W-:Y:S06]  /*ce90*/  @P2 BRA `(.L_x_1355) ;  /* 0x0000000000082947 */ /* 0x002fec0003800000 */
[----:B------:R-:W1:Y:S02]  /*cea0*/  SYNCS.PHASECHK.TRANS64.TRYWAIT P2, [R14+URZ+0x38830], R3 ;  /* 0x038830030e0075a7 */ /* 0x000e64000804017f */
[----:B-1----:R-:W-:Y:S05]  /*ceb0*/  @!P2 BRA `(.L_x_1356) ;  /* 0x0000011c007ca947 */ /* 0x002fea0003800000 */
.L_x_1355:
[----:B------:R-:W-:Y:S05]  /*cec0*/  BSYNC B1 ;  /* 0x0000000000017941 */ /* 0x000fea0003800000 */
.L_x_1354:
        /* <DEDUP_REMOVED lines=36> */
.L_x_1357:
[----:B------:R2:W3:Y:S01]  /*d110*/  SYNCS.PHASECHK.TRANS64.TRYWAIT P2, [R14+URZ+0x38850], R3 ;  /* 0x038850030e0075a7 */ /* 0x0004e2000804017f */
[----:B------:R-:W-:Y:S05]  /*d120*/  @!P0 BRA `(.L_x_1358) ;  /* 0x0000000000048947 */ /* 0x000fea0003800000 */
[----:B------:R-:W-:Y:S01]  /*d130*/  BPT.TRAP 0x1 ;  /* 0x000000040000795c */ /* 0x000fe20000300000 */
.L_x_1358:
[----:B------:R-:W-:Y:S01]  /*d140*/  VIADD R10, R2, 0x26400 ;  /* 0x00026400020a7836 */ /* 0x000fe20000000000 */
[----:B------:R-:W-:Y:S04]  /*d150*/  BSSY B1, `(.L_x_1359) ;  /* 0x0000005000017945 */ /* 0x000fe80003800000 */
[----:B------:R-:W-:Y:S01]  /*d160*/  SHF.R.U32.HI R10, RZ, 0x4, R10 ;  /* 0x00000004ff0a7819 */ /* 0x000fe2000001160a */
[----:B---3--:R-:W-:Y:S06]  /*d170*/  @P2 BRA `(.L_x_1360) ;  /* 0x0000000000082947 */ /* 0x008fec0003800000 */
[----:B------:R-:W3:Y:S02]  /*d180*/  SYNCS.PHASECHK.TRANS64.TRYWAIT P2, [R14+URZ+0x38850], R3 ;  /* 0x038850030e0075a7 */ /* 0x000ee4000804017f */
[----:B---3--:R-:W-:Y:S05]  /*d190*/  @!P2 BRA `(.L_x_1361) ;  /* 0x0000011800d8a947 */ /* 0x008fea0003800000 */
.L_x_1360:
[----:B------:R-:W-:Y:S05]  /*d1a0*/  BSYNC B1 ;  /* 0x0000000000017941 */ /* 0x000fea0003800000 */
.L_x_1359:
[----:B0123--:R-:W-:Y:S01]  /*d1b0*/  LOP3.LUT R3, R10, 0x3fff, RZ, 0xc0, !PT ;  /* 0x00003fff0a037812 */ /* 0x00ffe200078ec0ff */
[C---:B------:R-:W-:Y:S01]  /*d1c0*/  VIADD R200, R0.reuse, 0x4 ;  /* 0x0000000400c87836 */ /* 0x040fe20000000000 */
[----:B------:R-:W-:Y:S01]  /*d1d0*/  WARPGROUP.ARRIVE ;  /* 0x00000000000079c5 */ /* 0x000fe20000000000 */
[----:B------:R-:W-:Y:S01]  /*d1e0*/  VIADD R198, R0, 0x6 ;  /* 0x0000000600c67836 */ /* 0x000fe20000000000 */
[----:B------:R-:W-:Y:S01]  /*d1f0*/  LOP3.LUT R0, R3, 0x10000, RZ, 0xfc, !PT ;  /* 0x0001000003007812 */ /* 0x000fe200078efcff */
[----:B------:R-:W-:-:S03]  /*d200*/  IMAD R196, R17, 0x1000, R220 ;  /* 0x0000100011c47824 */ /* 0x000fc600078e02dc */
[----:B------:R-:W0:Y:S01]  /*d210*/  S2R R10, SR_TID.X ;  /* 0x00000000000a7919 */ /* 0x000e220000002100 */
[----:B------:R-:W-:Y:S02]  /*d220*/  IMAD.MOV.U32 R197, RZ, RZ, 0x40000040 ;  /* 0x40000040ffc57424 */ /* 0x000fe400078e00ff */
[----:B------:R-:W-:Y:S01]  /*d230*/  IMAD.MOV.U32 R204, RZ, RZ, R0 ;  /* 0x000000ffffcc7224 */ /* 0x000fe200078e0000 */
[----:B------:R-:W-:Y:S01]  /*d240*/  R2UR UR6, R196 ;  /* 0x00000000c40672ca */ /* 0x000fe200000e0000 */
[----:B------:R-:W-:Y:S01]  /*d250*/  IMAD.MOV.U32 R205, RZ, RZ, 0x40000040 ;  /* 0x40000040ffcd7424 */ /* 0x000fe200078e00ff */
[----:B------:R-:W-:Y:S01]  /*d260*/  R2UR UR7, R197 ;  /* 0x00000000c50772ca */ /* 0x000fe200000e0000 */
[----:B------:R-:W-:Y:S01]  /*d270*/  IMAD.MOV.U32 R201, RZ, RZ, 0x40000040 ;  /* 0x40000040ffc97424 */ /* 0x000fe200078e00ff */
[----:B------:R-:W-:Y:S01]  /*d280*/  R2UR UR4, R204 ;  /* 0x00000000cc0472ca */ /* 0x000fe200000e0000 */
[----:B------:R-:W-:Y:S01]  /*d290*/  VIADD R204, R196, 0x2 ;  /* 0x00000002c4cc7836 */ /* 0x000fe20000000000 */
[----:B------:R-:W-:Y:S01]  /*d2a0*/  R2UR UR5, R205 ;  /* 0x00000000cd0572ca */ /* 0x000fe200000e0000 */
[----:B------:R-:W-:-:S02]  /*d2b0*/  IMAD.MOV.U32 R205, RZ, RZ, 0x40000040 ;  /* 0x40000040ffcd7424 */ /* 0x000fc400078e00ff */
[----:B------:R-:W-:-:S10]  /*d2c0*/  IMAD.MOV.U32 R199, RZ, RZ, 0x40000040 ;  /* 0x40000040ffc77424 */ /* 0x000fd400078e00ff */
[----:B------:R-:W-:Y:S01]  /*d2d0*/  HGMMA.64x64x16.F32.BF16 R152, gdesc[UR4], R152, gsb0 ;  /* 0x00e00000049879f0 */ /* 0x000fe20008001898 */
[----:B------:R-:W-:Y:S01]  /*d2e0*/  R2UR UR6, R204 ;  /* 0x00000000cc0672ca */ /* 0x000fe200000e0000 */
[----:B------:R-:W-:Y:S01]  /*d2f0*/  VIADD R204, R0, 0x2 ;  /* 0x0000000200cc7836 */ /* 0x000fe20000000000 */
[----:B------:R-:W-:Y:S01]  /*d300*/  R2UR UR7, R205 ;  /* 0x00000000cd0772ca */ /* 0x000fe200000e0000 */
[----:B------:R-:W-:-:S03]  /*d310*/  IMAD.MOV.U32 R205, RZ, RZ, 0x40000040 ;  /* 0x40000040ffcd7424 */ /* 0x000fc600078e00ff */
[----:B------:R-:W-:Y:S02]  /*d320*/  R2UR UR4, R204 ;  /* 0x00000000cc0472ca */ /* 0x000fe400000e0000 */
[----:B------:R-:W-:Y:S02]  /*d330*/  R2UR UR5, R205 ;  /* 0x00000000cd0572ca */ /* 0x000fe400000e0000 */
[----:B0-----:R-:W-:-:S05]  /*d340*/  SHF.R.U32.HI R10, RZ, 0x7, R10 ;  /* 0x00000007ff0a7819 */ /* 0x001fca000001160a */
[----:B------:R0:W1:Y:S02]  /*d350*/  SHFL.IDX PT, R3, R10, RZ, 0x1f ;  /* 0x00001fff0a037589 */ /* 0x00006400000e0000 */
[----:B0-----:R-:W-:Y:S01]  /*d360*/  IMAD.MOV.U32 R10, RZ, RZ, 0x4 ;  /* 0x00000004ff0a7424 */ /* 0x001fe200078e00ff */
        /* <DEDUP_REMOVED lines=10> */
[----:B------:R-:W-:-:S03]  /*d410*/  IMAD.MOV.U32 R201, RZ, RZ, 0x40000040 ;  /* 0x40000040ffc97424 */ /* 0x000fc600078e00ff */
[----:B------:R-:W-:Y:S01]  /*d420*/  R2UR UR6, R200 ;  /* 0x00000000c80672ca */ /* 0x000fe200000e0000 */
[----:B------:R-:W-:Y:S01]  /*d430*/  VIADD R200, R196, 0x800 ;  /* 0x00000800c4c87836 */ /* 0x000fe20000000000 */
[----:B------:R-:W-:Y:S01]  /*d440*/  R2UR UR7, R201 ;  /* 0x00000000c90772ca */ /* 0x000fe200000e0000 */
[----:B------:R-:W-:Y:S01]  /*d450*/  VIADD R201, R0, 0x800 ;  /* 0x0000080000c97836 */ /* 0x000fe20000000000 */
[----:B------:R-:W-:Y:S02]  /*d460*/  WARPGROUP.DEPBAR.LE gsb0, 0x0 ;  /* 0x00008000000079c5 */ /* 0x000fe40000010000 */
[----:B------:R-:W-:-:S09]  /*d470*/  WARPGROUP.ARRIVE ;  /* 0x00000000000079c5 */ /* 0x000fd20000000000 */
        /* <DEDUP_REMOVED lines=172> */
[----:B------:R-:W-:Y:S02]  /*df40*/  IMAD.MOV.U32 R199, RZ, RZ, 0x40000040 ;  /* 0x40000040ffc77424 */ /* 0x000fe400078e00ff */
[----:B------:R-:W-:Y:S01]  /*df50*/  IMAD.MOV.U32 R200, RZ, RZ, 0x28 ;  /* 0x00000028ffc87424 */ /* 0x000fe200078e00ff */
[----:B------:R-:W-:Y:S02]  /*df60*/  R2UR UR6, R198 ;  /* 0x00000000c60672ca */ /* 0x000fe400000e0000 */
[----:B------:R-:W-:Y:S01]  /*df70*/  R2UR UR7, R199 ;  /* 0x00000000c70772ca */ /* 0x000fe200000e0000 */
[----:B------:R-:W-:Y:S01]  /*df80*/  IMAD.MOV.U32 R199, RZ, RZ, 0x40000040 ;  /* 0x40000040ffc77424 */ /* 0x000fe200078e00ff */
[----:B------:R-:W-:-:S04]  /*df90*/  SEL R200, R200, 0x26, P2 ;  /* 0x00000026c8c87807 */ /* 0x000fc80001000000 */
[----:B------:R-:W-:-:S04]  /*dfa0*/  LOP3.LUT R200, R200, 0x6, RZ, 0xc0, !PT ;  /* 0x00000006c8c87812 */ /* 0x000fc800078ec0ff */
[CC--:B------:R-:W-:Y:S02]  /*dfb0*/  IADD3 R198, R200.reuse, R201.reuse, R0 ;  /* 0x000000c9c8c67210 */ /* 0x0c0fe40007ffe000 */
[----:B------:R-:W-:Y:S01]  /*dfc0*/  IADD3 R200, R200, R201, R196 ;  /* 0x000000c9c8c87210 */ /* 0x000fe20007ffe0c4 */
[----:B------:R-:W-:Y:S01]  /*dfd0*/  IMAD.MOV.U32 R201, RZ, RZ, 0x40000040 ;  /* 0x40000040ffc97424 */ /* 0x000fe200078e00ff */
[----:B------:R-:W-:Y:S02]  /*dfe0*/  WARPGROUP.DEPBAR.LE gsb0, 0x0 ;  /* 0x00008000000079c5 */ /* 0x000fe40000010000 */
[----:B------:R-:W-:-:S06]  /*dff0*/  WARPGROUP.ARRIVE ;  /* 0x00000000000079c5 */ /* 0x000fcc0000000000 */
[----:B------:R-:W-:Y:S01]  /*e000*/  HGMMA.64x64x16.F32.BF16 R152, gdesc[UR4], R152, gsb0 ;  /* 0x00e00000049879f0 */ /* 0x000fe20008001898 */
[----:B------:R-:W-:Y:S02]  /*e010*/  R2UR UR4, R198 ;  /* 0x00000000c60472ca */ /* 0x000fe400000e0000 */
[----:B------:R-:W-:Y:S01]  /*e020*/  R2UR UR5, R199 ;  /* 0x00000000c70572ca */ /* 0x000fe200000e0000 */
[----:B------:R-:W-:Y:S01]  /*e030*/  IMAD.MOV.U32 R199, RZ, RZ, 0x40000040 ;  /* 0x40000040ffc77424 */ /* 0x000fe200078e00ff */
[----:B------:R-:W-:Y:S01]  /*e040*/  R2UR UR6, R200 ;  /* 0x00000000c80672ca */ /* 0x000fe200000e0000 */
[----:B------:R-:W-:Y:S01]  /*e050*/  VIADD R200, R0, 0xa00 ;  /* 0x00000a0000c87836 */ /* 0x000fe20000000000 */
[----:B------:R-:W-:Y:S01]  /*e060*/  R2UR UR7, R201 ;  /* 0x00000000c90772ca */ /* 0x000fe200000e0000 */
[----:B------:R-:W-:Y:S02]  /*e070*/  VIADD R201, R196, 0xa00 ;  /* 0x00000a00c4c97836 */ /* 0x000fe40000000000 */
[----:B------:R-:W-:Y:S01]  /*e080*/  IMAD.IADD R198, R200, 0x1, R3 ;  /* 0x00000001c8c67824 */ /* 0x000fe200078e0203 */
[----:B------:R-:W-:-:S02]  /*e090*/  WARPGROUP.DEPBAR.LE gsb0, 0x0 ;  /* 0x00008000000079c5 */ /* 0x000fc40000010000 */
[----:B------:R-:W-:-:S07]  /*e0a0*/  WARPGROUP.ARRIVE ;  /* 0x00000000000079c5 */ /* 0x000fce0000000000 */
        /* <DEDUP_REMOVED lines=108> */
[----:B------:R-:W-:Y:S02]  /*e770*/  IMAD.MOV.U32 R199, RZ, RZ, 0x40000040 ;  /* 0x40000040ffc77424 */ /* 0x000fe400078e00ff */
[----:B------:R-:W-:Y:S01]  /*e780*/  IMAD.MOV.U32 R3, RZ, RZ, 0x1000 ;  /* 0x00001000ff037424 */ /* 0x000fe200078e00ff */
[----:B------:R-:W-:Y:S01]  /*e790*/  R2UR UR4, R198 ;  /* 0x00000000c60472ca */ /* 0x000fe200000e0000 */
[----:B------:R-:W-:Y:S01]  /*e7a0*/  IMAD.IADD R198, R201, 0x1, R197 ;  /* 0x00000001c9c67824 */ /* 0x000fe200078e02c5 */
[----:B------:R-:W-:Y:S01]  /*e7b0*/  R2UR UR5, R199 ;  /* 0x00000000c70572ca */ /* 0x000fe200000e0000 */
[----:B------:R-:W-:Y:S01]  /*e7c0*/  IMAD.MOV.U32 R199, RZ, RZ, 0x40000040 ;  /* 0x40000040ffc77424 */ /* 0x000fe200078e00ff */
[----:B------:R-:W-:-:S04]  /*e7d0*/  SEL R3, R3, 0xf80, P2 ;  /* 0x00000f8003037807 */ /* 0x000fc80001000000 */
[----:B------:R-:W-:Y:S01]  /*e7e0*/  LOP3.LUT R3, R3, 0x1e00, RZ, 0xc0, !PT ;  /* 0x00001e0003037812 */ /* 0x000fe200078ec0ff */
[----:B------:R-:W-:Y:S02]  /*e7f0*/  WARPGROUP.DEPBAR.LE gsb0, 0x0 ;  /* 0x00008000000079c5 */ /* 0x000fe40000010000 */
[----:B------:R-:W-:-:S06]  /*e800*/  WARPGROUP.ARRIVE ;  /* 0x00000000000079c5 */ /* 0x000fcc0000000000 */
[----:B------:R-:W-:Y:S01]  /*e810*/  HGMMA.64x64x16.F32.BF16 R152, gdesc[UR4], R152, gsb0 ;  /* 0x00e00000049879f0 */ /* 0x000fe20008001898 */
[----:B------:R-:W-:Y:S01]  /*e820*/  R2UR UR4, R198 ;  /* 0x00000000c60472ca */ /* 0x000fe200000e0000 */
[--C-:B------:R-:W-:Y:S01]  /*e830*/  IMAD.IADD R198, R197, 0x1, R200.reuse ;  /* 0x00000001c5c67824 */ /* 0x100fe200078e02c8 */
[----:B------:R-:W-:Y:S01]  /*e840*/  R2UR UR5, R199 ;  /* 0x00000000c70572ca */ /* 0x000fe200000e0000 */
[----:B------:R-:W-:Y:S02]  /*e850*/  IMAD.MOV.U32 R199, RZ, RZ, 0x40000040 ;  /* 0x40000040ffc77424 */ /* 0x000fe400078e00ff */
[----:B------:R-:W-:Y:S01]  /*e860*/  IMAD.IADD R200, R10, 0x1, R200 ;  /* 0x000000010ac87824 */ /* 0x000fe200078e02c8 */
[----:B------:R-:W-:Y:S01]  /*e870*/  R2UR UR6, R198 ;  /* 0x00000000c60672ca */ /* 0x000fe200000e0000 */
[----:B------:R-:W-:Y:S01]  /*e880*/  IMAD.IADD R198, R201, 0x1, R10 ;  /* 0x00000001c9c67824 */ /* 0x000fe200078e020a */
[----:B------:R-:W-:Y:S01]  /*e890*/  R2UR UR7, R199 ;  /* 0x00000000c70772ca */ /* 0x000fe200000e0000 */
[----:B------:R-:W-:-:S02]  /*e8a0*/  IMAD.MOV.U32 R199, RZ, RZ, 0x40000040 ;  /* 0x40000040ffc77424 */ /* 0x000fc400078e00ff */
        /* <DEDUP_REMOVED lines=28> */
.L_x_1362:
        /* <DEDUP_REMOVED lines=22> */
[----:B0-----:R-:W-:Y:S01]  /*ebd0*/  FMNMX.FTZ R10, R10, R3, !PT ;  /* 0x000000030a0a7209 */ /* 0x001fe20007810000 */
[----:B------:R-:W-:-:S04]  /*ebe0*/  IMAD.U32 R3, RZ, RZ, UR38 ;  /* 0x00000026ff037e24 */ /* 0x000fc8000f8e00ff */
[C---:B------:R-:W-:Y:S01]  /*ebf0*/  FMUL.FTZ R204, R10.reuse, R3 ;  /* 0x000000030acc7220 */ /* 0x040fe20000410000 */
[----:B------:R-:W-:-:S03]  /*ec00*/  FADD.FTZ R199, -R10, R21 ;  /* 0x000000150ac77221 */ /* 0x000fc60000010100 */
[-CC-:B------:R-:W-:Y:S01]  /*ec10*/  FFMA.FTZ R198, R153, R3.reuse, -R204.reuse ;  /* 0x0000000399c67223 */ /* 0x180fe200000108cc */
[-CC-:B------:R-:W-:Y:S01]  /*ec20*/  FFMA.FTZ R152, R152, R3.reuse, -R204.reuse ;  /* 0x0000000398987223 */ /* 0x180fe200000108cc */
[-C--:B------:R-:W-:Y:S01]  /*ec30*/  FMUL.FTZ R153, R199, R3.reuse ;  /* 0x00000003c7997220 */ /* 0x080fe20000410000 */
[-CC-:B------:R-:W-:Y:S01]  /*ec40*/  FFMA.FTZ R21, R157, R3.reuse, -R204.reuse ;  /* 0x000000039d157223 */ /* 0x180fe200000108cc */
[-CC-:B------:R-:W-:Y:S01]  /*ec50*/  FFMA.FTZ R157, R176, R3.reuse, -R204.reuse ;  /* 0x00000003b09d7223 */ /* 0x180fe200000108cc */
[-CC-:B------:R-:W-:Y:S01]  /*ec60*/  FFMA.FTZ R196, R160, R3.reuse, -R204.reuse ;  /* 0x00000003a0c47223 */ /* 0x180fe200000108cc */
[-CC-:B------:R-:W-:Y:S01]  /*ec70*/  FFMA.FTZ R160, R164, R3.reuse, -R204.reuse ;  /* 0x00000003a4a07223 */ /* 0x180fe200000108cc */
[----:B------:R-:W-:Y:S01]  /*ec80*/  MUFU.EX2 R152, R152 ;  /* 0x0000009800987308 */ /* 0x000fe20000000800 */
[-CC-:B------:R-:W-:Y:S01]  /*ec90*/  FFMA.FTZ R164, R177, R3.reuse, -R204.reuse ;  /* 0x00000003b1a47223 */ /* 0x180fe200000108cc */
[-CC-:B------:R-:W-:Y:S01]  /*eca0*/  FFMA.FTZ R165, R165, R3.reuse, -R204.reuse ;  /* 0x00000003a5a57223 */ /* 0x180fe200000108cc */
[-CC-:B------:R-:W-:Y:S01]  /*ecb0*/  FFMA.FTZ R197, R156, R3.reuse, -R204.reuse ;  /* 0x000000039cc57223 */ /* 0x180fe200000108cc */
[-CC-:B------:R-:W-:Y:S01]  /*ecc0*/  FFMA.FTZ R156, R161, R3.reuse, -R204.reuse ;  /* 0x00000003a19c7223 */ /* 0x180fe200000108cc */
[-CC-:B------:R-:W-:Y:S01]  /*ecd0*/  FFMA.FTZ R168, R168, R3.reuse, -R204.reuse ;  /* 0x00000003a8a87223 */ /* 0x180fe200000108cc */
[-CC-:B------:R-:W-:Y:S01]  /*ece0*/  FFMA.FTZ R161, R172, R3.reuse, -R204.reuse ;  /* 0x00000003aca17223 */ /* 0x180fe200000108cc */
[-CC-:B------:R-:W-:Y:S01]  /*ecf0*/  FFMA.FTZ R172, R180, R3.reuse, -R204.reuse ;  /* 0x00000003b4ac7223 */ /* 0x180fe200000108cc */
[----:B------:R-:W0:Y:S01]  /*ed00*/  MUFU.EX2 R153, R153 ;  /* 0x0000009900997308 */ /* 0x000e220000000800 */
[-CC-:B------:R-:W-:Y:S01]  /*ed10*/  FFMA.FTZ R173, R173, R3.reuse, -R204.reuse ;  /* 0x00000003adad7223 */ /* 0x180fe200000108cc */
[-CC-:B------:R-:W-:Y:S01]  /*ed20*/  FFMA.FTZ R169, R169, R3.reuse, -R204.reuse ;  /* 0x00000003a9a97223 */ /* 0x180fe200000108cc */
[----:B------:R-:W-:-:S05]  /*ed30*/  FFMA.FTZ R204, R181, R3, -R204 ;  /* 0x00000003b5cc7223 */ /* 0x000fca00000108cc */
[----:B------:R-:W1:Y:S08]  /*ed40*/  MUFU.EX2 R198, R198 ;  /* 0x000000c600c67308 */ /* 0x000e700000000800 */
[----:B------:R-:W-:Y:S01]  /*ed50*/  MUFU.EX2 R180, R165 ;  /* 0x000000a500b47308 */ /* 0x000fe20000000800 */
[----:B0-----:R-:W-:Y:S01]  /*ed60*/  FFMA.FTZ R176, R153, R11, R152 ;  /* 0x0000000b99b07223 */ /* 0x001fe20000010098 */
[----:B------:R-:W-:-:S02]  /*ed70*/  VIADD R11, R14, 0x38840 ;  /* 0x000388400e0b7836 */ /* 0x000fc40000000000 */
[-C--:B------:R-:W-:Y:S01]  /*ed80*/  FMUL.FTZ R24, R24, R153.reuse ;  /* 0x0000009918187220 */ /* 0x080fe20000410000 */
[-C--:B------:R-:W-:Y:S01]  /*ed90*/  FMUL.FTZ R25, R25, R153.reuse ;  /* 0x0000009919197220 */ /* 0x080fe20000410000 */
[-C--:B------:R-:W-:Y:S01]  /*eda0*/  FMUL.FTZ R28, R28, R153.reuse ;  /* 0x000000991c1c7220 */ /* 0x080fe20000410000 */
[-C--:B------:R-:W-:Y:S01]  /*edb0*/  FMUL.FTZ R29, R29, R153.reuse ;  /* 0x000000991d1d7220 */ /* 0x080fe20000410000 */
[----:B------:R-:W-:Y:S01]  /*edc0*/  PRMT R11, R190, 0x654, R11 ;  /* 0x00000654be0b7816 */ /* 0x000fe2000000000b */
[----:B------:R0:W-:Y:S01]  /*edd0*/  MUFU.EX2 R165, R168 ;  /* 0x000000a800a57308 */ /* 0x0001e20000000800 */
[C---:B-1----:R-:W-:Y:S01]  /*ede0*/  FADD.FTZ R176, R198.reuse, R176 ;  /* 0x000000b0c6b07221 */ /* 0x042fe20000010000 */
[----:B------:R-:W-:Y:S01]  /*edf0*/  F2FP.BF16.F32.PACK_AB R152, R198, R152 ;  /* 0x00000098c698723e */ /* 0x000fe200000010ff */
[----:B------:R1:W-:Y:S01]  /*ee00*/  SYNCS.ARRIVE.TRANS64.RED.A1T0 RZ, [R11+URZ], RZ ;  /* 0x000000ff0bff79a7 */ /* 0x0003e2000810043f */
[----:B------:R-:W-:Y:S01]  /*ee10*/  @!P2 STS [R20+0x38400], R153 ;  /* 0x038400991400a388 */ /* 0x000fe20000000800 */
        /* <DEDUP_REMOVED lines=67> */
[-C--:B------:R-:W-:Y:S01]  /*f250*/  FMUL.FTZ R117, R117, R153.reuse ;  /* 0x0000009975757220 */ /* 0x080fe20000410000 */
[-C--:B------:R-:W-:Y:S01]  /*f260*/  FMUL.FTZ R120, R120, R153.reuse ;  /* 0x0000009978787220 */ /* 0x080fe20000410000 */
[-C--:B------:R-:W-:Y:S01]  /*f270*/  FMUL.FTZ R121, R121, R153.reuse ;  /* 0x0000009979797220 */ /* 0x080fe20000410000 */
[-C--:B------:R-:W-:Y:S01]  /*f280*/  FMUL.FTZ R124, R124, R153.reuse ;  /* 0x000000997c7c7220 */ /* 0x080fe20000410000 */
[----:B------:R-:W1:Y:S01]  /*f290*/  SHFL.BFLY PT, R177, R11, 0x2, 0x1f ;  /* 0x0c401f000bb17f89 */ /* 0x000e6200000e0000 */
        /* <DEDUP_REMOVED lines=13> */
[----:B-1----:R-:W-:-:S02]  /*f370*/  FMNMX.FTZ R11, R11, R177, !PT ;  /* 0x000000b10b0b7209 */ /* 0x002fc40007810000 */
[----:B------:R-:W-:Y:S03]  /*f380*/  MUFU.EX2 R177, R21 ;  /* 0x0000001500b17308 */ /* 0x000fe60000000800 */
[----:B------:R-:W0:Y:S02]  /*f390*/  SHFL.BFLY PT, R198, R11, 0x1, 0x1f ;  /* 0x0c201f000bc67f89 */ /* 0x000e2400000e0000 */
[----:B0-----:R-:W-:-:S05]  /*f3a0*/  FMNMX.FTZ R168, R11, R198, !PT ;  /* 0x000000c60ba87209 */ /* 0x001fca0007810000 */
[----:B------:R-:W-:-:S04]  /*f3b0*/  FADD.FTZ R11, -R168, R15 ;  /* 0x0000000fa80b7221 */ /* 0x000fc80000010100 */
[----:B------:R-:W-:-:S04]  /*f3c0*/  FMUL.FTZ R11, R11, R3 ;  /* 0x000000030b0b7220 */ /* 0x000fc80000410000 */
[----:B------:R-:W0:Y:S08]  /*f3d0*/  MUFU.EX2 R15, R11 ;  /* 0x0000000b000f7308 */ /* 0x000e300000000800 */
[----:B------:R1:W-:Y:S01]  /*f3e0*/  MUFU.EX2 R11, R173 ;  /* 0x000000ad000b7308 */ /* 0x0003e20000000800 */
        /* <DEDUP_REMOVED lines=10> */
[----:B0-----:R-:W-:Y:S01]  /*f490*/  FMUL.FTZ R20, R168, R3 ;  /* 0x00000003a8147220 */ /* 0x001fe20000410000 */
[-C--:B------:R-:W-:Y:S01]  /*f4a0*/  FMUL.FTZ R43, R43, R15.reuse ;  /* 0x0000000f2b2b7220 */ /* 0x080fe20000410000 */
[-C--:B------:R-:W-:Y:S01]  /*f4b0*/  FMUL.FTZ R46, R46, R15.reuse ;  /* 0x0000000f2e2e7220 */ /* 0x080fe20000410000 */
[----:B------:R-:W-:Y:S01]  /*f4c0*/  FMUL.FTZ R47, R47, R15 ;  /* 0x0000000f2f2f7220 */ /* 0x000fe20000410000 */
[-CC-:B------:R-:W-:Y:S01]  /*f4d0*/  FFMA.FTZ R21, R154, R3.reuse, -R20.reuse ;  /* 0x000000039a157223 */ /* 0x180fe20000010814 */
[-CC-:B-1----:R-:W-:Y:S01]  /*f4e0*/  FFMA.FTZ R173, R159, R3.reuse, -R20.reuse ;  /* 0x000000039fad7223 */ /* 0x182fe20000010814 */
[-CC-:B------:R-:W-:Y:S01]  /*f4f0*/  FFMA.FTZ R169, R155, R3.reuse, -R20.reuse ;  /* 0x000000039ba97223 */ /* 0x180fe20000010814 */
[-CC-:B------:R-:W-:Y:S01]  /*f500*/  FFMA.FTZ R154, R167, R3.reuse, -R20.reuse ;  /* 0x00000003a79a7223 */ /* 0x180fe20000010814 */
[----:B------:R0:W1:Y:S01]  /*f510*/  MUFU.EX2 R159, R21 ;  /* 0x00000015009f7308 */ /* 0x0000620000000800 */
[-CC-:B------:R-:W-:Y:S01]  /*f520*/  FFMA.FTZ R199, R162, R3.reuse, -R20.reuse ;  /* 0x00000003a2c77223 */ /* 0x180fe20000010814 */
[-CC-:B------:R-:W-:Y:S01]  /*f530*/  FFMA.FTZ R200, R163, R3.reuse, -R20.reuse ;  /* 0x00000003a3c87223 */ /* 0x180fe20000010814 */
[-CC-:B------:R-:W-:Y:S01]  /*f540*/  FFMA.FTZ R201, R166, R3.reuse, -R20.reuse ;  /* 0x00000003a6c97223 */ /* 0x180fe20000010814 */
[-CC-:B------:R-:W-:Y:S01]  /*f550*/  FFMA.FTZ R179, R179, R3.reuse, -R20.reuse ;  /* 0x00000003b3b37223 */ /* 0x180fe20000010814 */
[-CC-:B------:R-:W-:Y:S01]  /*f560*/  FFMA.FTZ R182, R182, R3.reuse, -R20.reuse ;  /* 0x00000003b6b67223 */ /* 0x180fe20000010814 */
[-CC-:B------:R-:W-:Y:S01]  /*f570*/  FFMA.FTZ R183, R183, R3.reuse, -R20.reuse ;  /* 0x00000003b7b77223 */ /* 0x180fe20000010814 */
[----:B------:R-:W-:Y:S01]  /*f580*/  FFMA.FTZ R198, R170, R3, -R20 ;  /* 0x00000003aac67223 */ /* 0x000fe20000010814 */
[----:B------:R2:W-:Y:S01]  /*f590*/  MUFU.EX2 R155, R172 ;  /* 0x000000ac009b7308 */ /* 0x0005e20000000800 */
[----:B0-----:R-:W-:-:S02]  /*f5a0*/  IMAD.MOV.U32 R21, RZ, RZ, 0x40000040 ;  /* 0x40000040ff157424 */ /* 0x001fc400078e00ff */
[-CC-:B------:R-:W-:Y:S01]  /*f5b0*/  FFMA.FTZ R167, R171, R3.reuse, -R20.reuse ;  /* 0x00000003aba77223 */ /* 0x180fe20000010814 */
[-CC-:B------:R-:W-:Y:S01]  /*f5c0*/  FFMA.FTZ R162, R175, R3.reuse, -R20.reuse ;  /* 0x00000003afa27223 */ /* 0x180fe20000010814 */
[----:B------:R-:W-:Y:S01]  /*f5d0*/  FFMA.FTZ R163, R178, R3, -R20 ;  /* 0x00000003b2a37223 */ /* 0x000fe20000010814 */
[----:B------:R-:W-:Y:S01]  /*f5e0*/  FMUL.FTZ R50, R50, R15 ;  /* 0x0000000f32327220 */ /* 0x000fe20000410000 */
[----:B------:R-:W-:Y:S01]  /*f5f0*/  R2UR UR7, R21 ;  /* 0x00000000150772ca */ /* 0x000fe200000e0000 */
[----:B------:R-:W-:Y:S01]  /*f600*/  FADD.FTZ R21, R197, R176 ;  /* 0x000000b0c5157221 */ /* 0x000fe20000010000 */
[----:B------:R-:W-:Y:S01]  /*f610*/  MUFU.EX2 R166, R204 ;  /* 0x000000cc00a67308 */ /* 0x000fe20000000800 */
[-CC-:B--2---:R-:W-:Y:S01]  /*f620*/  FFMA.FTZ R172, R158, R3.reuse, -R20.reuse ;  /* 0x000000039eac7223 */ /* 0x184fe20000010814 */
[----:B------:R-:W-:Y:S01]  /*f630*/  FFMA.FTZ R158, R174, R3, -R20 ;  /* 0x00000003ae9e7223 */ /* 0x000fe20000010814 */
[----:B------:R-:W-:Y:S01]  /*f640*/  FADD.FTZ R21, R177, R21 ;  /* 0x00000015b1157221 */ /* 0x000fe20000010000 */
[----:B------:R-:W-:-:S02]  /*f650*/  IMAD R20, R17, 0x1000, R215 ;  /* 0x0000100011147824 */ /* 0x000fc400078e02d7 */
[----:B-1----:R-:W-:Y:S01]  /*f660*/  FFMA.FTZ R12, R15, R12, R159 ;  /* 0x0000000c0f0c7223 */ /* 0x002fe2000001009f */
[-C--:B------:R-:W-:Y:S01]  /*f670*/  FMUL.FTZ R51, R51, R15.reuse ;  /* 0x0000000f33337220 */ /* 0x080fe20000410000 */
[----:B------:R-:W-:Y:S01]  /*f680*/  FADD.FTZ R21, R196, R21 ;  /* 0x00000015c4157221 */ /* 0x000fe20000010000 */
[----:B------:R-:W0:Y:S01]  /*f690*/  MUFU.EX2 R169, R169 ;  /* 0x000000a900a97308 */ /* 0x000e220000000800 */
[----:B------:R-:W-:Y:S01]  /*f6a0*/  R2UR UR6, R20 ;  /* 0x00000000140672ca */ /* 0x000fe200000e0000 */
[-C--:B------:R-:W-:Y:S01]  /*f6b0*/  FMUL.FTZ R54, R54, R15.reuse ;  /* 0x0000000f36367220 */ /* 0x080fe20000410000 */
[C---:B------:R-:W-:Y:S01]  /*f6c0*/  FADD.FTZ R21, R156.reuse, R21 ;  /* 0x000000159c157221 */ /* 0x040fe20000010000 */
[----:B------:R-:W-:Y:S01]  /*f6d0*/  F2FP.BF16.F32.PACK_AB R156, R156, R196 ;  /* 0x000000c49c9c723e */ /* 0x000fe200000010ff */
[-C--:B------:R-:W-:Y:S01]  /*f6e0*/  FMUL.FTZ R55, R55, R15.reuse ;  /* 0x0000000f37377220 */ /* 0x080fe20000410000 */
[-C--:B------:R-:W-:Y:S01]  /*f6f0*/  FMUL.FTZ R58, R58, R15.reuse ;  /* 0x0000000f3a3a7220 */ /* 0x080fe20000410000 */
[----:B------:R-:W-:Y:S01]  /*f700*/  FADD.FTZ R21, R181, R21 ;  /* 0x00000015b5157221 */ /* 0x000fe20000010000 */
[----:B------:R-:W-:Y:S01]  /*f710*/  MUFU.EX2 R170, R172 ;  /* 0x000000ac00aa7308 */ /* 0x000fe20000000800 */
[-C--:B------:R-:W-:Y:S01]  /*f720*/  FMUL.FTZ R59, R59, R15.reuse ;  /* 0x0000000f3b3b7220 */ /* 0x080fe20000410000 */
[-C--:B------:R-:W-:Y:S01]  /*f730*/  FMUL.FTZ R62, R62, R15.reuse ;  /* 0x0000000f3e3e7220 */ /* 0x080fe20000410000 */
[----:B------:R-:W-:Y:S01]  /*f740*/  FADD.FTZ R21, R180, R21 ;  /* 0x00000015b4157221 */ /* 0x000fe20000010000 */
[-C--:B------:R-:W-:Y:S01]  /*f750*/  FMUL.FTZ R63, R63, R15.reuse ;  /* 0x0000000f3f3f7220 */ /* 0x080fe20000410000 */
[-C--:B------:R-:W-:Y:S01]  /*f760*/  FMUL.FTZ R66, R66, R15.reuse ;  /* 0x0000000f42427220 */ /* 0x080fe20000410000 */
[----:B------:R-:W-:Y:S01]  /*f770*/  FMUL.FTZ R67, R67, R15 ;  /* 0x0000000f43437220 */ /* 0x000fe20000410000 */
[----:B------:R-:W-:Y:S01]  /*f780*/  FADD.FTZ R21, R165, R21 ;  /* 0x00000015a5157221 */ /* 0x000fe20000010000 */
[----:B------:R-:W-:Y:S01]  /*f790*/  MUFU.EX2 R171, R173 ;  /* 0x000000ad00ab7308 */ /* 0x000fe20000000800 */
[----:B0-----:R-:W-:Y:S01]  /*f7a0*/  F2FP.BF16.F32.PACK_AB R153, R169, R159 ;  /* 0x0000009fa999723e */ /* 0x001fe200000010ff */
[----:B------:R-:W-:Y:S01]  /*f7b0*/  FMUL.FTZ R70, R70, R15 ;  /* 0x0000000f46467220 */ /* 0x000fe20000410000 */
[C---:B------:R-:W-:Y:S01]  /*f7c0*/  FADD.FTZ R21, R160.reuse, R21 ;  /* 0x00000015a0157221 */ /* 0x040fe20000010000 */
[----:B------:R-:W-:Y:S01]  /*f7d0*/  F2FP.BF16.F32.PACK_AB R160, R160, R165 ;  /* 0x000000a5a0a0723e */ /* 0x000fe200000010ff */
[-C--:B------:R-:W-:Y:S01]  /*f7e0*/  FMUL.FTZ R71, R71, R15.reuse ;  /* 0x0000000f47477220 */ /* 0x080fe20000410000 */
[-C--:B------:R-:W-:Y:S01]  /*f7f0*/  FMUL.FTZ R74, R74, R15.reuse ;  /* 0x0000000f4a4a7220 */ /* 0x080fe20000410000 */
[----:B------:R-:W-:Y:S01]  /*f800*/  FADD.FTZ R21, R161, R21 ;  /* 0x00000015a1157221 */ /* 0x000fe20000010000 */
[----:B------:R0:W-:Y:S01]  /*f810*/  MUFU.EX2 R175, R154 ;  /* 0x0000009a00af7308 */ /* 0x0001e20000000800 */
[-C--:B------:R-:W-:Y:S01]  /*f820*/  FMUL.FTZ R75, R75, R15.reuse ;  /* 0x0000000f4b4b7220 */ /* 0x080fe20000410000 */
[-C--:B------:R-:W-:Y:S01]  /*f830*/  FMUL.FTZ R78, R78, R15.reuse ;  /* 0x0000000f4e4e7220 */ /* 0x080fe20000410000 */
[----:B------:R-:W-:Y:S01]  /*f840*/  FADD.FTZ R21, R11, R21 ;  /* 0x000000150b157221 */ /* 0x000fe20000010000 */
[-C--:B------:R-:W-:Y:S01]  /*f850*/  FMUL.FTZ R79, R79, R15.reuse ;  /* 0x0000000f4f4f7220 */ /* 0x080fe20000410000 */
[-C--:B------:R-:W-:Y:S01]  /*f860*/  FMUL.FTZ R82, R82, R15.reuse ;  /* 0x0000000f52527220 */ /* 0x080fe20000410000 */
[----:B------:R-:W-:Y:S01]  /*f870*/  FMUL.FTZ R83, R83, R15 ;  /* 0x0000000f53537220 */ /* 0x000fe20000410000 */
[----:B------:R-:W-:Y:S01]  /*f880*/  FADD.FTZ R21, R157, R21 ;  /* 0x000000159d157221 */ /* 0x000fe20000010000 */
[----:B------:R1:W-:Y:S01]  /*f890*/  MUFU.EX2 R178, R158 ;  /* 0x0000009e00b27308 */ /* 0x0003e20000000800 */
[----:B0-----:R-:W-:Y:S01]  /*f8a0*/  F2FP.BF16.F32.PACK_AB R154, R177, R197 ;  /* 0x000000c5b19a723e */ /* 0x001fe200000010ff */
[----:B------:R-:W-:Y:S01]  /*f8b0*/  FMUL.FTZ R86, R86, R15 ;  /* 0x0000000f56567220 */ /* 0x000fe20000410000 */
[C---:B------:R-:W-:Y:S01]  /*f8c0*/  FADD.FTZ R21, R164.reuse, R21 ;  /* 0x00000015a4157221 */ /* 0x040fe20000010000 */
[----:B------:R-:W-:Y:S01]  /*f8d0*/  F2FP.BF16.F32.PACK_AB R164, R164, R157 ;  /* 0x0000009da4a4723e */ /* 0x000fe200000010ff */
[-C--:B------:R-:W-:Y:S01]  /*f8e0*/  FMUL.FTZ R87, R87, R15.reuse ;  /* 0x0000000f57577220 */ /* 0x080fe20000410000 */
[----:B------:R-:W-:Y:S01]  /*f8f0*/  FMUL.FTZ R90, R90, R15 ;  /* 0x0000000f5a5a7220 */ /* 0x000fe20000410000 */
[----:B------:R-:W-:Y:S01]  /*f900*/  FADD.FTZ R21, R155, R21 ;  /* 0x000000159b157221 */ /* 0x000fe20000010000 */
[----:B------:R-:W-:Y:S01]  /*f910*/  MUFU.EX2 R172, R199 ;  /* 0x000000c700ac7308 */ /* 0x000fe20000000800 */
[----:B-1----:R-:W-:Y:S01]  /*f920*/  F2FP.BF16.F32.PACK_AB R158, R180, R181 ;  /* 0x000000b5b49e723e */ /* 0x002fe200000010ff */
[-C--:B------:R-:W-:Y:S01]  /*f930*/  FMUL.FTZ R91, R91, R15.reuse ;  /* 0x0000000f5b5b7220 */ /* 0x080fe20000410000 */
[-C--:B------:R-:W-:Y:S01]  /*f940*/  FMUL.FTZ R94, R94, R15.reuse ;  /* 0x0000000f5e5e7220 */ /* 0x080fe20000410000 */
[-C--:B------:R-:W-:Y:S01]  /*f950*/  FMUL.FTZ R95, R95, R15.reuse ;  /* 0x0000000f5f5f7220 */ /* 0x080fe20000410000 */
[-C--:B------:R-:W-:Y:S01]  /*f960*/  FMUL.FTZ R98, R98, R15.reuse ;  /* 0x0000000f62627220 */ /* 0x080fe20000410000 */
[-C--:B------:R-:W-:Y:S01]  /*f970*/  FMUL.FTZ R99, R99, R15.reuse ;  /* 0x0000000f63637220 */ /* 0x080fe20000410000 */
[-C--:B------:R-:W-:Y:S01]  /*f980*/  FMUL.FTZ R102, R102, R15.reuse ;  /* 0x0000000f66667220 */ /* 0x080fe20000410000 */
[----:B------:R-:W0:Y:S01]  /*f990*/  MUFU.EX2 R173, R200 ;  /* 0x000000c800ad7308 */ /* 0x000e220000000800 */
        /* <DEDUP_REMOVED lines=23> */
[----:B------:R-:W0:Y:S01]  /*fb10*/  MUFU.EX2 R177, R167 ;  /* 0x000000a700b17308 */ /* 0x000e220000000800 */
[----:B-1----:R-:W-:Y:S01]  /*fb20*/  F2FP.BF16.F32.PACK_AB R159, R175, R174 ;  /* 0x000000aeaf9f723e */ /* 0x002fe200000010ff */
[-C--:B------:R-:W-:Y:S01]  /*fb30*/  FMUL.FTZ R143, R143, R15.reuse ;  /* 0x0000000f8f8f7220 */ /* 0x080fe20000410000 */
[-C--:B------:R-:W-:Y:S01]  /*fb40*/  FMUL.FTZ R146, R146, R15.reuse ;  /* 0x0000000f92927220 */ /* 0x080fe20000410000 */
[-C--:B------:R-:W-:Y:S01]  /*fb50*/  FMUL.FTZ R147, R147, R15.reuse ;  /* 0x0000000f93937220 */ /* 0x080fe20000410000 */
[-C--:B------:R-:W-:Y:S01]  /*fb60*/  FMUL.FTZ R150, R150, R15.reuse ;  /* 0x0000000f96967220 */ /* 0x080fe20000410000 */
[----:B------:R-:W-:Y:S01]  /*fb70*/  FMUL.FTZ R151, R151, R15 ;  /* 0x0000000f97977220 */ /* 0x000fe20000410000 */
[----:B------:R-:W-:Y:S01]  /*fb80*/  FADD.FTZ R12, R169, R12 ;  /* 0x0000000ca90c7221 */ /* 0x000fe20000010000 */
[----:B------:R1:W2:Y:S03]  /*fb90*/  MUFU.EX2 R180, R162 ;  /* 0x000000a200b47308 */ /* 0x0002a60000000800 */
[----:B------:R-:W-:-:S04]  /*fba0*/  FADD.FTZ R12, R170, R12 ;  /* 0x0000000caa0c7221 */ /* 0x000fc80000010000 */
[----:B------:R-:W-:Y:S01]  /*fbb0*/  FADD.FTZ R12, R171, R12 ;  /* 0x0000000cab0c7221 */ /* 0x000fe20000010000 */
[----:B------:R2:W-:Y:S01]  /*fbc0*/  MUFU.EX2 R181, R163 ;  /* 0x000000a300b57308 */ /* 0x0005e20000000800 */
[----:B-1----:R-:W-:Y:S01]  /*fbd0*/  F2FP.BF16.F32.PACK_AB R162, R11, R161 ;  /* 0x000000a10ba2723e */ /* 0x002fe200000010ff */
[C---:B------:R-:W-:Y:S01]  /*fbe0*/  FADD.FTZ R11, R166.reuse, R21 ;  /* 0x00000015a60b7221 */ /* 0x040fe20000010000 */
[----:B------:R-:W-:Y:S01]  /*fbf0*/  F2FP.BF16.F32.PACK_AB R166, R166, R155 ;  /* 0x0000009ba6a6723e */ /* 0x000fe200000010ff */
[----:B------:R-:W-:Y:S01]  /*fc00*/  IMAD.MOV.U32 R21, RZ, RZ, 0x40000040 ;  /* 0x40000040ff157424 */ /* 0x000fe200078e00ff */
[----:B------:R-:W-:Y:S01]  /*fc10*/  F2FP.BF16.F32.PACK_AB R155, R171, R170 ;  /* 0x000000aaab9b723e */ /* 0x000fe200000010ff */
[----:B------:R-:W-:Y:S01]  /*fc20*/  BAR.SYNC.DEFER_BLOCKING 0xf, 0x100 ;  /* 0x03c4000000007b1d */ /* 0x000fe20000010000 */
[----:B0-----:R-:W-:Y:S01]  /*fc30*/  F2FP.BF16.F32.PACK_AB R161, R177, R176 ;  /* 0x000000b0b1a1723e */ /* 0x001fe200000010ff */
[----:B------:R-:W-:Y:S01]  /*fc40*/  FADD.FTZ R12, R172, R12 ;  /* 0x0000000cac0c7221 */ /* 0x000fe20000010000 */
[----:B--2---:R-:W-:-:S03]  /*fc50*/  F2FP.BF16.F32.PACK_AB R163, R180, R178 ;  /* 0x000000b2b4a3723e */ /* 0x004fc600000010ff */
[----:B------:R-:W0:Y:S01]  /*fc60*/  MUFU.EX2 R179, R179 ;  /* 0x000000b300b37308 */ /* 0x000e220000000800 */
[----:B------:R-:W-:-:S04]  /*fc70*/  FADD.FTZ R12, R173, R12 ;  /* 0x0000000cad0c7221 */ /* 0x000fc80000010000 */
[----:B------:R-:W-:-:S03]  /*fc80*/  FADD.FTZ R12, R174, R12 ;  /* 0x0000000cae0c7221 */ /* 0x000fc60000010000 */
[----:B------:R-:W-:Y:S01]  /*fc90*/  MUFU.EX2 R182, R182 ;  /* 0x000000b600b67308 */ /* 0x000fe20000000800 */
[----:B------:R-:W-:-:S04]  /*fca0*/  FADD.FTZ R12, R175, R12 ;  /* 0x0000000caf0c7221 */ /* 0x000fc80000010000 */
[----:B------:R-:W-:-:S03]  /*fcb0*/  FADD.FTZ R12, R176, R12 ;  /* 0x0000000cb00c7221 */ /* 0x000fc60000010000 */
[----:B------:R-:W1:Y:S01]  /*fcc0*/  MUFU.EX2 R183, R183 ;  /* 0x000000b700b77308 */ /* 0x000e620000000800 */
[----:B0-----:R-:W-:Y:S01]  /*fcd0*/  F2FP.BF16.F32.PACK_AB R165, R179, R181 ;  /* 0x000000b5b3a5723e */ /* 0x001fe200000010ff */
[----:B------:R0:W-:Y:S01]  /*fce0*/  STSM.16.M88.4 [R224+0x36400], R152 ;  /* 0x03640098e0007844 */ /* 0x0001e20000000200 */
[----:B------:R-:W-:-:S03]  /*fcf0*/  FADD.FTZ R12, R177, R12 ;  /* 0x0000000cb10c7221 */ /* 0x000fc60000010000 */
[----:B------:R2:W-:Y:S01]  /*fd00*/  STSM.16.M88.4 [R225], R156 ;  /* 0x0000009ce1007844 */ /* 0x0005e20000000200 */
[----:B------:R-:W-:-:S03]  /*fd10*/  FADD.FTZ R12, R178, R12 ;  /* 0x0000000cb20c7221 */ /* 0x000fc60000010000 */
[----:B------:R2:W-:Y:S01]  /*fd20*/  STSM.16.M88.4 [R227], R160 ;  /* 0x000000a0e3007844 */ /* 0x0005e20000000200 */
[----:B------:R-:W-:-:S04]  /*fd30*/  FADD.FTZ R12, R180, R12 ;  /* 0x0000000cb40c7221 */ /* 0x000fc80000010000 */
[----:B------:R-:W-:Y:S01]  /*fd40*/  FADD.FTZ R12, R181, R12 ;  /* 0x0000000cb50c7221 */ /* 0x000fe20000010000 */
[----:B-1----:R-:W-:-:S03]  /*fd50*/  F2FP.BF16.F32.PACK_AB R167, R183, R182 ;  /* 0x000000b6b7a7723e */ /* 0x002fc600000010ff */
[----:B------:R-:W-:Y:S02]  /*fd60*/  FADD.FTZ R12, R179, R12 ;  /* 0x0000000cb30c7221 */ /* 0x000fe40000010000 */
[----:B------:R2:W-:Y:S01]  /*fd70*/  STSM.16.M88.4 [R226], R164 ;  /* 0x000000a4e2007844 */ /* 0x0005e20000000200 */
[----:B------:R-:W-:Y:S01]  /*fd80*/  WARPGROUP.ARRIVE ;  /* 0x00000000000079c5 */ /* 0x000fe20000000000 */
[----:B------:R-:W-:-:S04]  /*fd90*/  FADD.FTZ R12, R182, R12 ;  /* 0x0000000cb60c7221 */ /* 0x000fc80000010000 */
[----:B------:R-:W-:Y:S01]  /*fda0*/  FADD.FTZ R12, R183, R12 ;  /* 0x0000000cb70c7221 */ /* 0x000fe20000010000 */
[----:B------:R-:W-:Y:S03]  /*fdb0*/  HGMMA.64x256x16.F32.BF16 R24, R152, gdesc[UR4].tnspB, R24, gsb0 ;  /* 0x43e0000498187df0 */ /* 0x000fe60008001818 */
[----:B------:R-:W-:Y:S02]  /*fdc0*/  WARPGROUP.DEPBAR.LE gsb0, 0x0 ;  /* 0x00008000000079c5 */ /* 0x000fe40000010000 */
[----:B0-----:R-:W-:Y:S01]  /*fdd0*/  VIADD R152, R20, 0x80 ;  /* 0x0000008014987836 */ /* 0x001fe20000000000 */
        /* <DEDUP_REMOVED lines=31> */
.L_x_1363:
[----:B------:R-:W-:Y:S02]  /*ffd0*/  VIADD R14, R14, 0x38860 ;  /* 0x000388600e0e7836 */ /* 0x000fe40000000000 */
[----:B------:R-:W-:Y:S02]  /*ffe0*/  IMAD.MOV.U32 R15, RZ, RZ, R168 ;  /* 0x000000ffff0f7224 */ /* 0x000fe400078e00a8 */
[----:B------:R-:W-:Y:S01]  /*fff0*/  IMAD.MOV.U32 R21, RZ, RZ, R10 ;  /* 0x000000ffff157224 */ /* 0x000fe200078e000a */
[----:B------:R-:W-:Y:S01]  /*10000*/  PRMT R14, R190, 0x654, R14 ;  /* 0x00000654be0e7816 */ /* 0x000fe2000000000e */
[----:B------:R-:W-:-:S03]  /*10010*/  IMAD.MOV.U32 R20, RZ, RZ, R17 ;  /* 0x000000ffff147224 */ /* 0x000fc600078e0011 */
[----:B------:R0:W-:Y:S01]  /*10020*/  SYNCS.ARRIVE.TRANS64.RED.A1T0 RZ, [R14+URZ], RZ ;  /* 0x000000ff0eff79a7 */ /* 0x0001e2000810043f */
[----:B------:R-:W-:Y:S05]  /*10030*/  @P1 BRA `(.L_x_1364) ;  /* 0xffffffcc003c1947 */ /* 0x000fea000383ffff */
.L_x_1351:
[----:B------:R-:W-:Y:S05]  /*10040*/  BSYNC B0 ;  /* 0x0000000000007941 */ /* 0x000fea0003800000 */
.L_x_1350:
[----:B0-----:R-:W2:Y:S01]  /*10050*/  LDL.LU R14, [R1+0x4c] ;  /* 0x00004c00010e7983 */ /* 0x001ea20000300800 */
[----:B------:R-:W-:Y:S02]  /*10060*/  IMAD.MOV.U32 R155, RZ, RZ, -0x800000 ;  /* 0xff800000ff9b7424 */ /* 0x000fe400078e00ff */
[----:B------:R-:W-:Y:S01]  /*10070*/  IMAD.MOV.U32 R154, RZ, RZ, -0x800000 ;  /* 0xff800000ff9a7424 */ /* 0x000fe200078e00ff */
        /* <DEDUP_REMOVED lines=121> */
[----:B------:R0:W-:Y:S01]  /*10810*/  @!P0 STS [R3+0x38400], R4 ;  /* 0x0384000403008388 */ /* 0x0001e20000000800 */
        /* <DEDUP_REMOVED lines=37> */
[----:B-1----:R-:W-:Y:S01]  /*10a70*/  SEL R0, RZ, 0x1, P1 ;  /* 0x00000001ff007807 */ /* 0x002fe20000800000 */
[----:B------:R-:W-:Y:S06]  /*10a80*/  BAR.ARV 0xe, 0x100 ;  /* 0x0384000000007b1d */ /* 0x000fec0000002000 */
[----:B------:R-:W-:-:S02]  /*10a90*/  PLOP3.LUT P0, PT, PT, PT, PT, 0x8, 0x0 ;  /* 0x000000000000781c */ /* 0x000fc40003f0e170 */
[----:B------:R-:W-:Y:S02]  /*10aa0*/  LOP3.LUT R186, R186, R0, RZ, 0x3c, !PT ;  /* 0x00000000baba7212 */ /* 0x000fe400078e3cff */
[----:B------:R-:W-:Y:S01]  /*10ab0*/  SEL R17, R17, RZ, P1 ;  /* 0x000000ff11117207 */ /* 0x000fe20000800000 */
[----:B--2---:R-:W-:-:S05]  /*10ac0*/  VIADD R14, R14, 0x1 ;  /* 0x000000010e0e7836 */ /* 0x004fca0000000000 */
[----:B------:R2:W-:Y:S03]  /*10ad0*/  STL [R1+0x4c], R14 ;  /* 0x00004c0e01007387 */ /* 0x0005e60000100800 */
.L_x_1300:
[----:B------:R-:W-:Y:S05]  /*10ae0*/  BSYNC B7 ;  /* 0x0000000000077941 */ /* 0x000fea0003800000 */
.L_x_1296:
[----:B------:R-:W3:Y:S08]  /*10af0*/  S2UR UR4, SR_CgaCtaId ;  /* 0x00000000000479c3 */ /* 0x000ef00000008800 */
[----:B------:R-:W-:Y:S01]  /*10b00*/  BAR.SYNC.DEFER_BLOCKING 0x5, 0x180 ;  /* 0x0146000000007b1d */ /* 0x000fe20000010000 */
[----:B------:R-:W-:-:S05]  /*10b10*/  MOV R2, 0x400 ;  /* 0x0000040000027802 */ /* 0x000fca0000000f00 */
[----:B------:R-:W-:Y:S01]  /*10b20*/  BSSY B0, `(.L_x_1365) ;  /* 0x00004f8000007945 */ /* 0x000fe20003800000 */
[----:B---3--:R-:W-:-:S05]  /*10b30*/  IMAD.U32 R190, RZ, RZ, UR4 ;  /* 0x00000004ffbe7e24 */ /* 0x008fca000f8e00ff */
[----:B------:R-:W-:-:S05]  /*10b40*/  LEA R2, R190, R2, 0x18 ;  /* 0x00000002be027211 */ /* 0x000fca00078ec0ff */
[----:B-----5:R3:W4:Y:S01]  /*10b50*/  LDS.128 R84, [R2+0x388d0] ;  /* 0x0388d00002547984 */ /* 0x0207220000000c00 */
[----:B------:R-:W-:Y:S06]  /*10b60*/  BAR.ARV 0x4, 0x180 ;  /* 0x0106000000007b1d */ /* 0x000fec0000002000 */
[----:B------:R-:W-:Y:S05]  /*10b70*/  @P0 BRA `(.L_x_1366) ;  /* 0x0000003c00b40947 */ /* 0x000fea0003800000 */
[----:B------:R-:W3:Y:S01]  /*10b80*/  LDL R3, [R1+0x68] ;  /* 0x0000680001037983 */ /* 0x000ee20000100800 */
[----:B------:R-:W2:Y:S01]  /*10b90*/  S2R R0, SR_SWINHI ;  /* 0x0000000000007919 */ /* 0x000ea20000002f00 */
[----:B------:R-:W-:Y:S01]  /*10ba0*/  F2FP.BF16.F32.PACK_AB R10, R29, R28 ;  /* 0x0000001c1d0a723e */ /* 0x000fe200000010ff */
[----:B------:R-:W-:Y:S01]  /*10bb0*/  ULDC.64 UR6, c[0x0][0xd00] ;  /* 0x0003400000067ab9 */ /* 0x000fe20000000a00 */
[----:B------:R-:W-:Y:S01]  /*10bc0*/  F2FP.BF16.F32.PACK_AB R11, R31, R30 ;  /* 0x0000001e1f0b723e */ /* 0x000fe200000010ff */
[----:B------:R-:W3:Y:S01]  /*10bd0*/  LDL.LU R156, [R1+0x38] ;  /* 0x00003800019c7983 */ /* 0x000ee20000300800 */
[----:B01----:R-:W-:Y:S01]  /*10be0*/  F2FP.BF16.F32.PACK_AB R12, R33, R32 ;  /* 0x00000020210c723e */ /* 0x003fe200000010ff */
[----:B------:R-:W-:Y:S01]  /*10bf0*/  ULDC.64 UR4, c[0x0][0xd08] ;  /* 0x0003420000047ab9 */ /* 0x000fe20000000a00 */
[----:B------:R-:W-:Y:S01]  /*10c00*/  F2FP.BF16.F32.PACK_AB R13, R35, R34 ;  /* 0x00000022230d723e */ /* 0x000fe200000010ff */
[----:B----4-:R-:W4:Y:S01]  /*10c10*/  LDL.LU R84, [R1+0x3c] ;  /* 0x00003c0001547983 */ /* 0x010f220000300800 */
[----:B------:R-:W-:-:S02]  /*10c20*/  MOV R152, R2 ;  /* 0x0000000200987202 */ /* 0x000fc40000000f00 */
[----:B--2---:R-:W-:Y:S02]  /*10c30*/  MOV R153, R0 ;  /* 0x0000000000997202 */ /* 0x004fe40000000f00 */
[----:B------:R-:W-:Y:S02]  /*10c40*/  F2FP.BF16.F32.PACK_AB R14, R37, R36 ;  /* 0x00000024250e723e */ /* 0x000fe400000010ff */
[----:B------:R-:W-:Y:S01]  /*10c50*/  F2FP.BF16.F32.PACK_AB R15, R39, R38 ;  /* 0x00000026270f723e */ /* 0x000fe200000010ff */
[----:B------:R-:W-:Y:S01]  /*10c60*/  BAR.SYNC.DEFER_BLOCKING 0x1, 0x100 ;  /* 0x0044000000007b1d */ /* 0x000fe20000010000 */
[----:B---3--:R-:W-:-:S03]  /*10c70*/  IMAD.WIDE R20, R3, 0x2, R152 ;  /* 0x0000000203147825 */ /* 0x008fc600078e0298 */
        /* <DEDUP_REMOVED lines=164> */
[----:B------:R-:W-:Y:S02]  /*116c0*/  IADD3 R10, P0, R156, UR6, RZ ;  /* 0x000000069c0a7c10 */ /* 0x000fe4000ff1e0ff */
[----:B------:R-:W-:Y:S02]  /*116d0*/  MOV R20, R20 ;  /* 0x0000001400147202 */ /* 0x000fe40000000f00 */
[----:B------:R-:W-:Y:S02]  /*116e0*/  F2FP.BF16.F32.PACK_AB R13, R147, R146 ;  /* 0x00000092930d723e */ /* 0x000fe400000010ff */
[----:B------:R-:W-:Y:S02]  /*116f0*/  F2FP.BF16.F32.PACK_AB R14, R149, R148 ;  /* 0x00000094950e723e */ /* 0x000fe400000010ff */
[----:B------:R-:W-:-:S02]  /*11700*/  F2FP.BF16.F32.PACK_AB R15, R151, R150 ;  /* 0x00000096970f723e */ /* 0x000fc400000010ff */
[----:B----4-:R-:W-:Y:S02]  /*11710*/  IADD3.X R11, R84, UR7, RZ, P0, !PT ;  /* 0x00000007540b7c10 */ /* 0x010fe400087fe4ff */
        /* <DEDUP_REMOVED lines=18> */
.L_x_1367:
        /* <DEDUP_REMOVED lines=26> */
[----:B--2---:R-:W-:Y:S02]  /*119e0*/  SEL R15, R15, RZ, !P0 ;  /* 0x000000ff0f0f7207 */ /* 0x004fe40004000000 */
[----:B-1----:R-:W-:-:S03]  /*119f0*/  ISETP.NE.AND P0, PT, R157, 0x1, PT ;  /* 0x000000019d00780c */ /* 0x002fc60003f05270 */
[C---:B------:R-:W-:Y:S02]  /*11a00*/  IMAD R15, R12.reuse, R15, R13 ;  /* 0x0000000f0c0f7224 */ /* 0x040fe400078e020d */
[----:B------:R-:W-:-:S04]  /*11a10*/  IMAD.WIDE.U32 R12, R12, R20, RZ ;  /* 0x000000140c0c7225 */ /* 0x000fc800078e00ff */
[-C--:B------:R-:W-:Y:S02]  /*11a20*/  IMAD R20, R11, R184.reuse, RZ ;  /* 0x000000b80b147224 */ /* 0x080fe400078e02ff */
[----:B------:R-:W-:-:S04]  /*11a30*/  IMAD.WIDE.U32 R10, R10, R184, RZ ;  /* 0x000000b80a0a7225 */ /* 0x000fc800078e00ff */
[----:B------:R-:W-:Y:S02]  /*11a40*/  IMAD.IADD R20, R11, 0x1, R20 ;  /* 0x000000010b147824 */ /* 0x000fe400078e0214 */
[----:B------:R-:W0:Y:S01]  /*11a50*/  @P0 LDC R11, c[0x0][0xcec] ;  /* 0x00033b00ff0b0b82 */ /* 0x000e220000000800 */
[----:B------:R-:W-:-:S07]  /*11a60*/  IADD3 R21, P2, P3, R12, R10, R8 ;  /* 0x0000000a0c157210 */ /* 0x000fce0007b5e008 */
[----:B------:R-:W1:Y:S01]  /*11a70*/  @P0 LDC R10, c[0x0][0xcf0] ;  /* 0x00033c00ff0a0b82 */ /* 0x000e620000000800 */
[----:B---3--:R-:W-:Y:S02]  /*11a80*/  IMAD R84, R160, 0x40, R84 ;  /* 0x00000040a0547824 */ /* 0x008fe400078e0254 */
[----:B------:R-:W-:-:S05]  /*11a90*/  IMAD.IADD R15, R13, 0x1, R15 ;  /* 0x000000010d0f7824 */ /* 0x000fca00078e020f */
[----:B------:R-:W-:Y:S01]  /*11aa0*/  IADD3.X R15, R15, R20, R9, P2, P3 ;  /* 0x000000140f0f7210 */ /* 0x000fe200017e6409 */
[----:B------:R-:W-:Y:S02]  /*11ab0*/  IMAD.MOV.U32 R20, RZ, RZ, R84 ;  /* 0x000000ffff147224 */ /* 0x000fe400078e0054 */
[----:B0-----:R-:W-:-:S05]  /*11ac0*/  @P0 IMAD.HI.U32 R11, R84, R11, RZ ;  /* 0x0000000b540b0227 */ /* 0x001fca00078e00ff */
[----:B-1----:R-:W-:Y:S02]  /*11ad0*/  @P0 SHF.R.U32.HI R20, RZ, R10, R11 ;  /* 0x0000000aff140219 */ /* 0x002fe4000001160b */
[----:B------:R-:W0:Y:S01]  /*11ae0*/  LDC.64 R10, c[0x0][R14+0x228] ;  /* 0x00008a000e0a7b82 */ /* 0x000e220000000a00 */
[----:B----4-:R-:W-:-:S05]  /*11af0*/  SEL R156, R156, RZ, P1 ;  /* 0x000000ff9c9c7207 */ /* 0x010fca0000800000 */
        /* <DEDUP_REMOVED lines=18> */
[----:B0-----:R-:W-:Y:S01]  /*11c20*/  LEA R13, P0, R12, R10, 0x2 ;  /* 0x0000000a0c0d7211 */ /* 0x001fe200078010ff */
[----:B-----5:R-:W-:-:S03]  /*11c30*/  IMAD.MOV R10, RZ, RZ, -R161 ;  /* 0x000000ffff0a7224 */ /* 0x020fc600078e0aa1 */
[----:B-1----:R-:W-:Y:S02]  /*11c40*/  LEA.HI.X R14, R12, R11, R14, 0x2, P0 ;  /* 0x0000000b0c0e7211 */ /* 0x002fe400000f140e */
[----:B------:R-:W-:Y:S01]  /*11c50*/  ISETP.NE.AND P0, PT, R159, R10, PT ;  /* 0x0000000a9f00720c */ /* 0x000fe20003f05270 */
[----:B------:R-:W-:Y:S04]  /*11c60*/  SHFL.IDX PT, R12, R13, 0x1, 0x1c1f ;  /* 0x003c1f000d0c7f89 */ /* 0x000fe800000e0000 */
[----:B------:R-:W-:Y:S04]  /*11c70*/  SHFL.IDX PT, R10, R13, RZ, 0x1c1f ;  /* 0x001c1fff0d0a7589 */ /* 0x000fe800000e0000 */
[----:B------:R-:W0:Y:S04]  /*11c80*/  SHFL.IDX PT, R11, R14, RZ, 0x1c1f ;  /* 0x001c1fff0e0b7589 */ /* 0x000e2800000e0000 */
[----:B------:R1:W2:Y:S02]  /*11c90*/  SHFL.IDX PT, R13, R14, 0x1, 0x1c1f ;  /* 0x003c1f000e0d7f89 */ /* 0x0002a400000e0000 */
[----:B-1----:R-:W-:-:S05]  /*11ca0*/  IMAD R14, R3, R157, RZ ;  /* 0x0000009d030e7224 */ /* 0x002fca00078e02ff */
[C---:B------:R-:W-:Y:S01]  /*11cb0*/  ISETP.GE.OR P1, PT, R15.reuse, R14, P0 ;  /* 0x0000000e0f00720c */ /* 0x040fe20000726670 */
[----:B------:R-:W-:-:S05]  /*11cc0*/  VIADD R15, R15, 0x8 ;  /* 0x000000080f0f7836 */ /* 0x000fca0000000000 */
[----:B------:R-:W-:-:S07]  /*11cd0*/  ISETP.GE.OR P0, PT, R15, R14, P0 ;  /* 0x0000000e0f00720c */ /* 0x000fce0000706670 */
[----:B0-----:R1:W-:Y:S06]  /*11ce0*/  @!P1 ST.E desc[UR42][R10.64], R155 ;  /* 0x0000009b0a009985 */ /* 0x0013ec000c10192a */
[----:B--2---:R1:W-:Y:S02]  /*11cf0*/  @!P0 ST.E desc[UR42][R12.64], R154 ;  /* 0x0000009a0c008985 */ /* 0x0043e4000c10192a */
.L_x_1368:
[----:B------:R-:W-:Y:S02]  /*11d00*/  ISETP.GT.AND P1, PT, R0, 0x1, PT ;  /* 0x000000010000780c */ /* 0x000fe40003f24270 */
[----:B------:R-:W-:-:S04]  /*11d10*/  ISETP.NE.U32.AND P0, PT, RZ, UR6, PT ;  /* 0x00000006ff007c0c */ /* 0x000fc8000bf05070 */
[----:B------:R-:W-:-:S04]  /*11d20*/  ISETP.NE.AND.EX P0, PT, RZ, UR7, PT, P0 ;  /* 0x00000007ff007c0c */ /* 0x000fc8000bf05300 */
[----:B------:R-:W-:-:S03]  /*11d30*/  SEL R0, R158, RZ, !P0 ;  /* 0x000000ff9e007207 */ /* 0x000fc60004000000 */
[----:B------:R-:W-:Y:S06]  /*11d40*/  @P1 BRA `(.L_x_1369) ;  /* 0x0000001000601947 */ /* 0x000fec0003800000 */
[----:B------:R-:W2:Y:S01]  /*11d50*/  S2R R20, SR_TID.X ;  /* 0x0000000000147919 */ /* 0x000ea20000002100 */
[----:B------:R-:W3:Y:S01]  /*11d60*/  LDC R80, c[0x0][0xce8] ;  /* 0x00033a00ff507b82 */ /* 0x000ee20000000800 */
[----:B------:R-:W-:Y:S01]  /*11d70*/  ULDC.64 UR4, c[0x0][0xba0] ;  /* 0x0002e80000047ab9 */ /* 0x000fe20000000a00 */
[----:B--2---:R-:W-:-:S05]  /*11d80*/  VIADD R20, R20, 0xffffff80 ;  /* 0xffffff8014147836 */ /* 0x004fca0000000000 */
[----:B01----:R-:W-:-:S04]  /*11d90*/  SHF.R.S32.HI R11, RZ, 0x1f, R20 ;  /* 0x0000001fff0b7819 */ /* 0x003fc80000011414 */
        /* <DEDUP_REMOVED lines=11> */
[----:B------:R-:W-:-:S02]  /*11e50*/  IADD3 R41, P1, R152, 0x6000, RZ ;  /* 0x0000600098297810 */ /* 0x000fc40007f3e0ff */
[----:B------:R-:W-:Y:S01]  /*11e60*/  LOP3.LUT R36, R36, R37, RZ, 0x3c, !PT ;  /* 0x0000002524247212 */ /* 0x000fe200078e3cff */
[----:B------:R-:W-:Y:S01]  /*11e70*/  IMAD.X R37, RZ, RZ, R153, P0 ;  /* 0x000000ffff257224 */ /* 0x000fe200000e0699 */
[----:B------:R-:W-:Y:S01]  /*11e80*/  IADD3 R65, P0, R152, 0xc000, RZ ;  /* 0x0000c00098417810 */ /* 0x000fe20007f1e0ff */
[----:B------:R-:W-:Y:S01]  /*11e90*/  IMAD.WIDE.U32 R8, R8, UR4, RZ ;  /* 0x0000000408087c25 */ /* 0x000fe2000f8e00ff */
[----:B------:R-:W-:Y:S01]  /*11ea0*/  ULDC.64 UR4, c[0x0][0xbe8] ;  /* 0x0002fa0000047ab9 */ /* 0x000fe20000000a00 */
[----:B------:R-:W-:Y:S02]  /*11eb0*/  LOP3.LUT R12, R13, 0x380, RZ, 0xc0, !PT ;  /* 0x000003800d0c7812 */ /* 0x000fe400078ec0ff */
[----:B------:R-:W-:Y:S01]  /*11ec0*/  LOP3.LUT R64, R65, 0x380, RZ, 0xc0, !PT ;  /* 0x0000038041407812 */ /* 0x000fe200078ec0ff */
[----:B------:R-:W-:Y:S01]  /*11ed0*/  IMAD.IADD R9, R9, 0x1, R21 ;  /* 0x0000000109097824 */ /* 0x000fe200078e0215 */
[----:B------:R-:W-:Y:S01]  /*11ee0*/  LOP3.LUT R40, R41, 0x380, RZ, 0xc0, !PT ;  /* 0x0000038029287812 */ /* 0x000fe200078ec0ff */
[----:B------:R-:W-:Y:S01]  /*11ef0*/  IMAD.IADD R11, R20, 0x1, -R11 ;  /* 0x00000001140b7824 */ /* 0x000fe200078e0a0b */
[----:B------:R-:W-:Y:S01]  /*11f00*/  SHF.R.U64 R64, R64, 0x3, RZ ;  /* 0x0000000340407819 */ /* 0x000fe200000012ff */
[----:B------:R-:W-:Y:S01]  /*11f10*/  IMAD.WIDE.U32 R8, R184, UR4, R8 ;  /* 0x00000004b8087c25 */ /* 0x000fe2000f8e0008 */
[----:B------:R-:W-:Y:S01]  /*11f20*/  SHF.R.U64 R12, R12, 0x3, RZ ;  /* 0x000000030c0c7819 */ /* 0x000fe200000012ff */
[----:B------:R-:W5:Y:S01]  /*11f30*/  LD.E.128 R36, desc[UR42][R36.64] ;  /* 0x0000002a24247980 */ /* 0x000f62000c101d00 */
[----:B------:R-:W-:Y:S01]  /*11f40*/  LOP3.LUT R64, R64, R65, RZ, 0x3c, !PT ;  /* 0x0000004140407212 */ /* 0x000fe200078e3cff */
[----:B------:R-:W-:Y:S01]  /*11f50*/  IMAD.X R65, RZ, RZ, R153, P0 ;  /* 0x000000ffff417224 */ /* 0x000fe200000e0699 */
[----:B---3--:R-:W-:-:S02]  /*11f60*/  ISETP.NE.AND P0, PT, R80, 0x1, PT ;  /* 0x000000015000780c */ /* 0x008fc40003f05270 */
[----:B------:R-:W-:Y:S01]  /*11f70*/  SHF.R.S32.HI R20, RZ, 0x1f, R0 ;  /* 0x0000001fff147819 */ /* 0x000fe20000011400 */
[----:B------:R-:W-:Y:S01]  /*11f80*/  IMAD R9, R184, UR5, R9 ;  /* 0x00000005b8097c24 */ /* 0x000fe2000f8e0209 */
[----:B------:R-:W-:Y:S01]  /*11f90*/  ULDC.64 UR4, c[0x0][0xbf0] ;  /* 0x0002fc0000047ab9 */ /* 0x000fe20000000a00 */
[----:B------:R-:W-:Y:S01]  /*11fa0*/  IMAD R11, R11, 0x20, R10 ;  /* 0x000000200b0b7824 */ /* 0x000fe200078e020a */
[----:B------:R-:W-:Y:S01]  /*11fb0*/  SHF.R.U64 R40, R40, 0x3, RZ ;  /* 0x0000000328287819 */ /* 0x000fe200000012ff */
[----:B------:R-:W-:Y:S01]  /*11fc0*/  VIADD R159, R192, 0x40 ;  /* 0x00000040c09f7836 */ /* 0x000fe20000000000 */
[----:B------:R-:W-:Y:S01]  /*11fd0*/  LOP3.LUT R12, R12, R13, RZ, 0x3c, !PT ;  /* 0x0000000d0c0c7212 */ /* 0x000fe200078e3cff */
[----:B------:R-:W-:Y:S01]  /*11fe0*/  VIADD R158, R192, 0x80 ;  /* 0x00000080c09e7836 */ /* 0x000fe20000000000 */
[----:B------:R-:W-:Y:S01]  /*11ff0*/  IADD3 R25, P4, R152, 0x2000, RZ ;  /* 0x0000200098197810 */ /* 0x000fe20007f9e0ff */
[----:B------:R-:W-:Y:S01]  /*12000*/  VIADD R157, R192, 0xc0 ;  /* 0x000000c0c09d7836 */ /* 0x000fe20000000000 */
[C---:B------:R-:W-:Y:S01]  /*12010*/  IADD3 R29, P5, R152.reuse, 0x3000, RZ ;  /* 0x00003000981d7810 */ /* 0x040fe20007fbe0ff */
[----:B------:R-:W0:Y:S01]  /*12020*/  @P0 LDC R83, c[0x0][0xcec] ;  /* 0x00033b00ff530b82 */ /* 0x000e220000000800 */
[----:B------:R-:W-:Y:S01]  /*12030*/  IADD3 R33, P6, R152, 0x4000, RZ ;  /* 0x0000400098217810 */ /* 0x000fe20007fde0ff */
[----:B------:R-:W-:Y:S01]  /*12040*/  VIADD R156, R192, 0x100 ;  /* 0x00000100c09c7836 */ /* 0x000fe20000000000 */
[----:B------:R-:W-:Y:S01]  /*12050*/  LOP3.LUT R40, R40, R41, RZ, 0x3c, !PT ;  /* 0x0000002928287212 */ /* 0x000fe200078e3cff */
[----:B------:R-:W-:Y:S01]  /*12060*/  VIADD R155, R192, 0x140 ;  /* 0x00000140c09b7836 */ /* 0x000fe20000000000 */
[C---:B------:R-:W-:Y:S01]  /*12070*/  IADD3 R45, P2, R152.reuse, 0x7000, RZ ;  /* 0x00007000982d7810 */ /* 0x040fe20007f5e0ff */
[----:B------:R-:W5:Y:S01]  /*12080*/  LD.E.128 R64, desc[UR42][R64.64] ;  /* 0x0000002a40407980 */ /* 0x000f62000c101d00 */
[----:B------:R-:W-:Y:S01]  /*12090*/  LOP3.LUT R5, R152, 0x380, RZ, 0xc0, !PT ;  /* 0x0000038098057812 */ /* 0x000fe200078ec0ff */
[----:B------:R-:W1:Y:S01]  /*120a0*/  @P0 LDC R21, c[0x0][0xcf0] ;  /* 0x00033c00ff150b82 */ /* 0x000e620000000800 */
[----:B------:R-:W-:Y:S01]  /*120b0*/  IMAD R81, R20, UR4, RZ ;  /* 0x0000000414517c24 */ /* 0x000fe2000f8e02ff */
[----:B------:R-:W-:Y:S01]  /*120c0*/  LOP3.LUT R24, R25, 0x380, RZ, 0xc0, !PT ;  /* 0x0000038019187812 */ /* 0x000fe200078ec0ff */
[----:B------:R-:W-:Y:S01]  /*120d0*/  IMAD R20, R160, 0x40, R11 ;  /* 0x00000040a0147824 */ /* 0x000fe200078e020b */
[----:B------:R-:W-:Y:S01]  /*120e0*/  LOP3.LUT R28, R29, 0x380, RZ, 0xc0, !PT ;  /* 0x000003801d1c7812 */ /* 0x000fe200078ec0ff */
[C---:B------:R-:W-:Y:S01]  /*120f0*/  IMAD R81, R0.reuse, UR5, R81 ;  /* 0x0000000500517c24 */ /* 0x040fe2000f8e0251 */
[----:B------:R-:W-:Y:S01]  /*12100*/  LOP3.LUT R32, R33, 0x380, RZ, 0xc0, !PT ;  /* 0x0000038021207812 */ /* 0x000fe200078ec0ff */
[----:B------:R-:W-:Y:S01]  /*12110*/  IMAD.WIDE.U32 R8, R0, UR4, R8 ;  /* 0x0000000400087c25 */ /* 0x000fe2000f8e0008 */
[----:B------:R-:W-:Y:S01]  /*12120*/  ULDC.64 UR4, c[0x0][0xbe0] ;  /* 0x0002f80000047ab9 */ /* 0x000fe20000000a00 */
[----:B------:R-:W-:-:S02]  /*12130*/  LOP3.LUT R44, R45, 0x380, RZ, 0xc0, !PT ;  /* 0x000003802d2c7812 */ /* 0x000fc400078ec0ff */
[----:B------:R-:W-:Y:S01]  /*12140*/  IMAD.MOV.U32 R11, RZ, RZ, R20 ;  /* 0x000000ffff0b7224 */ /* 0x000fe200078e0014 */
[----:B------:R-:W-:Y:S01]  /*12150*/  SHF.R.U64 R24, R24, 0x3, RZ ;  /* 0x0000000318187819 */ /* 0x000fe200000012ff */
[--C-:B------:R-:W-:Y:S01]  /*12160*/  IMAD.X R13, RZ, RZ, R153.reuse, P3 ;  /* 0x000000ffff0d7224 */ /* 0x100fe200018e0699 */
[C---:B------:R-:W-:Y:S01]  /*12170*/  IADD3 R49, P3, R152.reuse, 0x8000, RZ ;  /* 0x0000800098317810 */ /* 0x040fe20007f7e0ff */
[----:B------:R-:W-:Y:S01]  /*12180*/  IMAD.X R41, RZ, RZ, R153, P1 ;  /* 0x000000ffff297224 */ /* 0x000fe200008e0699 */
[----:B------:R-:W-:Y:S01]  /*12190*/  IADD3 R69, P1, R152, 0xd000, RZ ;  /* 0x0000d00098457810 */ /* 0x000fe20007f3e0ff */
[----:B0-----:R-:W-:Y:S01]  /*121a0*/  @P0 IMAD.HI.U32 R0, R20, R83, RZ ;  /* 0x0000005314000227 */ /* 0x001fe200078e00ff */
[----:B------:R-:W-:Y:S01]  /*121b0*/  LOP3.LUT R48, R49, 0x380, RZ, 0xc0, !PT ;  /* 0x0000038031307812 */ /* 0x000fe200078ec0ff */
[----:B------:R-:W5:Y:S01]  /*121c0*/  LD.E.128 R12, desc[UR42][R12.64] ;  /* 0x0000002a0c0c7980 */ /* 0x000f62000c101d00 */
[----:B------:R-:W-:Y:S01]  /*121d0*/  LOP3.LUT R68, R69, 0x380, RZ, 0xc0, !PT ;  /* 0x0000038045447812 */ /* 0x000fe200078ec0ff */
[----:B------:R-:W-:Y:S01]  /*121e0*/  IMAD.IADD R9, R9, 0x1, R81 ;  /* 0x0000000109097824 */ /* 0x000fe200078e0251 */
[----:B------:R-:W-:Y:S01]  /*121f0*/  SHF.R.U64 R28, R28, 0x3, RZ ;  /* 0x000000031c1c7819 */ /* 0x000fe200000012ff */
[----:B------:R-:W5:Y:S01]  /*12200*/  LD.E.128 R40, desc[UR42][R40.64] ;  /* 0x0000002a28287980 */ /* 0x000f62000c101d00 */
[----:B-1----:R-:W-:-:S02]  /*12210*/  @P0 SHF.R.U32.HI R11, RZ, R21, R0 ;  /* 0x00000015ff0b0219 */ /* 0x002fc40000011600 */
[----:B------:R-:W-:Y:S02]  /*12220*/  SHF.R.U64 R32, R32, 0x3, RZ ;  /* 0x0000000320207819 */ /* 0x000fe400000012ff */
[--C-:B------:R-:W-:Y:S01]  /*12230*/  SHF.R.S32.HI R0, RZ, 0x1f, R11.reuse ;  /* 0x0000001fff007819 */ /* 0x100fe2000001140b */
[----:B------:R-:W-:Y:S01]  /*12240*/  IMAD.MOV R21, RZ, RZ, -R11 ;  /* 0x000000ffff157224 */ /* 0x000fe200078e0a0b */
[----:B------:R-:W-:Y:S01]  /*12250*/  SHF.R.U64 R44, R44, 0x3, RZ ;  /* 0x000000032c2c7819 */ /* 0x000fe200000012ff */
[C---:B------:R-:W-:Y:S01]  /*12260*/  IMAD.WIDE.U32 R8, R11.reuse, UR4, R8 ;  /* 0x000000040b087c25 */ /* 0x040fe2000f8e0008 */
[----:B------:R-:W-:Y:S02]  /*12270*/  SHF.R.U64 R48, R48, 0x3, RZ ;  /* 0x0000000330307819 */ /* 0x000fe400000012ff */
[----:B------:R-:W-:Y:S01]  /*12280*/  SHF.R.U64 R68, R68, 0x3, RZ ;  /* 0x0000000344447819 */ /* 0x000fe200000012ff */
[----:B------:R-:W-:Y:S01]  /*12290*/  IMAD R21, R80, R21, R20 ;  /* 0x0000001550157224 */ /* 0x000fe200078e0214 */
[----:B------:R-:W-:Y:S01]  /*122a0*/  LOP3.LUT R24, R24, R25, RZ, 0x3c, !PT ;  /* 0x0000001918187212 */ /* 0x000fe200078e3cff */
[----:B------:R-:W-:Y:S01]  /*122b0*/  IMAD R0, R0, UR4, RZ ;  /* 0x0000000400007c24 */ /* 0x000fe2000f8e02ff */
[----:B------:R-:W0:Y:S01]  /*122c0*/  LDC R20, c[0x0][0xbc8] ;  /* 0x0002f200ff147b82 */ /* 0x000e220000000800 */
[----:B------:R-:W-:Y:S01]  /*122d0*/  LOP3.LUT R28, R28, R29, RZ, 0x3c, !PT ;  /* 0x0000001d1c1c7212 */ /* 0x000fe200078e3cff */
[----:B------:R-:W-:Y:S01]  /*122e0*/  IMAD.X R25, RZ, RZ, R153, P4 ;  /* 0x000000ffff197224 */ /* 0x000fe200020e0699 */
[----:B------:R-:W-:Y:S01]  /*122f0*/  LOP3.LUT R32, R32, R33, RZ, 0x3c, !PT ;  /* 0x0000002120207212 */ /* 0x000fe200078e3cff */
[----:B------:R-:W-:Y:S01]  /*12300*/  IMAD R11, R11, UR5, R0 ;  /* 0x000000050b0b7c24 */ /* 0x000fe2000f8e0200 */
[----:B------:R-:W-:Y:S01]  /*12310*/  SHF.R.S32.HI R0, RZ, 0x1f, R21 ;  /* 0x0000001fff007819 */ /* 0x000fe20000011415 */
[----:B------:R-:W-:Y:S01]  /*12320*/  ULDC.64 UR4, c[0x0][0xbd8] ;  /* 0x0002f60000047ab9 */ /* 0x000fe20000000a00 */
[----:B------:R-:W-:Y:S01]  /*12330*/  LOP3.LUT R44, R44, R45, RZ, 0x3c, !PT ;  /* 0x0000002d2c2c7212 */ /* 0x000fe200078e3cff */
[----:B------:R-:W-:Y:S01]  /*12340*/  IMAD.IADD R9, R9, 0x1, R11 ;  /* 0x0000000109097824 */ /* 0x000fe200078e020b */
[----:B------:R-:W-:Y:S01]  /*12350*/  LOP3.LUT R48, R48, R49, RZ, 0x3c, !PT ;  /* 0x0000003130307212 */ /* 0x000fe200078e3cff */
[----:B------:R-:W-:Y:S01]  /*12360*/  IMAD R0, R0, UR4, RZ ;  /* 0x0000000400007c24 */ /* 0x000fe2000f8e02ff */
[----:B------:R-:W-:Y:S01]  /*12370*/  IADD3 R53, P4, R152, 0x9000, RZ ;  /* 0x0000900098357810 */ /* 0x000fe20007f9e0ff */
[----:B------:R-:W-:Y:S01]  /*12380*/  IMAD.WIDE.U32 R8, R21, UR4, R8 ;  /* 0x0000000415087c25 */ /* 0x000fe2000f8e0008 */
[----:B------:R-:W-:Y:S01]  /*12390*/  LOP3.LUT R68, R68, R69, RZ, 0x3c, !PT ;  /* 0x0000004544447212 */ /* 0x000fe200078e3cff */
[----:B------:R-:W5:Y:S01]  /*123a0*/  LD.E.128 R24, desc[UR42][R24.64] ;  /* 0x0000002a18187980 */ /* 0x000f62000c101d00 */
[----:B------:R-:W-:Y:S01]  /*123b0*/  LOP3.LUT R52, R53, 0x380, RZ, 0xc0, !PT ;  /* 0x0000038035347812 */ /* 0x000fe200078ec0ff */
[----:B------:R-:W-:Y:S01]  /*123c0*/  IMAD R81, R21, UR5, R0 ;  /* 0x0000000515517c24 */ /* 0x000fe2000f8e0200 */
[----:B------:R-:W-:Y:S01]  /*123d0*/  ULDC.64 UR4, c[0x0][0xb80] ;  /* 0x0002e00000047ab9 */ /* 0x000fe20000000a00 */
[----:B------:R-:W-:Y:S01]  /*123e0*/  IMAD.X R29, RZ, RZ, R153, P5 ;  /* 0x000000ffff1d7224 */ /* 0x000fe200028e0699 */
[----:B------:R-:W-:Y:S01]  /*123f0*/  LEA R21, P0, R8, UR4, 0x1 ;  /* 0x0000000408157c11 */ /* 0x000fe2000f8008ff */
[----:B------:R-:W-:Y:S01]  /*12400*/  IMAD.IADD R81, R9, 0x1, R81 ;  /* 0x0000000109517824 */ /* 0x000fe200078e0251 */
[C---:B------:R-:W-:Y:S01]  /*12410*/  IADD3 R57, P5, R152.reuse, 0xa000, RZ ;  /* 0x0000a00098397810 */ /* 0x040fe20007fbe0ff */
[--C-:B------:R-:W-:Y:S01]  /*12420*/  IMAD.X R33, RZ, RZ, R153.reuse, P6 ;  /* 0x000000ffff217224 */ /* 0x100fe200030e0699 */
[----:B------:R-:W-:Y:S01]  /*12430*/  IADD3 R61, P6, R152, 0xb000, RZ ;  /* 0x0000b000983d7810 */ /* 0x000fe20007fde0ff */
[----:B------:R-:W-:Y:S01]  /*12440*/  IMAD.X R45, RZ, RZ, R153, P2 ;  /* 0x000000ffff2d7224 */ /* 0x000fe200010e0699 */
[----:B------:R-:W-:Y:S01]  /*12450*/  LEA.HI.X R81, R8, UR5, R81, 0x1, P0 ;  /* 0x0000000508517c11 */ /* 0x000fe200080f0c51 */
[--C-:B------:R-:W-:Y:S01]  /*12460*/  IMAD.X R49, RZ, RZ, R153.reuse, P3 ;  /* 0x000000ffff317224 */ /* 0x100fe200018e0699 */
[----:B0-----:R-:W-:Y:S01]  /*12470*/  ISETP.GE.AND P0, PT, R159, R20, PT ;  /* 0x000000149f00720c */ /* 0x001fe20003f06270 */
[----:B------:R-:W-:Y:S01]  /*12480*/  IMAD.X R69, RZ, RZ, R153, P1 ;  /* 0x000000ffff457224 */ /* 0x000fe200008e0699 */
[----:B------:R-:W-:Y:S01]  /*12490*/  IADD3 R73, P2, R152, 0xe000, RZ ;  /* 0x0000e00098497810 */ /* 0x000fe20007f5e0ff */
[----:B------:R-:W5:Y:S01]  /*124a0*/  LD.E.128 R28, desc[UR42][R28.64] ;  /* 0x0000002a1c1c7980 */ /* 0x000f62000c101d00 */
[----:B------:R-:W-:-:S02]  /*124b0*/  SEL R0, RZ, 0xffffffff, P0 ;  /* 0xffffffffff007807 */ /* 0x000fc40000000000 */
[----:B------:R-:W-:Y:S01]  /*124c0*/  IADD3 R7, P3, R152, 0xf000, RZ ;  /* 0x0000f00098077810 */ /* 0x000fe20007f7e0ff */
[----:B------:R-:W5:Y:S01]  /*124d0*/  LD.E.128 R32, desc[UR42][R32.64] ;  /* 0x0000002a20207980 */ /* 0x000f62000c101d00 */
[-C--:B------:R-:W-:Y:S02]  /*124e0*/  ISETP.GE.AND P1, PT, R192, R20.reuse, PT ;  /* 0x00000014c000720c */ /* 0x080fe40003f26270 */
[----:B------:R-:W-:Y:S01]  /*124f0*/  ISETP.GE.AND P0, PT, R158, R20, PT ;  /* 0x000000149e00720c */ /* 0x000fe20003f06270 */
[----:B------:R-:W-:Y:S01]  /*12500*/  IMAD.SHL.U32 R9, R0, 0x2, RZ ;  /* 0x0000000200097824 */ /* 0x000fe200078e00ff */
[----:B------:R-:W-:Y:S01]  /*12510*/  LOP3.LUT R56, R57, 0x380, RZ, 0xc0, !PT ;  /* 0x0000038039387812 */ /* 0x000fe200078ec0ff */
[----:B------:R-:W-:Y:S01]  /*12520*/  IMAD.X R77, RZ, RZ, R153, P3 ;  /* 0x000000ffff4d7224 */ /* 0x000fe200018e0699 */
[----:B------:R-:W-:Y:S01]  /*12530*/  LOP3.LUT R60, R61, 0x380, RZ, 0xc0, !PT ;  /* 0x000003803d3c7812 */ /* 0x000fe200078ec0ff */
[----:B------:R-:W5:Y:S01]  /*12540*/  LD.E.128 R44, desc[UR42][R44.64] ;  /* 0x0000002a2c2c7980 */ /* 0x000f62000c101d00 */
[----:B------:R-:W-:-:S02]  /*12550*/  LOP3.LUT R72, R73, 0x380, RZ, 0xc0, !PT ;  /* 0x0000038049487812 */ /* 0x000fc400078ec0ff */
[----:B------:R-:W-:Y:S01]  /*12560*/  LOP3.LUT R6, R7, 0x380, RZ, 0xc0, !PT ;  /* 0x0000038007067812 */ /* 0x000fe200078ec0ff */
[----:B------:R-:W5:Y:S01]  /*12570*/  LD.E.128 R48, desc[UR42][R48.64] ;  /* 0x0000002a30307980 */ /* 0x000f62000c101d00 */
[----:B------:R-:W-:Y:S02]  /*12580*/  SEL R0, RZ, 0x1, P1 ;  /* 0x00000001ff007807 */ /* 0x000fe40000800000 */
[----:B------:R-:W-:Y:S01]  /*12590*/  SEL R8, RZ, 0xffffffff, P0 ;  /* 0xffffffffff087807 */ /* 0x000fe20000000000 */
[----:B------:R-:W5:Y:S01]  /*125a0*/  LD.E.128 R68, desc[UR42][R68.64] ;  /* 0x0000002a44447980 */ /* 0x000f62000c101d00 */
[----:B------:R-:W-:Y:S02]  /*125b0*/  SHF.R.U64 R52, R52, 0x3, RZ ;  /* 0x0000000334347819 */ /* 0x000fe400000012ff */
[----:B------:R-:W-:Y:S02]  /*125c0*/  SHF.R.U64 R56, R56, 0x3, RZ ;  /* 0x0000000338387819 */ /* 0x000fe400000012ff */
[----:B------:R-:W-:-:S02]  /*125d0*/  SHF.R.U64 R60, R60, 0x3, RZ ;  /* 0x000000033c3c7819 */ /* 0x000fc400000012ff */
[----:B------:R-:W-:Y:S02]  /*125e0*/  SHF.R.U64 R72, R72, 0x3, RZ ;  /* 0x0000000348487819 */ /* 0x000fe400000012ff */
[----:B------:R-:W-:Y:S02]  /*125f0*/  SHF.R.U64 R5, R5, 0x3, RZ ;  /* 0x0000000305057819 */ /* 0x000fe400000012ff */
[----:B------:R-:W-:Y:S02]  /*12600*/  ISETP.GE.AND P0, PT, R157, R20, PT ;  /* 0x000000149d00720c */ /* 0x000fe40003f06270 */
[----:B------:R-:W-:Y:S02]  /*12610*/  SHF.R.U64 R6, R6, 0x3, RZ ;  /* 0x0000000306067819 */ /* 0x000fe400000012ff */
[----:B------:R-:W-:Y:S01]  /*12620*/  LOP3.LUT R0, R9, 0x2, R0, 0xe2, !PT ;  /* 0x0000000209007812 */ /* 0x000fe200078ee200 */
        /* <DEDUP_REMOVED lines=11> */
[----:B------:R-:W-:Y:S01]  /*126e0*/  SEL R8, RZ, 0xffffffff, P0 ;  /* 0xffffffffff087807 */ /* 0x000fe20000000000 */
[----:B------:R-:W5:Y:S01]  /*126f0*/  LD.E.128 R52, desc[UR42][R52.64] ;  /* 0x0000002a34347980 */ /* 0x000f62000c101d00 */
[----:B------:R-:W-:-:S02]  /*12700*/  LOP3.LUT R76, R6, R7, RZ, 0x3c, !PT ;  /* 0x00000007064c7212 */ /* 0x000fc400078e3cff */
[-C--:B------:R-:W-:Y:S01]  /*12710*/  ISETP.GE.AND P0, PT, R156, R20.reuse, PT ;  /* 0x000000149c00720c */ /* 0x080fe20003f06270 */
[----:B------:R-:W5:Y:S01]  /*12720*/  LD.E.128 R4, desc[UR42][R4.64] ;  /* 0x0000002a04047980 */ /* 0x000f62000c101d00 */
[----:B------:R-:W-:Y:S01]  /*12730*/  LOP3.LUT R0, R9, 0x4, R0, 0xe2, !PT ;  /* 0x0000000409007812 */ /* 0x000fe200078ee200 */
[----:B------:R-:W-:Y:S01]  /*12740*/  IMAD.SHL.U32 R9, R8, 0x8, RZ ;  /* 0x0000000808097824 */ /* 0x000fe200078e00ff */
[----:B------:R-:W-:Y:S01]  /*12750*/  SEL R8, RZ, 0xffffffff, P0 ;  /* 0xffffffffff087807 */ /* 0x000fe20000000000 */
[----:B------:R-:W5:Y:S01]  /*12760*/  LD.E.128 R56, desc[UR42][R56.64] ;  /* 0x0000002a38387980 */ /* 0x000f62000c101d00 */
[----:B------:R-:W-:-:S03]  /*12770*/  ISETP.GE.AND P0, PT, R155, R20, PT ;  /* 0x000000149b00720c */ /* 0x000fc60003f06270 */
[----:B------:R-:W5:Y:S01]  /*12780*/  LD.E.128 R60, desc[UR42][R60.64] ;  /* 0x0000002a3c3c7980 */ /* 0x000f62000c101d00 */
[----:B------:R-:W-:-:S03]  /*12790*/  LOP3.LUT R0, R9, 0x8, R0, 0xe2, !PT ;  /* 0x0000000809007812 */ /* 0x000fc600078ee200 */
[----:B------:R-:W5:Y:S04]  /*127a0*/  LD.E.128 R72, desc[UR42][R72.64] ;  /* 0x0000002a48487980 */ /* 0x000f68000c101d00 */
[----:B------:R-:W5:Y:S01]  /*127b0*/  LD.E.128 R76, desc[UR42][R76.64] ;  /* 0x0000002a4c4c7980 */ /* 0x000f62000c101d00 */
[----:B------:R-:W-:Y:S01]  /*127c0*/  IMAD.SHL.U32 R9, R8, 0x10, RZ ;  /* 0x0000001008097824 */ /* 0x000fe200078e00ff */
[----:B------:R-:W-:Y:S01]  /*127d0*/  @!PT LDS RZ, [RZ] ;  /* 0x00000000fffff984 */ /* 0x000fe20000000800 */
[----:B------:R-:W-:Y:S01]  /*127e0*/  @!PT LDS RZ, [RZ] ;  /* 0x00000000fffff984 */ /* 0x000fe20000000800 */
[----:B------:R-:W-:Y:S01]  /*127f0*/  @!PT LDS RZ, [RZ] ;  /* 0x00000000fffff984 */ /* 0x000fe20000000800 */
[----:B------:R-:W-:Y:S01]  /*12800*/  @!PT LDS RZ, [RZ] ;  /* 0x00000000fffff984 */ /* 0x000fe20000000800 */
[----:B------:R0:W-:Y:S06]  /*12810*/  MEMBAR.ALL.CTA ;  /* 0x0000000000007992 */ /* 0x0001ec0000008000 */
[----:B0-----:R-:W0:Y:S01]  /*12820*/  FENCE.VIEW.ASYNC.S ;  /* 0x00000000000073c6 */ /* 0x001e220000000000 */
[----:B------:R-:W-:Y:S01]  /*12830*/  SEL R8, RZ, 0xffffffff, P0 ;  /* 0xffffffffff087807 */ /* 0x000fe20000000000 */
[----:B------:R-:W-:Y:S01]  /*12840*/  VIADD R154, R192, 0x180 ;  /* 0x00000180c09a7836 */ /* 0x000fe20000000000 */
[----:B------:R-:W-:Y:S01]  /*12850*/  LOP3.LUT R0, R9, 0x10, R0, 0xe2, !PT ;  /* 0x0000001009007812 */ /* 0x000fe200078ee200 */
[----:B------:R-:W-:-:S02]  /*12860*/  IMAD R82, R160, 0x40, R10 ;  /* 0x00000040a0527824 */ /* 0x000fc400078e020a */
[----:B------:R-:W-:Y:S02]  /*12870*/  IMAD.SHL.U32 R9, R8, 0x20, RZ ;  /* 0x0000002008097824 */ /* 0x000fe400078e00ff */
[----:B------:R-:W-:Y:S01]  /*12880*/  IMAD R80, R3, R80, RZ ;  /* 0x0000005003507224 */ /* 0x000fe200078e02ff */
[----:B------:R-:W-:Y:S01]  /*12890*/  ISETP.GE.AND P0, PT, R154, R20, PT ;  /* 0x000000149a00720c */ /* 0x000fe20003f06270 */
[----:B------:R-:W-:Y:S01]  /*128a0*/  VIADD R84, R192, 0x1c0 ;  /* 0x000001c0c0547836 */ /* 0x000fe20000000000 */
[----:B------:R-:W-:Y:S01]  /*128b0*/  LOP3.LUT R3, R9, 0x20, R0, 0xe2, !PT ;  /* 0x0000002009037812 */ /* 0x000fe200078ee200 */
[----:B------:R-:W-:Y:S01]  /*128c0*/  VIADD R0, R2, 0x38820 ;  /* 0x0003882002007836 */ /* 0x000fe20000000000 */
[----:B------:R-:W-:Y:S02]  /*128d0*/  ISETP.GE.AND P1, PT, R82, R80, PT ;  /* 0x000000505200720c */ /* 0x000fe40003f26270 */
[----:B------:R-:W-:Y:S02]  /*128e0*/  SEL R8, RZ, 0x40, P0 ;  /* 0x00000040ff087807 */ /* 0x000fe40000000000 */
[----:B------:R-:W-:-:S02]  /*128f0*/  ISETP.GE.AND P0, PT, R84, R20, PT ;  /* 0x000000145400720c */ /* 0x000fc40003f06270 */
[----:B------:R-:W-:Y:S02]  /*12900*/  LOP3.LUT R3, R3, R8, RZ, 0xfc, !PT ;  /* 0x0000000803037212 */ /* 0x000fe400078efcff */
[----:B------:R-:W-:Y:S02]  /*12910*/  PRMT R0, RZ, 0x654, R0 ;  /* 0x00000654ff007816 */ /* 0x000fe40000000000 */
[----:B------:R-:W-:Y:S01]  /*12920*/  SEL R8, RZ, 0x80, P0 ;  /* 0x00000080ff087807 */ /* 0x000fe20000000000 */
[C---:B------:R-:W-:Y:S01]  /*12930*/  VIADD R83, R192.reuse, 0x1c0 ;  /* 0x000001c0c0537836 */ /* 0x040fe20000000000 */
[----:B0-----:R0:W-:Y:S01]  /*12940*/  SYNCS.ARRIVE.TRANS64.RED.A1T0 RZ, [R0+URZ], RZ ;  /* 0x000000ff00ff79a7 */ /* 0x0011e2000810043f */
[C---:B------:R-:W-:Y:S02]  /*12950*/  VIADD R88, R192.reuse, 0x180 ;  /* 0x00000180c0587836 */ /* 0x040fe40000000000 */
[C---:B------:R-:W-:Y:S02]  /*12960*/  VIADD R89, R192.reuse, 0x140 ;  /* 0x00000140c0597836 */ /* 0x040fe40000000000 */
[----:B------:R-:W-:-:S02]  /*12970*/  VIADD R90, R192, 0x100 ;  /* 0x00000100c05a7836 */ /* 0x000fc40000000000 */
[C---:B------:R-:W-:Y:S01]  /*12980*/  VIADD R91, R192.reuse, 0xc0 ;  /* 0x000000c0c05b7836 */ /* 0x040fe20000000000 */
[----:B0-----:R-:W-:Y:S01]  /*12990*/  LOP3.LUT R0, R3, R8, RZ, 0xfc, !PT ;  /* 0x0000000803007212 */ /* 0x001fe200078efcff */
[C---:B------:R-:W-:Y:S02]  /*129a0*/  VIADD R92, R192.reuse, 0x80 ;  /* 0x00000080c05c7836 */ /* 0x040fe40000000000 */
[----:B------:R-:W-:Y:S01]  /*129b0*/  VIADD R93, R192, 0x40 ;  /* 0x00000040c05d7836 */ /* 0x000fe20000000000 */
[----:B------:R0:W1:Y:S01]  /*129c0*/  SHFL.IDX PT, R8, R21, RZ, 0x181f ;  /* 0x00181fff15087589 */ /* 0x00006200000e0000 */
[----:B------:R-:W-:Y:S03]  /*129d0*/  BSSY B1, `(.L_x_1370) ;  /* 0x0000029000017945 */ /* 0x000fe60003800000 */
[----:B------:R0:W2:Y:S01]  /*129e0*/  SHFL.IDX PT, R9, R81, RZ, 0x181f ;  /* 0x00181fff51097589 */ /* 0x0000a200000e0000 */
[----:B------:R-:W-:-:S02]  /*129f0*/  SHF.R.S32.HI R83, RZ, 0x1f, R83 ;  /* 0x0000001fff537819 */ /* 0x000fc40000011453 */
[----:B------:R-:W-:Y:S02]  /*12a00*/  SHF.R.S32.HI R88, RZ, 0x1f, R88 ;  /* 0x0000001fff587819 */ /* 0x000fe40000011458 */
[----:B------:R-:W-:Y:S02]  /*12a10*/  SHF.R.S32.HI R89, RZ, 0x1f, R89 ;  /* 0x0000001fff597819 */ /* 0x000fe40000011459 */
        /* <DEDUP_REMOVED lines=36> */
.L_x_1371:
[----:B------:R-:W-:Y:S05]  /*12c60*/  BSYNC B1 ;  /* 0x0000000000017941 */ /* 0x000fea0003800000 */
.L_x_1370:
[----:B0----5:R-:W-:Y:S01]  /*12c70*/  VIADD R7, R82, 0x20 ;  /* 0x0000002052077836 */ /* 0x021fe20000000000 */
[----:B------:R0:W3:Y:S04]  /*12c80*/  SHFL.IDX PT, R5, R81, 0x1, 0x181f ;  /* 0x00381f0051057f89 */ /* 0x0000e800000e0000 */
[----:B------:R-:W-:Y:S01]  /*12c90*/  ISETP.GE.AND P0, PT, R7, R80, PT ;  /* 0x000000500700720c */ /* 0x000fe20003f06270 */
[----:B------:R0:W4:-:S12]  /*12ca0*/  SHFL.IDX PT, R4, R21, 0x1, 0x181f ;  /* 0x00381f0015047f89 */ /* 0x00011800000e0000 */
[----:B0-----:R-:W-:Y:S05]  /*12cb0*/  @P0 BRA `(.L_x_1372) ;  /* 0x0000002c00780947 */ /* 0x001fea0003800000 */
[-C--:B------:R-:W-:Y:S02]  /*12cc0*/  ISETP.GE.AND P6, PT, R192, R20.reuse, PT ;  /* 0x00000014c000720c */ /* 0x080fe40003fc6270 */
[-C--:B------:R-:W-:Y:S02]  /*12cd0*/  ISETP.GE.AND P5, PT, R159, R20.reuse, PT ;  /* 0x000000149f00720c */ /* 0x080fe40003fa6270 */
[-C--:B------:R-:W-:Y:S02]  /*12ce0*/  ISETP.GE.AND P3, PT, R158, R20.reuse, PT ;  /* 0x000000149e00720c */ /* 0x080fe40003f66270 */
[-C--:B------:R-:W-:Y:S02]  /*12cf0*/  ISETP.GE.AND P2, PT, R157, R20.reuse, PT ;  /* 0x000000149d00720c */ /* 0x080fe40003f46270 */
[-C--:B------:R-:W-:Y:S02]  /*12d00*/  ISETP.GE.AND P1, PT, R156, R20.reuse, PT ;  /* 0x000000149c00720c */ /* 0x080fe40003f26270 */
[----:B------:R-:W-:-:S03]  /*12d10*/  ISETP.GE.AND P0, PT, R155, R20, PT ;  /* 0x000000149b00720c */ /* 0x000fc60003f06270 */
[----:B---34-:R-:W-:Y:S02]  /*12d20*/  @!P6 IMAD.WIDE R6, R192, 0x2, R4 ;  /* 0x00000002c006e825 */ /* 0x018fe400078e0204 */
[----:B-1----:R-:W-:-:S03]  /*12d30*/  @!P5 LEA R8, P4, R159, R4, 0x1 ;  /* 0x000000049f08d211 */ /* 0x002fc600078808ff */
[----:B------:R0:W-:Y:S01]  /*12d40*/  @!P6 ST.E.128 desc[UR42][R6.64], R12 ;  /* 0x0000000c0600e985 */ /* 0x0001e2000c101d2a */
[----:B--2---:R-:W-:Y:S02]  /*12d50*/  @!P5 LEA.HI.X R9, R159, R5, R93, 0x1, P4 ;  /* 0x000000059f09d211 */ /* 0x004fe400020f0c5d */
        /* <DEDUP_REMOVED lines=8> */
[CC--:B------:R-:W-:Y:S02]  /*12de0*/  @P4 LEA R12, P5, R154.reuse, R4.reuse, 0x1 ;  /* 0x000000049a0c4211 */ /* 0x0c0fe400078a08ff */
        /* <DEDUP_REMOVED lines=14> */
.L_x_1369:
[----:B01----:R-:W2:Y:S01]  /*12ed0*/  LDL.LU R12, [R1+0x48] ;  /* 0x00004800010c7983 */ /* 0x003ea20000300800 */
        /* <DEDUP_REMOVED lines=25> */
[C---:B------:R-:W-:Y:S02]  /*13070*/  VIADD R156, R222.reuse, 0xe8 ;  /* 0x000000e8de9c7836 */ /* 0x040fe40000000000 */
        /* <DEDUP_REMOVED lines=101> */
[----:B------:R-:W-:Y:S01]  /*136d0*/  VIADD R15, R222, 0x8 ;  /* 0x00000008de0f7836 */ /* 0x000fe20000000000 */
[----:B------:R-:W-:Y:S01]  /*136e0*/  ISETP.GE.AND P3, PT, R200, UR4, PT ;  /* 0x00000004c8007c0c */ /* 0x000fe2000bf66270 */
[----:B------:R-:W-:Y:S01]  /*136f0*/  VIADD R14, R222, 0x18 ;  /* 0x00000018de0e7836 */ /* 0x000fe20000000000 */
[----:B------:R-:W-:Y:S02]  /*13700*/  ISETP.GE.AND P4, PT, R198, UR4, PT ;  /* 0x00000004c6007c0c */ /* 0x000fe4000bf86270 */
[----:B------:R-:W-:-:S07]  /*13710*/  SHF.R.S32.HI R15, RZ, 0x1f, R15 ;  /* 0x0000001fff0f7819 */ /* 0x000fce000001140f */
[----:B01----:R-:W-:-:S04]  /*13720*/  @!P0 LEA R8, P1, R222, R21, 0x2 ;  /* 0x00000015de088211 */ /* 0x003fc800078210ff */
[C---:B--2---:R-:W-:Y:S01]  /*13730*/  @!P0 LEA.HI.X R9, R222.reuse, R20, R10, 0x2, P1 ;  /* 0x00000014de098211 */ /* 0x044fe200008f140a */
[----:B------:R-:W-:-:S04]  /*13740*/  VIADD R10, R222, 0x10 ;  /* 0x00000010de0a7836 */ /* 0x000fc80000000000 */
[----:B------:R0:W-:Y:S01]  /*13750*/  @!P0 ST.E.64 desc[UR42][R8.64], R24 ;  /* 0x0000001808008985 */ /* 0x0001e2000c101b2a */
[----:B------:R-:W-:-:S13]  /*13760*/  ISETP.GE.AND P0, PT, R11, UR4, PT ;  /* 0x000000040b007c0c */ /* 0x000fda000bf06270 */
[----:B0-----:R-:W-:-:S04]  /*13770*/  @!P0 LEA R8, P1, R11, R21, 0x2 ;  /* 0x000000150b088211 */ /* 0x001fc800078210ff */
[----:B------:R-:W-:Y:S01]  /*13780*/  @!P0 LEA.HI.X R9, R11, R20, R15, 0x2, P1 ;  /* 0x000000140b098211 */ /* 0x000fe200008f140f */
[----:B------:R-:W-:Y:S01]  /*13790*/  VIADD R15, R222, 0x10 ;  /* 0x00000010de0f7836 */ /* 0x000fe20000000000 */
        /* <DEDUP_REMOVED lines=35> */
[----:B------:R-:W-:-:S04]  /*139d0*/  VIADD R14, R222, 0x38 ;  /* 0x00000038de0e7836 */ /* 0x000fc80000000000 */
[----:B------:R0:W-:Y:S01]  /*139e0*/  @!P0 ST.E.64 desc[UR42][R8.64], R48 ;  /* 0x0000003008008985 */ /* 0x0001e2000c101b2a */
[----:B------:R-:W-:Y:S02]  /*139f0*/  SHF.R.S32.HI R14, RZ, 0x1f, R14 ;  /* 0x0000001fff0e7819 */ /* 0x000fe4000001140e */
[----:B------:R-:W-:Y:S02]  /*13a00*/  ISETP.GE.AND P0, PT, R10, UR4, PT ;  /* 0x000000040a007c0c */ /* 0x000fe4000bf06270 */
[----:B0-----:R-:W-:-:S04]  /*13a10*/  @!P1 LEA R8, P2, R11, R21, 0x2 ;  /* 0x000000150b089211 */ /* 0x001fc800078410ff */
[----:B------:R-:W-:Y:S01]  /*13a20*/  @!P1 LEA.HI.X R9, R11, R20, R14, 0x2, P2 ;  /* 0x000000140b099211 */ /* 0x000fe200010f140e */
[----:B------:R-:W-:-:S04]  /*13a30*/  VIADD R11, R222, 0x40 ;  /* 0x00000040de0b7836 */ /* 0x000fc80000000000 */
[----:B------:R0:W-:Y:S01]  /*13a40*/  @!P1 ST.E.64 desc[UR42][R8.64], R52 ;  /* 0x0000003408009985 */ /* 0x0001e2000c101b2a */
[----:B------:R-:W-:Y:S02]  /*13a50*/  ISETP.GE.AND P1, PT, R220, UR4, PT ;  /* 0x00000004dc007c0c */ /* 0x000fe4000bf26270 */
[----:B------:R-:W-:Y:S02]  /*13a60*/  SHF.R.S32.HI R11, RZ, 0x1f, R11 ;  /* 0x0000001fff0b7819 */ /* 0x000fe4000001140b */
[----:B0-----:R-:W-:-:S04]  /*13a70*/  @!P0 LEA R8, P2, R10, R21, 0x2 ;  /* 0x000000150a088211 */ /* 0x001fc800078410ff */
[----:B------:R-:W-:Y:S02]  /*13a80*/  @!P0 LEA.HI.X R9, R10, R20, R11, 0x2, P2 ;  /* 0x000000140a098211 */ /* 0x000fe400010f140b */
[----:B------:R-:W-:-:S03]  /*13a90*/  @!P4 LEA R10, P6, R198, R21, 0x2 ;  /* 0x00000015c60ac211 */ /* 0x000fc600078c10ff */
[----:B------:R0:W-:Y:S01]  /*13aa0*/  @!P0 ST.E.64 desc[UR42][R8.64], R56 ;  /* 0x0000003808008985 */ /* 0x0001e2000c101b2a */
[----:B------:R-:W-:Y:S02]  /*13ab0*/  ISETP.GE.AND P0, PT, R215, UR4, PT ;  /* 0x00000004d7007c0c */ /* 0x000fe4000bf06270 */
[----:B------:R-:W-:Y:S02]  /*13ac0*/  @!P4 LEA.HI.X R11, R198, R20, R199, 0x2, P6 ;  /* 0x00000014c60bc211 */ /* 0x000fe400030f14c7 */
[----:B0-----:R-:W-:-:S04]  /*13ad0*/  @!P1 LEA R8, P2, R220, R21, 0x2 ;  /* 0x00000015dc089211 */ /* 0x001fc800078410ff */
[----:B------:R-:W-:-:S05]  /*13ae0*/  @!P1 LEA.HI.X R9, R220, R20, R221, 0x2, P2 ;  /* 0x00000014dc099211 */ /* 0x000fca00010f14dd */
[----:B------:R0:W-:Y:S01]  /*13af0*/  @!P1 ST.E.64 desc[UR42][R8.64], R60 ;  /* 0x0000003c08009985 */ /* 0x0001e2000c101b2a */
[----:B------:R-:W-:Y:S02]  /*13b00*/  ISETP.GE.AND P1, PT, R204, UR4, PT ;  /* 0x00000004cc007c0c */ /* 0x000fe4000bf26270 */
[----:B0-----:R-:W-:-:S04]  /*13b10*/  @!P0 LEA R8, P2, R215, R21, 0x2 ;  /* 0x00000015d7088211 */ /* 0x001fc800078410ff */
[----:B------:R-:W-:Y:S02]  /*13b20*/  @!P0 LEA.HI.X R9, R215, R20, R219, 0x2, P2 ;  /* 0x00000014d7098211 */ /* 0x000fe400010f14db */
[----:B------:R-:W-:-:S03]  /*13b30*/  ISETP.GE.AND P2, PT, R181, UR4, PT ;  /* 0x00000004b5007c0c */ /* 0x000fc6000bf46270 */
[----:B------:R0:W-:Y:S10]  /*13b40*/  @!P0 ST.E.64 desc[UR42][R8.64], R64 ;  /* 0x0000004008008985 */ /* 0x0001f4000c101b2a */
[----:B------:R-:W-:-:S02]  /*13b50*/  @!P2 LEA R14, P6, R181, R21, 0x2 ;  /* 0x00000015b50ea211 */ /* 0x000fc400078c10ff */
[C---:B0-----:R-:W-:Y:S02]  /*13b60*/  @!P1 LEA R8, P0, R204.reuse, R21, 0x2 ;  /* 0x00000015cc089211 */ /* 0x041fe400078010ff */
[-C--:B------:R-:W-:Y:S02]  /*13b70*/  @!P2 LEA.HI.X R15, R181, R20.reuse, R182, 0x2, P6 ;  /* 0x00000014b50fa211 */ /* 0x080fe400030f14b6 */
[----:B------:R-:W-:Y:S02]  /*13b80*/  @!P1 LEA.HI.X R9, R204, R20, R205, 0x2, P0 ;  /* 0x00000014cc099211 */ /* 0x000fe400000f14cd */
[----:B------:R-:W-:-:S03]  /*13b90*/  ISETP.GE.AND P0, PT, R196, UR4, PT ;  /* 0x00000004c4007c0c */ /* 0x000fc6000bf06270 */
[----:B------:R0:W-:Y:S01]  /*13ba0*/  @!P1 ST.E.64 desc[UR42][R8.64], R68 ;  /* 0x0000004408009985 */ /* 0x0001e2000c101b2a */
[----:B------:R-:W-:Y:S02]  /*13bb0*/  ISETP.GE.AND P1, PT, R183, UR4, PT ;  /* 0x00000004b7007c0c */ /* 0x000fe4000bf26270 */
[----:B0-----:R-:W-:-:S04]  /*13bc0*/  @!P3 LEA R8, P5, R200, R21, 0x2 ;  /* 0x00000015c808b211 */ /* 0x001fc800078a10ff */
[----:B------:R-:W-:-:S05]  /*13bd0*/  @!P3 LEA.HI.X R9, R200, R20, R201, 0x2, P5 ;  /* 0x00000014c809b211 */ /* 0x000fca00028f14c9 */
[----:B------:R0:W-:Y:S01]  /*13be0*/  @!P3 ST.E.64 desc[UR42][R8.64], R72 ;  /* 0x000000480800b985 */ /* 0x0001e2000c101b2a */
[----:B------:R-:W-:-:S03]  /*13bf0*/  ISETP.GE.AND P3, PT, R179, UR4, PT ;  /* 0x00000004b3007c0c */ /* 0x000fc6000bf66270 */
[----:B------:R1:W-:Y:S01]  /*13c00*/  @!P4 ST.E.64 desc[UR42][R10.64], R76 ;  /* 0x0000004c0a00c985 */ /* 0x0003e2000c101b2a */
[CC--:B0-----:R-:W-:Y:S02]  /*13c10*/  @!P0 LEA R8, P4, R196.reuse, R21.reuse, 0x2 ;  /* 0x00000015c4088211 */ /* 0x0c1fe400078810ff */
        /* <DEDUP_REMOVED lines=9> */
[----:B------:R-:W-:Y:S02]  /*13cb0*/  @!P2 ST.E.64 desc[UR42][R14.64], R88 ;  /* 0x000000580e00a985 */ /* 0x000fe4000c101b2a */
[-C--:B0-----:R-:W-:Y:S02]  /*13cc0*/  @!P4 LEA R8, P2, R177, R21.reuse, 0x2 ;  /* 0x00000015b108c211 */ /* 0x081fe400078410ff */
[-C--:B-1----:R-:W-:Y:S02]  /*13cd0*/  @!P3 LEA R6, P6, R179, R21.reuse, 0x2 ;  /* 0x00000015b306b211 */ /* 0x082fe400078c10ff */
[-C--:B------:R-:W-:Y:S02]  /*13ce0*/  @!P4 LEA.HI.X R9, R177, R20.reuse, R178, 0x2, P2 ;  /* 0x00000014b109c211 */ /* 0x080fe400010f14b2 */
[----:B------:R-:W-:Y:S02]  /*13cf0*/  @!P3 LEA.HI.X R7, R179, R20, R180, 0x2, P6 ;  /* 0x00000014b307b211 */ /* 0x000fe400030f14b4 */
[----:B------:R-:W-:-:S02]  /*13d00*/  @!P5 LEA R10, P6, R175, R21, 0x2 ;  /* 0x00000015af0ad211 */ /* 0x000fc400078c10ff */
[----:B------:R-:W-:Y:S01]  /*13d10*/  ISETP.GE.AND P2, PT, R169, UR4, PT ;  /* 0x00000004a9007c0c */ /* 0x000fe2000bf46270 */
[----:B------:R0:W-:Y:S01]  /*13d20*/  @!P3 ST.E.64 desc[UR42][R6.64], R92 ;  /* 0x0000005c0600b985 */ /* 0x0001e2000c101b2a */
[----:B------:R-:W-:-:S03]  /*13d30*/  @!P5 LEA.HI.X R11, R175, R20, R176, 0x2, P6 ;  /* 0x00000014af0bd211 */ /* 0x000fc600030f14b0 */
        /* <DEDUP_REMOVED lines=39> */
[CC--:B------:R-:W-:Y:S02]  /*13fb0*/  @!P5 LEA R14, P0, R84.reuse, R21.reuse, 0x2 ;  /* 0x00000015540ed211 */ /* 0x0c0fe400078010ff */
[C---:B-1----:R-:W-:Y:S01]  /*13fc0*/  @!P2 LEA R8, P1, R153.reuse, R21, 0x2 ;  /* 0x000000159908a211 */ /* 0x042fe200078210ff */
[----:B------:R3:W-:Y:S01]  /*13fd0*/  @!P4 ST.E.64 desc[UR42][R6.64], R136 ;  /* 0x000000880600c985 */ /* 0x0007e2000c101b2a */
[-C--:B------:R-:W-:Y:S02]  /*13fe0*/  @!P5 LEA.HI.X R15, R84, R20.reuse, R152, 0x2, P0 ;  /* 0x00000014540fd211 */ /* 0x080fe400000f1498 */
[----:B------:R-:W-:Y:S01]  /*13ff0*/  @!P2 LEA.HI.X R9, R153, R20, R154, 0x2, P1 ;  /* 0x000000149909a211 */ /* 0x000fe200008f149a */
[----:B------:R3:W-:Y:S04]  /*14000*/  @!P3 ST.E.64 desc[UR42][R10.64], R140 ;  /* 0x0000008c0a00b985 */ /* 0x0007e8000c101b2a */
[----:B------:R3:W-:Y:S04]  /*14010*/  @!P2 ST.E.64 desc[UR42][R8.64], R144 ;  /* 0x000000900800a985 */ /* 0x0007e8000c101b2a */
[----:B------:R3:W-:Y:S02]  /*14020*/  @!P5 ST.E.64 desc[UR42][R14.64], R148 ;  /* 0x000000940e00d985 */ /* 0x0007e4000c101b2a */
.L_x_1374:
[----:B------:R-:W-:Y:S05]  /*14030*/  BSYNC B1 ;  /* 0x0000000000017941 */ /* 0x000fea0003800000 */
.L_x_1373:
[----:B---3--:R-:W-:Y:S01]  /*14040*/  VIADD R6, R13, 0x8 ;  /* 0x000000080d067836 */ /* 0x008fe20000000000 */
[----:B0-----:R-:W0:Y:S04]  /*14050*/  SHFL.IDX PT, R12, R12, 0x1, 0x1c1f ;  /* 0x003c1f000c0c7f89 */ /* 0x001e2800000e0000 */
[----:B------:R-:W-:Y:S01]  /*14060*/  ISETP.GE.AND P0, PT, R6, R3, PT ;  /* 0x000000030600720c */ /* 0x000fe20003f06270 */
[----:B------:R-:W3:-:S12]  /*14070*/  SHFL.IDX PT, R0, R0, 0x1, 0x1c1f ;  /* 0x003c1f0000007f89 */ /* 0x000ed800000e0000 */
[----:B------:R-:W-:Y:S05]  /*14080*/  @P0 BRA `(.L_x_1372) ;  /* 0x0000001800840947 */ /* 0x000fea0003800000 */
[----:B------:R-:W-:Y:S01]  /*14090*/  ULDC UR4, c[0x0][0xbc8] ;  /* 0x0002f20000047ab9 */ /* 0x000fe20000000800 */
[C---:B------:R-:W-:Y:S01]  /*140a0*/  VIADD R10, R222.reuse, 0x8 ;  /* 0x00000008de0a7836 */ /* 0x040fe20000000000 */
[C---:B------:R-:W-:Y:S01]  /*140b0*/  ISETP.GE.AND P4, PT, R222.reuse, UR4, PT ;  /* 0x00000004de007c0c */ /* 0x040fe2000bf86270 */
[C---:B------:R-:W-:Y:S01]  /*140c0*/  VIADD R25, R222.reuse, 0x10 ;  /* 0x00000010de197836 */ /* 0x040fe20000000000 */
[----:B------:R-:W-:Y:S01]  /*140d0*/  SHF.R.S32.HI R8, RZ, 0x1f, R222 ;  /* 0x0000001fff087819 */ /* 0x000fe200000114de */
[----:B------:R-:W-:Y:S01]  /*140e0*/  VIADD R14, R222, 0x18 ;  /* 0x00000018de0e7836 */ /* 0x000fe20000000000 */
[----:B------:R-:W-:Y:S01]  /*140f0*/  ISETP.GE.AND P2, PT, R10, UR4, PT ;  /* 0x000000040a007c0c */ /* 0x000fe2000bf46270 */
[C---:B-1----:R-:W-:Y:S01]  /*14100*/  VIADD R21, R222.reuse, 0x20 ;  /* 0x00000020de157836 */ /* 0x042fe20000000000 */
[----:B------:R-:W-:Y:S01]  /*14110*/  ISETP.GE.AND P1, PT, R25, UR4, PT ;  /* 0x0000000419007c0c */ /* 0x000fe2000bf26270 */
[----:B------:R-:W-:Y:S01]  /*14120*/  VIADD R11, R222, 0x8 ;  /* 0x00000008de0b7836 */ /* 0x000fe20000000000 */
[----:B------:R-:W-:Y:S01]  /*14130*/  ISETP.GE.AND P0, PT, R14, UR4, PT ;  /* 0x000000040e007c0c */ /* 0x000fe2000bf06270 */
[----:B------:R-:W-:-:S02]  /*14140*/  VIADD R28, R222, 0x10 ;  /* 0x00000010de1c7836 */ /* 0x000fc40000000000 */
[C---:B------:R-:W-:Y:S01]  /*14150*/  VIADD R24, R222.reuse, 0x28 ;  /* 0x00000028de187836 */ /* 0x040fe20000000000 */
[----:B------:R-:W-:Y:S01]  /*14160*/  SHF.R.S32.HI R11, RZ, 0x1f, R11 ;  /* 0x0000001fff0b7819 */ /* 0x000fe2000001140b */
[C---:B------:R-:W-:Y:S01]  /*14170*/  VIADD R15, R222.reuse, 0x30 ;  /* 0x00000030de0f7836 */ /* 0x040fe20000000000 */
[C---:B---3--:R-:W-:Y:S01]  /*14180*/  @!P4 LEA R6, P3, R222.reuse, R0, 0x2 ;  /* 0x00000000de06c211 */ /* 0x048fe200078610ff */
[C---:B--2---:R-:W-:Y:S01]  /*14190*/  VIADD R20, R222.reuse, 0x18 ;  /* 0x00000018de147836 */ /* 0x044fe20000000000 */
[----:B------:R-:W-:Y:S02]  /*141a0*/  SHF.R.S32.HI R28, RZ, 0x1f, R28 ;  /* 0x0000001fff1c7819 */ /* 0x000fe4000001141c */
[----:B0-----:R-:W-:Y:S02]  /*141b0*/  @!P4 LEA.HI.X R7, R222, R12, R8, 0x2, P3 ;  /* 0x0000000cde07c211 */ /* 0x001fe400018f1408 */
[----:B------:R-:W-:Y:S02]  /*141c0*/  ISETP.GE.AND P3, PT, R21, UR4, PT ;  /* 0x0000000415007c0c */ /* 0x000fe4000bf66270 */
[----:B------:R-:W-:Y:S01]  /*141d0*/  @!P1 LEA R8, P5, R25, R0, 0x2 ;  /* 0x0000000019089211 */ /* 0x000fe200078a10ff */
[----:B------:R0:W-:Y:S01]  /*141e0*/  @!P4 ST.E.64 desc[UR42][R6.64], R26 ;  /* 0x0000001a0600c985 */ /* 0x0001e2000c101b2a */
[----:B------:R-:W-:-:S02]  /*141f0*/  ISETP.GE.AND P4, PT, R24, UR4, PT ;  /* 0x0000000418007c0c */ /* 0x000fc4000bf86270 */
[----:B------:R-:W-:Y:S01]  /*14200*/  @!P1 LEA.HI.X R9, R25, R12, R28, 0x2, P5 ;  /* 0x0000000c19099211 */ /* 0x000fe200028f141c */
[----:B------:R-:W-:Y:S01]  /*14210*/  VIADD R25, R222, 0x20 ;  /* 0x00000020de197836 */ /* 0x000fe20000000000 */
[----:B------:R-:W-:Y:S02]  /*14220*/  SHF.R.S32.HI R20, RZ, 0x1f, R20 ;  /* 0x0000001fff147819 */ /* 0x000fe40000011414 */
[----:B------:R-:W-:Y:S02]  /*14230*/  ISETP.GE.AND P5, PT, R15, UR4, PT ;  /* 0x000000040f007c0c */ /* 0x000fe4000bfa6270 */
[----:B------:R-:W-:Y:S02]  /*14240*/  SHF.R.S32.HI R25, RZ, 0x1f, R25 ;  /* 0x0000001fff197819 */ /* 0x000fe40000011419 */
[----:B0-----:R-:W-:-:S04]  /*14250*/  @!P2 LEA R6, P6, R10, R0, 0x2 ;  /* 0x000000000a06a211 */ /* 0x001fc800078c10ff */
[----:B------:R-:W-:Y:S02]  /*14260*/  @!P2 LEA.HI.X R7, R10, R12, R11, 0x2, P6 ;  /* 0x0000000c0a07a211 */ /* 0x000fe400030f140b */
[----:B------:R-:W-:-:S03]  /*14270*/  @!P0 LEA R10, P6, R14, R0, 0x2 ;  /* 0x000000000e0a8211 */ /* 0x000fc600078c10ff */
[----:B------:R0:W-:Y:S01]  /*14280*/  @!P2 ST.E.64 desc[UR42][R6.64], R30 ;  /* 0x0000001e0600a985 */ /* 0x0001e2000c101b2a */
[----:B------:R-:W-:Y:S01]  /*14290*/  @!P0 LEA.HI.X R11, R14, R12, R20, 0x2, P6 ;  /* 0x0000000c0e0b8211 */ /* 0x000fe200030f1414 */
[C---:B------:R-:W-:Y:S02]  /*142a0*/  VIADD R20, R222.reuse, 0x38 ;  /* 0x00000038de147836 */ /* 0x040fe40000000000 */
[----:B------:R1:W-:Y:S01]  /*142b0*/  @!P1 ST.E.64 desc[UR42][R8.64], R34 ;  /* 0x0000002208009985 */ /* 0x0003e2000c101b2a */
[----:B------:R-:W-:-:S03]  /*142c0*/  VIADD R14, R222, 0x40 ;  /* 0x00000040de0e7836 */ /* 0x000fc60000000000 */
[----:B------:R2:W-:Y:S01]  /*142d0*/  @!P0 ST.E.64 desc[UR42][R10.64], R38 ;  /* 0x000000260a008985 */ /* 0x0005e2000c101b2a */
[----:B------:R-:W-:Y:S02]  /*142e0*/  ISETP.GE.AND P0, PT, R20, UR4, PT ;  /* 0x0000000414007c0c */ /* 0x000fe4000bf06270 */
[----:B0-----:R-:W-:-:S04]  /*142f0*/  @!P3 LEA R6, P1, R21, R0, 0x2 ;  /* 0x000000001506b211 */ /* 0x001fc800078210ff */
[----:B------:R-:W-:Y:S01]  /*14300*/  @!P3 LEA.HI.X R7, R21, R12, R25, 0x2, P1 ;  /* 0x0000000c1507b211 */ /* 0x000fe200008f1419 */
[----:B------:R-:W-:Y:S01]  /*14310*/  VIADD R25, R222, 0x28 ;  /* 0x00000028de197836 */ /* 0x000fe20000000000 */
[-C--:B-1----:R-:W-:Y:S01]  /*14320*/  @!P4 LEA R8, P2, R24, R0.reuse, 0x2 ;  /* 0x000000001808c211 */ /* 0x082fe200078410ff */
[----:B------:R-:W-:Y:S01]  /*14330*/  VIADD R21, R222, 0x30 ;  /* 0x00000030de157836 */ /* 0x000fe20000000000 */
[----:B--2---:R-:W-:Y:S01]  /*14340*/  @!P5 LEA R10, P6, R15, R0, 0x2 ;  /* 0x000000000f0ad211 */ /* 0x004fe200078c10ff */
[----:B------:R0:W-:Y:S01]  /*14350*/  @!P3 ST.E.64 desc[UR42][R6.64], R42 ;  /* 0x0000002a0600b985 */ /* 0x0001e2000c101b2a */
[----:B------:R-:W-:Y:S02]  /*14360*/  SHF.R.S32.HI R25, RZ, 0x1f, R25 ;  /* 0x0000001fff197819 */ /* 0x000fe40000011419 */
[----:B------:R-:W-:Y:S02]  /*14370*/  SHF.R.S32.HI R21, RZ, 0x1f, R21 ;  /* 0x0000001fff157819 */ /* 0x000fe40000011415 */
[----:B------:R-:W-:-:S02]  /*14380*/  ISETP.GE.AND P1, PT, R14, UR4, PT ;  /* 0x000000040e007c0c */ /* 0x000fc4000bf26270 */
[-C--:B------:R-:W-:Y:S02]  /*14390*/  @!P4 LEA.HI.X R9, R24, R12.reuse, R25, 0x2, P2 ;  /* 0x0000000c1809c211 */ /* 0x080fe400010f1419 */
[----:B------:R-:W-:Y:S02]  /*143a0*/  ISETP.GE.AND P2, PT, R220, UR4, PT ;  /* 0x00000004dc007c0c */ /* 0x000fe4000bf46270 */
[----:B------:R-:W-:Y:S01]  /*143b0*/  @!P5 LEA.HI.X R11, R15, R12, R21, 0x2, P6 ;  /* 0x0000000c0f0bd211 */ /* 0x000fe200030f1415 */
[C---:B------:R-:W-:Y:S01]  /*143c0*/  VIADD R21, R222.reuse, 0x38 ;  /* 0x00000038de157836 */ /* 0x040fe20000000000 */
[----:B------:R1:W-:Y:S01]  /*143d0*/  @!P4 ST.E.64 desc[UR42][R8.64], R46 ;  /* 0x0000002e0800c985 */ /* 0x0003e2000c101b2a */
[----:B------:R-:W-:Y:S01]  /*143e0*/  VIADD R15, R222, 0x40 ;  /* 0x00000040de0f7836 */ /* 0x000fe20000000000 */
[----:B0-----:R-:W-:Y:S02]  /*143f0*/  @!P0 LEA R6, P6, R20, R0, 0x2 ;  /* 0x0000000014068211 */ /* 0x001fe400078c10ff */
[----:B------:R-:W-:Y:S01]  /*14400*/  SHF.R.S32.HI R21, RZ, 0x1f, R21 ;  /* 0x0000001fff157819 */ /* 0x000fe20000011415 */
[----:B------:R0:W-:Y:S01]  /*14410*/  @!P5 ST.E.64 desc[UR42][R10.64], R50 ;  /* 0x000000320a00d985 */ /* 0x0001e2000c101b2a */
[----:B------:R-:W-:-:S02]  /*14420*/  ISETP.GE.AND P3, PT, R215, UR4, PT ;  /* 0x00000004d7007c0c */ /* 0x000fc4000bf66270 */
[----:B------:R-:W-:Y:S02]  /*14430*/  ISETP.GE.AND P4, PT, R204, UR4, PT ;  /* 0x00000004cc007c0c */ /* 0x000fe4000bf86270 */
[----:B------:R-:W-:Y:S02]  /*14440*/  SHF.R.S32.HI R15, RZ, 0x1f, R15 ;  /* 0x0000001fff0f7819 */ /* 0x000fe4000001140f */
[----:B------:R-:W-:Y:S02]  /*14450*/  @!P0 LEA.HI.X R7, R20, R12, R21, 0x2, P6 ;  /* 0x0000000c14078211 */ /* 0x000fe400030f1415 */
[----:B-1----:R-:W-:-:S03]  /*14460*/  @!P1 LEA R8, P5, R14, R0, 0x2 ;  /* 0x000000000e089211 */ /* 0x002fc600078a10ff */
[----:B------:R1:W-:Y:S01]  /*14470*/  @!P0 ST.E.64 desc[UR42][R6.64], R54 ;  /* 0x0000003606008985 */ /* 0x0003e2000c101b2a */
[----:B------:R-:W-:Y:S02]  /*14480*/  @!P1 LEA.HI.X R9, R14, R12, R15, 0x2, P5 ;  /* 0x0000000c0e099211 */ /* 0x000fe400028f140f */
[----:B0-----:R-:W-:Y:S02]  /*14490*/  @!P2 LEA R10, P6, R220, R0, 0x2 ;  /* 0x00000000dc0aa211 */ /* 0x001fe400078c10ff */
[----:B------:R-:W-:Y:S01]  /*144a0*/  ISETP.GE.AND P5, PT, R200, UR4, PT ;  /* 0x00000004c8007c0c */ /* 0x000fe2000bfa6270 */
[----:B------:R0:W-:Y:S01]  /*144b0*/  @!P1 ST.E.64 desc[UR42][R8.64], R58 ;  /* 0x0000003a08009985 */ /* 0x0001e2000c101b2a */
[----:B------:R-:W-:Y:S02]  /*144c0*/  @!P2 LEA.HI.X R11, R220, R12, R221, 0x2, P6 ;  /* 0x0000000cdc0ba211 */ /* 0x000fe400030f14dd */
[----:B------:R-:W-:Y:S02]  /*144d0*/  ISETP.GE.AND P0, PT, R198, UR4, PT ;  /* 0x00000004c6007c0c */ /* 0x000fe4000bf06270 */
[----:B------:R-:W-:Y:S01]  /*144e0*/  ISETP.GE.AND P1, PT, R196, UR4, PT ;  /* 0x00000004c4007c0c */ /* 0x000fe2000bf26270 */
[----:B------:R2:W-:Y:S01]  /*144f0*/  @!P2 ST.E.64 desc[UR42][R10.64], R62 ;  /* 0x0000003e0a00a985 */ /* 0x0005e2000c101b2a */
[----:B-1----:R-:W-:-:S04]  /*14500*/  @!P3 LEA R6, P6, R215, R0, 0x2 ;  /* 0x00000000d706b211 */ /* 0x002fc800078c10ff */
[----:B------:R-:W-:Y:S02]  /*14510*/  @!P3 LEA.HI.X R7, R215, R12, R219, 0x2, P6 ;  /* 0x0000000cd707b211 */ /* 0x000fe400030f14db */
[----:B0-----:R-:W-:-:S03]  /*14520*/  @!P4 LEA R8, P2, R204, R0, 0x2 ;  /* 0x00000000cc08c211 */ /* 0x001fc600078410ff */
[----:B------:R0:W-:Y:S01]  /*14530*/  @!P3 ST.E.64 desc[UR42][R6.64], R66 ;  /* 0x000000420600b985 */ /* 0x0001e2000c101b2a */
[----:B------:R-:W-:Y:S02]  /*14540*/  @!P4 LEA.HI.X R9, R204, R12, R205, 0x2, P2 ;  /* 0x0000000ccc09c211 */ /* 0x000fe400010f14cd */
[----:B------:R-:W-:Y:S02]  /*14550*/  ISETP.GE.AND P2, PT, R183, UR4, PT ;  /* 0x00000004b7007c0c */ /* 0x000fe4000bf46270 */
[C---:B--2---:R-:W-:Y:S01]  /*14560*/  @!P5 LEA R10, P6, R200.reuse, R0, 0x2 ;  /* 0x00000000c80ad211 */ /* 0x044fe200078c10ff */
[----:B------:R1:W-:Y:S03]  /*14570*/  @!P4 ST.E.64 desc[UR42][R8.64], R70 ;  /* 0x000000460800c985 */ /* 0x0003e6000c101b2a */
[----:B------:R-:W-:Y:S02]  /*14580*/  @!P5 LEA.HI.X R11, R200, R12, R201, 0x2, P6 ;  /* 0x0000000cc80bd211 */ /* 0x000fe400030f14c9 */
[----:B0-----:R-:W-:-:S03]  /*14590*/  @!P0 LEA R6, P4, R198, R0, 0x2 ;  /* 0x00000000c6068211 */ /* 0x001fc600078810ff */
[----:B------:R0:W-:Y:S01]  /*145a0*/  @!P5 ST.E.64 desc[UR42][R10.64], R74 ;  /* 0x0000004a0a00d985 */ /* 0x0001e2000c101b2a */
[----:B------:R-:W-:Y:S02]  /*145b0*/  ISETP.GE.AND P5, PT, R181, UR4, PT ;  /* 0x00000004b5007c0c */ /* 0x000fe4000bfa6270 */
[----:B------:R-:W-:Y:S02]  /*145c0*/  @!P0 LEA.HI.X R7, R198, R12, R199, 0x2, P4 ;  /* 0x0000000cc6078211 */ /* 0x000fe400020f14c7 */
[----:B------:R-:W-:Y:S02]  /*145d0*/  ISETP.GE.AND P4, PT, R179, UR4, PT ;  /* 0x00000004b3007c0c */ /* 0x000fe4000bf86270 */
[C---:B-1----:R-:W-:Y:S01]  /*145e0*/  @!P1 LEA R8, P3, R196.reuse, R0, 0x2 ;  /* 0x00000000c4089211 */ /* 0x042fe200078610ff */
[----:B------:R1:W-:Y:S03]  /*145f0*/  @!P0 ST.E.64 desc[UR42][R6.64], R78 ;  /* 0x0000004e06008985 */ /* 0x0003e6000c101b2a */
[----:B------:R-:W-:-:S02]  /*14600*/  @!P1 LEA.HI.X R9, R196, R12, R197, 0x2, P3 ;  /* 0x0000000cc4099211 */ /* 0x000fc400018f14c5 */
[----:B------:R-:W-:Y:S02]  /*14610*/  ISETP.GE.AND P3, PT, R177, UR4, PT ;  /* 0x00000004b1007c0c */ /* 0x000fe4000bf66270 */
[----:B0-----:R-:W-:Y:S01]  /*14620*/  @!P2 LEA R10, P6, R183, R0, 0x2 ;  /* 0x00000000b70aa211 */ /* 0x001fe200078c10ff */
[----:B------:R-:W-:Y:S01]  /*14630*/  @!P1 ST.E.64 desc[UR42][R8.64], R82 ;  /* 0x0000005208009985 */ /* 0x000fe2000c101b2a */
[----:B------:R-:W-:Y:S02]  /*14640*/  ISETP.GE.AND P1, PT, R173, UR4, PT ;  /* 0x00000004ad007c0c */ /* 0x000fe4000bf26270 */
[----:B------:R-:W-:Y:S02]  /*14650*/  @!P2 LEA.HI.X R11, R183, R12, R184, 0x2, P6 ;  /* 0x0000000cb70ba211 */ /* 0x000fe400030f14b8 */
[----:B-1----:R-:W-:-:S03]  /*14660*/  @!P4 LEA R6, P0, R179, R0, 0x2 ;  /* 0x00000000b306c211 */ /* 0x002fc600078010ff */
[----:B------:R0:W-:Y:S01]  /*14670*/  @!P2 ST.E.64 desc[UR42][R10.64], R4 ;  /* 0x000000040a00a985 */ /* 0x0001e2000c101b2a */
[----:B------:R-:W-:Y:S02]  /*14680*/  ISETP.GE.AND P2, PT, R175, UR4, PT ;  /* 0x00000004af007c0c */ /* 0x000fe4000bf46270 */
[----:B------:R-:W-:Y:S02]  /*14690*/  @!P4 LEA.HI.X R7, R179, R12, R180, 0x2, P0 ;  /* 0x0000000cb307c211 */ /* 0x000fe400000f14b4 */
[----:B------:R-:W-:Y:S02]  /*146a0*/  ISETP.GE.AND P0, PT, R171, UR4, PT ;  /* 0x00000004ab007c0c */ /* 0x000fe4000bf06270 */
[----:B0-----:R-:W-:-:S04]  /*146b0*/  @!P5 LEA R4, P6, R181, R0, 0x2 ;  /* 0x00000000b504d211 */ /* 0x001fc800078c10ff */
[----:B------:R-:W-:Y:S02]  /*146c0*/  @!P5 LEA.HI.X R5, R181, R12, R182, 0x2, P6 ;  /* 0x0000000cb505d211 */ /* 0x000fe400030f14b6 */
[----:B------:R-:W-:-:S03]  /*146d0*/  @!P3 LEA R8, P6, R177, R0, 0x2 ;  /* 0x00000000b108b211 */ /* 0x000fc600078c10ff */
[----:B------:R0:W-:Y:S01]  /*146e0*/  @!P5 ST.E.64 desc[UR42][R4.64], R90 ;  /* 0x0000005a0400d985 */ /* 0x0001e2000c101b2a */
[----:B------:R-:W-:Y:S02]  /*146f0*/  @!P3 LEA.HI.X R9, R177, R12, R178, 0x2, P6 ;  /* 0x0000000cb109b211 */ /* 0x000fe400030f14b2 */
[----:B------:R-:W-:Y:S01]  /*14700*/  ISETP.GE.AND P5, PT, R169, UR4, PT ;  /* 0x00000004a9007c0c */ /* 0x000fe2000bfa6270 */
[----:B------:R1:W-:Y:S01]  /*14710*/  @!P4 ST.E.64 desc[UR42][R6.64], R94 ;  /* 0x0000005e0600c985 */ /* 0x0003e2000c101b2a */
[----:B------:R-:W-:-:S03]  /*14720*/  ISETP.GE.AND P4, PT, R167, UR4, PT ;  /* 0x00000004a7007c0c */ /* 0x000fc6000bf86270 */
[----:B------:R2:W-:Y:S01]  /*14730*/  @!P3 ST.E.64 desc[UR42][R8.64], R98 ;  /* 0x000000620800b985 */ /* 0x0005e2000c101b2a */
[-C--:B0-----:R-:W-:Y:S02]  /*14740*/  @!P2 LEA R4, P6, R175, R0.reuse, 0x2 ;  /* 0x00000000af04a211 */ /* 0x081fe400078c10ff */
[----:B-1----:R-:W-:Y:S02]  /*14750*/  @!P1 LEA R6, P3, R173, R0, 0x2 ;  /* 0x00000000ad069211 */ /* 0x002fe400078610ff */
[----:B------:R-:W-:Y:S02]  /*14760*/  @!P2 LEA.HI.X R5, R175, R12, R176, 0x2, P6 ;  /* 0x0000000caf05a211 */ /* 0x000fe400030f14b0 */
[----:B--2---:R-:W-:Y:S02]  /*14770*/  @!P0 LEA R8, P6, R171, R0, 0x2 ;  /* 0x00000000ab088211 */ /* 0x004fe400078c10ff */
[----:B------:R-:W-:Y:S01]  /*14780*/  @!P1 LEA.HI.X R7, R173, R12, R174, 0x2, P3 ;  /* 0x0000000cad079211 */ /* 0x000fe200018f14ae */
[----:B------:R0:W-:Y:S01]  /*14790*/  @!P2 ST.E.64 desc[UR42][R4.64], R102 ;  /* 0x000000660400a985 */ /* 0x0001e2000c101b2a */
[----:B------:R-:W-:-:S02]  /*147a0*/  ISETP.GE.AND P3, PT, R165, UR4, PT ;  /* 0x00000004a5007c0c */ /* 0x000fc4000bf66270 */
[----:B------:R-:W-:Y:S01]  /*147b0*/  @!P0 LEA.HI.X R9, R171, R12, R172, 0x2, P6 ;  /* 0x0000000cab098211 */ /* 0x000fe200030f14ac */
[----:B------:R1:W-:Y:S04]  /*147c0*/  @!P1 ST.E.64 desc[UR42][R6.64], R106 ;  /* 0x0000006a06009985 */ /* 0x0003e8000c101b2a */
[----:B------:R2:W-:Y:S01]  /*147d0*/  @!P0 ST.E.64 desc[UR42][R8.64], R110 ;  /* 0x0000006e08008985 */ /* 0x0005e2000c101b2a */
[----:B------:R-:W-:Y:S02]  /*147e0*/  ISETP.GE.AND P0, PT, R163, UR4, PT ;  /* 0x00000004a3007c0c */ /* 0x000fe4000bf06270 */
[-C--:B0-----:R-:W-:Y:S02]  /*147f0*/  @!P5 LEA R4, P1, R169, R0.reuse, 0x2 ;  /* 0x00000000a904d211 */ /* 0x081fe400078210ff */
[----:B-1----:R-:W-:-:S02]  /*14800*/  @!P4 LEA R6, P2, R167, R0, 0x2 ;  /* 0x00000000a706c211 */ /* 0x002fc400078410ff */
[----:B------:R-:W-:Y:S02]  /*14810*/  @!P5 LEA.HI.X R5, R169, R12, R170, 0x2, P1 ;  /* 0x0000000ca905d211 */ /* 0x000fe400008f14aa */
[----:B--2---:R-:W-:Y:S02]  /*14820*/  @!P3 LEA R8, P6, R165, R0, 0x2 ;  /* 0x00000000a508b211 */ /* 0x004fe400078c10ff */
[----:B------:R-:W-:Y:S01]  /*14830*/  ISETP.GE.AND P1, PT, R161, UR4, PT ;  /* 0x00000004a1007c0c */ /* 0x000fe2000bf26270 */
[----:B------:R0:W-:Y:S01]  /*14840*/  @!P5 ST.E.64 desc[UR42][R4.64], R114 ;  /* 0x000000720400d985 */ /* 0x0001e2000c101b2a */
[-C--:B------:R-:W-:Y:S02]  /*14850*/  @!P4 LEA.HI.X R7, R167, R12.reuse, R168, 0x2, P2 ;  /* 0x0000000ca707c211 */ /* 0x080fe400010f14a8 */
[----:B------:R-:W-:Y:S02]  /*14860*/  @!P3 LEA.HI.X R9, R165, R12, R166, 0x2, P6 ;  /* 0x0000000ca509b211 */ /* 0x000fe400030f14a6 */
[----:B------:R-:W-:Y:S01]  /*14870*/  ISETP.GE.AND P2, PT, R155, UR4, PT ;  /* 0x000000049b007c0c */ /* 0x000fe2000bf46270 */
[----:B------:R1:W-:Y:S01]  /*14880*/  @!P4 ST.E.64 desc[UR42][R6.64], R118 ;  /* 0x000000760600c985 */ /* 0x0003e2000c101b2a */
[----:B------:R-:W-:-:S03]  /*14890*/  ISETP.GE.AND P4, PT, R159, UR4, PT ;  /* 0x000000049f007c0c */ /* 0x000fc6000bf86270 */
[----:B------:R2:W-:Y:S01]  /*148a0*/  @!P3 ST.E.64 desc[UR42][R8.64], R122 ;  /* 0x0000007a0800b985 */ /* 0x0005e2000c101b2a */
[----:B------:R-:W-:Y:S02]  /*148b0*/  ISETP.GE.AND P3, PT, R157, UR4, PT ;  /* 0x000000049d007c0c */ /* 0x000fe4000bf66270 */
[----:B0-----:R-:W-:-:S04]  /*148c0*/  @!P1 LEA R4, P6, R161, R0, 0x2 ;  /* 0x00000000a1049211 */ /* 0x001fc800078c10ff */
[----:B------:R-:W-:Y:S02]  /*148d0*/  @!P1 LEA.HI.X R5, R161, R12, R162, 0x2, P6 ;  /* 0x0000000ca1059211 */ /* 0x000fe400030f14a2 */
[----:B-1----:R-:W-:-:S04]  /*148e0*/  @!P0 LEA R6, P5, R163, R0, 0x2 ;  /* 0x00000000a3068211 */ /* 0x002fc800078a10ff */
[----:B------:R-:W-:Y:S02]  /*148f0*/  @!P0 LEA.HI.X R7, R163, R12, R164, 0x2, P5 ;  /* 0x0000000ca3078211 */ /* 0x000fe400028f14a4 */
[----:B------:R-:W-:-:S03]  /*14900*/  ISETP.GE.AND P5, PT, R153, UR4, PT ;  /* 0x0000000499007c0c */ /* 0x000fc6000bfa6270 */
[----:B------:R0:W-:Y:S04]  /*14910*/  @!P0 ST.E.64 desc[UR42][R6.64], R126 ;  /* 0x0000007e06008985 */ /* 0x0001e8000c101b2a */
[----:B------:R1:W-:Y:S01]  /*14920*/  @!P1 ST.E.64 desc[UR42][R4.64], R130 ;  /* 0x0000008204009985 */ /* 0x0003e2000c101b2a */
[----:B--2---:R-:W-:-:S04]  /*14930*/  @!P2 LEA R8, P1, R155, R0, 0x2 ;  /* 0x000000009b08a211 */ /* 0x004fc800078210ff */
[----:B------:R-:W-:Y:S02]  /*14940*/  @!P2 LEA.HI.X R9, R155, R12, R156, 0x2, P1 ;  /* 0x0000000c9b09a211 */ /* 0x000fe400008f149c */
[-C--:B0-----:R-:W-:Y:S02]  /*14950*/  @!P4 LEA R6, P0, R159, R0.reuse, 0x2 ;  /* 0x000000009f06c211 */ /* 0x081fe400078010ff */
[----:B-1----:R-:W-:Y:S02]  /*14960*/  @!P3 LEA R4, P6, R157, R0, 0x2 ;  /* 0x000000009d04b211 */ /* 0x002fe400078c10ff */
[----:B------:R-:W-:Y:S02]  /*14970*/  @!P4 LEA.HI.X R7, R159, R12, R160, 0x2, P0 ;  /* 0x0000000c9f07c211 */ /* 0x000fe400000f14a0 */
[----:B------:R-:W-:Y:S02]  /*14980*/  @!P5 LEA R10, P0, R153, R0, 0x2 ;  /* 0x00000000990ad211 */ /* 0x000fe400078010ff */
        /* <DEDUP_REMOVED lines=8> */
[----:B0-----:R-:W-:-:S04]  /*14a10*/  LEA R4, P0, R84, R0, 0x2 ;  /* 0x0000000054047211 */ /* 0x001fc800078010ff */
[----:B------:R-:W-:-:S05]  /*14a20*/  LEA.HI.X R5, R84, R12, R152, 0x2, P0 ;  /* 0x0000000c54057211 */ /* 0x000fca00000f1498 */
[----:B------:R0:W-:Y:S01]  /*14a30*/  ST.E.64 desc[UR42][R4.64], R150 ;  /* 0x0000009604007985 */ /* 0x0001e2000c101b2a */
[----:B------:R-:W-:Y:S05]  /*14a40*/  BRA `(.L_x_1372) ;  /* 0x0000001000147947 */ /* 0x000fea0003800000 */
.L_x_1366:
[----:B------:R-:W2:Y:S01]  /*14a50*/  LDL.LU R6, [R1+0x38] ;  /* 0x0000380001067983 */ /* 0x000ea20000300800 */
[----:B------:R-:W-:Y:S01]  /*14a60*/  ULDC.64 UR6, c[0x0][0xd08] ;  /* 0x0003420000067ab9 */ /* 0x000fe20000000a00 */
[----:B------:R-:W-:Y:S02]  /*14a70*/  ULDC.64 UR4, c[0x0][0xd00] ;  /* 0x0003400000047ab9 */ /* 0x000fe40000000a00 */
[----:B------:R-:W3:Y:S04]  /*14a80*/  LDL.LU R0, [R1+0x3c] ;  /* 0x00003c0001007983 */ /* 0x000ee80000300800 */
[----:B------:R-:W4:Y:S01]  /*14a90*/  LDL R9, [R1+0x34] ;  /* 0x0000340001097983 */ /* 0x000f220000100800 */
[----:B------:R-:W-:Y:S01]  /*14aa0*/  ISETP.NE.U32.AND P1, PT, RZ, UR6, PT ;  /* 0x00000006ff007c0c */ /* 0x000fe2000bf25070 */
[----:B------:R-:W-:Y:S01]  /*14ab0*/  IMAD.MOV.U32 R3, RZ, RZ, RZ ;  /* 0x000000ffff037224 */ /* 0x000fe200078e00ff */
[----:B------:R-:W-:-:S02]  /*14ac0*/  ISETP.NE.U32.AND P0, PT, RZ, UR4, PT ;  /* 0x00000004ff007c0c */ /* 0x000fc4000bf05070 */
[----:B------:R-:W-:Y:S02]  /*14ad0*/  ISETP.NE.AND.EX P1, PT, RZ, UR7, PT, P1 ;  /* 0x00000007ff007c0c */ /* 0x000fe4000bf25310 */
[----:B------:R-:W-:Y:S01]  /*14ae0*/  ISETP.NE.AND.EX P0, PT, RZ, UR5, PT, P0 ;  /* 0x00000005ff007c0c */ /* 0x000fe2000bf05300 */
[----:B------:R-:W0:Y:S01]  /*14af0*/  S2R R8, SR_TID.X ;  /* 0x0000000000087919 */ /* 0x000e220000002100 */
[----:B--2---:R-:W-:-:S04]  /*14b00*/  IADD3 R4, P2, R6, UR4, RZ ;  /* 0x0000000406047c10 */ /* 0x004fc8000ff5e0ff */
[----:B---3--:R-:W-:-:S05]  /*14b10*/  IADD3.X R5, R0, UR5, RZ, P2, !PT ;  /* 0x0000000500057c10 */ /* 0x008fca00097fe4ff */
[----:B------:R-:W-:Y:S01]  /*14b20*/  @P1 IADD3 R6, P2, R6, UR6, RZ ;  /* 0x0000000606061c10 */ /* 0x000fe2000ff5e0ff */
[----:B------:R-:W-:Y:S01]  /*14b30*/  ULDC UR4, c[0x0][0xb88] ;  /* 0x0002e20000047ab9 */ /* 0x000fe20000000800 */
[----:B------:R2:W5:Y:S02]  /*14b40*/  @P0 LDG.E R3, desc[UR42][R4.64] ;  /* 0x0000002a04030981 */ /* 0x000564000c1e1900 */
[----:B------:R-:W-:Y:S01]  /*14b50*/  @P1 IADD3.X R7, R0, UR7, RZ, P2, !PT ;  /* 0x0000000700071c10 */ /* 0x000fe200097fe4ff */
[----:B------:R-:W-:-:S06]  /*14b60*/  IMAD.U32 R0, RZ, RZ, UR4 ;  /* 0x00000004ff007e24 */ /* 0x000fcc000f8e00ff */
[----:B------:R2:W5:Y:S01]  /*14b70*/  @P1 LDG.E R0, desc[UR42][R6.64] ;  /* 0x0000002a06001981 */ /* 0x000562000c1e1900 */
[----:B----4-:R-:W-:Y:S01]  /*14b80*/  ISETP.NE.AND P2, PT, R9, RZ, PT ;  /* 0x000000ff0900720c */ /* 0x010fe20003f45270 */
[----:B0-----:R-:W-:-:S05]  /*14b90*/  VIADD R32, R8, 0xffffff80 ;  /* 0xffffff8008207836 */ /* 0x001fca0000000000 */
[----:B------:R-:W-:-:S07]  /*14ba0*/  ISETP.GT.AND P3, PT, R32, 0x3f, PT ;  /* 0x0000003f2000780c */ /* 0x000fce0003f64270 */
[----:B------:R-:W0:Y:S02]  /*14bb0*/  @!P2 LDC R9, c[0x0][0xbd4] ;  /* 0x0002f500ff09ab82 */ /* 0x000e240000000800 */
[----:B0-----:R2:W-:Y:S01]  /*14bc0*/  @!P2 STL [R1+0x34], R9 ;  /* 0x000034090100a387 */ /* 0x0015e20000100800 */
[----:B------:R-:W-:Y:S01]  /*14bd0*/  ISETP.GT.AND P2, PT, R9, 0x1, PT ;  /* 0x000000010900780c */ /* 0x000fe20003f44270 */
[----:B------:R-:W-:-:S12]  /*14be0*/  @P1 BRA `(.L_x_1375) ;  /* 0x0000000000101947 */ /* 0x000fd80003800000 */
[----:B------:R-:W-:Y:S05]  /*14bf0*/  @!P0 BRA `(.L_x_1375) ;  /* 0x00000000000c8947 */ /* 0x000fea0003800000 */
[----:B--2---:R-:W2:Y:S04]  /*14c00*/  LDG.E R7, desc[UR42][R4.64] ;  /* 0x0000002a04077981 */ /* 0x004ea8000c1e1900 */
[----:B-----5:R-:W2:Y:S02]  /*14c10*/  LDG.E R0, desc[UR42][R4.64+0x4] ;  /* 0x0000042a04007981 */ /* 0x020ea4000c1e1900 */
[----:B--2---:R-:W-:-:S07]  /*14c20*/  IMAD.IADD R0, R0, 0x1, -R7 ;  /* 0x0000000100007824 */ /* 0x004fce00078e0a07 */
.L_x_1375:
[----:B--2---:R-:W2:Y:S04]  /*14c30*/  LDL.LU R5, [R1+0x30] ;  /* 0x0000300001057983 */ /* 0x004ea80000300800 */
[----:B------:R-:W3:Y:S01]  /*14c40*/  LDL.LU R4, [R1+0x50] ;  /* 0x0000500001047983 */ /* 0x000ee20000300800 */
[----:B------:R-:W-:Y:S01]  /*14c50*/  BSSY B1, `(.L_x_1376) ;  /* 0x0000039000017945 */ /* 0x000fe20003800000 */
[----:B-----5:R-:W-:Y:S02]  /*14c60*/  SHF.R.S32.HI R26, RZ, 0x1f, R3 ;  /* 0x0000001fff1a7819 */ /* 0x020fe40000011403 */
[----:B--2---:R-:W-:Y:S02]  /*14c70*/  SEL R29, R5, RZ, !P0 ;  /* 0x000000ff051d7207 */ /* 0x004fe40004000000 */
[----:B---3--:R-:W-:Y:S01]  /*14c80*/  SEL R28, R4, RZ, !P0 ;  /* 0x000000ff041c7207 */ /* 0x008fe20004000000 */
[----:B------:R-:W-:Y:S06]  /*14c90*/  @P3 BRA `(.L_x_1377) ;  /* 0x0000000000d03947 */ /* 0x000fec0003800000 */
[----:B------:R-:W2:Y:S01]  /*14ca0*/  LDL R5, [R1+0x40] ;  /* 0x0000400001057983 */ /* 0x000ea20000100800 */
[----:B------:R-:W0:Y:S01]  /*14cb0*/  LDC R31, c[0x0][0xce8] ;  /* 0x00033a00ff1f7b82 */ /* 0x000e220000000800 */
[----:B------:R-:W2:Y:S02]  /*14cc0*/  S2R R4, SR_TID.X ;  /* 0x0000000000047919 */ /* 0x000ea40000002100 */
[----:B--2---:R-:W-:Y:S02]  /*14cd0*/  IMAD R4, R5, 0x40, R4 ;  /* 0x0000004005047824 */ /* 0x004fe400078e0204 */
[----:B0-----:R-:W-:Y:S02]  /*14ce0*/  IMAD R5, R0, R31, RZ ;  /* 0x0000001f00057224 */ /* 0x001fe400078e02ff */
[----:B------:R-:W-:-:S05]  /*14cf0*/  VIADD R30, R4, 0xffffff80 ;  /* 0xffffff80041e7836 */ /* 0x000fca0000000000 */
[----:B------:R-:W-:-:S13]  /*14d00*/  ISETP.GE.AND P0, PT, R30, R5, PT ;  /* 0x000000051e00720c */ /* 0x000fda0003f06270 */
[----:B------:R-:W-:Y:S05]  /*14d10*/  @P0 BRA `(.L_x_1377) ;  /* 0x0000000000b00947 */ /* 0x000fea0003800000 */
[----:B------:R-:W2:Y:S01]  /*14d20*/  LDL.LU R33, [R1+0x48] ;  /* 0x0000480001217983 */ /* 0x000ea20000300800 */
[----:B------:R-:W-:Y:S01]  /*14d30*/  IMAD.MOV.U32 R24, RZ, RZ, 0xab8 ;  /* 0x00000ab8ff187424 */ /* 0x000fe200078e00ff */
[----:B------:R-:W-:Y:S01]  /*14d40*/  ISETP.GT.AND P0, PT, R9, 0x1, PT ;  /* 0x000000010900780c */ /* 0x000fe20003f04270 */
[----:B------:R-:W0:Y:S01]  /*14d50*/  LDC.64 R10, c[0x0][0xca8] ;  /* 0x00032a00ff0a7b82 */ /* 0x000e220000000a00 */
[----:B------:R-:W-:Y:S01]  /*14d60*/  ISETP.NE.AND P1, PT, R31, 0x1, PT ;  /* 0x000000011f00780c */ /* 0x000fe20003f25270 */
[----:B------:R-:W-:Y:S01]  /*14d70*/  IMAD.MOV.U32 R21, RZ, RZ, R30 ;  /* 0x000000ffff157224 */ /* 0x000fe200078e001e */
[----:B------:R-:W-:-:S05]  /*14d80*/  SEL R24, R24, 0xa78, P0 ;  /* 0x00000a7818187807 */ /* 0x000fca0000000000 */
[----:B------:R-:W3:Y:S08]  /*14d90*/  LDC.64 R4, c[0x0][R24+0x220] ;  /* 0x0000880018047b82 */ /* 0x000ef00000000a00 */
[----:B-1----:R-:W1:Y:S08]  /*14da0*/  LDC.64 R12, c[0x0][R24+0x218] ;  /* 0x00008600180c7b82 */ /* 0x002e700000000a00 */
[----:B------:R-:W4:Y:S08]  /*14db0*/  LDC.64 R6, c[0x0][R24+0x228] ;  /* 0x00008a0018067b82 */ /* 0x000f300000000a00 */
[----:B------:R-:W5:Y:S08]  /*14dc0*/  @P1 LDC R15, c[0x0][0xcec] ;  /* 0x00033b00ff0f1b82 */ /* 0x000f700000000800 */
[----:B------:R-:W4:Y:S08]  /*14dd0*/  LDC.64 R8, c[0x0][R24+0x210] ;  /* 0x0000840018087b82 */ /* 0x000f300000000a00 */
[----:B------:R-:W4:Y:S01]  /*14de0*/  @P1 LDC R27, c[0x0][0xcf0] ;  /* 0x00033c00ff1b1b82 */ /* 0x000f220000000800 */
[----:B-----5:R-:W-:-:S07]  /*14df0*/  @P1 IMAD.HI.U32 R20, R30, R15, RZ ;  /* 0x0000000f1e141227 */ /* 0x020fce00078e00ff */
[----:B0-----:R-:W0:Y:S01]  /*14e00*/  @!P0 LDC R10, c[0x0][0xc50] ;  /* 0x00031400ff0a8b82 */ /* 0x001e220000000800 */
[-C--:B---3--:R-:W-:Y:S02]  /*14e10*/  IMAD R5, R5, R29.reuse, RZ ;  /* 0x0000001d05057224 */ /* 0x088fe400078e02ff */
[----:B------:R-:W-:-:S05]  /*14e20*/  IMAD.WIDE.U32 R14, R4, R29, RZ ;  /* 0x0000001d040e7225 */ /* 0x000fca00078e00ff */
[----:B------:R-:W3:Y:S01]  /*14e30*/  @!P0 LDC R11, c[0x0][0xc54] ;  /* 0x00031500ff0b8b82 */ /* 0x000ee20000000800 */
[-C--:B-1----:R-:W-:Y:S02]  /*14e40*/  IMAD R25, R13, R184.reuse, RZ ;  /* 0x000000b80d197224 */ /* 0x082fe400078e02ff */
        /* <DEDUP_REMOVED lines=23> */
[----:B---3--:R-:W-:-:S05]  /*14fc0*/  LEA.HI.X R11, R6, R11, R4, 0x2, P0 ;  /* 0x0000000b060b7211 */ /* 0x008fca00000f1404 */
[----:B------:R0:W-:Y:S02]  /*14fd0*/  STG.E desc[UR42][R10.64], R5 ;  /* 0x000000050a007986 */ /* 0x0001e4000c10192a */
.L_x_1377:
[----:B------:R-:W-:Y:S05]  /*14fe0*/  BSYNC B1 ;  /* 0x0000000000017941 */ /* 0x000fea0003800000 */
.L_x_1376:
[----:B------:R-:W-:Y:S05]  /*14ff0*/  @P2 BRA `(.L_x_1372) ;  /* 0x0000000800a82947 */ /* 0x000fea0003800000 */
[----:B0-----:R-:W2:Y:S01]  /*15000*/  LDL.LU R10, [R1+0x40] ;  /* 0x00004000010a7983 */ /* 0x001ea20000300800 */
[----:B------:R-:W0:Y:S01]  /*15010*/  LDC R11, c[0x0][0xce8] ;  /* 0x00033a00ff0b7b82 */ /* 0x000e220000000800 */
[----:B------:R-:W-:Y:S01]  /*15020*/  ULDC.64 UR4, c[0x0][0xba0] ;  /* 0x0002e80000047ab9 */ /* 0x000fe20000000a00 */
[----:B------:R-:W-:Y:S01]  /*15030*/  SHF.R.S32.HI R9, RZ, 0x1f, R32 ;  /* 0x0000001fff097819 */ /* 0x000fe20000011420 */
[----:B------:R-:W-:Y:S01]  /*15040*/  IMAD R6, R26, UR4, RZ ;  /* 0x000000041a067c24 */ /* 0x000fe2000f8e02ff */
[----:B------:R-:W-:Y:S01]  /*15050*/  BSSY B1, `(.L_x_1378) ;  /* 0x0000080000017945 */ /* 0x000fe20003800000 */
[----:B------:R-:W-:-:S04]  /*15060*/  IMAD.WIDE.U32 R4, R3, UR4, RZ ;  /* 0x0000000403047c25 */ /* 0x000fc8000f8e00ff */
[----:B------:R-:W-:Y:S01]  /*15070*/  IMAD R7, R3, UR5, R6 ;  /* 0x0000000503077c24 */ /* 0x000fe2000f8e0206 */
[----:B------:R-:W-:Y:S01]  /*15080*/  LEA.HI R6, R9, R32, RZ, 0x3 ;  /* 0x0000002009067211 */ /* 0x000fe200078f18ff */
[----:B------:R-:W3:Y:S01]  /*15090*/  LDC R3, c[0x0][0xbc8] ;  /* 0x0002f200ff037b82 */ /* 0x000ee20000000800 */
[----:B------:R-:W-:Y:S01]  /*150a0*/  ULDC.64 UR4, c[0x0][0xbe8] ;  /* 0x0002fa0000047ab9 */ /* 0x000fe20000000a00 */
[----:B------:R-:W-:Y:S01]  /*150b0*/  IMAD.IADD R5, R5, 0x1, R7 ;  /* 0x0000000105057824 */ /* 0x000fe200078e0207 */
[----:B------:R-:W-:Y:S01]  /*150c0*/  LOP3.LUT R7, R6, 0xfffffff8, RZ, 0xc0, !PT ;  /* 0xfffffff806077812 */ /* 0x000fe200078ec0ff */
[----:B------:R-:W-:Y:S01]  /*150d0*/  VIADD R40, R192, 0x40 ;  /* 0x00000040c0287836 */ /* 0x000fe20000000000 */
[----:B------:R-:W-:Y:S01]  /*150e0*/  SHF.R.S32.HI R20, RZ, 0x3, R6 ;  /* 0x00000003ff147819 */ /* 0x000fe20000011406 */
[----:B------:R-:W-:-:S04]  /*150f0*/  IMAD.WIDE.U32 R4, R184, UR4, R4 ;  /* 0x00000004b8047c25 */ /* 0x000fc8000f8e0004 */
[----:B------:R-:W-:Y:S02]  /*15100*/  IMAD.IADD R7, R32, 0x1, -R7 ;  /* 0x0000000120077824 */ /* 0x000fe400078e0a07 */
[----:B------:R-:W-:Y:S01]  /*15110*/  IMAD R5, R184, UR5, R5 ;  /* 0x00000005b8057c24 */ /* 0x000fe2000f8e0205 */
[----:B0-----:R-:W-:Y:S01]  /*15120*/  ISETP.NE.AND P0, PT, R11, 0x1, PT ;  /* 0x000000010b00780c */ /* 0x001fe20003f05270 */
[----:B------:R-:W-:Y:S01]  /*15130*/  IMAD R8, R7, 0x20, R20 ;  /* 0x0000002007087824 */ /* 0x000fe200078e0214 */
[----:B------:R-:W-:Y:S01]  /*15140*/  ULDC.64 UR4, c[0x0][0xbf0] ;  /* 0x0002fc0000047ab9 */ /* 0x000fe20000000a00 */
[----:B------:R-:W-:Y:S02]  /*15150*/  VIADD R38, R192, 0x80 ;  /* 0x00000080c0267836 */ /* 0x000fe40000000000 */
[----:B------:R-:W-:Y:S02]  /*15160*/  IMAD R6, R28, UR4, RZ ;  /* 0x000000041c067c24 */ /* 0x000fe4000f8e02ff */
[----:B------:R-:W-:Y:S01]  /*15170*/  IMAD.WIDE.U32 R4, R29, UR4, R4 ;  /* 0x000000041d047c25 */ /* 0x000fe2000f8e0004 */
[----:B---3--:R-:W-:-:S03]  /*15180*/  ISETP.GE.AND P1, PT, R40, R3, PT ;  /* 0x000000032800720c */ /* 0x008fc60003f26270 */
[----:B------:R-:W-:Y:S02]  /*15190*/  IMAD R7, R29, UR5, R6 ;  /* 0x000000051d077c24 */ /* 0x000fe4000f8e0206 */
[----:B------:R-:W0:Y:S01]  /*151a0*/  @P0 LDC R9, c[0x0][0xcec] ;  /* 0x00033b00ff090b82 */ /* 0x000e220000000800 */
[C---:B------:R-:W-:Y:S01]  /*151b0*/  ISETP.GE.AND P2, PT, R192.reuse, R3, PT ;  /* 0x00000003c000720c */ /* 0x040fe20003f46270 */
[C---:B------:R-:W-:Y:S01]  /*151c0*/  VIADD R36, R192.reuse, 0xc0 ;  /* 0x000000c0c0247836 */ /* 0x040fe20000000000 */
[----:B------:R-:W-:Y:S01]  /*151d0*/  ULDC.64 UR4, c[0x0][0xbe0] ;  /* 0x0002f80000047ab9 */ /* 0x000fe20000000a00 */
[----:B------:R-:W-:Y:S02]  /*151e0*/  IMAD.IADD R5, R5, 0x1, R7 ;  /* 0x0000000105057824 */ /* 0x000fe400078e0207 */
[----:B------:R-:W-:Y:S02]  /*151f0*/  VIADD R34, R192, 0x100 ;  /* 0x00000100c0227836 */ /* 0x000fe40000000000 */
[----:B------:R-:W3:Y:S01]  /*15200*/  @P0 LDC R13, c[0x0][0xcf0] ;  /* 0x00033c00ff0d0b82 */ /* 0x000ee20000000800 */
[----:B------:R-:W-:-:S02]  /*15210*/  IMAD R21, R0, R11, RZ ;  /* 0x0000000b00157224 */ /* 0x000fc400078e02ff */
[C---:B------:R-:W-:Y:S02]  /*15220*/  VIADD R31, R192.reuse, 0x140 ;  /* 0x00000140c01f7836 */ /* 0x040fe40000000000 */
[C---:B------:R-:W-:Y:S02]  /*15230*/  VIADD R27, R192.reuse, 0x180 ;  /* 0x00000180c01b7836 */ /* 0x040fe40000000000 */
[C---:B------:R-:W-:Y:S02]  /*15240*/  VIADD R24, R192.reuse, 0x1c0 ;  /* 0x000001c0c0187836 */ /* 0x040fe40000000000 */
[C---:B------:R-:W-:Y:S02]  /*15250*/  VIADD R25, R192.reuse, 0x1c0 ;  /* 0x000001c0c0197836 */ /* 0x040fe40000000000 */
        /* <DEDUP_REMOVED lines=10> */
[----:B------:R-:W-:-:S02]  /*15300*/  SHF.R.S32.HI R37, RZ, 0x1f, R37 ;  /* 0x0000001fff257819 */ /* 0x000fc40000011425 */
[----:B------:R-:W-:Y:S02]  /*15310*/  SHF.R.S32.HI R39, RZ, 0x1f, R39 ;  /* 0x0000001fff277819 */ /* 0x000fe40000011427 */
[----:B------:R-:W-:Y:S01]  /*15320*/  SHF.R.S32.HI R41, RZ, 0x1f, R41 ;  /* 0x0000001fff297819 */ /* 0x000fe20000011429 */
[C---:B--2---:R-:W-:Y:S02]  /*15330*/  IMAD R8, R10.reuse, 0x40, R8 ;  /* 0x000000400a087824 */ /* 0x044fe400078e0208 */
[----:B------:R-:W-:Y:S01]  /*15340*/  IMAD R20, R10, 0x40, R20 ;  /* 0x000000400a147824 */ /* 0x000fe200078e0214 */
[----:B------:R-:W-:Y:S01]  /*15350*/  SEL R10, RZ, 0xffffffff, P1 ;  /* 0xffffffffff0a7807 */ /* 0x000fe20000800000 */
[----:B0-----:R-:W-:Y:S01]  /*15360*/  @P0 IMAD.HI.U32 R6, R8, R9, RZ ;  /* 0x0000000908060227 */ /* 0x001fe200078e00ff */
[----:B------:R-:W-:Y:S02]  /*15370*/  ISETP.GE.AND P1, PT, R38, R3, PT ;  /* 0x000000032600720c */ /* 0x000fe40003f26270 */
[----:B------:R-:W-:Y:S01]  /*15380*/  SEL R9, RZ, 0x1, P2 ;  /* 0x00000001ff097807 */ /* 0x000fe20001000000 */
[----:B------:R-:W-:Y:S01]  /*15390*/  IMAD.MOV.U32 R7, RZ, RZ, R8 ;  /* 0x000000ffff077224 */ /* 0x000fe200078e0008 */
[----:B---3--:R-:W-:Y:S01]  /*153a0*/  @P0 SHF.R.U32.HI R7, RZ, R13, R6 ;  /* 0x0000000dff070219 */ /* 0x008fe20000011606 */
[----:B------:R-:W-:Y:S01]  /*153b0*/  IMAD.SHL.U32 R10, R10, 0x2, RZ ;  /* 0x000000020a0a7824 */ /* 0x000fe200078e00ff */
[----:B-1----:R-:W-:-:S02]  /*153c0*/  SEL R12, RZ, 0xffffffff, P1 ;  /* 0xffffffffff0c7807 */ /* 0x002fc40000800000 */
[----:B------:R-:W-:Y:S01]  /*153d0*/  SHF.R.S32.HI R6, RZ, 0x1f, R7 ;  /* 0x0000001fff067819 */ /* 0x000fe20000011407 */
[----:B------:R-:W-:Y:S01]  /*153e0*/  IMAD.WIDE.U32 R4, R7, UR4, R4 ;  /* 0x0000000407047c25 */ /* 0x000fe2000f8e0004 */
[----:B------:R-:W-:Y:S02]  /*153f0*/  LOP3.LUT R10, R10, 0x2, R9, 0xe2, !PT ;  /* 0x000000020a0a7812 */ /* 0x000fe400078ee209 */
[-C--:B------:R-:W-:Y:S01]  /*15400*/  ISETP.GE.AND P0, PT, R36, R3.reuse, PT ;  /* 0x000000032400720c */ /* 0x080fe20003f06270 */
[----:B------:R-:W-:Y:S01]  /*15410*/  IMAD.MOV R9, RZ, RZ, -R7 ;  /* 0x000000ffff097224 */ /* 0x000fe200078e0a07 */
[-C--:B------:R-:W-:Y:S01]  /*15420*/  ISETP.GE.AND P1, PT, R34, R3.reuse, PT ;  /* 0x000000032200720c */ /* 0x080fe20003f26270 */
[----:B------:R-:W-:Y:S01]  /*15430*/  IMAD.SHL.U32 R13, R12, 0x4, RZ ;  /* 0x000000040c0d7824 */ /* 0x000fe200078e00ff */
[----:B------:R-:W-:Y:S01]  /*15440*/  SEL R0, RZ, 0xffffffff, P0 ;  /* 0xffffffffff007807 */ /* 0x000fe20000000000 */
[----:B------:R-:W-:Y:S01]  /*15450*/  IMAD R6, R6, UR4, RZ ;  /* 0x0000000406067c24 */ /* 0x000fe2000f8e02ff */
[----:B------:R-:W-:Y:S01]  /*15460*/  ISETP.GE.AND P0, PT, R31, R3, PT ;  /* 0x000000031f00720c */ /* 0x000fe20003f06270 */
[----:B------:R-:W-:Y:S01]  /*15470*/  IMAD R9, R11, R9, R8 ;  /* 0x000000090b097224 */ /* 0x000fe200078e0208 */
[----:B------:R-:W-:Y:S01]  /*15480*/  LOP3.LUT R10, R13, 0x4, R10, 0xe2, !PT ;  /* 0x000000040d0a7812 */ /* 0x000fe200078ee20a */
[----:B------:R-:W-:Y:S01]  /*15490*/  IMAD R11, R7, UR5, R6 ;  /* 0x00000005070b7c24 */ /* 0x000fe2000f8e0206 */
[----:B------:R-:W-:Y:S01]  /*154a0*/  SEL R6, RZ, 0xffffffff, P1 ;  /* 0xffffffffff067807 */ /* 0x000fe20000800000 */
[----:B------:R-:W-:Y:S01]  /*154b0*/  IMAD.SHL.U32 R13, R0, 0x8, RZ ;  /* 0x00000008000d7824 */ /* 0x000fe200078e00ff */
[----:B------:R-:W-:Y:S01]  /*154c0*/  SHF.R.S32.HI R0, RZ, 0x1f, R9 ;  /* 0x0000001fff007819 */ /* 0x000fe20000011409 */
[----:B------:R-:W-:Y:S01]  /*154d0*/  ULDC.64 UR4, c[0x0][0xbd8] ;  /* 0x0002f60000047ab9 */ /* 0x000fe20000000a00 */
[----:B------:R-:W-:Y:S01]  /*154e0*/  IMAD.IADD R5, R5, 0x1, R11 ;  /* 0x0000000105057824 */ /* 0x000fe200078e020b */
[-C--:B------:R-:W-:Y:S01]  /*154f0*/  ISETP.GE.AND P2, PT, R24, R3.reuse, PT ;  /* 0x000000031800720c */ /* 0x080fe20003f46270 */
[----:B------:R-:W-:Y:S01]  /*15500*/  IMAD.SHL.U32 R7, R6, 0x10, RZ ;  /* 0x0000001006077824 */ /* 0x000fe200078e00ff */
[----:B------:R-:W-:Y:S01]  /*15510*/  LOP3.LUT R10, R13, 0x8, R10, 0xe2, !PT ;  /* 0x000000080d0a7812 */ /* 0x000fe200078ee20a */
[----:B------:R-:W-:Y:S01]  /*15520*/  IMAD R0, R0, UR4, RZ ;  /* 0x0000000400007c24 */ /* 0x000fe2000f8e02ff */
[----:B------:R-:W-:Y:S01]  /*15530*/  SEL R6, RZ, 0xffffffff, P0 ;  /* 0xffffffffff067807 */ /* 0x000fe20000000000 */
[----:B------:R-:W-:Y:S01]  /*15540*/  IMAD.WIDE.U32 R4, R9, UR4, R4 ;  /* 0x0000000409047c25 */ /* 0x000fe2000f8e0004 */
[----:B------:R-:W-:-:S02]  /*15550*/  ISETP.GE.AND P0, PT, R27, R3, PT ;  /* 0x000000031b00720c */ /* 0x000fc40003f06270 */
[----:B------:R-:W-:Y:S01]  /*15560*/  LOP3.LUT R10, R7, 0x10, R10, 0xe2, !PT ;  /* 0x00000010070a7812 */ /* 0x000fe200078ee20a */
[----:B------:R-:W-:Y:S01]  /*15570*/  IMAD R7, R9, UR5, R0 ;  /* 0x0000000509077c24 */ /* 0x000fe2000f8e0200 */
[----:B------:R-:W-:Y:S01]  /*15580*/  SEL R9, RZ, 0x40, P0 ;  /* 0x00000040ff097807 */ /* 0x000fe20000000000 */
[----:B------:R-:W-:Y:S01]  /*15590*/  IMAD.SHL.U32 R11, R6, 0x20, RZ ;  /* 0x00000020060b7824 */ /* 0x000fe200078e00ff */
[----:B------:R-:W-:Y:S01]  /*155a0*/  ISETP.GE.AND P0, PT, R20, R21, PT ;  /* 0x000000151400720c */ /* 0x000fe20003f06270 */
[----:B------:R-:W-:Y:S01]  /*155b0*/  ULDC.64 UR4, c[0x0][0xb80] ;  /* 0x0002e00000047ab9 */ /* 0x000fe20000000a00 */
[----:B------:R-:W-:Y:S01]  /*155c0*/  IMAD.IADD R5, R5, 0x1, R7 ;  /* 0x0000000105057824 */ /* 0x000fe200078e0207 */
[C---:B------:R-:W-:Y:S02]  /*155d0*/  LEA R12, P1, R4.reuse, UR4, 0x1 ;  /* 0x00000004040c7c11 */ /* 0x040fe4000f8208ff */
[----:B------:R-:W-:Y:S02]  /*155e0*/  LOP3.LUT R10, R11, 0x20, R10, 0xe2, !PT ;  /* 0x000000200b0a7812 */ /* 0x000fe400078ee20a */
[----:B------:R-:W-:-:S02]  /*155f0*/  LEA.HI.X R13, R4, UR5, R5, 0x1, P1 ;  /* 0x00000005040d7c11 */ /* 0x000fc400088f0c05 */
[----:B------:R-:W-:Y:S02]  /*15600*/  LOP3.LUT R14, R10, R9, RZ, 0xfc, !PT ;  /* 0x000000090a0e7212 */ /* 0x000fe400078efcff */
[----:B------:R-:W-:Y:S01]  /*15610*/  SEL R7, RZ, 0x80, P2 ;  /* 0x00000080ff077807 */ /* 0x000fe20001000000 */
[----:B------:R0:W1:Y:S03]  /*15620*/  SHFL.IDX PT, R10, R12, RZ, 0x181f ;  /* 0x00181fff0c0a7589 */ /* 0x00006600000e0000 */
[----:B------:R-:W-:Y:S01]  /*15630*/  LOP3.LUT R15, R14, R7, RZ, 0xfc, !PT ;  /* 0x000000070e0f7212 */ /* 0x000fe200078efcff */
[----:B------:R0:W2:Y:S01]  /*15640*/  SHFL.IDX PT, R11, R13, RZ, 0x181f ;  /* 0x00181fff0d0b7589 */ /* 0x0000a200000e0000 */
[----:B------:R-:W-:Y:S05]  /*15650*/  @P0 BRA `(.L_x_1379) ;  /* 0x00000000007c0947 */ /* 0x000fea0003800000 */
[-C--:B------:R-:W-:Y:S02]  /*15660*/  ISETP.GE.AND P2, PT, R40, R3.reuse, PT ;  /* 0x000000032800720c */ /* 0x080fe40003f46270 */
[-C--:B------:R-:W-:Y:S02]  /*15670*/  ISETP.GE.AND P1, PT, R192, R3.reuse, PT ;  /* 0x00000003c000720c */ /* 0x080fe40003f26270 */
[-C--:B------:R-:W-:Y:S02]  /*15680*/  ISETP.GE.AND P5, PT, R38, R3.reuse, PT ;  /* 0x000000032600720c */ /* 0x080fe40003fa6270 */
[----:B------:R-:W-:-:S07]  /*15690*/  ISETP.GE.AND P3, PT, R36, R3, PT ;  /* 0x000000032400720c */ /* 0x000fce0003f66270 */
[----:B-1----:R-:W-:Y:S02]  /*156a0*/  @!P2 LEA R4, P0, R40, R10, 0x1 ;  /* 0x0000000a2804a211 */ /* 0x002fe400078008ff */
        /* <DEDUP_REMOVED lines=26> */
.L_x_1379:
[----:B------:R-:W-:Y:S05]  /*15850*/  BSYNC B1 ;  /* 0x0000000000017941 */ /* 0x000fea0003800000 */
.L_x_1378:
[----:B------:R-:W-:Y:S01]  /*15860*/  VIADD R0, R20, 0x20 ;  /* 0x0000002014007836 */ /* 0x000fe20000000000 */
[----:B--23--:R2:W3:Y:S04]  /*15870*/  SHFL.IDX PT, R11, R13, 0x1, 0x181f ;  /* 0x00381f000d0b7f89 */ /* 0x00c4e800000e0000 */
[----:B------:R-:W-:Y:S01]  /*15880*/  ISETP.GE.AND P0, PT, R0, R21, PT ;  /* 0x000000150000720c */ /* 0x000fe20003f06270 */
[----:B-1----:R2:W4:-:S12]  /*15890*/  SHFL.IDX PT, R10, R12, 0x1, 0x181f ;  /* 0x00381f000c0a7f89 */ /* 0x00251800000e0000 */
[----:B--2---:R-:W-:Y:S05]  /*158a0*/  @P0 BRA `(.L_x_1372) ;  /* 0x00000000007c0947 */ /* 0x004fea0003800000 */
[-C--:B------:R-:W-:Y:S02]  /*158b0*/  ISETP.GE.AND P6, PT, R192, R3.reuse, PT ;  /* 0x00000003c000720c */ /* 0x080fe40003fc6270 */
[-C--:B------:R-:W-:Y:S02]  /*158c0*/  ISETP.GE.AND P5, PT, R40, R3.reuse, PT ;  /* 0x000000032800720c */ /* 0x080fe40003fa6270 */
[-C--:B------:R-:W-:Y:S02]  /*158d0*/  ISETP.GE.AND P4, PT, R38, R3.reuse, PT ;  /* 0x000000032600720c */ /* 0x080fe40003f86270 */
[-C--:B------:R-:W-:Y:S02]  /*158e0*/  ISETP.GE.AND P3, PT, R36, R3.reuse, PT ;  /* 0x000000032400720c */ /* 0x080fe40003f66270 */
[-C--:B------:R-:W-:Y:S02]  /*158f0*/  ISETP.GE.AND P2, PT, R34, R3.reuse, PT ;  /* 0x000000032200720c */ /* 0x080fe40003f46270 */
[----:B------:R-:W-:-:S03]  /*15900*/  ISETP.GE.AND P1, PT, R31, R3, PT ;  /* 0x000000031f00720c */ /* 0x000fc60003f26270 */
[----:B---34-:R-:W-:Y:S02]  /*15910*/  @!P6 IMAD.WIDE R6, R192, 0x2, R10 ;  /* 0x00000002c006e825 */ /* 0x018fe400078e020a */
        /* <DEDUP_REMOVED lines=24> */
.L_x_1372:
[----:B------:R-:W-:Y:S05]  /*15aa0*/  BSYNC B0 ;  /* 0x0000000000007941 */ /* 0x000fea0003800000 */
.L_x_1365:
[----:B------:R-:W-:Y:S02]  /*15ab0*/  ULDC UR4, c[0x0][0xd3c] ;  /* 0x00034f0000047ab9 */ /* 0x000fe40000000800 */
[----:B------:R-:W-:-:S13]  /*15ac0*/  ISETP.GE.AND P0, PT, R87, UR4, PT ;  /* 0x0000000457007c0c */ /* 0x000fda000bf06270 */
[----:B------:R-:W-:Y:S05]  /*15ad0*/  @!P0 BRA `(.L_x_1380) ;  /* 0xfffffebc00a48947 */ /* 0x000fea000383ffff */
[----:B------:R-:W-:Y:S05]  /*15ae0*/  BRA `(.L_x_1250) ;  /* 0x0000008800007947 */ /* 0x000fea0003800000 */
.L_x_1248:
        /* <DEDUP_REMOVED lines=16> */
.L_x_1381:
        /* <DEDUP_REMOVED lines=43> */
.L_x_1385:
        /* <DEDUP_REMOVED lines=37> */
.L_x_1383:
        /* <DEDUP_REMOVED lines=18> */
.L_x_1386:
        /* <DEDUP_REMOVED lines=58> */
.L_x_1384:
[----:B------:R-:W-:Y:S02]  /*165b0*/  IMAD.MOV.U32 R25, RZ, RZ, RZ ;  /* 0x000000ffff197224 */ /* 0x000fe400078e00ff */
[----:B------:R-:W-:Y:S02]  /*165c0*/  IMAD.U32 R24, RZ, RZ, UR6 ;  /* 0x00000006ff187e24 */ /* 0x000fe4000f8e00ff */
[----:B------:R-:W-:-:S07]  /*165d0*/  IMAD.MOV.U32 R26, RZ, RZ, RZ ;  /* 0x000000ffff1a7224 */ /* 0x000fce00078e00ff */
.L_x_1387:
[----:B------:R-:W-:-:S13]  /*165e0*/  ISETP.NE.AND P0, PT, R7, RZ, PT ;  /* 0x000000ff0700720c */ /* 0x000fda0003f05270 */
[----:B------:R-:W0:Y:S01]  /*165f0*/  @!P0 S2R R3, SR_CgaCtaId ;  /* 0x0000000000038919 */ /* 0x000e220000008800 */
[----:B------:R-:W-:-:S04]  /*16600*/  @!P0 MOV R2, 0x400 ;  /* 0x0000040000028802 */ /* 0x000fc80000000f00 */
[----:B0-----:R-:W-:-:S05]  /*16610*/  @!P0 LEA R2, R3, R2, 0x18 ;  /* 0x0000000203028211 */ /* 0x001fca00078ec0ff */
[----:B------:R1:W-:Y:S01]  /*16620*/  @!P0 STS.128 [R2+0x388d0], R24 ;  /* 0x0388d01802008388 */ /* 0x0003e20000000c00 */
[----:B------:R-:W-:Y:S06]  /*16630*/  BAR.ARV 0x5, 0x180 ;  /* 0x0146000000007b1d */ /* 0x000fec0000002000 */
.L_x_1382:
        /* <DEDUP_REMOVED lines=8> */
[----:B------:R1:W-:Y:S01]  /*166c0*/  STL [R1+0x28], RZ ;  /* 0x000028ff01007387 */ /* 0x0003e20000100800 */
[----:B------:R-:W-:Y:S01]  /*166d0*/  LOP3.LUT R4, R0, 0x7f, RZ, 0xc0, !PT ;  /* 0x0000007f00047812 */ /* 0x000fe200078ec0ff */
[----:B------:R-:W-:Y:S01]  /*166e0*/  UMOV UR4, 0x400 ;  /* 0x0000040000047882 */ /* 0x000fe20000000000 */
[----:B------:R-:W-:Y:S01]  /*166f0*/  BSSY B8, `(.L_x_1388) ;  /* 0x0000788000087945 */ /* 0x000fe20003800000 */
[C---:B------:R-:W-:Y:S01]  /*16700*/  LOP3.LUT R3, R2.reuse, 0x1f8, RZ, 0xc0, !PT ;  /* 0x000001f802037812 */ /* 0x040fe200078ec0ff */
[----:B------:R-:W-:Y:S01]  /*16710*/  IMAD.MOV.U32 R29, RZ, RZ, 0x1 ;  /* 0x00000001ff1d7424 */ /* 0x000fe200078e00ff */
[----:B------:R-:W-:Y:S01]  /*16720*/  LOP3.LUT R2, R2, 0x38, RZ, 0xc0, !PT ;  /* 0x0000003802027812 */ /* 0x000fe200078ec0ff */
[----:B------:R-:W-:Y:S01]  /*16730*/  IMAD.SHL.U32 R36, R4, 0x8, RZ ;  /* 0x0000000804247824 */ /* 0x000fe200078e00ff */
[----:B------:R-:W-:Y:S01]  /*16740*/  LOP3.LUT R3, R3, 0x38, R0, 0x78, !PT ;  /* 0x0000003803037812 */ /* 0x000fe200078e7800 */
[----:B------:R-:W-:Y:S01]  /*16750*/  IMAD.SHL.U32 R0, R0, 0x10, RZ ;  /* 0x0000001000007824 */ /* 0x000fe200078e00ff */
[----:B------:R-:W-:Y:S01]  /*16760*/  ULDC.64 UR40, c[0x0][0x198] ;  /* 0x0000660000287ab9 */ /* 0x000fe20000000a00 */
[----:B------:R-:W-:Y:S01]  /*16770*/  IMAD.MOV.U32 R19, RZ, RZ, RZ ;  /* 0x000000ffff137224 */ /* 0x000fe200078e00ff */
[----:B------:R-:W-:Y:S01]  /*16780*/  LOP3.LUT R36, R3, 0x200, R36, 0xf8, !PT ;  /* 0x0000020003247812 */ /* 0x000fe200078ef824 */
[----:B------:R-:W-:Y:S01]  /*16790*/  IMAD.MOV.U32 R22, RZ, RZ, RZ ;  /* 0x000000ffff167224 */ /* 0x000fe200078e00ff */
[----:B------:R-:W-:Y:S01]  /*167a0*/  SHF.R.U32.HI R3, RZ, 0x3, R4 ;  /* 0x00000003ff037819 */ /* 0x000fe20000011604 */
[----:B------:R-:W-:Y:S01]  /*167b0*/  IMAD.MOV.U32 R28, RZ, RZ, 0x1 ;  /* 0x00000001ff1c7424 */ /* 0x000fe200078e00ff */
[C---:B------:R-:W-:Y:S01]  /*167c0*/  LOP3.LUT R4, R2.reuse, 0x80, RZ, 0xfc, !PT ;  /* 0x0000008002047812 */ /* 0x040fe200078efcff */
[----:B------:R-:W-:Y:S01]  /*167d0*/  ULOP3.LUT UR38, UR36, 0x2, URZ, 0xfc, !UPT ;  /* 0x0000000224267892 */ /* 0x000fe2000f8efc3f */
[----:B------:R-:W-:Y:S01]  /*167e0*/  LOP3.LUT R3, R3, 0x70, R0, 0xf8, !PT ;  /* 0x0000007003037812 */ /* 0x000fe200078ef800 */
[----:B------:R-:W-:Y:S01]  /*167f0*/  ULDC UR37, c[0x0][0xc] ;  /* 0x0000030000257ab9 */ /* 0x000fe20000000800 */
[C---:B------:R-:W-:Y:S01]  /*16800*/  LOP3.LUT R0, R2.reuse, 0x40, RZ, 0xfc, !PT ;  /* 0x0000004002007812 */ /* 0x040fe200078efcff */
[----:B0-----:R-:W-:Y:S01]  /*16810*/  ULEA UR4, UR5, UR4, 0x18 ;  /* 0x0000000405047291 */ /* 0x001fe2000f8ec03f */
[----:B------:R-:W-:-:S02]  /*16820*/  LOP3.LUT R3, R2, 0xc0, RZ, 0xfc, !PT ;  /* 0x000000c002037812 */ /* 0x000fc400078efcff */
[C---:B------:R-:W-:Y:S02]  /*16830*/  LOP3.LUT R0, R2.reuse, 0x100, RZ, 0xfc, !PT ;  /* 0x0000010002007812 */ /* 0x040fe400078efcff */
[C---:B------:R-:W-:Y:S01]  /*16840*/  LOP3.LUT R4, R2.reuse, 0x140, RZ, 0xfc, !PT ;  /* 0x0000014002047812 */ /* 0x040fe200078efcff */
[----:B------:R-:W-:Y:S01]  /*16850*/  IMAD.U32 R18, RZ, RZ, UR4 ;  /* 0x00000004ff127e24 */ /* 0x000fe2000f8e00ff */
[C---:B------:R-:W-:Y:S02]  /*16860*/  LOP3.LUT R3, R2.reuse, 0x180, RZ, 0xfc, !PT ;  /* 0x0000018002037812 */ /* 0x040fe400078efcff */
[----:B------:R-:W-:Y:S01]  /*16870*/  LOP3.LUT R0, R2, 0x1c0, RZ, 0xfc, !PT ;  /* 0x000001c002007812 */ /* 0x000fe200078efcff */
[----:B-1----:R-:W-:-:S07]  /*16880*/  IMAD R23, R36, 0x2, R18 ;  /* 0x0000000224177824 */ /* 0x002fce00078e0212 */
.L_x_1503:
[----:B0-----:R-:W0:Y:S02]  /*16890*/  LDC.64 R2, c[0x0][0xd88] ;  /* 0x00036200ff027b82 */ /* 0x001e240000000a00 */
[----:B0-----:R-:W-:-:S05]  /*168a0*/  IMAD.WIDE R2, R27, 0x4, R2 ;  /* 0x000000041b027825 */ /* 0x001fca00078e0202 */
[----:B--2---:R-:W2:Y:S01]  /*168b0*/  LDG.E R37, desc[UR42][R2.64] ;  /* 0x0000002a02257981 */ /* 0x004ea2000c1e1900 */
[----:B------:R-:W-:Y:S05]  /*168c0*/  YIELD ;  /* 0x0000000000007946 */ /* 0x000fea0003800000 */
[----:B------:R-:W-:Y:S01]  /*168d0*/  ULDC.64 UR4, c[0x0][0xb20] ;  /* 0x0002c80000047ab9 */ /* 0x000fe20000000a00 */
[----:B------:R-:W-:Y:S01]  /*168e0*/  IMAD.MOV.U32 R34, RZ, RZ, RZ ;  /* 0x000000ffff227224 */ /* 0x000fe200078e00ff */
[----:B------:R-:W-:Y:S01]  /*168f0*/  ISETP.NE.U32.AND P0, PT, RZ, UR4, PT ;  /* 0x00000004ff007c0c */ /* 0x000fe2000bf05070 */
[----:B-1----:R-:W-:Y:S01]  /*16900*/  IMAD.MOV.U32 R6, RZ, RZ, RZ ;  /* 0x000000ffff067224 */ /* 0x002fe200078e00ff */
[----:B------:R-:W-:Y:S01]  /*16910*/  ULDC.64 UR8, c[0x0][0xb10] ;  /* 0x0002c40000087ab9 */ /* 0x000fe20000000a00 */
[----:B------:R-:W-:Y:S01]  /*16920*/  ULDC.64 UR6, c[0x0][0xb08] ;  /* 0x0002c20000067ab9 */ /* 0x000fe20000000a00 */
[----:B------:R-:W-:-:S02]  /*16930*/  ISETP.NE.AND.EX P0, PT, RZ, UR5, PT, P0 ;  /* 0x00000005ff007c0c */ /* 0x000fc4000bf05300 */
[----:B--2---:R-:W-:-:S11]  /*16940*/  SHF.R.S32.HI R0, RZ, 0x1f, R37 ;  /* 0x0000001fff007819 */ /* 0x004fd60000011425 */
        /* <DEDUP_REMOVED lines=23> */
[----:B--2---:R0:W-:Y:S02]  /*16ac0*/  STL [R1], R6 ;  /* 0x0000000601007387 */ /* 0x0041e40000100800 */
        /* <DEDUP_REMOVED lines=13> */
[----:B---3--:R-:W-:Y:S06]  /*16ba0*/  @P1 BRA `(.L_x_1389) ;  /* 0x0000000000141947 */ /* 0x008fec0003800000 */
[----:B------:R-:W-:Y:S05]  /*16bb0*/  @!P0 BRA `(.L_x_1389) ;  /* 0x0000000000108947 */ /* 0x000fea0003800000 */
[----:B------:R-:W2:Y:S04]  /*16bc0*/  LDG.E R7, desc[UR42][R2.64] ;  /* 0x0000002a02077981 */ /* 0x000ea8000c1e1900 */
[----:B------:R-:W2:Y:S02]  /*16bd0*/  LDG.E R2, desc[UR42][R2.64+0x4] ;  /* 0x0000042a02027981 */ /* 0x000ea4000c1e1900 */
[----:B--2---:R-:W-:-:S05]  /*16be0*/  IMAD.IADD R2, R2, 0x1, -R7 ;  /* 0x0000000102027824 */ /* 0x004fca00078e0a07 */
[----:B------:R0:W-:Y:S02]  /*16bf0*/  STL [R1+0x14], R2 ;  /* 0x0000140201007387 */ /* 0x0001e40000100800 */
.L_x_1389:
[----:B------:R-:W-:Y:S01]  /*16c00*/  ULDC.64 UR4, c[0x0][0xb18] ;  /* 0x0002c60000047ab9 */ /* 0x000fe20000000a00 */
[C---:B------:R-:W-:Y:S01]  /*16c10*/  LOP3.LUT R7, R26.reuse, 0xff000000, RZ, 0xc0, !PT ;  /* 0xff0000001a077812 */ /* 0x040fe200078ec0ff */
[----:B------:R-:W-:Y:S01]  /*16c20*/  IMAD.MOV.U32 R30, RZ, RZ, R37 ;  /* 0x000000ffff1e7224 */ /* 0x000fe200078e0025 */
[----:B------:R-:W-:Y:S02]  /*16c30*/  ISETP.NE.U32.AND P0, PT, RZ, UR4, PT ;  /* 0x00000004ff007c0c */ /* 0x000fe4000bf05070 */
[----:B------:R-:W-:Y:S02]  /*16c40*/  SHF.R.U32.HI R7, RZ, 0x8, R7 ;  /* 0x00000008ff077819 */ /* 0x000fe40000011607 */
[----:B------:R-:W-:Y:S02]  /*16c50*/  ISETP.NE.AND.EX P0, PT, RZ, UR5, PT, P0 ;  /* 0x00000005ff007c0c */ /* 0x000fe4000bf05300 */
[C---:B0-----:R-:W-:Y:S02]  /*16c60*/  LOP3.LUT R2, R26.reuse, 0xff0000, RZ, 0xc0, !PT ;  /* 0x00ff00001a027812 */ /* 0x041fe400078ec0ff */
[----:B------:R-:W-:-:S02]  /*16c70*/  LOP3.LUT R17, R26, 0xffff, RZ, 0xc0, !PT ;  /* 0x0000ffff1a117812 */ /* 0x000fc400078ec0ff */
[----:B------:R-:W-:-:S07]  /*16c80*/  LEA.HI R7, R2, R7, RZ, 0x10 ;  /* 0x0000000702077211 */ /* 0x000fce00078f80ff */
[----:B------:R-:W-:Y:S05]  /*16c90*/  @!P0 BRA `(.L_x_1390) ;  /* 0x0000000000108947 */ /* 0x000fea0003800000 */
[----:B------:R-:W-:-:S04]  /*16ca0*/  IADD3 R2, P0, R31, UR4, RZ ;  /* 0x000000041f027c10 */ /* 0x000fc8000ff1e0ff */
[----:B------:R-:W-:-:S05]  /*16cb0*/  IADD3.X R3, R32, UR5, RZ, P0, !PT ;  /* 0x0000000520037c10 */ /* 0x000fca00087fe4ff */
[----:B------:R0:W5:Y:S01]  /*16cc0*/  LDG.E R8, desc[UR42][R2.64] ;  /* 0x0000002a02087981 */ /* 0x000162000c1e1900 */
[----:B------:R-:W-:Y:S05]  /*16cd0*/  BRA `(.L_x_1391) ;  /* 0x0000000000247947 */ /* 0x000fea0003800000 */
.L_x_1390:
        /* <DEDUP_REMOVED lines=9> */
.L_x_1391:
[----:B0-----:R-:W2:Y:S04]  /*16d70*/  @P2 LDG.E R2, desc[UR42][R4.64] ;  /* 0x0000002a04022981 */ /* 0x001ea8000c1e1900 */
[----:B------:R0:W2:Y:S01]  /*16d80*/  @P2 LDG.E R4, desc[UR42][R4.64+0x4] ;  /* 0x0000042a04042981 */ /* 0x0000a2000c1e1900 */
[----:B-----5:R-:W-:Y:S01]  /*16d90*/  IMAD.IADD R8, R8, 0x1, -R34 ;  /* 0x0000000108087824 */ /* 0x020fe200078e0a22 */
[----:B------:R-:W-:Y:S01]  /*16da0*/  BSSY B0, `(.L_x_1392) ;  /* 0x0000029000007945 */ /* 0x000fe20003800000 */
[----:B------:R-:W-:Y:S01]  /*16db0*/  LOP3.LUT R33, R7, 0xff, RZ, 0xc0, !PT ;  /* 0x000000ff07217812 */ /* 0x000fe200078ec0ff */
[----:B------:R-:W-:Y:S01]  /*16dc0*/  IMAD.MOV.U32 R3, RZ, RZ, RZ ;  /* 0x000000ffff037224 */ /* 0x000fe200078e00ff */
[----:B0-----:R-:W-:Y:S01]  /*16dd0*/  SHF.R.U32.HI R5, RZ, 0x10, R7 ;  /* 0x00000010ff057819 */ /* 0x001fe20000011607 */
[----:B--2---:R-:W-:-:S04]  /*16de0*/  @P2 IMAD.IADD R6, R4, 0x1, -R2 ;  /* 0x0000000104062824 */ /* 0x004fc800078e0a02 */
[----:B------:R-:W-:-:S04]  /*16df0*/  IMAD.IADD R26, R8, 0x1, R6 ;  /* 0x00000001081a7824 */ /* 0x000fc800078e0206 */
[C---:B------:R-:W-:Y:S01]  /*16e00*/  VIADD R4, R26.reuse, 0x3f ;  /* 0x0000003f1a047836 */ /* 0x040fe20000000000 */
[----:B------:R-:W-:-:S04]  /*16e10*/  ISETP.GE.AND P1, PT, R26, 0x1, PT ;  /* 0x000000011a00780c */ /* 0x000fc80003f26270 */
[----:B------:R-:W-:-:S04]  /*16e20*/  SHF.R.S32.HI R2, RZ, 0x1f, R4 ;  /* 0x0000001fff027819 */ /* 0x000fc80000011404 */
[----:B------:R-:W-:-:S04]  /*16e30*/  LEA.HI R4, R2, R4, RZ, 0x6 ;  /* 0x0000000402047211 */ /* 0x000fc800078f30ff */
        /* <DEDUP_REMOVED lines=31> */
.L_x_1393:
[----:B------:R-:W-:Y:S05]  /*17030*/  BSYNC B0 ;  /* 0x0000000000007941 */ /* 0x000fea0003800000 */
.L_x_1392:
        /* <DEDUP_REMOVED lines=24> */
.L_x_1548:
[----:B-1----:R-:W-:Y:S02]  /*171c0*/  ISETP.NE.AND P0, PT, R14, RZ, PT ;  /* 0x000000ff0e00720c */ /* 0x002fe40003f05270 */
[----:B------:R-:W-:-:S11]  /*171d0*/  PLOP3.LUT P6, PT, PT, PT, PT, 0x8, 0x0 ;  /* 0x000000000000781c */ /* 0x000fd60003fce170 */
[----:B------:R-:W-:Y:S05]  /*171e0*/  @P0 BRA `(.L_x_1397) ;  /* 0x00000000000c0947 */ /* 0x000fea0003800000 */
[----:B------:R-:W-:-:S03]  /*171f0*/  UMOV UR4, 0xffffffff ;  /* 0xffffffff00047882 */ /* 0x000fc60000000000 */
[----:B------:R-:W-:Y:S05]  /*17200*/  BRA.DIV UR4, `(.L_x_1398) ;  /* 0x0000007e04047947 */ /* 0x000fea000b800000 */
[----:B------:R-:W-:-:S13]  /*17210*/  ELECT P6, URZ, PT ;  /* 0x00000000003f782f */ /* 0x000fda00038c0000 */
.L_x_1397:
        /* <DEDUP_REMOVED lines=9> */
.L_x_1551:
[----:B------:R-:W-:Y:S05]  /*172b0*/  BSYNC B1 ;  /* 0x0000000000017941 */ /* 0x000fea0003800000 */
.L_x_1399:
        /* <DEDUP_REMOVED lines=10> */
.L_x_1552:
[----:B------:R-:W-:Y:S05]  /*17360*/  BSYNC B2 ;  /* 0x0000000000027941 */ /* 0x000fea0003800000 */
.L_x_1403:
        /* <DEDUP_REMOVED lines=9> */
.L_x_1406:
[----:B------:R-:W-:Y:S05]  /*17400*/  BSYNC B2 ;  /* 0x0000000000027941 */ /* 0x000fea0003800000 */
.L_x_1405:
        /* <DEDUP_REMOVED lines=12> */
.L_x_1407:
        /* <DEDUP_REMOVED lines=13> */
.L_x_1553:
[----:B------:R-:W-:Y:S05]  /*175a0*/  BSYNC B2 ;  /* 0x0000000000027941 */ /* 0x000fea0003800000 */
.L_x_1408:
        /* <DEDUP_REMOVED lines=11> */
.L_x_1411:
[----:B------:R-:W-:Y:S05]  /*17660*/  BSYNC B2 ;  /* 0x0000000000027941 */ /* 0x000fea0003800000 */
.L_x_1410:
        /* <DEDUP_REMOVED lines=9> */
.L_x_1412:
        /* <DEDUP_REMOVED lines=15> */
.L_x_1413:
        /* <DEDUP_REMOVED lines=15> */
.L_x_1414:
        /* <DEDUP_REMOVED lines=15> */
.L_x_1415:
        /* <DEDUP_REMOVED lines=15> */
.L_x_1416:
        /* <DEDUP_REMOVED lines=15> */
.L_x_1417:
        /* <DEDUP_REMOVED lines=15> */
.L_x_1418:
        /* <DEDUP_REMOVED lines=15> */
.L_x_1419:
        /* <DEDUP_REMOVED lines=10> */
.L_x_1402:
[----:B------:R-:W-:Y:S05]  /*17e30*/  BSYNC B1 ;  /* 0x0000000000017941 */ /* 0x000fea0003800000 */
.L_x_1401:
        /* <DEDUP_REMOVED lines=9> */
.L_x_1439:
        /* <DEDUP_REMOVED lines=11> */
.L_x_1554:
[----:B------:R-:W-:Y:S05]  /*17f80*/  BSYNC B2 ;  /* 0x0000000000027941 */ /* 0x000fea0003800000 */
.L_x_1422:
        /* <DEDUP_REMOVED lines=9> */
.L_x_1425:
[----:B------:R-:W-:Y:S05]  /*18020*/  BSYNC B2 ;  /* 0x0000000000027941 */ /* 0x000fea0003800000 */
.L_x_1424:
        /* <DEDUP_REMOVED lines=11> */
.L_x_1426:
        /* <DEDUP_REMOVED lines=13> */
.L_x_1555:
[----:B------:R-:W-:Y:S05]  /*181b0*/  BSYNC B2 ;  /* 0x0000000000027941 */ /* 0x000fea0003800000 */
.L_x_1427:
        /* <DEDUP_REMOVED lines=11> */
.L_x_1430:
[----:B------:R-:W-:Y:S05]  /*18270*/  BSYNC B2 ;  /* 0x0000000000027941 */ /* 0x000fea0003800000 */
.L_x_1429:
        /* <DEDUP_REMOVED lines=9> */
.L_x_1431:
        /* <DEDUP_REMOVED lines=15> */
.L_x_1432:
        /* <DEDUP_REMOVED lines=15> */
.L_x_1433:
        /* <DEDUP_REMOVED lines=15> */
.L_x_1434:
        /* <DEDUP_REMOVED lines=15> */
.L_x_1435:
        /* <DEDUP_REMOVED lines=15> */
.L_x_1436:
        /* <DEDUP_REMOVED lines=15> */
.L_x_1437:
        /* <DEDUP_REMOVED lines=15> */
.L_x_1438:
        /* <DEDUP_REMOVED lines=10> */
.L_x_1421:
[----:B------:R-:W-:Y:S05]  /*18a40*/  BSYNC B1 ;  /* 0x0000000000017941 */ /* 0x000fea0003800000 */
.L_x_1420:
        /* <DEDUP_REMOVED lines=8> */
.L_x_1395:
[----:B------:R-:W-:Y:S05]  /*18ad0*/  BSYNC B0 ;  /* 0x0000000000007941 */ /* 0x000fea0003800000 */
.L_x_1394:
        /* <DEDUP_REMOVED lines=33> */
.L_x_1441:
[----:B------:R-:W-:Y:S05]  /*18cf0*/  BSYNC B0 ;  /* 0x0000000000007941 */ /* 0x000fea0003800000 */
.L_x_1440:
        /* <DEDUP_REMOVED lines=23> */
.L_x_1443:
        /* <DEDUP_REMOVED lines=20> */
.L_x_1446:
[----:B------:R-:W-:Y:S05]  /*18fb0*/  BSYNC B6 ;  /* 0x0000000000067941 */ /* 0x000fea0003800000 */
.L_x_1445:
        /* <DEDUP_REMOVED lines=20> */
.L_x_1449:
        /* <DEDUP_REMOVED lines=15> */
.L_x_1448:
[----:B------:R-:W-:Y:S05]  /*191f0*/  BSYNC B6 ;  /* 0x0000000000067941 */ /* 0x000fea0003800000 */
.L_x_1447:
[----:B------:R-:W2:Y:S01]  /*19200*/  LDL R21, [R1+0x30] ;  /* 0x0000300001157983 */ /* 0x000ea20000100800 */
[----:B------:R-:W-:Y:S01]  /*19210*/  ULDC.64 UR4, c[0x0][0xaf0] ;  /* 0x0002bc0000047ab9 */ /* 0x000fe20000000a00 */
[----:B------:R-:W1:Y:S01]  /*19220*/  LDC R9, c[0x0][0x430] ;  /* 0x00010c00ff097b82 */ /* 0x000e620000000800 */
[----:B------:R-:W-:Y:S01]  /*19230*/  ISETP.NE.U32.AND P0, PT, RZ, UR4, PT ;  /* 0x00000004ff007c0c */ /* 0x000fe2000bf05070 */
[----:B------:R-:W3:Y:S03]  /*19240*/  S2R R20, SR_TID.X ;  /* 0x0000000000147919 */ /* 0x000ee60000002100 */
[----:B------:R-:W-:-:S13]  /*19250*/  ISETP.NE.AND.EX P0, PT, RZ, UR5, PT, P0 ;  /* 0x00000005ff007c0c */ /* 0x000fda000bf05300 */
[----:B------:R-:W-:Y:S01]  /*19260*/  @P0 IADD3 R2, P1, R31, UR4, RZ ;  /* 0x000000041f020c10 */ /* 0x000fe2000ff3e0ff */
[----:B------:R-:W-:-:S03]  /*19270*/  ULDC UR4, c[0x0][0x320] ;  /* 0x0000c80000047ab9 */ /* 0x000fc60000000800 */
[----:B0-----:R-:W-:-:S05]  /*19280*/  @P0 IADD3.X R3, R32, UR5, RZ, P1, !PT ;  /* 0x0000000520030c10 */ /* 0x001fca0008ffe4ff */
[----:B------:R0:W4:Y:S01]  /*19290*/  @P0 LDG.E R30, desc[UR42][R2.64] ;  /* 0x0000002a021e0981 */ /* 0x000122000c1e1900 */
[----:B---3--:R-:W-:-:S04]  /*192a0*/  LOP3.LUT R20, R20, 0x7f, RZ, 0xc0, !PT ;  /* 0x0000007f14147812 */ /* 0x008fc800078ec0ff */
[----:B------:R-:W-:Y:S02]  /*192b0*/  SHF.R.U32.HI R35, RZ, 0x3, R20 ;  /* 0x00000003ff237819 */ /* 0x000fe40000011614 */
[----:B------:R-:W3:Y:S02]  /*192c0*/  S2R R20, SR_TID.X ;  /* 0x0000000000147919 */ /* 0x000ee40000002100 */
[----:B---3--:R-:W-:-:S05]  /*192d0*/  IMAD.SHL.U32 R20, R20, 0x10, RZ ;  /* 0x0000001014147824 */ /* 0x008fca00078e00ff */
[----:B------:R-:W-:Y:S02]  /*192e0*/  LOP3.LUT R20, R35, 0x70, R20, 0xf8, !PT ;  /* 0x0000007023147812 */ /* 0x000fe400078ef814 */
[----:B------:R-:W3:Y:S01]  /*192f0*/  S2R R35, SR_TID.X ;  /* 0x0000000000237919 */ /* 0x000ee20000002100 */
[----:B-1----:R-:W-:Y:S01]  /*19300*/  ISETP.NE.AND P1, PT, R9, 0x1, PT ;  /* 0x000000010900780c */ /* 0x002fe20003f25270 */
[----:B------:R-:W1:-:S12]  /*19310*/  S2R R4, SR_TID.X ;  /* 0x0000000000047919 */ /* 0x000e580000002100 */
[----:B0-----:R-:W0:Y:S08]  /*19320*/  @P1 LDC R3, c[0x0][0x434] ;  /* 0x00010d00ff031b82 */ /* 0x001e300000000800 */
[----:B------:R-:W5:Y:S01]  /*19330*/  @P1 LDC R2, c[0x0][0x438] ;  /* 0x00010e00ff021b82 */ /* 0x000f620000000800 */
[----:B---3--:R-:W-:-:S05]  /*19340*/  IMAD.SHL.U32 R35, R35, 0x8, RZ ;  /* 0x0000000823237824 */ /* 0x008fca00078e00ff */
[----:B------:R-:W-:-:S04]  /*19350*/  LOP3.LUT R35, R35, 0x38, RZ, 0xc0, !PT ;  /* 0x0000003823237812 */ /* 0x000fc800078ec0ff */
[----:B------:R-:W-:-:S04]  /*19360*/  LOP3.LUT R35, R35, 0x40, RZ, 0xfc, !PT ;  /* 0x0000004023237812 */ /* 0x000fc800078efcff */
[----:B------:R-:W-:Y:S02]  /*19370*/  ISETP.GE.AND P2, PT, R35, UR4, PT ;  /* 0x0000000423007c0c */ /* 0x000fe4000bf46270 */
[----:B------:R-:W3:Y:S01]  /*19380*/  S2R R35, SR_TID.X ;  /* 0x0000000000237919 */ /* 0x000ee20000002100 */
[----:B-1----:R-:W-:Y:S01]  /*19390*/  IMAD.SHL.U32 R4, R4, 0x8, RZ ;  /* 0x0000000804047824 */ /* 0x002fe200078e00ff */
[----:B------:R-:W-:-:S04]  /*193a0*/  LOP3.LUT R16, R16, 0xffffffbf, RZ, 0xc0, !PT ;  /* 0xffffffbf10107812 */ /* 0x000fc800078ec0ff */
[----:B------:R-:W-:Y:S02]  /*193b0*/  LOP3.LUT R4, R4, 0x38, RZ, 0xc0, !PT ;  /* 0x0000003804047812 */ /* 0x000fe400078ec0ff */
[----:B------:R-:W-:Y:S02]  /*193c0*/  SEL R8, RZ, 0xffffffff, P2 ;  /* 0xffffffffff087807 */ /* 0x000fe40001000000 */
[----:B------:R-:W-:Y:S02]  /*193d0*/  LOP3.LUT R4, R4, 0x80, RZ, 0xfc, !PT ;  /* 0x0000008004047812 */ /* 0x000fe400078efcff */
[----:B------:R-:W-:Y:S01]  /*193e0*/  @P2 LOP3.LUT R16, R16, 0x40, RZ, 0xfc, !PT ;  /* 0x0000004010102812 */ /* 0x000fe200078efcff */
[----:B------:R-:W-:Y:S01]  /*193f0*/  IMAD.SHL.U32 R8, R8, 0x2, RZ ;  /* 0x0000000208087824 */ /* 0x000fe200078e00ff */
[----:B------:R-:W-:Y:S01]  /*19400*/  ISETP.GE.AND P2, PT, R4, UR4, PT ;  /* 0x0000000404007c0c */ /* 0x000fe2000bf46270 */
[----:B---3--:R-:W-:-:S05]  /*19410*/  IMAD.SHL.U32 R35, R35, 0x8, RZ ;  /* 0x0000000823237824 */ /* 0x008fca00078e00ff */
[----:B------:R-:W-:-:S04]  /*19420*/  LOP3.LUT R35, R35, 0x38, RZ, 0xc0, !PT ;  /* 0x0000003823237812 */ /* 0x000fc800078ec0ff */
[----:B------:R-:W-:Y:S02]  /*19430*/  LOP3.LUT R35, R35, 0xc0, RZ, 0xfc, !PT ;  /* 0x000000c023237812 */ /* 0x000fe400078efcff */
[----:B------:R-:W-:Y:S01]  /*19440*/  LOP3.LUT R16, R16, 0xffffff7f, RZ, 0xc0, !PT ;  /* 0xffffff7f10107812 */ /* 0x000fe200078ec0ff */
[----:B------:R-:W-:Y:S01]  /*19450*/  IMAD.MOV.U32 R11, RZ, RZ, RZ ;  /* 0x000000ffff0b7224 */ /* 0x000fe200078e00ff */
[----:B--2---:R-:W-:Y:S02]  /*19460*/  LEA R31, R21, 0xffffffc0, 0x6 ;  /* 0xffffffc0151f7811 */ /* 0x004fe400078e30ff */
[----:B------:R-:W1:Y:S03]  /*19470*/  S2R R21, SR_TID.X ;  /* 0x0000000000157919 */ /* 0x000e660000002100 */
[----:B------:R-:W-:-:S05]  /*19480*/  IMAD.IADD R0, R20, 0x1, R31 ;  /* 0x0000000114007824 */ /* 0x000fca00078e021f */
[C---:B------:R-:W-:Y:S01]  /*19490*/  ISETP.GE.AND P0, PT, R0.reuse, R26, PT ;  /* 0x0000001a0000720c */ /* 0x040fe20003f06270 */
[----:B------:R-:W-:-:S03]  /*194a0*/  IMAD.IADD R0, R0, 0x1, R34 ;  /* 0x0000000100007824 */ /* 0x000fc600078e0222 */
[----:B------:R-:W-:Y:S01]  /*194b0*/  ISETP.GT.U32.OR P0, PT, R20, 0x3f, P0 ;  /* 0x0000003f1400780c */ /* 0x000fe20000704470 */
[----:B0-----:R-:W-:-:S04]  /*194c0*/  @P1 IMAD.HI.U32 R3, R0, R3, RZ ;  /* 0x0000000300031227 */ /* 0x001fc800078e00ff */
[----:B------:R-:W-:Y:S01]  /*194d0*/  IMAD.MOV.U32 R6, RZ, RZ, R0 ;  /* 0x000000ffff067224 */ /* 0x000fe200078e0000 */
[----:B-----5:R-:W-:-:S07]  /*194e0*/  @P1 SHF.R.U32.HI R6, RZ, R2, R3 ;  /* 0x00000002ff061219 */ /* 0x020fce0000011603 */
[----:B------:R-:W0:Y:S01]  /*194f0*/  @!P0 LDC.64 R2, c[0x0][0x428] ;  /* 0x00010a00ff028b82 */ /* 0x000e220000000a00 */
[----:B-1----:R-:W-:-:S05]  /*19500*/  IMAD.SHL.U32 R21, R21, 0x8, RZ ;  /* 0x0000000815157824 */ /* 0x002fca00078e00ff */
[----:B------:R-:W-:-:S04]  /*19510*/  LOP3.LUT R21, R21, 0x38, RZ, 0xc0, !PT ;  /* 0x0000003815157812 */ /* 0x000fc800078ec0ff */
[----:B------:R-:W-:Y:S02]  /*19520*/  ISETP.GE.AND P3, PT, R21, UR4, PT ;  /* 0x0000000415007c0c */ /* 0x000fe4000bf66270 */
[----:B------:R-:W-:Y:S02]  /*19530*/  ISETP.GE.AND P1, PT, R35, UR4, PT ;  /* 0x0000000423007c0c */ /* 0x000fe4000bf26270 */
[----:B------:R-:W-:Y:S02]  /*19540*/  SEL R4, RZ, 0x1, P3 ;  /* 0x00000001ff047807 */ /* 0x000fe40001800000 */
[----:B------:R-:W-:Y:S02]  /*19550*/  SEL R5, RZ, 0x8, P1 ;  /* 0x00000008ff057807 */ /* 0x000fe40000800000 */
[----:B------:R-:W-:Y:S02]  /*19560*/  LOP3.LUT R8, R8, 0x2, R4, 0xe2, !PT ;  /* 0x0000000208087812 */ /* 0x000fe400078ee204 */
[----:B------:R-:W-:-:S02]  /*19570*/  SEL R4, RZ, 0x4, P2 ;  /* 0x00000004ff047807 */ /* 0x000fc40001000000 */
[----:B----4-:R-:W-:Y:S02]  /*19580*/  SHF.R.S32.HI R35, RZ, 0x1f, R30 ;  /* 0x0000001fff237819 */ /* 0x010fe4000001141e */
[----:B------:R-:W-:Y:S01]  /*19590*/  LOP3.LUT R8, R5, R8, R4, 0xfe, !PT ;  /* 0x0000000805087212 */ /* 0x000fe200078efe04 */
[--C-:B------:R-:W-:Y:S01]  /*195a0*/  @!P0 IMAD.MOV.U32 R4, RZ, RZ, R6.reuse ;  /* 0x000000ffff048224 */ /* 0x100fe200078e0006 */
[----:B------:R-:W-:Y:S01]  /*195b0*/  @!P0 SHF.R.S32.HI R5, RZ, 0x1f, R6 ;  /* 0x0000001fff058819 */ /* 0x000fe20000011406 */
[----:B0-----:R-:W-:-:S04]  /*195c0*/  @!P0 IMAD R7, R35, R2, RZ ;  /* 0x0000000223078224 */ /* 0x001fc800078e02ff */
[C---:B------:R-:W-:Y:S02]  /*195d0*/  @!P0 IMAD R7, R30.reuse, R3, R7 ;  /* 0x000000031e078224 */ /* 0x040fe400078e0207 */
[----:B------:R-:W-:Y:S02]  /*195e0*/  @!P0 IMAD.WIDE.U32 R4, R30, R2, R4 ;  /* 0x000000021e048225 */ /* 0x000fe400078e0004 */
[----:B------:R-:W0:Y:S01]  /*195f0*/  @!P0 LDC.64 R2, c[0x0][0x418] ;  /* 0x00010600ff028b82 */ /* 0x000e220000000a00 */
        /* <DEDUP_REMOVED lines=8> */
[----:B------:R0:W2:Y:S01]  /*19680*/  @!P0 LDG.E R11, desc[UR42][R2.64] ;  /* 0x0000002a020b8981 */ /* 0x0000a2000c1e1900 */
[----:B------:R-:W1:Y:S02]  /*19690*/  S2R R10, SR_TID.X ;  /* 0x00000000000a7919 */ /* 0x000e640000002100 */
[----:B-1----:R-:W-:-:S05]  /*196a0*/  IMAD.SHL.U32 R10, R10, 0x8, RZ ;  /* 0x000000080a0a7824 */ /* 0x002fca00078e00ff */
[----:B------:R-:W-:-:S04]  /*196b0*/  LOP3.LUT R10, R10, 0x38, RZ, 0xc0, !PT ;  /* 0x000000380a0a7812 */ /* 0x000fc800078ec0ff */
[----:B------:R-:W-:-:S04]  /*196c0*/  LOP3.LUT R10, R10, 0x180, RZ, 0xfc, !PT ;  /* 0x000001800a0a7812 */ /* 0x000fc800078efcff */
[----:B------:R-:W-:Y:S02]  /*196d0*/  ISETP.GE.AND P0, PT, R10, UR4, PT ;  /* 0x000000040a007c0c */ /* 0x000fe4000bf06270 */
[----:B------:R-:W-:-:S04]  /*196e0*/  LOP3.LUT R10, R21, 0x140, RZ, 0xfc, !PT ;  /* 0x00000140150a7812 */ /* 0x000fc800078efcff */
[----:B------:R-:W-:-:S04]  /*196f0*/  ISETP.GE.AND P2, PT, R10, UR4, PT ;  /* 0x000000040a007c0c */ /* 0x000fc8000bf46270 */
[----:B------:R-:W-:Y:S02]  /*19700*/  SEL R4, RZ, 0x20, P2 ;  /* 0x00000020ff047807 */ /* 0x000fe40001000000 */
[----:B0-----:R-:W-:Y:S02]  /*19710*/  SEL R2, RZ, 0x40, P0 ;  /* 0x00000040ff027807 */ /* 0x001fe40000000000 */
[----:B------:R-:W-:Y:S02]  /*19720*/  LOP3.LUT R16, R16, 0xfffffff7, RZ, 0xc0, !PT ;  /* 0xfffffff710107812 */ /* 0x000fe400078ec0ff */
[----:B------:R-:W-:-:S04]  /*19730*/  LOP3.LUT R12, R21, 0x1c0, RZ, 0xfc, !PT ;  /* 0x000001c0150c7812 */ /* 0x000fc800078efcff */
[----:B------:R-:W-:-:S04]  /*19740*/  ISETP.GE.AND P0, PT, R12, UR4, PT ;  /* 0x000000040c007c0c */ /* 0x000fc8000bf06270 */
[----:B------:R-:W-:Y:S01]  /*19750*/  SEL R32, RZ, 0x80, P0 ;  /* 0x00000080ff207807 */ /* 0x000fe20000000000 */
[----:B--2---:R0:W-:Y:S02]  /*19760*/  STL [R1+0x4], R11 ;  /* 0x0000040b01007387 */ /* 0x0041e40000100800 */
[----:B0-----:R-:W-:-:S04]  /*19770*/  LOP3.LUT R11, R21, 0x100, RZ, 0xfc, !PT ;  /* 0x00000100150b7812 */ /* 0x001fc800078efcff */
[----:B------:R-:W-:-:S04]  /*19780*/  ISETP.GE.AND P3, PT, R11, UR4, PT ;  /* 0x000000040b007c0c */ /* 0x000fc8000bf66270 */
[----:B------:R-:W-:-:S04]  /*19790*/  SEL R3, RZ, 0x10, P3 ;  /* 0x00000010ff037807 */ /* 0x000fc80001800000 */
[----:B------:R-:W-:-:S04]  /*197a0*/  LOP3.LUT R3, R4, R8, R3, 0xfe, !PT ;  /* 0x0000000804037212 */ /* 0x000fc800078efe03 */
[----:B------:R-:W-:Y:S01]  /*197b0*/  LOP3.LUT R5, R3, R2, RZ, 0xfc, !PT ;  /* 0x0000000203057212 */ /* 0x000fe200078efcff */
[----:B------:R-:W-:-:S04]  /*197c0*/  IMAD.MOV R2, RZ, RZ, -R6 ;  /* 0x000000ffff027224 */ /* 0x000fc800078e0a06 */
[----:B------:R-:W-:Y:S01]  /*197d0*/  IMAD R0, R9, R2, R0 ;  /* 0x0000000209007224 */ /* 0x000fe200078e0200 */
[----:B------:R0:W-:Y:S04]  /*197e0*/  STL [R1+0x44], R5 ;  /* 0x0000440501007387 */ /* 0x0001e80000100800 */
[----:B------:R0:W-:Y:S01]  /*197f0*/  STL [R1+0x8], R0 ;  /* 0x0000080001007387 */ /* 0x0001e20000100800 */
[----:B------:R-:W-:Y:S01]  /*19800*/  @P3 LOP3.LUT R16, R16, 0x8, RZ, 0xfc, !PT ;  /* 0x0000000810103812 */ /* 0x000fe200078efcff */
[----:B------:R-:W-:-:S03]  /*19810*/  UMOV UR4, 0xffffffff ;  /* 0xffffffff00047882 */ /* 0x000fc60000000000 */
[----:B------:R-:W-:Y:S01]  /*19820*/  LOP3.LUT R16, R16, 0xfffffffb, RZ, 0xc0, !PT ;  /* 0xfffffffb10107812 */ /* 0x000fe200078ec0ff */
[----:B------:R-:W-:-:S03]  /*19830*/  IMAD.U32 R3, RZ, RZ, UR38 ;  /* 0x00000026ff037e24 */ /* 0x000fc6000f8e00ff */
[----:B------:R-:W-:Y:S01]  /*19840*/  @P2 LOP3.LUT R16, R16, 0x4, RZ, 0xfc, !PT ;  /* 0x0000000410102812 */ /* 0x000fe200078efcff */
[----:B0-----:R-:W-:Y:S06]  /*19850*/  BRA.DIV UR4, `(.L_x_1450) ;  /* 0x0000005604f47947 */ /* 0x001fec000b800000 */
.L_x_1558:
[----:B------:R-:W-:Y:S02]  /*19860*/  ISETP.NE.AND P0, PT, R3, 0x3, PT ;  /* 0x000000030300780c */ /* 0x000fe40003f05270 */
[----:B------:R-:W-:Y:S02]  /*19870*/  ISETP.GT.U32.AND P1, PT, R20, 0x3f, PT ;  /* 0x0000003f1400780c */ /* 0x000fe40003f24070 */
[----:B------:R-:W-:Y:S02]  /*19880*/  LOP3.LUT R16, R16, 0xffff7fff, RZ, 0xc0, !PT ;  /* 0xffff7fff10107812 */ /* 0x000fe400078ec0ff */
[----:B------:R-:W-:-:S07]  /*19890*/  LOP3.LUT R32, R5, R32, RZ, 0xfc, !PT ;  /* 0x0000002005207212 */ /* 0x000fce00078efcff */
[----:B------:R-:W-:-:S04]  /*198a0*/  @P0 LOP3.LUT R16, R16, 0x8000, RZ, 0xfc, !PT ;  /* 0x0000800010100812 */ /* 0x000fc800078efcff */
[----:B------:R-:W-:-:S04]  /*198b0*/  LOP3.LUT R16, R16, 0xfffffffe, RZ, 0xc0, !PT ;  /* 0xfffffffe10107812 */ /* 0x000fc800078ec0ff */
[----:B------:R-:W-:Y:S01]  /*198c0*/  @P1 LOP3.LUT R16, R16, 0x1, RZ, 0xfc, !PT ;  /* 0x0000000110101812 */ /* 0x000fe200078efcff */
[----:B------:R-:W-:Y:S06]  /*198d0*/  @!P0 BRA `(.L_x_1451) ;  /* 0x0000000000048947 */ /* 0x000fec0003800000 */
[----:B------:R-:W-:Y:S01]  /*198e0*/  BPT.TRAP 0x1 ;  /* 0x000000040000795c */ /* 0x000fe20000300000 */
.L_x_1451:
[----:B------:R-:W0:Y:S01]  /*198f0*/  S2R R0, SR_TID.X ;  /* 0x0000000000007919 */ /* 0x000e220000002100 */
[----:B------:R-:W-:Y:S01]  /*19900*/  BSSY B0, `(.L_x_1452) ;  /* 0x0000008000007945 */ /* 0x000fe20003800000 */
[----:B0-----:R-:W-:-:S04]  /*19910*/  LOP3.LUT R0, R0, 0x7f, RZ, 0xc0, !PT ;  /* 0x0000007f00007812 */ /* 0x001fc800078ec0ff */
[----:B------:R-:W-:-:S04]  /*19920*/  SHF.R.U32.HI R0, RZ, 0x3, R0 ;  /* 0x00000003ff007819 */ /* 0x000fc80000011600 */
[----:B------:R-:W-:Y:S01]  /*19930*/  IADD3 R31, -R0, R26, -R31 ;  /* 0x0000001a001f7210 */ /* 0x000fe20007ffe91f */
[----:B------:R-:W-:Y:S01]  /*19940*/  IMAD R26, R22, 0x8, R18 ;  /* 0x00000008161a7824 */ /* 0x000fe200078e0212 */
[----:B------:R-:W-:-:S04]  /*19950*/  SHF.L.U32 R0, R28, 0x1f, RZ ;  /* 0x0000001f1c007819 */ /* 0x000fc800000006ff */
[----:B------:R-:W0:Y:S02]  /*19960*/  SYNCS.PHASECHK.TRANS64.TRYWAIT P0, [R26+URZ+0x38840], R0 ;  /* 0x038840001a0075a7 */ /* 0x000e24000800017f */
[----:B0-----:R-:W-:Y:S05]  /*19970*/  @!P0 BRA `(.L_x_1453) ;  /* 0x0000005400e08947 */ /* 0x001fea0003800000 */
.L_x_1559:
[----:B------:R-:W-:Y:S05]  /*19980*/  BSYNC B0 ;  /* 0x0000000000007941 */ /* 0x000fea0003800000 */
.L_x_1452:
[----:B------:R-:W0:Y:S01]  /*19990*/  LDL R2, [R1+0x8] ;  /* 0x0000080001027983 */ /* 0x000e220000100800 */
[----:B------:R-:W-:Y:S01]  /*199a0*/  ULDC.64 UR4, c[0x0][0x300] ;  /* 0x0000c00000047ab9 */ /* 0x000fe20000000a00 */
[----:B------:R-:W-:Y:S02]  /*199b0*/  ULDC.64 UR6, c[0x0][0x2e8] ;  /* 0x0000ba0000067ab9 */ /* 0x000fe40000000a00 */
[----:B------:R-:W2:Y:S01]  /*199c0*/  LDL R4, [R1+0x4] ;  /* 0x0000040001047983 */ /* 0x000ea20000100800 */
[----:B------:R-:W-:Y:S01]  /*199d0*/  LOP3.LUT R16, R16, 0xfffffffd, RZ, 0xc0, !PT ;  /* 0xfffffffd10107812 */ /* 0x000fe200078ec0ff */
[----:B------:R-:W1:Y:S02]  /*199e0*/  S2R R7, SR_TID.X ;  /* 0x0000000000077919 */ /* 0x000e640000002100 */
[----:B-1----:R-:W-:-:S05]  /*199f0*/  IMAD.SHL.U32 R7, R7, 0x8, RZ ;  /* 0x0000000807077824 */ /* 0x002fca00078e00ff */
[----:B------:R-:W-:Y:S02]  /*19a00*/  LOP3.LUT R7, R7, 0x38, RZ, 0xc0, !PT ;  /* 0x0000003807077812 */ /* 0x000fe400078ec0ff */
[----:B0-----:R-:W-:Y:S02]  /*19a10*/  SHF.R.S32.HI R0, RZ, 0x1f, R2 ;  /* 0x0000001fff007819 */ /* 0x001fe40000011402 */
[----:B--2---:R-:W-:-:S03]  /*19a20*/  SHF.R.S32.HI R5, RZ, 0x1f, R4 ;  /* 0x0000001fff057819 */ /* 0x004fc60000011404 */
        /* <DEDUP_REMOVED lines=13> */
[----:B------:R-:W-:Y:S01]  /*19b00*/  IMAD.WIDE.U32 R2, R17, UR4, R2 ;  /* 0x0000000411027c25 */ /* 0x000fe2000f8e0002 */
        /* <DEDUP_REMOVED lines=41> */
.L_x_1569:
        /* <DEDUP_REMOVED lines=10> */
.L_x_1455:
        /* <DEDUP_REMOVED lines=11> */
.L_x_1456:
[----:B------:R1:W5:Y:S01]  /*19ef0*/  LDL.LU R0, [R1+0x18] ;  /* 0x0000180001007983 */ /* 0x0003620000300800 */
[----:B------:R1:W-:Y:S03]  /*19f00*/  SYNCS.ARRIVE.TRANS64.A1T0 RZ, [R26+URZ+0x38830], RZ ;  /* 0x038830ff1aff79a7 */ /* 0x0003e6000810003f */
[----:B0-----:R1:W5:Y:S02]  /*19f10*/  LDL R2, [R1] ;  /* 0x0000000001027983 */ /* 0x0013640000100800 */
[----:B------:R-:W-:Y:S05]  /*19f20*/  WARPSYNC.ALL ;  /* 0x0000000000007948 */ /* 0x000fea0003800000 */
[----:B------:R-:W-:Y:S01]  /*19f30*/  ULDC.64 UR4, c[0x0][0xaf8] ;  /* 0x0002be0000047ab9 */ /* 0x000fe20000000a00 */
[----:B------:R-:W-:Y:S01]  /*19f40*/  BSSY B6, `(.L_x_1457) ;  /* 0x000001d000067945 */ /* 0x000fe20003800000 */
[----:B------:R-:W-:Y:S01]  /*19f50*/  BAR.SYNC.DEFER_BLOCKING 0x8, 0x100 ;  /* 0x0204000000007b1d */ /* 0x000fe20000010000 */
[----:B------:R-:W-:-:S04]  /*19f60*/  ISETP.NE.U32.AND P0, PT, RZ, UR4, PT ;  /* 0x00000004ff007c0c */ /* 0x000fc8000bf05070 */
[----:B------:R-:W-:-:S04]  /*19f70*/  ISETP.NE.AND.EX P0, PT, RZ, UR5, PT, P0 ;  /* 0x00000005ff007c0c */ /* 0x000fc8000bf05300 */
[----:B------:R-:W-:-:S05]  /*19f80*/  SEL R4, R37, RZ, !P0 ;  /* 0x000000ff25047207 */ /* 0x000fca0004000000 */
[----:B------:R0:W-:Y:S01]  /*19f90*/  STL [R1+0xc], R4 ;  /* 0x00000c0401007387 */ /* 0x0001e20000100800 */
[----:B-----5:R-:W-:Y:S01]  /*19fa0*/  SEL R3, R0, RZ, !P0 ;  /* 0x000000ff00037207 */ /* 0x020fe20004000000 */
[----:B------:R-:W-:-:S04]  /*19fb0*/  VIADD R0, R18, 0x20400 ;  /* 0x0002040012007836 */ /* 0x000fc80000000000 */
[----:B------:R0:W-:Y:S01]  /*19fc0*/  STL [R1+0x24], R3 ;  /* 0x0000240301007387 */ /* 0x0001e20000100800 */
[----:B------:R-:W-:Y:S02]  /*19fd0*/  LOP3.LUT P0, RZ, R0, 0x3ff, RZ, 0xc0, !PT ;  /* 0x000003ff00ff7812 */ /* 0x000fe4000780c0ff */
[----:B------:R-:W-:-:S05]  /*19fe0*/  SHF.R.S32.HI R0, RZ, 0x1f, R2 ;  /* 0x0000001fff007819 */ /* 0x000fca0000011402 */
[----:B------:R0:W-:Y:S06]  /*19ff0*/  STL [R1+0x20], R0 ;  /* 0x0000200001007387 */ /* 0x0001ec0000100800 */
[----:B------:R-:W-:Y:S05]  /*1a000*/  @!P0 BRA `(.L_x_1458) ;  /* 0x0000000000408947 */ /* 0x000fea0003800000 */
[----:B------:R-:W-:Y:S01]  /*1a010*/  MOV R2, 0x0 ;  /* 0x0000000000027802 */ /* 0x000fe20000000f00 */
[----:B------:R-:W-:Y:S01]  /*1a020*/  ULDC.64 UR4, c[0x4][0x90] ;  /* 0x0100240000047ab9 */ /* 0x000fe20000000a00 */
[----:B------:R-:W-:Y:S01]  /*1a030*/  ULDC.64 UR6, c[0x4][0x98] ;  /* 0x0100260000067ab9 */ /* 0x000fe20000000a00 */
[----:B------:R-:W-:Y:S01]  /*1a040*/  ULDC.64 UR8, c[0x4][0x20] ;  /* 0x0100080000087ab9 */ /* 0x000fe20000000a00 */
[----:B0-----:R-:W-:Y:S02]  /*1a050*/  IMAD.U32 R4, RZ, RZ, UR4 ;  /* 0x00000004ff047e24 */ /* 0x001fe4000f8e00ff */
        /* <DEDUP_REMOVED lines=11> */
.L_x_1458:
[----:B------:R-:W-:Y:S05]  /*1a110*/  BSYNC B6 ;  /* 0x0000000000067941 */ /* 0x000fea0003800000 */
.L_x_1457:
[----:B------:R-:W2:Y:S01]  /*1a120*/  LDL R20, [R1+0x24] ;  /* 0x0000240001147983 */ /* 0x000ea20000100800 */
[----:B------:R-:W3:Y:S01]  /*1a130*/  LDC R6, c[0x0][0x448] ;  /* 0x00011200ff067b82 */ /* 0x000ee20000000800 */
[----:B------:R-:W-:Y:S02]  /*1a140*/  ULDC.64 UR4, c[0x0][0x298] ;  /* 0x0000a60000047ab9 */ /* 0x000fe40000000a00 */
[----:B0-----:R-:W4:Y:S04]  /*1a150*/  LDL R4, [R1+0x20] ;  /* 0x0000200001047983 */ /* 0x001f280000100800 */
[----:B------:R-:W4:Y:S04]  /*1a160*/  LDL R5, [R1] ;  /* 0x0000000001057983 */ /* 0x000f280000100800 */
[----:B------:R0:W5:Y:S01]  /*1a170*/  LDL R9, [R1+0x14] ;  /* 0x0000140001097983 */ /* 0x0001620000100800 */
[----:B------:R-:W1:Y:S01]  /*1a180*/  S2R R2, SR_TID.X ;  /* 0x0000000000027919 */ /* 0x000e620000002100 */
[----:B------:R-:W0:Y:S01]  /*1a190*/  S2R R0, SR_TID.X ;  /* 0x0000000000007919 */ /* 0x000e220000002100 */
[----:B---3--:R-:W-:-:S13]  /*1a1a0*/  ISETP.NE.AND P0, PT, R6, 0x1, PT ;  /* 0x000000010600780c */ /* 0x008fda0003f05270 */
[----:B------:R-:W3:Y:S01]  /*1a1b0*/  @P0 LDC R3, c[0x0][0x450] ;  /* 0x00011400ff030b82 */ /* 0x000ee20000000800 */
[----:B-1----:R-:W-:-:S04]  /*1a1c0*/  LOP3.LUT R2, R2, 0x7f, RZ, 0xc0, !PT ;  /* 0x0000007f02027812 */ /* 0x002fc800078ec0ff */
[----:B------:R-:W-:Y:S01]  /*1a1d0*/  SHF.R.U32.HI R2, RZ, 0x3, R2 ;  /* 0x00000003ff027819 */ /* 0x000fe20000011602 */
[----:B0-----:R-:W-:Y:S02]  /*1a1e0*/  IMAD.SHL.U32 R0, R0, 0x10, RZ ;  /* 0x0000001000007824 */ /* 0x001fe400078e00ff */
[----:B--2---:R-:W-:Y:S02]  /*1a1f0*/  IMAD.MOV.U32 R21, RZ, RZ, R20 ;  /* 0x000000ffff157224 */ /* 0x004fe400078e0014 */
[----:B------:R-:W2:Y:S01]  /*1a200*/  LDL R20, [R1+0xc] ;  /* 0x00000c0001147983 */ /* 0x000ea20000100800 */
[----:B------:R-:W-:Y:S02]  /*1a210*/  LOP3.LUT R0, R2, 0x70, R0, 0xf8, !PT ;  /* 0x0000007002007812 */ /* 0x000fe400078ef800 */
[----:B------:R-:W0:Y:S03]  /*1a220*/  @P0 LDC R2, c[0x0][0x44c] ;  /* 0x00011300ff020b82 */ /* 0x000e260000000800 */
[----:B------:R-:W-:-:S02]  /*1a230*/  IMAD R37, R25, 0x40, R0 ;  /* 0x0000004019257824 */ /* 0x000fc400078e0200 */
[----:B----4-:R-:W-:Y:S02]  /*1a240*/  IMAD R4, R4, UR4, RZ ;  /* 0x0000000404047c24 */ /* 0x010fe4000f8e02ff */
[----:B------:R-:W-:Y:S02]  /*1a250*/  IMAD.MOV.U32 R0, RZ, RZ, R37 ;  /* 0x000000ffff007224 */ /* 0x000fe400078e0025 */
[----:B------:R-:W-:Y:S02]  /*1a260*/  IMAD R4, R5, UR5, R4 ;  /* 0x0000000505047c24 */ /* 0x000fe4000f8e0204 */
[----:B0-----:R-:W-:-:S05]  /*1a270*/  @P0 IMAD.HI.U32 R2, R37, R2, RZ ;  /* 0x0000000225020227 */ /* 0x001fca00078e00ff */
[----:B---3--:R-:W-:Y:S01]  /*1a280*/  @P0 SHF.R.U32.HI R0, RZ, R3, R2 ;  /* 0x00000003ff000219 */ /* 0x008fe20000011602 */
[----:B------:R-:W-:Y:S01]  /*1a290*/  IMAD.WIDE.U32 R2, R5, UR4, RZ ;  /* 0x0000000405027c25 */ /* 0x000fe2000f8e00ff */
[----:B------:R-:W-:-:S03]  /*1a2a0*/  ULDC.64 UR4, c[0x0][0x2d8] ;  /* 0x0000b60000047ab9 */ /* 0x000fc60000000a00 */
[----:B------:R-:W-:Y:S02]  /*1a2b0*/  IMAD.IADD R3, R3, 0x1, R4 ;  /* 0x0000000103037824 */ /* 0x000fe400078e0204 */
[----:B------:R-:W-:-:S04]  /*1a2c0*/  IMAD.WIDE.U32 R2, R17, UR4, R2 ;  /* 0x0000000411027c25 */ /* 0x000fc8000f8e0002 */
[----:B------:R-:W-:Y:S01]  /*1a2d0*/  IMAD R3, R17, UR5, R3 ;  /* 0x0000000511037c24 */ /* 0x000fe2000f8e0203 */
[----:B------:R-:W-:Y:S02]  /*1a2e0*/  ULDC.64 UR4, c[0x0][0x2e0] ;  /* 0x0000b80000047ab9 */ /* 0x000fe40000000a00 */
[----:B------:R-:W-:Y:S01]  /*1a2f0*/  IMAD R4, R21, UR4, RZ ;  /* 0x0000000415047c24 */ /* 0x000fe2000f8e02ff */
[----:B------:R-:W0:Y:S02]  /*1a300*/  S2R R7, SR_TID.X ;  /* 0x0000000000077919 */ /* 0x000e240000002100 */
[----:B0-----:R-:W-:-:S05]  /*1a310*/  IMAD.SHL.U32 R7, R7, 0x8, RZ ;  /* 0x0000000807077824 */ /* 0x001fca00078e00ff */
[----:B------:R-:W-:Y:S01]  /*1a320*/  LOP3.LUT R7, R7, 0x38, RZ, 0xc0, !PT ;  /* 0x0000003807077812 */ /* 0x000fe200078ec0ff */
[C---:B--2---:R-:W-:Y:S02]  /*1a330*/  IMAD R4, R20.reuse, UR5, R4 ;  /* 0x0000000514047c24 */ /* 0x044fe4000f8e0204 */
[----:B------:R-:W-:Y:S01]  /*1a340*/  IMAD.WIDE.U32 R2, R20, UR4, R2 ;  /* 0x0000000414027c25 */ /* 0x000fe2000f8e0002 */
        /* <DEDUP_REMOVED lines=26> */
[----:B-----5:R-:W-:Y:S02]  /*1a4f0*/  IMAD R3, R9, R6, RZ ;  /* 0x0000000609037224 */ /* 0x020fe400078e02ff */
[----:B------:R-:W-:Y:S01]  /*1a500*/  IMAD R25, R25, 0x40, R8 ;  /* 0x0000004019197824 */ /* 0x000fe200078e0208 */
[----:B------:R-:W1:Y:S03]  /*1a510*/  SHFL.IDX PT, R5, R2, RZ, 0x181f ;  /* 0x00181fff02057589 */ /* 0x000e6600000e0000 */
[C---:B------:R-:W-:Y:S01]  /*1a520*/  VIADD R6, R25.reuse, 0x10 ;  /* 0x0000001019067836 */ /* 0x040fe20000000000 */
[C---:B------:R-:W-:Y:S01]  /*1a530*/  ISETP.GE.AND P0, PT, R25.reuse, R3, PT ;  /* 0x000000031900720c */ /* 0x040fe20003f06270 */
[----:B------:R-:W-:-:S03]  /*1a540*/  VIADD R8, R25, 0x20 ;  /* 0x0000002019087836 */ /* 0x000fc60000000000 */
[----:B------:R-:W-:Y:S04]  /*1a550*/  STL [R1+0x18], R6 ;  /* 0x0000180601007387 */ /* 0x000fe80000100800 */
[----:B------:R-:W-:Y:S05]  /*1a560*/  STL [R1+0x1c], R8 ;  /* 0x00001c0801007387 */ /* 0x000fea0000100800 */
[----:B0-----:R-:W-:-:S05]  /*1a570*/  @!P0 LEA R4, P2, R7, R4, 0x1 ;  /* 0x0000000407048211 */ /* 0x001fca00078408ff */
[----:B-1----:R-:W-:-:S05]  /*1a580*/  @!P0 IMAD.X R5, RZ, RZ, R5, P2 ;  /* 0x000000ffff058224 */ /* 0x002fca00010e0605 */
[----:B------:R-:W-:Y:S01]  /*1a590*/  @!PT LDS RZ, [RZ] ;  /* 0x00000000fffff984 */ /* 0x000fe20000000800 */
[----:B------:R0:W-:Y:S01]  /*1a5a0*/  @!P0 LDGSTS.E.BYPASS.LTC128B.128 [R23+0x20400], desc[UR42][R4.64], !P1 ;  /* 0x2040000004178fae */ /* 0x0001e2000c901d6a */
[----:B------:R-:W-:-:S03]  /*1a5b0*/  ISETP.GE.AND P0, PT, R6, R3, PT ;  /* 0x000000030600720c */ /* 0x000fc60003f06270 */
[----:B------:R-:W-:Y:S04]  /*1a5c0*/  SHFL.IDX PT, R6, R2, 0x2, 0x181f ;  /* 0x00581f0002067f89 */ /* 0x000fe800000e0000 */
[----:B0-----:R-:W0:Y:S04]  /*1a5d0*/  SHFL.IDX PT, R5, R0, 0x1, 0x181f ;  /* 0x00381f0000057f89 */ /* 0x001e2800000e0000 */
[----:B------:R-:W1:Y:S02]  /*1a5e0*/  SHFL.IDX PT, R4, R2, 0x1, 0x181f ;  /* 0x00381f0002047f89 */ /* 0x000e6400000e0000 */
[----:B0-----:R-:W-:-:S05]  /*1a5f0*/  @!P0 LEA R5, P2, R7, R5, 0x1 ;  /* 0x0000000507058211 */ /* 0x001fca00078408ff */
[----:B-1----:R-:W-:-:S05]  /*1a600*/  @!P0 IMAD.X R4, RZ, RZ, R4, P2 ;  /* 0x000000ffff048224 */ /* 0x002fca00010e0604 */
[----:B------:R-:W-:-:S04]  /*1a610*/  @!P0 LOP3.LUT R5, R5, R4, RZ, 0x3c, !PT ;  /* 0x0000000405058212 */ /* 0x000fc800078e3cff */
[----:B------:R-:W-:-:S04]  /*1a620*/  @!P0 LOP3.LUT R4, R5, R4, RZ, 0x3c, !PT ;  /* 0x0000000405048212 */ /* 0x000fc800078e3cff */
[----:B------:R-:W-:-:S05]  /*1a630*/  @!P0 LOP3.LUT R5, R5, R4, RZ, 0x3c, !PT ;  /* 0x0000000405058212 */ /* 0x000fca00078e3cff */
[----:B------:R0:W-:Y:S01]  /*1a640*/  @!P0 LDGSTS.E.BYPASS.LTC128B.128 [R23+0x20c00], desc[UR42][R4.64], !P1 ;  /* 0x20c0000004178fae */ /* 0x0001e2000c901d6a */
[----:B------:R-:W-:-:S03]  /*1a650*/  ISETP.GE.AND P0, PT, R8, R3, PT ;  /* 0x000000030800720c */ /* 0x000fc60003f06270 */
[----:B0-----:R-:W0:Y:S04]  /*1a660*/  SHFL.IDX PT, R4, R0, 0x2, 0x181f ;  /* 0x00581f0000047f89 */ /* 0x001e2800000e0000 */
[----:B------:R-:W1:Y:S06]  /*1a670*/  SHFL.IDX PT, R0, R0, 0x3, 0x181f ;  /* 0x00781f0000007f89 */ /* 0x000e6c00000e0000 */
[----:B0-----:R-:W-:-:S05]  /*1a680*/  @!P0 LEA R5, P2, R7, R4, 0x1 ;  /* 0x0000000407058211 */ /* 0x001fca00078408ff */
[----:B------:R-:W-:-:S05]  /*1a690*/  @!P0 IMAD.X R4, RZ, RZ, R6, P2 ;  /* 0x000000ffff048224 */ /* 0x000fca00010e0606 */
[----:B------:R-:W-:-:S04]  /*1a6a0*/  @!P0 LOP3.LUT R5, R5, R4, RZ, 0x3c, !PT ;  /* 0x0000000405058212 */ /* 0x000fc800078e3cff */
[----:B------:R-:W-:-:S04]  /*1a6b0*/  @!P0 LOP3.LUT R4, R5, R4, RZ, 0x3c, !PT ;  /* 0x0000000405048212 */ /* 0x000fc800078e3cff */
[----:B------:R-:W-:-:S05]  /*1a6c0*/  @!P0 LOP3.LUT R5, R5, R4, RZ, 0x3c, !PT ;  /* 0x0000000405058212 */ /* 0x000fca00078e3cff */
[----:B------:R0:W-:Y:S04]  /*1a6d0*/  @!P0 LDGSTS.E.BYPASS.LTC128B.128 [R23+0x21400], desc[UR42][R4.64], !P1 ;  /* 0x2140000004178fae */ /* 0x0001e8000c901d6a */
[----:B01----:R0:W2:Y:S02]  /*1a6e0*/  SHFL.IDX PT, R4, R2, 0x3, 0x181f ;  /* 0x00781f0002047f89 */ /* 0x0030a400000e0000 */
.L_x_1578:
[----:B0-----:R-:W-:-:S05]  /*1a6f0*/  VIADD R2, R25, 0x30 ;  /* 0x0000003019027836 */ /* 0x001fca0000000000 */
[----:B------:R-:W-:Y:S01]  /*1a700*/  ISETP.GE.AND P0, PT, R2, R3, PT ;  /* 0x000000030200720c */ /* 0x000fe20003f06270 */
[----:B------:R0:W-:-:S12]  /*1a710*/  STL [R1+0x2c], R2 ;  /* 0x00002c0201007387 */ /* 0x0001d80000100800 */
[----:B0-----:R-:W-:-:S05]  /*1a720*/  @!P0 LEA R2, P2, R7, R0, 0x1 ;  /* 0x0000000007028211 */ /* 0x001fca00078408ff */
[----:B--2---:R-:W-:-:S05]  /*1a730*/  @!P0 IMAD.X R3, RZ, RZ, R4, P2 ;  /* 0x000000ffff038224 */ /* 0x004fca00010e0604 */
[----:B------:R-:W-:Y:S01]  /*1a740*/  @!PT LDS RZ, [RZ] ;  /* 0x00000000fffff984 */ /* 0x000fe20000000800 */
[----:B------:R-:W-:Y:S01]  /*1a750*/  @!PT LDS RZ, [RZ] ;  /* 0x00000000fffff984 */ /* 0x000fe20000000800 */
[----:B------:R-:W-:Y:S01]  /*1a760*/  @!PT LDS RZ, [RZ] ;  /* 0x00000000fffff984 */ /* 0x000fe20000000800 */
[----:B------:R0:W-:Y:S01]  /*1a770*/  @!P0 LDGSTS.E.BYPASS.LTC128B.128 [R23+0x21c00], desc[UR42][R2.64], !P1 ;  /* 0x21c0000002178fae */ /* 0x0001e2000c901d6a */
[----:B------:R-:W-:Y:S01]  /*1a780*/  PLOP3.LUT P0, PT, PT, PT, PT, 0x80, 0x0 ;  /* 0x000000000000781c */ /* 0x000fe20003f0f070 */
[----:B------:R-:W-:-:S12]  /*1a790*/  NOP ;  /* 0x0000000000007918 */ /* 0x000fd80000000000 */
.L_x_1460:
        /* <DEDUP_REMOVED lines=28> */
.L_x_1462:
[----:B------:R-:W-:Y:S05]  /*1a960*/  BSYNC B6 ;  /* 0x0000000000067941 */ /* 0x000fea0003800000 */
.L_x_1461:
[----:B------:R-:W2:Y:S01]  /*1a970*/  LDL.LU R0, [R1+0x20] ;  /* 0x0000200001007983 */ /* 0x000ea20000300800 */
[----:B------:R-:W1:Y:S01]  /*1a980*/  LDC R7, c[0x0][0x448] ;  /* 0x00011200ff077b82 */ /* 0x000e620000000800 */
[----:B------:R-:W-:Y:S02]  /*1a990*/  ULDC.64 UR4, c[0x0][0x398] ;  /* 0x0000e60000047ab9 */ /* 0x000fe40000000a00 */
[----:B0-----:R-:W3:Y:S04]  /*1a9a0*/  LDL.LU R2, [R1] ;  /* 0x0000000001027983 */ /* 0x001ee80000300800 */
[----:B------:R-:W4:Y:S04]  /*1a9b0*/  LDL.LU R21, [R1+0x24] ;  /* 0x0000240001157983 */ /* 0x000f280000300800 */
[----:B------:R-:W5:Y:S01]  /*1a9c0*/  LDL.LU R20, [R1+0xc] ;  /* 0x00000c0001147983 */ /* 0x000f620000300800 */
[----:B------:R-:W-:Y:S01]  /*1a9d0*/  IMAD.MOV.U32 R4, RZ, RZ, R37 ;  /* 0x000000ffff047224 */ /* 0x000fe200078e0025 */
[----:B------:R-:W-:Y:S01]  /*1a9e0*/  LOP3.LUT R16, R16, 0xfffffbff, RZ, 0xc0, !PT ;  /* 0xfffffbff10107812 */ /* 0x000fe200078ec0ff */
[----:B------:R-:W0:Y:S01]  /*1a9f0*/  S2R R9, SR_TID.X ;  /* 0x0000000000097919 */ /* 0x000e220000002100 */
[----:B-1----:R-:W-:-:S13]  /*1aa00*/  ISETP.NE.AND P0, PT, R7, 0x1, PT ;  /* 0x000000010700780c */ /* 0x002fda0003f05270 */
[----:B------:R-:W1:Y:S01]  /*1aa10*/  @P0 LDC R5, c[0x0][0x450] ;  /* 0x00011400ff050b82 */ /* 0x000e620000000800 */
[----:B0-----:R-:W-:-:S05]  /*1aa20*/  IMAD.SHL.U32 R9, R9, 0x8, RZ ;  /* 0x0000000809097824 */ /* 0x001fca00078e00ff */
[----:B------:R-:W-:-:S04]  /*1aa30*/  LOP3.LUT R9, R9, 0x38, RZ, 0xc0, !PT ;  /* 0x0000003809097812 */ /* 0x000fc800078ec0ff */
[----:B------:R-:W-:Y:S01]  /*1aa40*/  LOP3.LUT R9, R9, 0xc0, RZ, 0xfc, !PT ;  /* 0x000000c009097812 */ /* 0x000fe200078efcff */
[----:B--2---:R-:W-:-:S04]  /*1aa50*/  IMAD R0, R0, UR4, RZ ;  /* 0x0000000400007c24 */ /* 0x004fc8000f8e02ff */
[C---:B---3--:R-:W-:Y:S02]  /*1aa60*/  IMAD R0, R2.reuse, UR5, R0 ;  /* 0x0000000502007c24 */ /* 0x048fe4000f8e0200 */
[----:B------:R-:W-:Y:S01]  /*1aa70*/  IMAD.WIDE.U32 R2, R2, UR4, RZ ;  /* 0x0000000402027c25 */ /* 0x000fe2000f8e00ff */
[----:B------:R-:W-:-:S03]  /*1aa80*/  ULDC.64 UR4, c[0x0][0x3d8] ;  /* 0x0000f60000047ab9 */ /* 0x000fc60000000a00 */
[----:B------:R-:W-:Y:S02]  /*1aa90*/  IMAD.IADD R3, R3, 0x1, R0 ;  /* 0x0000000103037824 */ /* 0x000fe400078e0200 */
[----:B------:R-:W-:-:S04]  /*1aaa0*/  IMAD.WIDE.U32 R2, R17, UR4, R2 ;  /* 0x0000000411027c25 */ /* 0x000fc8000f8e0002 */
[----:B------:R-:W-:Y:S01]  /*1aab0*/  IMAD R3, R17, UR5, R3 ;  /* 0x0000000511037c24 */ /* 0x000fe2000f8e0203 */
[----:B------:R-:W-:Y:S02]  /*1aac0*/  ULDC.64 UR4, c[0x0][0x3e0] ;  /* 0x0000f80000047ab9 */ /* 0x000fe40000000a00 */
[----:B----4-:R-:W-:Y:S02]  /*1aad0*/  IMAD R0, R21, UR4, RZ ;  /* 0x0000000415007c24 */ /* 0x010fe4000f8e02ff */
[C---:B-----5:R-:W-:Y:S01]  /*1aae0*/  IMAD.WIDE.U32 R2, R20.reuse, UR4, R2 ;  /* 0x0000000414027c25 */ /* 0x060fe2000f8e0002 */
[----:B------:R-:W0:Y:S03]  /*1aaf0*/  S2R R21, SR_TID.X ;  /* 0x0000000000157919 */ /* 0x000e260000002100 */
[----:B------:R-:W-:Y:S01]  /*1ab00*/  IMAD R0, R20, UR5, R0 ;  /* 0x0000000514007c24 */ /* 0x000fe2000f8e0200 */
[----:B------:R-:W-:Y:S01]  /*1ab10*/  ULDC.64 UR4, c[0x0][0x3d0] ;  /* 0x0000f40000047ab9 */ /* 0x000fe20000000a00 */
[----:B------:R-:W2:Y:S02]  /*1ab20*/  S2R R20, SR_TID.X ;  /* 0x0000000000147919 */ /* 0x000ea40000002100 */
[----:B------:R-:W-:-:S02]  /*1ab30*/  IMAD.IADD R3, R3, 0x1, R0 ;  /* 0x0000000103037824 */ /* 0x000fc400078e0200 */
[----:B------:R-:W3:Y:S01]  /*1ab40*/  @P0 LDC R0, c[0x0][0x44c] ;  /* 0x00011300ff000b82 */ /* 0x000ee20000000800 */
[----:B0-----:R-:W-:Y:S02]  /*1ab50*/  IMAD.SHL.U32 R21, R21, 0x8, RZ ;  /* 0x0000000815157824 */ /* 0x001fe400078e00ff */
[----:B---3--:R-:W-:-:S03]  /*1ab60*/  @P0 IMAD.HI.U32 R0, R37, R0, RZ ;  /* 0x0000000025000227 */ /* 0x008fc600078e00ff */
[----:B------:R-:W-:Y:S01]  /*1ab70*/  LOP3.LUT R21, R21, 0x38, RZ, 0xc0, !PT ;  /* 0x0000003815157812 */ /* 0x000fe200078ec0ff */
[----:B--2---:R-:W-:Y:S01]  /*1ab80*/  IMAD.SHL.U32 R20, R20, 0x8, RZ ;  /* 0x0000000814147824 */ /* 0x004fe200078e00ff */
[----:B-1----:R-:W-:Y:S02]  /*1ab90*/  @P0 SHF.R.U32.HI R4, RZ, R5, R0 ;  /* 0x00000005ff040219 */ /* 0x002fe40000011600 */
[----:B------:R-:W-:Y:S02]  /*1aba0*/  LOP3.LUT R8, R21, 0x80, RZ, 0xfc, !PT ;  /* 0x0000008015087812 */ /* 0x000fe400078efcff */
[--C-:B------:R-:W-:Y:S01]  /*1abb0*/  SHF.R.S32.HI R5, RZ, 0x1f, R4.reuse ;  /* 0x0000001fff057819 */ /* 0x100fe20000011404 */
[----:B------:R-:W-:Y:S01]  /*1abc0*/  IMAD.MOV R0, RZ, RZ, -R4 ;  /* 0x000000ffff007224 */ /* 0x000fe200078e0a04 */
[----:B------:R-:W0:Y:S01]  /*1abd0*/  S2R R21, SR_TID.X ;  /* 0x0000000000157919 */ /* 0x000e220000002100 */
[----:B------:R-:W-:Y:S01]  /*1abe0*/  IMAD.WIDE.U32 R2, R4, UR4, R2 ;  /* 0x0000000404027c25 */ /* 0x000fe2000f8e0002 */
[----:B------:R-:W-:-:S03]  /*1abf0*/  LOP3.LUT R20, R20, 0x38, RZ, 0xc0, !PT ;  /* 0x0000003814147812 */ /* 0x000fc600078ec0ff */
[----:B------:R-:W-:Y:S02]  /*1ac00*/  IMAD R0, R7, R0, R37 ;  /* 0x0000000007007224 */ /* 0x000fe400078e0225 */
        /* <DEDUP_REMOVED lines=14> */
[----:B0-----:R-:W-:Y:S01]  /*1acf0*/  IMAD.SHL.U32 R21, R21, 0x8, RZ ;  /* 0x0000000815157824 */ /* 0x001fe200078e00ff */
[----:B------:R-:W-:-:S02]  /*1ad00*/  ISETP.GE.AND P0, PT, R8, UR4, PT ;  /* 0x0000000408007c0c */ /* 0x000fc4000bf06270 */
[----:B------:R-:W0:Y:S01]  /*1ad10*/  S2R R8, SR_TID.X ;  /* 0x0000000000087919 */ /* 0x000e220000002100 */
[----:B------:R-:W-:Y:S02]  /*1ad20*/  SEL R2, RZ, 0x1, P1 ;  /* 0x00000001ff027807 */ /* 0x000fe40000800000 */
[----:B------:R-:W-:Y:S02]  /*1ad30*/  LOP3.LUT R21, R21, 0x38, RZ, 0xc0, !PT ;  /* 0x0000003815157812 */ /* 0x000fe400078ec0ff */
[----:B------:R-:W-:Y:S02]  /*1ad40*/  SEL R3, RZ, 0x4, P0 ;  /* 0x00000004ff037807 */ /* 0x000fe40000000000 */
[----:B------:R-:W-:Y:S02]  /*1ad50*/  @P1 LOP3.LUT R16, R16, 0x400, RZ, 0xfc, !PT ;  /* 0x0000040010101812 */ /* 0x000fe400078efcff */
[----:B------:R-:W-:Y:S02]  /*1ad60*/  ISETP.GE.AND P5, PT, R9, UR4, PT ;  /* 0x0000000409007c0c */ /* 0x000fe4000bfa6270 */
[----:B------:R-:W-:-:S04]  /*1ad70*/  LOP3.LUT R16, R16, 0xfffffeff, RZ, 0xc0, !PT ;  /* 0xfffffeff10107812 */ /* 0x000fc800078ec0ff */
[----:B------:R-:W-:-:S04]  /*1ad80*/  @P0 LOP3.LUT R16, R16, 0x100, RZ, 0xfc, !PT ;  /* 0x0000010010100812 */ /* 0x000fc800078efcff */
[----:B------:R-:W-:Y:S01]  /*1ad90*/  LOP3.LUT R16, R16, 0xfffffdff, RZ, 0xc0, !PT ;  /* 0xfffffdff10107812 */ /* 0x000fe200078ec0ff */
[----:B0-----:R-:W-:-:S05]  /*1ada0*/  IMAD.SHL.U32 R8, R8, 0x8, RZ ;  /* 0x0000000808087824 */ /* 0x001fca00078e00ff */
[----:B------:R-:W-:-:S04]  /*1adb0*/  LOP3.LUT R8, R8, 0x38, RZ, 0xc0, !PT ;  /* 0x0000003808087812 */ /* 0x000fc800078ec0ff */
[----:B------:R-:W-:-:S04]  /*1adc0*/  LOP3.LUT R8, R8, 0x40, RZ, 0xfc, !PT ;  /* 0x0000004008087812 */ /* 0x000fc800078efcff */
[----:B------:R-:W-:Y:S02]  /*1add0*/  ISETP.GE.AND P0, PT, R8, UR4, PT ;  /* 0x0000000408007c0c */ /* 0x000fe4000bf06270 */
[----:B------:R-:W-:Y:S02]  /*1ade0*/  LOP3.LUT R8, R21, 0x100, RZ, 0xfc, !PT ;  /* 0x0000010015087812 */ /* 0x000fe400078efcff */
[----:B------:R-:W0:Y:S01]  /*1adf0*/  S2R R21, SR_TID.X ;  /* 0x0000000000157919 */ /* 0x000e220000002100 */
[----:B------:R-:W-:Y:S02]  /*1ae00*/  SEL R4, RZ, 0x2, P0 ;  /* 0x00000002ff047807 */ /* 0x000fe40000000000 */
[----:B------:R-:W-:Y:S02]  /*1ae10*/  ISETP.GE.AND P4, PT, R8, UR4, PT ;  /* 0x0000000408007c0c */ /* 0x000fe4000bf86270 */
[----:B------:R-:W1:Y:S01]  /*1ae20*/  S2R R8, SR_TID.X ;  /* 0x0000000000087919 */ /* 0x000e620000002100 */
[----:B------:R-:W-:-:S02]  /*1ae30*/  IADD3 R2, R3, R4, R2 ;  /* 0x0000000403027210 */ /* 0x000fc40007ffe002 */
[----:B------:R-:W-:Y:S02]  /*1ae40*/  SEL R3, RZ, 0x10, P4 ;  /* 0x00000010ff037807 */ /* 0x000fe40002000000 */
[----:B------:R-:W-:Y:S02]  /*1ae50*/  @P0 LOP3.LUT R16, R16, 0x200, RZ, 0xfc, !PT ;  /* 0x0000020010100812 */ /* 0x000fe400078efcff */
[----:B------:R-:W-:-:S04]  /*1ae60*/  SEL R4, RZ, 0x8, P5 ;  /* 0x00000008ff047807 */ /* 0x000fc80002800000 */
[----:B------:R-:W-:Y:S01]  /*1ae70*/  IADD3 R4, R3, R2, R4 ;  /* 0x0000000203047210 */ /* 0x000fe20007ffe004 */
[----:B0-----:R-:W-:Y:S02]  /*1ae80*/  IMAD.SHL.U32 R21, R21, 0x8, RZ ;  /* 0x0000000815157824 */ /* 0x001fe400078e00ff */
[----:B-1----:R-:W-:-:S03]  /*1ae90*/  IMAD.SHL.U32 R8, R8, 0x8, RZ ;  /* 0x0000000808087824 */ /* 0x002fc600078e00ff */
[----:B------:R-:W-:Y:S02]  /*1aea0*/  LOP3.LUT R21, R21, 0x38, RZ, 0xc0, !PT ;  /* 0x0000003815157812 */ /* 0x000fe400078ec0ff */
[----:B------:R-:W-:Y:S02]  /*1aeb0*/  LOP3.LUT R8, R8, 0x38, RZ, 0xc0, !PT ;  /* 0x0000003808087812 */ /* 0x000fe400078ec0ff */
[----:B------:R-:W-:Y:S02]  /*1aec0*/  LOP3.LUT R9, R21, 0x140, RZ, 0xfc, !PT ;  /* 0x0000014015097812 */ /* 0x000fe400078efcff */
[----:B------:R-:W-:Y:S02]  /*1aed0*/  LOP3.LUT R8, R8, 0x180, RZ, 0xfc, !PT ;  /* 0x0000018008087812 */ /* 0x000fe400078efcff */
[----:B------:R-:W-:Y:S02]  /*1aee0*/  ISETP.GE.AND P3, PT, R9, UR4, PT ;  /* 0x0000000409007c0c */ /* 0x000fe4000bf66270 */
[----:B------:R-:W-:-:S02]  /*1aef0*/  ISETP.GE.AND P0, PT, R8, UR4, PT ;  /* 0x0000000408007c0c */ /* 0x000fc4000bf06270 */
[----:B------:R-:W-:Y:S02]  /*1af00*/  LOP3.LUT R8, R21, 0x1c0, RZ, 0xfc, !PT ;  /* 0x000001c015087812 */ /* 0x000fe400078efcff */
[----:B------:R-:W-:Y:S02]  /*1af10*/  SEL R2, RZ, 0x40, P0 ;  /* 0x00000040ff027807 */ /* 0x000fe40000000000 */
[----:B------:R-:W-:Y:S02]  /*1af20*/  SEL R3, RZ, 0x20, P3 ;  /* 0x00000020ff037807 */ /* 0x000fe40001800000 */
[----:B------:R-:W-:Y:S01]  /*1af30*/  ISETP.GE.AND P0, PT, R8, UR4, PT ;  /* 0x0000000408007c0c */ /* 0x000fe2000bf06270 */
[----:B------:R-:W-:Y:S01]  /*1af40*/  UMOV UR4, 0xffffffff ;  /* 0xffffffff00047882 */ /* 0x000fe20000000000 */
[----:B------:R-:W-:Y:S02]  /*1af50*/  IADD3 R4, R2, R4, R3 ;  /* 0x0000000402047210 */ /* 0x000fe40007ffe003 */
[----:B------:R-:W-:-:S05]  /*1af60*/  SEL R5, RZ, 0x80, P0 ;  /* 0x00000080ff057807 */ /* 0x000fca0000000000 */
[----:B------:R-:W-:Y:S01]  /*1af70*/  IMAD.IADD R5, R4, 0x1, R5 ;  /* 0x0000000104057824 */ /* 0x000fe200078e0205 */
[----:B------:R-:W-:Y:S06]  /*1af80*/  BRA.DIV UR4, `(.L_x_1463) ;  /* 0x0000004e04007947 */ /* 0x000fec000b800000 */
[----:B------:R-:W2:Y:S04]  /*1af90*/  LDL.LU R3, [R1+0x14] ;  /* 0x0000140001037983 */ /* 0x000ea80000300800 */
[----:B------:R-:W3:Y:S04]  /*1afa0*/  LDL.LU R2, [R1+0x1c] ;  /* 0x00001c0001027983 */ /* 0x000ee80000300800 */
[----:B------:R-:W4:Y:S01]  /*1afb0*/  LDL.LU R8, [R1+0x18] ;  /* 0x0000180001087983 */ /* 0x000f220000300800 */
[----:B------:R-:W-:-:S03]  /*1afc0*/  LOP3.LUT R16, R16, 0xffbfffff, RZ, 0xc0, !PT ;  /* 0xffbfffff10107812 */ /* 0x000fc600078ec0ff */
[----:B------:R-:W-:Y:S01]  /*1afd0*/  SHFL.IDX PT, R14, R0, 0x2, 0x181f ;  /* 0x00581f00000e7f89 */ /* 0x000fe200000e0000 */
[----:B------:R-:W-:-:S04]  /*1afe0*/  @P4 LOP3.LUT R16, R16, 0x400000, RZ, 0xfc, !PT ;  /* 0x0040000010104812 */ /* 0x000fc800078efcff */
[C---:B------:R-:W-:Y:S02]  /*1aff0*/  LOP3.LUT P4, RZ, R16.reuse, 0x400, RZ, 0xc0, !PT ;  /* 0x0000040010ff7812 */ /* 0x040fe4000788c0ff */
[----:B------:R-:W-:-:S04]  /*1b000*/  LOP3.LUT R16, R16, 0xffdfffff, RZ, 0xc0, !PT ;  /* 0xffdfffff10107812 */ /* 0x000fc800078ec0ff */
[----:B------:R-:W-:-:S04]  /*1b010*/  @P3 LOP3.LUT R16, R16, 0x200000, RZ, 0xfc, !PT ;  /* 0x0020000010103812 */ /* 0x000fc800078efcff */
[----:B------:R-:W-:Y:S01]  /*1b020*/  LOP3.LUT P3, RZ, R16, 0x200, RZ, 0xc0, !PT ;  /* 0x0000020010ff7812 */ /* 0x000fe2000786c0ff */
[----:B--2---:R-:W-:Y:S02]  /*1b030*/  IMAD R7, R3, R7, RZ ;  /* 0x0000000703077224 */ /* 0x004fe400078e02ff */
[----:B------:R-:W0:Y:S01]  /*1b040*/  SHFL.IDX PT, R3, R0, RZ, 0x181f ;  /* 0x00181fff00037589 */ /* 0x000e2200000e0000 */
[----:B---3--:R-:W-:Y:S02]  /*1b050*/  IMAD.MOV.U32 R9, RZ, RZ, R2 ;  /* 0x000000ffff097224 */ /* 0x008fe400078e0002 */
[----:B------:R-:W-:-:S13]  /*1b060*/  ISETP.GE.AND P0, PT, R25, R7, PT ;  /* 0x000000071900720c */ /* 0x000fda0003f06270 */
[----:B------:R-:W-:-:S04]  /*1b070*/  @!P0 LOP3.LUT R2, R4, 0x40, RZ, 0xc0, !PT ;  /* 0x0000004004028812 */ /* 0x000fc800078ec0ff */
[----:B------:R-:W-:-:S04]  /*1b080*/  @!P0 SHF.R.U32.HI R2, RZ, 0x2, R2 ;  /* 0x00000002ff028819 */ /* 0x000fc80000011602 */
[----:B------:R-:W-:Y:S02]  /*1b090*/  @!P0 ISETP.NE.U32.AND P2, PT, R2, RZ, PT ;  /* 0x000000ff0200820c */ /* 0x000fe40003f45070 */
[----:B------:R-:W-:Y:S02]  /*1b0a0*/  @!P0 LOP3.LUT R2, R5, 0x80, RZ, 0xc0, !PT ;  /* 0x0000008005028812 */ /* 0x000fe400078ec0ff */
[----:B0-----:R-:W-:Y:S02]  /*1b0b0*/  @!P0 LEA R3, P6, R20, R3, 0x1 ;  /* 0x0000000314038211 */ /* 0x001fe400078c08ff */
[----:B------:R-:W-:-:S04]  /*1b0c0*/  @!P0 SHF.R.U32.HI R2, RZ, 0x3, R2 ;  /* 0x00000003ff028819 */ /* 0x000fc80000011602 */
[----:B------:R-:W-:Y:S02]  /*1b0d0*/  @!P0 ISETP.NE.U32.AND P1, PT, R2, RZ, PT ;  /* 0x000000ff0200820c */ /* 0x000fe40003f25070 */
[----:B------:R-:W0:Y:S02]  /*1b0e0*/  SHFL.IDX PT, R2, R6, RZ, 0x181f ;  /* 0x00181fff06027589 */ /* 0x000e2400000e0000 */
[----:B0-----:R-:W-:Y:S01]  /*1b0f0*/  @!P0 IMAD.X R2, RZ, RZ, R2, P6 ;  /* 0x000000ffff028224 */ /* 0x001fe200030e0602 */
[----:B------:R-:W-:-:S04]  /*1b100*/  LOP3.LUT P6, RZ, R16, 0x100, RZ, 0xc0, !PT ;  /* 0x0000010010ff7812 */ /* 0x000fc800078cc0ff */
[----:B------:R-:W-:-:S04]  /*1b110*/  @!P0 LOP3.LUT R3, R3, R2, RZ, 0x3c, !PT ;  /* 0x0000000203038212 */ /* 0x000fc800078e3cff */
[----:B------:R-:W-:-:S04]  /*1b120*/  @!P0 LOP3.LUT R2, R3, R2, RZ, 0x3c, !PT ;  /* 0x0000000203028212 */ /* 0x000fc800078e3cff */
[----:B------:R-:W-:-:S05]  /*1b130*/  @!P0 LOP3.LUT R3, R3, R2, RZ, 0x3c, !PT ;  /* 0x0000000203038212 */ /* 0x000fca00078e3cff */
[----:B------:R-:W-:Y:S01]  /*1b140*/  @!P0 LDGSTS.E.BYPASS.LTC128B.128 [R23+0x26400], desc[UR42][R2.64], !P4 ;  /* 0x2640000002178fae */ /* 0x000fe2000e101d6a */
[----:B------:R-:W-:-:S03]  /*1b150*/  LOP3.LUT P4, RZ, R16, 0x400000, RZ, 0xc0, !PT ;  /* 0x0040000010ff7812 */ /* 0x000fc6000788c0ff */
[----:B------:R-:W-:Y:S01]  /*1b160*/  @!P0 LDGSTS.E.BYPASS.LTC128B.128 [R23+0x28400], desc[UR42][R2.64+0x80], !P3 ;  /* 0x2840008002178fae */ /* 0x000fe2000d901d6a */
[C---:B------:R-:W-:Y:S02]  /*1b170*/  LOP3.LUT P3, RZ, R16.reuse, 0x200000, RZ, 0xc0, !PT ;  /* 0x0020000010ff7812 */ /* 0x040fe4000786c0ff */
[----:B------:R-:W-:Y:S01]  /*1b180*/  LOP3.LUT R16, R16, 0xffefffff, RZ, 0xc0, !PT ;  /* 0xffefffff10107812 */ /* 0x000fe200078ec0ff */
[----:B------:R-:W-:Y:S03]  /*1b190*/  @!P0 LDGSTS.E.BYPASS.LTC128B.128 [R23+0x2a400], desc[UR42][R2.64+0x100], !P6 ;  /* 0x2a40010002178fae */ /* 0x000fe6000f101d6a */
[----:B------:R-:W-:Y:S01]  /*1b1a0*/  @P6 LOP3.LUT R16, R16, 0x100000, RZ, 0xfc, !PT ;  /* 0x0010000010106812 */ /* 0x000fe200078efcff */
[----:B------:R-:W-:Y:S03]  /*1b1b0*/  @!P0 LDGSTS.E.BYPASS.LTC128B.128 [R23+0x2c400], desc[UR42][R2.64+0x180], !P5 ;  /* 0x2c40018002178fae */ /* 0x000fe6000e901d6a */
[C---:B------:R-:W-:Y:S01]  /*1b1c0*/  LOP3.LUT P6, RZ, R16.reuse, 0x400, RZ, 0xc0, !PT ;  /* 0x0000040010ff7812 */ /* 0x040fe200078cc0ff */
[----:B------:R-:W-:Y:S01]  /*1b1d0*/  @!P0 LDGSTS.E.BYPASS.LTC128B.128 [R23+0x2e400], desc[UR42][R2.64+0x200], !P4 ;  /* 0x2e40020002178fae */ /* 0x000fe2000e101d6a */
[----:B------:R-:W-:-:S03]  /*1b1e0*/  LOP3.LUT R16, R16, 0xffffbfff, RZ, 0xc0, !PT ;  /* 0xffffbfff10107812 */ /* 0x000fc600078ec0ff */
[----:B------:R-:W-:Y:S04]  /*1b1f0*/  @!P0 LDGSTS.E.BYPASS.LTC128B.128 [R23+0x30400], desc[UR42][R2.64+0x280], !P3 ;  /* 0x3040028002178fae */ /* 0x000fe8000d901d6a */
[----:B------:R-:W-:Y:S04]  /*1b200*/  @!P0 LDGSTS.E.BYPASS.LTC128B.128 [R23+0x32400], desc[UR42][R2.64+0x300], P2 ;  /* 0x3240030002178fae */ /* 0x000fe80009101d6a */
[----:B------:R0:W-:Y:S01]  /*1b210*/  @!P0 LDGSTS.E.BYPASS.LTC128B.128 [R23+0x34400], desc[UR42][R2.64+0x380], P1 ;  /* 0x3440038002178fae */ /* 0x0001e20008901d6a */
[----:B----4-:R-:W-:-:S03]  /*1b220*/  ISETP.GE.AND P0, PT, R8, R7, PT ;  /* 0x000000070800720c */ /* 0x010fc60003f06270 */
[----:B------:R-:W-:Y:S10]  /*1b230*/  SHFL.IDX PT, R8, R6, 0x2, 0x181f ;  /* 0x00581f0006087f89 */ /* 0x000ff400000e0000 */
[----:B0-----:R-:W-:-:S02]  /*1b240*/  @!P0 LOP3.LUT R3, R4, 0x40, RZ, 0xc0, !PT ;  /* 0x0000004004038812 */ /* 0x001fc400078ec0ff */
[----:B------:R-:W-:Y:S02]  /*1b250*/  @!P0 LOP3.LUT R2, R5, 0x80, RZ, 0xc0, !PT ;  /* 0x0000008005028812 */ /* 0x000fe400078ec0ff */
[----:B------:R-:W-:Y:S02]  /*1b260*/  @!P0 SHF.R.U32.HI R3, RZ, 0x2, R3 ;  /* 0x00000002ff038819 */ /* 0x000fe40000011603 */
[----:B------:R-:W-:Y:S02]  /*1b270*/  @!P0 SHF.R.U32.HI R2, RZ, 0x3, R2 ;  /* 0x00000003ff028819 */ /* 0x000fe40000011602 */
[----:B------:R-:W-:Y:S02]  /*1b280*/  @!P0 ISETP.NE.U32.AND P2, PT, R3, RZ, PT ;  /* 0x000000ff0300820c */ /* 0x000fe40003f45070 */
[----:B------:R-:W0:Y:S01]  /*1b290*/  SHFL.IDX PT, R3, R0, 0x1, 0x181f ;  /* 0x00381f0000037f89 */ /* 0x000e2200000e0000 */
[----:B------:R-:W-:-:S03]  /*1b2a0*/  @!P0 ISETP.NE.U32.AND P1, PT, R2, RZ, PT ;  /* 0x000000ff0200820c */ /* 0x000fc60003f25070 */
[----:B------:R-:W1:Y:S04]  /*1b2b0*/  SHFL.IDX PT, R2, R6, 0x1, 0x181f ;  /* 0x00381f0006027f89 */ /* 0x000e6800000e0000 */
[----:B------:R-:W2:Y:S03]  /*1b2c0*/  SHFL.IDX PT, R0, R0, 0x3, 0x181f ;  /* 0x00781f0000007f89 */ /* 0x000ea600000e0000 */
[----:B------:R-:W-:Y:S01]  /*1b2d0*/  @P2 LOP3.LUT R16, R16, 0x4000, RZ, 0xfc, !PT ;  /* 0x0000400010102812 */ /* 0x000fe200078efcff */
[----:B------:R-:W3:Y:S03]  /*1b2e0*/  SHFL.IDX PT, R6, R6, 0x3, 0x181f ;  /* 0x00781f0006067f89 */ /* 0x000ee600000e0000 */
[----:B------:R-:W-:-:S04]  /*1b2f0*/  LOP3.LUT R16, R16, 0xfff7ffff, RZ, 0xc0, !PT ;  /* 0xfff7ffff10107812 */ /* 0x000fc800078ec0ff */
[----:B------:R-:W-:-:S04]  /*1b300*/  @P1 LOP3.LUT R16, R16, 0x80000, RZ, 0xfc, !PT ;  /* 0x0008000010101812 */ /* 0x000fc800078efcff */
[----:B------:R-:W-:Y:S02]  /*1b310*/  LOP3.LUT P1, RZ, R16, 0x4000, RZ, 0xc0, !PT ;  /* 0x0000400010ff7812 */ /* 0x000fe4000782c0ff */
[----:B0-----:R-:W-:-:S05]  /*1b320*/  @!P0 LEA R3, P2, R20, R3, 0x1 ;  /* 0x0000000314038211 */ /* 0x001fca00078408ff */
[----:B-1----:R-:W-:Y:S01]  /*1b330*/  @!P0 IMAD.X R2, RZ, RZ, R2, P2 ;  /* 0x000000ffff028224 */ /* 0x002fe200010e0602 */
[----:B------:R-:W-:-:S04]  /*1b340*/  LOP3.LUT P2, RZ, R16, 0x200, RZ, 0xc0, !PT ;  /* 0x0000020010ff7812 */ /* 0x000fc8000784c0ff */
[----:B------:R-:W-:-:S04]  /*1b350*/  @!P0 LOP3.LUT R3, R3, R2, RZ, 0x3c, !PT ;  /* 0x0000000203038212 */ /* 0x000fc800078e3cff */
[----:B------:R-:W-:-:S04]  /*1b360*/  @!P0 LOP3.LUT R2, R3, R2, RZ, 0x3c, !PT ;  /* 0x0000000203028212 */ /* 0x000fc800078e3cff */
[----:B------:R-:W-:-:S05]  /*1b370*/  @!P0 LOP3.LUT R3, R3, R2, RZ, 0x3c, !PT ;  /* 0x0000000203038212 */ /* 0x000fca00078e3cff */
[----:B------:R-:W-:Y:S01]  /*1b380*/  @!P0 LDGSTS.E.BYPASS.LTC128B.128 [R23+0x26c00], desc[UR42][R2.64], !P6 ;  /* 0x26c0000002178fae */ /* 0x000fe2000f101d6a */
[----:B------:R-:W-:-:S03]  /*1b390*/  LOP3.LUT P6, RZ, R16, 0x100000, RZ, 0xc0, !PT ;  /* 0x0010000010ff7812 */ /* 0x000fc600078cc0ff */
[----:B------:R-:W-:Y:S10]  /*1b3a0*/  @!P0 LDGSTS.E.BYPASS.LTC128B.128 [R23+0x28c00], desc[UR42][R2.64+0x80], !P2 ;  /* 0x28c0008002178fae */ /* 0x000ff4000d101d6a */
[----:B------:R-:W-:Y:S04]  /*1b3b0*/  @!P0 LDGSTS.E.BYPASS.LTC128B.128 [R23+0x2ac00], desc[UR42][R2.64+0x100], !P6 ;  /* 0x2ac0010002178fae */ /* 0x000fe8000f101d6a */
[----:B------:R-:W-:Y:S04]  /*1b3c0*/  @!P0 LDGSTS.E.BYPASS.LTC128B.128 [R23+0x2cc00], desc[UR42][R2.64+0x180], !P5 ;  /* 0x2cc0018002178fae */ /* 0x000fe8000e901d6a */
[----:B------:R-:W-:Y:S04]  /*1b3d0*/  @!P0 LDGSTS.E.BYPASS.LTC128B.128 [R23+0x2ec00], desc[UR42][R2.64+0x200], !P4 ;  /* 0x2ec0020002178fae */ /* 0x000fe8000e101d6a */
[----:B------:R-:W-:Y:S04]  /*1b3e0*/  @!P0 LDGSTS.E.BYPASS.LTC128B.128 [R23+0x30c00], desc[UR42][R2.64+0x280], !P3 ;  /* 0x30c0028002178fae */ /* 0x000fe8000d901d6a */
[----:B------:R-:W-:Y:S01]  /*1b3f0*/  @!P0 LDGSTS.E.BYPASS.LTC128B.128 [R23+0x32c00], desc[UR42][R2.64+0x300], P1 ;  /* 0x32c0030002178fae */ /* 0x000fe20008901d6a */
[----:B------:R-:W-:-:S13]  /*1b400*/  LOP3.LUT P1, RZ, R16, 0x80000, RZ, 0xc0, !PT ;  /* 0x0008000010ff7812 */ /* 0x000fda000782c0ff */
[----:B------:R0:W-:Y:S01]  /*1b410*/  @!P0 LDGSTS.E.BYPASS.LTC128B.128 [R23+0x34c00], desc[UR42][R2.64+0x380], P1 ;  /* 0x34c0038002178fae */ /* 0x0001e20008901d6a */
[----:B------:R-:W-:-:S13]  /*1b420*/  ISETP.GE.AND P0, PT, R9, R7, PT ;  /* 0x000000070900720c */ /* 0x000fda0003f06270 */
[----:B------:R-:W-:-:S05]  /*1b430*/  @!P0 LEA R9, P1, R20, R14, 0x1 ;  /* 0x0000000e14098211 */ /* 0x000fca00078208ff */
[----:B------:R-:W-:Y:S01]  /*1b440*/  @!P0 IMAD.X R10, RZ, RZ, R8, P1 ;  /* 0x000000ffff0a8224 */ /* 0x000fe200008e0608 */
[----:B------:R-:W-:Y:S01]  /*1b450*/  LOP3.LUT P1, RZ, R16, 0x400, RZ, 0xc0, !PT ;  /* 0x0000040010ff7812 */ /* 0x000fe2000782c0ff */
[----:B0-----:R-:W-:Y:S01]  /*1b460*/  @!P0 IMAD.MOV.U32 R2, RZ, RZ, R9 ;  /* 0x000000ffff028224 */ /* 0x001fe200078e0009 */
[----:B------:R-:W-:Y:S01]  /*1b470*/  @!P0 LOP3.LUT R8, R4, 0x40, RZ, 0xc0, !PT ;  /* 0x0000004004088812 */ /* 0x000fe200078ec0ff */
[----:B------:R-:W-:-:S03]  /*1b480*/  @!P0 IMAD.MOV.U32 R3, RZ, RZ, R10 ;  /* 0x000000ffff038224 */ /* 0x000fc600078e000a */
        /* <DEDUP_REMOVED lines=12> */
[----:B--23--:R0:W-:Y:S02]  /*1b550*/  @!P0 LDGSTS.E.BYPASS.LTC128B.128 [R23+0x35400], desc[UR42][R2.64+0x380], P1 ;  /* 0x3540038002178fae */ /* 0x00c1e40008901d6a */
.L_x_1588:
[----:B0-----:R-:W2:Y:S01]  /*1b560*/  LDL.LU R2, [R1+0x2c] ;  /* 0x00002c0001027983 */ /* 0x001ea20000300800 */
[----:B------:R-:W-:Y:S01]  /*1b570*/  BSSY B0, `(.L_x_1464) ;  /* 0x0000019000007945 */ /* 0x000fe20003800000 */
[----:B--2---:R-:W-:-:S13]  /*1b580*/  ISETP.GE.AND P0, PT, R2, R7, PT ;  /* 0x000000070200720c */ /* 0x004fda0003f06270 */
[----:B------:R-:W-:Y:S05]  /*1b590*/  @P0 BRA `(.L_x_1465) ;  /* 0x0000000000580947 */ /* 0x000fea0003800000 */
[----:B------:R-:W-:Y:S02]  /*1b5a0*/  LOP3.LUT R4, R4, 0x40, RZ, 0xc0, !PT ;  /* 0x0000004004047812 */ /* 0x000fe400078ec0ff */
[----:B------:R-:W-:Y:S02]  /*1b5b0*/  LOP3.LUT P6, RZ, R16, 0x400, RZ, 0xc0, !PT ;  /* 0x0000040010ff7812 */ /* 0x000fe400078cc0ff */
[----:B------:R-:W-:Y:S02]  /*1b5c0*/  LEA R2, P0, R20, R0, 0x1 ;  /* 0x0000000014027211 */ /* 0x000fe400078008ff */
[C---:B------:R-:W-:Y:S02]  /*1b5d0*/  LOP3.LUT P2, RZ, R16.reuse, 0x200, RZ, 0xc0, !PT ;  /* 0x0000020010ff7812 */ /* 0x040fe4000784c0ff */
[----:B------:R-:W-:Y:S01]  /*1b5e0*/  LOP3.LUT P1, RZ, R16, 0x100, RZ, 0xc0, !PT ;  /* 0x0000010010ff7812 */ /* 0x000fe2000782c0ff */
[----:B------:R-:W-:Y:S01]  /*1b5f0*/  IMAD.X R3, RZ, RZ, R6, P0 ;  /* 0x000000ffff037224 */ /* 0x000fe200000e0606 */
[----:B------:R-:W-:-:S02]  /*1b600*/  SHF.R.U32.HI R4, RZ, 0x2, R4 ;  /* 0x00000002ff047819 */ /* 0x000fc40000011604 */
[----:B------:R-:W-:Y:S02]  /*1b610*/  LOP3.LUT R5, R5, 0x80, RZ, 0xc0, !PT ;  /* 0x0000008005057812 */ /* 0x000fe400078ec0ff */
[----:B------:R-:W-:Y:S01]  /*1b620*/  ISETP.NE.U32.AND P0, PT, R4, RZ, PT ;  /* 0x000000ff0400720c */ /* 0x000fe20003f05070 */
        /* <DEDUP_REMOVED lines=13> */
.L_x_1465:
[----:B------:R-:W-:Y:S05]  /*1b700*/  BSYNC B0 ;  /* 0x0000000000007941 */ /* 0x000fea0003800000 */
.L_x_1464:
[----:B------:R-:W-:Y:S01]  /*1b710*/  NOP ;  /* 0x0000000000007918 */ /* 0x000fe20000000000 */
[----:B------:R-:W-:-:S13]  /*1b720*/  PLOP3.LUT P0, PT, PT, PT, PT, 0x80, 0x0 ;  /* 0x000000000000781c */ /* 0x000fda0003f0f070 */
.L_x_1466:
        /* <DEDUP_REMOVED lines=18> */
.L_x_1589:
[----:B------:R-:W-:Y:S05]  /*1b850*/  BSYNC B0 ;  /* 0x0000000000007941 */ /* 0x000fea0003800000 */
.L_x_1467:
[----:B------:R-:W-:-:S05]  /*1b860*/  IMAD.U32 R2, RZ, RZ, UR38 ;  /* 0x00000026ff027e24 */ /* 0x000fca000f8e00ff */
[----:B------:R-:W-:-:S13]  /*1b870*/  ISETP.NE.AND P0, PT, R2, 0x3, PT ;  /* 0x000000030200780c */ /* 0x000fda0003f05270 */
[----:B------:R-:W-:Y:S05]  /*1b880*/  @!P0 BRA `(.L_x_1469) ;  /* 0x0000000000048947 */ /* 0x000fea0003800000 */
[----:B------:R-:W-:Y:S01]  /*1b890*/  BPT.TRAP 0x1 ;  /* 0x000000040000795c */ /* 0x000fe20000300000 */
.L_x_1469:
[----:B0-----:R-:W-:Y:S01]  /*1b8a0*/  SHF.L.U32 R0, R28, 0x1f, RZ ;  /* 0x0000001f1c007819 */ /* 0x001fe200000006ff */
[----:B------:R-:W-:Y:S03]  /*1b8b0*/  BSSY B0, `(.L_x_1470) ;  /* 0x0000003000007945 */ /* 0x000fe60003800000 */
[----:B------:R-:W0:Y:S02]  /*1b8c0*/  SYNCS.PHASECHK.TRANS64.TRYWAIT P0, [R26+URZ+0x38860], R0 ;  /* 0x038860001a0075a7 */ /* 0x000e24000800017f */
[----:B0-----:R-:W-:Y:S05]  /*1b8d0*/  @!P0 BRA `(.L_x_1471) ;  /* 0x0000004c00808947 */ /* 0x001fea0003800000 */
.L_x_1590:
[----:B------:R-:W-:Y:S05]  /*1b8e0*/  BSYNC B0 ;  /* 0x0000000000007941 */ /* 0x000fea0003800000 */
.L_x_1470:
[----:B------:R-:W0:Y:S01]  /*1b8f0*/  LDL.LU R3, [R1+0x38] ;  /* 0x0000380001037983 */ /* 0x000e220000300800 */
[----:B------:R-:W-:Y:S01]  /*1b900*/  ULDC.64 UR4, c[0x0][0x328] ;  /* 0x0000ca0000047ab9 */ /* 0x000fe20000000a00 */
[----:B------:R-:W-:Y:S02]  /*1b910*/  ULDC.64 UR6, c[0x0][0x318] ;  /* 0x0000c60000067ab9 */ /* 0x000fe40000000a00 */
[----:B------:R-:W2:Y:S04]  /*1b920*/  LDL.LU R2, [R1+0x8] ;  /* 0x0000080001027983 */ /* 0x000ea80000300800 */
[----:B------:R-:W3:Y:S04]  /*1b930*/  LDL.LU R5, [R1+0x3c] ;  /* 0x00003c0001057983 */ /* 0x000ee80000300800 */
[----:B------:R-:W4:Y:S01]  /*1b940*/  LDL.LU R4, [R1+0x4] ;  /* 0x0000040001047983 */ /* 0x000f220000300800 */
[----:B0-----:R-:W-:-:S04]  /*1b950*/  IMAD R0, R3, UR4, RZ ;  /* 0x0000000403007c24 */ /* 0x001fc8000f8e02ff */
[C---:B--2---:R-:W-:Y:S02]  /*1b960*/  IMAD R0, R2.reuse, UR5, R0 ;  /* 0x0000000502007c24 */ /* 0x044fe4000f8e0200 */
[----:B------:R-:W-:Y:S01]  /*1b970*/  IMAD.WIDE.U32 R2, R2, UR4, RZ ;  /* 0x0000000402027c25 */ /* 0x000fe2000f8e00ff */
[----:B------:R-:W-:-:S03]  /*1b980*/  ULDC.64 UR4, c[0x0][0x338] ;  /* 0x0000ce0000047ab9 */ /* 0x000fc60000000a00 */
[----:B------:R-:W-:Y:S02]  /*1b990*/  IMAD.IADD R3, R3, 0x1, R0 ;  /* 0x0000000103037824 */ /* 0x000fe400078e0200 */
[----:B---3--:R-:W-:Y:S02]  /*1b9a0*/  IMAD R0, R5, UR4, RZ ;  /* 0x0000000405007c24 */ /* 0x008fe4000f8e02ff */
[----:B----4-:R-:W-:-:S04]  /*1b9b0*/  IMAD.WIDE.U32 R2, R4, UR4, R2 ;  /* 0x0000000404027c25 */ /* 0x010fc8000f8e0002 */
        /* <DEDUP_REMOVED lines=96> */
.L_x_1600:
        /* <DEDUP_REMOVED lines=34> */
.L_x_1473:
        /* <DEDUP_REMOVED lines=11> */
.L_x_1474:
        /* <DEDUP_REMOVED lines=11> */
.L_x_1489:
        /* <DEDUP_REMOVED lines=32> */
[----:B------:R-:W-:Y:S02]  /*1c540*/  ISETP.NE.AND P1, PT, R10, 0x3, PT ;  /* 0x000000030a00780c */ /* 0x000fe40003f25270 */
[----:B------:R-:W-:Y:S01]  /*1c550*/  SEL R2, RZ, 0x1, P0 ;  /* 0x00000001ff027807 */ /* 0x000fe20000000000 */
[----:B------:R-:W-:Y:S05]  /*1c560*/  YIELD ;  /* 0x0000000000007946 */ /* 0x000fea0003800000 */
[----:B------:R-:W-:Y:S01]  /*1c570*/  LOP3.LUT R28, R28, R2, RZ, 0x3c, !PT ;  /* 0x000000021c1c7212 */ /* 0x000fe200078e3cff */
[----:B------:R-:W-:Y:S01]  /*1c580*/  IMAD.MOV.U32 R2, RZ, RZ, R7 ;  /* 0x000000ffff027224 */ /* 0x000fe200078e0007 */
[----:B------:R-:W-:Y:S01]  /*1c590*/  SEL R22, R22, RZ, P0 ;  /* 0x000000ff16167207 */ /* 0x000fe20000000000 */
[----:B------:R-:W-:-:S03]  /*1c5a0*/  VIADD R7, R7, 0xffffffff ;  /* 0xffffffff07077836 */ /* 0x000fc60000000000 */
[----:B------:R-:W-:Y:S01]  /*1c5b0*/  ISETP.GT.AND P3, PT, R2, R33, PT ;  /* 0x000000210200720c */ /* 0x000fe20003f64270 */
[----:B0-----:R-:W-:-:S12]  /*1c5c0*/  @!P1 BRA `(.L_x_1477) ;  /* 0x0000000000049947 */ /* 0x001fd80003800000 */
[----:B------:R-:W-:Y:S01]  /*1c5d0*/  BPT.TRAP 0x1 ;  /* 0x000000040000795c */ /* 0x000fe20000300000 */
.L_x_1477:
[----:B------:R-:W-:Y:S01]  /*1c5e0*/  IMAD R6, R22, 0x8, R18 ;  /* 0x0000000816067824 */ /* 0x000fe200078e0212 */
[----:B------:R-:W-:Y:S01]  /*1c5f0*/  SHF.L.U32 R25, R28, 0x1f, RZ ;  /* 0x0000001f1c197819 */ /* 0x000fe200000006ff */
[----:B------:R-:W-:Y:S01]  /*1c600*/  BSSY B1, `(.L_x_1478) ;  /* 0x0000004000017945 */ /* 0x000fe20003800000 */
[----:B------:R-:W-:Y:S02]  /*1c610*/  SHF.R.S32.HI R9, RZ, 0x1f, R5 ;  /* 0x0000001fff097819 */ /* 0x000fe40000011405 */
[----:B------:R-:W0:Y:S02]  /*1c620*/  SYNCS.PHASECHK.TRANS64.TRYWAIT P0, [R6+URZ+0x38840], R25 ;  /* 0x03884019060075a7 */ /* 0x000e24000800017f */
[----:B0-----:R-:W-:Y:S05]  /*1c630*/  @!P0 BRA `(.L_x_1479) ;  /* 0x0000004800648947 */ /* 0x001fea0003800000 */
.L_x_1601:
[----:B------:R-:W-:Y:S05]  /*1c640*/  BSYNC B1 ;  /* 0x0000000000017941 */ /* 0x000fea0003800000 */
.L_x_1478:
        /* <DEDUP_REMOVED lines=40> */
.L_x_1611:
        /* <DEDUP_REMOVED lines=8> */
.L_x_1481:
        /* <DEDUP_REMOVED lines=11> */
.L_x_1482:
[----:B------:R2:W-:Y:S01]  /*1ca00*/  SYNCS.ARRIVE.TRANS64.A1T0 RZ, [R6+URZ+0x38830], RZ ;  /* 0x038830ff06ff79a7 */ /* 0x0005e2000810003f */
[----:B------:R-:W-:Y:S05]  /*1ca10*/  @!P2 BRA `(.L_x_1483) ;  /* 0x000000000004a947 */ /* 0x000fea0003800000 */
[----:B------:R-:W-:Y:S01]  /*1ca20*/  BPT.TRAP 0x1 ;  /* 0x000000040000795c */ /* 0x000fe20000300000 */
.L_x_1483:
[----:B------:R-:W3:Y:S01]  /*1ca30*/  SYNCS.PHASECHK.TRANS64.TRYWAIT P0, [R6+URZ+0x38860], R25 ;  /* 0x03886019060075a7 */ /* 0x000ee2000800017f */
[----:B------:R-:W-:Y:S04]  /*1ca40*/  BSSY B1, `(.L_x_1484) ;  /* 0x0000002000017945 */ /* 0x000fe80003800000 */
[----:B---3--:R-:W-:Y:S05]  /*1ca50*/  @!P0 BRA `(.L_x_1485) ;  /* 0x00000048008c8947 */ /* 0x008fea0003800000 */
.L_x_1612:
[----:B------:R-:W-:Y:S05]  /*1ca60*/  BSYNC B1 ;  /* 0x0000000000017941 */ /* 0x000fea0003800000 */
.L_x_1484:
        /* <DEDUP_REMOVED lines=8> */
[----:B------:R-:W-:Y:S02]  /*1caf0*/  IMAD R21, R22, 0x7000, R8 ;  /* 0x0000700016157824 */ /* 0x000fe400078e0208 */
        /* <DEDUP_REMOVED lines=12> */
[----:B------:R-:W4:Y:S01]  /*1cbc0*/  SHFL.IDX PT, R2, R9, RZ, 0x181f ;  /* 0x00181fff09027589 */ /* 0x000f2200000e0000 */
[C---:B------:R-:W-:Y:S01]  /*1cbd0*/  LOP3.LUT P1, RZ, R16.reuse, 0x80, RZ, 0xc0, !PT ;  /* 0x0000008010ff7812 */ /* 0x040fe2000782c0ff */
[----:B------:R-:W-:Y:S01]  /*1cbe0*/  IMAD R21, R21, 0x2, R18 ;  /* 0x0000000215157824 */ /* 0x000fe200078e0212 */
[C---:B------:R-:W-:Y:S01]  /*1cbf0*/  LOP3.LUT P2, RZ, R16.reuse, 0x40, RZ, 0xc0, !PT ;  /* 0x0000004010ff7812 */ /* 0x040fe2000784c0ff */
[----:B------:R-:W5:Y:S01]  /*1cc00*/  SHFL.IDX PT, R3, R10, RZ, 0x181f ;  /* 0x00181fff0a037589 */ /* 0x000f6200000e0000 */
[----:B------:R-:W-:-:S03]  /*1cc10*/  LOP3.LUT R16, R16, 0xfff7ffff, RZ, 0xc0, !PT ;  /* 0xfff7ffff10107812 */ /* 0x000fc600078ec0ff */
[----:B------:R-:W0:Y:S01]  /*1cc20*/  SHFL.IDX PT, R14, R9, 0x1, 0x181f ;  /* 0x00381f00090e7f89 */ /* 0x000e2200000e0000 */
[----:B------:R-:W-:-:S03]  /*1cc30*/  @P3 LOP3.LUT R16, R16, 0x80000, RZ, 0xfc, !PT ;  /* 0x0008000010103812 */ /* 0x000fc600078efcff */
[----:B------:R-:W1:Y:S01]  /*1cc40*/  SHFL.IDX PT, R5, R10, 0x1, 0x181f ;  /* 0x00381f000a057f89 */ /* 0x000e6200000e0000 */
[C---:B------:R-:W-:Y:S02]  /*1cc50*/  LOP3.LUT P3, RZ, R16.reuse, 0x20, RZ, 0xc0, !PT ;  /* 0x0000002010ff7812 */ /* 0x040fe4000786c0ff */
[C---:B------:R-:W-:Y:S01]  /*1cc60*/  LOP3.LUT P6, RZ, R16.reuse, 0x10, RZ, 0xc0, !PT ;  /* 0x0000001010ff7812 */ /* 0x040fe200078cc0ff */
[----:B------:R-:W-:Y:S01]  /*1cc70*/  SHFL.IDX PT, R8, R10, 0x2, 0x181f ;  /* 0x00581f000a087f89 */ /* 0x000fe200000e0000 */
[----:B------:R-:W-:-:S03]  /*1cc80*/  LOP3.LUT R16, R16, 0xffdfffff, RZ, 0xc0, !PT ;  /* 0xffdfffff10107812 */ /* 0x000fc600078ec0ff */
[----:B------:R-:W-:Y:S01]  /*1cc90*/  SHFL.IDX PT, R10, R10, 0x3, 0x181f ;  /* 0x00781f000a0a7f89 */ /* 0x000fe200000e0000 */
[----:B----4-:R-:W-:-:S05]  /*1cca0*/  IADD3 R2, P0, R2, R0, RZ ;  /* 0x0000000002027210 */ /* 0x010fca0007f1e0ff */
[----:B------:R-:W-:Y:S01]  /*1ccb0*/  @P3 LOP3.LUT R16, R16, 0x200000, RZ, 0xfc, !PT ;  /* 0x0020000010103812 */ /* 0x000fe200078efcff */
[----:B-----5:R-:W-:Y:S01]  /*1ccc0*/  IMAD.X R3, RZ, RZ, R3, P0 ;  /* 0x000000ffff037224 */ /* 0x020fe200000e0603 */
[----:B------:R-:W-:-:S04]  /*1ccd0*/  ISETP.NE.U32.AND P0, PT, R32, RZ, PT ;  /* 0x000000ff2000720c */ /* 0x000fc80003f05070 */
[----:B------:R-:W-:Y:S01]  /*1cce0*/  LDGSTS.E.BYPASS.LTC128B.128 [R21+0x400], desc[UR42][R2.64], !P1 ;  /* 0x0040000002157fae */ /* 0x000fe2000c901d6a */
[----:B------:R-:W-:-:S03]  /*1ccf0*/  ISETP.NE.U32.AND P1, PT, R31, RZ, PT ;  /* 0x000000ff1f00720c */ /* 0x000fc60003f25070 */
[----:B------:R-:W-:Y:S01]  /*1cd00*/  LDGSTS.E.BYPASS.LTC128B.128 [R21+0x2400], desc[UR42][R2.64+0x80], !P2 ;  /* 0x0240008002157fae */ /* 0x000fe2000d101d6a */
[----:B0-----:R-:W-:-:S03]  /*1cd10*/  IADD3 R4, P2, R14, R0, RZ ;  /* 0x000000000e047210 */ /* 0x001fc60007f5e0ff */
[----:B------:R-:W-:Y:S01]  /*1cd20*/  LDGSTS.E.BYPASS.LTC128B.128 [R21+0x4400], desc[UR42][R2.64+0x100], !P3 ;  /* 0x0440010002157fae */ /* 0x000fe2000d901d6a */
[C---:B------:R-:W-:Y:S01]  /*1cd30*/  LOP3.LUT P3, RZ, R16.reuse, 0x80, RZ, 0xc0, !PT ;  /* 0x0000008010ff7812 */ /* 0x040fe2000786c0ff */
[----:B-1----:R-:W-:Y:S01]  /*1cd40*/  IMAD.X R5, RZ, RZ, R5, P2 ;  /* 0x000000ffff057224 */ /* 0x002fe200010e0605 */
        /* <DEDUP_REMOVED lines=33> */
.L_x_1622:
        /* <DEDUP_REMOVED lines=25> */
.L_x_1487:
        /* <DEDUP_REMOVED lines=11> */
.L_x_1488:
[----:B------:R1:W-:Y:S01]  /*1d1a0*/  SYNCS.ARRIVE.TRANS64.A1T0 RZ, [R6+URZ+0x38850], RZ ;  /* 0x038850ff06ff79a7 */ /* 0x0003e2000810003f */
[----:B------:R-:W-:Y:S05]  /*1d1b0*/  @P3 BRA `(.L_x_1489) ;  /* 0xfffffff000603947 */ /* 0x000fea000383ffff */
.L_x_1476:
[----:B------:R-:W-:Y:S05]  /*1d1c0*/  BSYNC B0 ;  /* 0x0000000000007941 */ /* 0x000fea0003800000 */
.L_x_1475:
        /* <DEDUP_REMOVED lines=21> */
.L_x_1491:
[----:B------:R-:W-:Y:S05]  /*1d320*/  BSYNC B0 ;  /* 0x0000000000007941 */ /* 0x000fea0003800000 */
.L_x_1490:
[----:B------:R-:W-:-:S07]  /*1d330*/  SEL R22, R22, RZ, P0 ;  /* 0x000000ff16167207 */ /* 0x000fce0000000000 */
.L_x_1444:
[----:B------:R-:W-:Y:S05]  /*1d340*/  BSYNC B7 ;  /* 0x0000000000077941 */ /* 0x000fea0003800000 */
.L_x_1442:
        /* <DEDUP_REMOVED lines=8> */
[----:B---3--:R3:W4:Y:S01]  /*1d3d0*/  LDS.128 R24, [R18+0x388d0] ;  /* 0x0388d00012187984 */ /* 0x0087220000000c00 */
[----:B------:R-:W-:Y:S06]  /*1d3e0*/  BAR.ARV 0x4, 0x180 ;  /* 0x0106000000007b1d */ /* 0x000fec0000002000 */
[----:B------:R-:W-:Y:S05]  /*1d3f0*/  BRA `(.L_x_1493) ;  /* 0x0000000800d07947 */ /* 0x000fea0003800000 */
.L_x_1492:
        /* <DEDUP_REMOVED lines=43> */
.L_x_1632:
[----:B------:R-:W-:Y:S02]  /*1d6b0*/  ULDC UR4, c[0x0][0xd38] ;  /* 0x00034e0000047ab9 */ /* 0x000fe40000000800 */
[----:B------:R-:W-:-:S04]  /*1d6c0*/  IMAD.U32 R2, RZ, RZ, UR4 ;  /* 0x00000004ff027e24 */ /* 0x000fc8000f8e00ff */
[----:B-1----:R-:W-:-:S04]  /*1d6d0*/  IMAD R5, R14, R2, RZ ;  /* 0x000000020e057224 */ /* 0x002fc800078e02ff */
[----:B------:R-:W-:-:S05]  /*1d6e0*/  IMAD.IADD R6, R6, 0x1, R5 ;  /* 0x0000000106067824 */ /* 0x000fca00078e0205 */
[----:B------:R-:W-:-:S13]  /*1d6f0*/  ISETP.GT.AND P6, PT, R6, R0, PT ;  /* 0x000000000600720c */ /* 0x000fda0003fc4270 */
[----:B------:R-:W-:Y:S05]  /*1d700*/  @P6 BRA `(.L_x_1495) ;  /* 0x0000000000a46947 */ /* 0x000fea0003800000 */
.L_x_1498:
        /* <DEDUP_REMOVED lines=35> */
.L_x_1640:
[----:B------:R-:W-:Y:S02]  /*1d940*/  ULDC UR4, c[0x0][0xd38] ;  /* 0x00034e0000047ab9 */ /* 0x000fe40000000800 */
[----:B------:R-:W-:-:S04]  /*1d950*/  IMAD.U32 R2, RZ, RZ, UR4 ;  /* 0x00000004ff027e24 */ /* 0x000fc8000f8e00ff */
[----:B-1----:R-:W-:-:S04]  /*1d960*/  IMAD R5, R14, R2, RZ ;  /* 0x000000020e057224 */ /* 0x002fc800078e02ff */
[----:B------:R-:W-:-:S05]  /*1d970*/  IMAD.IADD R6, R5, 0x1, R6 ;  /* 0x0000000105067824 */ /* 0x000fca00078e0206 */
[----:B------:R-:W-:-:S13]  /*1d980*/  ISETP.GT.AND P6, PT, R6, R0, PT ;  /* 0x000000000600720c */ /* 0x000fda0003fc4270 */
[----:B------:R-:W-:Y:S05]  /*1d990*/  @!P6 BRA `(.L_x_1498) ;  /* 0xfffffffc005ce947 */ /* 0x000fea000383ffff */
.L_x_1495:
        /* <DEDUP_REMOVED lines=9> */
.L_x_1645:
[----:B------:R-:W-:-:S13]  /*1da30*/  ISETP.NE.AND P0, PT, R8, RZ, PT ;  /* 0x000000ff0800720c */ /* 0x000fda0003f05270 */
[----:B------:R-:W-:Y:S05]  /*1da40*/  @!P0 BRA `(.L_x_1500) ;  /* 0x0000000000108947 */ /* 0x000fea0003800000 */
[----:B------:R-:W-:Y:S01]  /*1da50*/  UMOV UR4, 0xffffffff ;  /* 0xffffffff00047882 */ /* 0x000fe20000000000 */
[----:B------:R-:W-:Y:S02]  /*1da60*/  VIADD R12, R5, 0xffffffff ;  /* 0xffffffff050c7836 */ /* 0x000fe40000000000 */
[----:B------:R-:W-:Y:S05]  /*1da70*/  BRA.DIV UR4, `(.L_x_1501) ;  /* 0x0000004a04c47947 */ /* 0x000fea000b800000 */
[----:B------:R4:W0:Y:S02]  /*1da80*/  SHFL.IDX PT, R24, R3, R12, 0x1f ;  /* 0x00001f0c03187589 */ /* 0x00082400000e0000 */
.L_x_1500:
        /* <DEDUP_REMOVED lines=58> */
.L_x_1496:
[----:B------:R-:W-:Y:S01]  /*1de30*/  UMOV UR4, URZ ;  /* 0x0000003f00047c82 */ /* 0x000fe20008000000 */
[----:B------:R-:W-:Y:S01]  /*1de40*/  UMOV UR5, URZ ;  /* 0x0000003f00057c82 */ /* 0x000fe20008000000 */
[----:B------:R-:W-:Y:S01]  /*1de50*/  ULDC UR6, c[0x0][0xd3c] ;  /* 0x00034f0000067ab9 */ /* 0x000fe20000000800 */
[----:B------:R-:W-:Y:S02]  /*1de60*/  IMAD.MOV.U32 R24, RZ, RZ, R0 ;  /* 0x000000ffff187224 */ /* 0x000fe400078e0000 */
[----:B------:R-:W-:Y:S02]  /*1de70*/  IMAD.U32 R25, RZ, RZ, UR4 ;  /* 0x00000004ff197e24 */ /* 0x000fe4000f8e00ff */
[----:B------:R-:W-:Y:S02]  /*1de80*/  IMAD.U32 R26, RZ, RZ, UR5 ;  /* 0x00000005ff1a7e24 */ /* 0x000fe4000f8e00ff */
[----:B------:R-:W-:-:S07]  /*1de90*/  IMAD.U32 R27, RZ, RZ, UR6 ;  /* 0x00000006ff1b7e24 */ /* 0x000fce000f8e00ff */
.L_x_1502:
        /* <DEDUP_REMOVED lines=10> */
.L_x_1493:
[----:B------:R-:W-:Y:S02]  /*1df40*/  ULDC UR4, c[0x0][0xd3c] ;  /* 0x00034f0000047ab9 */ /* 0x000fe40000000800 */
[----:B----4-:R-:W-:-:S13]  /*1df50*/  ISETP.GE.AND P0, PT, R27, UR4, PT ;  /* 0x000000041b007c0c */ /* 0x010fda000bf06270 */
[----:B------:R-:W-:Y:S05]  /*1df60*/  @!P0 BRA `(.L_x_1503) ;  /* 0xffffff8800488947 */ /* 0x000fea000383ffff */
[----:B------:R-:W-:Y:S05]  /*1df70*/  BSYNC B8 ;  /* 0x0000000000087941 */ /* 0x000fea0003800000 */
.L_x_1388:
        /* <DEDUP_REMOVED lines=12> */
.L_x_1648:
[----:B------:R-:W-:Y:S05]  /*1e040*/  BSYNC B0 ;  /* 0x0000000000007941 */ /* 0x000fea0003800000 */
.L_x_1504:
[----:B------:R-:W-:-:S03]  /*1e050*/  UMOV UR4, 0xffffffff ;  /* 0xffffffff00047882 */ /* 0x000fc60000000000 */
[----:B------:R-:W-:Y:S05]  /*1e060*/  BRA.DIV UR4, `(.L_x_1506) ;  /* 0x0000004604847947 */ /* 0x000fea000b800000 */
[----:B-1----:R-:W1:Y:S02]  /*1e070*/  S2R R0, SR_TID.X ;  /* 0x0000000000007919 */ /* 0x002e640000002100 */
[----:B-1----:R-:W-:-:S04]  /*1e080*/  SHF.R.U32.HI R0, RZ, 0x5, R0 ;  /* 0x00000005ff007819 */ /* 0x002fc80000011600 */
[----:B------:R-:W-:-:S05]  /*1e090*/  LOP3.LUT R0, R0, 0x3, RZ, 0xc0, !PT ;  /* 0x0000000300007812 */ /* 0x000fca00078ec0ff */
[----:B------:R1:W4:Y:S02]  /*1e0a0*/  SHFL.IDX PT, R14, R0, RZ, 0x1f ;  /* 0x00001fff000e7589 */ /* 0x00032400000e0000 */
.L_x_1651:
[----:B----4-:R-:W-:-:S13]  /*1e0b0*/  ISETP.NE.AND P0, PT, R14, RZ, PT ;  /* 0x000000ff0e00720c */ /* 0x010fda0003f05270 */
[----:B------:R-:W-:Y:S05]  /*1e0c0*/  @P0 BRA `(.L_x_1250) ;  /* 0x0000000000880947 */ /* 0x000fea0003800000 */
[----:B------:R-:W-:-:S03]  /*1e0d0*/  UMOV UR4, 0xffffffff ;  /* 0xffffffff00047882 */ /* 0x000fc60000000000 */
[----:B------:R-:W-:Y:S05]  /*1e0e0*/  BRA.DIV UR4, `(.L_x_1507) ;  /* 0x0000004604987947 */ /* 0x000fea000b800000 */
[----:B------:R-:W-:-:S13]  /*1e0f0*/  ELECT P6, URZ, PT ;  /* 0x00000000003f782f */ /* 0x000fda00038c0000 */
.L_x_1654:
[----:B------:R-:W-:Y:S05]  /*1e100*/  @!P6 BRA `(.L_x_1250) ;  /* 0x000000000078e947 */ /* 0x000fea0003800000 */
[----:B------:R-:W-:-:S06]  /*1e110*/  ULOP3.LUT UR4, UR36, 0x2, URZ, 0xfc, !UPT ;  /* 0x0000000224047892 */ /* 0x000fcc000f8efc3f */
[----:B-1----:R-:W-:-:S05]  /*1e120*/  IMAD.U32 R0, RZ, RZ, UR4 ;  /* 0x00000004ff007e24 */ /* 0x002fca000f8e00ff */
[----:B------:R-:W-:-:S13]  /*1e130*/  ISETP.NE.AND P0, PT, R0, 0x3, PT ;  /* 0x000000030000780c */ /* 0x000fda0003f05270 */
[----:B------:R-:W-:Y:S05]  /*1e140*/  @!P0 BRA `(.L_x_1508) ;  /* 0x0000000000048947 */ /* 0x000fea0003800000 */
[----:B------:R-:W-:Y:S01]  /*1e150*/  BPT.TRAP 0x1 ;  /* 0x000000040000795c */ /* 0x000fe20000300000 */
.L_x_1508:
[----:B------:R-:W-:Y:S01]  /*1e160*/  IMAD R5, R22, 0x8, R7 ;  /* 0x0000000816057824 */ /* 0x000fe200078e0207 */
[----:B------:R-:W-:Y:S01]  /*1e170*/  SHF.L.U32 R0, R28, 0x1f, RZ ;  /* 0x0000001f1c007819 */ /* 0x000fe200000006ff */
[----:B------:R-:W-:-:S03]  /*1e180*/  VIADD R22, R22, 0x1 ;  /* 0x0000000116167836 */ /* 0x000fc60000000000 */
[----:B------:R-:W1:Y:S02]  /*1e190*/  SYNCS.PHASECHK.TRANS64.TRYWAIT P1, [R5+URZ+0x38840], R0 ;  /* 0x03884000050075a7 */ /* 0x000e64000802017f */
[----:B------:R-:W-:-:S04]  /*1e1a0*/  ISETP.NE.AND P2, PT, R22, 0x2, PT ;  /* 0x000000021600780c */ /* 0x000fc80003f45270 */
[----:B------:R-:W-:Y:S01]  /*1e1b0*/  SEL R3, RZ, 0x1, P2 ;  /* 0x00000001ff037807 */ /* 0x000fe20001000000 */
[----:B-1----:R-:W-:Y:S08]  /*1e1c0*/  @!P1 BRA `(.L_x_1509) ;  /* 0x0000004400809947 */ /* 0x002ff00003800000 */
.L_x_1655:
[----:B------:R-:W-:Y:S02]  /*1e1d0*/  SEL R22, R22, RZ, P2 ;  /* 0x000000ff16167207 */ /* 0x000fe40001000000 */
[----:B------:R-:W-:Y:S01]  /*1e1e0*/  LOP3.LUT R2, R28, R3, RZ, 0x3c, !PT ;  /* 0x000000031c027212 */ /* 0x000fe200078e3cff */
[----:B------:R-:W-:Y:S06]  /*1e1f0*/  @!P0 BRA `(.L_x_1510) ;  /* 0x0000000000048947 */ /* 0x000fec0003800000 */
[----:B------:R-:W-:Y:S01]  /*1e200*/  BPT.TRAP 0x1 ;  /* 0x000000040000795c */ /* 0x000fe20000300000 */
.L_x_1510:
[----:B------:R-:W-:Y:S01]  /*1e210*/  IMAD R3, R22, 0x8, R7 ;  /* 0x0000000816037824 */ /* 0x000fe200078e0207 */
[----:B------:R-:W-:-:S04]  /*1e220*/  SHF.L.U32 R2, R2, 0x1f, RZ ;  /* 0x0000001f02027819 */ /* 0x000fc800000006ff */
[----:B------:R-:W4:Y:S02]  /*1e230*/  SYNCS.PHASECHK.TRANS64.TRYWAIT P1, [R3+URZ+0x38840], R2 ;  /* 0x03884002030075a7 */ /* 0x000f24000802017f */
[----:B----4-:R-:W-:Y:S05]  /*1e240*/  @!P1 BRA `(.L_x_1511) ;  /* 0x0000004400749947 */ /* 0x010fea0003800000 */
.L_x_1656:
[----:B------:R-:W-:Y:S05]  /*1e250*/  @!P0 BRA `(.L_x_1512) ;  /* 0x0000000000048947 */ /* 0x000fea0003800000 */
[----:B------:R-:W-:Y:S01]  /*1e260*/  BPT.TRAP 0x1 ;  /* 0x000000040000795c */ /* 0x000fe20000300000 */
.L_x_1512:
[----:B------:R-:W5:Y:S02]  /*1e270*/  SYNCS.PHASECHK.TRANS64.TRYWAIT P1, [R5+URZ+0x38860], R0 ;  /* 0x03886000050075a7 */ /* 0x000f64000802017f */
[----:B-----5:R-:W-:Y:S05]  /*1e280*/  @!P1 BRA `(.L_x_1513) ;  /* 0x0000004400789947 */ /* 0x020fea0003800000 */
.L_x_1657:
[----:B------:R-:W-:Y:S05]  /*1e290*/  @!P0 BRA `(.L_x_1514) ;  /* 0x0000000000048947 */ /* 0x000fea0003800000 */
[----:B------:R-:W-:Y:S01]  /*1e2a0*/  BPT.TRAP 0x1 ;  /* 0x000000040000795c */ /* 0x000fe20000300000 */
.L_x_1514:
[----:B------:R0:W0:Y:S02]  /*1e2b0*/  SYNCS.PHASECHK.TRANS64.TRYWAIT P0, [R3+URZ+0x38860], R2 ;  /* 0x03886002030075a7 */ /* 0x000024000800017f */
[----:B0-----:R-:W-:Y:S05]  /*1e2c0*/  @!P0 NANOSLEEP.SYNCS 0x989680 ;  /* 0x009896800000895d */ /* 0x001fea0003900000 */
[----:B------:R-:W0:Y:S02]  /*1e2d0*/  @!P0 SYNCS.PHASECHK.TRANS64 P0, [R3+URZ+0x38860], R2 ;  /* 0x03886002030085a7 */ /* 0x000e24000800007f */
[----:B0-----:R-:W-:Y:S05]  /*1e2e0*/  @!P0 BRA `(.L_x_1514) ;  /* 0xfffffffc00f08947 */ /* 0x001fea000383ffff */
.L_x_1250:
[----:B------:R-:W-:Y:S05]  /*1e2f0*/  BSYNC B9 ;  /* 0x0000000000097941 */ /* 0x000fea0003800000 */
.L_x_1247:
[----:B------:R-:W-:Y:S05]  /*1e300*/  EXIT ;  /* 0x000000000000794d */ /* 0x000fea0003800000 */
.L_x_1268:
[----:B0-----:R0:W1:Y:S02]  /*1e310*/  SYNCS.PHASECHK.TRANS64.TRYWAIT P4, [R58+URZ+0x38890], R65 ;  /* 0x038890413a0075a7 */ /* 0x001064000808017f */
[----:B-1----:R-:W-:Y:S05]  /*1e320*/  @!P4 NANOSLEEP.SYNCS 0x989680 ;  /* 0x009896800000c95d */ /* 0x002fea0003900000 */
[----:B------:R-:W1:Y:S02]  /*1e330*/  @!P4 SYNCS.PHASECHK.TRANS64 P4, [R58+URZ+0x38890], R65 ;  /* 0x038890413a00c5a7 */ /* 0x000e64000808007f */
[----:B-1----:R-:W-:Y:S05]  /*1e340*/  @!P4 BRA `(.L_x_1268) ;  /* 0xfffffffc00f0c947 */ /* 0x002fea000383ffff */
[----:B------:R-:W-:Y:S05]  /*1e350*/  BRA `(.L_x_1515) ;  /* 0xfffffe4c00787947 */ /* 0x000fea000383ffff */
.L_x_1269:
[----:B------:R-:W-:Y:S01]  /*1e360*/  BSSY B1, `(.L_x_1516) ;  /* 0x0000007000017945 */ /* 0x000fe20003800000 */
[----:B------:R-:W-:Y:S02]  /*1e370*/  IMAD.MOV.U32 R12, RZ, RZ, RZ ;  /* 0x000000ffff0c7224 */ /* 0x000fe400078e00ff */
[----:B------:R-:W-:Y:S02]  /*1e380*/  IMAD.MOV.U32 R11, RZ, RZ, 0x1c1f ;  /* 0x00001c1fff0b7424 */ /* 0x000fe400078e00ff */
[----:B------:R-:W-:-:S07]  /*1e390*/  IMAD.MOV.U32 R15, RZ, RZ, -0x1 ;  /* 0xffffffffff0f7424 */ /* 0x000fce00078e00ff */
[----:B0-----:R-:W-:Y:S05]  /*1e3a0*/  WARPSYNC.COLLECTIVE R15, `(.L_x_1517) ;  /* 0x000000000f087348 */ /* 0x001fea0003c00000 */
[----:B------:R1:W2:Y:S02]  /*1e3b0*/  SHFL.IDX P6, R14, R13, R12, R11 ;  /* 0x0000000c0d0e7389 */ /* 0x0002a400000c000b */
[----:B012---:R-:W-:Y:S01]  /*1e3c0*/  ENDCOLLECTIVE ;  /* 0x000000000000791b */ /* 0x007fe20003800000 */
.L_x_1517:
[----:B------:R-:W-:Y:S05]  /*1e3d0*/  BSYNC B1 ;  /* 0x0000000000017941 */ /* 0x000fea0003800000 */
.L_x_1516:
        /* <DEDUP_REMOVED lines=8> */
.L_x_1518:
[----:B------:R-:W-:Y:S05]  /*1e460*/  BRA `(.L_x_1519) ;  /* 0xfffffe4c00487947 */ /* 0x000fea000383ffff */
.L_x_1279:
[----:B0-----:R0:W1:Y:S02]  /*1e470*/  SYNCS.PHASECHK.TRANS64.TRYWAIT P4, [R58+URZ+0x38890], R65 ;  /* 0x038890413a0075a7 */ /* 0x001064000808017f */
[----:B-1----:R-:W-:Y:S05]  /*1e480*/  @!P4 NANOSLEEP.SYNCS 0x989680 ;  /* 0x009896800000c95d */ /* 0x002fea0003900000 */
[----:B------:R-:W1:Y:S02]  /*1e490*/  @!P4 SYNCS.PHASECHK.TRANS64 P4, [R58+URZ+0x38890], R65 ;  /* 0x038890413a00c5a7 */ /* 0x000e64000808007f */
[----:B-1----:R-:W-:Y:S05]  /*1e4a0*/  @!P4 BRA `(.L_x_1279) ;  /* 0xfffffffc00f0c947 */ /* 0x002fea000383ffff */
[----:B------:R-:W-:Y:S05]  /*1e4b0*/  BRA `(.L_x_1520) ;  /* 0xfffffe5400c87947 */ /* 0x000fea000383ffff */
.L_x_1280:
[----:B------:R-:W-:Y:S01]  /*1e4c0*/  BSSY B1, `(.L_x_1521) ;  /* 0x0000007000017945 */ /* 0x000fe20003800000 */
[----:B------:R-:W-:Y:S02]  /*1e4d0*/  IMAD.MOV.U32 R12, RZ, RZ, RZ ;  /* 0x000000ffff0c7224 */ /* 0x000fe400078e00ff */
[----:B------:R-:W-:Y:S02]  /*1e4e0*/  IMAD.MOV.U32 R11, RZ, RZ, 0x1c1f ;  /* 0x00001c1fff0b7424 */ /* 0x000fe400078e00ff */
[----:B------:R-:W-:-:S07]  /*1e4f0*/  IMAD.MOV.U32 R15, RZ, RZ, -0x1 ;  /* 0xffffffffff0f7424 */ /* 0x000fce00078e00ff */
[----:B0-----:R-:W-:Y:S05]  /*1e500*/  WARPSYNC.COLLECTIVE R15, `(.L_x_1522) ;  /* 0x000000000f087348 */ /* 0x001fea0003c00000 */
[----:B------:R1:W2:Y:S02]  /*1e510*/  SHFL.IDX P6, R14, R13, R12, R11 ;  /* 0x0000000c0d0e7389 */ /* 0x0002a400000c000b */
[----:B012---:R-:W-:Y:S01]  /*1e520*/  ENDCOLLECTIVE ;  /* 0x000000000000791b */ /* 0x007fe20003800000 */
.L_x_1522:
[----:B------:R-:W-:Y:S05]  /*1e530*/  BSYNC B1 ;  /* 0x0000000000017941 */ /* 0x000fea0003800000 */
.L_x_1521:
        /* <DEDUP_REMOVED lines=8> */
.L_x_1523:
[----:B------:R-:W-:Y:S01]  /*1e5c0*/  IMAD.MOV.U32 R67, RZ, RZ, R14 ;  /* 0x000000ffff437224 */ /* 0x000fe200078e000e */
[----:B------:R-:W-:Y:S06]  /*1e5d0*/  BRA `(.L_x_1524) ;  /* 0xfffffe5400947947 */ /* 0x000fec000383ffff */
.L_x_1285:
[----:B-1----:R1:W2:Y:S02]  /*1e5e0*/  SYNCS.PHASECHK.TRANS64.TRYWAIT P2, [R58+URZ+0x38890], R65 ;  /* 0x038890413a0075a7 */ /* 0x0022a4000804017f */
[----:B--2---:R-:W-:Y:S05]  /*1e5f0*/  @!P2 NANOSLEEP.SYNCS 0x989680 ;  /* 0x009896800000a95d */ /* 0x004fea0003900000 */
[----:B------:R-:W2:Y:S02]  /*1e600*/  @!P2 SYNCS.PHASECHK.TRANS64 P2, [R58+URZ+0x38890], R65 ;  /* 0x038890413a00a5a7 */ /* 0x000ea4000804007f */
[----:B--2---:R-:W-:Y:S05]  /*1e610*/  @!P2 BRA `(.L_x_1285) ;  /* 0xfffffffc00f0a947 */ /* 0x004fea000383ffff */
[----:B------:R-:W-:Y:S05]  /*1e620*/  BRA `(.L_x_1525) ;  /* 0xfffffe5c00a47947 */ /* 0x000fea000383ffff */
.L_x_1286:
[----:B------:R-:W-:Y:S01]  /*1e630*/  BSSY B1, `(.L_x_1526) ;  /* 0x0000007000017945 */ /* 0x000fe20003800000 */
[----:B------:R-:W-:Y:S02]  /*1e640*/  IMAD.MOV.U32 R12, RZ, RZ, RZ ;  /* 0x000000ffff0c7224 */ /* 0x000fe400078e00ff */
[----:B------:R-:W-:Y:S02]  /*1e650*/  IMAD.MOV.U32 R11, RZ, RZ, 0x1c1f ;  /* 0x00001c1fff0b7424 */ /* 0x000fe400078e00ff */
[----:B------:R-:W-:-:S07]  /*1e660*/  IMAD.MOV.U32 R15, RZ, RZ, -0x1 ;  /* 0xffffffffff0f7424 */ /* 0x000fce00078e00ff */
[----:B-1----:R-:W-:Y:S05]  /*1e670*/  WARPSYNC.COLLECTIVE R15, `(.L_x_1527) ;  /* 0x000000000f087348 */ /* 0x002fea0003c00000 */
[----:B------:R0:W2:Y:S02]  /*1e680*/  SHFL.IDX P6, R14, R13, R12, R11 ;  /* 0x0000000c0d0e7389 */ /* 0x0000a400000c000b */
[----:B012---:R-:W-:Y:S01]  /*1e690*/  ENDCOLLECTIVE ;  /* 0x000000000000791b */ /* 0x007fe20003800000 */
.L_x_1527:
[----:B------:R-:W-:Y:S05]  /*1e6a0*/  BSYNC B1 ;  /* 0x0000000000017941 */ /* 0x000fea0003800000 */
.L_x_1526:
        /* <DEDUP_REMOVED lines=8> */
.L_x_1528:
[----:B------:R-:W-:Y:S05]  /*1e730*/  BRA `(.L_x_1529) ;  /* 0xfffffe5c00c47947 */ /* 0x000fea000383ffff */
.L_x_1290:
[----:B-1----:R1:W2:Y:S02]  /*1e740*/  SYNCS.PHASECHK.TRANS64.TRYWAIT P3, [R58+URZ+0x388b0], R65 ;  /* 0x0388b0413a0075a7 */ /* 0x0022a4000806017f */
[----:B--2---:R-:W-:Y:S05]  /*1e750*/  @!P3 NANOSLEEP.SYNCS 0x989680 ;  /* 0x009896800000b95d */ /* 0x004fea0003900000 */
[----:B------:R-:W2:Y:S02]  /*1e760*/  @!P3 SYNCS.PHASECHK.TRANS64 P3, [R58+URZ+0x388b0], R65 ;  /* 0x0388b0413a00b5a7 */ /* 0x000ea4000806007f */
[----:B--2---:R-:W-:Y:S05]  /*1e770*/  @!P3 BRA `(.L_x_1290) ;  /* 0xfffffffc00f0b947 */ /* 0x004fea000383ffff */
[----:B------:R-:W-:Y:S05]  /*1e780*/  BRA `(.L_x_1530) ;  /* 0xfffffe6000507947 */ /* 0x000fea000383ffff */
.L_x_1319:
        /* <DEDUP_REMOVED lines=8> */
.L_x_1532:
[----:B------:R-:W-:Y:S05]  /*1e810*/  BSYNC B1 ;  /* 0x0000000000017941 */ /* 0x000fea0003800000 */
.L_x_1531:
        /* <DEDUP_REMOVED lines=8> */
.L_x_1533:
[----:B------:R-:W-:Y:S02]  /*1e8a0*/  IMAD.MOV.U32 R13, RZ, RZ, R24 ;  /* 0x000000ffff0d7224 */ /* 0x000fe400078e0018 */
[----:B------:R-:W-:-:S07]  /*1e8b0*/  IMAD.MOV.U32 R20, RZ, RZ, R14 ;  /* 0x000000ffff147224 */ /* 0x000fce00078e000e */
[----:B------:R-:W-:Y:S05]  /*1e8c0*/  WARPSYNC.COLLECTIVE R15, `(.L_x_1534) ;  /* 0x000000000f087348 */ /* 0x000fea0003c00000 */
[----:B------:R0:W1:Y:S02]  /*1e8d0*/  SHFL.IDX P6, R14, R13, R12, R11 ;  /* 0x0000000c0d0e7389 */ /* 0x00006400000c000b */
[----:B01----:R-:W-:Y:S01]  /*1e8e0*/  ENDCOLLECTIVE ;  /* 0x000000000000791b */ /* 0x003fe20003800000 */
.L_x_1534:
[----:B------:R-:W-:Y:S02]  /*1e8f0*/  IMAD.MOV.U32 R13, RZ, RZ, R27 ;  /* 0x000000ffff0d7224 */ /* 0x000fe400078e001b */
[----:B------:R-:W-:-:S07]  /*1e900*/  IMAD.MOV.U32 R24, RZ, RZ, R14 ;  /* 0x000000ffff187224 */ /* 0x000fce00078e000e */
[----:B------:R-:W-:Y:S05]  /*1e910*/  WARPSYNC.COLLECTIVE R15, `(.L_x_1535) ;  /* 0x000000000f087348 */ /* 0x000fea0003c00000 */
[----:B------:R0:W1:Y:S02]  /*1e920*/  SHFL.IDX P6, R14, R13, R12, R11 ;  /* 0x0000000c0d0e7389 */ /* 0x00006400000c000b */
[----:B01----:R-:W-:Y:S01]  /*1e930*/  ENDCOLLECTIVE ;  /* 0x000000000000791b */ /* 0x003fe20003800000 */
.L_x_1535:
[----:B------:R-:W-:Y:S01]  /*1e940*/  IMAD.MOV.U32 R21, RZ, RZ, R14 ;  /* 0x000000ffff157224 */ /* 0x000fe200078e000e */
[----:B------:R-:W-:Y:S06]  /*1e950*/  BRA `(.L_x_1536) ;  /* 0xfffffe9400407947 */ /* 0x000fec000383ffff */
.L_x_1323:
[----:B0-----:R0:W1:Y:S02]  /*1e960*/  SYNCS.PHASECHK.TRANS64.TRYWAIT P0, [R2+URZ+0x38800], R25 ;  /* 0x03880019020075a7 */ /* 0x001064000800017f */
[----:B-1----:R-:W-:Y:S05]  /*1e970*/  @!P0 NANOSLEEP.SYNCS 0x989680 ;  /* 0x009896800000895d */ /* 0x002fea0003900000 */
[----:B------:R-:W1:Y:S02]  /*1e980*/  @!P0 SYNCS.PHASECHK.TRANS64 P0, [R2+URZ+0x38800], R25 ;  /* 0x03880019020085a7 */ /* 0x000e64000800007f */
[----:B-1----:R-:W-:Y:S05]  /*1e990*/  @!P0 BRA `(.L_x_1323) ;  /* 0xfffffffc00f08947 */ /* 0x002fea000383ffff */
[----:B------:R-:W-:Y:S05]  /*1e9a0*/  BRA `(.L_x_1537) ;  /* 0xfffffe98005c7947 */ /* 0x000fea000383ffff */
.L_x_1331:
        /* <DEDUP_REMOVED lines=8> */
.L_x_1539:
[----:B------:R-:W-:Y:S05]  /*1ea30*/  BSYNC B1 ;  /* 0x0000000000017941 */ /* 0x000fea0003800000 */
.L_x_1538:
        /* <DEDUP_REMOVED lines=8> */
.L_x_1540:
[----:B------:R-:W-:Y:S02]  /*1eac0*/  IMAD.MOV.U32 R13, RZ, RZ, R24 ;  /* 0x000000ffff0d7224 */ /* 0x000fe400078e0018 */
[----:B------:R-:W-:-:S07]  /*1ead0*/  IMAD.MOV.U32 R20, RZ, RZ, R14 ;  /* 0x000000ffff147224 */ /* 0x000fce00078e000e */
[----:B------:R-:W-:Y:S05]  /*1eae0*/  WARPSYNC.COLLECTIVE R15, `(.L_x_1541) ;  /* 0x000000000f087348 */ /* 0x000fea0003c00000 */
[----:B------:R0:W1:Y:S02]  /*1eaf0*/  SHFL.IDX P6, R14, R13, R12, R11 ;  /* 0x0000000c0d0e7389 */ /* 0x00006400000c000b */
[----:B01----:R-:W-:Y:S01]  /*1eb00*/  ENDCOLLECTIVE ;  /* 0x000000000000791b */ /* 0x003fe20003800000 */
.L_x_1541:
[----:B------:R-:W-:Y:S02]  /*1eb10*/  IMAD.MOV.U32 R13, RZ, RZ, R27 ;  /* 0x000000ffff0d7224 */ /* 0x000fe400078e001b */
[----:B------:R-:W-:-:S07]  /*1eb20*/  IMAD.MOV.U32 R21, RZ, RZ, R14 ;  /* 0x000000ffff157224 */ /* 0x000fce00078e000e */
[----:B------:R-:W-:Y:S05]  /*1eb30*/  WARPSYNC.COLLECTIVE R15, `(.L_x_1542) ;  /* 0x000000000f087348 */ /* 0x000fea0003c00000 */
[----:B------:R0:W1:Y:S02]  /*1eb40*/  SHFL.IDX P6, R14, R13, R12, R11 ;  /* 0x0000000c0d0e7389 */ /* 0x00006400000c000b */
[----:B01----:R-:W-:Y:S01]  /*1eb50*/  ENDCOLLECTIVE ;  /* 0x000000000000791b */ /* 0x003fe20003800000 */
.L_x_1542:
[----:B------:R-:W-:Y:S05]  /*1eb60*/  BRA `(.L_x_1543) ;  /* 0xfffffea000cc7947 */ /* 0x000fea000383ffff */
.L_x_1335:
[----:B0-----:R0:W1:Y:S02]  /*1eb70*/  SYNCS.PHASECHK.TRANS64.TRYWAIT P1, [R2+URZ+0x38800], R27 ;  /* 0x0388001b020075a7 */ /* 0x001064000802017f */
[----:B-1----:R-:W-:Y:S05]  /*1eb80*/  @!P1 NANOSLEEP.SYNCS 0x989680 ;  /* 0x009896800000995d */ /* 0x002fea0003900000 */
[----:B------:R-:W1:Y:S02]  /*1eb90*/  @!P1 SYNCS.PHASECHK.TRANS64 P1, [R2+URZ+0x38800], R27 ;  /* 0x0388001b020095a7 */ /* 0x000e64000802007f */
[----:B-1----:R-:W-:Y:S05]  /*1eba0*/  @!P1 BRA `(.L_x_1335) ;  /* 0xfffffffc00f09947 */ /* 0x002fea000383ffff */
[----:B------:R-:W-:Y:S05]  /*1ebb0*/  BRA `(.L_x_1544) ;  /* 0xfffffea400ac7947 */ /* 0x000fea000383ffff */
.L_x_1341:
[----:B-1----:R1:W2:Y:S02]  /*1ebc0*/  SYNCS.PHASECHK.TRANS64.TRYWAIT P1, [R13+URZ+0x38830], R12 ;  /* 0x0388300c0d0075a7 */ /* 0x0022a4000802017f */
[----:B--2---:R-:W-:Y:S05]  /*1ebd0*/  @!P1 NANOSLEEP.SYNCS 0x989680 ;  /* 0x009896800000995d */ /* 0x004fea0003900000 */
[----:B------:R-:W2:Y:S02]  /*1ebe0*/  @!P1 SYNCS.PHASECHK.TRANS64 P1, [R13+URZ+0x38830], R12 ;  /* 0x0388300c0d0095a7 */ /* 0x000ea4000802007f */
[----:B--2---:R-:W-:Y:S05]  /*1ebf0*/  @!P1 BRA `(.L_x_1341) ;  /* 0xfffffffc00f09947 */ /* 0x004fea000383ffff */
[----:B------:R-:W-:Y:S05]  /*1ec00*/  BRA `(.L_x_1340) ;  /* 0xfffffeb000e47947 */ /* 0x000fea000383ffff */
.L_x_1343:
[----:B--2---:R2:W3:Y:S02]  /*1ec10*/  SYNCS.PHASECHK.TRANS64.TRYWAIT P1, [R2+URZ+0x38810], R3 ;  /* 0x03881003020075a7 */ /* 0x0044e4000802017f */
[----:B---3--:R-:W-:Y:S05]  /*1ec20*/  @!P1 NANOSLEEP.SYNCS 0x989680 ;  /* 0x009896800000995d */ /* 0x008fea0003900000 */
[----:B------:R-:W3:Y:S02]  /*1ec30*/  @!P1 SYNCS.PHASECHK.TRANS64 P1, [R2+URZ+0x38810], R3 ;  /* 0x03881003020095a7 */ /* 0x000ee4000802007f */
[----:B---3--:R-:W-:Y:S05]  /*1ec40*/  @!P1 BRA `(.L_x_1343) ;  /* 0xfffffffc00f09947 */ /* 0x008fea000383ffff */
[----:B------:R-:W-:Y:S05]  /*1ec50*/  BRA `(.L_x_1545) ;  /* 0xfffffeb400947947 */ /* 0x000fea000383ffff */
.L_x_1347:
[----:B--2---:R2:W4:Y:S02]  /*1ec60*/  SYNCS.PHASECHK.TRANS64.TRYWAIT P1, [R13+URZ+0x38850], R12 ;  /* 0x0388500c0d0075a7 */ /* 0x004524000802017f */
[----:B----4-:R-:W-:Y:S05]  /*1ec70*/  @!P1 NANOSLEEP.SYNCS 0x989680 ;  /* 0x009896800000995d */ /* 0x010fea0003900000 */
[----:B------:R-:W4:Y:S02]  /*1ec80*/  @!P1 SYNCS.PHASECHK.TRANS64 P1, [R13+URZ+0x38850], R12 ;  /* 0x0388500c0d0095a7 */ /* 0x000f24000802007f */
[----:B----4-:R-:W-:Y:S05]  /*1ec90*/  @!P1 BRA `(.L_x_1347) ;  /* 0xfffffffc00f09947 */ /* 0x010fea000383ffff */
[----:B------:R-:W-:Y:S05]  /*1eca0*/  BRA `(.L_x_1346) ;  /* 0xfffffeb400c07947 */ /* 0x000fea000383ffff */
.L_x_1356:
[----:B-1----:R1:W2:Y:S02]  /*1ecb0*/  SYNCS.PHASECHK.TRANS64.TRYWAIT P2, [R14+URZ+0x38830], R3 ;  /* 0x038830030e0075a7 */ /* 0x0022a4000804017f */
[----:B--2---:R-:W-:Y:S05]  /*1ecc0*/  @!P2 NANOSLEEP.SYNCS 0x989680 ;  /* 0x009896800000a95d */ /* 0x004fea0003900000 */
[----:B------:R-:W2:Y:S02]  /*1ecd0*/  @!P2 SYNCS.PHASECHK.TRANS64 P2, [R14+URZ+0x38830], R3 ;  /* 0x038830030e00a5a7 */ /* 0x000ea4000804007f */
[----:B--2---:R-:W-:Y:S05]  /*1ece0*/  @!P2 BRA `(.L_x_1356) ;  /* 0xfffffffc00f0a947 */ /* 0x004fea000383ffff */
[----:B------:R-:W-:Y:S05]  /*1ecf0*/  BRA `(.L_x_1355) ;  /* 0xfffffee000707947 */ /* 0x000fea000383ffff */
.L_x_1361:
[----:B---3--:R3:W4:Y:S02]  /*1ed00*/  SYNCS.PHASECHK.TRANS64.TRYWAIT P2, [R14+URZ+0x38850], R3 ;  /* 0x038850030e0075a7 */ /* 0x008724000804017f */
[----:B----4-:R-:W-:Y:S05]  /*1ed10*/  @!P2 NANOSLEEP.SYNCS 0x989680 ;  /* 0x009896800000a95d */ /* 0x010fea0003900000 */
[----:B------:R-:W4:Y:S02]  /*1ed20*/  @!P2 SYNCS.PHASECHK.TRANS64 P2, [R14+URZ+0x38850], R3 ;  /* 0x038850030e00a5a7 */ /* 0x000f24000804007f */
[----:B----4-:R-:W-:Y:S05]  /*1ed30*/  @!P2 BRA `(.L_x_1361) ;  /* 0xfffffffc00f0a947 */ /* 0x010fea000383ffff */
[----:B------:R-:W-:Y:S05]  /*1ed40*/  BRA `(.L_x_1360) ;  /* 0xfffffee400147947 */ /* 0x000fea000383ffff */
.L_x_1396:
        /* <DEDUP_REMOVED lines=11> */
.L_x_1547:
[----:B------:R-:W-:Y:S05]  /*1ee00*/  BSYNC B1 ;  /* 0x0000000000017941 */ /* 0x000fea0003800000 */
.L_x_1546:
[----:B------:R-:W-:Y:S05]  /*1ee10*/  BRA `(.L_x_1548) ;  /* 0xffffff8000e87947 */ /* 0x000fea000383ffff */
.L_x_1398:
[----:B------:R-:W-:Y:S01]  /*1ee20*/  BSSY B1, `(.L_x_1549) ;  /* 0x0000006000017945 */ /* 0x000fe20003800000 */
[----:B------:R-:W-:-:S07]  /*1ee30*/  IMAD.MOV.U32 R15, RZ, RZ, -0x1 ;  /* 0xffffffffff0f7424 */ /* 0x000fce00078e00ff */
[----:B0-----:R-:W-:Y:S05]  /*1ee40*/  WARPSYNC.COLLECTIVE R15, `(.L_x_1550) ;  /* 0x000000000f0c7348 */ /* 0x001fea0003c00000 */
[----:B------:R-:W-:Y:S02]  /*1ee50*/  ELECT P6, UR62, PT ;  /* 0x00000000003e782f */ /* 0x000fe400038c0000 */
[----:B------:R-:W-:Y:S01]  /*1ee60*/  MOV R14, UR62 ;  /* 0x0000003e000e7c02 */ /* 0x000fe20008000f00 */
[----:B0-----:R-:W-:Y:S10]  /*1ee70*/  ENDCOLLECTIVE ;  /* 0x000000000000791b */ /* 0x001ff40003800000 */
.L_x_1550:
[----:B------:R-:W-:Y:S05]  /*1ee80*/  BSYNC B1 ;  /* 0x0000000000017941 */ /* 0x000fea0003800000 */
.L_x_1549:
[----:B------:R-:W-:Y:S05]  /*1ee90*/  BRA `(.L_x_1397) ;  /* 0xffffff8000e07947 */ /* 0x000fea000383ffff */
.L_x_1400:
[----:B0-----:R0:W1:Y:S02]  /*1eea0*/  SYNCS.PHASECHK.TRANS64.TRYWAIT P0, [R18+URZ+0x38820], R3 ;  /* 0x03882003120075a7 */ /* 0x001064000800017f */
[----:B-1----:R-:W-:Y:S05]  /*1eeb0*/  @!P0 NANOSLEEP.SYNCS 0x989680 ;  /* 0x009896800000895d */ /* 0x002fea0003900000 */
[----:B------:R-:W1:Y:S02]  /*1eec0*/  @!P0 SYNCS.PHASECHK.TRANS64 P0, [R18+URZ+0x38820], R3 ;  /* 0x03882003120085a7 */ /* 0x000e64000800007f */
[----:B-1----:R-:W-:Y:S05]  /*1eed0*/  @!P0 BRA `(.L_x_1400) ;  /* 0xfffffffc00f08947 */ /* 0x002fea000383ffff */
[----:B------:R-:W-:Y:S05]  /*1eee0*/  BRA `(.L_x_1551) ;  /* 0xffffff8000f07947 */ /* 0x000fea000383ffff */
.L_x_1404:
[----:B0-----:R0:W1:Y:S02]  /*1eef0*/  SYNCS.PHASECHK.TRANS64.TRYWAIT P0, [R3+URZ+0x388a0], R8 ;  /* 0x0388a008030075a7 */ /* 0x001064000800017f */
[----:B-1----:R-:W-:Y:S05]  /*1ef00*/  @!P0 NANOSLEEP.SYNCS 0x989680 ;  /* 0x009896800000895d */ /* 0x002fea0003900000 */
[----:B------:R-:W1:Y:S02]  /*1ef10*/  @!P0 SYNCS.PHASECHK.TRANS64 P0, [R3+URZ+0x388a0], R8 ;  /* 0x0388a008030085a7 */ /* 0x000e64000800007f */
[----:B-1----:R-:W-:Y:S05]  /*1ef20*/  @!P0 BRA `(.L_x_1404) ;  /* 0xfffffffc00f08947 */ /* 0x002fea000383ffff */
[----:B------:R-:W-:Y:S05]  /*1ef30*/  BRA `(.L_x_1552) ;  /* 0xffffff8400087947 */ /* 0x000fea000383ffff */
.L_x_1409:
[----:B-1----:R1:W2:Y:S02]  /*1ef40*/  SYNCS.PHASECHK.TRANS64.TRYWAIT P0, [R3+URZ+0x388c0], R8 ;  /* 0x0388c008030075a7 */ /* 0x0022a4000800017f */
[----:B--2---:R-:W-:Y:S05]  /*1ef50*/  @!P0 NANOSLEEP.SYNCS 0x989680 ;  /* 0x009896800000895d */ /* 0x004fea0003900000 */
[----:B------:R-:W2:Y:S02]  /*1ef60*/  @!P0 SYNCS.PHASECHK.TRANS64 P0, [R3+URZ+0x388c0], R8 ;  /* 0x0388c008030085a7 */ /* 0x000ea4000800007f */
[----:B--2---:R-:W-:Y:S05]  /*1ef70*/  @!P0 BRA `(.L_x_1409) ;  /* 0xfffffffc00f08947 */ /* 0x004fea000383ffff */
[----:B------:R-:W-:Y:S05]  /*1ef80*/  BRA `(.L_x_1553) ;  /* 0xffffff8400847947 */ /* 0x000fea000383ffff */
.L_x_1423:
[----:B0-----:R0:W1:Y:S02]  /*1ef90*/  SYNCS.PHASECHK.TRANS64.TRYWAIT P2, [R8+URZ+0x388a0], R2 ;  /* 0x0388a002080075a7 */ /* 0x001064000804017f */
[----:B-1----:R-:W-:Y:S05]  /*1efa0*/  @!P2 NANOSLEEP.SYNCS 0x989680 ;  /* 0x009896800000a95d */ /* 0x002fea0003900000 */
[----:B------:R-:W1:Y:S02]  /*1efb0*/  @!P2 SYNCS.PHASECHK.TRANS64 P2, [R8+URZ+0x388a0], R2 ;  /* 0x0388a0020800a5a7 */ /* 0x000e64000804007f */
[----:B-1----:R-:W-:Y:S05]  /*1efc0*/  @!P2 BRA `(.L_x_1423) ;  /* 0xfffffffc00f0a947 */ /* 0x002fea000383ffff */
[----:B------:R-:W-:Y:S05]  /*1efd0*/  BRA `(.L_x_1554) ;  /* 0xffffff8c00e87947 */ /* 0x000fea000383ffff */
.L_x_1428:
[----:B-1----:R1:W2:Y:S02]  /*1efe0*/  SYNCS.PHASECHK.TRANS64.TRYWAIT P2, [R8+URZ+0x388c0], R2 ;  /* 0x0388c002080075a7 */ /* 0x0022a4000804017f */
[----:B--2---:R-:W-:Y:S05]  /*1eff0*/  @!P2 NANOSLEEP.SYNCS 0x989680 ;  /* 0x009896800000a95d */ /* 0x004fea0003900000 */
[----:B------:R-:W2:Y:S02]  /*1f000*/  @!P2 SYNCS.PHASECHK.TRANS64 P2, [R8+URZ+0x388c0], R2 ;  /* 0x0388c0020800a5a7 */ /* 0x000ea4000804007f */
[----:B--2---:R-:W-:Y:S05]  /*1f010*/  @!P2 BRA `(.L_x_1428) ;  /* 0xfffffffc00f0a947 */ /* 0x004fea000383ffff */
[----:B------:R-:W-:Y:S05]  /*1f020*/  BRA `(.L_x_1555) ;  /* 0xffffff9000607947 */ /* 0x000fea000383ffff */
.L_x_1450:
        /* <DEDUP_REMOVED lines=11> */
.L_x_1557:
[----:B------:R-:W-:Y:S05]  /*1f0e0*/  BSYNC B0 ;  /* 0x0000000000007941 */ /* 0x000fea0003800000 */
.L_x_1556:
[----:B------:R-:W-:Y:S05]  /*1f0f0*/  BRA `(.L_x_1558) ;  /* 0xffffffa400d87947 */ /* 0x000fea000383ffff */
.L_x_1453:
[----:B0-----:R0:W1:Y:S02]  /*1f100*/  SYNCS.PHASECHK.TRANS64.TRYWAIT P0, [R26+URZ+0x38840], R0 ;  /* 0x038840001a0075a7 */ /* 0x001064000800017f */
[----:B-1----:R-:W-:Y:S05]  /*1f110*/  @!P0 NANOSLEEP.SYNCS 0x989680 ;  /* 0x009896800000895d */ /* 0x002fea0003900000 */
[----:B------:R-:W1:Y:S02]  /*1f120*/  @!P0 SYNCS.PHASECHK.TRANS64 P0, [R26+URZ+0x38840], R0 ;  /* 0x038840001a0085a7 */ /* 0x000e64000800007f */
[----:B-1----:R-:W-:Y:S05]  /*1f130*/  @!P0 BRA `(.L_x_1453) ;  /* 0xfffffffc00f08947 */ /* 0x002fea000383ffff */
[----:B------:R-:W-:Y:S05]  /*1f140*/  BRA `(.L_x_1559) ;  /* 0xffffffa8000c7947 */ /* 0x000fea000383ffff */
.L_x_1454:
        /* <DEDUP_REMOVED lines=8> */
.L_x_1561:
[----:B------:R-:W-:Y:S05]  /*1f1d0*/  BSYNC B0 ;  /* 0x0000000000007941 */ /* 0x000fea0003800000 */
.L_x_1560:
        /* <DEDUP_REMOVED lines=9> */
.L_x_1562:
[----:B------:R-:W-:Y:S02]  /*1f270*/  IMAD.MOV.U32 R13, RZ, RZ, R4 ;  /* 0x000000ffff0d7224 */ /* 0x000fe400078e0004 */
[----:B------:R-:W-:Y:S02]  /*1f280*/  IMAD.MOV.U32 R12, RZ, RZ, 0x1 ;  /* 0x00000001ff0c7424 */ /* 0x000fe400078e00ff */
[----:B------:R-:W-:-:S07]  /*1f290*/  IMAD.MOV.U32 R3, RZ, RZ, R14 ;  /* 0x000000ffff037224 */ /* 0x000fce00078e000e */
[----:B------:R-:W-:Y:S05]  /*1f2a0*/  WARPSYNC.COLLECTIVE R15, `(.L_x_1563) ;  /* 0x000000000f087348 */ /* 0x000fea0003c00000 */
[----:B------:R0:W1:Y:S02]  /*1f2b0*/  SHFL.IDX P6, R14, R13, R12, R11 ;  /* 0x0000000c0d0e7389 */ /* 0x00006400000c000b */
[----:B01----:R-:W-:Y:S01]  /*1f2c0*/  ENDCOLLECTIVE ;  /* 0x000000000000791b */ /* 0x003fe20003800000 */
.L_x_1563:
        /* <DEDUP_REMOVED lines=15> */
.L_x_1564:
[----:B------:R-:W-:Y:S02]  /*1f3c0*/  @P0 IMAD R6, R5, 0x2, R18 ;  /* 0x0000000205060824 */ /* 0x000fe400078e0212 */
[----:B------:R-:W-:Y:S02]  /*1f3d0*/  IMAD.MOV.U32 R13, RZ, RZ, R4 ;  /* 0x000000ffff0d7224 */ /* 0x000fe400078e0004 */
[----:B------:R-:W-:Y:S02]  /*1f3e0*/  IMAD.MOV.U32 R12, RZ, RZ, 0x2 ;  /* 0x00000002ff0c7424 */ /* 0x000fe400078e00ff */
[----:B------:R-:W-:-:S07]  /*1f3f0*/  IMAD.MOV.U32 R3, RZ, RZ, R14 ;  /* 0x000000ffff037224 */ /* 0x000fce00078e000e */
[----:B------:R-:W-:Y:S05]  /*1f400*/  WARPSYNC.COLLECTIVE R15, `(.L_x_1565) ;  /* 0x000000000f087348 */ /* 0x000fea0003c00000 */
[----:B------:R0:W1:Y:S02]  /*1f410*/  SHFL.IDX P6, R14, R13, R12, R11 ;  /* 0x0000000c0d0e7389 */ /* 0x00006400000c000b */
[----:B01----:R-:W-:Y:S01]  /*1f420*/  ENDCOLLECTIVE ;  /* 0x000000000000791b */ /* 0x003fe20003800000 */
.L_x_1565:
        /* <DEDUP_REMOVED lines=15> */
.L_x_1566:
[----:B------:R-:W-:Y:S02]  /*1f520*/  @P0 IMAD R6, R5, 0x2, R18 ;  /* 0x0000000205060824 */ /* 0x000fe400078e0212 */
[----:B------:R-:W-:Y:S02]  /*1f530*/  IMAD.MOV.U32 R13, RZ, RZ, R4 ;  /* 0x000000ffff0d7224 */ /* 0x000fe400078e0004 */
[----:B------:R-:W-:Y:S02]  /*1f540*/  IMAD.MOV.U32 R12, RZ, RZ, 0x3 ;  /* 0x00000003ff0c7424 */ /* 0x000fe400078e00ff */
[----:B------:R-:W-:-:S07]  /*1f550*/  IMAD.MOV.U32 R3, RZ, RZ, R14 ;  /* 0x000000ffff037224 */ /* 0x000fce00078e000e */
[----:B------:R-:W-:Y:S05]  /*1f560*/  WARPSYNC.COLLECTIVE R15, `(.L_x_1567) ;  /* 0x000000000f087348 */ /* 0x000fea0003c00000 */
[----:B------:R0:W1:Y:S02]  /*1f570*/  SHFL.IDX P6, R14, R13, R12, R11 ;  /* 0x0000000c0d0e7389 */ /* 0x00006400000c000b */
[----:B01----:R-:W-:Y:S01]  /*1f580*/  ENDCOLLECTIVE ;  /* 0x000000000000791b */ /* 0x003fe20003800000 */
.L_x_1567:
        /* <DEDUP_REMOVED lines=10> */
.L_x_1568:
[----:B------:R-:W-:Y:S01]  /*1f630*/  @!PT LDS RZ, [RZ] ;  /* 0x00000000fffff984 */ /* 0x000fe20000000800 */
[----:B------:R-:W-:Y:S01]  /*1f640*/  @!PT LDS RZ, [RZ] ;  /* 0x00000000fffff984 */ /* 0x000fe20000000800 */
[----:B------:R-:W-:Y:S01]  /*1f650*/  @!PT LDS RZ, [RZ] ;  /* 0x00000000fffff984 */ /* 0x000fe20000000800 */
[----:B------:R0:W-:Y:S01]  /*1f660*/  @P0 LDGSTS.E.BYPASS.LTC128B.128 [R6+0x23400], desc[UR42][R2.64], !P2 ;  /* 0x2340000002060fae */ /* 0x0001e2000d101d6a */
[----:B------:R-:W-:Y:S01]  /*1f670*/  IMAD.MOV.U32 R0, RZ, RZ, R14 ;  /* 0x000000ffff007224 */ /* 0x000fe200078e000e */
[----:B------:R-:W-:Y:S06]  /*1f680*/  BRA `(.L_x_1569) ;  /* 0xffffffa400c47947 */ /* 0x000fec000383ffff */
.L_x_1459:
        /* <DEDUP_REMOVED lines=9> */
.L_x_1570:
[C---:B------:R-:W-:Y:S01]  /*1f720*/  VIADD R10, R25.reuse, 0x10 ;  /* 0x00000010190a7836 */ /* 0x040fe20000000000 */
[C---:B------:R-:W-:Y:S01]  /*1f730*/  ISETP.GE.AND P0, PT, R25.reuse, R3, PT ;  /* 0x000000031900720c */ /* 0x040fe20003f06270 */
[----:B------:R-:W-:-:S03]  /*1f740*/  VIADD R8, R25, 0x20 ;  /* 0x0000002019087836 */ /* 0x000fc60000000000 */
[----:B------:R0:W-:Y:S04]  /*1f750*/  STL [R1+0x18], R10 ;  /* 0x0000180a01007387 */ /* 0x0001e80000100800 */
[----:B------:R0:W-:Y:S01]  /*1f760*/  STL [R1+0x1c], R8 ;  /* 0x00001c0801007387 */ /* 0x0001e20000100800 */
[----:B------:R-:W-:Y:S02]  /*1f770*/  IMAD.MOV.U32 R13, RZ, RZ, R0 ;  /* 0x000000ffff0d7224 */ /* 0x000fe400078e0000 */
[----:B------:R-:W-:-:S07]  /*1f780*/  IMAD.MOV.U32 R5, RZ, RZ, R14 ;  /* 0x000000ffff057224 */ /* 0x000fce00078e000e */
[----:B0-----:R-:W-:Y:S05]  /*1f790*/  WARPSYNC.COLLECTIVE R15, `(.L_x_1571) ;  /* 0x000000000f087348 */ /* 0x001fea0003c00000 */
[----:B------:R1:W2:Y:S02]  /*1f7a0*/  SHFL.IDX P6, R14, R13, R12, R11 ;  /* 0x0000000c0d0e7389 */ /* 0x0002a400000c000b */
[----:B012---:R-:W-:Y:S01]  /*1f7b0*/  ENDCOLLECTIVE ;  /* 0x000000000000791b */ /* 0x007fe20003800000 */
.L_x_1571:
[----:B------:R-:W-:Y:S02]  /*1f7c0*/  IMAD.MOV.U32 R13, RZ, RZ, R2 ;  /* 0x000000ffff0d7224 */ /* 0x000fe400078e0002 */
[----:B------:R-:W-:Y:S02]  /*1f7d0*/  IMAD.MOV.U32 R12, RZ, RZ, 0x1 ;  /* 0x00000001ff0c7424 */ /* 0x000fe400078e00ff */
[----:B------:R-:W-:-:S07]  /*1f7e0*/  IMAD.MOV.U32 R4, RZ, RZ, R14 ;  /* 0x000000ffff047224 */ /* 0x000fce00078e000e */
[----:B------:R-:W-:Y:S05]  /*1f7f0*/  WARPSYNC.COLLECTIVE R15, `(.L_x_1572) ;  /* 0x000000000f087348 */ /* 0x000fea0003c00000 */
[----:B------:R0:W1:Y:S02]  /*1f800*/  SHFL.IDX P6, R14, R13, R12, R11 ;  /* 0x0000000c0d0e7389 */ /* 0x00006400000c000b */
[----:B01----:R-:W-:Y:S01]  /*1f810*/  ENDCOLLECTIVE ;  /* 0x000000000000791b */ /* 0x003fe20003800000 */
.L_x_1572:
[----:B------:R-:W-:-:S05]  /*1f820*/  @!P0 LEA R4, P2, R7, R4, 0x1 ;  /* 0x0000000407048211 */ /* 0x000fca00078408ff */
[----:B------:R-:W-:-:S05]  /*1f830*/  @!P0 IMAD.X R5, RZ, RZ, R5, P2 ;  /* 0x000000ffff058224 */ /* 0x000fca00010e0605 */
[----:B------:R-:W-:Y:S01]  /*1f840*/  @!PT LDS RZ, [RZ] ;  /* 0x00000000fffff984 */ /* 0x000fe20000000800 */
[----:B------:R-:W-:Y:S01]  /*1f850*/  @!PT LDS RZ, [RZ] ;  /* 0x00000000fffff984 */ /* 0x000fe20000000800 */
[----:B------:R-:W-:Y:S01]  /*1f860*/  @!PT LDS RZ, [RZ] ;  /* 0x00000000fffff984 */ /* 0x000fe20000000800 */
[----:B------:R0:W-:Y:S01]  /*1f870*/  @!P0 LDGSTS.E.BYPASS.LTC128B.128 [R23+0x20400], desc[UR42][R4.64], !P1 ;  /* 0x2040000004178fae */ /* 0x0001e2000c901d6a */
[----:B------:R-:W-:Y:S01]  /*1f880*/  IMAD.MOV.U32 R13, RZ, RZ, R0 ;  /* 0x000000ffff0d7224 */ /* 0x000fe200078e0000 */
[----:B------:R-:W-:Y:S01]  /*1f890*/  ISETP.GE.AND P0, PT, R10, R3, PT ;  /* 0x000000030a00720c */ /* 0x000fe20003f06270 */
[----:B0-----:R-:W-:-:S12]  /*1f8a0*/  IMAD.MOV.U32 R4, RZ, RZ, R14 ;  /* 0x000000ffff047224 */ /* 0x001fd800078e000e */
[----:B------:R-:W-:Y:S05]  /*1f8b0*/  WARPSYNC.COLLECTIVE R15, `(.L_x_1573) ;  /* 0x000000000f087348 */ /* 0x000fea0003c00000 */
[----:B------:R0:W1:Y:S02]  /*1f8c0*/  SHFL.IDX P6, R14, R13, R12, R11 ;  /* 0x0000000c0d0e7389 */ /* 0x00006400000c000b */
[----:B01----:R-:W-:Y:S01]  /*1f8d0*/  ENDCOLLECTIVE ;  /* 0x000000000000791b */ /* 0x003fe20003800000 */
.L_x_1573:
[----:B------:R-:W-:Y:S02]  /*1f8e0*/  IMAD.MOV.U32 R13, RZ, RZ, R2 ;  /* 0x000000ffff0d7224 */ /* 0x000fe400078e0002 */
[----:B------:R-:W-:Y:S02]  /*1f8f0*/  IMAD.MOV.U32 R12, RZ, RZ, 0x2 ;  /* 0x00000002ff0c7424 */ /* 0x000fe400078e00ff */
[----:B------:R-:W-:-:S07]  /*1f900*/  IMAD.MOV.U32 R5, RZ, RZ, R14 ;  /* 0x000000ffff057224 */ /* 0x000fce00078e000e */
[----:B------:R-:W-:Y:S05]  /*1f910*/  WARPSYNC.COLLECTIVE R15, `(.L_x_1574) ;  /* 0x000000000f087348 */ /* 0x000fea0003c00000 */
[----:B------:R0:W1:Y:S02]  /*1f920*/  SHFL.IDX P6, R14, R13, R12, R11 ;  /* 0x0000000c0d0e7389 */ /* 0x00006400000c000b */
[----:B01----:R-:W-:Y:S01]  /*1f930*/  ENDCOLLECTIVE ;  /* 0x000000000000791b */ /* 0x003fe20003800000 */
.L_x_1574:
        /* <DEDUP_REMOVED lines=10> */
.L_x_1575:
[----:B------:R-:W-:Y:S01]  /*1f9e0*/  @!PT LDS RZ, [RZ] ;  /* 0x00000000fffff984 */ /* 0x000fe20000000800 */
[----:B------:R-:W-:Y:S01]  /*1f9f0*/  @!PT LDS RZ, [RZ] ;  /* 0x00000000fffff984 */ /* 0x000fe20000000800 */
[----:B------:R-:W-:Y:S01]  /*1fa00*/  @!PT LDS RZ, [RZ] ;  /* 0x00000000fffff984 */ /* 0x000fe20000000800 */
[----:B------:R0:W-:Y:S01]  /*1fa10*/  @!P0 LDGSTS.E.BYPASS.LTC128B.128 [R23+0x20c00], desc[UR42][R4.64], !P1 ;  /* 0x20c0000004178fae */ /* 0x0001e2000c901d6a */
[----:B------:R-:W-:Y:S01]  /*1fa20*/  ISETP.GE.AND P0, PT, R8, R3, PT ;  /* 0x000000030800720c */ /* 0x000fe20003f06270 */
[----:B------:R-:W-:Y:S02]  /*1fa30*/  IMAD.MOV.U32 R13, RZ, RZ, R2 ;  /* 0x000000ffff0d7224 */ /* 0x000fe400078e0002 */
[----:B------:R-:W-:Y:S02]  /*1fa40*/  IMAD.MOV.U32 R12, RZ, RZ, 0x3 ;  /* 0x00000003ff0c7424 */ /* 0x000fe400078e00ff */
[----:B0-----:R-:W-:-:S08]  /*1fa50*/  IMAD.MOV.U32 R4, RZ, RZ, R14 ;  /* 0x000000ffff047224 */ /* 0x001fd000078e000e */
[----:B------:R-:W-:Y:S05]  /*1fa60*/  WARPSYNC.COLLECTIVE R15, `(.L_x_1576) ;  /* 0x000000000f087348 */ /* 0x000fea0003c00000 */
[----:B------:R0:W1:Y:S02]  /*1fa70*/  SHFL.IDX P6, R14, R13, R12, R11 ;  /* 0x0000000c0d0e7389 */ /* 0x00006400000c000b */
[----:B01----:R-:W-:Y:S01]  /*1fa80*/  ENDCOLLECTIVE ;  /* 0x000000000000791b */ /* 0x003fe20003800000 */
.L_x_1576:
        /* <DEDUP_REMOVED lines=14> */
.L_x_1577:
[----:B------:R-:W-:Y:S01]  /*1fb70*/  IMAD.MOV.U32 R0, RZ, RZ, R14 ;  /* 0x000000ffff007224 */ /* 0x000fe200078e000e */
[----:B------:R-:W-:Y:S06]  /*1fb80*/  BRA `(.L_x_1578) ;  /* 0xffffffa800d87947 */ /* 0x000fec000383ffff */
.L_x_1463:
[----:B------:R-:W2:Y:S04]  /*1fb90*/  LDL.LU R10, [R1+0x14] ;  /* 0x00001400010a7983 */ /* 0x000ea80000300800 */
[----:B------:R-:W3:Y:S04]  /*1fba0*/  LDL.LU R9, [R1+0x18] ;  /* 0x0000180001097983 */ /* 0x000ee80000300800 */
[----:B------:R-:W4:Y:S01]  /*1fbb0*/  LDL.LU R8, [R1+0x1c] ;  /* 0x00001c0001087983 */ /* 0x000f220000300800 */
[----:B------:R-:W-:Y:S01]  /*1fbc0*/  LOP3.LUT R16, R16, 0xffffefff, RZ, 0xc0, !PT ;  /* 0xffffefff10107812 */ /* 0x000fe200078ec0ff */
[----:B------:R-:W-:Y:S01]  /*1fbd0*/  BSSY B0, `(.L_x_1579) ;  /* 0x0000029000007945 */ /* 0x000fe20003800000 */
[----:B------:R-:W-:-:S02]  /*1fbe0*/  IMAD.MOV.U32 R13, RZ, RZ, R6 ;  /* 0x000000ffff0d7224 */ /* 0x000fc400078e0006 */
[----:B------:R-:W-:Y:S02]  /*1fbf0*/  IMAD.MOV.U32 R12, RZ, RZ, RZ ;  /* 0x000000ffff0c7224 */ /* 0x000fe400078e00ff */
[----:B------:R-:W-:Y:S02]  /*1fc00*/  IMAD.MOV.U32 R11, RZ, RZ, 0x181f ;  /* 0x0000181fff0b7424 */ /* 0x000fe400078e00ff */
[----:B------:R-:W-:Y:S02]  /*1fc10*/  IMAD.MOV.U32 R15, RZ, RZ, -0x1 ;  /* 0xffffffffff0f7424 */ /* 0x000fe400078e00ff */
[----:B--2---:R-:W-:-:S05]  /*1fc20*/  IMAD R7, R10, R7, RZ ;  /* 0x000000070a077224 */ /* 0x004fca00078e02ff */
[-C--:B------:R-:W-:Y:S02]  /*1fc30*/  ISETP.GE.AND P2, PT, R25, R7.reuse, PT ;  /* 0x000000071900720c */ /* 0x080fe40003f46270 */
[-C--:B---3--:R-:W-:Y:S02]  /*1fc40*/  ISETP.GE.AND P1, PT, R9, R7.reuse, PT ;  /* 0x000000070900720c */ /* 0x088fe40003f26270 */
[----:B----4-:R-:W-:-:S09]  /*1fc50*/  ISETP.GE.AND P0, PT, R8, R7, PT ;  /* 0x000000070800720c */ /* 0x010fd20003f06270 */
[C---:B------:R-:W-:Y:S02]  /*1fc60*/  @!P2 LOP3.LUT R2, R4.reuse, 0x40, RZ, 0xc0, !PT ;  /* 0x000000400402a812 */ /* 0x040fe400078ec0ff */
[----:B------:R-:W-:Y:S02]  /*1fc70*/  @!P1 LOP3.LUT R3, R4, 0x40, RZ, 0xc0, !PT ;  /* 0x0000004004039812 */ /* 0x000fe400078ec0ff */
[----:B------:R-:W-:Y:S02]  /*1fc80*/  @!P2 SHF.R.U32.HI R2, RZ, 0x2, R2 ;  /* 0x00000002ff02a819 */ /* 0x000fe40000011602 */
[----:B------:R-:W-:Y:S02]  /*1fc90*/  @!P1 SHF.R.U32.HI R3, RZ, 0x2, R3 ;  /* 0x00000002ff039819 */ /* 0x000fe40000011603 */
[----:B------:R-:W-:Y:S02]  /*1fca0*/  @!P2 ISETP.NE.U32.AND P6, PT, R2, RZ, PT ;  /* 0x000000ff0200a20c */ /* 0x000fe40003fc5070 */
[----:B------:R-:W-:-:S02]  /*1fcb0*/  @!P2 LOP3.LUT R2, R5, 0x80, RZ, 0xc0, !PT ;  /* 0x000000800502a812 */ /* 0x000fc400078ec0ff */
[----:B------:R-:W-:Y:S02]  /*1fcc0*/  @!P0 LOP3.LUT R8, R4, 0x40, RZ, 0xc0, !PT ;  /* 0x0000004004088812 */ /* 0x000fe400078ec0ff */
[----:B------:R-:W-:Y:S02]  /*1fcd0*/  @!P2 SHF.R.U32.HI R2, RZ, 0x3, R2 ;  /* 0x00000003ff02a819 */ /* 0x000fe40000011602 */
[----:B------:R-:W-:-:S05]  /*1fce0*/  @!P0 SHF.R.U32.HI R8, RZ, 0x2, R8 ;  /* 0x00000002ff088819 */ /* 0x000fca0000011608 */
[----:B------:R-:W-:Y:S02]  /*1fcf0*/  @P6 LOP3.LUT R16, R16, 0x1000, RZ, 0xfc, !PT ;  /* 0x0000100010106812 */ /* 0x000fe400078efcff */
[----:B------:R-:W-:Y:S02]  /*1fd00*/  @!P2 ISETP.NE.U32.AND P6, PT, R2, RZ, PT ;  /* 0x000000ff0200a20c */ /* 0x000fe40003fc5070 */
[----:B------:R-:W-:Y:S02]  /*1fd10*/  LOP3.LUT R16, R16, 0xfffff7ff, RZ, 0xc0, !PT ;  /* 0xfffff7ff10107812 */ /* 0x000fe400078ec0ff */
[----:B------:R-:W-:-:S04]  /*1fd20*/  @!P1 LOP3.LUT R2, R5, 0x80, RZ, 0xc0, !PT ;  /* 0x0000008005029812 */ /* 0x000fc800078ec0ff */
[----:B------:R-:W-:-:S05]  /*1fd30*/  @!P1 SHF.R.U32.HI R2, RZ, 0x3, R2 ;  /* 0x00000003ff029819 */ /* 0x000fca0000011602 */
[----:B------:R-:W-:Y:S02]  /*1fd40*/  @P6 LOP3.LUT R16, R16, 0x800, RZ, 0xfc, !PT ;  /* 0x0000080010106812 */ /* 0x000fe400078efcff */
[----:B------:R-:W-:Y:S02]  /*1fd50*/  @!P1 ISETP.NE.U32.AND P6, PT, R3, RZ, PT ;  /* 0x000000ff0300920c */ /* 0x000fe40003fc5070 */
[----:B------:R-:W-:-:S11]  /*1fd60*/  LOP3.LUT R16, R16, 0xffffbfff, RZ, 0xc0, !PT ;  /* 0xffffbfff10107812 */ /* 0x000fd600078ec0ff */
[----:B------:R-:W-:Y:S02]  /*1fd70*/  @P6 LOP3.LUT R16, R16, 0x4000, RZ, 0xfc, !PT ;  /* 0x0000400010106812 */ /* 0x000fe400078efcff */
[----:B------:R-:W-:Y:S02]  /*1fd80*/  @!P1 ISETP.NE.U32.AND P6, PT, R2, RZ, PT ;  /* 0x000000ff0200920c */ /* 0x000fe40003fc5070 */
[----:B------:R-:W-:-:S11]  /*1fd90*/  LOP3.LUT R16, R16, 0xffffdfff, RZ, 0xc0, !PT ;  /* 0xffffdfff10107812 */ /* 0x000fd600078ec0ff */
        /* <DEDUP_REMOVED lines=12> */
.L_x_1580:
[----:B------:R-:W-:Y:S05]  /*1fe60*/  BSYNC B0 ;  /* 0x0000000000007941 */ /* 0x000fea0003800000 */
.L_x_1579:
        /* <DEDUP_REMOVED lines=11> */
.L_x_1581:
[----:B------:R-:W-:-:S04]  /*1ff20*/  LOP3.LUT R16, R16, 0xfdffffff, RZ, 0xc0, !PT ;  /* 0xfdffffff10107812 */ /* 0x000fc800078ec0ff */
[----:B------:R-:W-:-:S04]  /*1ff30*/  @P3 LOP3.LUT R16, R16, 0x2000000, RZ, 0xfc, !PT ;  /* 0x0200000010103812 */ /* 0x000fc800078efcff */
[C---:B------:R-:W-:Y:S02]  /*1ff40*/  LOP3.LUT P3, RZ, R16.reuse, 0x200, RZ, 0xc0, !PT ;  /* 0x0000020010ff7812 */ /* 0x040fe4000786c0ff */
[----:B------:R-:W-:Y:S01]  /*1ff50*/  LOP3.LUT R16, R16, 0xfeffffff, RZ, 0xc0, !PT ;  /* 0xfeffffff10107812 */ /* 0x000fe200078ec0ff */
[----:B------:R-:W-:-:S03]  /*1ff60*/  IMAD.MOV.U32 R13, RZ, RZ, R6 ;  /* 0x000000ffff0d7224 */ /* 0x000fc600078e0006 */
[----:B------:R-:W-:Y:S01]  /*1ff70*/  @P1 LOP3.LUT R16, R16, 0x1000000, RZ, 0xfc, !PT ;  /* 0x0100000010101812 */ /* 0x000fe200078efcff */
[----:B------:R-:W-:-:S03]  /*1ff80*/  IMAD.MOV.U32 R12, RZ, RZ, 0x1 ;  /* 0x00000001ff0c7424 */ /* 0x000fc600078e00ff */
[C---:B------:R-:W-:Y:S02]  /*1ff90*/  LOP3.LUT P1, RZ, R16.reuse, 0x100, RZ, 0xc0, !PT ;  /* 0x0000010010ff7812 */ /* 0x040fe4000782c0ff */
[----:B------:R-:W-:Y:S01]  /*1ffa0*/  LOP3.LUT R16, R16, 0xffdfffff, RZ, 0xc0, !PT ;  /* 0xffdfffff10107812 */ /* 0x000fe200078ec0ff */
[----:B------:R-:W-:-:S03]  /*1ffb0*/  IMAD.MOV.U32 R3, RZ, RZ, R14 ;  /* 0x000000ffff037224 */ /* 0x000fc600078e000e */
[----:B------:R-:W-:Y:S02]  /*1ffc0*/  @P0 LOP3.LUT R16, R16, 0x200000, RZ, 0xfc, !PT ;  /* 0x0020000010100812 */ /* 0x000fe400078efcff */
[----:B------:R-:W-:Y:S02]  /*1ffd0*/  @!P2 LEA R3, P6, R20, R3, 0x1 ;  /* 0x000000031403a211 */ /* 0x000fe400078c08ff */
[----:B------:R-:W-:-:S03]  /*1ffe0*/  LOP3.LUT P0, RZ, R16, 0x1000, RZ, 0xc0, !PT ;  /* 0x0000100010ff7812 */ /* 0x000fc6000780c0ff */
[----:B------:R-:W-:Y:S01]  /*1fff0*/  @!P2 IMAD.X R2, RZ, RZ, R2, P6 ;  /* 0x000000ffff02a224 */ /* 0x000fe200030e0602 */
[----:B------:R-:W-:-:S04]  /*20000*/  LOP3.LUT P6, RZ, R16, 0x800, RZ, 0xc0, !PT ;  /* 0x0000080010ff7812 */ /* 0x000fc800078cc0ff */
[----:B------:R-:W-:-:S04]  /*20010*/  @!P2 LOP3.LUT R3, R3, R2, RZ, 0x3c, !PT ;  /* 0x000000020303a212 */ /* 0x000fc800078e3cff */
[----:B------:R-:W-:-:S04]  /*20020*/  @!P2 LOP3.LUT R2, R3, R2, RZ, 0x3c, !PT ;  /* 0x000000020302a212 */ /* 0x000fc800078e3cff */
[----:B------:R-:W-:-:S05]  /*20030*/  @!P2 LOP3.LUT R3, R3, R2, RZ, 0x3c, !PT ;  /* 0x000000020303a212 */ /* 0x000fca00078e3cff */
[----:B------:R-:W-:Y:S01]  /*20040*/  @!PT LDS RZ, [RZ] ;  /* 0x00000000fffff984 */ /* 0x000fe20000000800 */
[----:B------:R-:W-:Y:S01]  /*20050*/  @!PT LDS RZ, [RZ] ;  /* 0x00000000fffff984 */ /* 0x000fe20000000800 */
[----:B------:R-:W-:Y:S01]  /*20060*/  @!PT LDS RZ, [RZ] ;  /* 0x00000000fffff984 */ /* 0x000fe20000000800 */
[----:B------:R0:W-:Y:S01]  /*20070*/  @!P2 LDGSTS.E.BYPASS.LTC128B.128 [R23+0x26400], desc[UR42][R2.64], !P4 ;  /* 0x264000000217afae */ /* 0x0001e2000e101d6a */
[----:B------:R-:W-:-:S03]  /*20080*/  LOP3.LUT P4, RZ, R16, 0x4000000, RZ, 0xc0, !PT ;  /* 0x0400000010ff7812 */ /* 0x000fc6000788c0ff */
[----:B------:R0:W-:Y:S01]  /*20090*/  @!P2 LDGSTS.E.BYPASS.LTC128B.128 [R23+0x28400], desc[UR42][R2.64+0x80], !P3 ;  /* 0x284000800217afae */ /* 0x0001e2000d901d6a */
[----:B------:R-:W-:-:S03]  /*200a0*/  LOP3.LUT P3, RZ, R16, 0x2000000, RZ, 0xc0, !PT ;  /* 0x0200000010ff7812 */ /* 0x000fc6000786c0ff */
        /* <DEDUP_REMOVED lines=9> */
[----:B------:R0:W-:Y:S04]  /*20140*/  @!P2 LDGSTS.E.BYPASS.LTC128B.128 [R23+0x32400], desc[UR42][R2.64+0x300], P0 ;  /* 0x324003000217afae */ /* 0x0001e80008101d6a */
[----:B------:R0:W-:Y:S04]  /*20150*/  @!P2 LDGSTS.E.BYPASS.LTC128B.128 [R23+0x34400], desc[UR42][R2.64+0x380], P6 ;  /* 0x344003800217afae */ /* 0x0001e8000b101d6a */
[----:B0-----:R-:W-:Y:S05]  /*20160*/  WARPSYNC.COLLECTIVE R15, `(.L_x_1582) ;  /* 0x000000000f087348 */ /* 0x001fea0003c00000 */
[----:B------:R1:W2:Y:S02]  /*20170*/  SHFL.IDX P6, R14, R13, R12, R11 ;  /* 0x0000000c0d0e7389 */ /* 0x0002a400000c000b */
[----:B012---:R-:W-:Y:S01]  /*20180*/  ENDCOLLECTIVE ;  /* 0x000000000000791b */ /* 0x007fe20003800000 */
.L_x_1582:
[----:B------:R-:W-:-:S04]  /*20190*/  @P5 LOP3.LUT R16, R16, 0x800000, RZ, 0xfc, !PT ;  /* 0x0080000010105812 */ /* 0x000fc800078efcff */
[C---:B------:R-:W-:Y:S02]  /*201a0*/  LOP3.LUT P5, RZ, R16.reuse, 0x400, RZ, 0xc0, !PT ;  /* 0x0000040010ff7812 */ /* 0x040fe400078ac0ff */
[----:B------:R-:W-:Y:S01]  /*201b0*/  LOP3.LUT P0, RZ, R16, 0x4000, RZ, 0xc0, !PT ;  /* 0x0000400010ff7812 */ /* 0x000fe2000780c0ff */
[----:B------:R-:W-:Y:S02]  /*201c0*/  IMAD.MOV.U32 R13, RZ, RZ, R0 ;  /* 0x000000ffff0d7224 */ /* 0x000fe400078e0000 */
[----:B------:R-:W-:-:S10]  /*201d0*/  IMAD.MOV.U32 R2, RZ, RZ, R14 ;  /* 0x000000ffff027224 */ /* 0x000fd400078e000e */
[----:B------:R-:W-:Y:S05]  /*201e0*/  WARPSYNC.COLLECTIVE R15, `(.L_x_1583) ;  /* 0x000000000f087348 */ /* 0x000fea0003c00000 */
[----:B------:R0:W1:Y:S02]  /*201f0*/  SHFL.IDX P6, R14, R13, R12, R11 ;  /* 0x0000000c0d0e7389 */ /* 0x00006400000c000b */
[----:B01----:R-:W-:Y:S01]  /*20200*/  ENDCOLLECTIVE ;  /* 0x000000000000791b */ /* 0x003fe20003800000 */
.L_x_1583:
[----:B------:R-:W-:Y:S02]  /*20210*/  IMAD.MOV.U32 R13, RZ, RZ, R6 ;  /* 0x000000ffff0d7224 */ /* 0x000fe400078e0006 */
[----:B------:R-:W-:Y:S02]  /*20220*/  IMAD.MOV.U32 R12, RZ, RZ, 0x2 ;  /* 0x00000002ff0c7424 */ /* 0x000fe400078e00ff */
[----:B------:R-:W-:Y:S01]  /*20230*/  IMAD.MOV.U32 R3, RZ, RZ, R14 ;  /* 0x000000ffff037224 */ /* 0x000fe200078e000e */
[----:B------:R-:W-:-:S04]  /*20240*/  LOP3.LUT P6, RZ, R16, 0x2000, RZ, 0xc0, !PT ;  /* 0x0000200010ff7812 */ /* 0x000fc800078cc0ff */
[----:B------:R-:W-:-:S05]  /*20250*/  @!P1 LEA R3, P2, R20, R3, 0x1 ;  /* 0x0000000314039211 */ /* 0x000fca00078408ff */
[----:B------:R-:W-:Y:S01]  /*20260*/  @!P1 IMAD.X R2, RZ, RZ, R2, P2 ;  /* 0x000000ffff029224 */ /* 0x000fe200010e0602 */
[C---:B------:R-:W-:Y:S02]  /*20270*/  LOP3.LUT P2, RZ, R16.reuse, 0x10000, RZ, 0xc0, !PT ;  /* 0x0001000010ff7812 */ /* 0x040fe4000784c0ff */
[----:B------:R-:W-:Y:S02]  /*20280*/  LOP3.LUT R16, R16, 0xfff7ffff, RZ, 0xc0, !PT ;  /* 0xfff7ffff10107812 */ /* 0x000fe400078ec0ff */
[----:B------:R-:W-:-:S04]  /*20290*/  @!P1 LOP3.LUT R3, R3, R2, RZ, 0x3c, !PT ;  /* 0x0000000203039212 */ /* 0x000fc800078e3cff */
[----:B------:R-:W-:-:S04]  /*202a0*/  @!P1 LOP3.LUT R2, R3, R2, RZ, 0x3c, !PT ;  /* 0x0000000203029212 */ /* 0x000fc800078e3cff */
[----:B------:R-:W-:Y:S02]  /*202b0*/  @!P1 LOP3.LUT R3, R3, R2, RZ, 0x3c, !PT ;  /* 0x0000000203039212 */ /* 0x000fe400078e3cff */
[----:B------:R-:W-:-:S03]  /*202c0*/  @P2 LOP3.LUT R16, R16, 0x80000, RZ, 0xfc, !PT ;  /* 0x0008000010102812 */ /* 0x000fc600078efcff */
[----:B------:R-:W-:Y:S01]  /*202d0*/  @!PT LDS RZ, [RZ] ;  /* 0x00000000fffff984 */ /* 0x000fe20000000800 */
[----:B------:R-:W-:Y:S01]  /*202e0*/  @!PT LDS RZ, [RZ] ;  /* 0x00000000fffff984 */ /* 0x000fe20000000800 */
[----:B------:R-:W-:Y:S01]  /*202f0*/  @!PT LDS RZ, [RZ] ;  /* 0x00000000fffff984 */ /* 0x000fe20000000800 */
[----:B------:R0:W-:Y:S01]  /*20300*/  @!P1 LDGSTS.E.BYPASS.LTC128B.128 [R23+0x26c00], desc[UR42][R2.64], !P5 ;  /* 0x26c0000002179fae */ /* 0x0001e2000e901d6a */
[C---:B------:R-:W-:Y:S02]  /*20310*/  LOP3.LUT P2, RZ, R16.reuse, 0x200, RZ, 0xc0, !PT ;  /* 0x0000020010ff7812 */ /* 0x040fe4000784c0ff */
[C---:B------:R-:W-:Y:S02]  /*20320*/  LOP3.LUT P5, RZ, R16.reuse, 0x800000, RZ, 0xc0, !PT ;  /* 0x0080000010ff7812 */ /* 0x040fe400078ac0ff */
[----:B------:R-:W-:-:S09]  /*20330*/  LOP3.LUT R16, R16, 0xffefffff, RZ, 0xc0, !PT ;  /* 0xffefffff10107812 */ /* 0x000fd200078ec0ff */
[----:B------:R-:W-:Y:S01]  /*20340*/  @P2 LOP3.LUT R16, R16, 0x100000, RZ, 0xfc, !PT ;  /* 0x0010000010102812 */ /* 0x000fe200078efcff */
[----:B------:R0:W-:Y:S03]  /*20350*/  @!P1 LDGSTS.E.BYPASS.LTC128B.128 [R23+0x28c00], desc[UR42][R2.64+0x80], !P2 ;  /* 0x28c0008002179fae */ /* 0x0001e6000d101d6a */
[C---:B------:R-:W-:Y:S01]  /*20360*/  LOP3.LUT P2, RZ, R16.reuse, 0x400, RZ, 0xc0, !PT ;  /* 0x0000040010ff7812 */ /* 0x040fe2000784c0ff */
[----:B------:R0:W-:Y:S01]  /*20370*/  @!P1 LDGSTS.E.BYPASS.LTC128B.128 [R23+0x2ac00], desc[UR42][R2.64+0x100], !P5 ;  /* 0x2ac0010002179fae */ /* 0x0001e2000e901d6a */
[----:B------:R-:W-:-:S13]  /*20380*/  LOP3.LUT P5, RZ, R16, 0x400000, RZ, 0xc0, !PT ;  /* 0x0040000010ff7812 */ /* 0x000fda00078ac0ff */
[----:B------:R0:W-:Y:S04]  /*20390*/  @!P1 LDGSTS.E.BYPASS.LTC128B.128 [R23+0x2cc00], desc[UR42][R2.64+0x180], !P5 ;  /* 0x2cc0018002179fae */ /* 0x0001e8000e901d6a */
[----:B------:R0:W-:Y:S04]  /*203a0*/  @!P1 LDGSTS.E.BYPASS.LTC128B.128 [R23+0x2ec00], desc[UR42][R2.64+0x200], !P4 ;  /* 0x2ec0020002179fae */ /* 0x0001e8000e101d6a */
[----:B------:R0:W-:Y:S04]  /*203b0*/  @!P1 LDGSTS.E.BYPASS.LTC128B.128 [R23+0x30c00], desc[UR42][R2.64+0x280], !P3 ;  /* 0x30c0028002179fae */ /* 0x0001e8000d901d6a */
[----:B------:R0:W-:Y:S01]  /*203c0*/  @!P1 LDGSTS.E.BYPASS.LTC128B.128 [R23+0x32c00], desc[UR42][R2.64+0x300], P0 ;  /* 0x32c0030002179fae */ /* 0x0001e20008101d6a */
[----:B------:R-:W-:-:S03]  /*203d0*/  LOP3.LUT P0, RZ, R16, 0x200000, RZ, 0xc0, !PT ;  /* 0x0020000010ff7812 */ /* 0x000fc6000780c0ff */
[----:B------:R0:W-:Y:S10]  /*203e0*/  @!P1 LDGSTS.E.BYPASS.LTC128B.128 [R23+0x34c00], desc[UR42][R2.64+0x380], P6 ;  /* 0x34c0038002179fae */ /* 0x0001f4000b101d6a */
[----:B0-----:R-:W-:Y:S05]  /*203f0*/  WARPSYNC.COLLECTIVE R15, `(.L_x_1584) ;  /* 0x000000000f087348 */ /* 0x001fea0003c00000 */
[----:B------:R1:W2:Y:S02]  /*20400*/  SHFL.IDX P6, R14, R13, R12, R11 ;  /* 0x0000000c0d0e7389 */ /* 0x0002a400000c000b */
[----:B012---:R-:W-:Y:S01]  /*20410*/  ENDCOLLECTIVE ;  /* 0x000000000000791b */ /* 0x007fe20003800000 */
.L_x_1584:
[----:B------:R-:W-:Y:S02]  /*20420*/  IMAD.MOV.U32 R13, RZ, RZ, R0 ;  /* 0x000000ffff0d7224 */ /* 0x000fe400078e0000 */
[----:B------:R-:W-:-:S07]  /*20430*/  IMAD.MOV.U32 R8, RZ, RZ, R14 ;  /* 0x000000ffff087224 */ /* 0x000fce00078e000e */
[----:B------:R-:W-:Y:S05]  /*20440*/  WARPSYNC.COLLECTIVE R15, `(.L_x_1585) ;  /* 0x000000000f087348 */ /* 0x000fea0003c00000 */
[----:B------:R0:W1:Y:S02]  /*20450*/  SHFL.IDX P6, R14, R13, R12, R11 ;  /* 0x0000000c0d0e7389 */ /* 0x00006400000c000b */
[----:B01----:R-:W-:Y:S01]  /*20460*/  ENDCOLLECTIVE ;  /* 0x000000000000791b */ /* 0x003fe20003800000 */
.L_x_1585:
[----:B------:R-:W-:Y:S02]  /*20470*/  IMAD.MOV.U32 R13, RZ, RZ, R6 ;  /* 0x000000ffff0d7224 */ /* 0x000fe400078e0006 */
[----:B------:R-:W-:Y:S01]  /*20480*/  IMAD.MOV.U32 R12, RZ, RZ, 0x3 ;  /* 0x00000003ff0c7424 */ /* 0x000fe200078e00ff */
[----:B------:R-:W-:Y:S02]  /*20490*/  @!P0 LEA R9, P1, R20, R14, 0x1 ;  /* 0x0000000e14098211 */ /* 0x000fe400078208ff */
[----:B------:R-:W-:-:S03]  /*204a0*/  LOP3.LUT P6, RZ, R16, 0x20000, RZ, 0xc0, !PT ;  /* 0x0002000010ff7812 */ /* 0x000fc600078cc0ff */
[----:B------:R-:W-:Y:S01]  /*204b0*/  @!P0 IMAD.X R10, RZ, RZ, R8, P1 ;  /* 0x000000ffff0a8224 */ /* 0x000fe200008e0608 */
[----:B------:R-:W-:Y:S01]  /*204c0*/  LOP3.LUT P1, RZ, R16, 0x100, RZ, 0xc0, !PT ;  /* 0x0000010010ff7812 */ /* 0x000fe2000782c0ff */
[----:B------:R-:W-:Y:S02]  /*204d0*/  @!P0 IMAD.MOV.U32 R2, RZ, RZ, R9 ;  /* 0x000000ffff028224 */ /* 0x000fe400078e0009 */
[----:B------:R-:W-:-:S05]  /*204e0*/  @!P0 IMAD.MOV.U32 R3, RZ, RZ, R10 ;  /* 0x000000ffff038224 */ /* 0x000fca00078e000a */
[----:B------:R-:W-:Y:S01]  /*204f0*/  @!PT LDS RZ, [RZ] ;  /* 0x00000000fffff984 */ /* 0x000fe20000000800 */
[----:B------:R-:W-:Y:S01]  /*20500*/  @!PT LDS RZ, [RZ] ;  /* 0x00000000fffff984 */ /* 0x000fe20000000800 */
[----:B------:R-:W-:Y:S01]  /*20510*/  @!PT LDS RZ, [RZ] ;  /* 0x00000000fffff984 */ /* 0x000fe20000000800 */
[----:B------:R0:W-:Y:S01]  /*20520*/  @!P0 LDGSTS.E.BYPASS.LTC128B.128 [R23+0x27400], desc[UR42][R2.64], !P2 ;  /* 0x2740000002178fae */ /* 0x0001e2000d101d6a */
[----:B------:R-:W-:-:S13]  /*20530*/  LOP3.LUT P2, RZ, R16, 0x100000, RZ, 0xc0, !PT ;  /* 0x0010000010ff7812 */ /* 0x000fda000784c0ff */
[----:B------:R0:W-:Y:S01]  /*20540*/  @!P0 LDGSTS.E.BYPASS.LTC128B.128 [R23+0x29400], desc[UR42][R2.64+0x80], !P2 ;  /* 0x2940008002178fae */ /* 0x0001e2000d101d6a */
[----:B------:R-:W-:-:S03]  /*20550*/  LOP3.LUT P2, RZ, R16, 0x80000, RZ, 0xc0, !PT ;  /* 0x0008000010ff7812 */ /* 0x000fc6000784c0ff */
[----:B------:R0:W-:Y:S04]  /*20560*/  @!P0 LDGSTS.E.BYPASS.LTC128B.128 [R23+0x2b400], desc[UR42][R2.64+0x100], !P1 ;  /* 0x2b40010002178fae */ /* 0x0001e8000c901d6a */
[----:B------:R0:W-:Y:S04]  /*20570*/  @!P0 LDGSTS.E.BYPASS.LTC128B.128 [R23+0x2d400], desc[UR42][R2.64+0x180], !P5 ;  /* 0x2d40018002178fae */ /* 0x0001e8000e901d6a */
[----:B------:R0:W-:Y:S04]  /*20580*/  @!P0 LDGSTS.E.BYPASS.LTC128B.128 [R23+0x2f400], desc[UR42][R2.64+0x200], !P4 ;  /* 0x2f40020002178fae */ /* 0x0001e8000e101d6a */
[----:B------:R0:W-:Y:S04]  /*20590*/  @!P0 LDGSTS.E.BYPASS.LTC128B.128 [R23+0x31400], desc[UR42][R2.64+0x280], !P3 ;  /* 0x3140028002178fae */ /* 0x0001e8000d901d6a */
[----:B------:R0:W-:Y:S02]  /*205a0*/  @!P0 LDGSTS.E.BYPASS.LTC128B.128 [R23+0x33400], desc[UR42][R2.64+0x300], P6 ;  /* 0x3340030002178fae */ /* 0x0001e4000b101d6a */
[----:B0-----:R-:W-:Y:S05]  /*205b0*/  WARPSYNC.COLLECTIVE R15, `(.L_x_1586) ;  /* 0x000000000f087348 */ /* 0x001fea0003c00000 */
[----:B------:R1:W2:Y:S02]  /*205c0*/  SHFL.IDX P6, R14, R13, R12, R11 ;  /* 0x0000000c0d0e7389 */ /* 0x0002a400000c000b */
[----:B012---:R-:W-:Y:S01]  /*205d0*/  ENDCOLLECTIVE ;  /* 0x000000000000791b */ /* 0x007fe20003800000 */
.L_x_1586:
[----:B------:R-:W-:Y:S01]  /*205e0*/  @!PT LDS RZ, [RZ] ;  /* 0x00000000fffff984 */ /* 0x000fe20000000800 */
[----:B------:R-:W-:Y:S01]  /*205f0*/  @!PT LDS RZ, [RZ] ;  /* 0x00000000fffff984 */ /* 0x000fe20000000800 */
[----:B------:R-:W-:Y:S01]  /*20600*/  @!PT LDS RZ, [RZ] ;  /* 0x00000000fffff984 */ /* 0x000fe20000000800 */
[----:B------:R0:W-:Y:S01]  /*20610*/  @!P0 LDGSTS.E.BYPASS.LTC128B.128 [R23+0x35400], desc[UR42][R2.64+0x380], P2 ;  /* 0x3540038002178fae */ /* 0x0001e20009101d6a */
[----:B------:R-:W-:Y:S02]  /*20620*/  IMAD.MOV.U32 R13, RZ, RZ, R0 ;  /* 0x000000ffff0d7224 */ /* 0x000fe400078e0000 */
[----:B------:R-:W-:-:S07]  /*20630*/  IMAD.MOV.U32 R6, RZ, RZ, R14 ;  /* 0x000000ffff067224 */ /* 0x000fce00078e000e */
[----:B0-----:R-:W-:Y:S05]  /*20640*/  WARPSYNC.COLLECTIVE R15, `(.L_x_1587) ;  /* 0x000000000f087348 */ /* 0x001fea0003c00000 */
[----:B------:R1:W2:Y:S02]  /*20650*/  SHFL.IDX P6, R14, R13, R12, R11 ;  /* 0x0000000c0d0e7389 */ /* 0x0002a400000c000b */
[----:B012---:R-:W-:Y:S01]  /*20660*/  ENDCOLLECTIVE ;  /* 0x000000000000791b */ /* 0x007fe20003800000 */
.L_x_1587:
[----:B------:R-:W-:Y:S01]  /*20670*/  IMAD.MOV.U32 R0, RZ, RZ, R14 ;  /* 0x000000ffff007224 */ /* 0x000fe200078e000e */
[----:B------:R-:W-:Y:S06]  /*20680*/  BRA `(.L_x_1588) ;  /* 0xffffffac00b47947 */ /* 0x000fec000383ffff */
.L_x_1468:
[----:B0-----:R0:W1:Y:S02]  /*20690*/  SYNCS.PHASECHK.TRANS64.TRYWAIT P0, [R18+URZ+0x38820], R0 ;  /* 0x03882000120075a7 */ /* 0x001064000800017f */
[----:B-1----:R-:W-:Y:S05]  /*206a0*/  @!P0 NANOSLEEP.SYNCS 0x989680 ;  /* 0x009896800000895d */ /* 0x002fea0003900000 */
[----:B------:R-:W1:Y:S02]  /*206b0*/  @!P0 SYNCS.PHASECHK.TRANS64 P0, [R18+URZ+0x38820], R0 ;  /* 0x03882000120085a7 */ /* 0x000e64000800007f */
[----:B-1----:R-:W-:Y:S05]  /*206c0*/  @!P0 BRA `(.L_x_1468) ;  /* 0xfffffffc00f08947 */ /* 0x002fea000383ffff */
[----:B------:R-:W-:Y:S05]  /*206d0*/  BRA `(.L_x_1589) ;  /* 0xffffffb0005c7947 */ /* 0x000fea000383ffff */
.L_x_1471:
[----:B0-----:R0:W1:Y:S02]  /*206e0*/  SYNCS.PHASECHK.TRANS64.TRYWAIT P0, [R26+URZ+0x38860], R0 ;  /* 0x038860001a0075a7 */ /* 0x001064000800017f */
[----:B-1----:R-:W-:Y:S05]  /*206f0*/  @!P0 NANOSLEEP.SYNCS 0x989680 ;  /* 0x009896800000895d */ /* 0x002fea0003900000 */
[----:B------:R-:W1:Y:S02]  /*20700*/  @!P0 SYNCS.PHASECHK.TRANS64 P0, [R26+URZ+0x38860], R0 ;  /* 0x038860001a0085a7 */ /* 0x000e64000800007f */
[----:B-1----:R-:W-:Y:S05]  /*20710*/  @!P0 BRA `(.L_x_1471) ;  /* 0xfffffffc00f08947 */ /* 0x002fea000383ffff */
[----:B------:R-:W-:Y:S05]  /*20720*/  BRA `(.L_x_1590) ;  /* 0xffffffb0006c7947 */ /* 0x000fea000383ffff */
.L_x_1472:
        /* <DEDUP_REMOVED lines=8> */
.L_x_1592:
[----:B------:R-:W-:Y:S05]  /*207b0*/  BSYNC B0 ;  /* 0x0000000000007941 */ /* 0x000fea0003800000 */
.L_x_1591:
        /* <DEDUP_REMOVED lines=15> */
.L_x_1593:
        /* <DEDUP_REMOVED lines=39> */
.L_x_1594:
[----:B------:R-:W-:Y:S02]  /*20b20*/  IMAD.MOV.U32 R13, RZ, RZ, R5 ;  /* 0x000000ffff0d7224 */ /* 0x000fe400078e0005 */
[----:B------:R-:W-:-:S07]  /*20b30*/  IMAD.MOV.U32 R3, RZ, RZ, R14 ;  /* 0x000000ffff037224 */ /* 0x000fce00078e000e */
[----:B------:R-:W-:Y:S05]  /*20b40*/  WARPSYNC.COLLECTIVE R15, `(.L_x_1595) ;  /* 0x000000000f087348 */ /* 0x000fea0003c00000 */
[----:B------:R0:W1:Y:S02]  /*20b50*/  SHFL.IDX P6, R14, R13, R12, R11 ;  /* 0x0000000c0d0e7389 */ /* 0x00006400000c000b */
[----:B01----:R-:W-:Y:S01]  /*20b60*/  ENDCOLLECTIVE ;  /* 0x000000000000791b */ /* 0x003fe20003800000 */
.L_x_1595:
        /* <DEDUP_REMOVED lines=29> */
.L_x_1596:
[----:B------:R-:W-:Y:S02]  /*20d40*/  IMAD.MOV.U32 R13, RZ, RZ, R5 ;  /* 0x000000ffff0d7224 */ /* 0x000fe400078e0005 */
[----:B------:R-:W-:-:S07]  /*20d50*/  IMAD.MOV.U32 R7, RZ, RZ, R14 ;  /* 0x000000ffff077224 */ /* 0x000fce00078e000e */
[----:B------:R-:W-:Y:S05]  /*20d60*/  WARPSYNC.COLLECTIVE R15, `(.L_x_1597) ;  /* 0x000000000f087348 */ /* 0x000fea0003c00000 */
[----:B------:R0:W1:Y:S02]  /*20d70*/  SHFL.IDX P6, R14, R13, R12, R11 ;  /* 0x0000000c0d0e7389 */ /* 0x00006400000c000b */
[----:B01----:R-:W-:Y:S01]  /*20d80*/  ENDCOLLECTIVE ;  /* 0x000000000000791b */ /* 0x003fe20003800000 */
.L_x_1597:
        /* <DEDUP_REMOVED lines=29> */
.L_x_1598:
[----:B------:R-:W-:Y:S02]  /*20f60*/  IMAD.MOV.U32 R13, RZ, RZ, R5 ;  /* 0x000000ffff0d7224 */ /* 0x000fe400078e0005 */
[----:B------:R-:W-:-:S07]  /*20f70*/  IMAD.MOV.U32 R6, RZ, RZ, R14 ;  /* 0x000000ffff067224 */ /* 0x000fce00078e000e */
[----:B------:R-:W-:Y:S05]  /*20f80*/  WARPSYNC.COLLECTIVE R15, `(.L_x_1599) ;  /* 0x000000000f087348 */ /* 0x000fea0003c00000 */
[----:B------:R0:W1:Y:S02]  /*20f90*/  SHFL.IDX P6, R14, R13, R12, R11 ;  /* 0x0000000c0d0e7389 */ /* 0x00006400000c000b */
[----:B01----:R-:W-:Y:S01]  /*20fa0*/  ENDCOLLECTIVE ;  /* 0x000000000000791b */ /* 0x003fe20003800000 */
.L_x_1599:
[----:B------:R-:W-:Y:S01]  /*20fb0*/  IMAD.MOV.U32 R2, RZ, RZ, R14 ;  /* 0x000000ffff027224 */ /* 0x000fe200078e000e */
[----:B------:R-:W-:Y:S06]  /*20fc0*/  BRA `(.L_x_1600) ;  /* 0xffffffac00fc7947 */ /* 0x000fec000383ffff */
.L_x_1479:
[----:B0-----:R0:W1:Y:S02]  /*20fd0*/  SYNCS.PHASECHK.TRANS64.TRYWAIT P0, [R6+URZ+0x38840], R25 ;  /* 0x03884019060075a7 */ /* 0x001064000800017f */
[----:B-1----:R-:W-:Y:S05]  /*20fe0*/  @!P0 NANOSLEEP.SYNCS 0x989680 ;  /* 0x009896800000895d */ /* 0x002fea0003900000 */
[----:B------:R-:W1:Y:S02]  /*20ff0*/  @!P0 SYNCS.PHASECHK.TRANS64 P0, [R6+URZ+0x38840], R25 ;  /* 0x03884019060085a7 */ /* 0x000e64000800007f */
[----:B-1----:R-:W-:Y:S05]  /*21000*/  @!P0 BRA `(.L_x_1479) ;  /* 0xfffffffc00f08947 */ /* 0x002fea000383ffff */
[----:B------:R-:W-:Y:S05]  /*21010*/  BRA `(.L_x_1601) ;  /* 0xffffffb400887947 */ /* 0x000fea000383ffff */
.L_x_1480:
        /* <DEDUP_REMOVED lines=8> */
.L_x_1603:
[----:B------:R-:W-:Y:S05]  /*210a0*/  BSYNC B1 ;  /* 0x0000000000017941 */ /* 0x000fea0003800000 */
.L_x_1602:
        /* <DEDUP_REMOVED lines=9> */
.L_x_1604:
[----:B------:R-:W-:Y:S02]  /*21140*/  IMAD.MOV.U32 R13, RZ, RZ, R26 ;  /* 0x000000ffff0d7224 */ /* 0x000fe400078e001a */
[----:B------:R-:W-:Y:S02]  /*21150*/  IMAD.MOV.U32 R12, RZ, RZ, 0x1 ;  /* 0x00000001ff0c7424 */ /* 0x000fe400078e00ff */
[----:B------:R-:W-:-:S07]  /*21160*/  IMAD.MOV.U32 R2, RZ, RZ, R14 ;  /* 0x000000ffff027224 */ /* 0x000fce00078e000e */
[----:B------:R-:W-:Y:S05]  /*21170*/  WARPSYNC.COLLECTIVE R15, `(.L_x_1605) ;  /* 0x000000000f087348 */ /* 0x000fea0003c00000 */
[----:B------:R0:W1:Y:S02]  /*21180*/  SHFL.IDX P6, R14, R13, R12, R11 ;  /* 0x0000000c0d0e7389 */ /* 0x00006400000c000b */
[----:B01----:R-:W-:Y:S01]  /*21190*/  ENDCOLLECTIVE ;  /* 0x000000000000791b */ /* 0x003fe20003800000 */
.L_x_1605:
        /* <DEDUP_REMOVED lines=11> */
.L_x_1606:
[----:B------:R-:W-:Y:S02]  /*21250*/  IMAD.MOV.U32 R13, RZ, RZ, R26 ;  /* 0x000000ffff0d7224 */ /* 0x000fe400078e001a */
[----:B------:R-:W-:Y:S02]  /*21260*/  IMAD.MOV.U32 R12, RZ, RZ, 0x2 ;  /* 0x00000002ff0c7424 */ /* 0x000fe400078e00ff */
[----:B------:R-:W-:-:S07]  /*21270*/  IMAD.MOV.U32 R2, RZ, RZ, R14 ;  /* 0x000000ffff027224 */ /* 0x000fce00078e000e */
[----:B------:R-:W-:Y:S05]  /*21280*/  WARPSYNC.COLLECTIVE R15, `(.L_x_1607) ;  /* 0x000000000f087348 */ /* 0x000fea0003c00000 */
[----:B------:R0:W1:Y:S02]  /*21290*/  SHFL.IDX P6, R14, R13, R12, R11 ;  /* 0x0000000c0d0e7389 */ /* 0x00006400000c000b */
[----:B01----:R-:W-:Y:S01]  /*212a0*/  ENDCOLLECTIVE ;  /* 0x000000000000791b */ /* 0x003fe20003800000 */
.L_x_1607:
        /* <DEDUP_REMOVED lines=11> */
.L_x_1608:
[----:B------:R-:W-:Y:S02]  /*21360*/  IMAD.MOV.U32 R13, RZ, RZ, R26 ;  /* 0x000000ffff0d7224 */ /* 0x000fe400078e001a */
[----:B------:R-:W-:Y:S02]  /*21370*/  IMAD.MOV.U32 R12, RZ, RZ, 0x3 ;  /* 0x00000003ff0c7424 */ /* 0x000fe400078e00ff */
[----:B------:R-:W-:-:S07]  /*21380*/  IMAD.MOV.U32 R2, RZ, RZ, R14 ;  /* 0x000000ffff027224 */ /* 0x000fce00078e000e */
[----:B------:R-:W-:Y:S05]  /*21390*/  WARPSYNC.COLLECTIVE R15, `(.L_x_1609) ;  /* 0x000000000f087348 */ /* 0x000fea0003c00000 */
[----:B------:R0:W1:Y:S02]  /*213a0*/  SHFL.IDX P6, R14, R13, R12, R11 ;  /* 0x0000000c0d0e7389 */ /* 0x00006400000c000b */
[----:B01----:R-:W-:Y:S01]  /*213b0*/  ENDCOLLECTIVE ;  /* 0x000000000000791b */ /* 0x003fe20003800000 */
.L_x_1609:
        /* <DEDUP_REMOVED lines=11> */
.L_x_1610:
[----:B------:R-:W-:Y:S01]  /*21470*/  IMAD.MOV.U32 R2, RZ, RZ, R14 ;  /* 0x000000ffff027224 */ /* 0x000fe200078e000e */
[----:B------:R-:W-:Y:S06]  /*21480*/  BRA `(.L_x_1611) ;  /* 0xffffffb400107947 */ /* 0x000fec000383ffff */
.L_x_1485:
[----:B---3--:R3:W4:Y:S02]  /*21490*/  SYNCS.PHASECHK.TRANS64.TRYWAIT P0, [R6+URZ+0x38860], R25 ;  /* 0x03886019060075a7 */ /* 0x008724000800017f */
[----:B----4-:R-:W-:Y:S05]  /*214a0*/  @!P0 NANOSLEEP.SYNCS 0x989680 ;  /* 0x009896800000895d */ /* 0x010fea0003900000 */
[----:B------:R-:W4:Y:S02]  /*214b0*/  @!P0 SYNCS.PHASECHK.TRANS64 P0, [R6+URZ+0x38860], R25 ;  /* 0x03886019060085a7 */ /* 0x000f24000800007f */
[----:B----4-:R-:W-:Y:S05]  /*214c0*/  @!P0 BRA `(.L_x_1485) ;  /* 0xfffffffc00f08947 */ /* 0x010fea000383ffff */
[----:B------:R-:W-:Y:S05]  /*214d0*/  BRA `(.L_x_1612) ;  /* 0xffffffb400607947 */ /* 0x000fea000383ffff */
.L_x_1486:
        /* <DEDUP_REMOVED lines=8> */
.L_x_1614:
[----:B------:R-:W-:Y:S05]  /*21560*/  BSYNC B1 ;  /* 0x0000000000017941 */ /* 0x000fea0003800000 */
.L_x_1613:
        /* <DEDUP_REMOVED lines=13> */
.L_x_1615:
        /* <DEDUP_REMOVED lines=17> */
.L_x_1616:
        /* <DEDUP_REMOVED lines=16> */
.L_x_1617:
        /* <DEDUP_REMOVED lines=19> */
.L_x_1618:
        /* <DEDUP_REMOVED lines=14> */
.L_x_1619:
        /* <DEDUP_REMOVED lines=16> */
.L_x_1620:
        /* <DEDUP_REMOVED lines=14> */
.L_x_1621:
[----:B------:R-:W-:Y:S05]  /*21c40*/  BRA `(.L_x_1622) ;  /* 0xffffffb000c47947 */ /* 0x000fea000383ffff */
.L_x_1494:
        /* <DEDUP_REMOVED lines=8> */
.L_x_1624:
[----:B------:R-:W-:Y:S05]  /*21cd0*/  BSYNC B0 ;  /* 0x0000000000007941 */ /* 0x000fea0003800000 */
.L_x_1623:
        /* <DEDUP_REMOVED lines=9> */
.L_x_1625:
        /* <DEDUP_REMOVED lines=24> */
.L_x_1626:
[----:B------:R-:W-:Y:S01]  /*21ef0*/  IMAD.MOV.U32 R12, RZ, RZ, 0x2 ;  /* 0x00000002ff0c7424 */ /* 0x000fe200078e00ff */
[----:B------:R-:W-:-:S05]  /*21f00*/  SEL R14, R14, RZ, P1 ;  /* 0x000000ff0e0e7207 */ /* 0x000fca0000800000 */
[----:B------:R-:W-:-:S04]  /*21f10*/  IMAD.IADD R5, R13, 0x1, R14 ;  /* 0x000000010d057824 */ /* 0x000fc800078e020e */
[----:B------:R-:W-:-:S07]  /*21f20*/  IMAD.MOV.U32 R13, RZ, RZ, R5 ;  /* 0x000000ffff0d7224 */ /* 0x000fce00078e0005 */
[----:B------:R-:W-:Y:S05]  /*21f30*/  WARPSYNC.COLLECTIVE R15, `(.L_x_1627) ;  /* 0x000000000f087348 */ /* 0x000fea0003c00000 */
[----:B------:R0:W1:Y:S02]  /*21f40*/  SHFL.UP P6, R14, R13, R12, R11 ;  /* 0x0400000c0d0e7389 */ /* 0x00006400000c000b */
[----:B01----:R-:W-:Y:S01]  /*21f50*/  ENDCOLLECTIVE ;  /* 0x000000000000791b */ /* 0x003fe20003800000 */
.L_x_1627:
[----:B------:R-:W-:Y:S01]  /*21f60*/  IMAD.MOV.U32 R12, RZ, RZ, 0x4 ;  /* 0x00000004ff0c7424 */ /* 0x000fe200078e00ff */
[----:B------:R-:W-:-:S05]  /*21f70*/  SEL R2, R14, RZ, P2 ;  /* 0x000000ff0e027207 */ /* 0x000fca0001000000 */
[----:B------:R-:W-:-:S04]  /*21f80*/  IMAD.IADD R2, R5, 0x1, R2 ;  /* 0x0000000105027824 */ /* 0x000fc800078e0202 */
[----:B------:R-:W-:-:S07]  /*21f90*/  IMAD.MOV.U32 R13, RZ, RZ, R2 ;  /* 0x000000ffff0d7224 */ /* 0x000fce00078e0002 */
[----:B------:R-:W-:Y:S05]  /*21fa0*/  WARPSYNC.COLLECTIVE R15, `(.L_x_1628) ;  /* 0x000000000f087348 */ /* 0x000fea0003c00000 */
[----:B------:R0:W1:Y:S02]  /*21fb0*/  SHFL.UP P6, R14, R13, R12, R11 ;  /* 0x0400000c0d0e7389 */ /* 0x00006400000c000b */
[----:B01----:R-:W-:Y:S01]  /*21fc0*/  ENDCOLLECTIVE ;  /* 0x000000000000791b */ /* 0x003fe20003800000 */
.L_x_1628:
[----:B------:R-:W-:Y:S01]  /*21fd0*/  IMAD.MOV.U32 R12, RZ, RZ, 0x8 ;  /* 0x00000008ff0c7424 */ /* 0x000fe200078e00ff */
[----:B------:R-:W-:-:S05]  /*21fe0*/  SEL R3, R14, RZ, P3 ;  /* 0x000000ff0e037207 */ /* 0x000fca0001800000 */
[----:B------:R-:W-:-:S04]  /*21ff0*/  IMAD.IADD R8, R2, 0x1, R3 ;  /* 0x0000000102087824 */ /* 0x000fc800078e0203 */
[----:B------:R-:W-:-:S07]  /*22000*/  IMAD.MOV.U32 R13, RZ, RZ, R8 ;  /* 0x000000ffff0d7224 */ /* 0x000fce00078e0008 */
[----:B------:R-:W-:Y:S05]  /*22010*/  WARPSYNC.COLLECTIVE R15, `(.L_x_1629) ;  /* 0x000000000f087348 */ /* 0x000fea0003c00000 */
[----:B------:R0:W1:Y:S02]  /*22020*/  SHFL.UP P6, R14, R13, R12, R11 ;  /* 0x0400000c0d0e7389 */ /* 0x00006400000c000b */
[----:B01----:R-:W-:Y:S01]  /*22030*/  ENDCOLLECTIVE ;  /* 0x000000000000791b */ /* 0x003fe20003800000 */
.L_x_1629:
[----:B------:R-:W-:Y:S01]  /*22040*/  IMAD.MOV.U32 R12, RZ, RZ, 0x10 ;  /* 0x00000010ff0c7424 */ /* 0x000fe200078e00ff */
[----:B------:R-:W-:-:S05]  /*22050*/  SEL R5, R14, RZ, P4 ;  /* 0x000000ff0e057207 */ /* 0x000fca0002000000 */
[----:B------:R-:W-:-:S04]  /*22060*/  IMAD.IADD R5, R8, 0x1, R5 ;  /* 0x0000000108057824 */ /* 0x000fc800078e0205 */
[----:B------:R-:W-:-:S07]  /*22070*/  IMAD.MOV.U32 R13, RZ, RZ, R5 ;  /* 0x000000ffff0d7224 */ /* 0x000fce00078e0005 */
[----:B------:R-:W-:Y:S05]  /*22080*/  WARPSYNC.COLLECTIVE R15, `(.L_x_1630) ;  /* 0x000000000f087348 */ /* 0x000fea0003c00000 */
[----:B------:R0:W1:Y:S02]  /*22090*/  SHFL.UP P6, R14, R13, R12, R11 ;  /* 0x0400000c0d0e7389 */ /* 0x00006400000c000b */
[----:B01----:R-:W-:Y:S01]  /*220a0*/  ENDCOLLECTIVE ;  /* 0x000000000000791b */ /* 0x003fe20003800000 */
.L_x_1630:
        /* <DEDUP_REMOVED lines=8> */
.L_x_1631:
[----:B------:R-:W-:Y:S05]  /*22130*/  BRA `(.L_x_1632) ;  /* 0xffffffb4005c7947 */ /* 0x000fea000383ffff */
.L_x_1497:
[----:B------:R-:W-:Y:S01]  /*22140*/  BSSY B0, `(.L_x_1633) ;  /* 0x0000007000007945 */ /* 0x000fe20003800000 */
[----:B------:R-:W-:Y:S02]  /*22150*/  IMAD.MOV.U32 R12, RZ, RZ, 0x1 ;  /* 0x00000001ff0c7424 */ /* 0x000fe400078e00ff */
[----:B------:R-:W-:Y:S02]  /*22160*/  IMAD.MOV.U32 R11, RZ, RZ, RZ ;  /* 0x000000ffff0b7224 */ /* 0x000fe400078e00ff */
[----:B------:R-:W-:-:S07]  /*22170*/  IMAD.MOV.U32 R15, RZ, RZ, -0x1 ;  /* 0xffffffffff0f7424 */ /* 0x000fce00078e00ff */
[----:B------:R-:W-:Y:S05]  /*22180*/  WARPSYNC.COLLECTIVE R15, `(.L_x_1634) ;  /* 0x000000000f087348 */ /* 0x000fea0003c00000 */
[----:B------:R0:W1:Y:S02]  /*22190*/  SHFL.UP P6, R14, R13, R12, R11 ;  /* 0x0400000c0d0e7389 */ /* 0x00006400000c000b */
[----:B01----:R-:W-:Y:S01]  /*221a0*/  ENDCOLLECTIVE ;  /* 0x000000000000791b */ /* 0x003fe20003800000 */
.L_x_1634:
[----:B------:R-:W-:Y:S05]  /*221b0*/  BSYNC B0 ;  /* 0x0000000000007941 */ /* 0x000fea0003800000 */
.L_x_1633:
        /* <DEDUP_REMOVED lines=8> */
.L_x_1635:
[----:B------:R-:W-:Y:S01]  /*22240*/  IMAD.MOV.U32 R12, RZ, RZ, 0x4 ;  /* 0x00000004ff0c7424 */ /* 0x000fe200078e00ff */
[----:B------:R-:W-:-:S05]  /*22250*/  SEL R2, R14, RZ, P2 ;  /* 0x000000ff0e027207 */ /* 0x000fca0001000000 */
[----:B------:R-:W-:-:S04]  /*22260*/  IMAD.IADD R2, R13, 0x1, R2 ;  /* 0x000000010d027824 */ /* 0x000fc800078e0202 */
[----:B------:R-:W-:-:S07]  /*22270*/  IMAD.MOV.U32 R13, RZ, RZ, R2 ;  /* 0x000000ffff0d7224 */ /* 0x000fce00078e0002 */
[----:B------:R-:W-:Y:S05]  /*22280*/  WARPSYNC.COLLECTIVE R15, `(.L_x_1636) ;  /* 0x000000000f087348 */ /* 0x000fea0003c00000 */
[----:B------:R0:W1:Y:S02]  /*22290*/  SHFL.UP P6, R14, R13, R12, R11 ;  /* 0x0400000c0d0e7389 */ /* 0x00006400000c000b */
[----:B01----:R-:W-:Y:S01]  /*222a0*/  ENDCOLLECTIVE ;  /* 0x000000000000791b */ /* 0x003fe20003800000 */
.L_x_1636:
[----:B------:R-:W-:Y:S01]  /*222b0*/  IMAD.MOV.U32 R12, RZ, RZ, 0x8 ;  /* 0x00000008ff0c7424 */ /* 0x000fe200078e00ff */
[----:B------:R-:W-:-:S05]  /*222c0*/  SEL R3, R14, RZ, P3 ;  /* 0x000000ff0e037207 */ /* 0x000fca0001800000 */
[----:B------:R-:W-:-:S04]  /*222d0*/  IMAD.IADD R3, R2, 0x1, R3 ;  /* 0x0000000102037824 */ /* 0x000fc800078e0203 */
[----:B------:R-:W-:-:S07]  /*222e0*/  IMAD.MOV.U32 R13, RZ, RZ, R3 ;  /* 0x000000ffff0d7224 */ /* 0x000fce00078e0003 */
[----:B------:R-:W-:Y:S05]  /*222f0*/  WARPSYNC.COLLECTIVE R15, `(.L_x_1637) ;  /* 0x000000000f087348 */ /* 0x000fea0003c00000 */
[----:B------:R0:W1:Y:S02]  /*22300*/  SHFL.UP P6, R14, R13, R12, R11 ;  /* 0x0400000c0d0e7389 */ /* 0x00006400000c000b */
[----:B01----:R-:W-:Y:S01]  /*22310*/  ENDCOLLECTIVE ;  /* 0x000000000000791b */ /* 0x003fe20003800000 */
.L_x_1637:
[----:B------:R-:W-:Y:S01]  /*22320*/  IMAD.MOV.U32 R12, RZ, RZ, 0x10 ;  /* 0x00000010ff0c7424 */ /* 0x000fe200078e00ff */
[----:B------:R-:W-:-:S05]  /*22330*/  SEL R14, R14, RZ, P4 ;  /* 0x000000ff0e0e7207 */ /* 0x000fca0002000000 */
[----:B------:R-:W-:-:S04]  /*22340*/  IMAD.IADD R5, R3, 0x1, R14 ;  /* 0x0000000103057824 */ /* 0x000fc800078e020e */
[----:B------:R-:W-:-:S07]  /*22350*/  IMAD.MOV.U32 R13, RZ, RZ, R5 ;  /* 0x000000ffff0d7224 */ /* 0x000fce00078e0005 */
[----:B------:R-:W-:Y:S05]  /*22360*/  WARPSYNC.COLLECTIVE R15, `(.L_x_1638) ;  /* 0x000000000f087348 */ /* 0x000fea0003c00000 */
[----:B------:R0:W1:Y:S02]  /*22370*/  SHFL.UP P6, R14, R13, R12, R11 ;  /* 0x0400000c0d0e7389 */ /* 0x00006400000c000b */
[----:B01----:R-:W-:Y:S01]  /*22380*/  ENDCOLLECTIVE ;  /* 0x000000000000791b */ /* 0x003fe20003800000 */
.L_x_1638:
        /* <DEDUP_REMOVED lines=8> */
.L_x_1639:
[----:B------:R-:W-:Y:S05]  /*22410*/  BRA `(.L_x_1640) ;  /* 0xffffffb400487947 */ /* 0x000fea000383ffff */
.L_x_1499:
[----:B------:R-:W-:Y:S01]  /*22420*/  BSSY B0, `(.L_x_1641) ;  /* 0x0000006000007945 */ /* 0x000fe20003800000 */
[----:B------:R-:W-:Y:S01]  /*22430*/  PLOP3.LUT P6, PT, P6, PT, PT, 0x8, 0x0 ;  /* 0x000000000000781c */ /* 0x000fe200037ce170 */
[----:B------:R-:W-:-:S12]  /*22440*/  IMAD.MOV.U32 R15, RZ, RZ, -0x1 ;  /* 0xffffffffff0f7424 */ /* 0x000fd800078e00ff */
[----:B0-----:R-:W-:Y:S05]  /*22450*/  WARPSYNC.COLLECTIVE R15, `(.L_x_1642) ;  /* 0x000000000f087348 */ /* 0x001fea0003c00000 */
[----:B------:R-:W-:Y:S01]  /*22460*/  VOTE.ANY R14, PT, P6 ;  /* 0x00000000000e7806 */ /* 0x000fe200030e0100 */
[----:B0-----:R-:W-:Y:S06]  /*22470*/  ENDCOLLECTIVE ;  /* 0x000000000000791b */ /* 0x001fec0003800000 */
.L_x_1642:
[----:B------:R-:W-:Y:S05]  /*22480*/  BSYNC B0 ;  /* 0x0000000000007941 */ /* 0x000fea0003800000 */
.L_x_1641:
        /* <DEDUP_REMOVED lines=9> */
.L_x_1643:
[----:B------:R-:W-:Y:S02]  /*22520*/  IMAD.MOV.U32 R13, RZ, RZ, R4 ;  /* 0x000000ffff0d7224 */ /* 0x000fe400078e0004 */
[----:B------:R-:W-:-:S07]  /*22530*/  IMAD.MOV.U32 R7, RZ, RZ, R14 ;  /* 0x000000ffff077224 */ /* 0x000fce00078e000e */
[----:B------:R-:W-:Y:S05]  /*22540*/  WARPSYNC.COLLECTIVE R15, `(.L_x_1644) ;  /* 0x000000000f087348 */ /* 0x000fea0003c00000 */
[----:B------:R0:W1:Y:S02]  /*22550*/  SHFL.IDX P6, R14, R13, R12, R11 ;  /* 0x0000000c0d0e7389 */ /* 0x00006400000c000b */
[----:B01----:R-:W-:Y:S01]  /*22560*/  ENDCOLLECTIVE ;  /* 0x000000000000791b */ /* 0x003fe20003800000 */
.L_x_1644:
[----:B------:R-:W-:Y:S01]  /*22570*/  IMAD.MOV.U32 R4, RZ, RZ, R14 ;  /* 0x000000ffff047224 */ /* 0x000fe200078e000e */
[----:B------:R-:W-:Y:S06]  /*22580*/  BRA `(.L_x_1645) ;  /* 0xffffffb400287947 */ /* 0x000fec000383ffff */
.L_x_1501:
[----:B------:R-:W-:Y:S01]  /*22590*/  BSSY B0, `(.L_x_1646) ;  /* 0x0000007000007945 */ /* 0x000fe20003800000 */
[----:B------:R-:W-:Y:S02]  /*225a0*/  IMAD.MOV.U32 R13, RZ, RZ, R3 ;  /* 0x000000ffff0d7224 */ /* 0x000fe400078e0003 */
[----:B------:R-:W-:Y:S02]  /*225b0*/  IMAD.MOV.U32 R11, RZ, RZ, 0x1f ;  /* 0x0000001fff0b7424 */ /* 0x000fe400078e00ff */
[----:B------:R-:W-:-:S07]  /*225c0*/  IMAD.MOV.U32 R15, RZ, RZ, -0x1 ;  /* 0xffffffffff0f7424 */ /* 0x000fce00078e00ff */
[----:B0123--:R-:W-:Y:S05]  /*225d0*/  WARPSYNC.COLLECTIVE R15, `(.L_x_1647) ;  /* 0x000000000f087348 */ /* 0x00ffea0003c00000 */
[----:B------:R4:W0:Y:S02]  /*225e0*/  SHFL.IDX P6, R14, R13, R12, R11 ;  /* 0x0000000c0d0e7389 */ /* 0x00082400000c000b */
[----:B01234-:R-:W-:Y:S01]  /*225f0*/  ENDCOLLECTIVE ;  /* 0x000000000000791b */ /* 0x01ffe20003800000 */
.L_x_1647:
[----:B------:R-:W-:Y:S05]  /*22600*/  BSYNC B0 ;  /* 0x0000000000007941 */ /* 0x000fea0003800000 */
.L_x_1646:
[----:B------:R-:W-:Y:S01]  /*22610*/  IMAD.MOV.U32 R24, RZ, RZ, R14 ;  /* 0x000000ffff187224 */ /* 0x000fe200078e000e */
[----:B------:R-:W-:Y:S06]  /*22620*/  BRA `(.L_x_1500) ;  /* 0xffffffb400187947 */ /* 0x000fec000383ffff */
.L_x_1505:
[----:B-1----:R1:W4:Y:S02]  /*22630*/  SYNCS.PHASECHK.TRANS64.TRYWAIT P0, [R7+URZ+0x38820], R0 ;  /* 0x03882000070075a7 */ /* 0x002324000800017f */
[----:B----4-:R-:W-:Y:S05]  /*22640*/  @!P0 NANOSLEEP.SYNCS 0x989680 ;  /* 0x009896800000895d */ /* 0x010fea0003900000 */
[----:B------:R-:W4:Y:S02]  /*22650*/  @!P0 SYNCS.PHASECHK.TRANS64 P0, [R7+URZ+0x38820], R0 ;  /* 0x03882000070085a7 */ /* 0x000f24000800007f */
[----:B----4-:R-:W-:Y:S05]  /*22660*/  @!P0 BRA `(.L_x_1505) ;  /* 0xfffffffc00f08947 */ /* 0x010fea000383ffff */
[----:B------:R-:W-:Y:S05]  /*22670*/  BRA `(.L_x_1648) ;  /* 0xffffffb800707947 */ /* 0x000fea000383ffff */
.L_x_1506:
        /* <DEDUP_REMOVED lines=11> */
.L_x_1650:
[----:B------:R-:W-:Y:S05]  /*22730*/  BSYNC B0 ;  /* 0x0000000000007941 */ /* 0x000fea0003800000 */
.L_x_1649:
[----:B------:R-:W-:Y:S05]  /*22740*/  BRA `(.L_x_1651) ;  /* 0xffffffb800587947 */ /* 0x000fea000383ffff */
.L_x_1507:
[----:B------:R-:W-:Y:S01]  /*22750*/  BSSY B0, `(.L_x_1652) ;  /* 0x0000006000007945 */ /* 0x000fe20003800000 */
[----:B------:R-:W-:-:S07]  /*22760*/  IMAD.MOV.U32 R15, RZ, RZ, -0x1 ;  /* 0xffffffffff0f7424 */ /* 0x000fce00078e00ff */
[----:B0123--:R-:W-:Y:S05]  /*22770*/  WARPSYNC.COLLECTIVE R15, `(.L_x_1653) ;  /* 0x000000000f0c7348 */ /* 0x00ffea0003c00000 */
[----:B------:R-:W-:Y:S02]  /*22780*/  ELECT P6, UR62, PT ;  /* 0x00000000003e782f */ /* 0x000fe400038c0000 */
[----:B------:R-:W-:Y:S01]  /*22790*/  MOV R14, UR62 ;  /* 0x0000003e000e7c02 */ /* 0x000fe20008000f00 */
[----:B0123--:R-:W-:Y:S10]  /*227a0*/  ENDCOLLECTIVE ;  /* 0x000000000000791b */ /* 0x00fff40003800000 */
.L_x_1653:
[----:B------:R-:W-:Y:S05]  /*227b0*/  BSYNC B0 ;  /* 0x0000000000007941 */ /* 0x000fea0003800000 */
.L_x_1652:
[----:B------:R-:W-:Y:S05]  /*227c0*/  BRA `(.L_x_1654) ;  /* 0xffffffb8004c7947 */ /* 0x000fea000383ffff */
.L_x_1509:
[----:B-1----:R1:W4:Y:S02]  /*227d0*/  SYNCS.PHASECHK.TRANS64.TRYWAIT P1, [R5+URZ+0x38840], R0 ;  /* 0x03884000050075a7 */ /* 0x002324000802017f */
[----:B----4-:R-:W-:Y:S05]  /*227e0*/  @!P1 NANOSLEEP.SYNCS 0x989680 ;  /* 0x009896800000995d */ /* 0x010fea0003900000 */
[----:B------:R-:W4:Y:S02]  /*227f0*/  @!P1 SYNCS.PHASECHK.TRANS64 P1, [R5+URZ+0x38840], R0 ;  /* 0x03884000050095a7 */ /* 0x000f24000802007f */
[----:B----4-:R-:W-:Y:S05]  /*22800*/  @!P1 BRA `(.L_x_1509) ;  /* 0xfffffffc00f09947 */ /* 0x010fea000383ffff */
[----:B------:R-:W-:Y:S05]  /*22810*/  BRA `(.L_x_1655) ;  /* 0xffffffb8006c7947 */ /* 0x000fea000383ffff */
.L_x_1511:
[----:B----4-:R4:W0:Y:S02]  /*22820*/  SYNCS.PHASECHK.TRANS64.TRYWAIT P1, [R3+URZ+0x38840], R2 ;  /* 0x03884002030075a7 */ /* 0x010824000802017f */
[----:B0-----:R-:W-:Y:S05]  /*22830*/  @!P1 NANOSLEEP.SYNCS 0x989680 ;  /* 0x009896800000995d */ /* 0x001fea0003900000 */
[----:B------:R-:W0:Y:S02]  /*22840*/  @!P1 SYNCS.PHASECHK.TRANS64 P1, [R3+URZ+0x38840], R2 ;  /* 0x03884002030095a7 */ /* 0x000e24000802007f */
[----:B0-----:R-:W-:Y:S05]  /*22850*/  @!P1 BRA `(.L_x_1511) ;  /* 0xfffffffc00f09947 */ /* 0x001fea000383ffff */
[----:B------:R-:W-:Y:S05]  /*22860*/  BRA `(.L_x_1656) ;  /* 0xffffffb800787947 */ /* 0x000fea000383ffff */
.L_x_1513:
[----:B------:R0:W0:Y:S02]  /*22870*/  SYNCS.PHASECHK.TRANS64.TRYWAIT P1, [R5+URZ+0x38860], R0 ;  /* 0x03886000050075a7 */ /* 0x000024000802017f */
[----:B0-----:R-:W-:Y:S05]  /*22880*/  @!P1 NANOSLEEP.SYNCS 0x989680 ;  /* 0x009896800000995d */ /* 0x001fea0003900000 */
[----:B------:R-:W0:Y:S02]  /*22890*/  @!P1 SYNCS.PHASECHK.TRANS64 P1, [R5+URZ+0x38860], R0 ;  /* 0x03886000050095a7 */ /* 0x000e24000802007f */
[----:B0-----:R-:W-:Y:S05]  /*228a0*/  @!P1 BRA `(.L_x_1513) ;  /* 0xfffffffc00f09947 */ /* 0x001fea000383ffff */
[----:B------:R-:W-:Y:S05]  /*228b0*/  BRA `(.L_x_1657) ;  /* 0xffffffb800747947 */ /* 0x000fea000383ffff */
.L_x_1658:
        /* <DEDUP_REMOVED lines=12> */
.L_x_5652:


//--------------------- .text._ZN7cutlass13device_kernelIN5flash11enable_sm90INS1_16FlashAttnFwdSm90INS1_25CollectiveMainloopFwdSm90ILi2EN4cute5tupleIJNS5_1CILi1EEES8_S8_EEENS6_IJNS7_ILi64EEESA_SA_EEELi512ENS_10bfloat16_tEfNS_4arch4Sm90ELb0ELb1ELb0ELb0ELb1ELb0ELb0ELb0ELb0ELb1ELb1ELb0EEENS1_21CollectiveEpilogueFwdINS6_IJSA_NS7_ILi512EEESA_EEES9_SC_SE_Li256ELb0ELb1ELb1ELb0EEENS1_19SingleTileSchedulerILb0ELb1ELb1ELi64EEEEEEEEEvNT_6ParamsE --------------------------
	.section	.text._ZN7cutlass13device_kernelIN5flash11enable_sm90INS1_16FlashAttnFwdSm90INS1_25CollectiveMainloopFwdSm90ILi2EN4cute5tupleIJNS5_1CILi1EEES8_S8_EEENS6_IJNS7_ILi64EEESA_SA_EEELi512ENS_10bfloat16_tEfNS_4arch4Sm90ELb0ELb1ELb0ELb0ELb1ELb0ELb0ELb0ELb0ELb1ELb1ELb0EEENS1_21CollectiveEpilogueFwdINS6_IJSA_NS7_ILi512EEESA_EEES9_SC_SE_Li256ELb0ELb1ELb1ELb0EEENS1_19SingleTileSchedulerILb0ELb1ELb1ELi64EEEEEEEEEvNT_6ParamsE,"ax",@progbits
	.align	128
.text._ZN7cutlass13device_kernelIN5flash11enable_sm90INS1_16FlashAttnFwdSm90INS1_25CollectiveMainloopFwdSm90ILi2EN4cute5tupleIJNS5_1CILi1EEES8_S8_EEENS6_IJNS7_ILi64EEESA_SA_EEELi512ENS_10bfloat16_tEfNS_4arch4Sm90ELb0ELb1ELb0ELb0ELb1ELb0ELb0ELb0ELb0ELb1ELb1ELb0EEENS1_21CollectiveEpilogueFwdINS6_IJSA_NS7_ILi512EEESA_EEES9_SC_SE_Li256ELb0ELb1ELb1ELb0EEENS1_19SingleTileSchedulerILb0ELb1ELb1ELi64EEEEEEEEEvNT_6ParamsE:
        .type           _ZN7cutlass13device_kernelIN5flash11enable_sm90INS1_16FlashAttnFwdSm90INS1_25CollectiveMainloopFwdSm90ILi2EN4cute5tupleIJNS5_1CILi1EEES8_S8_EEENS6_IJNS7_ILi64EEESA_SA_EEELi512ENS_10bfloat16_tEfNS_4arch4Sm90ELb0ELb1ELb0ELb0ELb1ELb0ELb0ELb0ELb0ELb1ELb1ELb0EEENS1_21CollectiveEpilogueFwdINS6_IJSA_NS7_ILi512EEESA_EEES9_SC_SE_Li256ELb0ELb1ELb1ELb0EEENS1_19SingleTileSchedulerILb0ELb1ELb1ELi64EEEEEEEEEvNT_6ParamsE,@function
        .size           _ZN7cutlass13device_kernelIN5flash11enable_sm90INS1_16FlashAttnFwdSm90INS1_25CollectiveMainloopFwdSm90ILi2EN4cute5tupleIJNS5_1CILi1EEES8_S8_EEENS6_IJNS7_ILi64EEESA_SA_EEELi512ENS_10bfloat16_tEfNS_4arch4Sm90ELb0ELb1ELb0ELb0ELb1ELb0ELb0ELb0ELb0ELb1ELb1ELb0EEENS1_21CollectiveEpilogueFwdINS6_IJSA_NS7_ILi512EEESA_EEES9_SC_SE_Li256ELb0ELb1ELb1ELb0EEENS1_19SingleTileSchedulerILb0ELb1ELb1ELi64EEEEEEEEEvNT_6ParamsE,(.L_x_5653 - _ZN7cutlass13device_kernelIN5flash11enable_sm90INS1_16FlashAttnFwdSm90INS1_25CollectiveMainloopFwdSm90ILi2EN4cute5tupleIJNS5_1CILi1EEES8_S8_EEENS6_IJNS7_ILi64EEESA_SA_EEELi512ENS_10bfloat16_tEfNS_4arch4Sm90ELb0ELb1ELb0ELb0ELb1ELb0ELb0ELb0ELb0ELb1ELb1ELb0EEENS1_21CollectiveEpilogueFwdINS6_IJSA_NS7_ILi512EEESA_EEES9_SC_SE_Li256ELb0ELb1ELb1ELb0EEENS1_19SingleTileSchedulerILb0ELb1ELb1ELi64EEEEEEEEEvNT_6ParamsE)
        .other          _ZN7cutlass13device_kernelIN5flash11enable_sm90INS1_16FlashAttnFwdSm90INS1_25CollectiveMainloopFwdSm90ILi2EN4cute5tupleIJNS5_1CILi1EEES8_S8_EEENS6_IJNS7_ILi64EEESA_SA_EEELi512ENS_10bfloat16_tEfNS_4arch4Sm90ELb0ELb1ELb0ELb0ELb1ELb0ELb0ELb0ELb0ELb1ELb1ELb0EEENS1_21CollectiveEpilogueFwdINS6_IJSA_NS7_ILi512EEESA_EEES9_SC_SE_Li256ELb0ELb1ELb1ELb0EEENS1_19SingleTileSchedulerILb0ELb1ELb1ELi64EEEEEEEEEvNT_6ParamsE,@"STO_CUDA_ENTRY STV_DEFAULT"
_ZN7cutlass13device_kernelIN5flash11enable_sm90INS1_16FlashAttnFwdSm90INS1_25CollectiveMainloopFwdSm90ILi2EN4cute5tupleIJNS5_1CILi1EEES8_S8_EEENS6_IJNS7_ILi64EEESA_SA_EEELi512ENS_10bfloat16_tEfNS_4arch4Sm90ELb0ELb1ELb0ELb0ELb1ELb0ELb0ELb0ELb0ELb1ELb1ELb0EEENS1_21CollectiveEpilogueFwdINS6_IJSA_NS7_ILi512EEESA_EEES9_SC_SE_Li256ELb0ELb1ELb1ELb0EEENS1_19SingleTileSchedulerILb0ELb1ELb1ELi64EEEEEEEEEvNT_6ParamsE:
        /* <DEDUP_REMOVED lines=40> */
.L_x_1659:
        /* <DEDUP_REMOVED lines=22> */
.L_x_1660:
        /* <DEDUP_REMOVED lines=18> */
.L_x_1661:
        /* <DEDUP_REMOVED lines=22> */
.L_x_1662:
        /* <DEDUP_REMOVED lines=23> */
.L_x_1663:
        /* <DEDUP_REMOVED lines=9> */
.L_x_1666:
[----:B------:R-:W-:-:S08]  /*0860*/  NOP ;  /* 0x0000000000007918 */ /* 0x000fd00000000000 */
[----:B------:R-:W0:Y:S02]  /*0870*/  USETMAXREG.TRY_ALLOC.CTAPOOL UP0, 0xe8 ;  /* 0x000000e8000079c8 */ /* 0x000e240008000600 */
[----:B0-----:R-:W-:-:S13]  /*0880*/  PLOP3.LUT P0, PT, PT, PT, UP0, 0x80, 0x0 ;  /* 0x000000000000781c */ /* 0x001fda0003f0f008 */
[----:B------:R-:W-:Y:S05]  /*0890*/  @!P0 BRA `(.L_x_1666) ;  /* 0xfffffffc00f08947 */ /* 0x000fea000383ffff */
[----:B------:R-:W0:Y:S01]  /*08a0*/  LDC R2, c[0x0][0xc50] ;  /* 0x00031400ff027b82 */ /* 0x000e220000000800 */
[----:B------:R-:W-:-:S04]  /*08b0*/  LOP3.LUT R0, R30, 0xffffff80, RZ, 0xc0, !PT ;  /* 0xffffff801e007812 */ /* 0x000fc800078ec0ff */
[----:B------:R-:W-:-:S03]  /*08c0*/  ISETP.NE.AND P0, PT, R0, 0x80, PT ;  /* 0x000000800000780c */ /* 0x000fc60003f05270 */
[----:B------:R-:W1:Y:S08]  /*08d0*/  S2UR UR4, SR_CTAID.Y ;  /* 0x00000000000479c3 */ /* 0x000e700000002600 */
[----:B------:R-:W2:Y:S08]  /*08e0*/  S2UR UR5, SR_CTAID.Z ;  /* 0x00000000000579c3 */ /* 0x000eb00000002700 */
[----:B------:R-:W-:Y:S06]  /*08f0*/  @!P0 BAR.ARV 0x8, 0x100 ;  /* 0x0204000000008b1d */ /* 0x000fec0000002000 */
[----:B0-----:R-:W-:-:S02]  /*0900*/  ISETP.NE.AND P1, PT, R2, 0x1, PT ;  /* 0x000000010200780c */ /* 0x001fc40003f25270 */
[----:B------:R-:W-:Y:S01]  /*0910*/  ISETP.GE.U32.AND P0, PT, R30, 0x100, PT ;  /* 0x000001001e00780c */ /* 0x000fe20003f06070 */
[----:B-1----:R-:W-:-:S10]  /*0920*/  IMAD.U32 R18, RZ, RZ, UR4 ;  /* 0x00000004ff127e24 */ /* 0x002fd4000f8e00ff */
[----:B------:R-:W0:Y:S08]  /*0930*/  @P1 LDC R0, c[0x0][0xc54] ;  /* 0x00031500ff001b82 */ /* 0x000e300000000800 */
[----:B------:R-:W-:Y:S08]  /*0940*/  @P0 BAR.ARV 0xf, 0x100 ;  /* 0x03c4000000000b1d */ /* 0x000ff00000002000 */
[----:B------:R-:W1:Y:S01]  /*0950*/  @P1 LDC R3, c[0x0][0xc58] ;  /* 0x00031600ff031b82 */ /* 0x000e620000000800 */
[----:B--2---:R-:W-:Y:S01]  /*0960*/  ISETP.LE.AND P0, PT, RZ, UR5, PT ;  /* 0x00000005ff007c0c */ /* 0x004fe2000bf03270 */
[----:B0-----:R-:W-:-:S05]  /*0970*/  @P1 IMAD.HI.U32 R0, R0, UR4, RZ ;  /* 0x0000000400001c27 */ /* 0x001fca000f8e00ff */
[----:B-1----:R-:W-:-:S05]  /*0980*/  @P1 SHF.R.U32.HI R18, RZ, R3, R0 ;  /* 0x00000003ff121219 */ /* 0x002fca0000011600 */
[----:B------:R-:W-:-:S04]  /*0990*/  IMAD.MOV R3, RZ, RZ, -R18 ;  /* 0x000000ffff037224 */ /* 0x000fc800078e0a12 */
[----:B------:R-:W-:Y:S01]  /*09a0*/  IMAD R8, R2, R3, UR4 ;  /* 0x0000000402087e24 */ /* 0x000fe2000f8e0203 */
[----:B------:R-:W-:Y:S06]  /*09b0*/  @!P0 BRA `(.L_x_1667) ;  /* 0x0000012800048947 */ /* 0x000fec0003800000 */
[----:B------:R-:W0:Y:S01]  /*09c0*/  S2R R152, SR_CTAID.X ;  /* 0x0000000000987919 */ /* 0x000e220000002500 */
[----:B------:R-:W-:Y:S01]  /*09d0*/  ULDC.64 UR4, c[0x0][0x418] ;  /* 0x0001060000047ab9 */ /* 0x000fe20000000a00 */
[----:B------:R-:W-:Y:S01]  /*09e0*/  ULDC UR41, c[0x0][0x424] ;  /* 0x0001090000297ab9 */ /* 0x000fe20000000800 */
[----:B------:R-:W-:Y:S01]  /*09f0*/  UISETP.NE.U32.AND UP0, UPT, UR4, URZ, UPT ;  /* 0x0000003f0400728c */ /* 0x000fe2000bf05070 */
[----:B------:R-:W1:Y:S01]  /*0a00*/  S2UR UR42, SR_CgaCtaId ;  /* 0x00000000002a79c3 */ /* 0x000e620000008800 */
[----:B------:R-:W-:Y:S01]  /*0a10*/  ULDC UR6, c[0x0][0x2f0] ;  /* 0x0000bc0000067ab9 */ /* 0x000fe20000000800 */
[----:B------:R-:W-:Y:S01]  /*0a20*/  VIADD R22, R30, 0xffffff80 ;  /* 0xffffff801e167836 */ /* 0x000fe20000000000 */
[----:B------:R-:W-:-:S04]  /*0a30*/  UISETP.NE.AND.EX UP0, UPT, UR5, URZ, UPT, UP0 ;  /* 0x0000003f0500728c */ /* 0x000fc8000bf05300 */
[----:B------:R-:W-:Y:S02]  /*0a40*/  USEL UR41, UR41, 0x1, UP0 ;  /* 0x0000000129297887 */ /* 0x000fe40008000000 */
[----:B------:R-:W-:Y:S02]  /*0a50*/  UISETP.NE.AND UP0, UPT, UR9, 0x1, UPT ;  /* 0x000000010900788c */ /* 0x000fe4000bf05270 */
[----:B------:R-:W-:-:S04]  /*0a60*/  UIMAD UR4, UR41, UR6, 0x3f ;  /* 0x0000003f290474a4 */ /* 0x000fc8000f8e0206 */
[----:B------:R-:W-:Y:S01]  /*0a70*/  PLOP3.LUT P0, PT, PT, PT, UP0, 0x80, 0x0 ;  /* 0x000000000000781c */ /* 0x000fe20003f0f008 */
[----:B------:R-:W-:-:S04]  /*0a80*/  USHF.R.S32.HI UR5, URZ, 0x1f, UR4 ;  /* 0x0000001f3f057899 */ /* 0x000fc80008011404 */
[----:B------:R-:W-:-:S04]  /*0a90*/  ULEA.HI UR5, UR5, UR4, URZ, 0x6 ;  /* 0x0000000405057291 */ /* 0x000fc8000f8f303f */
[----:B------:R-:W-:Y:S01]  /*0aa0*/  USHF.R.S32.HI UR5, URZ, 0x6, UR5 ;  /* 0x000000063f057899 */ /* 0x000fe20008011405 */
[----:B0-----:R-:W-:-:S03]  /*0ab0*/  IMAD.SHL.U32 R152, R152, 0x40, RZ ;  /* 0x0000004098987824 */ /* 0x001fc600078e00ff */
[----:B-1----:R-:W-:Y:S08]  /*0ac0*/  @!P0 BRA `(.L_x_1668) ;  /* 0x0000002000f48947 */ /* 0x002ff00003800000 */
[----:B------:R-:W0:Y:S01]  /*0ad0*/  LDC R0, c[0x0][0x448] ;  /* 0x00011200ff007b82 */ /* 0x000e220000000800 */
[----:B------:R-:W-:Y:S02]  /*0ae0*/  ULDC UR7, c[0x0][0x288] ;  /* 0x0000a20000077ab9 */ /* 0x000fe40000000800 */
[----:B------:R-:W-:-:S04]  /*0af0*/  UIADD3 UR4, -UR7, 0x1, URZ ;  /* 0x0000000107047890 */ /* 0x000fc8000fffe13f */
[----:B------:R-:W-:Y:S01]  /*0b00*/  UIMAD UR4, UR41, UR6, UR4 ;  /* 0x00000006290472a4 */ /* 0x000fe2000f8e0204 */
[----:B------:R-:W1:Y:S01]  /*0b10*/  LDC.64 R6, c[0x0][0x9e0] ;  /* 0x00027800ff067b82 */ /* 0x000e620000000a00 */
[----:B0-----:R-:W-:Y:S02]  /*0b20*/  ISETP.NE.AND P1, PT, R0, 0x1, PT ;  /* 0x000000010000780c */ /* 0x001fe40003f25270 */
[----:B------:R-:W-:Y:S02]  /*0b30*/  IADD3 R0, R152, 0x3f, RZ ;  /* 0x0000003f98007810 */ /* 0x000fe40007ffe0ff */
[----:B-1----:R-:W-:-:S09]  /*0b40*/  ISETP.GE.AND P2, PT, R7, 0x1, PT ;  /* 0x000000010700780c */ /* 0x002fd20003f46270 */
[----:B------:R-:W0:Y:S08]  /*0b50*/  @P1 LDC R3, c[0x0][0x44c] ;  /* 0x00011300ff031b82 */ /* 0x000e300000000800 */
[----:B------:R-:W1:Y:S01]  /*0b60*/  @P1 LDC R5, c[0x0][0x450] ;  /* 0x00011400ff051b82 */ /* 0x000e620000000800 */
[----:B0-----:R-:W-:-:S05]  /*0b70*/  @P1 IMAD.HI.U32 R2, R0, R3, RZ ;  /* 0x0000000300021227 */ /* 0x001fca00078e00ff */
[----:B-1----:R-:W-:-:S05]  /*0b80*/  @P1 SHF.R.U32.HI R0, RZ, R5, R2 ;  /* 0x00000005ff001219 */ /* 0x002fca0000011602 */
[----:B------:R-:W-:-:S04]  /*0b90*/  VIADD R3, R0, UR4 ;  /* 0x0000000400037c36 */ /* 0x000fc80008000000 */
[----:B------:R-:W-:Y:S01]  /*0ba0*/  IMAD.IADD R0, R3, 0x1, R6 ;  /* 0x0000000103007824 */ /* 0x000fe200078e0206 */
[----:B------:R-:W-:Y:S06]  /*0bb0*/  @!P2 BRA `(.L_x_1669) ;  /* 0x000000000040a947 */ /* 0x000fec0003800000 */
[C---:B------:R-:W-:Y:S01]  /*0bc0*/  ISETP.GT.AND P0, PT, R3.reuse, RZ, PT ;  /* 0x000000ff0300720c */ /* 0x040fe20003f04270 */
[----:B------:R-:W-:-:S12]  /*0bd0*/  VIADD R2, R3, 0xffffffff ;  /* 0xffffffff03027836 */ /* 0x000fd80000000000 */
[----:B------:R-:W-:Y:S05]  /*0be0*/  @P0 BRA `(.L_x_1670) ;  /* 0x00000000001c0947 */ /* 0x000fea0003800000 */
[----:B------:R-:W-:Y:S01]  /*0bf0*/  ISETP.NE.AND P0, PT, R7, 0x1, PT ;  /* 0x000000010700780c */ /* 0x000fe20003f05270 */
[----:B------:R-:W-:-:S12]  /*0c00*/  IMAD.MOV R3, RZ, RZ, -R3 ;  /* 0x000000ffff037224 */ /* 0x000fd800078e0a03 */
[----:B------:R-:W0:Y:S02]  /*0c10*/  @P0 LDC.64 R4, c[0x0][0x9e8] ;  /* 0x00027a00ff040b82 */ /* 0x000e240000000a00 */
[----:B0-----:R-:W-:-:S05]  /*0c20*/  @P0 IMAD.HI.U32 R2, R3, R4, RZ ;  /* 0x0000000403020227 */ /* 0x001fca00078e00ff */
[----:B------:R-:W-:-:S04]  /*0c30*/  @P0 SHF.R.U32.HI R3, RZ, R5, R2 ;  /* 0x00000005ff030219 */ /* 0x000fc80000011602 */
[----:B------:R-:W-:Y:S01]  /*0c40*/  LOP3.LUT R2, RZ, R3, RZ, 0x33, !PT ;  /* 0x00000003ff027212 */ /* 0x000fe200078e33ff */
[----:B------:R-:W-:Y:S06]  /*0c50*/  BRA `(.L_x_1671) ;  /* 0x0000000000107947 */ /* 0x000fec0003800000 */
.L_x_1670:
[----:B------:R-:W-:-:S13]  /*0c60*/  ISETP.NE.AND P0, PT, R7, 0x1, PT ;  /* 0x000000010700780c */ /* 0x000fda0003f05270 */
[----:B------:R-:W0:Y:S02]  /*0c70*/  @P0 LDC.64 R4, c[0x0][0x9e8] ;  /* 0x00027a00ff040b82 */ /* 0x000e240000000a00 */
[----:B0-----:R-:W-:-:S05]  /*0c80*/  @P0 IMAD.HI.U32 R4, R2, R4, RZ ;  /* 0x0000000402040227 */ /* 0x001fca00078e00ff */
[----:B------:R-:W-:-:S07]  /*0c90*/  @P0 SHF.R.U32.HI R2, RZ, R5, R4 ;  /* 0x00000005ff020219 */ /* 0x000fce0000011604 */
.L_x_1671:
[----:B------:R-:W-:-:S05]  /*0ca0*/  IMAD R3, R2, R7, R7 ;  /* 0x0000000702037224 */ /* 0x000fca00078e0207 */
[----:B------:R-:W-:-:S07]  /*0cb0*/  VIMNMX R0, R0, R3, PT ;  /* 0x0000000300007248 */ /* 0x000fce0003fe0100 */
.L_x_1669:
[----:B------:R-:W0:Y:S01]  /*0cc0*/  @P1 LDC R5, c[0x0][0x44c] ;  /* 0x00011300ff051b82 */ /* 0x000e220000000800 */
[----:B------:R-:W-:Y:S01]  /*0cd0*/  IADD3 R0, R0, 0x3f, RZ ;  /* 0x0000003f00007810 */ /* 0x000fe20007ffe0ff */
[----:B------:R-:W-:Y:S01]  /*0ce0*/  UIMAD UR41, UR41, UR6, -UR7 ;  /* 0x00000006292972a4 */ /* 0x000fe2000f8e0a07 */
[----:B------:R-:W-:Y:S02]  /*0cf0*/  ULDC UR4, c[0x0][0x9dc] ;  /* 0x0002770000047ab9 */ /* 0x000fe40000000800 */
[----:B------:R-:W-:-:S03]  /*0d00*/  SHF.R.S32.HI R3, RZ, 0x1f, R0 ;  /* 0x0000001fff037819 */ /* 0x000fc60000011400 */
[----:B------:R-:W1:Y:S01]  /*0d10*/  @P1 LDC R9, c[0x0][0x450] ;  /* 0x00011400ff091b82 */ /* 0x000e620000000800 */
[----:B------:R-:W-:-:S04]  /*0d20*/  LEA.HI R3, R3, R0, RZ, 0x6 ;  /* 0x0000000003037211 */ /* 0x000fc800078f30ff */
[----:B------:R-:W-:-:S04]  /*0d30*/  SHF.R.S32.HI R3, RZ, 0x6, R3 ;  /* 0x00000006ff037819 */ /* 0x000fc80000011403 */
[----:B------:R-:W-:Y:S01]  /*0d40*/  VIMNMX R11, R3, UR5, PT ;  /* 0x00000005030b7c48 */ /* 0x000fe2000bfe0100 */
[----:B0-----:R-:W-:-:S05]  /*0d50*/  @P1 IMAD.HI.U32 R2, R152, R5, RZ ;  /* 0x0000000598021227 */ /* 0x001fca00078e00ff */
[----:B-1----:R-:W-:-:S05]  /*0d60*/  @P1 SHF.R.U32.HI R152, RZ, R9, R2 ;  /* 0x00000009ff981219 */ /* 0x002fca0000011602 */
[----:B------:R-:W-:-:S04]  /*0d70*/  VIADD R152, R152, UR41 ;  /* 0x0000002998987c36 */ /* 0x000fc80008000000 */
[----:B------:R-:W-:Y:S01]  /*0d80*/  VIADD R0, R152, -UR4 ;  /* 0x8000000498007c36 */ /* 0x000fe20008000000 */
[----:B------:R-:W-:Y:S06]  /*0d90*/  @!P2 BRA `(.L_x_1672) ;  /* 0x00000000003ca947 */ /* 0x000fec0003800000 */
[----:B------:R-:W-:-:S13]  /*0da0*/  ISETP.GT.AND P0, PT, R152, -0x1, PT ;  /* 0xffffffff9800780c */ /* 0x000fda0003f04270 */
[----:B------:R-:W-:Y:S05]  /*0db0*/  @P0 BRA `(.L_x_1673) ;  /* 0x00000000001c0947 */ /* 0x000fea0003800000 */
[----:B------:R-:W-:Y:S02]  /*0dc0*/  ISETP.NE.AND P0, PT, R7, 0x1, PT ;  /* 0x000000010700780c */ /* 0x000fe40003f05270 */
[----:B------:R-:W-:-:S11]  /*0dd0*/  LOP3.LUT R3, RZ, R152, RZ, 0x33, !PT ;  /* 0x00000098ff037212 */ /* 0x000fd600078e33ff */
[----:B------:R-:W0:Y:S02]  /*0de0*/  @P0 LDC.64 R4, c[0x0][0x9e8] ;  /* 0x00027a00ff040b82 */ /* 0x000e240000000a00 */
[----:B0-----:R-:W-:-:S05]  /*0df0*/  @P0 IMAD.HI.U32 R2, R3, R4, RZ ;  /* 0x0000000403020227 */ /* 0x001fca00078e00ff */
[----:B------:R-:W-:-:S04]  /*0e00*/  @P0 SHF.R.U32.HI R3, RZ, R5, R2 ;  /* 0x00000005ff030219 */ /* 0x000fc80000011602 */
[----:B------:R-:W-:Y:S01]  /*0e10*/  LOP3.LUT R152, RZ, R3, RZ, 0x33, !PT ;  /* 0x00000003ff987212 */ /* 0x000fe200078e33ff */
[----:B------:R-:W-:Y:S06]  /*0e20*/  BRA `(.L_x_1674) ;  /* 0x0000000000107947 */ /* 0x000fec0003800000 */
.L_x_1673:
[----:B------:R-:W-:-:S13]  /*0e30*/  ISETP.NE.AND P0, PT, R7, 0x1, PT ;  /* 0x000000010700780c */ /* 0x000fda0003f05270 */
[----:B------:R-:W0:Y:S02]  /*0e40*/  @P0 LDC.64 R2, c[0x0][0x9e8] ;  /* 0x00027a00ff020b82 */ /* 0x000e240000000a00 */
[----:B0-----:R-:W-:-:S05]  /*0e50*/  @P0 IMAD.HI.U32 R2, R152, R2, RZ ;  /* 0x0000000298020227 */ /* 0x001fca00078e00ff */
[----:B------:R-:W-:-:S07]  /*0e60*/  @P0 SHF.R.U32.HI R152, RZ, R3, R2 ;  /* 0x00000003ff980219 */ /* 0x000fce0000011602 */
.L_x_1674:
[----:B------:R-:W-:-:S05]  /*0e70*/  IMAD R3, R152, R7, RZ ;  /* 0x0000000798037224 */ /* 0x000fca00078e02ff */
[----:B------:R-:W-:-:S07]  /*0e80*/  VIMNMX R0, R0, R3, !PT ;  /* 0x0000000300007248 */ /* 0x000fce0007fe0100 */
.L_x_1672:
[----:B------:R-:W-:Y:S01]  /*0e90*/  SHF.R.S32.HI R3, RZ, 0x1f, R0 ;  /* 0x0000001fff037819 */ /* 0x000fe20000011400 */
[----:B------:R-:W-:Y:S01]  /*0ea0*/  IMAD.MOV.U32 R4, RZ, RZ, RZ ;  /* 0x000000ffff047224 */ /* 0x000fe200078e00ff */
[----:B------:R-:W-:Y:S02]  /*0eb0*/  LOP3.LUT R7, R8, 0xffff, RZ, 0xc0, !PT ;  /* 0x0000ffff08077812 */ /* 0x000fe400078ec0ff */
[----:B------:R-:W-:Y:S02]  /*0ec0*/  LEA.HI R3, R3, R0, RZ, 0x6 ;  /* 0x0000000003037211 */ /* 0x000fe400078f30ff */
[----:B------:R-:W-:Y:S02]  /*0ed0*/  SHF.R.U32.HI R0, RZ, 0x10, R8 ;  /* 0x00000010ff007819 */ /* 0x000fe40000011608 */
[----:B------:R-:W-:Y:S02]  /*0ee0*/  SHF.R.S32.HI R3, RZ, 0x6, R3 ;  /* 0x00000006ff037819 */ /* 0x000fe40000011403 */
[----:B------:R-:W-:-:S02]  /*0ef0*/  ISETP.NE.AND P0, PT, R0, RZ, PT ;  /* 0x000000ff0000720c */ /* 0x000fc40003f05270 */
[----:B------:R-:W-:-:S04]  /*0f00*/  VIMNMX R10, RZ, R3, !PT ;  /* 0x00000003ff0a7248 */ /* 0x000fc80007fe0100 */
[----:B------:R-:W-:-:S07]  /*0f10*/  ISETP.GT.AND P1, PT, R11, R10, PT ;  /* 0x0000000a0b00720c */ /* 0x000fce0003f24270 */
[----:B------:R-:W0:Y:S06]  /*0f20*/  @!P0 LDC R0, c[0x0][0x9f0] ;  /* 0x00027c00ff008b82 */ /* 0x000e2c0000000800 */
[----:B------:R-:W-:Y:S05]  /*0f30*/  @!P1 BRA `(.L_x_1675) ;  /* 0x0000000000709947 */ /* 0x000fea0003800000 */
[-C--:B0-----:R-:W-:Y:S02]  /*0f40*/  IABS R6, R0.reuse ;  /* 0x0000000000067213 */ /* 0x081fe40000000000 */
[----:B------:R-:W-:Y:S02]  /*0f50*/  IADD3 R2, R0, -0x1, R11 ;  /* 0xffffffff00027810 */ /* 0x000fe40007ffe00b */
[----:B------:R-:W0:Y:S03]  /*0f60*/  I2F.RP R4, R6 ;  /* 0x0000000600047306 */ /* 0x000e260000209400 */
[----:B------:R-:W-:Y:S01]  /*0f70*/  IMAD.IADD R5, R2, 0x1, -R10 ;  /* 0x0000000102057824 */ /* 0x000fe200078e0a0a */
[----:B------:R-:W-:-:S04]  /*0f80*/  IABS R2, R0 ;  /* 0x0000000000027213 */ /* 0x000fc80000000000 */
[----:B------:R-:W-:Y:S02]  /*0f90*/  IABS R8, R5 ;  /* 0x0000000500087213 */ /* 0x000fe40000000000 */
[----:B------:R-:W-:-:S04]  /*0fa0*/  LOP3.LUT R5, R5, R0, RZ, 0x3c, !PT ;  /* 0x0000000005057212 */ /* 0x000fc800078e3cff */
[----:B------:R-:W-:Y:S01]  /*0fb0*/  ISETP.GE.AND P2, PT, R5, RZ, PT ;  /* 0x000000ff0500720c */ /* 0x000fe20003f46270 */
[----:B0-----:R-:W0:Y:S02]  /*0fc0*/  MUFU.RCP R4, R4 ;  /* 0x0000000400047308 */ /* 0x001e240000001000 */
[----:B0-----:R-:W-:Y:S02]  /*0fd0*/  VIADD R3, R4, 0xffffffe ;  /* 0x0ffffffe04037836 */ /* 0x001fe40000000000 */
[----:B------:R-:W-:Y:S02]  /*0fe0*/  IMAD.MOV R4, RZ, RZ, -R2 ;  /* 0x000000ffff047224 */ /* 0x000fe400078e0a02 */
[----:B------:R-:W-:Y:S02]  /*0ff0*/  IMAD.MOV.U32 R2, RZ, RZ, RZ ;  /* 0x000000ffff027224 */ /* 0x000fe400078e00ff */
[----:B------:R-:W0:Y:S02]  /*1000*/  F2I.FTZ.U32.TRUNC.NTZ R3, R3 ;  /* 0x0000000300037305 */ /* 0x000e24000021f000 */
[----:B0-----:R-:W-:-:S05]  /*1010*/  IADD3 R9, RZ, -R3, RZ ;  /* 0x80000003ff097210 */ /* 0x001fca0007ffe0ff */
[----:B------:R-:W-:-:S04]  /*1020*/  IMAD R9, R9, R6, RZ ;  /* 0x0000000609097224 */ /* 0x000fc800078e02ff */
[----:B------:R-:W-:-:S04]  /*1030*/  IMAD.HI.U32 R2, R3, R9, R2 ;  /* 0x0000000903027227 */ /* 0x000fc800078e0002 */
[----:B------:R-:W-:-:S04]  /*1040*/  IMAD.MOV.U32 R3, RZ, RZ, R8 ;  /* 0x000000ffff037224 */ /* 0x000fc800078e0008 */
[----:B------:R-:W-:-:S04]  /*1050*/  IMAD.HI.U32 R2, R2, R3, RZ ;  /* 0x0000000302027227 */ /* 0x000fc800078e00ff */
[----:B------:R-:W-:-:S05]  /*1060*/  IMAD R3, R2, R4, R3 ;  /* 0x0000000402037224 */ /* 0x000fca00078e0203 */
[----:B------:R-:W-:-:S13]  /*1070*/  ISETP.GT.U32.AND P1, PT, R6, R3, PT ;  /* 0x000000030600720c */ /* 0x000fda0003f24070 */
[-C--:B------:R-:W-:Y:S01]  /*1080*/  @!P1 IADD3 R3, R3, -R6.reuse, RZ ;  /* 0x8000000603039210 */ /* 0x080fe20007ffe0ff */
[----:B------:R-:W-:Y:S01]  /*1090*/  @!P1 VIADD R2, R2, 0x1 ;  /* 0x0000000102029836 */ /* 0x000fe20000000000 */
[----:B------:R-:W-:Y:S02]  /*10a0*/  ISETP.NE.AND P1, PT, R0, RZ, PT ;  /* 0x000000ff0000720c */ /* 0x000fe40003f25270 */
[----:B------:R-:W-:-:S13]  /*10b0*/  ISETP.GE.U32.AND P0, PT, R3, R6, PT ;  /* 0x000000060300720c */ /* 0x000fda0003f06070 */
[----:B------:R-:W-:-:S04]  /*10c0*/  @P0 VIADD R2, R2, 0x1 ;  /* 0x0000000102020836 */ /* 0x000fc80000000000 */
[----:B------:R-:W-:Y:S01]  /*10d0*/  @!P2 IMAD.MOV R2, RZ, RZ, -R2 ;  /* 0x000000ffff02a224 */ /* 0x000fe200078e0a02 */
[----:B------:R-:W-:-:S05]  /*10e0*/  @!P1 LOP3.LUT R2, RZ, R0, RZ, 0x33, !PT ;  /* 0x00000000ff029212 */ /* 0x000fca00078e33ff */
[----:B------:R-:W-:-:S07]  /*10f0*/  IMAD.MOV.U32 R4, RZ, RZ, R2 ;  /* 0x000000ffff047224 */ /* 0x000fce00078e0002 */
.L_x_1675:
[-C--:B------:R-:W-:Y:S01]  /*1100*/  IMAD R3, R7, R4.reuse, R10 ;  /* 0x0000000407037224 */ /* 0x080fe200078e020a */
[----:B------:R-:W-:Y:S02]  /*1110*/  PLOP3.LUT P0, PT, PT, PT, PT, 0x80, 0x0 ;  /* 0x000000000000781c */ /* 0x000fe40003f0f070 */
[----:B------:R-:W-:Y:S02]  /*1120*/  CS2R R150, SRZ ;  /* 0x0000000000967805 */ /* 0x000fe4000001ff00 */
[----:B------:R-:W-:Y:S02]  /*1130*/  MOV R2, RZ ;  /* 0x000000ff00027202 */ /* 0x000fe40000000f00 */
[----:B------:R-:W-:Y:S02]  /*1140*/  CS2R R148, SRZ ;  /* 0x0000000000947805 */ /* 0x000fe4000001ff00 */
[----:B0-----:R-:W-:Y:S01]  /*1150*/  VIADDMNMX R0, R3, R4, R11, PT ;  /* 0x0000000403007246 */ /* 0x001fe2000380010b */
[----:B------:R-:W-:Y:S01]  /*1160*/  IMAD.MOV.U32 R4, RZ, RZ, RZ ;  /* 0x000000ffff047224 */ /* 0x000fe200078e00ff */
[----:B------:R-:W-:-:S02]  /*1170*/  CS2R R146, SRZ ;  /* 0x0000000000927805 */ /* 0x000fc4000001ff00 */
[----:B------:R-:W-:Y:S02]  /*1180*/  CS2R R144, SRZ ;  /* 0x0000000000907805 */ /* 0x000fe4000001ff00 */
[----:B------:R-:W-:Y:S02]  /*1190*/  ISETP.GT.AND P1, PT, R0, R3, PT ;  /* 0x000000030000720c */ /* 0x000fe40003f24270 */
        /* <DEDUP_REMOVED lines=93> */
.L_x_1677:
[----:B------:R-:W-:-:S04]  /*1770*/  SHF.L.U32 R2, RZ, 0x1f, RZ ;  /* 0x0000001fff027819 */ /* 0x000fc800000006ff */
[----:B------:R-:W0:Y:S02]  /*1780*/  SYNCS.PHASECHK.TRANS64.TRYWAIT P1, [UR5+0x28c50], R2 ;  /* 0x028c5002ff0075a7 */ /* 0x000e240008020145 */
[----:B0-----:R-:W-:Y:S05]  /*1790*/  @!P1 BRA `(.L_x_1678) ;  /* 0x0000011800949947 */ /* 0x001fea0003800000 */
.L_x_1828:
        /* <DEDUP_REMOVED lines=39> */
.L_x_1679:
        /* <DEDUP_REMOVED lines=9> */
.L_x_1686:
[----:B------:R-:W-:Y:S01]  /*1aa0*/  BAR.SYNC.DEFER_BLOCKING 0xe, 0x100 ;  /* 0x0384000000007b1d */ /* 0x000fe20000010000 */
[----:B01----:R-:W-:Y:S01]  /*1ab0*/  IMAD.U32 R5, RZ, RZ, UR4 ;  /* 0x00000004ff057e24 */ /* 0x003fe2000f8e00ff */
[----:B------:R-:W-:Y:S01]  /*1ac0*/  UIADD3 UR4, UR4, 0x1, URZ ;  /* 0x0000000104047890 */ /* 0x000fe2000fffe03f */
[C---:B------:R-:W-:Y:S01]  /*1ad0*/  ISETP.GT.AND P2, PT, R0.reuse, R3, PT ;  /* 0x000000030000720c */ /* 0x040fe20003f44270 */
[----:B------:R-:W-:Y:S02]  /*1ae0*/  VIADD R0, R0, 0xffffffff ;  /* 0xffffffff00007836 */ /* 0x000fe40000000000 */
        /* <DEDUP_REMOVED lines=138> */
.L_x_1681:
[----:B------:R-:W-:Y:S01]  /*2390*/  ULEA UR7, UR4, UR5, 0x3 ;  /* 0x0000000504077291 */ /* 0x000fe2000f8e183f */
[----:B------:R-:W-:-:S08]  /*23a0*/  SHF.L.U32 R2, R7, 0x1f, RZ ;  /* 0x0000001f07027819 */ /* 0x000fd000000006ff */
[----:B------:R0:W1:Y:S01]  /*23b0*/  SYNCS.PHASECHK.TRANS64.TRYWAIT P1, [UR7+0x28c50], R2 ;  /* 0x028c5002ff0075a7 */ /* 0x0000620008020147 */
[----:B------:R-:W-:Y:S05]  /*23c0*/  @!P0 BRA `(.L_x_1682) ;  /* 0x0000000000048947 */ /* 0x000fea0003800000 */
[----:B------:R-:W-:Y:S01]  /*23d0*/  BPT.TRAP 0x1 ;  /* 0x000000040000795c */ /* 0x000fe20000300000 */
.L_x_1682:
[----:B-1----:R-:W-:Y:S05]  /*23e0*/  @P1 BRA `(.L_x_1683) ;  /* 0x0000000000081947 */ /* 0x002fea0003800000 */
[----:B------:R-:W1:Y:S02]  /*23f0*/  SYNCS.PHASECHK.TRANS64.TRYWAIT P1, [UR7+0x28c50], R2 ;  /* 0x028c5002ff0075a7 */ /* 0x000e640008020147 */
[----:B-1----:R-:W-:Y:S05]  /*2400*/  @!P1 BRA `(.L_x_1684) ;  /* 0x0000010c00909947 */ /* 0x002fea0003800000 */
.L_x_1683:
        /* <DEDUP_REMOVED lines=26> */
.L_x_1685:
[----:B------:R-:W-:-:S04]  /*25b0*/  UIADD3 UR7, UR7, 0x28c60, URZ ;  /* 0x00028c6007077890 */ /* 0x000fc8000fffe03f */
[----:B------:R-:W-:-:S09]  /*25c0*/  UPRMT UR7, UR42, 0x654, UR7 ;  /* 0x000006542a077896 */ /* 0x000fd20008000007 */
[----:B------:R-:W-:Y:S01]  /*25d0*/  SYNCS.ARRIVE.TRANS64.RED.A1T0 RZ, [UR7], RZ ;  /* 0x000000ffffff79a7 */ /* 0x000fe20008100407 */
[----:B------:R-:W-:Y:S05]  /*25e0*/  @P2 BRA `(.L_x_1686) ;  /* 0xfffffff4002c2947 */ /* 0x000fea000383ffff */
[----:B------:R-:W-:-:S12]  /*25f0*/  USHF.L.U32 UR4, UR4, 0x6, URZ ;  /* 0x0000000604047899 */ /* 0x000fd8000800063f */
.L_x_1680:
[----:B------:R-:W-:Y:S01]  /*2600*/  BAR.SYNC.DEFER_BLOCKING 0xe, 0x100 ;  /* 0x0384000000007b1d */ /* 0x000fe20000010000 */
[----:B------:R-:W-:Y:S02]  /*2610*/  IADD3 R4, R4, UR4, RZ ;  /* 0x0000000404047c10 */ /* 0x000fe4000fffe0ff */
[----:B------:R-:W-:Y:S02]  /*2620*/  PLOP3.LUT P0, PT, PT, PT, PT, 0x8, 0x0 ;  /* 0x000000000000781c */ /* 0x000fe40003f0e170 */
        /* <DEDUP_REMOVED lines=135> */
.L_x_1668:
[----:B------:R-:W0:Y:S01]  /*2ea0*/  LDC R19, c[0x0][0x448] ;  /* 0x00011200ff137b82 */ /* 0x000e220000000800 */
[----:B------:R-:W-:Y:S01]  /*2eb0*/  VIADD R0, R152, 0x3f ;  /* 0x0000003f98007836 */ /* 0x000fe20000000000 */
[----:B------:R-:W-:Y:S01]  /*2ec0*/  ULDC UR4, c[0x0][0x288] ;  /* 0x0000a20000047ab9 */ /* 0x000fe20000000800 */
[----:B------:R-:W-:Y:S01]  /*2ed0*/  LOP3.LUT R16, R16, 0xfffffffd, RZ, 0xc0, !PT ;  /* 0xfffffffd10107812 */ /* 0x000fe200078ec0ff */
[----:B------:R-:W-:-:S04]  /*2ee0*/  UIADD3 UR7, -UR4, 0x1, URZ ;  /* 0x0000000104077890 */ /* 0x000fc8000fffe13f */
[----:B------:R-:W1:Y:S01]  /*2ef0*/  LDC.64 R4, c[0x0][0x9e0] ;  /* 0x00027800ff047b82 */ /* 0x000e620000000a00 */
[----:B------:R-:W-:Y:S01]  /*2f00*/  UIMAD UR7, UR41, UR6, UR7 ;  /* 0x00000006290772a4 */ /* 0x000fe2000f8e0207 */
[----:B0-----:R-:W-:Y:S02]  /*2f10*/  ISETP.NE.AND P2, PT, R19, 0x1, PT ;  /* 0x000000011300780c */ /* 0x001fe40003f45270 */
[----:B-1----:R-:W-:-:S11]  /*2f20*/  ISETP.GE.AND P1, PT, R5, 0x1, PT ;  /* 0x000000010500780c */ /* 0x002fd60003f26270 */
[----:B------:R-:W0:Y:S01]  /*2f30*/  @P2 LDC R3, c[0x0][0x44c] ;  /* 0x00011300ff032b82 */ /* 0x000e220000000800 */
[----:B------:R-:W-:-:S04]  /*2f40*/  @P2 LOP3.LUT R16, R16, 0x2, RZ, 0xfc, !PT ;  /* 0x0000000210102812 */ /* 0x000fc800078efcff */
[----:B------:R-:W-:-:S03]  /*2f50*/  LOP3.LUT R16, R16, 0xfffffffe, RZ, 0xc0, !PT ;  /* 0xfffffffe10107812 */ /* 0x000fc600078ec0ff */
[----:B------:R-:W1:Y:S01]  /*2f60*/  @P2 LDC R2, c[0x0][0x450] ;  /* 0x00011400ff022b82 */ /* 0x000e620000000800 */
[----:B------:R-:W-:Y:S01]  /*2f70*/  @P1 LOP3.LUT R16, R16, 0x1, RZ, 0xfc, !PT ;  /* 0x0000000110101812 */ /* 0x000fe200078efcff */
[----:B0-----:R-:W-:-:S05]  /*2f80*/  @P2 IMAD.HI.U32 R3, R0, R3, RZ ;  /* 0x0000000300032227 */ /* 0x001fca00078e00ff */
[----:B-1----:R-:W-:-:S05]  /*2f90*/  @P2 SHF.R.U32.HI R0, RZ, R2, R3 ;  /* 0x00000002ff002219 */ /* 0x002fca0000011603 */
[----:B------:R-:W-:-:S05]  /*2fa0*/  VIADD R3, R0, UR7 ;  /* 0x0000000700037c36 */ /* 0x000fca0008000000 */
[----:B------:R-:W-:Y:S01]  /*2fb0*/  IADD3 R0, R3, R4, RZ ;  /* 0x0000000403007210 */ /* 0x000fe20007ffe0ff */
        /* <DEDUP_REMOVED lines=11> */
.L_x_1688:
[----:B------:R-:W-:-:S13]  /*3070*/  ISETP.NE.AND P0, PT, R5, 0x1, PT ;  /* 0x000000010500780c */ /* 0x000fda0003f05270 */
[----:B------:R-:W0:Y:S02]  /*3080*/  @P0 LDC.64 R6, c[0x0][0x9e8] ;  /* 0x00027a00ff060b82 */ /* 0x000e240000000a00 */
[----:B0-----:R-:W-:-:S05]  /*3090*/  @P0 IMAD.HI.U32 R4, R2, R6, RZ ;  /* 0x0000000602040227 */ /* 0x001fca00078e00ff */
[----:B------:R-:W-:-:S07]  /*30a0*/  @P0 SHF.R.U32.HI R2, RZ, R7, R4 ;  /* 0x00000007ff020219 */ /* 0x000fce0000011604 */
.L_x_1689:
[----:B------:R-:W-:-:S05]  /*30b0*/  IMAD R3, R2, R5, R5 ;  /* 0x0000000502037224 */ /* 0x000fca00078e0205 */
[----:B------:R-:W-:-:S07]  /*30c0*/  VIMNMX R0, R0, R3, PT ;  /* 0x0000000300007248 */ /* 0x000fce0003fe0100 */
.L_x_1687:
[----:B------:R-:W0:Y:S01]  /*30d0*/  @P2 LDC R7, c[0x0][0x44c] ;  /* 0x00011300ff072b82 */ /* 0x000e220000000800 */
[----:B------:R-:W-:Y:S01]  /*30e0*/  VIADD R0, R0, 0x3f ;  /* 0x0000003f00007836 */ /* 0x000fe20000000000 */
[----:B------:R-:W-:Y:S01]  /*30f0*/  UIMAD UR4, UR41, UR6, -UR4 ;  /* 0x00000006290472a4 */ /* 0x000fe2000f8e0a04 */
[----:B------:R-:W-:-:S03]  /*3100*/  IMAD.MOV.U32 R2, RZ, RZ, R152 ;  /* 0x000000ffff027224 */ /* 0x000fc600078e0098 */
[----:B------:R-:W-:Y:S02]  /*3110*/  SHF.R.S32.HI R3, RZ, 0x1f, R0 ;  /* 0x0000001fff037819 */ /* 0x000fe40000011400 */
[----:B------:R-:W1:Y:S02]  /*3120*/  @P2 LDC R4, c[0x0][0x450] ;  /* 0x00011400ff042b82 */ /* 0x000e640000000800 */
[----:B------:R-:W-:-:S04]  /*3130*/  LEA.HI R3, R3, R0, RZ, 0x6 ;  /* 0x0000000003037211 */ /* 0x000fc800078f30ff */
[----:B------:R-:W-:-:S04]  /*3140*/  SHF.R.S32.HI R3, RZ, 0x6, R3 ;  /* 0x00000006ff037819 */ /* 0x000fc80000011403 */
[----:B------:R-:W-:Y:S01]  /*3150*/  VIMNMX R6, R3, UR5, PT ;  /* 0x0000000503067c48 */ /* 0x000fe2000bfe0100 */
[----:B0-----:R-:W-:-:S05]  /*3160*/  @P2 IMAD.HI.U32 R7, R152, R7, RZ ;  /* 0x0000000798072227 */ /* 0x001fca00078e00ff */
[----:B-1----:R-:W-:-:S04]  /*3170*/  @P2 SHF.R.U32.HI R2, RZ, R4, R7 ;  /* 0x00000004ff022219 */ /* 0x002fc80000011607 */
[----:B------:R-:W-:Y:S01]  /*3180*/  IADD3 R0, R2, UR4, RZ ;  /* 0x0000000402007c10 */ /* 0x000fe2000fffe0ff */
[----:B------:R-:W-:-:S04]  /*3190*/  ULDC UR4, c[0x0][0x9dc] ;  /* 0x0002770000047ab9 */ /* 0x000fc80000000800 */
        /* <DEDUP_REMOVED lines=11> */
.L_x_1691:
[----:B------:R-:W-:-:S13]  /*3250*/  ISETP.NE.AND P0, PT, R5, 0x1, PT ;  /* 0x000000010500780c */ /* 0x000fda0003f05270 */
[----:B------:R-:W0:Y:S02]  /*3260*/  @P0 LDC.64 R10, c[0x0][0x9e8] ;  /* 0x00027a00ff0a0b82 */ /* 0x000e240000000a00 */
[----:B0-----:R-:W-:-:S05]  /*3270*/  @P0 IMAD.HI.U32 R4, R0, R10, RZ ;  /* 0x0000000a00040227 */ /* 0x001fca00078e00ff */
[----:B------:R-:W-:-:S07]  /*3280*/  @P0 SHF.R.U32.HI R0, RZ, R11, R4 ;  /* 0x0000000bff000219 */ /* 0x000fce0000011604 */
.L_x_1692:
[----:B------:R-:W-:-:S05]  /*3290*/  IMAD R3, R0, R5, RZ ;  /* 0x0000000500037224 */ /* 0x000fca00078e02ff */
[----:B------:R-:W-:-:S07]  /*32a0*/  VIMNMX R2, R2, R3, !PT ;  /* 0x0000000302027248 */ /* 0x000fce0007fe0100 */
.L_x_1690:
[----:B------:R-:W-:Y:S01]  /*32b0*/  SHF.R.U32.HI R9, RZ, 0x10, R8 ;  /* 0x00000010ff097819 */ /* 0x000fe20000011608 */
[----:B------:R-:W-:Y:S01]  /*32c0*/  IMAD.MOV.U32 R0, RZ, RZ, RZ ;  /* 0x000000ffff007224 */ /* 0x000fe200078e00ff */
[----:B------:R-:W-:Y:S02]  /*32d0*/  SHF.R.S32.HI R3, RZ, 0x1f, R2 ;  /* 0x0000001fff037819 */ /* 0x000fe40000011402 */
[----:B------:R-:W-:Y:S02]  /*32e0*/  ISETP.NE.AND P1, PT, R9, RZ, PT ;  /* 0x000000ff0900720c */ /* 0x000fe40003f25270 */
[----:B------:R-:W-:Y:S02]  /*32f0*/  LEA.HI R3, R3, R2, RZ, 0x6 ;  /* 0x0000000203037211 */ /* 0x000fe400078f30ff */
[----:B------:R-:W-:Y:S02]  /*3300*/  LOP3.LUT R8, R8, 0xffff, RZ, 0xc0, !PT ;  /* 0x0000ffff08087812 */ /* 0x000fe400078ec0ff */
[----:B------:R-:W-:-:S04]  /*3310*/  SHF.R.S32.HI R3, RZ, 0x6, R3 ;  /* 0x00000006ff037819 */ /* 0x000fc80000011403 */
[----:B------:R-:W-:-:S03]  /*3320*/  VIMNMX R17, RZ, R3, !PT ;  /* 0x00000003ff117248 */ /* 0x000fc60007fe0100 */
[----:B------:R-:W0:Y:S01]  /*3330*/  @!P1 LDC R9, c[0x0][0x9f0] ;  /* 0x00027c00ff099b82 */ /* 0x000e220000000800 */
[----:B------:R-:W-:-:S13]  /*3340*/  ISETP.GT.AND P0, PT, R6, R17, PT ;  /* 0x000000110600720c */ /* 0x000fda0003f04270 */
[----:B------:R-:W-:Y:S05]  /*3350*/  @!P0 BRA `(.L_x_1693) ;  /* 0x0000000000708947 */ /* 0x000fea0003800000 */
[-C--:B0-----:R-:W-:Y:S02]  /*3360*/  IABS R5, R9.reuse ;  /* 0x0000000900057213 */ /* 0x081fe40000000000 */
[----:B------:R-:W-:Y:S02]  /*3370*/  IADD3 R0, R9, -0x1, R6 ;  /* 0xffffffff09007810 */ /* 0x000fe40007ffe006 */
[----:B------:R-:W0:Y:S01]  /*3380*/  I2F.RP R4, R5 ;  /* 0x0000000500047306 */ /* 0x000e220000209400 */
[----:B------:R-:W-:Y:S02]  /*3390*/  IABS R11, R9 ;  /* 0x00000009000b7213 */ /* 0x000fe40000000000 */
[----:B------:R-:W-:-:S05]  /*33a0*/  IADD3 R0, -R17, R0, RZ ;  /* 0x0000000011007210 */ /* 0x000fca0007ffe1ff */
[----:B0-----:R-:W0:Y:S02]  /*33b0*/  MUFU.RCP R4, R4 ;  /* 0x0000000400047308 */ /* 0x001e240000001000 */
[----:B0-----:R-:W-:Y:S02]  /*33c0*/  VIADD R2, R4, 0xffffffe ;  /* 0x0ffffffe04027836 */ /* 0x001fe40000000000 */
[----:B------:R-:W-:-:S04]  /*33d0*/  IMAD.MOV R4, RZ, RZ, -R11 ;  /* 0x000000ffff047224 */ /* 0x000fc800078e0a0b */
[----:B------:R0:W1:Y:S02]  /*33e0*/  F2I.FTZ.U32.TRUNC.NTZ R3, R2 ;  /* 0x0000000200037305 */ /* 0x000064000021f000 */
[----:B0-----:R-:W-:Y:S02]  /*33f0*/  IMAD.MOV.U32 R2, RZ, RZ, RZ ;  /* 0x000000ffff027224 */ /* 0x001fe400078e00ff */
[----:B-1----:R-:W-:-:S04]  /*3400*/  IMAD.MOV R10, RZ, RZ, -R3 ;  /* 0x000000ffff0a7224 */ /* 0x002fc800078e0a03 */
[----:B------:R-:W-:Y:S01]  /*3410*/  IMAD R7, R10, R5, RZ ;  /* 0x000000050a077224 */ /* 0x000fe200078e02ff */
[----:B------:R-:W-:Y:S02]  /*3420*/  IABS R10, R0 ;  /* 0x00000000000a7213 */ /* 0x000fe40000000000 */
[----:B------:R-:W-:Y:S01]  /*3430*/  LOP3.LUT R0, R0, R9, RZ, 0x3c, !PT ;  /* 0x0000000900007212 */ /* 0x000fe200078e3cff */
[----:B------:R-:W-:-:S03]  /*3440*/  IMAD.HI.U32 R3, R3, R7, R2 ;  /* 0x0000000703037227 */ /* 0x000fc600078e0002 */
[----:B------:R-:W-:Y:S01]  /*3450*/  ISETP.GE.AND P2, PT, R0, RZ, PT ;  /* 0x000000ff0000720c */ /* 0x000fe20003f46270 */
[----:B------:R-:W-:-:S04]  /*3460*/  IMAD.MOV.U32 R2, RZ, RZ, R10 ;  /* 0x000000ffff027224 */ /* 0x000fc800078e000a */
[----:B------:R-:W-:-:S04]  /*3470*/  IMAD.HI.U32 R3, R3, R2, RZ ;  /* 0x0000000203037227 */ /* 0x000fc800078e00ff */
[----:B------:R-:W-:-:S05]  /*3480*/  IMAD R2, R3, R4, R2 ;  /* 0x0000000403027224 */ /* 0x000fca00078e0202 */
[----:B------:R-:W-:-:S13]  /*3490*/  ISETP.GT.U32.AND P1, PT, R5, R2, PT ;  /* 0x000000020500720c */ /* 0x000fda0003f24070 */
[----:B------:R-:W-:Y:S01]  /*34a0*/  @!P1 IMAD.IADD R2, R2, 0x1, -R5 ;  /* 0x0000000102029824 */ /* 0x000fe200078e0a05 */
[----:B------:R-:W-:Y:S02]  /*34b0*/  @!P1 IADD3 R3, R3, 0x1, RZ ;  /* 0x0000000103039810 */ /* 0x000fe40007ffe0ff */
[----:B------:R-:W-:Y:S02]  /*34c0*/  ISETP.NE.AND P1, PT, R9, RZ, PT ;  /* 0x000000ff0900720c */ /* 0x000fe40003f25270 */
[----:B------:R-:W-:-:S13]  /*34d0*/  ISETP.GE.U32.AND P0, PT, R2, R5, PT ;  /* 0x000000050200720c */ /* 0x000fda0003f06070 */
[----:B------:R-:W-:-:S04]  /*34e0*/  @P0 VIADD R3, R3, 0x1 ;  /* 0x0000000103030836 */ /* 0x000fc80000000000 */
[----:B------:R-:W-:-:S04]  /*34f0*/  IMAD.MOV.U32 R0, RZ, RZ, R3 ;  /* 0x000000ffff007224 */ /* 0x000fc800078e0003 */
[----:B------:R-:W-:Y:S01]  /*3500*/  @!P2 IMAD.MOV R0, RZ, RZ, -R0 ;  /* 0x000000ffff00a224 */ /* 0x000fe200078e0a00 */
[----:B------:R-:W-:-:S07]  /*3510*/  @!P1 LOP3.LUT R0, RZ, R9, RZ, 0x33, !PT ;  /* 0x00000009ff009212 */ /* 0x000fce00078e33ff */
.L_x_1693:
[-C--:B------:R-:W-:Y:S01]  /*3520*/  IMAD R17, R8, R0.reuse, R17 ;  /* 0x0000000008117224 */ /* 0x080fe200078e0211 */
[----:B------:R-:W-:Y:S01]  /*3530*/  PLOP3.LUT P0, PT, PT, PT, PT, 0x80, 0x0 ;  /* 0x000000000000781c */ /* 0x000fe20003f0f070 */
[----:B------:R-:W-:Y:S01]  /*3540*/  IMAD.MOV.U32 R2, RZ, RZ, RZ ;  /* 0x000000ffff027224 */ /* 0x000fe200078e00ff */
[----:B------:R-:W-:Y:S02]  /*3550*/  MOV R4, RZ ;  /* 0x000000ff00047202 */ /* 0x000fe40000000f00 */
[----:B------:R-:W-:Y:S02]  /*3560*/  CS2R R150, SRZ ;  /* 0x0000000000967805 */ /* 0x000fe4000001ff00 */
[----:B------:R-:W-:Y:S02]  /*3570*/  VIADDMNMX R0, R17, R0, R6, PT ;  /* 0x0000000011007246 */ /* 0x000fe40003800106 */
[----:B------:R-:W-:Y:S02]  /*3580*/  CS2R R148, SRZ ;  /* 0x0000000000947805 */ /* 0x000fe4000001ff00 */
[----:B------:R-:W-:-:S02]  /*3590*/  CS2R R146, SRZ ;  /* 0x0000000000927805 */ /* 0x000fc4000001ff00 */
[----:B------:R-:W-:Y:S02]  /*35a0*/  CS2R R144, SRZ ;  /* 0x0000000000907805 */ /* 0x000fe4000001ff00 */
[----:B------:R-:W-:Y:S02]  /*35b0*/  R2UR UR43, R0 ;  /* 0x00000000002b72ca */ /* 0x000fe400000e0000 */
        /* <DEDUP_REMOVED lines=12> */
[----:B------:R-:W-:Y:S02]  /*3680*/  ISETP.LT.AND P1, PT, R17, UR43, PT ;  /* 0x0000002b11007c0c */ /* 0x000fe4000bf21270 */
        /* <DEDUP_REMOVED lines=54> */
[----:B------:R-:W1:Y:S02]  /*39f0*/  SHFL.IDX PT, R0, R25, RZ, 0x1f ;  /* 0x00001fff19007589 */ /* 0x000e6400000e0000 */
[----:B-1----:R-:W-:-:S13]  /*3a00*/  R2UR UR4, R0 ;  /* 0x00000000000472ca */ /* 0x002fda00000e0000 */
        /* <DEDUP_REMOVED lines=9> */
[----:B------:R-:W-:-:S04]  /*3aa0*/  ULOP3.LUT UR5, UR5, 0x3fff, URZ, 0xc0, !UPT ;  /* 0x00003fff05057892 */ /* 0x000fc8000f8ec03f */
[----:B------:R-:W-:-:S04]  /*3ab0*/  ULOP3.LUT UR38, UR5, 0x2000000, URZ, 0xfc, !UPT ;  /* 0x0200000005267892 */ /* 0x000fc8000f8efc3f */
[----:B------:R-:W-:Y:S08]  /*3ac0*/  @!P0 BRA `(.L_x_1694) ;  /* 0x0000000000408947 */ /* 0x000ff00003800000 */
[----:B------:R-:W-:Y:S01]  /*3ad0*/  MOV R0, 0x0 ;  /* 0x0000000000007802 */ /* 0x000fe20000000f00 */
[----:B------:R-:W-:Y:S01]  /*3ae0*/  ULDC.64 UR4, c[0x4][0x90] ;  /* 0x0100240000047ab9 */ /* 0x000fe20000000a00 */
[----:B------:R-:W-:Y:S01]  /*3af0*/  ULDC.64 UR6, c[0x4][0x20] ;  /* 0x0100080000067ab9 */ /* 0x000fe20000000a00 */
[----:B------:R-:W-:Y:S01]  /*3b00*/  IMAD.U32 R4, RZ, RZ, UR4 ;  /* 0x00000004ff047e24 */ /* 0x000fe2000f8e00ff */
[----:B------:R1:W2:Y:S01]  /*3b10*/  LDC.64 R2, c[0x4][R0] ;  /* 0x0100000000027b82 */ /* 0x0002a20000000a00 */
[----:B------:R-:W-:Y:S01]  /*3b20*/  IMAD.U32 R5, RZ, RZ, UR5 ;  /* 0x00000005ff057e24 */ /* 0x000fe2000f8e00ff */
[----:B------:R-:W-:Y:S01]  /*3b30*/  ULDC.64 UR4, c[0x4][0x98] ;  /* 0x0100260000047ab9 */ /* 0x000fe20000000a00 */
[----:B------:R-:W-:Y:S01]  /*3b40*/  MOV R10, UR6 ;  /* 0x00000006000a7c02 */ /* 0x000fe20008000f00 */
[----:B------:R-:W-:Y:S02]  /*3b50*/  IMAD.U32 R6, RZ, RZ, UR4 ;  /* 0x00000004ff067e24 */ /* 0x000fe4000f8e00ff */
[----:B------:R-:W-:-:S02]  /*3b60*/  IMAD.U32 R7, RZ, RZ, UR5 ;  /* 0x00000005ff077e24 */ /* 0x000fc4000f8e00ff */
[----:B------:R-:W-:Y:S02]  /*3b70*/  IMAD.U32 R11, RZ, RZ, UR7 ;  /* 0x00000007ff0b7e24 */ /* 0x000fe4000f8e00ff */
[----:B------:R-:W-:Y:S02]  /*3b80*/  IMAD.MOV.U32 R8, RZ, RZ, 0x70 ;  /* 0x00000070ff087424 */ /* 0x000fe400078e00ff */
[----:B------:R-:W-:Y:S02]  /*3b90*/  IMAD.MOV.U32 R12, RZ, RZ, 0x1 ;  /* 0x00000001ff0c7424 */ /* 0x000fe400078e00ff */
[----:B-1----:R-:W-:-:S07]  /*3ba0*/  IMAD.MOV.U32 R13, RZ, RZ, RZ ;  /* 0x000000ffff0d7224 */ /* 0x002fce00078e00ff */
[----:B------:R-:W-:-:S07]  /*3bb0*/  LEPC R20, `(.L_x_1694) ;  /* 0x000000001014794e */ /* 0x000fce0000000000 */
[----:B0-2---:R-:W-:Y:S05]  /*3bc0*/  CALL.ABS.NOINC R2 ;  /* 0x0000000002007343 */ /* 0x005fea0003c00000 */
.L_x_1694:
[----:B------:R-:W-:Y:S02]  /*3bd0*/  SHF.L.U32 R13, RZ, 0x1f, RZ ;  /* 0x0000001fff0d7819 */ /* 0x000fe400000006ff */
[----:B------:R-:W-:Y:S02]  /*3be0*/  LOP3.LUT R3, R24, 0xffffff80, RZ, 0xc0, !PT ;  /* 0xffffff8018037812 */ /* 0x000fe400078ec0ff */
[----:B------:R-:W1:Y:S01]  /*3bf0*/  SYNCS.PHASECHK.TRANS64.TRYWAIT P0, [UR40+0x28c00], R13 ;  /* 0x028c000dff0075a7 */ /* 0x000e620008000168 */
[----:B------:R-:W-:Y:S02]  /*3c00*/  LEA.HI R0, R25, R25, RZ, 0x1 ;  /* 0x0000001919007211 */ /* 0x000fe400078f08ff */
[----:B------:R-:W-:Y:S02]  /*3c10*/  IADD3 R5, R22, -R3, RZ ;  /* 0x8000000316057210 */ /* 0x000fe40007ffe0ff */
[----:B------:R-:W-:Y:S02]  /*3c20*/  LOP3.LUT R2, R0, 0xfffffe, RZ, 0xc0, !PT ;  /* 0x00fffffe00027812 */ /* 0x000fe400078ec0ff */
[----:B------:R-:W-:-:S04]  /*3c30*/  SHF.R.S32.HI R4, RZ, 0x1f, R5 ;  /* 0x0000001fff047819 */ /* 0x000fc80000011405 */
[----:B------:R-:W-:-:S04]  /*3c40*/  LEA.HI R3, R4, R5, RZ, 0x2 ;  /* 0x0000000504037211 */ /* 0x000fc800078f10ff */
[--C-:B------:R-:W-:Y:S02]  /*3c50*/  SHF.R.S32.HI R6, RZ, 0x2, R3.reuse ;  /* 0x00000002ff067819 */ /* 0x100fe40000011403 */
[----:B------:R-:W-:Y:S01]  /*3c60*/  SHF.R.S32.HI R7, RZ, 0x1f, R3 ;  /* 0x0000001fff077819 */ /* 0x000fe20000011403 */
[----:B-1----:R-:W-:Y:S06]  /*3c70*/  @!P0 BRA `(.L_x_1695) ;  /* 0x000000f4008c8947 */ /* 0x002fec0003800000 */
.L_x_1829:
[----:B------:R-:W-:Y:S01]  /*3c80*/  ULOP3.LUT UR4, UR39, 0x1, URZ, 0xfc, !UPT ;  /* 0x0000000127047892 */ /* 0x000fe2000f8efc3f */
[----:B-1----:R-:W-:Y:S01]  /*3c90*/  LOP3.LUT R0, R3, 0x7ffffffc, RZ, 0xc0, !PT ;  /* 0x7ffffffc03007812 */ /* 0x002fe200078ec0ff */
[----:B------:R-:W-:Y:S01]  /*3ca0*/  IMAD.IADD R3, R25, 0x1, -R2 ;  /* 0x0000000119037824 */ /* 0x000fe200078e0a02 */
[----:B------:R-:W-:Y:S02]  /*3cb0*/  LEA.HI R7, R7, R6, RZ, 0x3 ;  /* 0x0000000607077211 */ /* 0x000fe400078f18ff */
[----:B------:R-:W-:Y:S01]  /*3cc0*/  LEA.HI R4, R4, R5, RZ, 0x5 ;  /* 0x0000000504047211 */ /* 0x000fe200078f28ff */
[----:B------:R-:W-:Y:S01]  /*3cd0*/  IMAD.U32 R2, RZ, RZ, UR4 ;  /* 0x00000004ff027e24 */ /* 0x000fe2000f8e00ff */
[----:B------:R-:W-:Y:S01]  /*3ce0*/  LOP3.LUT R7, R7, 0xfffffff8, RZ, 0xc0, !PT ;  /* 0xfffffff807077812 */ /* 0x000fe200078ec0ff */
[----:B------:R-:W-:Y:S01]  /*3cf0*/  IMAD.IADD R0, R5, 0x1, -R0 ;  /* 0x0000000105007824 */ /* 0x000fe200078e0a00 */
[----:B------:R-:W-:Y:S02]  /*3d00*/  SHF.R.S32.HI R4, RZ, 0x5, R4 ;  /* 0x00000005ff047819 */ /* 0x000fe40000011404 */
[----:B------:R-:W-:Y:S01]  /*3d10*/  ISETP.NE.AND P4, PT, R2, 0x3, PT ;  /* 0x000000030200780c */ /* 0x000fe20003f85270 */
[----:B------:R-:W-:Y:S01]  /*3d20*/  IMAD.IADD R7, R6, 0x1, -R7 ;  /* 0x0000000106077824 */ /* 0x000fe200078e0a07 */
[----:B------:R-:W-:-:S03]  /*3d30*/  SHF.L.U32 R0, R0, 0x1, RZ ;  /* 0x0000000100007819 */ /* 0x000fc600000006ff */
[----:B0-----:R-:W-:Y:S02]  /*3d40*/  IMAD R9, R4, 0x10, R7 ;  /* 0x0000001004097824 */ /* 0x001fe400078e0207 */
[----:B------:R-:W-:-:S06]  /*3d50*/  IMAD R10, R3, 0x100, R0 ;  /* 0x00000100030a7824 */ /* 0x000fcc00078e0200 */
[----:B------:R-:W-:Y:S05]  /*3d60*/  @!P4 BRA `(.L_x_1696) ;  /* 0x000000000004c947 */ /* 0x000fea0003800000 */
[----:B------:R-:W-:Y:S01]  /*3d70*/  BPT.TRAP 0x1 ;  /* 0x000000040000795c */ /* 0x000fe20000300000 */
.L_x_1696:
[----:B------:R0:W1:Y:S01]  /*3d80*/  SYNCS.PHASECHK.TRANS64.TRYWAIT P0, [UR40+0x28c30], R13 ;  /* 0x028c300dff0075a7 */ /* 0x0000620008000168 */
[----:B------:R-:W-:Y:S05]  /*3d90*/  @!P4 BRA `(.L_x_1697) ;  /* 0x000000000004c947 */ /* 0x000fea0003800000 */
[----:B------:R-:W-:Y:S01]  /*3da0*/  BPT.TRAP 0x1 ;  /* 0x000000040000795c */ /* 0x000fe20000300000 */
.L_x_1697:
[----:B-1----:R-:W-:Y:S05]  /*3db0*/  @P0 BRA `(.L_x_1698) ;  /* 0x0000000000080947 */ /* 0x002fea0003800000 */
[----:B------:R-:W1:Y:S02]  /*3dc0*/  SYNCS.PHASECHK.TRANS64.TRYWAIT P0, [UR40+0x28c30], R13 ;  /* 0x028c300dff0075a7 */ /* 0x000e640008000168 */
[----:B-1----:R-:W-:Y:S05]  /*3dd0*/  @!P0 BRA `(.L_x_1699) ;  /* 0x000000f4004c8947 */ /* 0x002fea0003800000 */
.L_x_1698:
        /* <DEDUP_REMOVED lines=12> */
[----:B------:R-:W-:Y:S02]  /*3ea0*/  UIADD3 UR12, UR4, 0x2, URZ ;  /* 0x00000002040c7890 */ /* 0x000fe4000fffe03f */
[----:B------:R-:W-:-:S02]  /*3eb0*/  UMOV UR8, UR4 ;  /* 0x0000000400087c82 */ /* 0x000fc40008000000 */
[----:B------:R-:W-:Y:S01]  /*3ec0*/  UMOV UR10, UR24 ;  /* 0x00000018000a7c82 */ /* 0x000fe20008000000 */
[----:B------:R-:W-:Y:S01]  /*3ed0*/  UIADD3 UR14, UR24, 0x2, URZ ;  /* 0x00000002180e7890 */ /* 0x000fe2000fffe03f */
        /* <DEDUP_REMOVED lines=23> */
.L_x_1700:
[----:B------:R-:W-:Y:S01]  /*4050*/  ISETP.NE.AND P0, PT, R19, 0x1, PT ;  /* 0x000000011300780c */ /* 0x000fe20003f05270 */
[----:B------:R-:W-:Y:S01]  /*4060*/  UMOV UR6, 0xffffffc0 ;  /* 0xffffffc000067882 */ /* 0x000fe20000000000 */
[----:B-1----:R-:W-:Y:S01]  /*4070*/  LEA.HI R2, R23, R22, RZ, 0x2 ;  /* 0x0000001617027211 */ /* 0x002fe200078f10ff */
[----:B------:R-:W-:Y:S01]  /*4080*/  UIMAD UR5, UR43, UR6, 0x41 ;  /* 0x000000412b0574a4 */ /* 0x000fe2000f8e0206 */
[----:B------:R-:W-:Y:S01]  /*4090*/  LOP3.LUT P1, RZ, R16, 0x1, RZ, 0xc0, !PT ;  /* 0x0000000110ff7812 */ /* 0x000fe2000782c0ff */
[----:B------:R-:W-:Y:S01]  /*40a0*/  UIADD3 UR4, UR40, 0x28c40, URZ ;  /* 0x00028c4028047890 */ /* 0x000fe2000fffe03f */
[----:B------:R-:W-:Y:S01]  /*40b0*/  LOP3.LUT R3, R2, 0xfffffffc, RZ, 0xc0, !PT ;  /* 0xfffffffc02037812 */ /* 0x000fe200078ec0ff */
[----:B------:R-:W-:Y:S01]  /*40c0*/  ULDC UR11, c[0x0][0x2f0] ;  /* 0x0000bc00000b7ab9 */ /* 0x000fe20000000800 */
[----:B------:R-:W-:Y:S02]  /*40d0*/  ULEA UR10, UR43, 0xffffffc0, 0x6 ;  /* 0xffffffc02b0a7891 */ /* 0x000fe4000f8e303f */
[----:B------:R-:W-:Y:S01]  /*40e0*/  UIMAD UR5, UR41, UR11, UR5 ;  /* 0x0000000b290572a4 */ /* 0x000fe2000f8e0205 */
[----:B------:R-:W-:Y:S01]  /*40f0*/  IMAD.IADD R3, R22, 0x1, -R3 ;  /* 0x0000000116037824 */ /* 0x000fe200078e0a03 */
[----:B------:R-:W-:Y:S01]  /*4100*/  UPRMT UR4, UR42, 0x654, UR4 ;  /* 0x000006542a047896 */ /* 0x000fe20008000004 */
[----:B------:R-:W1:Y:S01]  /*4110*/  @P0 LDC R5, c[0x0][0x44c] ;  /* 0x00011300ff050b82 */ /* 0x000e620000000800 */
[----:B------:R-:W-:Y:S01]  /*4120*/  ULDC UR7, c[0x0][0x9dc] ;  /* 0x0002770000077ab9 */ /* 0x000fe20000000800 */
[----:B------:R-:W-:Y:S01]  /*4130*/  ULDC UR14, c[0x0][0x288] ;  /* 0x0000a200000e7ab9 */ /* 0x000fe20000000800 */
[----:B------:R-:W-:Y:S01]  /*4140*/  LEA.HI R2, R3, R3, RZ, 0x1 ;  /* 0x0000000303027211 */ /* 0x000fe200078f08ff */
[----:B------:R-:W-:Y:S01]  /*4150*/  ULOP3.LUT UR7, URZ, UR7, URZ, 0x33, !UPT ;  /* 0x000000073f077292 */ /* 0x000fe2000f8e333f */
[----:B------:R-:W-:-:S02]  /*4160*/  ULDC UR15, c[0x0][0x9e0] ;  /* 0x00027800000f7ab9 */ /* 0x000fc40000000800 */
[----:B------:R-:W-:Y:S01]  /*4170*/  LOP3.LUT R2, R2, 0x1ffffffe, RZ, 0xc0, !PT ;  /* 0x1ffffffe02027812 */ /* 0x000fe200078ec0ff */
[----:B------:R-:W2:Y:S04]  /*4180*/  @P0 LDC R7, c[0x0][0x450] ;  /* 0x00011400ff070b82 */ /* 0x000ea80000000800 */
[----:B------:R-:W-:Y:S01]  /*4190*/  IMAD.IADD R2, R3, 0x1, -R2 ;  /* 0x0000000103027824 */ /* 0x000fe200078e0a02 */
[----:B------:R-:W-:Y:S01]  /*41a0*/  IADD3 R3, R152, R9, RZ ;  /* 0x0000000998037210 */ /* 0x000fe20007ffe0ff */
[----:B------:R-:W-:Y:S01]  /*41b0*/  SYNCS.ARRIVE.TRANS64.RED.A1T0 RZ, [UR4], RZ ;  /* 0x000000ffffff79a7 */ /* 0x000fe20008100404 */
[----:B------:R-:W-:-:S03]  /*41c0*/  UIMAD UR4, UR41, UR11, -UR10 ;  /* 0x0000000b290472a4 */ /* 0x000fc6000f8e0a0a */
[----:B------:R-:W-:-:S04]  /*41d0*/  IMAD R2, R2, 0x8, R3 ;  /* 0x0000000802027824 */ /* 0x000fc800078e0203 */
[----:B------:R-:W-:Y:S01]  /*41e0*/  IMAD.MOV.U32 R3, RZ, RZ, R2 ;  /* 0x000000ffff037224 */ /* 0x000fe200078e0002 */
[----:B------:R-:W-:Y:S01]  /*41f0*/  IADD3 R8, -R0, UR4, RZ ;  /* 0x0000000400087c10 */ /* 0x000fe2000fffe1ff */
[----:B-1----:R-:W-:-:S04]  /*4200*/  @P0 IMAD.HI.U32 R4, R2, R5, RZ ;  /* 0x0000000502040227 */ /* 0x002fc800078e00ff */
[----:B------:R-:W-:Y:S01]  /*4210*/  IMAD.U32 R5, RZ, RZ, UR5 ;  /* 0x00000005ff057e24 */ /* 0x000fe2000f8e00ff */
[----:B--2---:R-:W-:-:S04]  /*4220*/  @P0 SHF.R.U32.HI R3, RZ, R7, R4 ;  /* 0x00000007ff030219 */ /* 0x004fc80000011604 */
[----:B------:R-:W-:Y:S01]  /*4230*/  IADD3 R4, R5, -UR14, -R0 ;  /* 0x8000000e05047c10 */ /* 0x000fe2000fffe800 */
[----:B------:R-:W1:Y:S03]  /*4240*/  SHFL.IDX PT, R7, R3, RZ, 0x1c1f ;  /* 0x001c1fff03077589 */ /* 0x000e6600000e0000 */
[C---:B------:R-:W-:Y:S01]  /*4250*/  IADD3 R12, R4.reuse, UR7, RZ ;  /* 0x00000007040c7c10 */ /* 0x040fe2000fffe0ff */
[----:B------:R-:W-:-:S05]  /*4260*/  VIADD R11, R4, UR15 ;  /* 0x0000000f040b7c36 */ /* 0x000fca0008000000 */
[----:B-1----:R-:W-:Y:S01]  /*4270*/  VIADDMNMX R4, R7, R11, R8, PT ;  /* 0x0000000b07047246 */ /* 0x002fe20003800108 */
[----:B------:R-:W-:Y:S01]  /*4280*/  IMAD.IADD R5, R12, 0x1, R7 ;  /* 0x000000010c057824 */ /* 0x000fe200078e0207 */
[----:B------:R-:W-:Y:S06]  /*4290*/  @!P1 BRA `(.L_x_1701) ;  /* 0x0000000000689947 */ /* 0x000fec0003800000 */
[----:B------:R-:W-:Y:S01]  /*42a0*/  IMAD.U32 R6, RZ, RZ, UR11 ;  /* 0x0000000bff067e24 */ /* 0x000fe2000f8e00ff */
[----:B------:R-:W-:Y:S03]  /*42b0*/  BSSY B0, `(.L_x_1702) ;  /* 0x0000014000007945 */ /* 0x000fe60003800000 */
[----:B------:R-:W-:-:S04]  /*42c0*/  IMAD R6, R6, UR41, R7 ;  /* 0x0000002906067c24 */ /* 0x000fc8000f8e0207 */
[----:B------:R-:W-:-:S05]  /*42d0*/  VIADD R7, R6, -UR14 ;  /* 0x8000000e06077c36 */ /* 0x000fca0008000000 */
[----:B------:R-:W-:-:S13]  /*42e0*/  ISETP.GT.AND P0, PT, R7, -0x1, PT ;  /* 0xffffffff0700780c */ /* 0x000fda0003f04270 */
[----:B------:R-:W-:Y:S05]  /*42f0*/  @P0 BRA `(.L_x_1703) ;  /* 0x0000000000240947 */ /* 0x000fea0003800000 */
[----:B------:R-:W-:Y:S01]  /*4300*/  ULDC UR4, c[0x0][0x9e4] ;  /* 0x0002790000047ab9 */ /* 0x000fe20000000800 */
[----:B------:R-:W-:Y:S01]  /*4310*/  LOP3.LUT R7, RZ, R7, RZ, 0x33, !PT ;  /* 0x00000007ff077212 */ /* 0x000fe200078e33ff */
[----:B------:R-:W-:-:S05]  /*4320*/  IMAD.U32 R14, RZ, RZ, UR4 ;  /* 0x00000004ff0e7e24 */ /* 0x000fca000f8e00ff */
[----:B------:R-:W-:-:S13]  /*4330*/  ISETP.NE.AND P0, PT, R14, 0x1, PT ;  /* 0x000000010e00780c */ /* 0x000fda0003f05270 */
[----:B------:R-:W1:Y:S02]  /*4340*/  @P0 LDC.64 R20, c[0x0][0x9e8] ;  /* 0x00027a00ff140b82 */ /* 0x000e640000000a00 */
[----:B-1----:R-:W-:-:S05]  /*4350*/  @P0 IMAD.HI.U32 R6, R7, R20, RZ ;  /* 0x0000001407060227 */ /* 0x002fca00078e00ff */
[----:B------:R-:W-:-:S04]  /*4360*/  @P0 SHF.R.U32.HI R7, RZ, R21, R6 ;  /* 0x00000015ff070219 */ /* 0x000fc80000011606 */
[----:B------:R-:W-:Y:S01]  /*4370*/  LOP3.LUT R7, RZ, R7, RZ, 0x33, !PT ;  /* 0x00000007ff077212 */ /* 0x000fe200078e33ff */
[----:B------:R-:W-:Y:S06]  /*4380*/  BRA `(.L_x_1704) ;  /* 0x0000000000187947 */ /* 0x000fec0003800000 */
.L_x_1703:
[----:B------:R-:W-:Y:S02]  /*4390*/  ULDC UR4, c[0x0][0x9e4] ;  /* 0x0002790000047ab9 */ /* 0x000fe40000000800 */
[----:B------:R-:W-:-:S04]  /*43a0*/  MOV R14, UR4 ;  /* 0x00000004000e7c02 */ /* 0x000fc80008000f00 */
[----:B------:R-:W-:-:S13]  /*43b0*/  ISETP.NE.AND P0, PT, R14, 0x1, PT ;  /* 0x000000010e00780c */ /* 0x000fda0003f05270 */
[----:B------:R-:W1:Y:S02]  /*43c0*/  @P0 LDC.64 R20, c[0x0][0x9e8] ;  /* 0x00027a00ff140b82 */ /* 0x000e640000000a00 */
[----:B-1----:R-:W-:-:S05]  /*43d0*/  @P0 IMAD.HI.U32 R6, R7, R20, RZ ;  /* 0x0000001407060227 */ /* 0x002fca00078e00ff */
[----:B------:R-:W-:-:S07]  /*43e0*/  @P0 SHF.R.U32.HI R7, RZ, R21, R6 ;  /* 0x00000015ff070219 */ /* 0x000fce0000011606 */
.L_x_1704:
[----:B------:R-:W-:Y:S05]  /*43f0*/  BSYNC B0 ;  /* 0x0000000000007941 */ /* 0x000fea0003800000 */
.L_x_1702:
[----:B------:R-:W-:-:S04]  /*4400*/  IMAD R7, R7, R14, -UR10 ;  /* 0x8000000a07077e24 */ /* 0x000fc8000f8e020e */
[----:B------:R-:W-:-:S05]  /*4410*/  IMAD.IADD R7, R7, 0x1, -R0 ;  /* 0x0000000107077824 */ /* 0x000fca00078e0a00 */
[----:B------:R-:W-:Y:S02]  /*4420*/  VIADDMNMX R4, R7, R14, R4, PT ;  /* 0x0000000e07047246 */ /* 0x000fe40003800104 */
[----:B------:R-:W-:-:S07]  /*4430*/  VIMNMX R5, R5, R7, !PT ;  /* 0x0000000705057248 */ /* 0x000fce0007fe0100 */
.L_x_1701:
[----:B------:R-:W1:Y:S02]  /*4440*/  SHFL.IDX PT, R3, R3, 0x1, 0x1c1f ;  /* 0x003c1f0003037f89 */ /* 0x000e6400000e0000 */
        /* <DEDUP_REMOVED lines=10> */
[----:B------:R-:W-:Y:S02]  /*44f0*/  LOP3.LUT R3, RZ, R3, RZ, 0x33, !PT ;  /* 0x00000003ff037212 */ /* 0x000fe400078e33ff */
[----:B------:R-:W-:-:S04]  /*4500*/  MOV R12, UR4 ;  /* 0x00000004000c7c02 */ /* 0x000fc80008000f00 */
[----:B------:R-:W-:-:S13]  /*4510*/  ISETP.NE.AND P0, PT, R12, 0x1, PT ;  /* 0x000000010c00780c */ /* 0x000fda0003f05270 */
[----:B------:R-:W1:Y:S02]  /*4520*/  @P0 LDC.64 R14, c[0x0][0x9e8] ;  /* 0x00027a00ff0e0b82 */ /* 0x000e640000000a00 */
[----:B-1----:R-:W-:-:S05]  /*4530*/  @P0 IMAD.HI.U32 R8, R3, R14, RZ ;  /* 0x0000000e03080227 */ /* 0x002fca00078e00ff */
[----:B------:R-:W-:-:S04]  /*4540*/  @P0 SHF.R.U32.HI R3, RZ, R15, R8 ;  /* 0x0000000fff030219 */ /* 0x000fc80000011608 */
[----:B------:R-:W-:Y:S01]  /*4550*/  LOP3.LUT R3, RZ, R3, RZ, 0x33, !PT ;  /* 0x00000003ff037212 */ /* 0x000fe200078e33ff */
[----:B------:R-:W-:Y:S06]  /*4560*/  BRA `(.L_x_1708) ;  /* 0x0000000000187947 */ /* 0x000fec0003800000 */
.L_x_1707:
[----:B------:R-:W-:Y:S02]  /*4570*/  ULDC UR4, c[0x0][0x9e4] ;  /* 0x0002790000047ab9 */ /* 0x000fe40000000800 */
[----:B------:R-:W-:-:S05]  /*4580*/  IMAD.U32 R12, RZ, RZ, UR4 ;  /* 0x00000004ff0c7e24 */ /* 0x000fca000f8e00ff */
[----:B------:R-:W-:-:S13]  /*4590*/  ISETP.NE.AND P0, PT, R12, 0x1, PT ;  /* 0x000000010c00780c */ /* 0x000fda0003f05270 */
[----:B------:R-:W1:Y:S02]  /*45a0*/  @P0 LDC.64 R14, c[0x0][0x9e8] ;  /* 0x00027a00ff0e0b82 */ /* 0x000e640000000a00 */
[----:B-1----:R-:W-:-:S05]  /*45b0*/  @P0 IMAD.HI.U32 R8, R3, R14, RZ ;  /* 0x0000000e03080227 */ /* 0x002fca00078e00ff */
[----:B------:R-:W-:-:S07]  /*45c0*/  @P0 SHF.R.U32.HI R3, RZ, R15, R8 ;  /* 0x0000000fff030219 */ /* 0x000fce0000011608 */
.L_x_1708:
[----:B------:R-:W-:Y:S05]  /*45d0*/  BSYNC B0 ;  /* 0x0000000000007941 */ /* 0x000fea0003800000 */
.L_x_1706:
[----:B------:R-:W-:-:S04]  /*45e0*/  IMAD R3, R3, R12, -UR10 ;  /* 0x8000000a03037e24 */ /* 0x000fc8000f8e020c */
[----:B------:R-:W-:-:S05]  /*45f0*/  IMAD.IADD R3, R3, 0x1, -R0 ;  /* 0x0000000103037824 */ /* 0x000fca00078e0a00 */
[----:B------:R-:W-:Y:S02]  /*4600*/  VIADDMNMX R6, R3, R12, R6, PT ;  /* 0x0000000c03067246 */ /* 0x000fe40003800106 */
[----:B------:R-:W-:-:S07]  /*4610*/  VIMNMX R7, R7, R3, !PT ;  /* 0x0000000307077248 */ /* 0x000fce0007fe0100 */
.L_x_1705:
[----:B------:R-:W-:Y:S01]  /*4620*/  UIMAD UR4, UR43, UR6, 0x40 ;  /* 0x000000402b0474a4 */ /* 0x000fe2000f8e0206 */
[----:B------:R-:W-:Y:S03]  /*4630*/  BAR.SYNC.DEFER_BLOCKING 0xf, 0x100 ;  /* 0x03c4000000007b1d */ /* 0x000fe60000010000 */
[----:B------:R-:W-:Y:S02]  /*4640*/  UISETP.GE.AND UP5, UPT, UR4, 0x1, UPT ;  /* 0x000000010400788c */ /* 0x000fe4000bfa6270 */
[----:B------:R-:W-:Y:S02]  /*4650*/  UISETP.GE.AND UP6, UPT, UR4, 0x2, UPT ;  /* 0x000000020400788c */ /* 0x000fe4000bfc6270 */
[----:B------:R-:W-:Y:S02]  /*4660*/  UISETP.GE.AND UP0, UPT, UR4, 0x9, UPT ;  /* 0x000000090400788c */ /* 0x000fe4000bf06270 */
[----:B------:R-:W-:Y:S01]  /*4670*/  PLOP3.LUT P1, PT, PT, PT, UP5, 0x40, 0x0 ;  /* 0x000000000000781c */ /* 0x000fe20003f2e858 */
[----:B------:R-:W-:Y:S01]  /*4680*/  UISETP.GE.AND UP1, UPT, UR4, 0xa, UPT ;  /* 0x0000000a0400788c */ /* 0x000fe2000bf26270 */
[----:B------:R-:W-:Y:S01]  /*4690*/  PLOP3.LUT P3, PT, PT, PT, UP6, 0x40, 0x0 ;  /* 0x000000000000781c */ /* 0x000fe20003f6e868 */
[----:B------:R-:W-:Y:S01]  /*46a0*/  UISETP.GE.AND UP2, UPT, UR4, 0x11, UPT ;  /* 0x000000110400788c */ /* 0x000fe2000bf46270 */
[C---:B------:R-:W-:Y:S01]  /*46b0*/  ISETP.GT.AND P1, PT, R5.reuse, RZ, P1 ;  /* 0x000000ff0500720c */ /* 0x040fe20000f24270 */
[----:B------:R-:W-:Y:S01]  /*46c0*/  UISETP.GE.AND UP3, UPT, UR4, 0x12, UPT ;  /* 0x000000120400788c */ /* 0x000fe2000bf66270 */
[----:B------:R-:W-:Y:S01]  /*46d0*/  ISETP.GT.AND P3, PT, R5, 0x1, P3 ;  /* 0x000000010500780c */ /* 0x000fe20001f64270 */
[----:B------:R-:W-:Y:S01]  /*46e0*/  UISETP.GE.AND UP4, UPT, UR4, 0x19, UPT ;  /* 0x000000190400788c */ /* 0x000fe2000bf86270 */
[----:B------:R-:W-:Y:S01]  /*46f0*/  ISETP.LT.OR P1, PT, R4, 0x1, P1 ;  /* 0x000000010400780c */ /* 0x000fe20000f21670 */
[----:B------:R-:W-:Y:S01]  /*4700*/  ULDC UR10, c[0x0][0x988] ;  /* 0x00026200000a7ab9 */ /* 0x000fe20000000800 */
[----:B------:R-:W-:Y:S01]  /*4710*/  PLOP3.LUT P2, PT, PT, PT, UP6, 0x40, 0x0 ;  /* 0x000000000000781c */ /* 0x000fe20003f4e868 */
[----:B------:R-:W-:Y:S01]  /*4720*/  UISETP.GE.AND UP6, UPT, UR4, 0x21, UPT ;  /* 0x000000210400788c */ /* 0x000fe2000bfc6270 */
[----:B------:R-:W-:-:S02]  /*4730*/  FSEL R24, R24, -INF , !P1 ;  /* 0xff80000018187808 */ /* 0x000fc40004800000 */
[----:B------:R-:W-:Y:S02]  /*4740*/  PLOP3.LUT P1, PT, PT, PT, UP0, 0x40, 0x0 ;  /* 0x000000000000781c */ /* 0x000fe40003f2e808 */
[----:B------:R-:W-:Y:S02]  /*4750*/  ISETP.LT.OR P3, PT, R4, 0x2, P3 ;  /* 0x000000020400780c */ /* 0x000fe40001f61670 */
[----:B------:R-:W-:Y:S02]  /*4760*/  ISETP.GT.AND P2, PT, R7, 0x1, P2 ;  /* 0x000000010700780c */ /* 0x000fe40001744270 */
[----:B------:R-:W-:Y:S02]  /*4770*/  ISETP.GT.AND P1, PT, R5, 0x8, P1 ;  /* 0x000000080500780c */ /* 0x000fe40000f24270 */
[----:B------:R-:W-:Y:S01]  /*4780*/  PLOP3.LUT P0, PT, PT, PT, UP5, 0x40, 0x0 ;  /* 0x000000000000781c */ /* 0x000fe20003f0e858 */
[----:B------:R-:W-:Y:S01]  /*4790*/  UISETP.GE.AND UP5, UPT, UR4, 0x1a, UPT ;  /* 0x0000001a0400788c */ /* 0x000fe2000bfa6270 */
[----:B------:R-:W-:-:S02]  /*47a0*/  FSEL R25, R25, -INF , !P3 ;  /* 0xff80000019197808 */ /* 0x000fc40005800000 */
[----:B------:R-:W-:Y:S02]  /*47b0*/  PLOP3.LUT P3, PT, PT, PT, UP1, 0x40, 0x0 ;  /* 0x000000000000781c */ /* 0x000fe40003f6e818 */
[----:B------:R-:W-:Y:S02]  /*47c0*/  ISETP.LT.OR P2, PT, R6, 0x2, P2 ;  /* 0x000000020600780c */ /* 0x000fe40001741670 */
[----:B------:R-:W-:Y:S02]  /*47d0*/  ISETP.LT.OR P1, PT, R4, 0x9, P1 ;  /* 0x000000090400780c */ /* 0x000fe40000f21670 */
[----:B------:R-:W-:Y:S02]  /*47e0*/  ISETP.GT.AND P0, PT, R7, RZ, P0 ;  /* 0x000000ff0700720c */ /* 0x000fe40000704270 */
[----:B------:R-:W-:Y:S02]  /*47f0*/  ISETP.GT.AND P3, PT, R5, 0x9, P3 ;  /* 0x000000090500780c */ /* 0x000fe40001f64270 */
[----:B------:R-:W-:-:S02]  /*4800*/  FSEL R27, R27, -INF , !P2 ;  /* 0xff8000001b1b7808 */ /* 0x000fc40005000000 */
[----:B------:R-:W-:Y:S02]  /*4810*/  FSEL R28, R28, -INF , !P1 ;  /* 0xff8000001c1c7808 */ /* 0x000fe40004800000 */
[----:B------:R-:W-:Y:S01]  /*4820*/  PLOP3.LUT P2, PT, PT, PT, UP1, 0x40, 0x0 ;  /* 0x000000000000781c */ /* 0x000fe20003f4e818 */
[----:B------:R-:W-:Y:S01]  /*4830*/  UISETP.GE.AND UP1, UPT, UR4, 0x29, UPT ;  /* 0x000000290400788c */ /* 0x000fe2000bf26270 */
[----:B------:R-:W-:Y:S02]  /*4840*/  PLOP3.LUT P1, PT, PT, PT, UP2, 0x40, 0x0 ;  /* 0x000000000000781c */ /* 0x000fe40003f2e828 */
[----:B------:R-:W-:Y:S02]  /*4850*/  ISETP.LT.OR P0, PT, R6, 0x1, P0 ;  /* 0x000000010600780c */ /* 0x000fe40000701670 */
[----:B------:R-:W-:Y:S02]  /*4860*/  ISETP.LT.OR P3, PT, R4, 0xa, P3 ;  /* 0x0000000a0400780c */ /* 0x000fe40001f61670 */
[----:B------:R-:W-:-:S02]  /*4870*/  ISETP.GT.AND P2, PT, R7, 0x9, P2 ;  /* 0x000000090700780c */ /* 0x000fc40001744270 */
[----:B------:R-:W-:Y:S02]  /*4880*/  ISETP.GT.AND P1, PT, R5, 0x10, P1 ;  /* 0x000000100500780c */ /* 0x000fe40000f24270 */
[----:B------:R-:W-:Y:S02]  /*4890*/  FSEL R26, R26, -INF , !P0 ;  /* 0xff8000001a1a7808 */ /* 0x000fe40004000000 */
[----:B------:R-:W-:Y:S01]  /*48a0*/  PLOP3.LUT P0, PT, PT, PT, UP0, 0x40, 0x0 ;  /* 0x000000000000781c */ /* 0x000fe20003f0e808 */
[----:B------:R-:W-:Y:S01]  /*48b0*/  UISETP.GE.AND UP0, UPT, UR4, 0x22, UPT ;  /* 0x000000220400788c */ /* 0x000fe2000bf06270 */
[----:B------:R-:W-:Y:S02]  /*48c0*/  FSEL R29, R29, -INF , !P3 ;  /* 0xff8000001d1d7808 */ /* 0x000fe40005800000 */
[----:B------:R-:W-:Y:S01]  /*48d0*/  PLOP3.LUT P3, PT, PT, PT, UP3, 0x40, 0x0 ;  /* 0x000000000000781c */ /* 0x000fe20003f6e838 */
[----:B------:R-:W-:Y:S01]  /*48e0*/  UP2UR UR5, UPR, URZ, 0x1 ;  /* 0x000000013f057883 */ /* 0x000fe20008000000 */
[----:B------:R-:W-:-:S02]  /*48f0*/  ISETP.LT.OR P2, PT, R6, 0xa, P2 ;  /* 0x0000000a0600780c */ /* 0x000fc40001741670 */
[----:B------:R-:W-:Y:S02]  /*4900*/  ISETP.LT.OR P1, PT, R4, 0x11, P1 ;  /* 0x000000110400780c */ /* 0x000fe40000f21670 */
[----:B------:R-:W-:Y:S02]  /*4910*/  ISETP.GT.AND P0, PT, R7, 0x8, P0 ;  /* 0x000000080700780c */ /* 0x000fe40000704270 */
[----:B------:R-:W-:Y:S02]  /*4920*/  ISETP.GT.AND P3, PT, R5, 0x11, P3 ;  /* 0x000000110500780c */ /* 0x000fe40001f64270 */
[----:B------:R-:W-:Y:S02]  /*4930*/  FSEL R31, R31, -INF , !P2 ;  /* 0xff8000001f1f7808 */ /* 0x000fe40005000000 */
[----:B------:R-:W-:Y:S02]  /*4940*/  FSEL R32, R32, -INF , !P1 ;  /* 0xff80000020207808 */ /* 0x000fe40004800000 */
[----:B------:R-:W-:-:S02]  /*4950*/  PLOP3.LUT P2, PT, PT, PT, UP4, 0x40, 0x0 ;  /* 0x000000000000781c */ /* 0x000fc40003f4e848 */
[----:B------:R-:W-:Y:S02]  /*4960*/  PLOP3.LUT P1, PT, PT, PT, UP5, 0x40, 0x0 ;  /* 0x000000000000781c */ /* 0x000fe40003f2e858 */
[----:B------:R-:W-:Y:S02]  /*4970*/  ISETP.LT.OR P0, PT, R6, 0x9, P0 ;  /* 0x000000090600780c */ /* 0x000fe40000701670 */
[----:B------:R-:W-:Y:S02]  /*4980*/  ISETP.LT.OR P3, PT, R4, 0x12, P3 ;  /* 0x000000120400780c */ /* 0x000fe40001f61670 */
[C---:B------:R-:W-:Y:S02]  /*4990*/  ISETP.GT.AND P2, PT, R5.reuse, 0x18, P2 ;  /* 0x000000180500780c */ /* 0x040fe40001744270 */
[----:B------:R-:W-:Y:S02]  /*49a0*/  ISETP.GT.AND P1, PT, R5, 0x19, P1 ;  /* 0x000000190500780c */ /* 0x000fe40000f24270 */
[----:B------:R-:W-:-:S02]  /*49b0*/  FSEL R30, R30, -INF , !P0 ;  /* 0xff8000001e1e7808 */ /* 0x000fc40004000000 */
[----:B------:R-:W-:Y:S01]  /*49c0*/  PLOP3.LUT P0, PT, PT, PT, UP2, 0x40, 0x0 ;  /* 0x000000000000781c */ /* 0x000fe20003f0e828 */
[----:B------:R-:W-:Y:S01]  /*49d0*/  UISETP.GE.AND UP2, UPT, UR4, 0x2a, UPT ;  /* 0x0000002a0400788c */ /* 0x000fe2000bf46270 */
[----:B------:R-:W-:Y:S02]  /*49e0*/  FSEL R33, R33, -INF , !P3 ;  /* 0xff80000021217808 */ /* 0x000fe40005800000 */
[----:B------:R-:W-:Y:S01]  /*49f0*/  PLOP3.LUT P3, PT, PT, PT, UP6, 0x40, 0x0 ;  /* 0x000000000000781c */ /* 0x000fe20003f6e868 */
[----:B------:R-:W-:Y:S01]  /*4a00*/  UISETP.GE.AND UP6, UPT, UR4, 0x3a, UPT ;  /* 0x0000003a0400788c */ /* 0x000fe2000bfc6270 */
[C---:B------:R-:W-:Y:S02]  /*4a10*/  ISETP.LT.OR P2, PT, R4.reuse, 0x19, P2 ;  /* 0x000000190400780c */ /* 0x040fe40001741670 */
[----:B------:R-:W-:Y:S02]  /*4a20*/  ISETP.LT.OR P1, PT, R4, 0x1a, P1 ;  /* 0x0000001a0400780c */ /* 0x000fe40000f21670 */
[----:B------:R-:W-:-:S02]  /*4a30*/  ISETP.GT.AND P0, PT, R7, 0x10, P0 ;  /* 0x000000100700780c */ /* 0x000fc40000704270 */
[----:B------:R-:W-:Y:S02]  /*4a40*/  ISETP.GT.AND P3, PT, R5, 0x20, P3 ;  /* 0x000000200500780c */ /* 0x000fe40001f64270 */
[----:B------:R-:W-:Y:S02]  /*4a50*/  FSEL R36, R36, -INF , !P2 ;  /* 0xff80000024247808 */ /* 0x000fe40005000000 */
[----:B------:R-:W-:Y:S02]  /*4a60*/  FSEL R37, R37, -INF , !P1 ;  /* 0xff80000025257808 */ /* 0x000fe40004800000 */
[----:B------:R-:W-:Y:S01]  /*4a70*/  PLOP3.LUT P2, PT, PT, PT, UP0, 0x40, 0x0 ;  /* 0x000000000000781c */ /* 0x000fe20003f4e808 */
[----:B------:R-:W-:Y:S01]  /*4a80*/  UISETP.GE.AND UP0, UPT, UR4, 0x21, UPT ;  /* 0x000000210400788c */ /* 0x000fe2000bf06270 */
[----:B------:R-:W-:Y:S02]  /*4a90*/  PLOP3.LUT P1, PT, PT, PT, UP1, 0x40, 0x0 ;  /* 0x000000000000781c */ /* 0x000fe40003f2e818 */
[----:B------:R-:W-:-:S02]  /*4aa0*/  ISETP.LT.OR P0, PT, R6, 0x11, P0 ;  /* 0x000000110600780c */ /* 0x000fc40000701670 */
[----:B------:R-:W-:Y:S02]  /*4ab0*/  ISETP.LT.OR P3, PT, R4, 0x21, P3 ;  /* 0x000000210400780c */ /* 0x000fe40001f61670 */
[C---:B------:R-:W-:Y:S02]  /*4ac0*/  ISETP.GT.AND P2, PT, R5.reuse, 0x21, P2 ;  /* 0x000000210500780c */ /* 0x040fe40001744270 */
[----:B------:R-:W-:Y:S02]  /*4ad0*/  ISETP.GT.AND P1, PT, R5, 0x28, P1 ;  /* 0x000000280500780c */ /* 0x000fe40000f24270 */
[----:B------:R-:W-:Y:S02]  /*4ae0*/  FSEL R34, R34, -INF , !P0 ;  /* 0xff80000022227808 */ /* 0x000fe40004000000 */
[----:B------:R-:W-:Y:S01]  /*4af0*/  PLOP3.LUT P0, PT, PT, PT, UP3, 0x40, 0x0 ;  /* 0x000000000000781c */ /* 0x000fe20003f0e838 */
[----:B------:R-:W-:Y:S01]  /*4b00*/  UISETP.GE.AND UP3, UPT, UR4, 0x31, UPT ;  /* 0x000000310400788c */ /* 0x000fe2000bf66270 */
[----:B------:R-:W-:-:S02]  /*4b10*/  FSEL R40, R40, -INF , !P3 ;  /* 0xff80000028287808 */ /* 0x000fc40005800000 */
[----:B------:R-:W-:Y:S02]  /*4b20*/  PLOP3.LUT P3, PT, PT, PT, UP2, 0x40, 0x0 ;  /* 0x000000000000781c */ /* 0x000fe40003f6e828 */
[C---:B------:R-:W-:Y:S02]  /*4b30*/  ISETP.LT.OR P2, PT, R4.reuse, 0x22, P2 ;  /* 0x000000220400780c */ /* 0x040fe40001741670 */
[----:B------:R-:W-:Y:S02]  /*4b40*/  ISETP.LT.OR P1, PT, R4, 0x29, P1 ;  /* 0x000000290400780c */ /* 0x000fe40000f21670 */
[----:B------:R-:W-:Y:S02]  /*4b50*/  ISETP.GT.AND P3, PT, R5, 0x29, P3 ;  /* 0x000000290500780c */ /* 0x000fe40001f64270 */
[----:B------:R-:W-:Y:S02]  /*4b60*/  FSEL R41, R41, -INF , !P2 ;  /* 0xff80000029297808 */ /* 0x000fe40005000000 */
[----:B------:R-:W-:-:S02]  /*4b70*/  FSEL R44, R44, -INF , !P1 ;  /* 0xff8000002c2c7808 */ /* 0x000fc40004800000 */
[----:B------:R-:W-:Y:S01]  /*4b80*/  PLOP3.LUT P2, PT, PT, PT, UP4, 0x40, 0x0 ;  /* 0x000000000000781c */ /* 0x000fe20003f4e848 */
[----:B------:R-:W-:Y:S01]  /*4b90*/  UISETP.GE.AND UP4, UPT, UR4, 0x32, UPT ;  /* 0x000000320400788c */ /* 0x000fe2000bf86270 */
[----:B------:R-:W-:Y:S02]  /*4ba0*/  PLOP3.LUT P1, PT, PT, PT, UP3, 0x40, 0x0 ;  /* 0x000000000000781c */ /* 0x000fe40003f2e838 */
[----:B------:R-:W-:Y:S02]  /*4bb0*/  ISETP.LT.OR P3, PT, R4, 0x2a, P3 ;  /* 0x0000002a0400780c */ /* 0x000fe40001f61670 */
[----:B------:R-:W-:Y:S02]  /*4bc0*/  ISETP.GT.AND P1, PT, R5, 0x30, P1 ;  /* 0x000000300500780c */ /* 0x000fe40000f24270 */
[----:B------:R-:W-:Y:S02]  /*4bd0*/  FSEL R45, R45, -INF , !P3 ;  /* 0xff8000002d2d7808 */ /* 0x000fe40005800000 */
[----:B------:R-:W-:-:S02]  /*4be0*/  PLOP3.LUT P3, PT, PT, PT, UP4, 0x40, 0x0 ;  /* 0x000000000000781c */ /* 0x000fc40003f6e848 */
[----:B------:R-:W-:Y:S02]  /*4bf0*/  ISETP.LT.OR P1, PT, R4, 0x31, P1 ;  /* 0x000000310400780c */ /* 0x000fe40000f21670 */
[----:B------:R-:W-:Y:S02]  /*4c00*/  ISETP.GT.AND P3, PT, R5, 0x31, P3 ;  /* 0x000000310500780c */ /* 0x000fe40001f64270 */
[----:B------:R-:W-:Y:S02]  /*4c10*/  FSEL R48, R48, -INF , !P1 ;  /* 0xff80000030307808 */ /* 0x000fe40004800000 */
[----:B------:R-:W-:Y:S01]  /*4c20*/  PLOP3.LUT P1, PT, PT, PT, UP5, 0x40, 0x0 ;  /* 0x000000000000781c */ /* 0x000fe20003f2e858 */
[----:B------:R-:W-:Y:S01]  /*4c30*/  UISETP.GE.AND UP5, UPT, UR4, 0x39, UPT ;  /* 0x000000390400788c */ /* 0x000fe2000bfa6270 */
[----:B------:R-:W-:Y:S02]  /*4c40*/  ISETP.LT.OR P3, PT, R4, 0x32, P3 ;  /* 0x000000320400780c */ /* 0x000fe40001f61670 */
[----:B------:R-:W-:-:S02]  /*4c50*/  FMNMX.FTZ R3, R24, R25, !PT ;  /* 0x0000001918037209 */ /* 0x000fc40007810000 */
[----:B------:R-:W-:Y:S02]  /*4c60*/  FSEL R49, R49, -INF , !P3 ;  /* 0xff80000031317808 */ /* 0x000fe40005800000 */
[----:B------:R-:W-:Y:S02]  /*4c70*/  PLOP3.LUT P3, PT, PT, PT, UP5, 0x40, 0x0 ;  /* 0x000000000000781c */ /* 0x000fe40003f6e858 */
[----:B------:R-:W-:Y:S02]  /*4c80*/  ISETP.GT.AND P0, PT, R7, 0x11, P0 ;  /* 0x000000110700780c */ /* 0x000fe40000704270 */
[----:B------:R-:W-:Y:S02]  /*4c90*/  ISETP.GT.AND P3, PT, R5, 0x38, P3 ;  /* 0x000000380500780c */ /* 0x000fe40001f64270 */
[----:B------:R-:W-:Y:S02]  /*4ca0*/  ISETP.GT.AND P2, PT, R7, 0x18, P2 ;  /* 0x000000180700780c */ /* 0x000fe40001744270 */
[----:B------:R-:W-:-:S02]  /*4cb0*/  ISETP.LT.OR P3, PT, R4, 0x39, P3 ;  /* 0x000000390400780c */ /* 0x000fc40001f61670 */
[----:B------:R-:W-:Y:S02]  /*4cc0*/  ISETP.LT.OR P0, PT, R6, 0x12, P0 ;  /* 0x000000120600780c */ /* 0x000fe40000701670 */
[----:B------:R-:W-:Y:S02]  /*4cd0*/  FSEL R52, R52, -INF , !P3 ;  /* 0xff80000034347808 */ /* 0x000fe40005800000 */
[----:B------:R-:W-:Y:S02]  /*4ce0*/  PLOP3.LUT P3, PT, PT, PT, UP6, 0x40, 0x0 ;  /* 0x000000000000781c */ /* 0x000fe40003f6e868 */
[----:B------:R-:W-:Y:S02]  /*4cf0*/  ISETP.LT.OR P2, PT, R6, 0x19, P2 ;  /* 0x000000190600780c */ /* 0x000fe40001741670 */
[----:B------:R-:W-:Y:S02]  /*4d00*/  ISETP.GT.AND P3, PT, R5, 0x39, P3 ;  /* 0x000000390500780c */ /* 0x000fe40001f64270 */
[----:B------:R-:W-:-:S02]  /*4d10*/  FSEL R35, R35, -INF , !P0 ;  /* 0xff80000023237808 */ /* 0x000fc40004000000 */
[----:B------:R-:W-:Y:S02]  /*4d20*/  ISETP.LT.OR P3, PT, R4, 0x3a, P3 ;  /* 0x0000003a0400780c */ /* 0x000fe40001f61670 */
[----:B------:R-:W-:Y:S02]  /*4d30*/  FMNMX.FTZ R4, R28, R3, !PT ;  /* 0x000000031c047209 */ /* 0x000fe40007810000 */
[----:B------:R-:W-:Y:S02]  /*4d40*/  FSEL R53, R53, -INF , !P3 ;  /* 0xff80000035357808 */ /* 0x000fe40005800000 */
[----:B------:R-:W-:Y:S02]  /*4d50*/  FMNMX.FTZ R3, R29, R4, !PT ;  /* 0x000000041d037209 */ /* 0x000fe40007810000 */
[----:B------:R-:W-:Y:S01]  /*4d60*/  PLOP3.LUT P3, PT, PT, PT, UP0, 0x40, 0x0 ;  /* 0x000000000000781c */ /* 0x000fe20003f6e808 */
[----:B------:R-:W-:Y:S01]  /*4d70*/  UISETP.NE.AND UP0, UPT, UR5, URZ, UPT ;  /* 0x0000003f0500728c */ /* 0x000fe2000bf05270 */
[----:B------:R-:W-:-:S02]  /*4d80*/  FMNMX.FTZ R4, R32, R3, !PT ;  /* 0x0000000320047209 */ /* 0x000fc40007810000 */
[----:B------:R-:W-:Y:S02]  /*4d90*/  ISETP.GT.AND P1, PT, R7, 0x19, P1 ;  /* 0x000000190700780c */ /* 0x000fe40000f24270 */
[----:B------:R-:W-:Y:S02]  /*4da0*/  FMNMX.FTZ R3, R33, R4, !PT ;  /* 0x0000000421037209 */ /* 0x000fe40007810000 */
[----:B------:R-:W-:Y:S02]  /*4db0*/  PLOP3.LUT P0, PT, PT, PT, UP0, 0x40, 0x0 ;  /* 0x000000000000781c */ /* 0x000fe40003f0e808 */
[----:B------:R-:W-:Y:S02]  /*4dc0*/  FMNMX.FTZ R4, R36, R3, !PT ;  /* 0x0000000324047209 */ /* 0x000fe40007810000 */
[----:B------:R-:W-:Y:S02]  /*4dd0*/  FSEL R38, R38, -INF , !P2 ;  /* 0xff80000026267808 */ /* 0x000fe40005000000 */
[----:B------:R-:W-:-:S02]  /*4de0*/  FMNMX.FTZ R3, R37, R4, !PT ;  /* 0x0000000425037209 */ /* 0x000fc40007810000 */
[----:B------:R-:W-:Y:S02]  /*4df0*/  ISETP.GT.AND P3, PT, R7, 0x20, P3 ;  /* 0x000000200700780c */ /* 0x000fe40001f64270 */
[----:B------:R-:W-:Y:S02]  /*4e00*/  FMNMX.FTZ R4, R40, R3, !PT ;  /* 0x0000000328047209 */ /* 0x000fe40007810000 */
[----:B------:R-:W-:Y:S02]  /*4e10*/  ISETP.LT.OR P1, PT, R6, 0x1a, P1 ;  /* 0x0000001a0600780c */ /* 0x000fe40000f21670 */
[----:B------:R-:W-:Y:S02]  /*4e20*/  FMNMX.FTZ R3, R41, R4, !PT ;  /* 0x0000000429037209 */ /* 0x000fe40007810000 */
[----:B------:R-:W-:Y:S02]  /*4e30*/  PLOP3.LUT P2, PT, PT, PT, UP1, 0x40, 0x0 ;  /* 0x000000000000781c */ /* 0x000fe40003f4e818 */
[----:B------:R-:W-:-:S02]  /*4e40*/  FMNMX.FTZ R4, R44, R3, !PT ;  /* 0x000000032c047209 */ /* 0x000fc40007810000 */
[----:B------:R-:W-:Y:S02]  /*4e50*/  ISETP.GT.AND P0, PT, R7, 0x21, P0 ;  /* 0x000000210700780c */ /* 0x000fe40000704270 */
[----:B------:R-:W-:Y:S02]  /*4e60*/  FMNMX.FTZ R3, R45, R4, !PT ;  /* 0x000000042d037209 */ /* 0x000fe40007810000 */
[----:B------:R-:W-:Y:S02]  /*4e70*/  ISETP.LT.OR P3, PT, R6, 0x21, P3 ;  /* 0x000000210600780c */ /* 0x000fe40001f61670 */
[----:B------:R-:W-:Y:S02]  /*4e80*/  FMNMX.FTZ R4, R48, R3, !PT ;  /* 0x0000000330047209 */ /* 0x000fe40007810000 */
[----:B------:R-:W-:Y:S02]  /*4e90*/  FSEL R39, R39, -INF , !P1 ;  /* 0xff80000027277808 */ /* 0x000fe40004800000 */
[----:B------:R-:W-:-:S02]  /*4ea0*/  FMNMX.FTZ R3, R49, R4, !PT ;  /* 0x0000000431037209 */ /* 0x000fc40007810000 */
[----:B------:R-:W-:Y:S02]  /*4eb0*/  PLOP3.LUT P1, PT, PT, PT, UP2, 0x40, 0x0 ;  /* 0x000000000000781c */ /* 0x000fe40003f2e828 */
[----:B------:R-:W-:Y:S02]  /*4ec0*/  FMNMX.FTZ R4, R52, R3, !PT ;  /* 0x0000000334047209 */ /* 0x000fe40007810000 */
[----:B------:R-:W-:Y:S02]  /*4ed0*/  ISETP.LT.OR P0, PT, R6, 0x22, P0 ;  /* 0x000000220600780c */ /* 0x000fe40000701670 */
[----:B------:R-:W-:Y:S02]  /*4ee0*/  FMNMX.FTZ R4, R53, R4, !PT ;  /* 0x0000000435047209 */ /* 0x000fe40007810000 */
[----:B------:R-:W-:Y:S02]  /*4ef0*/  FSEL R42, R42, -INF , !P3 ;  /* 0xff8000002a2a7808 */ /* 0x000fe40005800000 */
[----:B------:R-:W-:Y:S01]  /*4f00*/  ISETP.GT.AND P2, PT, R7, 0x28, P2 ;  /* 0x000000280700780c */ /* 0x000fe20001744270 */
[----:B------:R-:W1:Y:S01]  /*4f10*/  SHFL.BFLY PT, R3, R4, 0x2, 0x1f ;  /* 0x0c401f0004037f89 */ /* 0x000e6200000e0000 */
[----:B------:R-:W-:-:S02]  /*4f20*/  PLOP3.LUT P3, PT, PT, PT, UP3, 0x40, 0x0 ;  /* 0x000000000000781c */ /* 0x000fc40003f6e838 */
[----:B------:R-:W-:Y:S02]  /*4f30*/  FSEL R43, R43, -INF , !P0 ;  /* 0xff8000002b2b7808 */ /* 0x000fe40004000000 */
[C---:B------:R-:W-:Y:S02]  /*4f40*/  ISETP.GT.AND P1, PT, R7.reuse, 0x29, P1 ;  /* 0x000000290700780c */ /* 0x040fe40000f24270 */
[C---:B------:R-:W-:Y:S02]  /*4f50*/  ISETP.LT.OR P2, PT, R6.reuse, 0x29, P2 ;  /* 0x000000290600780c */ /* 0x040fe40001741670 */
[----:B------:R-:W-:Y:S02]  /*4f60*/  PLOP3.LUT P0, PT, PT, PT, UP4, 0x40, 0x0 ;  /* 0x000000000000781c */ /* 0x000fe40003f0e848 */
[----:B------:R-:W-:Y:S02]  /*4f70*/  ISETP.GT.AND P3, PT, R7, 0x30, P3 ;  /* 0x000000300700780c */ /* 0x000fe40001f64270 */
[----:B------:R-:W-:-:S02]  /*4f80*/  ISETP.LT.OR P1, PT, R6, 0x2a, P1 ;  /* 0x0000002a0600780c */ /* 0x000fc40000f21670 */
[----:B------:R-:W-:Y:S02]  /*4f90*/  FSEL R46, R46, -INF , !P2 ;  /* 0xff8000002e2e7808 */ /* 0x000fe40005000000 */
[----:B------:R-:W-:Y:S02]  /*4fa0*/  ISETP.LT.OR P3, PT, R6, 0x31, P3 ;  /* 0x000000310600780c */ /* 0x000fe40001f61670 */
[----:B------:R-:W-:Y:S02]  /*4fb0*/  PLOP3.LUT P2, PT, PT, PT, UP5, 0x40, 0x0 ;  /* 0x000000000000781c */ /* 0x000fe40003f4e858 */
[----:B------:R-:W-:Y:S02]  /*4fc0*/  FSEL R47, R47, -INF , !P1 ;  /* 0xff8000002f2f7808 */ /* 0x000fe40004800000 */
[----:B------:R-:W-:Y:S02]  /*4fd0*/  ISETP.GT.AND P0, PT, R7, 0x31, P0 ;  /* 0x000000310700780c */ /* 0x000fe40000704270 */
[----:B-1----:R-:W-:-:S02]  /*4fe0*/  FMNMX.FTZ R3, R4, R3, !PT ;  /* 0x0000000304037209 */ /* 0x002fc40007810000 */
[----:B------:R-:W-:Y:S02]  /*4ff0*/  FSEL R50, R50, -INF , !P3 ;  /* 0xff80000032327808 */ /* 0x000fe40005800000 */
[----:B------:R-:W-:Y:S01]  /*5000*/  PLOP3.LUT P1, PT, PT, PT, UP6, 0x40, 0x0 ;  /* 0x000000000000781c */ /* 0x000fe20003f2e868 */
[----:B------:R-:W1:Y:S01]  /*5010*/  SHFL.BFLY PT, R8, R3, 0x1, 0x1f ;  /* 0x0c201f0003087f89 */ /* 0x000e6200000e0000 */
[C---:B------:R-:W-:Y:S02]  /*5020*/  ISETP.GT.AND P2, PT, R7.reuse, 0x38, P2 ;  /* 0x000000380700780c */ /* 0x040fe40001744270 */
[C---:B------:R-:W-:Y:S02]  /*5030*/  ISETP.LT.OR P0, PT, R6.reuse, 0x32, P0 ;  /* 0x000000320600780c */ /* 0x040fe40000701670 */
[----:B------:R-:W-:Y:S02]  /*5040*/  ISETP.GT.AND P1, PT, R7, 0x39, P1 ;  /* 0x000000390700780c */ /* 0x000fe40000f24270 */
[----:B------:R-:W-:-:S02]  /*5050*/  ISETP.LT.OR P2, PT, R6, 0x39, P2 ;  /* 0x000000390600780c */ /* 0x000fc40001741670 */
[----:B------:R-:W-:Y:S02]  /*5060*/  FSEL R51, R51, -INF , !P0 ;  /* 0xff80000033337808 */ /* 0x000fe40004000000 */
[----:B------:R-:W-:Y:S02]  /*5070*/  ISETP.LT.OR P1, PT, R6, 0x3a, P1 ;  /* 0x0000003a0600780c */ /* 0x000fe40000f21670 */
[----:B------:R-:W-:Y:S02]  /*5080*/  FSEL R54, R54, -INF , !P2 ;  /* 0xff80000036367808 */ /* 0x000fe40005000000 */
[----:B------:R-:W-:Y:S02]  /*5090*/  FSEL R55, R55, -INF , !P1 ;  /* 0xff80000037377808 */ /* 0x000fe40004800000 */
[----:B-1----:R-:W-:Y:S02]  /*50a0*/  FMNMX.FTZ R11, R3, R8, !PT ;  /* 0x00000008030b7209 */ /* 0x002fe40007810000 */
[----:B------:R-:W-:-:S02]  /*50b0*/  FMNMX.FTZ R3, R26, R27, !PT ;  /* 0x0000001b1a037209 */ /* 0x000fc40007810000 */
        /* <DEDUP_REMOVED lines=26> */
[----:B------:R-:W-:Y:S01]  /*5260*/  FFMA.FTZ R5, R53, UR10, -R5 ;  /* 0x0000000a35057c23 */ /* 0x000fe20008010805 */
[----:B------:R-:W-:Y:S01]  /*5270*/  FMNMX.FTZ R4, R46, R3, !PT ;  /* 0x000000032e047209 */ /* 0x000fe20007810000 */
[----:B------:R-:W-:Y:S03]  /*5280*/  MUFU.EX2 R24, R24 ;  /* 0x0000001800187308 */ /* 0x000fe60000000800 */
[----:B------:R-:W-:-:S04]  /*5290*/  FMNMX.FTZ R3, R47, R4, !PT ;  /* 0x000000042f037209 */ /* 0x000fc80007810000 */
[----:B------:R-:W-:Y:S01]  /*52a0*/  FMNMX.FTZ R4, R50, R3, !PT ;  /* 0x0000000332047209 */ /* 0x000fe20007810000 */
[----:B------:R-:W-:Y:S03]  /*52b0*/  MUFU.EX2 R15, R5 ;  /* 0x00000005000f7308 */ /* 0x000fe60000000800 */
[----:B------:R-:W-:-:S04]  /*52c0*/  FMNMX.FTZ R3, R51, R4, !PT ;  /* 0x0000000433037209 */ /* 0x000fc80007810000 */
[----:B------:R-:W-:Y:S01]  /*52d0*/  FMNMX.FTZ R4, R54, R3, !PT ;  /* 0x0000000336047209 */ /* 0x000fe20007810000 */
[----:B------:R-:W1:Y:S03]  /*52e0*/  MUFU.EX2 R25, R25 ;  /* 0x0000001900197308 */ /* 0x000e660000000800 */
[----:B------:R-:W-:-:S05]  /*52f0*/  FMNMX.FTZ R4, R55, R4, !PT ;  /* 0x0000000437047209 */ /* 0x000fca0007810000 */
[----:B------:R-:W2:Y:S01]  /*5300*/  SHFL.BFLY PT, R3, R4, 0x2, 0x1f ;  /* 0x0c401f0004037f89 */ /* 0x000ea200000e0000 */
[----:B------:R-:W-:Y:S08]  /*5310*/  MUFU.EX2 R28, R28 ;  /* 0x0000001c001c7308 */ /* 0x000ff00000000800 */
[----:B------:R-:W3:Y:S01]  /*5320*/  MUFU.EX2 R29, R29 ;  /* 0x0000001d001d7308 */ /* 0x000ee20000000800 */
[----:B-1----:R-:W-:-:S07]  /*5330*/  F2FP.BF16.F32.PACK_AB R152, R25, R24 ;  /* 0x000000181998723e */ /* 0x002fce00000010ff */
[----:B------:R-:W-:Y:S01]  /*5340*/  MUFU.EX2 R32, R32 ;  /* 0x0000002000207308 */ /* 0x000fe20000000800 */
[----:B--2---:R-:W-:-:S07]  /*5350*/  FMNMX.FTZ R3, R4, R3, !PT ;  /* 0x0000000304037209 */ /* 0x004fce0007810000 */
[----:B------:R-:W1:Y:S01]  /*5360*/  MUFU.EX2 R33, R33 ;  /* 0x0000002100217308 */ /* 0x000e620000000800 */
[----:B---3--:R-:W-:Y:S01]  /*5370*/  F2FP.BF16.F32.PACK_AB R154, R29, R28 ;  /* 0x0000001c1d9a723e */ /* 0x008fe200000010ff */
[----:B------:R-:W2:Y:S06]  /*5380*/  SHFL.BFLY PT, R12, R3, 0x1, 0x1f ;  /* 0x0c201f00030c7f89 */ /* 0x000eac00000e0000 */
[----:B------:R-:W-:Y:S08]  /*5390*/  MUFU.EX2 R36, R36 ;  /* 0x0000002400247308 */ /* 0x000ff00000000800 */
[----:B------:R-:W3:Y:S01]  /*53a0*/  MUFU.EX2 R37, R37 ;  /* 0x0000002500257308 */ /* 0x000ee20000000800 */
[----:B-1----:R-:W-:-:S07]  /*53b0*/  F2FP.BF16.F32.PACK_AB R156, R33, R32 ;  /* 0x00000020219c723e */ /* 0x002fce00000010ff */
[----:B------:R-:W-:Y:S01]  /*53c0*/  MUFU.EX2 R40, R40 ;  /* 0x0000002800287308 */ /* 0x000fe20000000800 */
[----:B--2---:R-:W-:-:S04]  /*53d0*/  FMNMX.FTZ R12, R3, R12, !PT ;  /* 0x0000000c030c7209 */ /* 0x004fc80007810000 */
[C---:B------:R-:W-:Y:S01]  /*53e0*/  FSETP.NEU.FTZ.AND P0, PT, R12.reuse, -INF , PT ;  /* 0xff8000000c00780b */ /* 0x040fe20003f1d000 */
[----:B------:R-:W-:Y:S02]  /*53f0*/  FMUL.FTZ R3, R12, UR10 ;  /* 0x0000000a0c037c20 */ /* 0x000fe40008410000 */
[----:B------:R-:W-:Y:S01]  /*5400*/  MUFU.EX2 R41, R41 ;  /* 0x0000002900297308 */ /* 0x000fe20000000800 */
[----:B---3--:R-:W-:Y:S02]  /*5410*/  F2FP.BF16.F32.PACK_AB R158, R37, R36 ;  /* 0x00000024259e723e */ /* 0x008fe400000010ff */
[----:B------:R-:W-:Y:S02]  /*5420*/  FSEL R7, R3, RZ, P0 ;  /* 0x000000ff03077208 */ /* 0x000fe40000000000 */
[----:B------:R-:W-:-:S03]  /*5430*/  LEA.HI R3, R23, R22, RZ, 0x4 ;  /* 0x0000001617037211 */ /* 0x000fc600078f20ff */
[----:B------:R-:W-:Y:S01]  /*5440*/  MUFU.EX2 R44, R44 ;  /* 0x0000002c002c7308 */ /* 0x000fe20000000800 */
[--C-:B------:R-:W-:Y:S01]  /*5450*/  FFMA.FTZ R26, R26, UR10, -R7.reuse ;  /* 0x0000000a1a1a7c23 */ /* 0x100fe20008010807 */
[----:B------:R-:W-:Y:S01]  /*5460*/  LOP3.LUT R5, R3, 0xfffffff0, RZ, 0xc0, !PT ;  /* 0xfffffff003057812 */ /* 0x000fe200078ec0ff */
[--C-:B------:R-:W-:Y:S01]  /*5470*/  FFMA.FTZ R27, R27, UR10, -R7.reuse ;  /* 0x0000000a1b1b7c23 */ /* 0x100fe20008010807 */
[--C-:B------:R-:W-:Y:S01]  /*5480*/  FFMA.FTZ R30, R30, UR10, -R7.reuse ;  /* 0x0000000a1e1e7c23 */ /* 0x100fe20008010807 */
[--C-:B------:R-:W-:Y:S01]  /*5490*/  FFMA.FTZ R31, R31, UR10, -R7.reuse ;  /* 0x0000000a1f1f7c23 */ /* 0x100fe20008010807 */
[----:B------:R-:W-:Y:S01]  /*54a0*/  FFMA.FTZ R34, R34, UR10, -R7 ;  /* 0x0000000a22227c23 */ /* 0x000fe20008010807 */
[----:B------:R-:W-:Y:S01]  /*54b0*/  IMAD.IADD R5, R22, 0x1, -R5 ;  /* 0x0000000116057824 */ /* 0x000fe200078e0a05 */
[----:B------:R-:W-:Y:S01]  /*54c0*/  MUFU.EX2 R26, R26 ;  /* 0x0000001a001a7308 */ /* 0x000fe20000000800 */
[----:B------:R-:W-:Y:S01]  /*54d0*/  LEA.HI R22, R23, R22, RZ, 0x5 ;  /* 0x0000001617167211 */ /* 0x000fe200078f28ff */
[--C-:B------:R-:W-:Y:S01]  /*54e0*/  FFMA.FTZ R35, R35, UR10, -R7.reuse ;  /* 0x0000000a23237c23 */ /* 0x100fe20008010807 */
[----:B------:R-:W-:Y:S01]  /*54f0*/  FFMA.FTZ R38, R38, UR10, -R7 ;  /* 0x0000000a26267c23 */ /* 0x000fe20008010807 */
[----:B------:R-:W-:Y:S01]  /*5500*/  SHF.R.S32.HI R4, RZ, 0x1f, R5 ;  /* 0x0000001fff047819 */ /* 0x000fe20000011405 */
[----:B------:R-:W-:Y:S01]  /*5510*/  FFMA.FTZ R39, R39, UR10, -R7 ;  /* 0x0000000a27277c23 */ /* 0x000fe20008010807 */
[----:B------:R-:W-:-:S02]  /*5520*/  IMAD.SHL.U32 R22, R22, 0x20, RZ ;  /* 0x0000002016167824 */ /* 0x000fc400078e00ff */
[--C-:B------:R-:W-:Y:S01]  /*5530*/  FFMA.FTZ R42, R42, UR10, -R7.reuse ;  /* 0x0000000a2a2a7c23 */ /* 0x100fe20008010807 */
[----:B------:R-:W-:Y:S01]  /*5540*/  LEA.HI R4, R4, R5, RZ, 0x3 ;  /* 0x0000000504047211 */ /* 0x000fe200078f18ff */
[----:B------:R-:W1:Y:S01]  /*5550*/  MUFU.EX2 R27, R27 ;  /* 0x0000001b001b7308 */ /* 0x000e620000000800 */
[--C-:B------:R-:W-:Y:S01]  /*5560*/  FFMA.FTZ R43, R43, UR10, -R7.reuse ;  /* 0x0000000a2b2b7c23 */ /* 0x100fe20008010807 */
[--C-:B------:R-:W-:Y:S01]  /*5570*/  FFMA.FTZ R46, R46, UR10, -R7.reuse ;  /* 0x0000000a2e2e7c23 */ /* 0x100fe20008010807 */
[C---:B------:R-:W-:Y:S01]  /*5580*/  LOP3.LUT R6, R4.reuse, 0xfffffff8, RZ, 0xc0, !PT ;  /* 0xfffffff804067812 */ /* 0x040fe200078ec0ff */
[----:B------:R-:W-:Y:S02]  /*5590*/  IMAD.SHL.U32 R14, R4, 0x40, RZ ;  /* 0x00000040040e7824 */ /* 0x000fe400078e00ff */
[--C-:B------:R-:W-:Y:S01]  /*55a0*/  FFMA.FTZ R47, R47, UR10, -R7.reuse ;  /* 0x0000000a2f2f7c23 */ /* 0x100fe20008010807 */
[--C-:B------:R-:W-:Y:S01]  /*55b0*/  FFMA.FTZ R50, R50, UR10, -R7.reuse ;  /* 0x0000000a32327c23 */ /* 0x100fe20008010807 */
[----:B------:R-:W-:Y:S01]  /*55c0*/  FFMA.FTZ R51, R51, UR10, -R7 ;  /* 0x0000000a33337c23 */ /* 0x000fe20008010807 */
[----:B------:R-:W-:Y:S01]  /*55d0*/  IMAD.IADD R6, R5, 0x1, -R6 ;  /* 0x0000000105067824 */ /* 0x000fe200078e0a06 */
[----:B------:R-:W-:Y:S01]  /*55e0*/  SHF.R.S32.HI R5, RZ, 0x4, R3 ;  /* 0x00000004ff057819 */ /* 0x000fe20000011403 */
[----:B------:R-:W-:Y:S01]  /*55f0*/  MUFU.EX2 R30, R30 ;  /* 0x0000001e001e7308 */ /* 0x000fe20000000800 */
[----:B------:R-:W-:Y:S01]  /*5600*/  LOP3.LUT R14, R14, 0x7ffffe00, RZ, 0xc0, !PT ;  /* 0x7ffffe000e0e7812 */ /* 0x000fe200078ec0ff */
[--C-:B------:R-:W-:Y:S01]  /*5610*/  FFMA.FTZ R54, R54, UR10, -R7.reuse ;  /* 0x0000000a36367c23 */ /* 0x100fe20008010807 */
[----:B------:R-:W-:Y:S01]  /*5620*/  SHF.L.U32 R3, R6, 0x6, RZ ;  /* 0x0000000606037819 */ /* 0x000fe200000006ff */
[----:B------:R-:W-:Y:S01]  /*5630*/  IMAD.SHL.U32 R8, R5, 0x8, RZ ;  /* 0x0000000805087824 */ /* 0x000fe200078e00ff */
[----:B------:R-:W-:Y:S01]  /*5640*/  LOP3.LUT R5, R22, 0x7ffffc00, RZ, 0xc0, !PT ;  /* 0x7ffffc0016057812 */ /* 0x000fe200078ec0ff */
[----:B------:R-:W-:Y:S01]  /*5650*/  FFMA.FTZ R55, R55, UR10, -R7 ;  /* 0x0000000a37377c23 */ /* 0x000fe20008010807 */
[----:B------:R-:W-:Y:S01]  /*5660*/  LOP3.LUT R3, R3, 0x1c0, RZ, 0xc0, !PT ;  /* 0x000001c003037812 */ /* 0x000fe200078ec0ff */
[----:B------:R-:W2:Y:S01]  /*5670*/  MUFU.EX2 R31, R31 ;  /* 0x0000001f001f7308 */ /* 0x000ea20000000800 */
[----:B------:R-:W-:Y:S01]  /*5680*/  LOP3.LUT P0, RZ, R6, 0x4, RZ, 0xc0, !PT ;  /* 0x0000000406ff7812 */ /* 0x000fe2000780c0ff */
[----:B------:R-:W-:Y:S01]  /*5690*/  IMAD.MOV.U32 R7, RZ, RZ, -0x40 ;  /* 0xffffffc0ff077424 */ /* 0x000fe200078e00ff */
[----:B------:R-:W-:-:S02]  /*56a0*/  LOP3.LUT R8, R3, 0x8, R8, 0xf8, !PT ;  /* 0x0000000803087812 */ /* 0x000fc400078ef808 */
[----:B------:R-:W-:Y:S02]  /*56b0*/  SHF.R.U32.HI R3, RZ, 0x3, R3 ;  /* 0x00000003ff037819 */ /* 0x000fe40000011603 */
[----:B------:R-:W-:Y:S01]  /*56c0*/  LOP3.LUT P1, RZ, R6, 0x2, RZ, 0xc0, !PT ;  /* 0x0000000206ff7812 */ /* 0x000fe2000782c0ff */
[----:B------:R-:W-:Y:S01]  /*56d0*/  MUFU.EX2 R34, R34 ;  /* 0x0000002200227308 */ /* 0x000fe20000000800 */
[----:B------:R-:W-:Y:S01]  /*56e0*/  LOP3.LUT R8, R8, R3, RZ, 0x3c, !PT ;  /* 0x0000000308087212 */ /* 0x000fe200078e3cff */
[----:B------:R-:W-:Y:S01]  /*56f0*/  FADD.FTZ R3, R24, R25 ;  /* 0x0000001918037221 */ /* 0x000fe20000010000 */
[----:B------:R-:W-:Y:S02]  /*5700*/  SEL R7, R7, 0x40, P0 ;  /* 0x0000004007077807 */ /* 0x000fe40000000000 */
[----:B------:R-:W-:Y:S01]  /*5710*/  IADD3 R8, R8, R14, R5 ;  /* 0x0000000e08087210 */ /* 0x000fe20007ffe005 */
[----:B------:R-:W-:Y:S01]  /*5720*/  FADD.FTZ R4, R28, R3 ;  /* 0x000000031c047221 */ /* 0x000fe20000010000 */
[----:B-1----:R-:W-:Y:S01]  /*5730*/  F2FP.BF16.F32.PACK_AB R153, R27, R26 ;  /* 0x0000001a1b99723e */ /* 0x002fe200000010ff */
[----:B------:R-:W1:Y:S01]  /*5740*/  MUFU.EX2 R35, R35 ;  /* 0x0000002300237308 */ /* 0x000e620000000800 */
[----:B--2---:R-:W-:Y:S01]  /*5750*/  F2FP.BF16.F32.PACK_AB R155, R31, R30 ;  /* 0x0000001e1f9b723e */ /* 0x004fe200000010ff */
[----:B------:R-:W-:Y:S01]  /*5760*/  FADD.FTZ R3, R29, R4 ;  /* 0x000000041d037221 */ /* 0x000fe20000010000 */
[----:B------:R-:W-:-:S03]  /*5770*/  F2FP.BF16.F32.PACK_AB R160, R41, R40 ;  /* 0x0000002829a0723e */ /* 0x000fc600000010ff */
[----:B------:R-:W-:Y:S01]  /*5780*/  FADD.FTZ R4, R32, R3 ;  /* 0x0000000320047221 */ /* 0x000fe20000010000 */
[----:B------:R-:W-:Y:S01]  /*5790*/  FADD.FTZ R3, R26, R27 ;  /* 0x0000001b1a037221 */ /* 0x000fe20000010000 */
[----:B------:R-:W2:Y:S02]  /*57a0*/  MUFU.EX2 R38, R38 ;  /* 0x0000002600267308 */ /* 0x000ea40000000800 */
[----:B------:R-:W-:Y:S01]  /*57b0*/  FADD.FTZ R5, R33, R4 ;  /* 0x0000000421057221 */ /* 0x000fe20000010000 */
[----:B------:R-:W-:-:S03]  /*57c0*/  FADD.FTZ R4, R30, R3 ;  /* 0x000000031e047221 */ /* 0x000fc60000010000 */
[----:B------:R-:W-:Y:S01]  /*57d0*/  FADD.FTZ R6, R36, R5 ;  /* 0x0000000524067221 */ /* 0x000fe20000010000 */
[----:B------:R-:W-:Y:S01]  /*57e0*/  FADD.FTZ R3, R31, R4 ;  /* 0x000000041f037221 */ /* 0x000fe20000010000 */
[----:B------:R-:W3:Y:S01]  /*57f0*/  MUFU.EX2 R39, R39 ;  /* 0x0000002700277308 */ /* 0x000ee20000000800 */
[----:B-1----:R-:W-:Y:S01]  /*5800*/  F2FP.BF16.F32.PACK_AB R157, R35, R34 ;  /* 0x00000022239d723e */ /* 0x002fe200000010ff */
[----:B------:R-:W-:Y:S01]  /*5810*/  FADD.FTZ R5, R37, R6 ;  /* 0x0000000625057221 */ /* 0x000fe20000010000 */
[----:B------:R-:W-:-:S03]  /*5820*/  FADD.FTZ R4, R34, R3 ;  /* 0x0000000322047221 */ /* 0x000fc60000010000 */
[----:B------:R-:W-:Y:S01]  /*5830*/  FADD.FTZ R6, R40, R5 ;  /* 0x0000000528067221 */ /* 0x000fe20000010000 */
[----:B------:R-:W-:Y:S01]  /*5840*/  FADD.FTZ R3, R35, R4 ;  /* 0x0000000423037221 */ /* 0x000fe20000010000 */
[----:B------:R-:W1:Y:S02]  /*5850*/  MUFU.EX2 R42, R42 ;  /* 0x0000002a002a7308 */ /* 0x000e640000000800 */
[----:B------:R-:W-:Y:S01]  /*5860*/  FADD.FTZ R21, R41, R6 ;  /* 0x0000000629157221 */ /* 0x000fe20000010000 */
[----:B--2---:R-:W-:Y:S01]  /*5870*/  FADD.FTZ R4, R38, R3 ;  /* 0x0000000326047221 */ /* 0x004fe20000010000 */
[----:B------:R-:W-:-:S04]  /*5880*/  LEA R6, R8, UR40, 0x1 ;  /* 0x0000002808067c11 */ /* 0x000fc8000f8e08ff */
[----:B------:R-:W2:Y:S01]  /*5890*/  MUFU.EX2 R43, R43 ;  /* 0x0000002b002b7308 */ /* 0x000ea20000000800 */
[C---:B---3--:R-:W-:Y:S01]  /*58a0*/  FADD.FTZ R3, R39.reuse, R4 ;  /* 0x0000000427037221 */ /* 0x048fe20000010000 */
[C---:B------:R-:W-:Y:S01]  /*58b0*/  IADD3 R8, R6.reuse, 0x26800, RZ ;  /* 0x0002680006087810 */ /* 0x040fe20007ffe0ff */
[----:B------:R-:W-:Y:S01]  /*58c0*/  VIADD R5, R6, 0x26820 ;  /* 0x0002682006057836 */ /* 0x000fe20000000000 */
[----:B------:R-:W-:Y:S01]  /*58d0*/  F2FP.BF16.F32.PACK_AB R159, R39, R38 ;  /* 0x00000026279f723e */ /* 0x000fe200000010ff */
[----:B------:R3:W-:Y:S02]  /*58e0*/  STSM.16.M88.4 [R6+0x26800], R152 ;  /* 0x0268009806007844 */ /* 0x0007e40000000200 */
[----:B------:R-:W-:Y:S01]  /*58f0*/  @P1 VIADD R5, R8, 0xffffffe0 ;  /* 0xffffffe008051836 */ /* 0x000fe20000000000 */
[----:B------:R-:W4:Y:S01]  /*5900*/  MUFU.EX2 R46, R46 ;  /* 0x0000002e002e7308 */ /* 0x000f220000000800 */
[----:B-1----:R-:W-:Y:S01]  /*5910*/  FADD.FTZ R4, R42, R3 ;  /* 0x000000032a047221 */ /* 0x002fe20000010000 */
[----:B------:R-:W-:-:S02]  /*5920*/  IMAD.IADD R8, R8, 0x1, R7 ;  /* 0x0000000108087824 */ /* 0x000fc400078e0207 */
[----:B------:R-:W-:Y:S01]  /*5930*/  IMAD.IADD R7, R7, 0x1, R5 ;  /* 0x0000000107077824 */ /* 0x000fe200078e0205 */
[----:B------:R3:W-:Y:S03]  /*5940*/  STSM.16.M88.4 [R5], R156 ;  /* 0x0000009c05007844 */ /* 0x0007e60000000200 */
[----:B------:R-:W1:Y:S01]  /*5950*/  MUFU.EX2 R45, R45 ;  /* 0x0000002d002d7308 */ /* 0x000e620000000800 */
[C---:B--2---:R-:W-:Y:S01]  /*5960*/  FADD.FTZ R3, R43.reuse, R4 ;  /* 0x000000042b037221 */ /* 0x044fe20000010000 */
[----:B------:R-:W-:Y:S01]  /*5970*/  FADD.FTZ R4, R44, R21 ;  /* 0x000000152c047221 */ /* 0x000fe20000010000 */
[----:B------:R-:W-:-:S05]  /*5980*/  F2FP.BF16.F32.PACK_AB R161, R43, R42 ;  /* 0x0000002a2ba1723e */ /* 0x000fca00000010ff */
[----:B------:R-:W2:Y:S01]  /*5990*/  MUFU.EX2 R47, R47 ;  /* 0x0000002f002f7308 */ /* 0x000ea20000000800 */
[----:B----4-:R-:W-:-:S07]  /*59a0*/  FADD.FTZ R14, R46, R3 ;  /* 0x000000032e0e7221 */ /* 0x010fce0000010000 */
[----:B------:R-:W-:Y:S01]  /*59b0*/  MUFU.EX2 R48, R48 ;  /* 0x0000003000307308 */ /* 0x000fe20000000800 */
[C---:B-1----:R-:W-:Y:S01]  /*59c0*/  F2FP.BF16.F32.PACK_AB R162, R45.reuse, R44 ;  /* 0x0000002c2da2723e */ /* 0x042fe200000010ff */
[----:B------:R-:W-:-:S06]  /*59d0*/  FADD.FTZ R45, R45, R4 ;  /* 0x000000042d2d7221 */ /* 0x000fcc0000010000 */
[----:B------:R-:W1:Y:S01]  /*59e0*/  MUFU.EX2 R49, R49 ;  /* 0x0000003100317308 */ /* 0x000e620000000800 */
[C---:B--2---:R-:W-:Y:S01]  /*59f0*/  F2FP.BF16.F32.PACK_AB R163, R47.reuse, R46 ;  /* 0x0000002e2fa3723e */ /* 0x044fe200000010ff */
[----:B------:R-:W-:-:S04]  /*5a00*/  FADD.FTZ R47, R47, R14 ;  /* 0x0000000e2f2f7221 */ /* 0x000fc80000010000 */
[----:B------:R3:W-:Y:S02]  /*5a10*/  STSM.16.M88.4 [R8], R160 ;  /* 0x000000a008007844 */ /* 0x0007e40000000200 */
[----:B------:R-:W-:Y:S08]  /*5a20*/  MUFU.EX2 R50, R50 ;  /* 0x0000003200327308 */ /* 0x000ff00000000800 */
[----:B------:R-:W2:Y:S01]  /*5a30*/  MUFU.EX2 R51, R51 ;  /* 0x0000003300337308 */ /* 0x000ea20000000800 */
[----:B-1----:R-:W-:Y:S01]  /*5a40*/  F2FP.BF16.F32.PACK_AB R164, R49, R48 ;  /* 0x0000003031a4723e */ /* 0x002fe200000010ff */
[----:B------:R-:W-:-:S04]  /*5a50*/  FADD.FTZ R48, R48, R45 ;  /* 0x0000002d30307221 */ /* 0x000fc80000010000 */
[----:B------:R-:W-:Y:S02]  /*5a60*/  FADD.FTZ R49, R49, R48 ;  /* 0x0000003031317221 */ /* 0x000fe40000010000 */
[----:B------:R-:W1:Y:S08]  /*5a70*/  MUFU.EX2 R52, R52 ;  /* 0x0000003400347308 */ /* 0x000e700000000800 */
[----:B------:R-:W4:Y:S01]  /*5a80*/  MUFU.EX2 R54, R54 ;  /* 0x0000003600367308 */ /* 0x000f220000000800 */
[----:B--2---:R-:W-:Y:S01]  /*5a90*/  F2FP.BF16.F32.PACK_AB R165, R51, R50 ;  /* 0x0000003233a5723e */ /* 0x004fe200000010ff */
[----:B------:R-:W-:-:S04]  /*5aa0*/  FADD.FTZ R50, R50, R47 ;  /* 0x0000002f32327221 */ /* 0x000fc80000010000 */
[----:B------:R-:W-:Y:S02]  /*5ab0*/  FADD.FTZ R51, R51, R50 ;  /* 0x0000003233337221 */ /* 0x000fe40000010000 */
[----:B------:R-:W2:Y:S01]  /*5ac0*/  MUFU.EX2 R55, R55 ;  /* 0x0000003700377308 */ /* 0x000ea20000000800 */
[----:B-1----:R-:W-:Y:S01]  /*5ad0*/  F2FP.BF16.F32.PACK_AB R166, R15, R52 ;  /* 0x000000340fa6723e */ /* 0x002fe200000010ff */
[----:B------:R-:W-:-:S04]  /*5ae0*/  FADD.FTZ R52, R52, R49 ;  /* 0x0000003134347221 */ /* 0x000fc80000010000 */
[----:B------:R-:W-:Y:S01]  /*5af0*/  FADD.FTZ R3, R15, R52 ;  /* 0x000000340f037221 */ /* 0x000fe20000010000 */
[----:B----4-:R-:W-:Y:S01]  /*5b00*/  FADD.FTZ R4, R54, R51 ;  /* 0x0000003336047221 */ /* 0x010fe20000010000 */
[----:B--2---:R-:W-:-:S03]  /*5b10*/  F2FP.BF16.F32.PACK_AB R167, R55, R54 ;  /* 0x0000003637a7723e */ /* 0x004fc600000010ff */
[----:B------:R-:W-:Y:S02]  /*5b20*/  FADD.FTZ R4, R55, R4 ;  /* 0x0000000437047221 */ /* 0x000fe40000010000 */
[----:B------:R3:W-:Y:S01]  /*5b30*/  STSM.16.M88.4 [R7], R164 ;  /* 0x000000a407007844 */ /* 0x0007e20000000200 */
[----:B------:R-:W-:Y:S05]  /*5b40*/  @!P4 BRA `(.L_x_1709) ;  /* 0x000000000004c947 */ /* 0x000fea0003800000 */
[----:B------:R-:W-:Y:S01]  /*5b50*/  BPT.TRAP 0x1 ;  /* 0x000000040000795c */ /* 0x000fe20000300000 */
.L_x_1709:
[----:B------:R1:W2:Y:S01]  /*5b60*/  SYNCS.PHASECHK.TRANS64.TRYWAIT P0, [UR40+0x28c50], R13 ;  /* 0x028c500dff0075a7 */ /* 0x0002a20008000168 */
[----:B------:R-:W-:Y:S05]  /*5b70*/  @!P4 BRA `(.L_x_1710) ;  /* 0x000000000004c947 */ /* 0x000fea0003800000 */
[----:B------:R-:W-:Y:S01]  /*5b80*/  BPT.TRAP 0x1 ;  /* 0x000000040000795c */ /* 0x000fe20000300000 */
.L_x_1710:
[----:B--2---:R-:W-:Y:S05]  /*5b90*/  @P0 BRA `(.L_x_1711) ;  /* 0x0000000000080947 */ /* 0x004fea0003800000 */
[----:B------:R-:W2:Y:S02]  /*5ba0*/  SYNCS.PHASECHK.TRANS64.TRYWAIT P0, [UR40+0x28c50], R13 ;  /* 0x028c500dff0075a7 */ /* 0x000ea40008000168 */
[----:B--2---:R-:W-:Y:S05]  /*5bb0*/  @!P0 BRA `(.L_x_1712) ;  /* 0x000000d400ec8947 */ /* 0x004fea0003800000 */
.L_x_1711:
        /* <DEDUP_REMOVED lines=36> */
.L_x_1713:
[----:B------:R-:W-:Y:S01]  /*5e00*/  ISETP.NE.AND P1, PT, R19, 0x1, PT ;  /* 0x000000011300780c */ /* 0x000fe20003f25270 */
[----:B012---:R-:W0:Y:S01]  /*5e10*/  S2R R13, SR_CTAID.X ;  /* 0x00000000000d7919 */ /* 0x007e220000002500 */
[----:B------:R-:W-:Y:S01]  /*5e20*/  UIMAD UR5, UR41, UR11, -UR14 ;  /* 0x0000000b290572a4 */ /* 0x000fe2000f8e0a0e */
[----:B------:R-:W-:Y:S01]  /*5e30*/  LOP3.LUT P0, RZ, R16, 0x1, RZ, 0xc0, !PT ;  /* 0x0000000110ff7812 */ /* 0x000fe2000780c0ff */
[----:B------:R-:W-:Y:S02]  /*5e40*/  UIADD3 UR4, UR40, 0x28c60, URZ ;  /* 0x00028c6028047890 */ /* 0x000fe4000fffe03f */
[----:B------:R-:W-:Y:S02]  /*5e50*/  UIADD3 UR43, UR43, -0x2, URZ ;  /* 0xfffffffe2b2b7890 */ /* 0x000fe4000fffe03f */
[----:B------:R-:W-:-:S05]  /*5e60*/  UPRMT UR4, UR42, 0x654, UR4 ;  /* 0x000006542a047896 */ /* 0x000fca0008000004 */
[----:B------:R-:W1:Y:S08]  /*5e70*/  @P1 LDC R14, c[0x0][0x44c] ;  /* 0x00011300ff0e1b82 */ /* 0x000e700000000800 */
[----:B------:R-:W2:Y:S01]  /*5e80*/  @P1 LDC R15, c[0x0][0x450] ;  /* 0x00011400ff0f1b82 */ /* 0x000ea20000000800 */
[----:B------:R-:W-:Y:S01]  /*5e90*/  SYNCS.ARRIVE.TRANS64.RED.A1T0 RZ, [UR4], RZ ;  /* 0x000000ffffff79a7 */ /* 0x000fe20008100404 */
[----:B0-----:R-:W-:-:S05]  /*5ea0*/  SHF.L.U32 R13, R13, 0x6, RZ ;  /* 0x000000060d0d7819 */ /* 0x001fca00000006ff */
[----:B-1----:R-:W-:-:S05]  /*5eb0*/  @P1 IMAD.HI.U32 R14, R13, R14, RZ ;  /* 0x0000000e0d0e1227 */ /* 0x002fca00078e00ff */
[----:B--2---:R-:W-:-:S05]  /*5ec0*/  @P1 SHF.R.U32.HI R13, RZ, R15, R14 ;  /* 0x0000000fff0d1219 */ /* 0x004fca000001160e */
[----:B------:R-:W-:-:S04]  /*5ed0*/  VIADD R13, R13, UR5 ;  /* 0x000000050d0d7c36 */ /* 0x000fc80008000000 */
[----:B------:R-:W-:-:S05]  /*5ee0*/  VIADD R14, R13, UR15 ;  /* 0x0000000f0d0e7c36 */ /* 0x000fca0008000000 */
[----:B------:R-:W-:Y:S01]  /*5ef0*/  R2UR UR6, R14 ;  /* 0x000000000e0672ca */ /* 0x000fe200000e0000 */
[----:B------:R-:W-:-:S14]  /*5f00*/  @!P0 BRA `(.L_x_1714) ;  /* 0x0000000000548947 */ /* 0x000fdc0003800000 */
[C---:B------:R-:W-:Y:S01]  /*5f10*/  ISETP.GT.AND P0, PT, R13.reuse, RZ, PT ;  /* 0x000000ff0d00720c */ /* 0x040fe20003f04270 */
[----:B------:R-:W-:-:S05]  /*5f20*/  VIADD R14, R13, 0xffffffff ;  /* 0xffffffff0d0e7836 */ /* 0x000fca0000000000 */
[----:B------:R-:W-:-:S07]  /*5f30*/  R2UR UR15, R14 ;  /* 0x000000000e0f72ca */ /* 0x000fce00000e0000 */
[----:B------:R-:W-:Y:S08]  /*5f40*/  @P0 BRA `(.L_x_1715) ;  /* 0x0000000000240947 */ /* 0x000ff00003800000 */
[----:B------:R-:W-:Y:S01]  /*5f50*/  R2UR UR15, R13 ;  /* 0x000000000d0f72ca */ /* 0x000fe200000e0000 */
[----:B------:R-:W-:Y:S02]  /*5f60*/  ULDC UR18, c[0x0][0x9e4] ;  /* 0x0002790000127ab9 */ /* 0x000fe40000000800 */
[----:B------:R-:W-:-:S10]  /*5f70*/  UISETP.NE.AND UP0, UPT, UR18, 0x1, UPT ;  /* 0x000000011200788c */ /* 0x000fd4000bf05270 */
[----:B------:R-:W-:Y:S01]  /*5f80*/  UIADD3 UR15, -UR15, URZ, URZ ;  /* 0x0000003f0f0f7290 */ /* 0x000fe2000fffe13f */
[----:B------:R-:W-:-:S03]  /*5f90*/  @UP0 ULDC.64 UR22, c[0x0][0x9e8] ;  /* 0x00027a0000160ab9 */ /* 0x000fc60000000a00 */
[----:B------:R-:W-:-:S04]  /*5fa0*/  UIMAD.WIDE.U32 UR4, UR15, UR22, URZ ;  /* 0x000000160f0472a5 */ /* 0x000fc8000f8e003f */
[----:B------:R-:W-:-:S04]  /*5fb0*/  @UP0 USHF.R.U32.HI UR15, URZ, UR23, UR5 ;  /* 0x000000173f0f0299 */ /* 0x000fc80008011605 */
[----:B------:R-:W-:Y:S01]  /*5fc0*/  ULOP3.LUT UR15, URZ, UR15, URZ, 0x33, !UPT ;  /* 0x0000000f3f0f7292 */ /* 0x000fe2000f8e333f */
[----:B------:R-:W-:Y:S11]  /*5fd0*/  BRA `(.L_x_1716) ;  /* 0x0000000000147947 */ /* 0x000ff60003800000 */
.L_x_1715:
[----:B------:R-:W-:Y:S02]  /*5fe0*/  ULDC UR18, c[0x0][0x9e4] ;  /* 0x0002790000127ab9 */ /* 0x000fe40000000800 */
[----:B------:R-:W-:-:S11]  /*5ff0*/  UISETP.NE.AND UP0, UPT, UR18, 0x1, UPT ;  /* 0x000000011200788c */ /* 0x000fd6000bf05270 */
[----:B------:R-:W-:Y:S02]  /*6000*/  @UP0 ULDC.64 UR22, c[0x0][0x9e8] ;  /* 0x00027a0000160ab9 */ /* 0x000fe40000000a00 */
[----:B------:R-:W-:-:S04]  /*6010*/  UIMAD.WIDE.U32 UR4, UR15, UR22, URZ ;  /* 0x000000160f0472a5 */ /* 0x000fc8000f8e003f */
[----:B------:R-:W-:-:S12]  /*6020*/  @UP0 USHF.R.U32.HI UR15, URZ, UR23, UR5 ;  /* 0x000000173f0f0299 */ /* 0x000fd80008011605 */
.L_x_1716:
[----:B------:R-:W-:-:S04]  /*6030*/  UIMAD UR15, UR15, UR18, UR18 ;  /* 0x000000120f0f72a4 */ /* 0x000fc8000f8e0212 */
[----:B------:R-:W-:-:S04]  /*6040*/  UISETP.LT.AND UP0, UPT, UR6, UR15, UPT ;  /* 0x0000000f0600728c */ /* 0x000fc8000bf01270 */
[----:B------:R-:W-:-:S12]  /*6050*/  USEL UR6, UR6, UR15, UP0 ;  /* 0x0000000f06067287 */ /* 0x000fd80008000000 */
.L_x_1714:
[----:B------:R-:W-:Y:S01]  /*6060*/  R2UR UR25, R17 ;  /* 0x00000000111972ca */ /* 0x000fe200000e0000 */
[----:B------:R-:W-:Y:S01]  /*6070*/  USHF.R.S32.HI UR4, URZ, 0x1f, UR6 ;  /* 0x0000001f3f047899 */ /* 0x000fe20008011406 */
[----:B------:R-:W-:-:S03]  /*6080*/  UMOV UR5, URZ ;  /* 0x0000003f00057c82 */ /* 0x000fc60008000000 */
[----:B------:R-:W-:-:S04]  /*6090*/  ULEA.HI UR4, UR4, UR6, URZ, 0x6 ;  /* 0x0000000604047291 */ /* 0x000fc8000f8f303f */
[----:B------:R-:W-:-:S04]  /*60a0*/  USHF.R.S32.HI UR4, URZ, 0x6, UR4 ;  /* 0x000000063f047899 */ /* 0x000fc80008011404 */
[----:B------:R-:W-:-:S04]  /*60b0*/  UISETP.LT.AND UP0, UPT, UR25, UR4, UPT ;  /* 0x000000041900728c */ /* 0x000fc8000bf01270 */
[----:B------:R-:W-:-:S03]  /*60c0*/  USEL UR25, UR25, UR4, !UP0 ;  /* 0x0000000419197287 */ /* 0x000fc6000c000000 */
[----:B------:R-:W-:Y:S01]  /*60d0*/  UMOV UR4, URZ ;  /* 0x0000003f00047c82 */ /* 0x000fe20008000000 */
[----:B------:R-:W-:-:S06]  /*60e0*/  UISETP.GE.AND UP0, UPT, UR43, UR25, UPT ;  /* 0x000000192b00728c */ /* 0x000fcc000bf06270 */
[----:B------:R-:W-:-:S13]  /*60f0*/  PLOP3.LUT P0, PT, PT, PT, UP0, 0x80, 0x0 ;  /* 0x000000000000781c */ /* 0x000fda0003f0f008 */
[----:B------:R-:W-:Y:S05]  /*6100*/  @!P0 BRA `(.L_x_1717) ;  /* 0x00000024000c8947 */ /* 0x000fea0003800000 */
[----:B------:R-:W-:Y:S01]  /*6110*/  IMAD.MOV.U32 R14, RZ, RZ, R12 ;  /* 0x000000ffff0e7224 */ /* 0x000fe200078e000c */
[----:B------:R-:W-:Y:S01]  /*6120*/  MOV R15, R11 ;  /* 0x0000000b000f7202 */ /* 0x000fe20000000f00 */
[----:B------:R-:W-:Y:S01]  /*6130*/  UMOV UR5, URZ ;  /* 0x0000003f00057c82 */ /* 0x000fe20008000000 */
[----:B------:R-:W-:Y:S01]  /*6140*/  UMOV UR6, URZ ;  /* 0x0000003f00067c82 */ /* 0x000fe20008000000 */
[----:B------:R-:W-:Y:S01]  /*6150*/  ULDC UR30, c[0x0][0x9e4] ;  /* 0x00027900001e7ab9 */ /* 0x000fe20000000800 */
[----:B------:R-:W-:Y:S01]  /*6160*/  ULDC UR28, c[0x0][0x288] ;  /* 0x0000a200001c7ab9 */ /* 0x000fe20000000800 */
[----:B------:R-:W-:Y:S01]  /*6170*/  ULDC UR27, c[0x0][0x2f0] ;  /* 0x0000bc00001b7ab9 */ /* 0x000fe20000000800 */
[----:B------:R-:W-:Y:S01]  /*6180*/  ULDC UR26, c[0x0][0x988] ;  /* 0x00026200001a7ab9 */ /* 0x000fe20000000800 */
[----:B------:R-:W-:-:S05]  /*6190*/  ULDC UR29, c[0x0][0x9e0] ;  /* 0x00027800001d7ab9 */ /* 0x000fca0000000800 */
.L_x_1736:
[----:B------:R-:W-:-:S04]  /*61a0*/  UIADD3 UR4, UR6, 0x1, URZ ;  /* 0x0000000106047890 */ /* 0x000fc8000fffe03f */
[----:B------:R-:W-:-:S04]  /*61b0*/  UISETP.NE.AND UP0, UPT, UR4, 0x2, UPT ;  /* 0x000000020400788c */ /* 0x000fc8000bf05270 */
[----:B------:R-:W-:Y:S02]  /*61c0*/  USEL UR10, URZ, 0x1, UP0 ;  /* 0x000000013f0a7887 */ /* 0x000fe40008000000 */
[----:B------:R-:W-:Y:S02]  /*61d0*/  USEL UR4, UR4, URZ, UP0 ;  /* 0x0000003f04047287 */ /* 0x000fe40008000000 */
[----:B------:R-:W-:Y:S01]  /*61e0*/  ULOP3.LUT UR5, UR5, UR10, URZ, 0x3c, !UPT ;  /* 0x0000000a05057292 */ /* 0x000fe2000f8e3c3f */
[----:B0-----:R-:W-:Y:S11]  /*61f0*/  @!P4 BRA `(.L_x_1718) ;  /* 0x000000000004c947 */ /* 0x001ff60003800000 */
[----:B------:R-:W-:Y:S01]  /*6200*/  BPT.TRAP 0x1 ;  /* 0x000000040000795c */ /* 0x000fe20000300000 */
.L_x_1718:
[----:B------:R-:W-:Y:S01]  /*6210*/  ULEA UR31, UR4, UR40, 0x3 ;  /* 0x00000028041f7291 */ /* 0x000fe2000f8e183f */
[----:B------:R-:W-:-:S05]  /*6220*/  IMAD.U32 R13, RZ, RZ, UR5 ;  /* 0x00000005ff0d7e24 */ /* 0x000fca000f8e00ff */
[----:B------:R-:W-:-:S04]  /*6230*/  SHF.L.U32 R13, R13, 0x1f, RZ ;  /* 0x0000001f0d0d7819 */ /* 0x000fc800000006ff */
[----:B------:R0:W1:Y:S01]  /*6240*/  SYNCS.PHASECHK.TRANS64.TRYWAIT P0, [UR31+0x28c30], R13 ;  /* 0x028c300dff0075a7 */ /* 0x000062000800015f */
[----:B------:R-:W-:Y:S05]  /*6250*/  @!P4 BRA `(.L_x_1719) ;  /* 0x000000000004c947 */ /* 0x000fea0003800000 */
[----:B------:R-:W-:Y:S01]  /*6260*/  BPT.TRAP 0x1 ;  /* 0x000000040000795c */ /* 0x000fe20000300000 */
.L_x_1719:
[----:B-1----:R-:W-:Y:S05]  /*6270*/  @P0 BRA `(.L_x_1720) ;  /* 0x0000000000080947 */ /* 0x002fea0003800000 */
[----:B------:R-:W1:Y:S02]  /*6280*/  SYNCS.PHASECHK.TRANS64.TRYWAIT P0, [UR31+0x28c30], R13 ;  /* 0x028c300dff0075a7 */ /* 0x000e64000800015f */
[----:B-1----:R-:W-:Y:S05]  /*6290*/  @!P0 BRA `(.L_x_1721) ;  /* 0x000000d0004c8947 */ /* 0x002fea0003800000 */
.L_x_1720:
        /* <DEDUP_REMOVED lines=22> */
.L_x_1722:
[----:B------:R-:W-:Y:S01]  /*6400*/  ISETP.NE.AND P0, PT, R19, 0x1, PT ;  /* 0x000000011300780c */ /* 0x000fe20003f05270 */
[----:B------:R-:W-:Y:S01]  /*6410*/  USHF.L.U32 UR15, UR43, 0x6, URZ ;  /* 0x000000062b0f7899 */ /* 0x000fe2000800063f */
[----:B------:R-:W-:Y:S01]  /*6420*/  LOP3.LUT P5, RZ, R16, 0x1, RZ, 0xc0, !PT ;  /* 0x0000000110ff7812 */ /* 0x000fe200078ac0ff */
[----:B------:R-:W-:Y:S01]  /*6430*/  UMOV UR11, UR27 ;  /* 0x0000001b000b7c82 */ /* 0x000fe20008000000 */
[----:B------:R-:W-:Y:S01]  /*6440*/  UIADD3 UR10, UR31, 0x28c40, URZ ;  /* 0x00028c401f0a7890 */ /* 0x000fe2000fffe03f */
[----:B------:R-:W-:Y:S02]  /*6450*/  UMOV UR14, UR28 ;  /* 0x0000001c000e7c82 */ /* 0x000fe40008000000 */
[----:B------:R-:W-:Y:S01]  /*6460*/  IMAD.U32 R23, RZ, RZ, UR15 ;  /* 0x0000000fff177e24 */ /* 0x000fe2000f8e00ff */
[----:B------:R-:W-:-:S05]  /*6470*/  UPRMT UR10, UR42, 0x654, UR10 ;  /* 0x000006542a0a7896 */ /* 0x000fca000800000a */
[----:B------:R-:W1:Y:S08]  /*6480*/  @P0 LDC R11, c[0x0][0x44c] ;  /* 0x00011300ff0b0b82 */ /* 0x000e700000000800 */
[----:B------:R-:W2:Y:S01]  /*6490*/  @P0 LDC R21, c[0x0][0x450] ;  /* 0x00011400ff150b82 */ /* 0x000ea20000000800 */
[----:B------:R-:W-:Y:S01]  /*64a0*/  SYNCS.ARRIVE.TRANS64.RED.A1T0 RZ, [UR10], RZ ;  /* 0x000000ffffff79a7 */ /* 0x000fe2000810040a */
[----:B-1----:R-:W-:-:S04]  /*64b0*/  @P0 IMAD.HI.U32 R12, R2, R11, RZ ;  /* 0x0000000b020c0227 */ /* 0x002fc800078e00ff */
[----:B------:R-:W-:Y:S01]  /*64c0*/  IMAD.MOV.U32 R11, RZ, RZ, R2 ;  /* 0x000000ffff0b7224 */ /* 0x000fe200078e0002 */
[----:B--2---:R-:W-:Y:S01]  /*64d0*/  @P0 SHF.R.U32.HI R11, RZ, R21, R12 ;  /* 0x00000015ff0b0219 */ /* 0x004fe2000001160c */
[----:B------:R-:W-:Y:S01]  /*64e0*/  IMAD.U32 R21, RZ, RZ, UR11 ;  /* 0x0000000bff157e24 */ /* 0x000fe2000f8e00ff */
[----:B------:R-:W-:-:S03]  /*64f0*/  IADD3 R12, -R0, 0x1, -R23 ;  /* 0x00000001000c7810 */ /* 0x000fc60007ffe917 */
[----:B------:R-:W1:Y:S02]  /*6500*/  SHFL.IDX PT, R22, R11, RZ, 0x1c1f ;  /* 0x001c1fff0b167589 */ /* 0x000e6400000e0000 */
[----:B------:R-:W-:-:S05]  /*6510*/  IMAD R12, R21, UR41, R12 ;  /* 0x00000029150c7c24 */ /* 0x000fca000f8e020c */
[----:B------:R-:W-:-:S05]  /*6520*/  IADD3 R12, R12, -UR14, RZ ;  /* 0x8000000e0c0c7c10 */ /* 0x000fca000fffe0ff */
[C---:B------:R-:W-:Y:S02]  /*6530*/  VIADD R23, R12.reuse, UR29 ;  /* 0x0000001d0c177c36 */ /* 0x040fe40008000000 */
[----:B------:R-:W-:Y:S02]  /*6540*/  VIADD R185, R12, UR7 ;  /* 0x000000070cb97c36 */ /* 0x000fe40008000000 */
[----:B-1----:R-:W-:Y:S02]  /*6550*/  IMAD.IADD R12, R23, 0x1, R22 ;  /* 0x00000001170c7824 */ /* 0x002fe400078e0216 */
[----:B------:R-:W-:Y:S01]  /*6560*/  IMAD.IADD R20, R22, 0x1, R185 ;  /* 0x0000000116147824 */ /* 0x000fe200078e02b9 */
[----:B------:R-:W-:Y:S06]  /*6570*/  @!P5 BRA `(.L_x_1723) ;  /* 0x000000000060d947 */ /* 0x000fec0003800000 */
[----:B------:R-:W-:Y:S01]  /*6580*/  MOV R21, UR11 ;  /* 0x0000000b00157c02 */ /* 0x000fe20008000f00 */
[----:B------:R-:W-:Y:S04]  /*6590*/  BSSY B0, `(.L_x_1724) ;  /* 0x0000012000007945 */ /* 0x000fe80003800000 */
[----:B------:R-:W-:-:S04]  /*65a0*/  IMAD R21, R21, UR41, R22 ;  /* 0x0000002915157c24 */ /* 0x000fc8000f8e0216 */
[----:B------:R-:W-:-:S05]  /*65b0*/  VIADD R21, R21, -UR14 ;  /* 0x8000000e15157c36 */ /* 0x000fca0008000000 */
[----:B------:R-:W-:-:S13]  /*65c0*/  ISETP.GT.AND P0, PT, R21, -0x1, PT ;  /* 0xffffffff1500780c */ /* 0x000fda0003f04270 */
[----:B------:R-:W-:Y:S05]  /*65d0*/  @P0 BRA `(.L_x_1725) ;  /* 0x0000000000200947 */ /* 0x000fea0003800000 */
[----:B------:R-:W-:Y:S01]  /*65e0*/  IMAD.U32 R184, RZ, RZ, UR30 ;  /* 0x0000001effb87e24 */ /* 0x000fe2000f8e00ff */
[----:B------:R-:W-:-:S04]  /*65f0*/  LOP3.LUT R21, RZ, R21, RZ, 0x33, !PT ;  /* 0x00000015ff157212 */ /* 0x000fc800078e33ff */
[----:B------:R-:W-:-:S13]  /*6600*/  ISETP.NE.AND P0, PT, R184, 0x1, PT ;  /* 0x00000001b800780c */ /* 0x000fda0003f05270 */
[----:B------:R-:W1:Y:S02]  /*6610*/  @P0 LDC.64 R186, c[0x0][0x9e8] ;  /* 0x00027a00ffba0b82 */ /* 0x000e640000000a00 */
[----:B-1----:R-:W-:-:S05]  /*6620*/  @P0 IMAD.HI.U32 R22, R21, R186, RZ ;  /* 0x000000ba15160227 */ /* 0x002fca00078e00ff */
[----:B------:R-:W-:-:S04]  /*6630*/  @P0 SHF.R.U32.HI R21, RZ, R187, R22 ;  /* 0x000000bbff150219 */ /* 0x000fc80000011616 */
[----:B------:R-:W-:Y:S01]  /*6640*/  LOP3.LUT R21, RZ, R21, RZ, 0x33, !PT ;  /* 0x00000015ff157212 */ /* 0x000fe200078e33ff */
[----:B------:R-:W-:Y:S06]  /*6650*/  BRA `(.L_x_1726) ;  /* 0x0000000000147947 */ /* 0x000fec0003800000 */
.L_x_1725:
[----:B------:R-:W-:-:S05]  /*6660*/  IMAD.U32 R184, RZ, RZ, UR30 ;  /* 0x0000001effb87e24 */ /* 0x000fca000f8e00ff */
[----:B------:R-:W-:-:S13]  /*6670*/  ISETP.NE.AND P0, PT, R184, 0x1, PT ;  /* 0x00000001b800780c */ /* 0x000fda0003f05270 */
[----:B------:R-:W1:Y:S02]  /*6680*/  @P0 LDC.64 R186, c[0x0][0x9e8] ;  /* 0x00027a00ffba0b82 */ /* 0x000e640000000a00 */
[----:B-1----:R-:W-:-:S05]  /*6690*/  @P0 IMAD.HI.U32 R22, R21, R186, RZ ;  /* 0x000000ba15160227 */ /* 0x002fca00078e00ff */
[----:B------:R-:W-:-:S07]  /*66a0*/  @P0 SHF.R.U32.HI R21, RZ, R187, R22 ;  /* 0x000000bbff150219 */ /* 0x000fce0000011616 */
.L_x_1726:
[----:B------:R-:W-:Y:S05]  /*66b0*/  BSYNC B0 ;  /* 0x0000000000007941 */ /* 0x000fea0003800000 */
.L_x_1724:
[----:B------:R-:W-:-:S04]  /*66c0*/  IMAD R21, R21, R184, -UR15 ;  /* 0x8000000f15157e24 */ /* 0x000fc8000f8e02b8 */
[----:B------:R-:W-:-:S05]  /*66d0*/  IMAD.IADD R21, R21, 0x1, -R0 ;  /* 0x0000000115157824 */ /* 0x000fca00078e0a00 */
[----:B------:R-:W-:Y:S02]  /*66e0*/  VIADDMNMX R12, R21, R184, R12, PT ;  /* 0x000000b8150c7246 */ /* 0x000fe4000380010c */
[----:B------:R-:W-:-:S07]  /*66f0*/  VIMNMX R20, R20, R21, !PT ;  /* 0x0000001514147248 */ /* 0x000fce0007fe0100 */
.L_x_1723:
[----:B------:R-:W-:Y:S01]  /*6700*/  UISETP.GT.AND UP0, UPT, UR43, -0x1, UPT ;  /* 0xffffffff2b00788c */ /* 0x000fe2000bf04270 */
[----:B------:R-:W1:Y:S05]  /*6710*/  SHFL.IDX PT, R22, R11, 0x1, 0x1c1f ;  /* 0x003c1f000b167f89 */ /* 0x000e6a00000e0000 */
[----:B------:R-:W-:-:S04]  /*6720*/  PLOP3.LUT P0, PT, PT, PT, UP0, 0x80, 0x0 ;  /* 0x000000000000781c */ /* 0x000fc80003f0f008 */
[C---:B------:R-:W-:Y:S02]  /*6730*/  ISETP.GT.AND P1, PT, R20.reuse, RZ, P0 ;  /* 0x000000ff1400720c */ /* 0x040fe40000724270 */
[----:B------:R-:W-:Y:S02]  /*6740*/  ISETP.GT.AND P3, PT, R20, 0x1, P0 ;  /* 0x000000011400780c */ /* 0x000fe40000764270 */
[----:B------:R-:W-:Y:S02]  /*6750*/  ISETP.LT.OR P2, PT, R12, 0x1, P1 ;  /* 0x000000010c00780c */ /* 0x000fe40000f41670 */
[----:B------:R-:W-:Y:S02]  /*6760*/  ISETP.GT.AND P1, PT, R20, 0x8, P0 ;  /* 0x000000081400780c */ /* 0x000fe40000724270 */
[----:B------:R-:W-:Y:S02]  /*6770*/  FSEL R152, R152, -INF , !P2 ;  /* 0xff80000098987808 */ /* 0x000fe40005000000 */
[----:B------:R-:W-:-:S02]  /*6780*/  ISETP.GT.AND P2, PT, R20, 0x9, P0 ;  /* 0x000000091400780c */ /* 0x000fc40000744270 */
[C---:B------:R-:W-:Y:S02]  /*6790*/  ISETP.LT.OR P3, PT, R12.reuse, 0x2, P3 ;  /* 0x000000020c00780c */ /* 0x040fe40001f61670 */
[C---:B------:R-:W-:Y:S02]  /*67a0*/  ISETP.LT.OR P1, PT, R12.reuse, 0x9, P1 ;  /* 0x000000090c00780c */ /* 0x040fe40000f21670 */
[----:B------:R-:W-:Y:S02]  /*67b0*/  ISETP.LT.OR P2, PT, R12, 0xa, P2 ;  /* 0x0000000a0c00780c */ /* 0x000fe40001741670 */
[----:B------:R-:W-:Y:S02]  /*67c0*/  FSEL R153, R153, -INF , !P3 ;  /* 0xff80000099997808 */ /* 0x000fe40005800000 */
[----:B------:R-:W-:Y:S02]  /*67d0*/  FSEL R156, R156, -INF , !P1 ;  /* 0xff8000009c9c7808 */ /* 0x000fe40004800000 */
[----:B------:R-:W-:-:S02]  /*67e0*/  FSEL R157, R157, -INF , !P2 ;  /* 0xff8000009d9d7808 */ /* 0x000fc40005000000 */
[C---:B------:R-:W-:Y:S02]  /*67f0*/  ISETP.GT.AND P3, PT, R20.reuse, 0x10, P0 ;  /* 0x000000101400780c */ /* 0x040fe40000764270 */
[C---:B------:R-:W-:Y:S02]  /*6800*/  ISETP.GT.AND P1, PT, R20.reuse, 0x11, P0 ;  /* 0x000000111400780c */ /* 0x040fe40000724270 */
[----:B------:R-:W-:Y:S02]  /*6810*/  ISETP.GT.AND P2, PT, R20, 0x18, P0 ;  /* 0x000000181400780c */ /* 0x000fe40000744270 */
[C---:B------:R-:W-:Y:S02]  /*6820*/  ISETP.LT.OR P3, PT, R12.reuse, 0x11, P3 ;  /* 0x000000110c00780c */ /* 0x040fe40001f61670 */
[C---:B------:R-:W-:Y:S02]  /*6830*/  ISETP.LT.OR P1, PT, R12.reuse, 0x12, P1 ;  /* 0x000000120c00780c */ /* 0x040fe40000f21670 */
[----:B------:R-:W-:-:S02]  /*6840*/  ISETP.LT.OR P2, PT, R12, 0x19, P2 ;  /* 0x000000190c00780c */ /* 0x000fc40001741670 */
[----:B------:R-:W-:Y:S02]  /*6850*/  FSEL R160, R160, -INF , !P3 ;  /* 0xff800000a0a07808 */ /* 0x000fe40005800000 */
[----:B------:R-:W-:Y:S02]  /*6860*/  FSEL R161, R161, -INF , !P1 ;  /* 0xff800000a1a17808 */ /* 0x000fe40004800000 */
[----:B------:R-:W-:Y:S02]  /*6870*/  FSEL R164, R164, -INF , !P2 ;  /* 0xff800000a4a47808 */ /* 0x000fe40005000000 */
[C---:B------:R-:W-:Y:S02]  /*6880*/  ISETP.GT.AND P3, PT, R20.reuse, 0x19, P0 ;  /* 0x000000191400780c */ /* 0x040fe40000764270 */
[C---:B------:R-:W-:Y:S02]  /*6890*/  ISETP.GT.AND P1, PT, R20.reuse, 0x20, P0 ;  /* 0x000000201400780c */ /* 0x040fe40000724270 */
        /* <DEDUP_REMOVED lines=18> */
[----:B------:R-:W-:Y:S01]  /*69c0*/  ISETP.GT.AND P2, PT, R20, 0x39, P0 ;  /* 0x000000391400780c */ /* 0x000fe20000744270 */
[----:B-1----:R-:W-:Y:S01]  /*69d0*/  IMAD.IADD R20, R185, 0x1, R22 ;  /* 0x00000001b9147824 */ /* 0x002fe200078e0216 */
[----:B------:R-:W-:-:S02]  /*69e0*/  ISETP.LT.OR P3, PT, R12, 0x32, P3 ;  /* 0x000000320c00780c */ /* 0x000fc40001f61670 */
[C---:B------:R-:W-:Y:S02]  /*69f0*/  ISETP.LT.OR P1, PT, R12.reuse, 0x39, P1 ;  /* 0x000000390c00780c */ /* 0x040fe40000f21670 */
[----:B------:R-:W-:Y:S02]  /*6a00*/  ISETP.LT.OR P2, PT, R12, 0x3a, P2 ;  /* 0x0000003a0c00780c */ /* 0x000fe40001741670 */
[----:B------:R-:W-:Y:S02]  /*6a10*/  IADD3 R12, R23, R22, RZ ;  /* 0x00000016170c7210 */ /* 0x000fe40007ffe0ff */
[----:B------:R-:W-:Y:S02]  /*6a20*/  FSEL R177, R177, -INF , !P3 ;  /* 0xff800000b1b17808 */ /* 0x000fe40005800000 */
[----:B------:R-:W-:Y:S02]  /*6a30*/  FSEL R180, R180, -INF , !P1 ;  /* 0xff800000b4b47808 */ /* 0x000fe40004800000 */
[----:B------:R-:W-:Y:S01]  /*6a40*/  FSEL R181, R181, -INF , !P2 ;  /* 0xff800000b5b57808 */ /* 0x000fe20005000000 */
[----:B------:R-:W-:Y:S06]  /*6a50*/  @!P5 BRA `(.L_x_1727) ;  /* 0x000000000060d947 */ /* 0x000fec0003800000 */
[----:B------:R-:W-:Y:S01]  /*6a60*/  IMAD.U32 R11, RZ, RZ, UR11 ;  /* 0x0000000bff0b7e24 */ /* 0x000fe2000f8e00ff */
[----:B------:R-:W-:Y:S03]  /*6a70*/  BSSY B0, `(.L_x_1728) ;  /* 0x0000012000007945 */ /* 0x000fe60003800000 */
        /* <DEDUP_REMOVED lines=12> */
.L_x_1729:
[----:B------:R-:W-:-:S04]  /*6b40*/  MOV R184, UR30 ;  /* 0x0000001e00b87c02 */ /* 0x000fc80008000f00 */
[----:B------:R-:W-:-:S13]  /*6b50*/  ISETP.NE.AND P1, PT, R184, 0x1, PT ;  /* 0x00000001b800780c */ /* 0x000fda0003f25270 */
[----:B------:R-:W1:Y:S02]  /*6b60*/  @P1 LDC.64 R22, c[0x0][0x9e8] ;  /* 0x00027a00ff161b82 */ /* 0x000e640000000a00 */
[----:B-1----:R-:W-:-:S05]  /*6b70*/  @P1 IMAD.HI.U32 R22, R11, R22, RZ ;  /* 0x000000160b161227 */ /* 0x002fca00078e00ff */
[----:B------:R-:W-:-:S07]  /*6b80*/  @P1 SHF.R.U32.HI R11, RZ, R23, R22 ;  /* 0x00000017ff0b1219 */ /* 0x000fce0000011616 */
.L_x_1730:
[----:B------:R-:W-:Y:S05]  /*6b90*/  BSYNC B0 ;  /* 0x0000000000007941 */ /* 0x000fea0003800000 */
.L_x_1728:
[----:B------:R-:W-:-:S04]  /*6ba0*/  IMAD R11, R11, R184, -UR15 ;  /* 0x8000000f0b0b7e24 */ /* 0x000fc8000f8e02b8 */
[----:B------:R-:W-:-:S05]  /*6bb0*/  IMAD.IADD R11, R11, 0x1, -R0 ;  /* 0x000000010b0b7824 */ /* 0x000fca00078e0a00 */
[----:B------:R-:W-:Y:S02]  /*6bc0*/  VIADDMNMX R12, R11, R184, R12, PT ;  /* 0x000000b80b0c7246 */ /* 0x000fe4000380010c */
[----:B------:R-:W-:-:S07]  /*6bd0*/  VIMNMX R20, R20, R11, !PT ;  /* 0x0000000b14147248 */ /* 0x000fce0007fe0100 */
.L_x_1727:
[----:B------:R-:W-:Y:S01]  /*6be0*/  FMNMX.FTZ R22, R152, R15, !PT ;  /* 0x0000000f98167209 */ /* 0x000fe20007810000 */
[----:B------:R-:W-:Y:S01]  /*6bf0*/  UMOV UR10, UR26 ;  /* 0x0000001a000a7c82 */ /* 0x000fe20008000000 */
[----:B------:R-:W-:Y:S02]  /*6c00*/  ISETP.GT.AND P1, PT, R20, 0x1, P0 ;  /* 0x000000011400780c */ /* 0x000fe40000724270 */
[----:B------:R-:W-:Y:S02]  /*6c10*/  FMNMX.FTZ R11, R153, R22, !PT ;  /* 0x00000016990b7209 */ /* 0x000fe40007810000 */
[----:B------:R-:W-:Y:S02]  /*6c20*/  ISETP.LT.OR P1, PT, R12, 0x2, P1 ;  /* 0x000000020c00780c */ /* 0x000fe40000f21670 */
[----:B------:R-:W-:Y:S02]  /*6c30*/  FMNMX.FTZ R22, R156, R11, !PT ;  /* 0x0000000b9c167209 */ /* 0x000fe40007810000 */
[----:B------:R-:W-:-:S02]  /*6c40*/  FSEL R155, R155, -INF , !P1 ;  /* 0xff8000009b9b7808 */ /* 0x000fc40004800000 */
[----:B------:R-:W-:Y:S02]  /*6c50*/  FMNMX.FTZ R11, R157, R22, !PT ;  /* 0x000000169d0b7209 */ /* 0x000fe40007810000 */
[----:B------:R-:W-:Y:S02]  /*6c60*/  ISETP.GT.AND P1, PT, R20, RZ, P0 ;  /* 0x000000ff1400720c */ /* 0x000fe40000724270 */
[----:B------:R-:W-:Y:S02]  /*6c70*/  FMNMX.FTZ R22, R160, R11, !PT ;  /* 0x0000000ba0167209 */ /* 0x000fe40007810000 */
[----:B------:R-:W-:Y:S02]  /*6c80*/  ISETP.GT.AND P3, PT, R20, 0x9, P0 ;  /* 0x000000091400780c */ /* 0x000fe40000764270 */
[----:B------:R-:W-:Y:S02]  /*6c90*/  FMNMX.FTZ R11, R161, R22, !PT ;  /* 0x00000016a10b7209 */ /* 0x000fe40007810000 */
[----:B------:R-:W-:-:S02]  /*6ca0*/  ISETP.LT.OR P1, PT, R12, 0x1, P1 ;  /* 0x000000010c00780c */ /* 0x000fc40000f21670 */
[----:B------:R-:W-:Y:S02]  /*6cb0*/  FMNMX.FTZ R22, R164, R11, !PT ;  /* 0x0000000ba4167209 */ /* 0x000fe40007810000 */
[----:B------:R-:W-:Y:S02]  /*6cc0*/  ISETP.GT.AND P2, PT, R20, 0x8, P0 ;  /* 0x000000081400780c */ /* 0x000fe40000744270 */
[----:B------:R-:W-:Y:S02]  /*6cd0*/  FMNMX.FTZ R11, R165, R22, !PT ;  /* 0x00000016a50b7209 */ /* 0x000fe40007810000 */
[----:B------:R-:W-:Y:S02]  /*6ce0*/  ISETP.LT.OR P3, PT, R12, 0xa, P3 ;  /* 0x0000000a0c00780c */ /* 0x000fe40001f61670 */
[----:B------:R-:W-:Y:S02]  /*6cf0*/  FMNMX.FTZ R22, R168, R11, !PT ;  /* 0x0000000ba8167209 */ /* 0x000fe40007810000 */
[----:B------:R-:W-:-:S02]  /*6d00*/  ISETP.LT.OR P2, PT, R12, 0x9, P2 ;  /* 0x000000090c00780c */ /* 0x000fc40001741670 */
[----:B------:R-:W-:Y:S02]  /*6d10*/  FMNMX.FTZ R11, R169, R22, !PT ;  /* 0x00000016a90b7209 */ /* 0x000fe40007810000 */
[----:B------:R-:W-:Y:S02]  /*6d20*/  FSEL R159, R159, -INF , !P3 ;  /* 0xff8000009f9f7808 */ /* 0x000fe40005800000 */
[----:B------:R-:W-:Y:S02]  /*6d30*/  FMNMX.FTZ R22, R172, R11, !PT ;  /* 0x0000000bac167209 */ /* 0x000fe40007810000 */
[----:B------:R-:W-:Y:S02]  /*6d40*/  ISETP.GT.AND P3, PT, R20, 0x11, P0 ;  /* 0x000000111400780c */ /* 0x000fe40000764270 */
[----:B------:R-:W-:Y:S02]  /*6d50*/  FMNMX.FTZ R11, R173, R22, !PT ;  /* 0x00000016ad0b7209 */ /* 0x000fe40007810000 */
[----:B------:R-:W-:-:S02]  /*6d60*/  FSEL R158, R158, -INF , !P2 ;  /* 0xff8000009e9e7808 */ /* 0x000fc40005000000 */
        /* <DEDUP_REMOVED lines=8> */
[----:B------:R-:W-:Y:S01]  /*6df0*/  ISETP.GT.AND P3, PT, R20, 0x20, P0 ;  /* 0x000000201400780c */ /* 0x000fe20000764270 */
[----:B------:R-:W1:Y:S01]  /*6e00*/  SHFL.BFLY PT, R11, R22, 0x2, 0x1f ;  /* 0x0c401f00160b7f89 */ /* 0x000e6200000e0000 */
[----:B------:R-:W-:Y:S02]  /*6e10*/  FSEL R162, R162, -INF , !P2 ;  /* 0xff800000a2a27808 */ /* 0x000fe40005000000 */
[----:B------:R-:W-:Y:S02]  /*6e20*/  ISETP.LT.OR P3, PT, R12, 0x21, P3 ;  /* 0x000000210c00780c */ /* 0x000fe40001f61670 */
[----:B------:R-:W-:-:S02]  /*6e30*/  ISETP.GT.AND P2, PT, R20, 0x19, P0 ;  /* 0x000000191400780c */ /* 0x000fc40000744270 */
[----:B------:R-:W-:Y:S02]  /*6e40*/  FSEL R170, R170, -INF , !P3 ;  /* 0xff800000aaaa7808 */ /* 0x000fe40005800000 */
[----:B------:R-:W-:-:S04]  /*6e50*/  ISETP.LT.OR P2, PT, R12, 0x1a, P2 ;  /* 0x0000001a0c00780c */ /* 0x000fc80001741670 */
[----:B------:R-:W-:Y:S02]  /*6e60*/  FSEL R167, R167, -INF , !P2 ;  /* 0xff800000a7a77808 */ /* 0x000fe40005000000 */
[----:B------:R-:W-:-:S04]  /*6e70*/  ISETP.GT.AND P2, PT, R20, 0x28, P0 ;  /* 0x000000281400780c */ /* 0x000fc80000744270 */
[----:B------:R-:W-:-:S04]  /*6e80*/  ISETP.LT.OR P2, PT, R12, 0x29, P2 ;  /* 0x000000290c00780c */ /* 0x000fc80001741670 */
[----:B------:R-:W-:Y:S02]  /*6e90*/  FSEL R174, R174, -INF , !P2 ;  /* 0xff800000aeae7808 */ /* 0x000fe40005000000 */
[----:B-1----:R-:W-:Y:S02]  /*6ea0*/  FMNMX.FTZ R21, R22, R11, !PT ;  /* 0x0000000b16157209 */ /* 0x002fe40007810000 */
[----:B------:R-:W-:-:S03]  /*6eb0*/  ISETP.GT.AND P2, PT, R20, 0x30, P0 ;  /* 0x000000301400780c */ /* 0x000fc60000744270 */
[----:B------:R-:W1:Y:S01]  /*6ec0*/  SHFL.BFLY PT, R184, R21, 0x1, 0x1f ;  /* 0x0c201f0015b87f89 */ /* 0x000e6200000e0000 */
[----:B------:R-:W-:-:S04]  /*6ed0*/  ISETP.LT.OR P2, PT, R12, 0x31, P2 ;  /* 0x000000310c00780c */ /* 0x000fc80001741670 */
[----:B------:R-:W-:Y:S02]  /*6ee0*/  FSEL R178, R178, -INF , !P2 ;  /* 0xff800000b2b27808 */ /* 0x000fe40005000000 */
[----:B------:R-:W-:-:S04]  /*6ef0*/  ISETP.GT.AND P2, PT, R20, 0x38, P0 ;  /* 0x000000381400780c */ /* 0x000fc80000744270 */
[----:B------:R-:W-:-:S04]  /*6f00*/  ISETP.LT.OR P2, PT, R12, 0x39, P2 ;  /* 0x000000390c00780c */ /* 0x000fc80001741670 */
[----:B------:R-:W-:Y:S02]  /*6f10*/  FSEL R182, R182, -INF , !P2 ;  /* 0xff800000b6b67808 */ /* 0x000fe40005000000 */
[----:B-1----:R-:W-:Y:S02]  /*6f20*/  FMNMX.FTZ R11, R21, R184, !PT ;  /* 0x000000b8150b7209 */ /* 0x002fe40007810000 */
[----:B------:R-:W-:Y:S02]  /*6f30*/  FSEL R21, R154, -INF , !P1 ;  /* 0xff8000009a157808 */ /* 0x000fe40004800000 */
[----:B------:R-:W-:Y:S01]  /*6f40*/  ISETP.GT.AND P1, PT, R20, 0x18, P0 ;  /* 0x000000181400780c */ /* 0x000fe20000724270 */
[----:B------:R-:W-:Y:S01]  /*6f50*/  FMUL.FTZ R154, R11, UR10 ;  /* 0x0000000a0b9a7c20 */ /* 0x000fe20008410000 */
[----:B------:R-:W-:Y:S02]  /*6f60*/  FMNMX.FTZ R22, R21, R14, !PT ;  /* 0x0000000e15167209 */ /* 0x000fe40007810000 */
[----:B------:R-:W-:-:S02]  /*6f70*/  ISETP.LT.OR P1, PT, R12, 0x19, P1 ;  /* 0x000000190c00780c */ /* 0x000fc40000f21670 */
[----:B------:R-:W-:Y:S02]  /*6f80*/  FMNMX.FTZ R23, R155, R22, !PT ;  /* 0x000000169b177209 */ /* 0x000fe40007810000 */
[----:B------:R-:W-:Y:S02]  /*6f90*/  FSETP.NEU.FTZ.AND P3, PT, R11, -INF , PT ;  /* 0xff8000000b00780b */ /* 0x000fe40003f7d000 */
[----:B------:R-:W-:Y:S02]  /*6fa0*/  FMNMX.FTZ R22, R158, R23, !PT ;  /* 0x000000179e167209 */ /* 0x000fe40007810000 */
[----:B------:R-:W-:Y:S02]  /*6fb0*/  FSEL R166, R166, -INF , !P1 ;  /* 0xff800000a6a67808 */ /* 0x000fe40004800000 */
[----:B------:R-:W-:Y:S02]  /*6fc0*/  FMNMX.FTZ R23, R159, R22, !PT ;  /* 0x000000169f177209 */ /* 0x000fe40007810000 */
[----:B------:R-:W-:-:S02]  /*6fd0*/  ISETP.GT.AND P1, PT, R20, 0x21, P0 ;  /* 0x000000211400780c */ /* 0x000fc40000724270 */
[----:B------:R-:W-:Y:S02]  /*6fe0*/  FMNMX.FTZ R22, R162, R23, !PT ;  /* 0x00000017a2167209 */ /* 0x000fe40007810000 */
[----:B------:R-:W-:Y:S02]  /*6ff0*/  ISETP.LT.OR P1, PT, R12, 0x22, P1 ;  /* 0x000000220c00780c */ /* 0x000fe40000f21670 */
[----:B------:R-:W-:Y:S02]  /*7000*/  FMNMX.FTZ R23, R163, R22, !PT ;  /* 0x00000016a3177209 */ /* 0x000fe40007810000 */
[----:B------:R-:W-:Y:S02]  /*7010*/  FSEL R22, R154, RZ, P3 ;  /* 0x000000ff9a167208 */ /* 0x000fe40001800000 */
[----:B------:R-:W-:Y:S02]  /*7020*/  FMNMX.FTZ R154, R166, R23, !PT ;  /* 0x00000017a69a7209 */ /* 0x000fe40007810000 */
[----:B------:R-:W-:Y:S01]  /*7030*/  FSEL R171, R171, -INF , !P1 ;  /* 0xff800000abab7808 */ /* 0x000fe20004800000 */
[--C-:B------:R-:W-:Y:S01]  /*7040*/  FFMA.FTZ R184, R160, UR10, -R22.reuse ;  /* 0x0000000aa0b87c23 */ /* 0x100fe20008010816 */
[----:B------:R-:W-:Y:S01]  /*7050*/  FMNMX.FTZ R23, R167, R154, !PT ;  /* 0x0000009aa7177209 */ /* 0x000fe20007810000 */
[--C-:B------:R-:W-:Y:S01]  /*7060*/  FFMA.FTZ R160, R168, UR10, -R22.reuse ;  /* 0x0000000aa8a07c23 */ /* 0x100fe20008010816 */
[----:B------:R-:W-:Y:S01]  /*7070*/  ISETP.GT.AND P1, PT, R20, 0x29, P0 ;  /* 0x000000291400780c */ /* 0x000fe20000724270 */
[--C-:B------:R-:W-:Y:S01]  /*7080*/  FFMA.FTZ R152, R152, UR10, -R22.reuse ;  /* 0x0000000a98987c23 */ /* 0x100fe20008010816 */
[----:B------:R-:W-:Y:S01]  /*7090*/  FMNMX.FTZ R154, R170, R23, !PT ;  /* 0x00000017aa9a7209 */ /* 0x000fe20007810000 */
[--C-:B------:R-:W-:Y:S01]  /*70a0*/  FFMA.FTZ R23, R153, UR10, -R22.reuse ;  /* 0x0000000a99177c23 */ /* 0x100fe20008010816 */
[----:B------:R-:W-:Y:S01]  /*70b0*/  ISETP.LT.OR P1, PT, R12, 0x2a, P1 ;  /* 0x0000002a0c00780c */ /* 0x000fe20000f21670 */
[--C-:B------:R-:W-:Y:S01]  /*70c0*/  FFMA.FTZ R156, R156, UR10, -R22.reuse ;  /* 0x0000000a9c9c7c23 */ /* 0x100fe20008010816 */
[----:B------:R-:W-:Y:S01]  /*70d0*/  FMNMX.FTZ R153, R171, R154, !PT ;  /* 0x0000009aab997209 */ /* 0x000fe20007810000 */
[----:B------:R-:W-:Y:S01]  /*70e0*/  MUFU.EX2 R152, R152 ;  /* 0x0000009800987308 */ /* 0x000fe20000000800 */
[----:B------:R-:W-:Y:S01]  /*70f0*/  FSEL R175, R175, -INF , !P1 ;  /* 0xff800000afaf7808 */ /* 0x000fe20004800000 */
[----:B------:R-:W-:Y:S01]  /*7100*/  FFMA.FTZ R181, R181, UR10, -R22 ;  /* 0x0000000ab5b57c23 */ /* 0x000fe20008010816 */
[----:B------:R-:W-:-:S02]  /*7110*/  ISETP.GT.AND P1, PT, R20, 0x31, P0 ;  /* 0x000000311400780c */ /* 0x000fc40000724270 */
[----:B------:R-:W-:Y:S02]  /*7120*/  FMNMX.FTZ R154, R174, R153, !PT ;  /* 0x00000099ae9a7209 */ /* 0x000fe40007810000 */
[----:B------:R-:W-:Y:S01]  /*7130*/  ISETP.LT.OR P1, PT, R12, 0x32, P1 ;  /* 0x000000320c00780c */ /* 0x000fe20000f21670 */
[----:B------:R-:W-:Y:S01]  /*7140*/  MUFU.EX2 R23, R23 ;  /* 0x0000001700177308 */ /* 0x000fe20000000800 */
[----:B------:R-:W-:Y:S02]  /*7150*/  FMNMX.FTZ R153, R175, R154, !PT ;  /* 0x0000009aaf997209 */ /* 0x000fe40007810000 */
[----:B------:R-:W-:Y:S02]  /*7160*/  ISETP.GT.AND P0, PT, R20, 0x39, P0 ;  /* 0x000000391400780c */ /* 0x000fe40000704270 */
[----:B------:R-:W-:Y:S02]  /*7170*/  FSEL R179, R179, -INF , !P1 ;  /* 0xff800000b3b37808 */ /* 0x000fe40004800000 */
[----:B------:R-:W-:Y:S01]  /*7180*/  FMNMX.FTZ R20, R178, R153, !PT ;  /* 0x00000099b2147209 */ /* 0x000fe20007810000 */
[--C-:B------:R-:W-:Y:S01]  /*7190*/  FFMA.FTZ R153, R157, UR10, -R22.reuse ;  /* 0x0000000a9d997c23 */ /* 0x100fe20008010816 */
[----:B------:R-:W-:Y:S01]  /*71a0*/  ISETP.LT.OR P0, PT, R12, 0x3a, P0 ;  /* 0x0000003a0c00780c */ /* 0x000fe20000701670 */
[----:B------:R-:W-:Y:S01]  /*71b0*/  MUFU.EX2 R154, R156 ;  /* 0x0000009c009a7308 */ /* 0x000fe20000000800 */
[----:B------:R-:W-:Y:S01]  /*71c0*/  FMNMX.FTZ R157, R179, R20, !PT ;  /* 0x00000014b39d7209 */ /* 0x000fe20007810000 */
[--C-:B------:R-:W-:Y:S01]  /*71d0*/  FFMA.FTZ R20, R164, UR10, -R22.reuse ;  /* 0x0000000aa4147c23 */ /* 0x100fe20008010816 */
[----:B------:R-:W-:Y:S01]  /*71e0*/  FSEL R183, R183, -INF , !P0 ;  /* 0xff800000b7b77808 */ /* 0x000fe20004000000 */
[--C-:B------:R-:W-:Y:S01]  /*71f0*/  FFMA.FTZ R164, R172, UR10, -R22.reuse ;  /* 0x0000000aaca47c23 */ /* 0x100fe20008010816 */
[----:B------:R-:W-:Y:S01]  /*7200*/  FMNMX.FTZ R12, R182, R157, !PT ;  /* 0x0000009db60c7209 */ /* 0x000fe20007810000 */
[--C-:B------:R-:W-:Y:S01]  /*7210*/  FFMA.FTZ R157, R161, UR10, -R22.reuse ;  /* 0x0000000aa19d7c23 */ /* 0x100fe20008010816 */
[----:B------:R-:W-:Y:S01]  /*7220*/  FSEL R168, R11, RZ, P3 ;  /* 0x000000ff0ba87208 */ /* 0x000fe20001800000 */
[----:B------:R-:W-:Y:S01]  /*7230*/  MUFU.EX2 R153, R153 ;  /* 0x0000009900997308 */ /* 0x000fe20000000800 */
[----:B------:R-:W-:Y:S01]  /*7240*/  FMNMX.FTZ R12, R183, R12, !PT ;  /* 0x0000000cb70c7209 */ /* 0x000fe20007810000 */
[--C-:B------:R-:W-:Y:S01]  /*7250*/  FFMA.FTZ R161, R165, UR10, -R22.reuse ;  /* 0x0000000aa5a17c23 */ /* 0x100fe20008010816 */
[--C-:B------:R-:W-:Y:S01]  /*7260*/  FFMA.FTZ R165, R169, UR10, -R22.reuse ;  /* 0x0000000aa9a57c23 */ /* 0x100fe20008010816 */
[----:B------:R-:W-:Y:S01]  /*7270*/  FADD.FTZ R168, -R168, R15 ;  /* 0x0000000fa8a87221 */ /* 0x000fe20000010100 */
[--C-:B------:R-:W-:Y:S01]  /*7280*/  FFMA.FTZ R169, R173, UR10, -R22.reuse ;  /* 0x0000000aada97c23 */ /* 0x100fe20008010816 */
[----:B------:R-:W1:Y:S01]  /*7290*/  SHFL.BFLY PT, R185, R12, 0x2, 0x1f ;  /* 0x0c401f000cb97f89 */ /* 0x000e6200000e0000 */
[--C-:B------:R-:W-:Y:S01]  /*72a0*/  FFMA.FTZ R173, R177, UR10, -R22.reuse ;  /* 0x0000000ab1ad7c23 */ /* 0x100fe20008010816 */
[----:B------:R-:W-:Y:S01]  /*72b0*/  FMUL.FTZ R15, R168, UR10 ;  /* 0x0000000aa80f7c20 */ /* 0x000fe20008410000 */
[----:B------:R-:W-:Y:S01]  /*72c0*/  MUFU.EX2 R156, R184 ;  /* 0x000000b8009c7308 */ /* 0x000fe20000000800 */
[--C-:B------:R-:W-:Y:S01]  /*72d0*/  FFMA.FTZ R168, R176, UR10, -R22.reuse ;  /* 0x0000000ab0a87c23 */ /* 0x100fe20008010816 */
[----:B------:R-:W-:Y:S01]  /*72e0*/  FFMA.FTZ R172, R180, UR10, -R22 ;  /* 0x0000000ab4ac7c23 */ /* 0x000fe20008010816 */
[----:B------:R-:W-:-:S05]  /*72f0*/  ISETP.NE.AND P0, PT, R10, RZ, PT ;  /* 0x000000ff0a00720c */ /* 0x000fca0003f05270 */
[----:B------:R-:W2:Y:S08]  /*7300*/  MUFU.EX2 R15, R15 ;  /* 0x0000000f000f7308 */ /* 0x000eb00000000800 */
[----:B------:R-:W3:Y:S01]  /*7310*/  MUFU.EX2 R157, R157 ;  /* 0x0000009d009d7308 */ /* 0x000ee20000000800 */
[----:B-1----:R-:W-:-:S07]  /*7320*/  FMNMX.FTZ R185, R12, R185, !PT ;  /* 0x000000b90cb97209 */ /* 0x002fce0007810000 */
[----:B------:R-:W1:Y:S01]  /*7330*/  MUFU.EX2 R20, R20 ;  /* 0x0000001400147308 */ /* 0x000e620000000800 */
[----:B--2---:R-:W-:Y:S01]  /*7340*/  FFMA.FTZ R22, R15, R3, R152 ;  /* 0x000000030f167223 */ /* 0x004fe20000010098 */
[----:B------:R-:W2:Y:S01]  /*7350*/  SHFL.BFLY PT, R12, R185, 0x1, 0x1f ;  /* 0x0c201f00b90c7f89 */ /* 0x000ea200000e0000 */
[C---:B------:R-:W-:Y:S01]  /*7360*/  F2FP.BF16.F32.PACK_AB R152, R23.reuse, R152 ;  /* 0x000000981798723e */ /* 0x040fe200000010ff */
[-C--:B------:R-:W-:Y:S01]  /*7370*/  FMUL.FTZ R24, R24, R15.reuse ;  /* 0x0000000f18187220 */ /* 0x080fe20000410000 */
[----:B------:R-:W-:Y:S01]  /*7380*/  FADD.FTZ R177, R23, R22 ;  /* 0x0000001617b17221 */ /* 0x000fe20000010000 */
[-C--:B------:R-:W-:Y:S01]  /*7390*/  FMUL.FTZ R25, R25, R15.reuse ;  /* 0x0000000f19197220 */ /* 0x080fe20000410000 */
[-C--:B------:R-:W-:Y:S01]  /*73a0*/  FMUL.FTZ R28, R28, R15.reuse ;  /* 0x0000000f1c1c7220 */ /* 0x080fe20000410000 */
[----:B------:R-:W4:Y:S01]  /*73b0*/  MUFU.EX2 R161, R161 ;  /* 0x000000a100a17308 */ /* 0x000f220000000800 */
[----:B------:R-:W-:Y:S01]  /*73c0*/  FADD.FTZ R22, R154, R177 ;  /* 0x000000b19a167221 */ /* 0x000fe20000010000 */
[----:B------:R-:W-:Y:S01]  /*73d0*/  F2FP.BF16.F32.PACK_AB R154, R153, R154 ;  /* 0x0000009a999a723e */ /* 0x000fe200000010ff */
[-C--:B------:R-:W-:Y:S01]  /*73e0*/  FMUL.FTZ R29, R29, R15.reuse ;  /* 0x0000000f1d1d7220 */ /* 0x080fe20000410000 */
[----:B------:R-:W-:Y:S01]  /*73f0*/  FMUL.FTZ R32, R32, R15 ;  /* 0x0000000f20207220 */ /* 0x000fe20000410000 */
[----:B------:R-:W-:Y:S01]  /*7400*/  FADD.FTZ R177, R153, R22 ;  /* 0x0000001699b17221 */ /* 0x000fe20000010000 */
[----:B------:R-:W-:-:S02]  /*7410*/  IMAD.U32 R22, RZ, RZ, UR6 ;  /* 0x00000006ff167e24 */ /* 0x000fc4000f8e00ff */
[-C--:B------:R-:W-:Y:S01]  /*7420*/  FMUL.FTZ R33, R33, R15.reuse ;  /* 0x0000000f21217220 */ /* 0x080fe20000410000 */
[----:B------:R-:W5:Y:S01]  /*7430*/  MUFU.EX2 R160, R160 ;  /* 0x000000a000a07308 */ /* 0x000f620000000800 */
[----:B------:R-:W-:Y:S01]  /*7440*/  FADD.FTZ R180, R156, R177 ;  /* 0x000000b19cb47221 */ /* 0x000fe20000010000 */
[----:B------:R-:W-:Y:S01]  /*7450*/  @!P0 IMAD R22, R22, 0x40, R9 ;  /* 0x0000004016168824 */ /* 0x000fe200078e0209 */
[----:B---3--:R-:W-:Y:S01]  /*7460*/  F2FP.BF16.F32.PACK_AB R156, R157, R156 ;  /* 0x0000009c9d9c723e */ /* 0x008fe200000010ff */
[-C--:B------:R-:W-:Y:S01]  /*7470*/  FMUL.FTZ R36, R36, R15.reuse ;  /* 0x0000000f24247220 */ /* 0x080fe20000410000 */
[-C--:B------:R-:W-:Y:S01]  /*7480*/  FMUL.FTZ R37, R37, R15.reuse ;  /* 0x0000000f25257220 */ /* 0x080fe20000410000 */
[-C--:B------:R-:W-:Y:S01]  /*7490*/  FMUL.FTZ R40, R40, R15.reuse ;  /* 0x0000000f28287220 */ /* 0x080fe20000410000 */
[-C--:B------:R-:W-:Y:S01]  /*74a0*/  FMUL.FTZ R41, R41, R15.reuse ;  /* 0x0000000f29297220 */ /* 0x080fe20000410000 */
[----:B------:R-:W3:Y:S01]  /*74b0*/  MUFU.EX2 R165, R165 ;  /* 0x000000a500a57308 */ /* 0x000ee20000000800 */
[-C--:B------:R-:W-:Y:S01]  /*74c0*/  FMUL.FTZ R44, R44, R15.reuse ;  /* 0x0000000f2c2c7220 */ /* 0x080fe20000410000 */
[----:B--2---:R-:W-:Y:S01]  /*74d0*/  FMNMX.FTZ R12, R185, R12, !PT ;  /* 0x0000000cb90c7209 */ /* 0x004fe20007810000 */
[----:B------:R-:W-:Y:S01]  /*74e0*/  FADD.FTZ R185, R157, R180 ;  /* 0x000000b49db97221 */ /* 0x000fe20000010000 */
[-C--:B------:R-:W-:Y:S01]  /*74f0*/  FMUL.FTZ R45, R45, R15.reuse ;  /* 0x0000000f2d2d7220 */ /* 0x080fe20000410000 */
[-C--:B------:R-:W-:Y:S01]  /*7500*/  FMUL.FTZ R48, R48, R15.reuse ;  /* 0x0000000f30307220 */ /* 0x080fe20000410000 */
[C---:B------:R-:W-:Y:S01]  /*7510*/  FSETP.NEU.FTZ.AND P1, PT, R12.reuse, -INF , PT ;  /* 0xff8000000c00780b */ /* 0x040fe20003f3d000 */
[----:B------:R-:W-:Y:S01]  /*7520*/  FMUL.FTZ R3, R12, UR10 ;  /* 0x0000000a0c037c20 */ /* 0x000fe20008410000 */
[----:B------:R-:W2:Y:S01]  /*7530*/  MUFU.EX2 R164, R164 ;  /* 0x000000a400a47308 */ /* 0x000ea20000000800 */
[-C--:B------:R-:W-:Y:S01]  /*7540*/  FMUL.FTZ R49, R49, R15.reuse ;  /* 0x0000000f31317220 */ /* 0x080fe20000410000 */
[-C--:B------:R-:W-:Y:S01]  /*7550*/  FMUL.FTZ R52, R52, R15.reuse ;  /* 0x0000000f34347220 */ /* 0x080fe20000410000 */
[-C--:B------:R-:W-:Y:S01]  /*7560*/  FMUL.FTZ R53, R53, R15.reuse ;  /* 0x0000000f35357220 */ /* 0x080fe20000410000 */
[----:B------:R-:W-:Y:S01]  /*7570*/  FSEL R176, R3, RZ, P1 ;  /* 0x000000ff03b07208 */ /* 0x000fe20000800000 */
[-C--:B------:R-:W-:Y:S01]  /*7580*/  FMUL.FTZ R56, R56, R15.reuse ;  /* 0x0000000f38387220 */ /* 0x080fe20000410000 */
[----:B------:R-:W-:Y:S01]  /*7590*/  FSEL R3, R12, RZ, P1 ;  /* 0x000000ff0c037208 */ /* 0x000fe20000800000 */
[-C--:B------:R-:W-:Y:S01]  /*75a0*/  FMUL.FTZ R57, R57, R15.reuse ;  /* 0x0000000f39397220 */ /* 0x080fe20000410000 */
[----:B------:R-:W0:Y:S01]  /*75b0*/  MUFU.EX2 R169, R169 ;  /* 0x000000a900a97308 */ /* 0x000e220000000800 */
[--C-:B------:R-:W-:Y:S01]  /*75c0*/  FFMA.FTZ R177, R155, UR10, -R176.reuse ;  /* 0x0000000a9bb17c23 */ /* 0x100fe200080108b0 */
[----:B------:R-:W-:Y:S01]  /*75d0*/  @!P0 LEA R155, R22, UR40, 0x2 ;  /* 0x00000028169b8c11 */ /* 0x000fe2000f8e10ff */
[----:B-1----:R-:W-:Y:S01]  /*75e0*/  FADD.FTZ R22, R20, R185 ;  /* 0x000000b914167221 */ /* 0x002fe20000010000 */
[--C-:B------:R-:W-:Y:S01]  /*75f0*/  FFMA.FTZ R180, R159, UR10, -R176.reuse ;  /* 0x0000000a9fb47c23 */ /* 0x100fe200080108b0 */
[----:B------:R-:W-:Y:S01]  /*7600*/  FFMA.FTZ R184, R162, UR10, -R176 ;  /* 0x0000000aa2b87c23 */ /* 0x000fe200080108b0 */
[----:B------:R-:W-:Y:S01]  /*7610*/  FADD.FTZ R3, -R3, R14 ;  /* 0x0000000e03037221 */ /* 0x000fe20000010100 */
[----:B----4-:R-:W-:Y:S01]  /*7620*/  FADD.FTZ R159, R161, R22 ;  /* 0x00000016a19f7221 */ /* 0x010fe20000010000 */
[----:B------:R-:W-:Y:S01]  /*7630*/  MUFU.EX2 R168, R168 ;  /* 0x000000a800a87308 */ /* 0x000fe20000000800 */
[--C-:B------:R-:W-:Y:S01]  /*7640*/  FFMA.FTZ R21, R21, UR10, -R176.reuse ;  /* 0x0000000a15157c23 */ /* 0x100fe200080108b0 */
[----:B------:R-:W-:Y:S01]  /*7650*/  FMUL.FTZ R3, R3, UR10 ;  /* 0x0000000a03037c20 */ /* 0x000fe20008410000 */
[----:B-----5:R-:W-:Y:S01]  /*7660*/  FADD.FTZ R162, R160, R159 ;  /* 0x0000009fa0a27221 */ /* 0x020fe20000010000 */
        /* <DEDUP_REMOVED lines=10> */
[----:B---3--:R-:W-:Y:S01]  /*7710*/  F2FP.BF16.F32.PACK_AB R160, R165, R160 ;  /* 0x000000a0a5a0723e */ /* 0x008fe200000010ff */
[--C-:B------:R-:W-:Y:S01]  /*7720*/  FFMA.FTZ R179, R179, UR10, -R176.reuse ;  /* 0x0000000ab3b37c23 */ /* 0x100fe200080108b0 */
[----:B------:R1:W-:Y:S01]  /*7730*/  MUFU.EX2 R14, R177 ;  /* 0x000000b1000e7308 */ /* 0x0003e20000000800 */
[--C-:B------:R-:W-:Y:S01]  /*7740*/  FFMA.FTZ R182, R182, UR10, -R176.reuse ;  /* 0x0000000ab6b67c23 */ /* 0x100fe200080108b0 */
[----:B------:R-:W-:Y:S01]  /*7750*/  FFMA.FTZ R176, R183, UR10, -R176 ;  /* 0x0000000ab7b07c23 */ /* 0x000fe200080108b0 */
[----:B------:R-:W-:Y:S01]  /*7760*/  @!P0 STS [R155+0x28800], R15 ;  /* 0x0288000f9b008388 */ /* 0x000fe20000000800 */
[-C--:B------:R-:W-:Y:S01]  /*7770*/  FMUL.FTZ R60, R60, R15.reuse ;  /* 0x0000000f3c3c7220 */ /* 0x080fe20000410000 */
[-C--:B------:R-:W-:Y:S01]  /*7780*/  FMUL.FTZ R61, R61, R15.reuse ;  /* 0x0000000f3d3d7220 */ /* 0x080fe20000410000 */
[-C--:B------:R-:W-:Y:S01]  /*7790*/  FMUL.FTZ R64, R64, R15.reuse ;  /* 0x0000000f40407220 */ /* 0x080fe20000410000 */
[-C--:B------:R-:W-:Y:S01]  /*77a0*/  FMUL.FTZ R65, R65, R15.reuse ;  /* 0x0000000f41417220 */ /* 0x080fe20000410000 */
[----:B------:R-:W-:Y:S01]  /*77b0*/  MUFU.EX2 R172, R172 ;  /* 0x000000ac00ac7308 */ /* 0x000fe20000000800 */
[----:B-1----:R-:W-:Y:S01]  /*77c0*/  FADD.FTZ R177, R165, R162 ;  /* 0x000000a2a5b17221 */ /* 0x002fe20000010000 */
[-C--:B------:R-:W-:Y:S01]  /*77d0*/  FMUL.FTZ R68, R68, R15.reuse ;  /* 0x0000000f44447220 */ /* 0x080fe20000410000 */
[-C--:B------:R-:W-:Y:S01]  /*77e0*/  FMUL.FTZ R69, R69, R15.reuse ;  /* 0x0000000f45457220 */ /* 0x080fe20000410000 */
[-C--:B------:R-:W-:Y:S01]  /*77f0*/  FMUL.FTZ R72, R72, R15.reuse ;  /* 0x0000000f48487220 */ /* 0x080fe20000410000 */
[----:B--2---:R-:W-:Y:S01]  /*7800*/  FADD.FTZ R162, R164, R177 ;  /* 0x000000b1a4a27221 */ /* 0x004fe20000010000 */
        /* <DEDUP_REMOVED lines=10> */
[----:B------:R0:W2:Y:S01]  /*78b0*/  MUFU.EX2 R22, R3 ;  /* 0x0000000300167308 */ /* 0x0000a20000000800 */
[-C--:B------:R-:W-:Y:S01]  /*78c0*/  FMUL.FTZ R92, R92, R15.reuse ;  /* 0x0000000f5c5c7220 */ /* 0x080fe20000410000 */
[-C--:B------:R-:W-:Y:S01]  /*78d0*/  FMUL.FTZ R93, R93, R15.reuse ;  /* 0x0000000f5d5d7220 */ /* 0x080fe20000410000 */
[-C--:B------:R-:W-:Y:S01]  /*78e0*/  FMUL.FTZ R96, R96, R15.reuse ;  /* 0x0000000f60607220 */ /* 0x080fe20000410000 */
[-C--:B------:R-:W-:Y:S01]  /*78f0*/  FMUL.FTZ R97, R97, R15.reuse ;  /* 0x0000000f61617220 */ /* 0x080fe20000410000 */
[-C--:B------:R-:W-:Y:S01]  /*7900*/  FMUL.FTZ R100, R100, R15.reuse ;  /* 0x0000000f64647220 */ /* 0x080fe20000410000 */
[-C--:B------:R-:W-:Y:S01]  /*7910*/  FMUL.FTZ R101, R101, R15.reuse ;  /* 0x0000000f65657220 */ /* 0x080fe20000410000 */
[----:B------:R-:W-:Y:S01]  /*7920*/  FMUL.FTZ R104, R104, R15 ;  /* 0x0000000f68687220 */ /* 0x000fe20000410000 */
[----:B------:R-:W3:Y:S01]  /*7930*/  MUFU.EX2 R181, R181 ;  /* 0x000000b500b57308 */ /* 0x000ee20000000800 */
[----:B0-----:R-:W-:Y:S01]  /*7940*/  FADD.FTZ R3, R169, R162 ;  /* 0x000000a2a9037221 */ /* 0x001fe20000010000 */
[----:B-1----:R-:W-:Y:S01]  /*7950*/  F2FP.BF16.F32.PACK_AB R153, R14, R21 ;  /* 0x000000150e99723e */ /* 0x002fe200000010ff */
[-C--:B------:R-:W-:Y:S01]  /*7960*/  FMUL.FTZ R105, R105, R15.reuse ;  /* 0x0000000f69697220 */ /* 0x080fe20000410000 */
[-C--:B------:R-:W-:Y:S01]  /*7970*/  FMUL.FTZ R108, R108, R15.reuse ;  /* 0x0000000f6c6c7220 */ /* 0x080fe20000410000 */
[----:B------:R-:W-:Y:S01]  /*7980*/  FADD.FTZ R162, R168, R3 ;  /* 0x00000003a8a27221 */ /* 0x000fe20000010000 */
[-C--:B------:R-:W-:Y:S01]  /*7990*/  FMUL.FTZ R109, R109, R15.reuse ;  /* 0x0000000f6d6d7220 */ /* 0x080fe20000410000 */
[-C--:B------:R-:W-:Y:S01]  /*79a0*/  FMUL.FTZ R112, R112, R15.reuse ;  /* 0x0000000f70707220 */ /* 0x080fe20000410000 */
[----:B------:R0:W1:Y:S01]  /*79b0*/  MUFU.EX2 R159, R158 ;  /* 0x0000009e009f7308 */ /* 0x0000620000000800 */
[----:B------:R-:W-:Y:S01]  /*79c0*/  FADD.FTZ R3, R173, R162 ;  /* 0x000000a2ad037221 */ /* 0x000fe20000010000 */
[----:B--2---:R-:W-:Y:S01]  /*79d0*/  FFMA.FTZ R23, R22, R4, R21 ;  /* 0x0000000416177223 */ /* 0x004fe20000010015 */
[----:B------:R-:W-:Y:S01]  /*79e0*/  F2FP.BF16.F32.PACK_AB R162, R169, R164 ;  /* 0x000000a4a9a2723e */ /* 0x000fe200000010ff */
[----:B------:R2:W-:Y:S01]  /*79f0*/  @!P0 STS [R155+0x28820], R22 ;  /* 0x028820169b008388 */ /* 0x0005e20000000800 */
[----:B------:R-:W-:Y:S01]  /*7a00*/  F2FP.BF16.F32.PACK_AB R164, R173, R168 ;  /* 0x000000a8ada4723e */ /* 0x000fe200000010ff */
[----:B------:R-:W-:Y:S01]  /*7a10*/  FADD.FTZ R4, R14, R23 ;  /* 0x000000170e047221 */ /* 0x000fe20000010000 */
[-C--:B------:R-:W-:Y:S01]  /*7a20*/  FMUL.FTZ R113, R113, R15.reuse ;  /* 0x0000000f71717220 */ /* 0x080fe20000410000 */
[----:B------:R-:W2:Y:S01]  /*7a30*/  MUFU.EX2 R180, R180 ;  /* 0x000000b400b47308 */ /* 0x000ea20000000800 */
[----:B0-----:R-:W-:Y:S01]  /*7a40*/  F2FP.BF16.F32.PACK_AB R158, R161, R20 ;  /* 0x00000014a19e723e */ /* 0x001fe200000010ff */
[----:B------:R-:W-:Y:S01]  /*7a50*/  FADD.FTZ R20, R172, R3 ;  /* 0x00000003ac147221 */ /* 0x000fe20000010000 */
[----:B---3--:R-:W-:Y:S01]  /*7a60*/  F2FP.BF16.F32.PACK_AB R166, R181, R172 ;  /* 0x000000acb5a6723e */ /* 0x008fe200000010ff */
[-C--:B------:R-:W-:Y:S01]  /*7a70*/  FMUL.FTZ R116, R116, R15.reuse ;  /* 0x0000000f74747220 */ /* 0x080fe20000410000 */
[-C--:B------:R-:W-:Y:S01]  /*7a80*/  FMUL.FTZ R117, R117, R15.reuse ;  /* 0x0000000f75757220 */ /* 0x080fe20000410000 */
[----:B------:R-:W-:Y:S01]  /*7a90*/  FADD.FTZ R3, R181, R20 ;  /* 0x00000014b5037221 */ /* 0x000fe20000010000 */
[-C--:B------:R-:W-:Y:S01]  /*7aa0*/  FMUL.FTZ R120, R120, R15.reuse ;  /* 0x0000000f78787220 */ /* 0x080fe20000410000 */
[----:B------:R-:W-:Y:S01]  /*7ab0*/  MUFU.EX2 R157, R184 ;  /* 0x000000b8009d7308 */ /* 0x000fe20000000800 */
[----:B-1----:R-:W-:Y:S01]  /*7ac0*/  FADD.FTZ R23, R159, R4 ;  /* 0x000000049f177221 */ /* 0x002fe20000010000 */
[-C--:B------:R-:W-:Y:S01]  /*7ad0*/  FMUL.FTZ R121, R121, R15.reuse ;  /* 0x0000000f79797220 */ /* 0x080fe20000410000 */
[-C--:B------:R-:W-:Y:S01]  /*7ae0*/  FMUL.FTZ R124, R124, R15.reuse ;  /* 0x0000000f7c7c7220 */ /* 0x080fe20000410000 */
[-C--:B------:R-:W-:Y:S01]  /*7af0*/  FMUL.FTZ R125, R125, R15.reuse ;  /* 0x0000000f7d7d7220 */ /* 0x080fe20000410000 */
[-C--:B------:R-:W-:Y:S01]  /*7b00*/  FMUL.FTZ R128, R128, R15.reuse ;  /* 0x0000000f80807220 */ /* 0x080fe20000410000 */
[-C--:B------:R-:W-:Y:S01]  /*7b10*/  FMUL.FTZ R129, R129, R15.reuse ;  /* 0x0000000f81817220 */ /* 0x080fe20000410000 */
[----:B------:R-:W-:Y:S01]  /*7b20*/  FMUL.FTZ R132, R132, R15 ;  /* 0x0000000f84847220 */ /* 0x000fe20000410000 */
[----:B------:R-:W-:Y:S01]  /*7b30*/  MUFU.EX2 R20, R163 ;  /* 0x000000a300147308 */ /* 0x000fe20000000800 */
[----:B--2---:R-:W-:Y:S01]  /*7b40*/  F2FP.BF16.F32.PACK_AB R155, R180, R159 ;  /* 0x0000009fb49b723e */ /* 0x004fe200000010ff */
        /* <DEDUP_REMOVED lines=10> */
[----:B------:R-:W-:Y:S01]  /*7bf0*/  FMUL.FTZ R149, R149, R15 ;  /* 0x0000000f95957220 */ /* 0x000fe20000410000 */
        /* <DEDUP_REMOVED lines=13> */
[----:B------:R3:W-:Y:S01]  /*7cd0*/  STSM.16.M88.4 [R6+0x26800], R152 ;  /* 0x0268009806007844 */ /* 0x0007e20000000200 */
[-C--:B------:R-:W-:Y:S01]  /*7ce0*/  FMUL.FTZ R47, R47, R22.reuse ;  /* 0x000000162f2f7220 */ /* 0x080fe20000410000 */
[-C--:B------:R-:W-:Y:S01]  /*7cf0*/  FMUL.FTZ R50, R50, R22.reuse ;  /* 0x0000001632327220 */ /* 0x080fe20000410000 */
[-C--:B------:R-:W-:Y:S01]  /*7d00*/  FMUL.FTZ R51, R51, R22.reuse ;  /* 0x0000001633337220 */ /* 0x080fe20000410000 */
[-C--:B------:R-:W-:Y:S01]  /*7d10*/  FMUL.FTZ R54, R54, R22.reuse ;  /* 0x0000001636367220 */ /* 0x080fe20000410000 */
[-C--:B------:R-:W-:Y:S01]  /*7d20*/  FMUL.FTZ R55, R55, R22.reuse ;  /* 0x0000001637377220 */ /* 0x080fe20000410000 */
[----:B------:R-:W4:Y:S01]  /*7d30*/  MUFU.EX2 R172, R171 ;  /* 0x000000ab00ac7308 */ /* 0x000f220000000800 */
[----:B-1----:R-:W-:Y:S01]  /*7d40*/  FADD.FTZ R170, R180, R23 ;  /* 0x00000017b4aa7221 */ /* 0x002fe20000010000 */
[----:B0-----:R-:W-:Y:S01]  /*7d50*/  F2FP.BF16.F32.PACK_AB R159, R168, R185 ;  /* 0x000000b9a89f723e */ /* 0x001fe200000010ff */
[-C--:B------:R-:W-:Y:S01]  /*7d60*/  FMUL.FTZ R58, R58, R22.reuse ;  /* 0x000000163a3a7220 */ /* 0x080fe20000410000 */
[-C--:B------:R-:W-:Y:S01]  /*7d70*/  FMUL.FTZ R59, R59, R22.reuse ;  /* 0x000000163b3b7220 */ /* 0x080fe20000410000 */
[----:B------:R-:W-:Y:S01]  /*7d80*/  FADD.FTZ R23, R157, R170 ;  /* 0x000000aa9d177221 */ /* 0x000fe20000010000 */
[----:B------:R-:W-:Y:S01]  /*7d90*/  F2FP.BF16.F32.PACK_AB R157, R20, R157 ;  /* 0x0000009d149d723e */ /* 0x000fe200000010ff */
[-C--:B------:R-:W-:Y:S01]  /*7da0*/  FMUL.FTZ R62, R62, R22.reuse ;  /* 0x000000163e3e7220 */ /* 0x080fe20000410000 */
[----:B------:R0:W1:Y:S01]  /*7db0*/  MUFU.EX2 R163, R174 ;  /* 0x000000ae00a37308 */ /* 0x0000620000000800 */
[----:B------:R-:W-:Y:S01]  /*7dc0*/  FADD.FTZ R170, R20, R23 ;  /* 0x0000001714aa7221 */ /* 0x000fe20000010000 */
[-C--:B------:R-:W-:Y:S01]  /*7dd0*/  FMUL.FTZ R63, R63, R22.reuse ;  /* 0x000000163f3f7220 */ /* 0x080fe20000410000 */
[----:B------:R3:W-:Y:S01]  /*7de0*/  STSM.16.M88.4 [R5], R156 ;  /* 0x0000009c05007844 */ /* 0x0007e20000000200 */
[-C--:B------:R-:W-:Y:S01]  /*7df0*/  FMUL.FTZ R66, R66, R22.reuse ;  /* 0x0000001642427220 */ /* 0x080fe20000410000 */
[----:B------:R-:W-:Y:S01]  /*7e00*/  FADD.FTZ R23, R185, R170 ;  /* 0x000000aab9177221 */ /* 0x000fe20000010000 */
[-C--:B------:R-:W-:Y:S01]  /*7e10*/  FMUL.FTZ R67, R67, R22.reuse ;  /* 0x0000001643437220 */ /* 0x080fe20000410000 */
[-C--:B------:R-:W-:Y:S01]  /*7e20*/  FMUL.FTZ R70, R70, R22.reuse ;  /* 0x0000001646467220 */ /* 0x080fe20000410000 */
[----:B------:R-:W5:Y:S01]  /*7e30*/  MUFU.EX2 R4, R175 ;  /* 0x000000af00047308 */ /* 0x000f620000000800 */
[----:B0-----:R-:W-:Y:S01]  /*7e40*/  FADD.FTZ R174, R168, R23 ;  /* 0x00000017a8ae7221 */ /* 0x001fe20000010000 */
[-C--:B------:R-:W-:Y:S01]  /*7e50*/  FMUL.FTZ R71, R71, R22.reuse ;  /* 0x0000001647477220 */ /* 0x080fe20000410000 */
[-C--:B------:R-:W-:Y:S01]  /*7e60*/  FMUL.FTZ R74, R74, R22.reuse ;  /* 0x000000164a4a7220 */ /* 0x080fe20000410000 */
[-C--:B------:R-:W-:Y:S01]  /*7e70*/  FMUL.FTZ R75, R75, R22.reuse ;  /* 0x000000164b4b7220 */ /* 0x080fe20000410000 */
[----:B--2---:R-:W-:Y:S01]  /*7e80*/  FADD.FTZ R23, R161, R174 ;  /* 0x000000aea1177221 */ /* 0x004fe20000010000 */
[----:B----4-:R-:W-:Y:S01]  /*7e90*/  F2FP.BF16.F32.PACK_AB R161, R172, R161 ;  /* 0x000000a1aca1723e */ /* 0x010fe200000010ff */
[-C--:B------:R-:W-:Y:S01]  /*7ea0*/  FMUL.FTZ R78, R78, R22.reuse ;  /* 0x000000164e4e7220 */ /* 0x080fe20000410000 */
[----:B------:R-:W0:Y:S01]  /*7eb0*/  MUFU.EX2 R165, R178 ;  /* 0x000000b200a57308 */ /* 0x000e220000000800 */
[----:B------:R-:W-:Y:S01]  /*7ec0*/  FADD.FTZ R174, R172, R23 ;  /* 0x00000017acae7221 */ /* 0x000fe20000010000 */
[-C--:B------:R-:W-:Y:S01]  /*7ed0*/  FMUL.FTZ R79, R79, R22.reuse ;  /* 0x000000164f4f7220 */ /* 0x080fe20000410000 */
[-C--:B------:R-:W-:Y:S01]  /*7ee0*/  FMUL.FTZ R82, R82, R22.reuse ;  /* 0x0000001652527220 */ /* 0x080fe20000410000 */
[-C--:B------:R-:W-:Y:S01]  /*7ef0*/  FMUL.FTZ R83, R83, R22.reuse ;  /* 0x0000001653537220 */ /* 0x080fe20000410000 */
[----:B-1----:R-:W-:Y:S01]  /*7f00*/  FADD.FTZ R23, R163, R174 ;  /* 0x000000aea3177221 */ /* 0x002fe20000010000 */
[-C--:B------:R-:W-:Y:S01]  /*7f10*/  FMUL.FTZ R86, R86, R22.reuse ;  /* 0x0000001656567220 */ /* 0x080fe20000410000 */
[-C--:B------:R-:W-:Y:S01]  /*7f20*/  FMUL.FTZ R87, R87, R22.reuse ;  /* 0x0000001657577220 */ /* 0x080fe20000410000 */
[----:B------:R-:W1:Y:S01]  /*7f30*/  MUFU.EX2 R170, R179 ;  /* 0x000000b300aa7308 */ /* 0x000e620000000800 */
[C---:B-----5:R-:W-:Y:S01]  /*7f40*/  FADD.FTZ R174, R4.reuse, R23 ;  /* 0x0000001704ae7221 */ /* 0x060fe20000010000 */
[----:B------:R-:W-:Y:S01]  /*7f50*/  F2FP.BF16.F32.PACK_AB R163, R4, R163 ;  /* 0x000000a304a3723e */ /* 0x000fe200000010ff */
[-C--:B------:R-:W-:Y:S01]  /*7f60*/  FMUL.FTZ R90, R90, R22.reuse ;  /* 0x000000165a5a7220 */ /* 0x080fe20000410000 */
[-C--:B------:R-:W-:Y:S01]  /*7f70*/  FMUL.FTZ R91, R91, R22.reuse ;  /* 0x000000165b5b7220 */ /* 0x080fe20000410000 */
[-C--:B------:R-:W-:Y:S01]  /*7f80*/  FMUL.FTZ R94, R94, R22.reuse ;  /* 0x000000165e5e7220 */ /* 0x080fe20000410000 */
[-C--:B------:R-:W-:Y:S01]  /*7f90*/  FMUL.FTZ R95, R95, R22.reuse ;  /* 0x000000165f5f7220 */ /* 0x080fe20000410000 */
[----:B------:R3:W-:Y:S01]  /*7fa0*/  STSM.16.M88.4 [R8], R160 ;  /* 0x000000a008007844 */ /* 0x0007e20000000200 */
        /* <DEDUP_REMOVED lines=9> */
[C---:B-1----:R-:W-:Y:S01]  /*8040*/  FADD.FTZ R14, R170.reuse, R23 ;  /* 0x00000017aa0e7221 */ /* 0x042fe20000010000 */
[----:B------:R-:W-:Y:S01]  /*8050*/  F2FP.BF16.F32.PACK_AB R165, R170, R165 ;  /* 0x000000a5aaa5723e */ /* 0x000fe200000010ff */
[-C--:B------:R-:W-:Y:S01]  /*8060*/  FMUL.FTZ R110, R110, R22.reuse ;  /* 0x000000166e6e7220 */ /* 0x080fe20000410000 */
[-C--:B------:R-:W-:Y:S01]  /*8070*/  FMUL.FTZ R111, R111, R22.reuse ;  /* 0x000000166f6f7220 */ /* 0x080fe20000410000 */
[-C--:B------:R-:W-:Y:S01]  /*8080*/  FMUL.FTZ R114, R114, R22.reuse ;  /* 0x0000001672727220 */ /* 0x080fe20000410000 */
[-C--:B------:R-:W-:Y:S01]  /*8090*/  FMUL.FTZ R115, R115, R22.reuse ;  /* 0x0000001673737220 */ /* 0x080fe20000410000 */
[-C--:B------:R-:W-:Y:S01]  /*80a0*/  FMUL.FTZ R118, R118, R22.reuse ;  /* 0x0000001676767220 */ /* 0x080fe20000410000 */
[-C--:B------:R-:W-:Y:S01]  /*80b0*/  FMUL.FTZ R119, R119, R22.reuse ;  /* 0x0000001677777220 */ /* 0x080fe20000410000 */
[----:B--2---:R-:W-:Y:S01]  /*80c0*/  FADD.FTZ R15, R167, R14 ;  /* 0x0000000ea70f7221 */ /* 0x004fe20000010000 */
[-C--:B------:R-:W-:Y:S01]  /*80d0*/  FMUL.FTZ R122, R122, R22.reuse ;  /* 0x000000167a7a7220 */ /* 0x080fe20000410000 */
[-C--:B------:R-:W-:Y:S01]  /*80e0*/  FMUL.FTZ R123, R123, R22.reuse ;  /* 0x000000167b7b7220 */ /* 0x080fe20000410000 */
[-C--:B------:R-:W-:Y:S01]  /*80f0*/  FMUL.FTZ R126, R126, R22.reuse ;  /* 0x000000167e7e7220 */ /* 0x080fe20000410000 */
[-C--:B------:R-:W-:Y:S01]  /*8100*/  FMUL.FTZ R127, R127, R22.reuse ;  /* 0x000000167f7f7220 */ /* 0x080fe20000410000 */
[-C--:B------:R-:W-:Y:S01]  /*8110*/  FMUL.FTZ R130, R130, R22.reuse ;  /* 0x0000001682827220 */ /* 0x080fe20000410000 */
[-C--:B------:R-:W-:Y:S01]  /*8120*/  FMUL.FTZ R131, R131, R22.reuse ;  /* 0x0000001683837220 */ /* 0x080fe20000410000 */
[-C--:B------:R-:W-:Y:S01]  /*8130*/  FMUL.FTZ R134, R134, R22.reuse ;  /* 0x0000001686867220 */ /* 0x080fe20000410000 */
[C---:B0-----:R-:W-:Y:S01]  /*8140*/  F2FP.BF16.F32.PACK_AB R167, R176.reuse, R167 ;  /* 0x000000a7b0a7723e */ /* 0x041fe200000010ff */
[----:B------:R-:W-:Y:S01]  /*8150*/  FADD.FTZ R4, R176, R15 ;  /* 0x0000000fb0047221 */ /* 0x000fe20000010000 */
[-C--:B------:R-:W-:Y:S01]  /*8160*/  FMUL.FTZ R135, R135, R22.reuse ;  /* 0x0000001687877220 */ /* 0x080fe20000410000 */
[-C--:B------:R-:W-:Y:S01]  /*8170*/  FMUL.FTZ R138, R138, R22.reuse ;  /* 0x000000168a8a7220 */ /* 0x080fe20000410000 */
[-C--:B------:R-:W-:Y:S01]  /*8180*/  FMUL.FTZ R139, R139, R22.reuse ;  /* 0x000000168b8b7220 */ /* 0x080fe20000410000 */
[----:B------:R3:W-:Y:S01]  /*8190*/  STSM.16.M88.4 [R7], R164 ;  /* 0x000000a407007844 */ /* 0x0007e20000000200 */
        /* <DEDUP_REMOVED lines=8> */
.L_x_1731:
[----:B------:R0:W1:Y:S01]  /*8220*/  SYNCS.PHASECHK.TRANS64.TRYWAIT P0, [UR31+0x28c50], R13 ;  /* 0x028c500dff0075a7 */ /* 0x000062000800015f */
[----:B------:R-:W-:Y:S05]  /*8230*/  @!P4 BRA `(.L_x_1732) ;  /* 0x000000000004c947 */ /* 0x000fea0003800000 */
[----:B------:R-:W-:Y:S01]  /*8240*/  BPT.TRAP 0x1 ;  /* 0x000000040000795c */ /* 0x000fe20000300000 */
.L_x_1732:
[----:B-1----:R-:W-:Y:S05]  /*8250*/  @P0 BRA `(.L_x_1733) ;  /* 0x0000000000080947 */ /* 0x002fea0003800000 */
[----:B------:R-:W1:Y:S02]  /*8260*/  SYNCS.PHASECHK.TRANS64.TRYWAIT P0, [UR31+0x28c50], R13 ;  /* 0x028c500dff0075a7 */ /* 0x000e64000800015f */
[----:B-1----:R-:W-:Y:S05]  /*8270*/  @!P0 BRA `(.L_x_1734) ;  /* 0x000000b0006c8947 */ /* 0x002fea0003800000 */
.L_x_1733:
        /* <DEDUP_REMOVED lines=29> */
[----:B--2---:R-:W2:Y:S02]  /*8450*/  FENCE.VIEW.ASYNC.S ;  /* 0x00000000000073c6 */ /* 0x004ea40000000000 */
[----:B--2---:R-:W-:Y:S01]  /*8460*/  NOP ;  /* 0x0000000000007918 */ /* 0x004fe20000000000 */
[----:B------:R-:W-:Y:S06]  /*8470*/  BAR.ARV 0xe, 0x100 ;  /* 0x0384000000007b1d */ /* 0x000fec0000002000 */
[----:B------:R-:W-:Y:S05]  /*8480*/  @!P4 BRA `(.L_x_1735) ;  /* 0x000000000004c947 */ /* 0x000fea0003800000 */
[----:B------:R-:W-:Y:S01]  /*8490*/  BPT.TRAP 0x1 ;  /* 0x000000040000795c */ /* 0x000fe20000300000 */
.L_x_1735:
[----:B------:R-:W-:Y:S01]  /*84a0*/  UISETP.GT.AND UP0, UPT, UR43, UR25, UPT ;  /* 0x000000192b00728c */ /* 0x000fe2000bf04270 */
[----:B-1----:R-:W-:Y:S01]  /*84b0*/  IMAD.MOV.U32 R14, RZ, RZ, R12 ;  /* 0x000000ffff0e7224 */ /* 0x002fe200078e000c */
[----:B------:R-:W-:Y:S01]  /*84c0*/  UIADD3 UR6, UR31, 0x28c60, URZ ;  /* 0x00028c601f067890 */ /* 0x000fe2000fffe03f */
[----:B------:R-:W-:Y:S01]  /*84d0*/  MOV R15, R11 ;  /* 0x0000000b000f7202 */ /* 0x000fe20000000f00 */
[----:B------:R-:W-:Y:S02]  /*84e0*/  UIADD3 UR43, UR43, -0x1, URZ ;  /* 0xffffffff2b2b7890 */ /* 0x000fe4000fffe03f */
[----:B------:R-:W-:Y:S01]  /*84f0*/  PLOP3.LUT P0, PT, PT, PT, UP0, 0x80, 0x0 ;  /* 0x000000000000781c */ /* 0x000fe20003f0f008 */
[----:B------:R-:W-:-:S09]  /*8500*/  UPRMT UR6, UR42, 0x654, UR6 ;  /* 0x000006542a067896 */ /* 0x000fd20008000006 */
[----:B------:R-:W-:Y:S01]  /*8510*/  SYNCS.ARRIVE.TRANS64.RED.A1T0 RZ, [UR6], RZ ;  /* 0x000000ffffff79a7 */ /* 0x000fe20008100406 */
[----:B------:R-:W-:Y:S02]  /*8520*/  UMOV UR6, UR4 ;  /* 0x0000000400067c82 */ /* 0x000fe40008000000 */
[----:B------:R-:W-:Y:S05]  /*8530*/  @P0 BRA `(.L_x_1736) ;  /* 0xffffffdc00180947 */ /* 0x000fea000383ffff */
.L_x_1717:
[----:B------:R-:W-:Y:S01]  /*8540*/  ISETP.NE.AND P1, PT, R19, 0x1, PT ;  /* 0x000000011300780c */ /* 0x000fe20003f25270 */
[----:B0-----:R-:W0:Y:S01]  /*8550*/  S2R R13, SR_CTAID.X ;  /* 0x00000000000d7919 */ /* 0x001e220000002500 */
[----:B------:R-:W-:Y:S01]  /*8560*/  UIADD3 UR14, -UR14, 0x1, URZ ;  /* 0x000000010e0e7890 */ /* 0x000fe2000fffe13f */
[----:B------:R-:W-:Y:S01]  /*8570*/  LOP3.LUT P0, RZ, R16, 0x1, RZ, 0xc0, !PT ;  /* 0x0000000110ff7812 */ /* 0x000fe2000780c0ff */
[----:B------:R-:W-:Y:S02]  /*8580*/  ULDC UR6, c[0x0][0x9dc] ;  /* 0x0002770000067ab9 */ /* 0x000fe40000000800 */
[----:B------:R-:W-:-:S07]  /*8590*/  UIMAD UR14, UR41, UR11, UR14 ;  /* 0x0000000b290e72a4 */ /* 0x000fce000f8e020e */
[----:B------:R-:W1:Y:S08]  /*85a0*/  @P1 LDC R14, c[0x0][0x44c] ;  /* 0x00011300ff0e1b82 */ /* 0x000e700000000800 */
[----:B------:R-:W2:Y:S01]  /*85b0*/  @P1 LDC R15, c[0x0][0x450] ;  /* 0x00011400ff0f1b82 */ /* 0x000ea20000000800 */
[----:B0-----:R-:W-:-:S05]  /*85c0*/  LEA R13, R13, 0x3f, 0x6 ;  /* 0x0000003f0d0d7811 */ /* 0x001fca00078e30ff */
[----:B-1----:R-:W-:-:S05]  /*85d0*/  @P1 IMAD.HI.U32 R14, R13, R14, RZ ;  /* 0x0000000e0d0e1227 */ /* 0x002fca00078e00ff */
[----:B--2---:R-:W-:-:S05]  /*85e0*/  @P1 SHF.R.U32.HI R13, RZ, R15, R14 ;  /* 0x0000000fff0d1219 */ /* 0x004fca000001160e */
[----:B------:R-:W-:-:S04]  /*85f0*/  VIADD R13, R13, UR14 ;  /* 0x0000000e0d0d7c36 */ /* 0x000fc80008000000 */
[----:B------:R-:W-:Y:S01]  /*8600*/  VIADD R14, R13, -UR6 ;  /* 0x800000060d0e7c36 */ /* 0x000fe20008000000 */
[----:B------:R-:W-:Y:S06]  /*8610*/  @!P0 BRA `(.L_x_1737) ;  /* 0x0000000000448947 */ /* 0x000fec0003800000 */
[----:B------:R-:W-:-:S13]  /*8620*/  ISETP.GT.AND P0, PT, R13, -0x1, PT ;  /* 0xffffffff0d00780c */ /* 0x000fda0003f04270 */
[----:B------:R-:W-:Y:S05]  /*8630*/  @P0 BRA `(.L_x_1738) ;  /* 0x0000000000200947 */ /* 0x000fea0003800000 */
[----:B------:R-:W0:Y:S01]  /*8640*/  LDC R22, c[0x0][0x9e4] ;  /* 0x00027900ff167b82 */ /* 0x000e220000000800 */
[----:B------:R-:W-:Y:S02]  /*8650*/  LOP3.LUT R13, RZ, R13, RZ, 0x33, !PT ;  /* 0x0000000dff0d7212 */ /* 0x000fe400078e33ff */
[----:B0-----:R-:W-:-:S13]  /*8660*/  ISETP.NE.AND P0, PT, R22, 0x1, PT ;  /* 0x000000011600780c */ /* 0x001fda0003f05270 */
[----:B------:R-:W0:Y:S02]  /*8670*/  @P0 LDC.64 R20, c[0x0][0x9e8] ;  /* 0x00027a00ff140b82 */ /* 0x000e240000000a00 */
[----:B0-----:R-:W-:-:S05]  /*8680*/  @P0 IMAD.HI.U32 R20, R13, R20, RZ ;  /* 0x000000140d140227 */ /* 0x001fca00078e00ff */
[----:B------:R-:W-:-:S04]  /*8690*/  @P0 SHF.R.U32.HI R13, RZ, R21, R20 ;  /* 0x00000015ff0d0219 */ /* 0x000fc80000011614 */
[----:B------:R-:W-:Y:S01]  /*86a0*/  LOP3.LUT R13, RZ, R13, RZ, 0x33, !PT ;  /* 0x0000000dff0d7212 */ /* 0x000fe200078e33ff */
[----:B------:R-:W-:Y:S06]  /*86b0*/  BRA `(.L_x_1739) ;  /* 0x0000000000147947 */ /* 0x000fec0003800000 */
.L_x_1738:
[----:B------:R-:W0:Y:S02]  /*86c0*/  LDC R22, c[0x0][0x9e4] ;  /* 0x00027900ff167b82 */ /* 0x000e240000000800 */
[----:B0-----:R-:W-:-:S13]  /*86d0*/  ISETP.NE.AND P0, PT, R22, 0x1, PT ;  /* 0x000000011600780c */ /* 0x001fda0003f05270 */
[----:B------:R-:W0:Y:S02]  /*86e0*/  @P0 LDC.64 R20, c[0x0][0x9e8] ;  /* 0x00027a00ff140b82 */ /* 0x000e240000000a00 */
[----:B0-----:R-:W-:-:S05]  /*86f0*/  @P0 IMAD.HI.U32 R20, R13, R20, RZ ;  /* 0x000000140d140227 */ /* 0x001fca00078e00ff */
[----:B------:R-:W-:-:S07]  /*8700*/  @P0 SHF.R.U32.HI R13, RZ, R21, R20 ;  /* 0x00000015ff0d0219 */ /* 0x000fce0000011614 */
.L_x_1739:
[----:B------:R-:W-:-:S05]  /*8710*/  IMAD R13, R13, R22, RZ ;  /* 0x000000160d0d7224 */ /* 0x000fca00078e02ff */
[----:B------:R-:W-:-:S07]  /*8720*/  VIMNMX R14, R14, R13, !PT ;  /* 0x0000000d0e0e7248 */ /* 0x000fce0007fe0100 */
.L_x_1737:
[----:B------:R-:W-:-:S05]  /*8730*/  VIADD R14, R14, 0x3f ;  /* 0x0000003f0e0e7836 */ /* 0x000fca0000000000 */
[----:B------:R-:W-:-:S04]  /*8740*/  SHF.R.S32.HI R13, RZ, 0x1f, R14 ;  /* 0x0000001fff0d7819 */ /* 0x000fc8000001140e */
[----:B------:R-:W-:-:S04]  /*8750*/  LEA.HI R13, R13, R14, RZ, 0x6 ;  /* 0x0000000e0d0d7211 */ /* 0x000fc800078f30ff */
[----:B------:R-:W-:-:S04]  /*8760*/  SHF.R.S32.HI R14, RZ, 0x6, R13 ;  /* 0x00000006ff0e7819 */ /* 0x000fc8000001140d */
[----:B------:R-:W-:-:S04]  /*8770*/  VIMNMX R13, R17, R14, !PT ;  /* 0x0000000e110d7248 */ /* 0x000fc80007fe0100 */
[----:B------:R-:W-:-:S13]  /*8780*/  ISETP.LE.AND P0, PT, R13, UR43, PT ;  /* 0x0000002b0d007c0c */ /* 0x000fda000bf03270 */
[----:B------:R-:W-:Y:S05]  /*8790*/  @!P0 BRA `(.L_x_1740) ;  /* 0x00000018003c8947 */ /* 0x000fea0003800000 */
[----:B------:R-:W-:Y:S01]  /*87a0*/  IMAD.MOV.U32 R15, RZ, RZ, R12 ;  /* 0x000000ffff0f7224 */ /* 0x000fe200078e000c */
[----:B------:R-:W-:Y:S01]  /*87b0*/  MOV R20, R11 ;  /* 0x0000000b00147202 */ /* 0x000fe20000000f00 */
[----:B------:R-:W-:Y:S01]  /*87c0*/  UMOV UR27, UR4 ;  /* 0x00000004001b7c82 */ /* 0x000fe20008000000 */
[----:B------:R-:W-:-:S05]  /*87d0*/  ULDC UR25, c[0x0][0x988] ;  /* 0x0002620000197ab9 */ /* 0x000fca0000000800 */
.L_x_1751:
[----:B------:R-:W-:Y:S01]  /*87e0*/  UIADD3 UR4, UR27, 0x1, URZ ;  /* 0x000000011b047890 */ /* 0x000fe2000fffe03f */
[----:B------:R-:W-:Y:S01]  /*87f0*/  IMAD.U32 R12, RZ, RZ, UR43 ;  /* 0x0000002bff0c7e24 */ /* 0x000fe2000f8e00ff */
[----:B------:R-:W-:Y:S02]  /*8800*/  UIADD3 UR6, UR43, -0x1, URZ ;  /* 0xffffffff2b067890 */ /* 0x000fe4000fffe03f */
[----:B------:R-:W-:Y:S02]  /*8810*/  UISETP.NE.AND UP0, UPT, UR4, 0x2, UPT ;  /* 0x000000020400788c */ /* 0x000fe4000bf05270 */
[----:B------:R-:W-:Y:S02]  /*8820*/  ISETP.GT.AND P0, PT, R12, R13, PT ;  /* 0x0000000d0c00720c */ /* 0x000fe40003f04270 */
[----:B------:R-:W-:Y:S02]  /*8830*/  USEL UR10, URZ, 0x1, UP0 ;  /* 0x000000013f0a7887 */ /* 0x000fe40008000000 */
[----:B------:R-:W-:-:S02]  /*8840*/  USEL UR4, UR4, URZ, UP0 ;  /* 0x0000003f04047287 */ /* 0x000fc40008000000 */
[----:B------:R-:W-:Y:S01]  /*8850*/  ULOP3.LUT UR5, UR5, UR10, URZ, 0x3c, !UPT ;  /* 0x0000000a05057292 */ /* 0x000fe2000f8e3c3f */
[----:B------:R-:W-:Y:S01]  /*8860*/  UMOV UR43, UR6 ;  /* 0x00000006002b7c82 */ /* 0x000fe20008000000 */
[----:B012---:R-:W-:Y:S10]  /*8870*/  @!P4 BRA `(.L_x_1741) ;  /* 0x000000000004c947 */ /* 0x007ff40003800000 */
[----:B------:R-:W-:Y:S01]  /*8880*/  BPT.TRAP 0x1 ;  /* 0x000000040000795c */ /* 0x000fe20000300000 */
.L_x_1741:
[----:B------:R-:W-:Y:S01]  /*8890*/  ULEA UR26, UR4, UR40, 0x3 ;  /* 0x00000028041a7291 */ /* 0x000fe2000f8e183f */
[----:B------:R-:W-:-:S05]  /*88a0*/  IMAD.U32 R14, RZ, RZ, UR5 ;  /* 0x00000005ff0e7e24 */ /* 0x000fca000f8e00ff */
[----:B------:R-:W-:-:S04]  /*88b0*/  SHF.L.U32 R14, R14, 0x1f, RZ ;  /* 0x0000001f0e0e7819 */ /* 0x000fc800000006ff */
[----:B------:R0:W1:Y:S01]  /*88c0*/  SYNCS.PHASECHK.TRANS64.TRYWAIT P1, [UR26+0x28c30], R14 ;  /* 0x028c300eff0075a7 */ /* 0x000062000802015a */
[----:B------:R-:W-:Y:S05]  /*88d0*/  @!P4 BRA `(.L_x_1742) ;  /* 0x000000000004c947 */ /* 0x000fea0003800000 */
[----:B------:R-:W-:Y:S01]  /*88e0*/  BPT.TRAP 0x1 ;  /* 0x000000040000795c */ /* 0x000fe20000300000 */
.L_x_1742:
[----:B-1----:R-:W-:Y:S05]  /*88f0*/  @P1 BRA `(.L_x_1743) ;  /* 0x0000000000081947 */ /* 0x002fea0003800000 */
[----:B------:R-:W1:Y:S02]  /*8900*/  SYNCS.PHASECHK.TRANS64.TRYWAIT P1, [UR26+0x28c30], R14 ;  /* 0x028c300eff0075a7 */ /* 0x000e64000802015a */
[----:B-1----:R-:W-:Y:S05]  /*8910*/  @!P1 BRA `(.L_x_1744) ;  /* 0x000000a800dc9947 */ /* 0x002fea0003800000 */
.L_x_1743:
        /* <DEDUP_REMOVED lines=22> */
.L_x_1745:
[----:B------:R-:W-:Y:S01]  /*8a80*/  FMNMX.FTZ R12, R152, R20, !PT ;  /* 0x00000014980c7209 */ /* 0x000fe20007810000 */
[----:B------:R-:W-:Y:S01]  /*8a90*/  UMOV UR10, UR25 ;  /* 0x00000019000a7c82 */ /* 0x000fe20008000000 */
[----:B------:R-:W-:Y:S01]  /*8aa0*/  ISETP.NE.AND P1, PT, R10, RZ, PT ;  /* 0x000000ff0a00720c */ /* 0x000fe20003f25270 */
[----:B------:R-:W-:Y:S01]  /*8ab0*/  UIADD3 UR11, UR26, 0x28c40, URZ ;  /* 0x00028c401a0b7890 */ /* 0x000fe2000fffe03f */
[----:B-1----:R-:W-:-:S03]  /*8ac0*/  FMNMX.FTZ R11, R153, R12, !PT ;  /* 0x0000000c990b7209 */ /* 0x002fc60007810000 */
        /* <DEDUP_REMOVED lines=40> */
[----:B------:R-:W-:Y:S01]  /*8d50*/  FMUL.FTZ R20, R20, UR10 ;  /* 0x0000000a14147c20 */ /* 0x000fe20008410000 */
[----:B------:R-:W-:Y:S01]  /*8d60*/  FMNMX.FTZ R12, R178, R23, !PT ;  /* 0x00000017b20c7209 */ /* 0x000fe20007810000 */
[--C-:B------:R-:W-:Y:S01]  /*8d70*/  FFMA.FTZ R168, R172, UR10, -R184.reuse ;  /* 0x0000000aaca87c23 */ /* 0x100fe200080108b8 */
[--C-:B------:R-:W-:Y:S01]  /*8d80*/  FFMA.FTZ R172, R176, UR10, -R184.reuse ;  /* 0x0000000ab0ac7c23 */ /* 0x100fe200080108b8 */
[--C-:B------:R-:W-:Y:S01]  /*8d90*/  FFMA.FTZ R176, R180, UR10, -R184.reuse ;  /* 0x0000000ab4b07c23 */ /* 0x100fe200080108b8 */
[----:B------:R-:W-:Y:S01]  /*8da0*/  FMNMX.FTZ R23, R179, R12, !PT ;  /* 0x0000000cb3177209 */ /* 0x000fe20007810000 */
[----:B------:R-:W1:Y:S01]  /*8db0*/  MUFU.EX2 R20, R20 ;  /* 0x0000001400147308 */ /* 0x000e620000000800 */
[----:B------:R-:W-:-:S02]  /*8dc0*/  FFMA.FTZ R181, R181, UR10, -R184 ;  /* 0x0000000ab5b57c23 */ /* 0x000fc400080108b8 */
[----:B------:R-:W-:Y:S01]  /*8dd0*/  FMNMX.FTZ R12, R182, R23, !PT ;  /* 0x00000017b60c7209 */ /* 0x000fe20007810000 */
[--C-:B------:R-:W-:Y:S01]  /*8de0*/  FFMA.FTZ R23, R157, UR10, -R184.reuse ;  /* 0x0000000a9d177c23 */ /* 0x100fe200080108b8 */
[--C-:B------:R-:W-:Y:S01]  /*8df0*/  FFMA.FTZ R157, R161, UR10, -R184.reuse ;  /* 0x0000000aa19d7c23 */ /* 0x100fe200080108b8 */
[--C-:B------:R-:W-:Y:S01]  /*8e00*/  FFMA.FTZ R161, R165, UR10, -R184.reuse ;  /* 0x0000000aa5a17c23 */ /* 0x100fe200080108b8 */
[----:B------:R-:W-:Y:S01]  /*8e10*/  FMNMX.FTZ R12, R183, R12, !PT ;  /* 0x0000000cb70c7209 */ /* 0x000fe20007810000 */
[----:B------:R-:W2:Y:S01]  /*8e20*/  MUFU.EX2 R21, R21 ;  /* 0x0000001500157308 */ /* 0x000ea20000000800 */
[--C-:B------:R-:W-:Y:S01]  /*8e30*/  FFMA.FTZ R165, R169, UR10, -R184.reuse ;  /* 0x0000000aa9a57c23 */ /* 0x100fe200080108b8 */
[--C-:B------:R-:W-:Y:S01]  /*8e40*/  FFMA.FTZ R169, R173, UR10, -R184.reuse ;  /* 0x0000000aada97c23 */ /* 0x100fe200080108b8 */
[----:B------:R-:W-:Y:S01]  /*8e50*/  FFMA.FTZ R173, R177, UR10, -R184 ;  /* 0x0000000ab1ad7c23 */ /* 0x000fe200080108b8 */
[----:B------:R-:W3:Y:S04]  /*8e60*/  SHFL.BFLY PT, R153, R12, 0x2, 0x1f ;  /* 0x0c401f000c997f89 */ /* 0x000ee800000e0000 */
[----:B------:R-:W4:Y:S01]  /*8e70*/  MUFU.EX2 R152, R152 ;  /* 0x0000009800987308 */ /* 0x000f220000000800 */
[-C--:B-1----:R-:W-:Y:S01]  /*8e80*/  FMUL.FTZ R24, R24, R20.reuse ;  /* 0x0000001418187220 */ /* 0x082fe20000410000 */
[-C--:B------:R-:W-:Y:S01]  /*8e90*/  FMUL.FTZ R25, R25, R20.reuse ;  /* 0x0000001419197220 */ /* 0x080fe20000410000 */
[-C--:B------:R-:W-:Y:S01]  /*8ea0*/  FMUL.FTZ R28, R28, R20.reuse ;  /* 0x000000141c1c7220 */ /* 0x080fe20000410000 */
[-C--:B------:R-:W-:Y:S01]  /*8eb0*/  FMUL.FTZ R29, R29, R20.reuse ;  /* 0x000000141d1d7220 */ /* 0x080fe20000410000 */
[-C--:B------:R-:W-:Y:S01]  /*8ec0*/  FMUL.FTZ R32, R32, R20.reuse ;  /* 0x0000001420207220 */ /* 0x080fe20000410000 */
[-C--:B------:R-:W-:Y:S01]  /*8ed0*/  FMUL.FTZ R33, R33, R20.reuse ;  /* 0x0000001421217220 */ /* 0x080fe20000410000 */
[-C--:B------:R-:W-:Y:S01]  /*8ee0*/  FMUL.FTZ R36, R36, R20.reuse ;  /* 0x0000001424247220 */ /* 0x080fe20000410000 */
[----:B------:R-:W-:Y:S01]  /*8ef0*/  MUFU.EX2 R22, R22 ;  /* 0x0000001600167308 */ /* 0x000fe20000000800 */
[----:B--2---:R-:W-:Y:S01]  /*8f00*/  FFMA.FTZ R3, R20, R3, R21 ;  /* 0x0000000314037223 */ /* 0x004fe20000010015 */
[-C--:B------:R-:W-:Y:S01]  /*8f10*/  FMUL.FTZ R37, R37, R20.reuse ;  /* 0x0000001425257220 */ /* 0x080fe20000410000 */
[-C--:B------:R-:W-:Y:S01]  /*8f20*/  FMUL.FTZ R40, R40, R20.reuse ;  /* 0x0000001428287220 */ /* 0x080fe20000410000 */
[-C--:B------:R-:W-:Y:S01]  /*8f30*/  FMUL.FTZ R41, R41, R20.reuse ;  /* 0x0000001429297220 */ /* 0x080fe20000410000 */
[-C--:B------:R-:W-:Y:S01]  /*8f40*/  FMUL.FTZ R44, R44, R20.reuse ;  /* 0x000000142c2c7220 */ /* 0x080fe20000410000 */
[-C--:B------:R-:W-:Y:S01]  /*8f50*/  FMUL.FTZ R45, R45, R20.reuse ;  /* 0x000000142d2d7220 */ /* 0x080fe20000410000 */
[-C--:B------:R-:W-:Y:S01]  /*8f60*/  FMUL.FTZ R48, R48, R20.reuse ;  /* 0x0000001430307220 */ /* 0x080fe20000410000 */
[----:B------:R-:W-:Y:S01]  /*8f70*/  MUFU.EX2 R23, R23 ;  /* 0x0000001700177308 */ /* 0x000fe20000000800 */
[C---:B----4-:R-:W-:Y:S01]  /*8f80*/  FADD.FTZ R3, R152.reuse, R3 ;  /* 0x0000000398037221 */ /* 0x050fe20000010000 */
[----:B------:R-:W-:Y:S01]  /*8f90*/  F2FP.BF16.F32.PACK_AB R152, R152, R21 ;  /* 0x000000159898723e */ /* 0x000fe200000010ff */
[-C--:B------:R-:W-:Y:S01]  /*8fa0*/  FMUL.FTZ R49, R49, R20.reuse ;  /* 0x0000001431317220 */ /* 0x080fe20000410000 */
[----:B---3--:R-:W-:Y:S01]  /*8fb0*/  FMNMX.FTZ R153, R12, R153, !PT ;  /* 0x000000990c997209 */ /* 0x008fe20007810000 */
[-C--:B------:R-:W-:Y:S01]  /*8fc0*/  FMUL.FTZ R52, R52, R20.reuse ;  /* 0x0000001434347220 */ /* 0x080fe20000410000 */
[-C--:B------:R-:W-:Y:S01]  /*8fd0*/  FMUL.FTZ R53, R53, R20.reuse ;  /* 0x0000001435357220 */ /* 0x080fe20000410000 */
[-C--:B------:R-:W-:Y:S01]  /*8fe0*/  FMUL.FTZ R56, R56, R20.reuse ;  /* 0x0000001438387220 */ /* 0x080fe20000410000 */
[----:B------:R-:W-:Y:S01]  /*8ff0*/  MUFU.EX2 R156, R156 ;  /* 0x0000009c009c7308 */ /* 0x000fe20000000800 */
[----:B------:R-:W1:Y:S01]  /*9000*/  SHFL.BFLY PT, R12, R153, 0x1, 0x1f ;  /* 0x0c201f00990c7f89 */ /* 0x000e6200000e0000 */
        /* <DEDUP_REMOVED lines=22> */
[----:B------:R-:W-:Y:S01]  /*9170*/  MUFU.EX2 R161, R161 ;  /* 0x000000a100a17308 */ /* 0x000fe20000000800 */
[----:B-1----:R-:W-:Y:S01]  /*9180*/  FMNMX.FTZ R12, R153, R12, !PT ;  /* 0x0000000c990c7209 */ /* 0x002fe20007810000 */
[-C--:B------:R-:W-:Y:S01]  /*9190*/  FMUL.FTZ R97, R97, R20.reuse ;  /* 0x0000001461617220 */ /* 0x080fe20000410000 */
[-C--:B------:R-:W-:Y:S01]  /*91a0*/  FMUL.FTZ R100, R100, R20.reuse ;  /* 0x0000001464647220 */ /* 0x080fe20000410000 */
[-C--:B------:R-:W-:Y:S01]  /*91b0*/  FMUL.FTZ R101, R101, R20.reuse ;  /* 0x0000001465657220 */ /* 0x080fe20000410000 */
[-C--:B------:R-:W-:Y:S01]  /*91c0*/  FMUL.FTZ R104, R104, R20.reuse ;  /* 0x0000001468687220 */ /* 0x080fe20000410000 */
[C---:B------:R-:W-:Y:S01]  /*91d0*/  FMUL.FTZ R186, R12.reuse, UR10 ;  /* 0x0000000a0cba7c20 */ /* 0x040fe20008410000 */
[----:B------:R-:W-:Y:S01]  /*91e0*/  FADD.FTZ R153, -R12, R15 ;  /* 0x0000000f0c997221 */ /* 0x000fe20000010100 */
[----:B------:R-:W-:Y:S01]  /*91f0*/  MUFU.EX2 R164, R164 ;  /* 0x000000a400a47308 */ /* 0x000fe20000000800 */
[-C--:B------:R-:W-:Y:S01]  /*9200*/  FMUL.FTZ R105, R105, R20.reuse ;  /* 0x0000001469697220 */ /* 0x080fe20000410000 */
        /* <DEDUP_REMOVED lines=18> */
[----:B------:R-:W-:Y:S01]  /*9330*/  FFMA.FTZ R183, R183, UR10, -R186 ;  /* 0x0000000ab7b77c23 */ /* 0x000fe200080108ba */
[-C--:B------:R-:W-:Y:S01]  /*9340*/  FMUL.FTZ R108, R108, R20.reuse ;  /* 0x000000146c6c7220 */ /* 0x080fe20000410000 */
[-C--:B------:R-:W-:Y:S01]  /*9350*/  FMUL.FTZ R109, R109, R20.reuse ;  /* 0x000000146d6d7220 */ /* 0x080fe20000410000 */
[-C--:B------:R-:W-:Y:S01]  /*9360*/  FMUL.FTZ R112, R112, R20.reuse ;  /* 0x0000001470707220 */ /* 0x080fe20000410000 */
[----:B------:R-:W2:Y:S01]  /*9370*/  MUFU.EX2 R155, R155 ;  /* 0x0000009b009b7308 */ /* 0x000ea20000000800 */
[-C--:B------:R-:W-:Y:S01]  /*9380*/  FMUL.FTZ R113, R113, R20.reuse ;  /* 0x0000001471717220 */ /* 0x080fe20000410000 */
[-C--:B------:R-:W-:Y:S01]  /*9390*/  FMUL.FTZ R116, R116, R20.reuse ;  /* 0x0000001474747220 */ /* 0x080fe20000410000 */
[-C--:B------:R-:W-:Y:S01]  /*93a0*/  FMUL.FTZ R117, R117, R20.reuse ;  /* 0x0000001475757220 */ /* 0x080fe20000410000 */
[-C--:B------:R-:W-:Y:S01]  /*93b0*/  FMUL.FTZ R120, R120, R20.reuse ;  /* 0x0000001478787220 */ /* 0x080fe20000410000 */
[-C--:B------:R-:W-:Y:S01]  /*93c0*/  FMUL.FTZ R121, R121, R20.reuse ;  /* 0x0000001479797220 */ /* 0x080fe20000410000 */
[-C--:B------:R-:W-:Y:S01]  /*93d0*/  FMUL.FTZ R124, R124, R20.reuse ;  /* 0x000000147c7c7220 */ /* 0x080fe20000410000 */
[----:B------:R-:W-:Y:S01]  /*93e0*/  FMUL.FTZ R125, R125, R20 ;  /* 0x000000147d7d7220 */ /* 0x000fe20000410000 */
[----:B------:R3:W4:Y:S01]  /*93f0*/  MUFU.EX2 R184, R154 ;  /* 0x0000009a00b87308 */ /* 0x0007220000000800 */
[----:B-1----:R-:W-:Y:S01]  /*9400*/  FFMA.FTZ R4, R177, R4, R180 ;  /* 0x00000004b1047223 */ /* 0x002fe200000100b4 */
[-C--:B------:R-:W-:Y:S01]  /*9410*/  FMUL.FTZ R128, R128, R20.reuse ;  /* 0x0000001480807220 */ /* 0x080fe20000410000 */
[-C--:B------:R-:W-:Y:S01]  /*9420*/  FMUL.FTZ R129, R129, R20.reuse ;  /* 0x0000001481817220 */ /* 0x080fe20000410000 */
[-C--:B------:R-:W-:Y:S01]  /*9430*/  FMUL.FTZ R132, R132, R20.reuse ;  /* 0x0000001484847220 */ /* 0x080fe20000410000 */
[-C--:B------:R-:W-:Y:S01]  /*9440*/  FMUL.FTZ R133, R133, R20.reuse ;  /* 0x0000001485857220 */ /* 0x080fe20000410000 */
[-C--:B------:R-:W-:Y:S01]  /*9450*/  FMUL.FTZ R136, R136, R20.reuse ;  /* 0x0000001488887220 */ /* 0x080fe20000410000 */
[----:B------:R-:W-:Y:S01]  /*9460*/  FMUL.FTZ R137, R137, R20 ;  /* 0x0000001489897220 */ /* 0x000fe20000410000 */
[----:B------:R-:W1:Y:S01]  /*9470*/  MUFU.EX2 R185, R185 ;  /* 0x000000b900b97308 */ /* 0x000e620000000800 */
[----:B---3--:R-:W-:-:S02]  /*9480*/  IMAD.U32 R154, RZ, RZ, UR27 ;  /* 0x0000001bff9a7e24 */ /* 0x008fc4000f8e00ff */
[----:B--2---:R-:W-:Y:S01]  /*9490*/  FADD.FTZ R167, R155, R4 ;  /* 0x000000049ba77221 */ /* 0x004fe20000010000 */
[----:B------:R-:W-:Y:S01]  /*94a0*/  FADD.FTZ R4, R22, R3 ;  /* 0x0000000316047221 */ /* 0x000fe20000010000 */
[-C--:B------:R-:W-:Y:S01]  /*94b0*/  FMUL.FTZ R140, R140, R20.reuse ;  /* 0x000000148c8c7220 */ /* 0x080fe20000410000 */
[----:B------:R-:W-:Y:S02]  /*94c0*/  @!P1 IMAD R153, R154, 0x40, R9 ;  /* 0x000000409a999824 */ /* 0x000fe400078e0209 */
[-C--:B------:R-:W-:Y:S01]  /*94d0*/  FMUL.FTZ R141, R141, R20.reuse ;  /* 0x000000148d8d7220 */ /* 0x080fe20000410000 */
[----:B------:R-:W-:Y:S01]  /*94e0*/  FADD.FTZ R3, R23, R4 ;  /* 0x0000000417037221 */ /* 0x000fe20000010000 */
[----:B------:R-:W2:Y:S01]  /*94f0*/  MUFU.EX2 R158, R158 ;  /* 0x0000009e009e7308 */ /* 0x000ea20000000800 */
[----:B----4-:R-:W-:Y:S01]  /*9500*/  FADD.FTZ R154, R184, R167 ;  /* 0x000000a7b89a7221 */ /* 0x010fe20000010000 */
[-C--:B------:R-:W-:Y:S01]  /*9510*/  FMUL.FTZ R144, R144, R20.reuse ;  /* 0x0000001490907220 */ /* 0x080fe20000410000 */
[----:B------:R-:W-:Y:S01]  /*9520*/  FADD.FTZ R4, R156, R3 ;  /* 0x000000039c047221 */ /* 0x000fe20000010000 */
[----:B------:R-:W-:Y:S01]  /*9530*/  @!P1 LEA R3, R153, UR40, 0x2 ;  /* 0x0000002899039c11 */ /* 0x000fe2000f8e10ff */
[----:B------:R-:W-:Y:S01]  /*9540*/  FMUL.FTZ R145, R145, R20 ;  /* 0x0000001491917220 */ /* 0x000fe20000410000 */
[C---:B------:R-:W-:Y:S01]  /*9550*/  F2FP.BF16.F32.PACK_AB R156, R157.reuse, R156 ;  /* 0x0000009c9d9c723e */ /* 0x040fe200000010ff */
[----:B------:R-:W-:Y:S01]  /*9560*/  FADD.FTZ R153, R157, R4 ;  /* 0x000000049d997221 */ /* 0x000fe20000010000 */
[----:B------:R-:W-:Y:S01]  /*9570*/  MUFU.EX2 R15, R181 ;  /* 0x000000b5000f7308 */ /* 0x000fe20000000800 */
[----:B-1----:R-:W-:Y:S01]  /*9580*/  FADD.FTZ R167, R185, R154 ;  /* 0x0000009ab9a77221 */ /* 0x002fe20000010000 */
[----:B------:R-:W-:Y:S01]  /*9590*/  @!P1 STS [R3+0x28800], R20 ;  /* 0x0288001403009388 */ /* 0x000fe20000000800 */
[----:B------:R-:W-:Y:S01]  /*95a0*/  FADD.FTZ R4, R160, R153 ;  /* 0x00000099a0047221 */ /* 0x000fe20000010000 */
[-C--:B------:R-:W-:Y:S01]  /*95b0*/  FMUL.FTZ R148, R148, R20.reuse ;  /* 0x0000001494947220 */ /* 0x080fe20000410000 */
[----:B------:R-:W-:Y:S01]  /*95c0*/  FMUL.FTZ R149, R149, R20 ;  /* 0x0000001495957220 */ /* 0x000fe20000410000 */
[----:B------:R1:W-:Y:S01]  /*95d0*/  @!P1 STS [R3+0x28820], R177 ;  /* 0x028820b103009388 */ /* 0x0003e20000000800 */
[----:B------:R-:W-:Y:S01]  /*95e0*/  FADD.FTZ R21, R161, R4 ;  /* 0x00000004a1157221 */ /* 0x000fe20000010000 */
[----:B------:R-:W3:Y:S01]  /*95f0*/  MUFU.EX2 R181, R163 ;  /* 0x000000a300b57308 */ /* 0x000ee20000000800 */
[----:B--2---:R-:W-:Y:S01]  /*9600*/  FADD.FTZ R154, R158, R167 ;  /* 0x000000a79e9a7221 */ /* 0x004fe20000010000 */
[-C--:B------:R-:W-:Y:S01]  /*9610*/  FMUL.FTZ R26, R26, R177.reuse ;  /* 0x000000b11a1a7220 */ /* 0x080fe20000410000 */
[----:B------:R-:W-:Y:S01]  /*9620*/  FADD.FTZ R4, R164, R21 ;  /* 0x00000015a4047221 */ /* 0x000fe20000010000 */
[-C--:B------:R-:W-:Y:S01]  /*9630*/  FMUL.FTZ R27, R27, R177.reuse ;  /* 0x000000b11b1b7220 */ /* 0x080fe20000410000 */
        /* <DEDUP_REMOVED lines=10> */
[-C--:B------:R-:W-:Y:S01]  /*96e0*/  FMUL.FTZ R47, R47, R177.reuse ;  /* 0x000000b12f2f7220 */ /* 0x080fe20000410000 */
[----:B------:R-:W4:Y:S01]  /*96f0*/  MUFU.EX2 R166, R166 ;  /* 0x000000a600a67308 */ /* 0x000f220000000800 */
[C---:B---3--:R-:W-:Y:S01]  /*9700*/  FADD.FTZ R154, R181.reuse, R154 ;  /* 0x0000009ab59a7221 */ /* 0x048fe20000010000 */
[----:B------:R-:W-:Y:S01]  /*9710*/  F2FP.BF16.F32.PACK_AB R157, R181, R158 ;  /* 0x0000009eb59d723e */ /* 0x000fe200000010ff */
[-C--:B------:R-:W-:Y:S01]  /*9720*/  FMUL.FTZ R50, R50, R177.reuse ;  /* 0x000000b132327220 */ /* 0x080fe20000410000 */
[----:B------:R-:W-:Y:S01]  /*9730*/  F2FP.BF16.F32.PACK_AB R158, R161, R160 ;  /* 0x000000a0a19e723e */ /* 0x000fe200000010ff */
[-C--:B------:R-:W-:Y:S01]  /*9740*/  FMUL.FTZ R51, R51, R177.reuse ;  /* 0x000000b133337220 */ /* 0x080fe20000410000 */
[-C--:B------:R-:W-:Y:S01]  /*9750*/  FMUL.FTZ R54, R54, R177.reuse ;  /* 0x000000b136367220 */ /* 0x080fe20000410000 */
[-C--:B------:R-:W-:Y:S01]  /*9760*/  FMUL.FTZ R55, R55, R177.reuse ;  /* 0x000000b137377220 */ /* 0x080fe20000410000 */
[----:B------:R-:W1:Y:S01]  /*9770*/  MUFU.EX2 R165, R165 ;  /* 0x000000a500a57308 */ /* 0x000e620000000800 */
[----:B--2---:R-:W-:Y:S01]  /*9780*/  FADD.FTZ R153, R159, R154 ;  /* 0x0000009a9f997221 */ /* 0x004fe20000010000 */
[----:B------:R-:W-:Y:S01]  /*9790*/  F2FP.BF16.F32.PACK_AB R154, R23, R22 ;  /* 0x00000016179a723e */ /* 0x000fe200000010ff */
        /* <DEDUP_REMOVED lines=9> */
[----:B------:R-:W-:Y:S01]  /*9830*/  F2FP.BF16.F32.PACK_AB R153, R155, R180 ;  /* 0x000000b49b99723e */ /* 0x000fe200000010ff */
[-C--:B------:R-:W-:Y:S01]  /*9840*/  FMUL.FTZ R70, R70, R177.reuse ;  /* 0x000000b146467220 */ /* 0x080fe20000410000 */
[----:B------:R-:W-:Y:S01]  /*9850*/  F2FP.BF16.F32.PACK_AB R155, R185, R184 ;  /* 0x000000b8b99b723e */ /* 0x000fe200000010ff */
[----:B------:R-:W-:Y:S01]  /*9860*/  BAR.SYNC.DEFER_BLOCKING 0xf, 0x100 ;  /* 0x03c4000000007b1d */ /* 0x000fe20000010000 */
[-C--:B------:R-:W-:Y:S01]  /*9870*/  FMUL.FTZ R71, R71, R177.reuse ;  /* 0x000000b147477220 */ /* 0x080fe20000410000 */
[C---:B-1----:R-:W-:Y:S01]  /*9880*/  FADD.FTZ R3, R165.reuse, R4 ;  /* 0x00000004a5037221 */ /* 0x042fe20000010000 */
[----:B------:R-:W-:Y:S01]  /*9890*/  F2FP.BF16.F32.PACK_AB R160, R165, R164 ;  /* 0x000000a4a5a0723e */ /* 0x000fe200000010ff */
[-C--:B------:R-:W-:Y:S01]  /*98a0*/  FMUL.FTZ R74, R74, R177.reuse ;  /* 0x000000b14a4a7220 */ /* 0x080fe20000410000 */
[-C--:B------:R-:W-:Y:S01]  /*98b0*/  FMUL.FTZ R75, R75, R177.reuse ;  /* 0x000000b14b4b7220 */ /* 0x080fe20000410000 */
[----:B------:R-:W1:Y:S01]  /*98c0*/  MUFU.EX2 R168, R168 ;  /* 0x000000a800a87308 */ /* 0x000e620000000800 */
[-C--:B------:R-:W-:Y:S01]  /*98d0*/  FMUL.FTZ R78, R78, R177.reuse ;  /* 0x000000b14e4e7220 */ /* 0x080fe20000410000 */
[-C--:B------:R-:W-:Y:S01]  /*98e0*/  FMUL.FTZ R79, R79, R177.reuse ;  /* 0x000000b14f4f7220 */ /* 0x080fe20000410000 */
[-C--:B------:R-:W-:Y:S01]  /*98f0*/  FMUL.FTZ R82, R82, R177.reuse ;  /* 0x000000b152527220 */ /* 0x080fe20000410000 */
[----:B--2---:R-:W-:Y:S01]  /*9900*/  FADD.FTZ R22, R162, R167 ;  /* 0x000000a7a2167221 */ /* 0x004fe20000010000 */
        /* <DEDUP_REMOVED lines=11> */
[----:B------:R-:W3:Y:S01]  /*99c0*/  MUFU.EX2 R169, R169 ;  /* 0x000000a900a97308 */ /* 0x000ee20000000800 */
[----:B-1----:R-:W-:Y:S01]  /*99d0*/  FADD.FTZ R4, R168, R3 ;  /* 0x00000003a8047221 */ /* 0x002fe20000010000 */
[----:B------:R1:W-:Y:S01]  /*99e0*/  STSM.16.M88.4 [R6+0x26800], R152 ;  /* 0x0268009806007844 */ /* 0x0003e20000000200 */
[-C--:B------:R-:W-:Y:S01]  /*99f0*/  FMUL.FTZ R103, R103, R177.reuse ;  /* 0x000000b167677220 */ /* 0x080fe20000410000 */
[-C--:B------:R-:W-:Y:S01]  /*9a00*/  FMUL.FTZ R106, R106, R177.reuse ;  /* 0x000000b16a6a7220 */ /* 0x080fe20000410000 */
[-C--:B------:R-:W-:Y:S01]  /*9a10*/  FMUL.FTZ R107, R107, R177.reuse ;  /* 0x000000b16b6b7220 */ /* 0x080fe20000410000 */
[----:B------:R1:W-:Y:S01]  /*9a20*/  STSM.16.M88.4 [R5], R156 ;  /* 0x0000009c05007844 */ /* 0x0003e20000000200 */
[-C--:B------:R-:W-:Y:S01]  /*9a30*/  FMUL.FTZ R110, R110, R177.reuse ;  /* 0x000000b16e6e7220 */ /* 0x080fe20000410000 */
        /* <DEDUP_REMOVED lines=30> */
[----:B------:R-:W-:-:S02]  /*9c20*/  FMUL.FTZ R151, R151, R177 ;  /* 0x000000b197977220 */ /* 0x000fc40000410000 */
[----:B------:R-:W2:Y:S01]  /*9c30*/  MUFU.EX2 R178, R178 ;  /* 0x000000b200b27308 */ /* 0x000ea20000000800 */
[C---:B---3--:R-:W-:Y:S01]  /*9c40*/  FADD.FTZ R21, R175.reuse, R170 ;  /* 0x000000aaaf157221 */ /* 0x048fe20000010000 */
[----:B------:R-:W-:-:S05]  /*9c50*/  F2FP.BF16.F32.PACK_AB R163, R175, R174 ;  /* 0x000000aeafa3723e */ /* 0x000fca00000010ff */
[----:B------:R1:W-:Y:S01]  /*9c60*/  STSM.16.M88.4 [R8], R160 ;  /* 0x000000a008007844 */ /* 0x0003e20000000200 */
[----:B------:R-:W3:Y:S01]  /*9c70*/  MUFU.EX2 R176, R176 ;  /* 0x000000b000b07308 */ /* 0x000ee20000000800 */
[----:B----4-:R-:W-:-:S07]  /*9c80*/  FADD.FTZ R3, R173, R4 ;  /* 0x00000004ad037221 */ /* 0x010fce0000010000 */
[----:B------:R-:W4:Y:S01]  /*9c90*/  MUFU.EX2 R179, R179 ;  /* 0x000000b300b37308 */ /* 0x000f220000000800 */
[----:B--2---:R-:W-:-:S07]  /*9ca0*/  FADD.FTZ R164, R178, R21 ;  /* 0x00000015b2a47221 */ /* 0x004fce0000010000 */
[----:B------:R-:W2:Y:S01]  /*9cb0*/  MUFU.EX2 R167, R182 ;  /* 0x000000b600a77308 */ /* 0x000ea20000000800 */
[----:B---3--:R-:W-:-:S04]  /*9cc0*/  FADD.FTZ R166, R176, R3 ;  /* 0x00000003b0a67221 */ /* 0x008fc80000010000 */
[C---:B------:R-:W-:Y:S01]  /*9cd0*/  FADD.FTZ R3, R15.reuse, R166 ;  /* 0x000000a60f037221 */ /* 0x040fe20000010000 */
[----:B------:R-:W-:Y:S02]  /*9ce0*/  F2FP.BF16.F32.PACK_AB R166, R15, R176 ;  /* 0x000000b00fa6723e */ /* 0x000fe400000010ff */
[----:B------:R-:W3:Y:S01]  /*9cf0*/  MUFU.EX2 R22, R183 ;  /* 0x000000b700167308 */ /* 0x000ee20000000800 */
[----:B----4-:R-:W-:Y:S01]  /*9d00*/  FADD.FTZ R4, R179, R164 ;  /* 0x000000a4b3047221 */ /* 0x010fe20000010000 */
[----:B------:R-:W-:Y:S02]  /*9d10*/  F2FP.BF16.F32.PACK_AB R164, R173, R172 ;  /* 0x000000acada4723e */ /* 0x000fe400000010ff */
[----:B------:R-:W-:Y:S01]  /*9d20*/  F2FP.BF16.F32.PACK_AB R165, R179, R178 ;  /* 0x000000b2b3a5723e */ /* 0x000fe200000010ff */
[----:B--2---:R-:W-:Y:S01]  /*9d30*/  FADD.FTZ R21, R167, R4 ;  /* 0x00000004a7157221 */ /* 0x004fe20000010000 */
[----:B---3--:R-:W-:-:S03]  /*9d40*/  F2FP.BF16.F32.PACK_AB R167, R22, R167 ;  /* 0x000000a716a7723e */ /* 0x008fc600000010ff */
[----:B------:R-:W-:Y:S02]  /*9d50*/  FADD.FTZ R4, R22, R21 ;  /* 0x0000001516047221 */ /* 0x000fe40000010000 */
[----:B------:R1:W-:Y:S01]  /*9d60*/  STSM.16.M88.4 [R7], R164 ;  /* 0x000000a407007844 */ /* 0x0003e20000000200 */
[----:B------:R-:W-:Y:S05]  /*9d70*/  @!P4 BRA `(.L_x_1746) ;  /* 0x000000000004c947 */ /* 0x000fea0003800000 */
[----:B------:R-:W-:Y:S01]  /*9d80*/  BPT.TRAP 0x1 ;  /* 0x000000040000795c */ /* 0x000fe20000300000 */
.L_x_1746:
[----:B------:R2:W3:Y:S01]  /*9d90*/  SYNCS.PHASECHK.TRANS64.TRYWAIT P1, [UR26+0x28c50], R14 ;  /* 0x028c500eff0075a7 */ /* 0x0004e2000802015a */
[----:B------:R-:W-:Y:S05]  /*9da0*/  @!P4 BRA `(.L_x_1747) ;  /* 0x000000000004c947 */ /* 0x000fea0003800000 */
[----:B------:R-:W-:Y:S01]  /*9db0*/  BPT.TRAP 0x1 ;  /* 0x000000040000795c */ /* 0x000fe20000300000 */
.L_x_1747:
[----:B---3--:R-:W-:Y:S05]  /*9dc0*/  @P1 BRA `(.L_x_1748) ;  /* 0x0000000000081947 */ /* 0x008fea0003800000 */
[----:B------:R-:W3:Y:S02]  /*9dd0*/  SYNCS.PHASECHK.TRANS64.TRYWAIT P1, [UR26+0x28c50], R14 ;  /* 0x028c500eff0075a7 */ /* 0x000ee4000802015a */
[----:B---3--:R-:W-:Y:S05]  /*9de0*/  @!P1 BRA `(.L_x_1749) ;  /* 0x0000009400c09947 */ /* 0x008fea0003800000 */
.L_x_1748:
        /* <DEDUP_REMOVED lines=34> */
.L_x_1750:
[----:B------:R-:W-:Y:S01]  /*a010*/  UIADD3 UR26, UR26, 0x28c60, URZ ;  /* 0x00028c601a1a7890 */ /* 0x000fe2000fffe03f */
[----:B---3--:R-:W-:Y:S01]  /*a020*/  MOV R15, R12 ;  /* 0x0000000c000f7202 */ /* 0x008fe20000000f00 */
[----:B------:R-:W-:Y:S01]  /*a030*/  UMOV UR27, UR4 ;  /* 0x00000004001b7c82 */ /* 0x000fe20008000000 */
[----:B------:R-:W-:Y:S01]  /*a040*/  IMAD.MOV.U32 R20, RZ, RZ, R11 ;  /* 0x000000ffff147224 */ /* 0x000fe200078e000b */
[----:B------:R-:W-:-:S09]  /*a050*/  UPRMT UR26, UR42, 0x654, UR26 ;  /* 0x000006542a1a7896 */ /* 0x000fd2000800001a */
[----:B------:R-:W-:Y:S01]  /*a060*/  SYNCS.ARRIVE.TRANS64.RED.A1T0 RZ, [UR26], RZ ;  /* 0x000000ffffff79a7 */ /* 0x000fe2000810041a */
[----:B------:R-:W-:Y:S05]  /*a070*/  @P0 BRA `(.L_x_1751) ;  /* 0xffffffe400d80947 */ /* 0x000fea000383ffff */
[----:B------:R-:W-:-:S05]  /*a080*/  UMOV UR43, UR6 ;  /* 0x00000006002b7c82 */ /* 0x000fca0008000000 */
.L_x_1740:
[----:B------:R-:W-:-:S13]  /*a090*/  ISETP.LE.AND P0, PT, R17, UR43, PT ;  /* 0x0000002b11007c0c */ /* 0x000fda000bf03270 */
[----:B------:R-:W-:Y:S05]  /*a0a0*/  @!P0 BRA `(.L_x_1752) ;  /* 0x0000002000f48947 */ /* 0x000fea0003800000 */
[----:B0-2---:R-:W-:Y:S01]  /*a0b0*/  IMAD.MOV.U32 R14, RZ, RZ, R12 ;  /* 0x000000ffff0e7224 */ /* 0x005fe200078e000c */
[----:B------:R-:W-:Y:S01]  /*a0c0*/  UMOV UR26, UR4 ;  /* 0x00000004001a7c82 */ /* 0x000fe20008000000 */
[----:B------:R-:W-:Y:S01]  /*a0d0*/  IMAD.MOV.U32 R15, RZ, RZ, R11 ;  /* 0x000000ffff0f7224 */ /* 0x000fe200078e000b */
[----:B------:R-:W-:Y:S01]  /*a0e0*/  ULDC UR27, c[0x0][0x9e4] ;  /* 0x00027900001b7ab9 */ /* 0x000fe20000000800 */
[----:B------:R-:W-:Y:S01]  /*a0f0*/  ULDC UR28, c[0x0][0x288] ;  /* 0x0000a200001c7ab9 */ /* 0x000fe20000000800 */
[----:B------:R-:W-:Y:S01]  /*a100*/  ULDC UR29, c[0x0][0x2f0] ;  /* 0x0000bc00001d7ab9 */ /* 0x000fe20000000800 */
[----:B------:R-:W-:Y:S01]  /*a110*/  ULDC UR6, c[0x0][0x988] ;  /* 0x0002620000067ab9 */ /* 0x000fe20000000800 */
[----:B------:R-:W-:-:S05]  /*a120*/  ULDC UR30, c[0x0][0x9e0] ;  /* 0x00027800001e7ab9 */ /* 0x000fca0000000800 */
.L_x_1771:
[----:B------:R-:W-:-:S04]  /*a130*/  UIADD3 UR4, UR26, 0x1, URZ ;  /* 0x000000011a047890 */ /* 0x000fc8000fffe03f */
[----:B------:R-:W-:-:S04]  /*a140*/  UISETP.NE.AND UP0, UPT, UR4, 0x2, UPT ;  /* 0x000000020400788c */ /* 0x000fc8000bf05270 */
[----:B------:R-:W-:Y:S02]  /*a150*/  USEL UR10, URZ, 0x1, UP0 ;  /* 0x000000013f0a7887 */ /* 0x000fe40008000000 */
[----:B------:R-:W-:Y:S02]  /*a160*/  USEL UR4, UR4, URZ, UP0 ;  /* 0x0000003f04047287 */ /* 0x000fe40008000000 */
[----:B------:R-:W-:Y:S01]  /*a170*/  ULOP3.LUT UR5, UR5, UR10, URZ, 0x3c, !UPT ;  /* 0x0000000a05057292 */ /* 0x000fe2000f8e3c3f */
[----:B0-----:R-:W-:Y:S11]  /*a180*/  @!P4 BRA `(.L_x_1753) ;  /* 0x000000000004c947 */ /* 0x001ff60003800000 */
[----:B------:R-:W-:Y:S01]  /*a190*/  BPT.TRAP 0x1 ;  /* 0x000000040000795c */ /* 0x000fe20000300000 */
.L_x_1753:
[----:B------:R-:W-:Y:S01]  /*a1a0*/  ULEA UR25, UR4, UR40, 0x3 ;  /* 0x0000002804197291 */ /* 0x000fe2000f8e183f */
[----:B------:R-:W-:-:S05]  /*a1b0*/  IMAD.U32 R13, RZ, RZ, UR5 ;  /* 0x00000005ff0d7e24 */ /* 0x000fca000f8e00ff */
[----:B------:R-:W-:-:S04]  /*a1c0*/  SHF.L.U32 R13, R13, 0x1f, RZ ;  /* 0x0000001f0d0d7819 */ /* 0x000fc800000006ff */
[----:B------:R0:W2:Y:S01]  /*a1d0*/  SYNCS.PHASECHK.TRANS64.TRYWAIT P0, [UR25+0x28c30], R13 ;  /* 0x028c300dff0075a7 */ /* 0x0000a20008000159 */
[----:B------:R-:W-:Y:S05]  /*a1e0*/  @!P4 BRA `(.L_x_1754) ;  /* 0x000000000004c947 */ /* 0x000fea0003800000 */
[----:B------:R-:W-:Y:S01]  /*a1f0*/  BPT.TRAP 0x1 ;  /* 0x000000040000795c */ /* 0x000fe20000300000 */
.L_x_1754:
[----:B--2---:R-:W-:Y:S05]  /*a200*/  @P0 BRA `(.L_x_1755) ;  /* 0x0000000000080947 */ /* 0x004fea0003800000 */
[----:B------:R-:W2:Y:S02]  /*a210*/  SYNCS.PHASECHK.TRANS64.TRYWAIT P0, [UR25+0x28c30], R13 ;  /* 0x028c300dff0075a7 */ /* 0x000ea40008000159 */
[----:B--2---:R-:W-:Y:S05]  /*a220*/  @!P0 BRA `(.L_x_1756) ;  /* 0x0000009000c88947 */ /* 0x004fea0003800000 */
.L_x_1755:
[----:B------:R-:W-:Y:S01]  /*a230*/  ULEA UR10, UR4, UR24, 0x9 ;  /* 0x00000018040a7291 */ /* 0x000fe2000f8e483f */
[----:B-1-3--:R-:W-:Y:S01]  /*a240*/  WARPGROUP.ARRIVE ;  /* 0x00000000000079c5 */ /* 0x00afe20000000000 */
        /* <DEDUP_REMOVED lines=20> */
.L_x_1757:
[----:B------:R-:W-:Y:S01]  /*a390*/  ISETP.NE.AND P0, PT, R19, 0x1, PT ;  /* 0x000000011300780c */ /* 0x000fe20003f05270 */
[----:B------:R-:W-:Y:S01]  /*a3a0*/  USHF.L.U32 UR11, UR43, 0x6, URZ ;  /* 0x000000062b0b7899 */ /* 0x000fe2000800063f */
[----:B------:R-:W-:Y:S01]  /*a3b0*/  IMAD.U32 R190, RZ, RZ, UR29 ;  /* 0x0000001dffbe7e24 */ /* 0x000fe2000f8e00ff */
[----:B------:R-:W-:Y:S01]  /*a3c0*/  UIADD3 UR10, UR25, 0x28c40, URZ ;  /* 0x00028c40190a7890 */ /* 0x000fe2000fffe03f */
[----:B------:R-:W-:-:S03]  /*a3d0*/  LOP3.LUT P5, RZ, R16, 0x1, RZ, 0xc0, !PT ;  /* 0x0000000110ff7812 */ /* 0x000fc600078ac0ff */
[----:B------:R-:W-:Y:S01]  /*a3e0*/  IMAD.U32 R23, RZ, RZ, UR11 ;  /* 0x0000000bff177e24 */ /* 0x000fe2000f8e00ff */
[----:B------:R-:W-:-:S05]  /*a3f0*/  UPRMT UR10, UR42, 0x654, UR10 ;  /* 0x000006542a0a7896 */ /* 0x000fca000800000a */
[----:B------:R-:W2:Y:S08]  /*a400*/  @P0 LDC R11, c[0x0][0x44c] ;  /* 0x00011300ff0b0b82 */ /* 0x000eb00000000800 */
[----:B------:R-:W1:Y:S01]  /*a410*/  @P0 LDC R21, c[0x0][0x450] ;  /* 0x00011400ff150b82 */ /* 0x000e620000000800 */
[----:B------:R-:W-:Y:S01]  /*a420*/  SYNCS.ARRIVE.TRANS64.RED.A1T0 RZ, [UR10], RZ ;  /* 0x000000ffffff79a7 */ /* 0x000fe2000810040a */
[----:B--2---:R-:W-:Y:S01]  /*a430*/  @P0 IMAD.HI.U32 R12, R2, R11, RZ ;  /* 0x0000000b020c0227 */ /* 0x004fe200078e00ff */
[----:B------:R-:W-:-:S04]  /*a440*/  MOV R11, R2 ;  /* 0x00000002000b7202 */ /* 0x000fc80000000f00 */
[----:B-1----:R-:W-:Y:S02]  /*a450*/  @P0 SHF.R.U32.HI R11, RZ, R21, R12 ;  /* 0x00000015ff0b0219 */ /* 0x002fe4000001160c */
[----:B------:R-:W-:-:S03]  /*a460*/  IADD3 R12, -R0, 0x1, -R23 ;  /* 0x00000001000c7810 */ /* 0x000fc60007ffe917 */
[----:B------:R-:W1:Y:S02]  /*a470*/  SHFL.IDX PT, R21, R11, RZ, 0x1c1f ;  /* 0x001c1fff0b157589 */ /* 0x000e6400000e0000 */
[----:B------:R-:W-:-:S04]  /*a480*/  IMAD R12, R190, UR41, R12 ;  /* 0x00000029be0c7c24 */ /* 0x000fc8000f8e020c */
[----:B------:R-:W-:-:S04]  /*a490*/  VIADD R12, R12, -UR28 ;  /* 0x8000001c0c0c7c36 */ /* 0x000fc80008000000 */
[C---:B------:R-:W-:Y:S01]  /*a4a0*/  VIADD R23, R12.reuse, UR30 ;  /* 0x0000001e0c177c36 */ /* 0x040fe20008000000 */
[----:B------:R-:W-:-:S03]  /*a4b0*/  IADD3 R184, R12, UR7, RZ ;  /* 0x000000070cb87c10 */ /* 0x000fc6000fffe0ff */
[--C-:B-1----:R-:W-:Y:S02]  /*a4c0*/  IMAD.IADD R12, R23, 0x1, R21.reuse ;  /* 0x00000001170c7824 */ /* 0x102fe400078e0215 */
[----:B------:R-:W-:Y:S01]  /*a4d0*/  IMAD.IADD R20, R184, 0x1, R21 ;  /* 0x00000001b8147824 */ /* 0x000fe200078e0215 */
[----:B------:R-:W-:Y:S06]  /*a4e0*/  @!P5 BRA `(.L_x_1758) ;  /* 0x00000000005cd947 */ /* 0x000fec0003800000 */
[----:B------:R-:W-:Y:S01]  /*a4f0*/  IMAD R21, R190, UR41, R21 ;  /* 0x00000029be157c24 */ /* 0x000fe2000f8e0215 */
[----:B------:R-:W-:Y:S03]  /*a500*/  BSSY B0, `(.L_x_1759) ;  /* 0x0000011000007945 */ /* 0x000fe60003800000 */
        /* <DEDUP_REMOVED lines=11> */
.L_x_1760:
[----:B------:R-:W-:-:S04]  /*a5c0*/  MOV R186, UR27 ;  /* 0x0000001b00ba7c02 */ /* 0x000fc80008000f00 */
[----:B------:R-:W-:-:S13]  /*a5d0*/  ISETP.NE.AND P0, PT, R186, 0x1, PT ;  /* 0x00000001ba00780c */ /* 0x000fda0003f05270 */
[----:B------:R-:W1:Y:S02]  /*a5e0*/  @P0 LDC.64 R188, c[0x0][0x9e8] ;  /* 0x00027a00ffbc0b82 */ /* 0x000e640000000a00 */
[----:B-1----:R-:W-:-:S05]  /*a5f0*/  @P0 IMAD.HI.U32 R22, R21, R188, RZ ;  /* 0x000000bc15160227 */ /* 0x002fca00078e00ff */
[----:B------:R-:W-:-:S07]  /*a600*/  @P0 SHF.R.U32.HI R21, RZ, R189, R22 ;  /* 0x000000bdff150219 */ /* 0x000fce0000011616 */
.L_x_1761:
[----:B------:R-:W-:Y:S05]  /*a610*/  BSYNC B0 ;  /* 0x0000000000007941 */ /* 0x000fea0003800000 */
.L_x_1759:
[----:B------:R-:W-:-:S04]  /*a620*/  IMAD R21, R21, R186, -UR11 ;  /* 0x8000000b15157e24 */ /* 0x000fc8000f8e02ba */
[----:B------:R-:W-:-:S05]  /*a630*/  IMAD.IADD R21, R21, 0x1, -R0 ;  /* 0x0000000115157824 */ /* 0x000fca00078e0a00 */
[----:B------:R-:W-:Y:S02]  /*a640*/  VIADDMNMX R12, R21, R186, R12, PT ;  /* 0x000000ba150c7246 */ /* 0x000fe4000380010c */
[----:B------:R-:W-:-:S07]  /*a650*/  VIMNMX R20, R20, R21, !PT ;  /* 0x0000001514147248 */ /* 0x000fce0007fe0100 */
.L_x_1758:
        /* <DEDUP_REMOVED lines=48> */
[----:B------:R-:W-:Y:S01]  /*a960*/  ISETP.LT.OR P2, PT, R12, 0x3a, P2 ;  /* 0x0000003a0c00780c */ /* 0x000fe20001741670 */
[----:B------:R-:W-:Y:S01]  /*a970*/  IMAD.IADD R12, R23, 0x1, R11 ;  /* 0x00000001170c7824 */ /* 0x000fe200078e020b */
[----:B------:R-:W-:Y:S02]  /*a980*/  FSEL R177, R177, -INF , !P3 ;  /* 0xff800000b1b17808 */ /* 0x000fe40005800000 */
[----:B------:R-:W-:Y:S02]  /*a990*/  FSEL R180, R180, -INF , !P1 ;  /* 0xff800000b4b47808 */ /* 0x000fe40004800000 */
[----:B------:R-:W-:Y:S01]  /*a9a0*/  FSEL R181, R181, -INF , !P2 ;  /* 0xff800000b5b57808 */ /* 0x000fe20005000000 */
[----:B------:R-:W-:Y:S06]  /*a9b0*/  @!P5 BRA `(.L_x_1762) ;  /* 0x00000000005cd947 */ /* 0x000fec0003800000 */
[----:B------:R-:W-:Y:S01]  /*a9c0*/  IMAD R11, R190, UR41, R11 ;  /* 0x00000029be0b7c24 */ /* 0x000fe2000f8e020b */
[----:B------:R-:W-:Y:S03]  /*a9d0*/  BSSY B0, `(.L_x_1763) ;  /* 0x0000011000007945 */ /* 0x000fe60003800000 */
[----:B------:R-:W-:-:S05]  /*a9e0*/  VIADD R11, R11, -UR28 ;  /* 0x8000001c0b0b7c36 */ /* 0x000fca0008000000 */
[----:B------:R-:W-:-:S13]  /*a9f0*/  ISETP.GT.AND P1, PT, R11, -0x1, PT ;  /* 0xffffffff0b00780c */ /* 0x000fda0003f24270 */
[----:B------:R-:W-:Y:S05]  /*aa00*/  @P1 BRA `(.L_x_1764) ;  /* 0x0000000000201947 */ /* 0x000fea0003800000 */
[----:B------:R-:W-:Y:S02]  /*aa10*/  MOV R184, UR27 ;  /* 0x0000001b00b87c02 */ /* 0x000fe40008000f00 */
[----:B------:R-:W-:Y:S02]  /*aa20*/  LOP3.LUT R11, RZ, R11, RZ, 0x33, !PT ;  /* 0x0000000bff0b7212 */ /* 0x000fe400078e33ff */
[----:B------:R-:W-:-:S13]  /*aa30*/  ISETP.NE.AND P1, PT, R184, 0x1, PT ;  /* 0x00000001b800780c */ /* 0x000fda0003f25270 */
[----:B------:R-:W1:Y:S02]  /*aa40*/  @P1 LDC.64 R22, c[0x0][0x9e8] ;  /* 0x00027a00ff161b82 */ /* 0x000e640000000a00 */
[----:B-1----:R-:W-:-:S05]  /*aa50*/  @P1 IMAD.HI.U32 R22, R11, R22, RZ ;  /* 0x000000160b161227 */ /* 0x002fca00078e00ff */
[----:B------:R-:W-:-:S04]  /*aa60*/  @P1 SHF.R.U32.HI R11, RZ, R23, R22 ;  /* 0x00000017ff0b1219 */ /* 0x000fc80000011616 */
[----:B------:R-:W-:Y:S01]  /*aa70*/  LOP3.LUT R11, RZ, R11, RZ, 0x33, !PT ;  /* 0x0000000bff0b7212 */ /* 0x000fe200078e33ff */
[----:B------:R-:W-:Y:S06]  /*aa80*/  BRA `(.L_x_1765) ;  /* 0x0000000000147947 */ /* 0x000fec0003800000 */
.L_x_1764:
[----:B------:R-:W-:-:S05]  /*aa90*/  IMAD.U32 R184, RZ, RZ, UR27 ;  /* 0x0000001bffb87e24 */ /* 0x000fca000f8e00ff */
[----:B------:R-:W-:-:S13]  /*aaa0*/  ISETP.NE.AND P1, PT, R184, 0x1, PT ;  /* 0x00000001b800780c */ /* 0x000fda0003f25270 */
[----:B------:R-:W1:Y:S02]  /*aab0*/  @P1 LDC.64 R22, c[0x0][0x9e8] ;  /* 0x00027a00ff161b82 */ /* 0x000e640000000a00 */
[----:B-1----:R-:W-:-:S05]  /*aac0*/  @P1 IMAD.HI.U32 R22, R11, R22, RZ ;  /* 0x000000160b161227 */ /* 0x002fca00078e00ff */
[----:B------:R-:W-:-:S07]  /*aad0*/  @P1 SHF.R.U32.HI R11, RZ, R23, R22 ;  /* 0x00000017ff0b1219 */ /* 0x000fce0000011616 */
.L_x_1765:
[----:B------:R-:W-:Y:S05]  /*aae0*/  BSYNC B0 ;  /* 0x0000000000007941 */ /* 0x000fea0003800000 */
.L_x_1763:
[----:B------:R-:W-:-:S04]  /*aaf0*/  IMAD R11, R11, R184, -UR11 ;  /* 0x8000000b0b0b7e24 */ /* 0x000fc8000f8e02b8 */
[----:B------:R-:W-:-:S05]  /*ab00*/  IMAD.IADD R11, R11, 0x1, -R0 ;  /* 0x000000010b0b7824 */ /* 0x000fca00078e0a00 */
[----:B------:R-:W-:Y:S02]  /*ab10*/  VIADDMNMX R12, R11, R184, R12, PT ;  /* 0x000000b80b0c7246 */ /* 0x000fe4000380010c */
[----:B------:R-:W-:-:S07]  /*ab20*/  VIMNMX R20, R20, R11, !PT ;  /* 0x0000000b14147248 */ /* 0x000fce0007fe0100 */
.L_x_1762:
        /* <DEDUP_REMOVED lines=148> */
[C---:B------:R-:W-:Y:S01]  /*b470*/  FMUL.FTZ R176, R12.reuse, UR10 ;  /* 0x0000000a0cb07c20 */ /* 0x040fe20008410000 */
[----:B------:R-:W2:Y:S01]  /*b480*/  MUFU.EX2 R164, R164 ;  /* 0x000000a400a47308 */ /* 0x000ea20000000800 */
[-C--:B------:R-:W-:Y:S01]  /*b490*/  FMUL.FTZ R49, R49, R15.reuse ;  /* 0x0000000f31317220 */ /* 0x080fe20000410000 */
[----:B------:R-:W-:Y:S01]  /*b4a0*/  FSEL R3, R12, RZ, P0 ;  /* 0x000000ff0c037208 */ /* 0x000fe20000000000 */
[-C--:B------:R-:W-:Y:S01]  /*b4b0*/  FMUL.FTZ R52, R52, R15.reuse ;  /* 0x0000000f34347220 */ /* 0x080fe20000410000 */
[----:B------:R-:W-:Y:S01]  /*b4c0*/  FSEL R176, R176, RZ, P0 ;  /* 0x000000ffb0b07208 */ /* 0x000fe20000000000 */
[-C--:B------:R-:W-:Y:S01]  /*b4d0*/  FMUL.FTZ R53, R53, R15.reuse ;  /* 0x0000000f35357220 */ /* 0x080fe20000410000 */
[-C--:B------:R-:W-:Y:S01]  /*b4e0*/  FMUL.FTZ R56, R56, R15.reuse ;  /* 0x0000000f38387220 */ /* 0x080fe20000410000 */
[----:B------:R-:W-:Y:S01]  /*b4f0*/  FADD.FTZ R3, -R3, R14 ;  /* 0x0000000e03037221 */ /* 0x000fe20000010100 */
[----:B------:R-:W0:Y:S01]  /*b500*/  MUFU.EX2 R169, R169 ;  /* 0x000000a900a97308 */ /* 0x000e220000000800 */
[--C-:B------:R-:W-:Y:S01]  /*b510*/  FFMA.FTZ R177, R155, UR10, -R176.reuse ;  /* 0x0000000a9bb17c23 */ /* 0x100fe200080108b0 */
[----:B------:R-:W-:Y:S01]  /*b520*/  @!P1 LEA R155, R22, UR40, 0x2 ;  /* 0x00000028169b9c11 */ /* 0x000fe2000f8e10ff */
[----:B-1----:R-:W-:Y:S01]  /*b530*/  FADD.FTZ R22, R20, R185 ;  /* 0x000000b914167221 */ /* 0x002fe20000010000 */
[--C-:B------:R-:W-:Y:S01]  /*b540*/  FFMA.FTZ R180, R159, UR10, -R176.reuse ;  /* 0x0000000a9fb47c23 */ /* 0x100fe200080108b0 */
[--C-:B------:R-:W-:Y:S01]  /*b550*/  FFMA.FTZ R184, R162, UR10, -R176.reuse ;  /* 0x0000000aa2b87c23 */ /* 0x100fe200080108b0 */
[----:B------:R-:W-:Y:S01]  /*b560*/  FFMA.FTZ R21, R21, UR10, -R176 ;  /* 0x0000000a15157c23 */ /* 0x000fe200080108b0 */
[----:B----4-:R-:W-:Y:S01]  /*b570*/  FADD.FTZ R159, R161, R22 ;  /* 0x00000016a19f7221 */ /* 0x010fe20000010000 */
[----:B------:R-:W-:Y:S01]  /*b580*/  MUFU.EX2 R168, R168 ;  /* 0x000000a800a87308 */ /* 0x000fe20000000800 */
[----:B------:R-:W-:Y:S01]  /*b590*/  FMUL.FTZ R3, R3, UR10 ;  /* 0x0000000a03037c20 */ /* 0x000fe20008410000 */
[--C-:B------:R-:W-:Y:S01]  /*b5a0*/  FFMA.FTZ R158, R158, UR10, -R176.reuse ;  /* 0x0000000a9e9e7c23 */ /* 0x100fe200080108b0 */
        /* <DEDUP_REMOVED lines=10> */
[----:B---3--:R-:W-:Y:S01]  /*b650*/  F2FP.BF16.F32.PACK_AB R160, R165, R160 ;  /* 0x000000a0a5a0723e */ /* 0x008fe200000010ff */
[--C-:B------:R-:W-:Y:S01]  /*b660*/  FFMA.FTZ R179, R179, UR10, -R176.reuse ;  /* 0x0000000ab3b37c23 */ /* 0x100fe200080108b0 */
[--C-:B------:R-:W-:Y:S01]  /*b670*/  FFMA.FTZ R182, R182, UR10, -R176.reuse ;  /* 0x0000000ab6b67c23 */ /* 0x100fe200080108b0 */
[----:B------:R1:W-:Y:S01]  /*b680*/  MUFU.EX2 R14, R177 ;  /* 0x000000b1000e7308 */ /* 0x0003e20000000800 */
[----:B------:R-:W-:Y:S01]  /*b690*/  FFMA.FTZ R176, R183, UR10, -R176 ;  /* 0x0000000ab7b07c23 */ /* 0x000fe200080108b0 */
[----:B------:R-:W-:Y:S01]  /*b6a0*/  @!P1 STS [R155+0x28800], R15 ;  /* 0x0288000f9b009388 */ /* 0x000fe20000000800 */
[-C--:B------:R-:W-:Y:S01]  /*b6b0*/  FMUL.FTZ R57, R57, R15.reuse ;  /* 0x0000000f39397220 */ /* 0x080fe20000410000 */
        /* <DEDUP_REMOVED lines=171> */
.L_x_1766:
[----:B------:R0:W1:Y:S01]  /*c170*/  SYNCS.PHASECHK.TRANS64.TRYWAIT P0, [UR25+0x28c50], R13 ;  /* 0x028c500dff0075a7 */ /* 0x0000620008000159 */
[----:B------:R-:W-:Y:S05]  /*c180*/  @!P4 BRA `(.L_x_1767) ;  /* 0x000000000004c947 */ /* 0x000fea0003800000 */
[----:B------:R-:W-:Y:S01]  /*c190*/  BPT.TRAP 0x1 ;  /* 0x000000040000795c */ /* 0x000fe20000300000 */
.L_x_1767:
[----:B-1----:R-:W-:Y:S05]  /*c1a0*/  @P0 BRA `(.L_x_1768) ;  /* 0x0000000000080947 */ /* 0x002fea0003800000 */
[----:B------:R-:W1:Y:S02]  /*c1b0*/  SYNCS.PHASECHK.TRANS64.TRYWAIT P0, [UR25+0x28c50], R13 ;  /* 0x028c500dff0075a7 */ /* 0x000e640008000159 */
[----:B-1----:R-:W-:Y:S05]  /*c1c0*/  @!P0 BRA `(.L_x_1769) ;  /* 0x0000007000f88947 */ /* 0x002fea0003800000 */
.L_x_1768:
        /* <DEDUP_REMOVED lines=34> */
.L_x_1770:
[----:B------:R-:W-:Y:S01]  /*c3f0*/  UIADD3 UR25, UR25, 0x28c60, URZ ;  /* 0x00028c6019197890 */ /* 0x000fe2000fffe03f */
[----:B------:R-:W-:Y:S01]  /*c400*/  ISETP.LT.AND P0, PT, R17, UR43, PT ;  /* 0x0000002b11007c0c */ /* 0x000fe2000bf01270 */
[----:B------:R-:W-:Y:S01]  /*c410*/  UIADD3 UR43, UR43, -0x1, URZ ;  /* 0xffffffff2b2b7890 */ /* 0x000fe2000fffe03f */
[----:B-1----:R-:W-:Y:S01]  /*c420*/  MOV R14, R12 ;  /* 0x0000000c000e7202 */ /* 0x002fe20000000f00 */
[----:B------:R-:W-:Y:S01]  /*c430*/  UPRMT UR25, UR42, 0x654, UR25 ;  /* 0x000006542a197896 */ /* 0x000fe20008000019 */
[----:B------:R-:W-:Y:S01]  /*c440*/  IMAD.MOV.U32 R15, RZ, RZ, R11 ;  /* 0x000000ffff0f7224 */ /* 0x000fe200078e000b */
[----:B------:R-:W-:-:S07]  /*c450*/  UMOV UR26, UR4 ;  /* 0x00000004001a7c82 */ /* 0x000fce0008000000 */
[----:B------:R-:W-:Y:S01]  /*c460*/  SYNCS.ARRIVE.TRANS64.RED.A1T0 RZ, [UR25], RZ ;  /* 0x000000ffffff79a7 */ /* 0x000fe20008100419 */
[----:B------:R-:W-:Y:S05]  /*c470*/  @P0 BRA `(.L_x_1771) ;  /* 0xffffffdc002c0947 */ /* 0x000fea000383ffff */
.L_x_1752:
[----:B------:R-:W4:Y:S01]  /*c480*/  SHFL.BFLY PT, R0, R3, 0x2, 0x1f ;  /* 0x0c401f0003007f89 */ /* 0x000f2200000e0000 */
[----:B------:R-:W-:Y:S08]  /*c490*/  BAR.ARV 0x8, 0x100 ;  /* 0x0204000000007b1d */ /* 0x000ff00000002000 */
[----:B------:R-:W-:Y:S01]  /*c4a0*/  BAR.SYNC.DEFER_BLOCKING 0xf, 0x100 ;  /* 0x03c4000000007b1d */ /* 0x000fe20000010000 */
[----:B------:R-:W-:-:S05]  /*c4b0*/  ISETP.NE.AND P0, PT, R10, RZ, PT ;  /* 0x000000ff0a00720c */ /* 0x000fca0003f05270 */
[----:B-1-3--:R-:W1:Y:S01]  /*c4c0*/  SHFL.BFLY PT, R7, R4, 0x2, 0x1f ;  /* 0x0c401f0004077f89 */ /* 0x00ae6200000e0000 */
[----:B----4-:R-:W-:-:S05]  /*c4d0*/  FADD.FTZ R2, R0, R3 ;  /* 0x0000000300027221 */ /* 0x010fca0000010000 */
[----:B------:R-:W3:Y:S01]  /*c4e0*/  SHFL.BFLY PT, R5, R2, 0x1, 0x1f ;  /* 0x0c201f0002057f89 */ /* 0x000ee200000e0000 */
[----:B-1----:R-:W-:Y:S01]  /*c4f0*/  FADD.FTZ R7, R7, R4 ;  /* 0x0000000407077221 */ /* 0x002fe20000010000 */
[----:B------:R-:W-:-:S04]  /*c500*/  IMAD.MOV.U32 R4, RZ, RZ, -0x800000 ;  /* 0xff800000ff047424 */ /* 0x000fc800078e00ff */
[----:B------:R-:W1:Y:S01]  /*c510*/  SHFL.BFLY PT, R0, R7, 0x1, 0x1f ;  /* 0x0c201f0007007f89 */ /* 0x000e6200000e0000 */
[----:B---3--:R-:W-:Y:S01]  /*c520*/  FADD.FTZ R6, R2, R5 ;  /* 0x0000000502067221 */ /* 0x008fe20000010000 */
[----:B------:R-:W-:Y:S02]  /*c530*/  IMAD.MOV.U32 R5, RZ, RZ, RZ ;  /* 0x000000ffff057224 */ /* 0x000fe400078e00ff */
[----:B------:R-:W-:Y:S02]  /*c540*/  IMAD.U32 R2, RZ, RZ, UR4 ;  /* 0x00000004ff027e24 */ /* 0x000fe4000f8e00ff */
[----:B------:R-:W-:-:S03]  /*c550*/  FSETP.NE.FTZ.AND P1, PT, R6, RZ, PT ;  /* 0x000000ff0600720b */ /* 0x000fc60003f35000 */
[----:B------:R-:W-:-:S04]  /*c560*/  LEA R2, R2, R9, 0x6 ;  /* 0x0000000902027211 */ /* 0x000fc800078e30ff */
[----:B------:R-:W-:-:S06]  /*c570*/  @!P0 LEA R2, R2, UR40, 0x2 ;  /* 0x0000002802028c11 */ /* 0x000fcc000f8e10ff */
[----:B------:R-:W3:Y:S01]  /*c580*/  @P1 MUFU.RCP R5, R6 ;  /* 0x0000000600051308 */ /* 0x000ee20000001000 */
[----:B-1----:R-:W-:Y:S01]  /*c590*/  FADD.FTZ R8, R7, R0 ;  /* 0x0000000007087221 */ /* 0x002fe20000010000 */
[----:B------:R-:W-:-:S04]  /*c5a0*/  IMAD.MOV.U32 R0, RZ, RZ, RZ ;  /* 0x000000ffff007224 */ /* 0x000fc800078e00ff */
[----:B------:R-:W-:Y:S02]  /*c5b0*/  FSETP.NE.FTZ.AND P2, PT, R8, RZ, PT ;  /* 0x000000ff0800720b */ /* 0x000fe40003f55000 */
[----:B------:R1:W4:Y:S01]  /*c5c0*/  @P1 MUFU.LG2 R3, R6 ;  /* 0x0000000600031308 */ /* 0x0003220000000c00 */
[----:B---3--:R-:W-:Y:S01]  /*c5d0*/  @!P0 STS [R2+0x28800], R5 ;  /* 0x0288000502008388 */ /* 0x008fe20000000800 */
[----:B-1----:R-:W-:Y:S02]  /*c5e0*/  IMAD.U32 R6, RZ, RZ, UR10 ;  /* 0x0000000aff067e24 */ /* 0x002fe4000f8e00ff */
[----:B------:R-:W-:-:S07]  /*c5f0*/  FMUL.FTZ R24, R24, R5 ;  /* 0x0000000518187220 */ /* 0x000fce0000410000 */
[----:B------:R-:W1:Y:S01]  /*c600*/  @P2 MUFU.RCP R0, R8 ;  /* 0x0000000800002308 */ /* 0x000e620000001000 */
[-C--:B------:R-:W-:Y:S01]  /*c610*/  FMUL.FTZ R25, R25, R5.reuse ;  /* 0x0000000519197220 */ /* 0x080fe20000410000 */
[----:B------:R-:W-:Y:S01]  /*c620*/  @P1 FMUL.FTZ R6, R6, 0.69314718246459960938 ;  /* 0x3f31721806061820 */ /* 0x000fe20000410000 */
[-C--:B------:R-:W-:Y:S01]  /*c630*/  FMUL.FTZ R28, R28, R5.reuse ;  /* 0x000000051c1c7220 */ /* 0x080fe20000410000 */
[-C--:B------:R-:W-:Y:S01]  /*c640*/  FMUL.FTZ R29, R29, R5.reuse ;  /* 0x000000051d1d7220 */ /* 0x080fe20000410000 */
[----:B----4-:R-:W-:Y:S01]  /*c650*/  @P1 FMUL.FTZ R3, R3, 0.69314718246459960938 ;  /* 0x3f31721803031820 */ /* 0x010fe20000410000 */
[-C--:B------:R-:W-:Y:S01]  /*c660*/  FMUL.FTZ R32, R32, R5.reuse ;  /* 0x0000000520207220 */ /* 0x080fe20000410000 */
[-C--:B------:R-:W-:Y:S01]  /*c670*/  FMUL.FTZ R33, R33, R5.reuse ;  /* 0x0000000521217220 */ /* 0x080fe20000410000 */
[----:B------:R3:W4:Y:S01]  /*c680*/  @P2 MUFU.LG2 R7, R8 ;  /* 0x0000000800072308 */ /* 0x0007220000000c00 */
        /* <DEDUP_REMOVED lines=8> */
[----:B-1----:R1:W-:Y:S01]  /*c710*/  @!P0 STS [R2+0x28820], R0 ;  /* 0x0288200002008388 */ /* 0x0023e20000000800 */
[----:B---3--:R-:W-:-:S02]  /*c720*/  IMAD.U32 R8, RZ, RZ, UR10 ;  /* 0x0000000aff087e24 */ /* 0x008fc4000f8e00ff */
[-C--:B------:R-:W-:Y:S01]  /*c730*/  FMUL.FTZ R52, R52, R5.reuse ;  /* 0x0000000534347220 */ /* 0x080fe20000410000 */
[-C--:B------:R-:W-:Y:S01]  /*c740*/  FMUL.FTZ R53, R53, R5.reuse ;  /* 0x0000000535357220 */ /* 0x080fe20000410000 */
[-C--:B------:R-:W-:Y:S01]  /*c750*/  FMUL.FTZ R56, R56, R5.reuse ;  /* 0x0000000538387220 */ /* 0x080fe20000410000 */
[----:B------:R-:W-:Y:S01]  /*c760*/  @P2 FMUL.FTZ R8, R8, 0.69314718246459960938 ;  /* 0x3f31721808082820 */ /* 0x000fe20000410000 */
[-C--:B------:R-:W-:Y:S01]  /*c770*/  FMUL.FTZ R57, R57, R5.reuse ;  /* 0x0000000539397220 */ /* 0x080fe20000410000 */
[-C--:B------:R-:W-:Y:S01]  /*c780*/  FMUL.FTZ R60, R60, R5.reuse ;  /* 0x000000053c3c7220 */ /* 0x080fe20000410000 */
[----:B----4-:R-:W-:Y:S01]  /*c790*/  @P2 FMUL.FTZ R7, R7, 0.69314718246459960938 ;  /* 0x3f31721807072820 */ /* 0x010fe20000410000 */
[-C--:B------:R-:W-:Y:S01]  /*c7a0*/  FMUL.FTZ R61, R61, R5.reuse ;  /* 0x000000053d3d7220 */ /* 0x080fe20000410000 */
[----:B-1----:R-:W-:Y:S02]  /*c7b0*/  IMAD.MOV.U32 R2, RZ, RZ, -0x800000 ;  /* 0xff800000ff027424 */ /* 0x002fe400078e00ff */
        /* <DEDUP_REMOVED lines=112> */
.L_x_1676:
[----:B------:R-:W-:Y:S05]  /*cec0*/  @P0 BRA `(.L_x_1772) ;  /* 0x0000002000e00947 */ /* 0x000fea0003800000 */
[----:B------:R-:W1:Y:S01]  /*ced0*/  S2R R0, SR_TID.X ;  /* 0x0000000000007919 */ /* 0x000e620000002100 */
[----:B------:R-:W3:Y:S01]  /*cee0*/  S2UR UR5, SR_CgaCtaId ;  /* 0x00000000000579c3 */ /* 0x000ee20000008800 */
[----:B------:R-:W-:Y:S01]  /*cef0*/  UMOV UR4, 0x400 ;  /* 0x0000040000047882 */ /* 0x000fe20000000000 */
[----:B------:R-:W-:-:S06]  /*cf00*/  IMAD.MOV R3, RZ, RZ, -R18 ;  /* 0x000000ffff037224 */ /* 0x000fcc00078e0a12 */
[----:B------:R-:W-:Y:S01]  /*cf10*/  BAR.SYNC.DEFER_BLOCKING 0x1, 0x100 ;  /* 0x0044000000007b1d */ /* 0x000fe20000010000 */
[----:B0-----:R-:W-:-:S07]  /*cf20*/  SHF.R.S32.HI R9, RZ, 0x1f, R18 ;  /* 0x0000001fff097819 */ /* 0x001fce0000011412 */
[----:B------:R-:W0:Y:S08]  /*cf30*/  S2UR UR6, SR_CTAID.Y ;  /* 0x00000000000679c3 */ /* 0x000e300000002600 */
[----:B------:R-:W0:Y:S01]  /*cf40*/  LDC R12, c[0x0][0xc50] ;  /* 0x00031400ff0c7b82 */ /* 0x000e220000000800 */
[----:B---3--:R-:W-:-:S07]  /*cf50*/  ULEA UR4, UR5, UR4, 0x18 ;  /* 0x0000000405047291 */ /* 0x008fce000f8ec03f */
[----:B------:R-:W3:Y:S01]  /*cf60*/  LDC R6, c[0x0][0xbe8] ;  /* 0x0002fa00ff067b82 */ /* 0x000ee20000000800 */
[----:B------:R-:W-:Y:S01]  /*cf70*/  UIADD3 UR4, UR4, 0x28c20, URZ ;  /* 0x00028c2004047890 */ /* 0x000fe2000fffe03f */
[----:B-1----:R-:W-:-:S03]  /*cf80*/  IADD3 R152, R0, -0x80, RZ ;  /* 0xffffff8000987810 */ /* 0x002fc60007ffe0ff */
[----:B------:R-:W-:Y:S01]  /*cf90*/  UPRMT UR4, URZ, 0x654, UR4 ;  /* 0x000006543f047896 */ /* 0x000fe20008000004 */
[----:B------:R-:W-:-:S04]  /*cfa0*/  SHF.R.S32.HI R153, RZ, 0x1f, R152 ;  /* 0x0000001fff997819 */ /* 0x000fc80000011498 */
[----:B------:R-:W-:Y:S01]  /*cfb0*/  LEA.HI R10, R153, R152, RZ, 0x7 ;  /* 0x00000098990a7211 */ /* 0x000fe200078f38ff */
[----:B0-----:R-:W-:-:S03]  /*cfc0*/  IMAD R3, R12, R3, UR6 ;  /* 0x000000060c037e24 */ /* 0x001fc6000f8e0203 */
[----:B------:R-:W-:Y:S01]  /*cfd0*/  SYNCS.ARRIVE.TRANS64.RED.A1T0 RZ, [UR4], RZ ;  /* 0x000000ffffff79a7 */ /* 0x000fe20008100404 */
[----:B------:R-:W-:Y:S02]  /*cfe0*/  SHF.R.S32.HI R8, RZ, 0x7, R10 ;  /* 0x00000007ff087819 */ /* 0x000fe4000001140a */
[----:B------:R-:W-:-:S03]  /*cff0*/  LOP3.LUT R5, R10, 0xffffff80, RZ, 0xc0, !PT ;  /* 0xffffff800a057812 */ /* 0x000fc600078ec0ff */
[----:B------:R-:W0:Y:S02]  /*d000*/  SHFL.IDX PT, R7, R8, RZ, 0x1f ;  /* 0x00001fff08077589 */ /* 0x000e2400000e0000 */
[----:B------:R-:W-:Y:S01]  /*d010*/  IMAD.IADD R0, R152, 0x1, -R5 ;  /* 0x0000000198007824 */ /* 0x000fe200078e0a05 */
[----:B------:R-:W-:-:S04]  /*d020*/  SHF.R.S32.HI R5, RZ, 0x1f, R3 ;  /* 0x0000001fff057819 */ /* 0x000fc80000011403 */
[----:B------:R-:W-:Y:S02]  /*d030*/  SHF.R.S32.HI R157, RZ, 0x1f, R0 ;  /* 0x0000001fff9d7819 */ /* 0x000fe40000011400 */
[----:B0-----:R-:W-:Y:S02]  /*d040*/  ISETP.NE.AND P0, PT, R7, RZ, PT ;  /* 0x000000ff0700720c */ /* 0x001fe40003f05270 */
[----:B------:R-:W-:-:S11]  /*d050*/  LEA.HI R7, R157, R0, RZ, 0x2 ;  /* 0x000000009d077211 */ /* 0x000fd600078f10ff */
[----:B---3--:R-:W-:Y:S05]  /*d060*/  @P0 BRA `(.L_x_1773) ;  /* 0x0000000400380947 */ /* 0x008fea0003800000 */
[----:B------:R-:W0:Y:S01]  /*d070*/  LDC R19, c[0x0][0xbe8] ;  /* 0x0002fa00ff137b82 */ /* 0x000e220000000800 */
[----:B------:R-:W-:Y:S01]  /*d080*/  LOP3.LUT R11, R10, 0xffffff80, RZ, 0xc0, !PT ;  /* 0xffffff800a0b7812 */ /* 0x000fe200078ec0ff */
[----:B------:R-:W1:Y:S01]  /*d090*/  S2R R155, SR_CTAID.X ;  /* 0x00000000009b7919 */ /* 0x000e620000002500 */
[----:B------:R-:W-:Y:S01]  /*d0a0*/  LEA.HI R12, R153, R152, RZ, 0x2 ;  /* 0x00000098990c7211 */ /* 0x000fe200078f10ff */
[----:B------:R-:W-:Y:S02]  /*d0b0*/  ULDC.64 UR4, c[0x0][0xbd0] ;  /* 0x0002f40000047ab9 */ /* 0x000fe40000000a00 */
[----:B------:R-:W-:Y:S01]  /*d0c0*/  IMAD.IADD R16, R152, 0x1, -R11 ;  /* 0x0000000198107824 */ /* 0x000fe200078e0a0b */
[----:B------:R-:W-:Y:S01]  /*d0d0*/  LOP3.LUT R15, R12, 0xfffffffc, RZ, 0xc0, !PT ;  /* 0xfffffffc0c0f7812 */ /* 0x000fe200078ec0ff */
[----:B------:R-:W3:Y:S03]  /*d0e0*/  S2UR UR6, SR_CTAID.Z ;  /* 0x00000000000679c3 */ /* 0x000ee60000002700 */
[----:B------:R-:W-:Y:S01]  /*d0f0*/  SHF.R.S32.HI R11, RZ, 0x1f, R16 ;  /* 0x0000001fff0b7819 */ /* 0x000fe20000011410 */
[----:B------:R-:W-:-:S03]  /*d100*/  IMAD.IADD R15, R152, 0x1, -R15 ;  /* 0x00000001980f7824 */ /* 0x000fc600078e0a0f */
[-C--:B------:R-:W-:Y:S01]  /*d110*/  LEA.HI R20, R11, R16.reuse, RZ, 0x2 ;  /* 0x000000100b147211 */ /* 0x080fe200078f10ff */
[----:B------:R-:W2:Y:S01]  /*d120*/  LDC.64 R22, c[0x0][0xbd8] ;  /* 0x0002f600ff167b82 */ /* 0x000ea20000000a00 */
[----:B------:R-:W-:Y:S02]  /*d130*/  LEA.HI R12, R15, R15, RZ, 0x1 ;  /* 0x0000000f0f0c7211 */ /* 0x000fe400078f08ff */
[--C-:B------:R-:W-:Y:S02]  /*d140*/  SHF.R.S32.HI R10, RZ, 0x2, R20.reuse ;  /* 0x00000002ff0a7819 */ /* 0x100fe40000011414 */
[----:B------:R-:W-:Y:S02]  /*d150*/  SHF.R.S32.HI R13, RZ, 0x1f, R20 ;  /* 0x0000001fff0d7819 */ /* 0x000fe40000011414 */
[----:B------:R-:W-:Y:S02]  /*d160*/  LEA.HI R11, R11, R16, RZ, 0x5 ;  /* 0x000000100b0b7211 */ /* 0x000fe400078f28ff */
[----:B0-----:R-:W-:-:S02]  /*d170*/  ISETP.NE.AND P0, PT, R19, 0x1, PT ;  /* 0x000000011300780c */ /* 0x001fc40003f05270 */
[----:B------:R-:W-:Y:S02]  /*d180*/  LEA.HI R13, R13, R10, RZ, 0x3 ;  /* 0x0000000a0d0d7211 */ /* 0x000fe400078f18ff */
[----:B------:R-:W-:Y:S02]  /*d190*/  LOP3.LUT R12, R12, 0x1ffffffe, RZ, 0xc0, !PT ;  /* 0x1ffffffe0c0c7812 */ /* 0x000fe400078ec0ff */
[----:B------:R-:W-:Y:S02]  /*d1a0*/  LOP3.LUT R13, R13, 0xfffffff8, RZ, 0xc0, !PT ;  /* 0xfffffff80d0d7812 */ /* 0x000fe400078ec0ff */
[----:B------:R-:W-:Y:S01]  /*d1b0*/  SHF.R.S32.HI R11, RZ, 0x5, R11 ;  /* 0x00000005ff0b7819 */ /* 0x000fe2000001140b */
[----:B------:R-:W-:Y:S01]  /*d1c0*/  IMAD.IADD R15, R15, 0x1, -R12 ;  /* 0x000000010f0f7824 */ /* 0x000fe200078e0a0c */
[----:B------:R-:W-:Y:S01]  /*d1d0*/  IADD3 R10, R10, -R13, RZ ;  /* 0x8000000d0a0a7210 */ /* 0x000fe20007ffe0ff */
[----:B------:R-:W-:Y:S02]  /*d1e0*/  IMAD R13, R9, UR4, RZ ;  /* 0x00000004090d7c24 */ /* 0x000fe4000f8e02ff */
[----:B------:R-:W0:Y:S02]  /*d1f0*/  @P0 LDC R17, c[0x0][0xbec] ;  /* 0x0002fb00ff110b82 */ /* 0x000e240000000800 */
[----:B------:R-:W-:-:S02]  /*d200*/  IMAD R154, R11, 0x10, R10 ;  /* 0x000000100b9a7824 */ /* 0x000fc400078e020a */
[----:B------:R-:W-:Y:S01]  /*d210*/  IMAD.WIDE.U32 R10, R18, UR4, RZ ;  /* 0x00000004120a7c25 */ /* 0x000fe2000f8e00ff */
[----:B---3--:R-:W-:-:S03]  /*d220*/  USHF.R.S32.HI UR4, URZ, 0x1f, UR6 ;  /* 0x0000001f3f047899 */ /* 0x008fc60008011406 */
[----:B------:R-:W3:Y:S01]  /*d230*/  @P0 LDC R21, c[0x0][0xbf0] ;  /* 0x0002fc00ff150b82 */ /* 0x000ee20000000800 */
[----:B------:R-:W-:Y:S02]  /*d240*/  IMAD R12, R15, 0x8, R154 ;  /* 0x000000080f0c7824 */ /* 0x000fe400078e029a */
[----:B--2---:R-:W-:Y:S02]  /*d250*/  IMAD R14, R22, UR4, RZ ;  /* 0x00000004160e7c24 */ /* 0x004fe4000f8e02ff */
[----:B------:R-:W-:Y:S01]  /*d260*/  IMAD R13, R18, UR5, R13 ;  /* 0x00000005120d7c24 */ /* 0x000fe2000f8e020d */
[----:B-1----:R-:W-:Y:S01]  /*d270*/  LEA R12, R155, R12, 0x6 ;  /* 0x0000000c9b0c7211 */ /* 0x002fe200078e30ff */
[----:B------:R-:W-:Y:S01]  /*d280*/  IMAD R15, R23, UR6, R14 ;  /* 0x00000006170f7c24 */ /* 0x000fe2000f8e020e */
[----:B------:R-:W-:Y:S01]  /*d290*/  ULDC.64 UR4, c[0x0][0xbe0] ;  /* 0x0002f80000047ab9 */ /* 0x000fe20000000a00 */
[----:B------:R-:W-:Y:S02]  /*d2a0*/  IMAD.IADD R11, R11, 0x1, R13 ;  /* 0x000000010b0b7824 */ /* 0x000fe400078e020d */
[----:B------:R-:W-:-:S02]  /*d2b0*/  IMAD.MOV.U32 R13, RZ, RZ, R12 ;  /* 0x000000ffff0d7224 */ /* 0x000fc400078e000c */
[----:B------:R-:W-:-:S04]  /*d2c0*/  IMAD.WIDE.U32 R10, R22, UR6, R10 ;  /* 0x00000006160a7c25 */ /* 0x000fc8000f8e000a */
[----:B0-----:R-:W-:-:S04]  /*d2d0*/  @P0 IMAD.HI.U32 R14, R12, R17, RZ ;  /* 0x000000110c0e0227 */ /* 0x001fc800078e00ff */
[----:B------:R-:W-:Y:S01]  /*d2e0*/  IMAD.IADD R11, R11, 0x1, R15 ;  /* 0x000000010b0b7824 */ /* 0x000fe200078e020f */
[----:B---3--:R-:W-:Y:S01]  /*d2f0*/  @P0 SHF.R.U32.HI R13, RZ, R21, R14 ;  /* 0x00000015ff0d0219 */ /* 0x008fe2000001160e */
[----:B------:R-:W-:Y:S02]  /*d300*/  IMAD R14, R5, UR4, RZ ;  /* 0x00000004050e7c24 */ /* 0x000fe4000f8e02ff */
[----:B------:R-:W-:Y:S01]  /*d310*/  IMAD.WIDE.U32 R10, R3, UR4, R10 ;  /* 0x00000004030a7c25 */ /* 0x000fe2000f8e000a */
[----:B------:R-:W-:-:S03]  /*d320*/  SHF.R.S32.HI R17, RZ, 0x1f, R13 ;  /* 0x0000001fff117819 */ /* 0x000fc6000001140d */
[----:B------:R-:W-:Y:S01]  /*d330*/  IMAD.MOV R15, RZ, RZ, -R13 ;  /* 0x000000ffff0f7224 */ /* 0x000fe200078e0a0d */
[----:B------:R-:W-:Y:S01]  /*d340*/  IADD3 R10, P0, R13, R10, RZ ;  /* 0x0000000a0d0a7210 */ /* 0x000fe20007f1e0ff */
[----:B------:R-:W-:Y:S01]  /*d350*/  IMAD R14, R3, UR5, R14 ;  /* 0x00000005030e7c24 */ /* 0x000fe2000f8e020e */
[----:B------:R-:W-:Y:S01]  /*d360*/  ULDC.64 UR4, c[0x0][0xbc8] ;  /* 0x0002f20000047ab9 */ /* 0x000fe20000000a00 */
[----:B------:R-:W-:Y:S01]  /*d370*/  IMAD R15, R19, R15, R12 ;  /* 0x0000000f130f7224 */ /* 0x000fe200078e020c */
[----:B------:R-:W-:Y:S02]  /*d380*/  LOP3.LUT R13, R20, 0x7ffffffc, RZ, 0xc0, !PT ;  /* 0x7ffffffc140d7812 */ /* 0x000fe400078ec0ff */
[----:B------:R-:W-:Y:S01]  /*d390*/  IADD3.X R11, R17, R11, R14, P0, !PT ;  /* 0x0000000b110b7210 */ /* 0x000fe200007fe40e */
[----:B------:R-:W-:Y:S01]  /*d3a0*/  IMAD R14, R155, 0x40, R154 ;  /* 0x000000409b0e7824 */ /* 0x000fe200078e029a */
[----:B------:R-:W-:Y:S01]  /*d3b0*/  SHF.R.S32.HI R12, RZ, 0x1f, R15 ;  /* 0x0000001fff0c7819 */ /* 0x000fe2000001140f */
[----:B------:R-:W-:-:S04]  /*d3c0*/  IMAD.WIDE.U32 R10, R15, UR4, R10 ;  /* 0x000000040f0a7c25 */ /* 0x000fc8000f8e000a */
[----:B------:R-:W-:-:S04]  /*d3d0*/  IMAD R12, R12, UR4, RZ ;  /* 0x000000040c0c7c24 */ /* 0x000fc8000f8e02ff */
[----:B------:R-:W-:Y:S01]  /*d3e0*/  IMAD R15, R15, UR5, R12 ;  /* 0x000000050f0f7c24 */ /* 0x000fe2000f8e020c */
[-C--:B------:R-:W-:Y:S01]  /*d3f0*/  LEA.HI R12, R8, R8.reuse, RZ, 0x1 ;  /* 0x00000008080c7211 */ /* 0x080fe200078f08ff */
[----:B------:R-:W-:Y:S02]  /*d400*/  ULDC.64 UR4, c[0x0][0xba8] ;  /* 0x0002ea0000047ab9 */ /* 0x000fe40000000a00 */
[----:B------:R-:W-:Y:S01]  /*d410*/  IMAD.IADD R11, R11, 0x1, R15 ;  /* 0x000000010b0b7824 */ /* 0x000fe200078e020f */
[----:B------:R-:W-:Y:S01]  /*d420*/  LEA R17, P0, R10, UR4, 0x2 ;  /* 0x000000040a117c11 */ /* 0x000fe2000f8010ff */
[----:B------:R-:W-:Y:S01]  /*d430*/  ULDC UR4, c[0x0][0xa88] ;  /* 0x0002a20000047ab9 */ /* 0x000fe20000000800 */
[----:B------:R-:W-:Y:S02]  /*d440*/  LOP3.LUT R15, R12, 0xfffffe, RZ, 0xc0, !PT ;  /* 0x00fffffe0c0f7812 */ /* 0x000fe400078ec0ff */
[----:B------:R-:W-:Y:S01]  /*d450*/  LEA.HI.X R20, R10, UR5, R11, 0x2, P0 ;  /* 0x000000050a147c11 */ /* 0x000fe200080f140b */
[----:B------:R-:W-:Y:S01]  /*d460*/  SHFL.IDX PT, R12, R17, 0x1, 0x1c1f ;  /* 0x003c1f00110c7f89 */ /* 0x000fe200000e0000 */
[----:B------:R-:W-:Y:S01]  /*d470*/  IADD3 R21, -R15, R8, RZ ;  /* 0x000000080f157210 */ /* 0x000fe20007ffe1ff */
[----:B------:R-:W-:-:S02]  /*d480*/  IMAD.IADD R15, R16, 0x1, -R13 ;  /* 0x00000001100f7824 */ /* 0x000fc400078e0a0d */
[----:B------:R-:W-:Y:S02]  /*d490*/  SHFL.IDX PT, R10, R17, RZ, 0x1c1f ;  /* 0x001c1fff110a7589 */ /* 0x000fe400000e0000 */
[----:B------:R-:W-:Y:S02]  /*d4a0*/  IMAD.U32 R16, R21, -0x100, RZ ;  /* 0xffffff0015107824 */ /* 0x000fe400078e00ff */
[----:B------:R-:W0:Y:S01]  /*d4b0*/  SHFL.IDX PT, R11, R20, RZ, 0x1c1f ;  /* 0x001c1fff140b7589 */ /* 0x000e2200000e0000 */
[----:B------:R-:W-:Y:S02]  /*d4c0*/  IMAD.SHL.U32 R21, R15, 0x2, RZ ;  /* 0x000000020f157824 */ /* 0x000fe400078e00ff */
[----:B------:R-:W-:Y:S01]  /*d4d0*/  IMAD R15, R19, UR4, RZ ;  /* 0x00000004130f7c24 */ /* 0x000fe2000f8e02ff */
[----:B------:R-:W1:Y:S02]  /*d4e0*/  SHFL.IDX PT, R13, R20, 0x1, 0x1c1f ;  /* 0x003c1f00140d7f89 */ /* 0x000e6400000e0000 */
[----:B------:R-:W-:-:S02]  /*d4f0*/  ISETP.NE.AND P0, PT, R21, R16, PT ;  /* 0x000000101500720c */ /* 0x000fc40003f05270 */
[C---:B------:R-:W-:Y:S02]  /*d500*/  IADD3 R16, R14.reuse, 0x8, RZ ;  /* 0x000000080e107810 */ /* 0x040fe40007ffe0ff */
[-C--:B------:R-:W-:Y:S02]  /*d510*/  ISETP.GE.OR P1, PT, R14, R15.reuse, P0 ;  /* 0x0000000f0e00720c */ /* 0x080fe40000726670 */
[----:B------:R-:W-:-:S11]  /*d520*/  ISETP.GE.OR P0, PT, R16, R15, P0 ;  /* 0x0000000f1000720c */ /* 0x000fd60000706670 */
[----:B0-----:R0:W-:Y:S04]  /*d530*/  @!P1 ST.E desc[UR36][R10.64], R4 ;  /* 0x000000040a009985 */ /* 0x0011e8000c101924 */
[----:B-1----:R0:W-:Y:S02]  /*d540*/  @!P0 ST.E desc[UR36][R12.64], R2 ;  /* 0x000000020c008985 */ /* 0x0021e4000c101924 */
.L_x_1773:
[----:B------:R-:W-:Y:S01]  /*d550*/  ISETP.NE.AND P0, PT, R6, 0x1, PT ;  /* 0x000000010600780c */ /* 0x000fe20003f05270 */
[----:B--2---:R-:W1:Y:S01]  /*d560*/  S2R R14, SR_CTAID.X ;  /* 0x00000000000e7919 */ /* 0x004e620000002500 */
[--C-:B0-----:R-:W-:Y:S01]  /*d570*/  SHF.R.S32.HI R2, RZ, 0x2, R7.reuse ;  /* 0x00000002ff027819 */ /* 0x101fe20000011407 */
[----:B------:R-:W0:Y:S01]  /*d580*/  S2UR UR6, SR_CTAID.Z ;  /* 0x00000000000679c3 */ /* 0x000e220000002700 */
[----:B------:R-:W-:Y:S01]  /*d590*/  SHF.R.S32.HI R11, RZ, 0x1f, R7 ;  /* 0x0000001fff0b7819 */ /* 0x000fe20000011407 */
[----:B------:R-:W-:Y:S01]  /*d5a0*/  ULDC.64 UR4, c[0x0][0xb38] ;  /* 0x0002ce0000047ab9 */ /* 0x000fe20000000a00 */
[----:B------:R-:W-:Y:S01]  /*d5b0*/  LEA.HI R153, R153, R152, RZ, 0x2 ;  /* 0x0000009899997211 */ /* 0x000fe200078f10ff */
[----:B------:R-:W-:Y:S01]  /*d5c0*/  IMAD R9, R9, UR4, RZ ;  /* 0x0000000409097c24 */ /* 0x000fe2000f8e02ff */
[----:B------:R-:W-:Y:S01]  /*d5d0*/  LEA.HI R11, R11, R2, RZ, 0x3 ;  /* 0x000000020b0b7211 */ /* 0x000fe200078f18ff */
[----:B------:R-:W-:Y:S01]  /*d5e0*/  BSSY B0, `(.L_x_1774) ;  /* 0x00000ff000007945 */ /* 0x000fe20003800000 */
[----:B------:R-:W-:Y:S01]  /*d5f0*/  LOP3.LUT R153, R153, 0xfffffffc, RZ, 0xc0, !PT ;  /* 0xfffffffc99997812 */ /* 0x000fe200078ec0ff */
[----:B------:R-:W2:Y:S01]  /*d600*/  LDC.64 R12, c[0x0][0xb40] ;  /* 0x0002d000ff0c7b82 */ /* 0x000ea20000000a00 */
[----:B------:R-:W-:Y:S01]  /*d610*/  LOP3.LUT R11, R11, 0xfffffff8, RZ, 0xc0, !PT ;  /* 0xfffffff80b0b7812 */ /* 0x000fe200078ec0ff */
[----:B------:R-:W-:Y:S01]  /*d620*/  IMAD R9, R18, UR5, R9 ;  /* 0x0000000512097c24 */ /* 0x000fe2000f8e0209 */
[----:B------:R-:W-:Y:S01]  /*d630*/  LEA.HI R157, R157, R0, RZ, 0x5 ;  /* 0x000000009d9d7211 */ /* 0x000fe200078f28ff */
[----:B------:R-:W-:-:S02]  /*d640*/  IMAD.IADD R153, R152, 0x1, -R153 ;  /* 0x0000000198997824 */ /* 0x000fc400078e0a99 */
[----:B------:R-:W-:Y:S01]  /*d650*/  IMAD.IADD R4, R2, 0x1, -R11 ;  /* 0x0000000102047824 */ /* 0x000fe200078e0a0b */
[----:B------:R-:W-:Y:S01]  /*d660*/  SHF.R.S32.HI R157, RZ, 0x5, R157 ;  /* 0x00000005ff9d7819 */ /* 0x000fe2000001149d */
[----:B------:R-:W3:Y:S01]  /*d670*/  @P0 LDC R16, c[0x0][0xbec] ;  /* 0x0002fb00ff100b82 */ /* 0x000ee20000000800 */
[----:B------:R-:W-:Y:S01]  /*d680*/  LEA.HI R2, R153, R153, RZ, 0x1 ;  /* 0x0000009999027211 */ /* 0x000fe200078f08ff */
[----:B------:R-:W-:-:S03]  /*d690*/  IMAD.WIDE.U32 R18, R18, UR4, RZ ;  /* 0x0000000412127c25 */ /* 0x000fc6000f8e00ff */
[----:B------:R-:W-:Y:S01]  /*d6a0*/  LOP3.LUT R2, R2, 0x1ffffffe, RZ, 0xc0, !PT ;  /* 0x1ffffffe02027812 */ /* 0x000fe200078ec0ff */
[----:B------:R-:W-:Y:S02]  /*d6b0*/  IMAD R157, R157, 0x10, R4 ;  /* 0x000000109d9d7824 */ /* 0x000fe400078e0204 */
[----:B------:R-:W4:Y:S01]  /*d6c0*/  @P0 LDC R17, c[0x0][0xbf0] ;  /* 0x0002fc00ff110b82 */ /* 0x000f220000000800 */
[----:B0-----:R-:W-:Y:S01]  /*d6d0*/  USHF.R.S32.HI UR4, URZ, 0x1f, UR6 ;  /* 0x0000001f3f047899 */ /* 0x001fe20008011406 */
[----:B------:R-:W-:Y:S02]  /*d6e0*/  IMAD.IADD R2, R153, 0x1, -R2 ;  /* 0x0000000199027824 */ /* 0x000fe400078e0a02 */
[----:B------:R-:W-:-:S03]  /*d6f0*/  IMAD.IADD R19, R19, 0x1, R9 ;  /* 0x0000000113137824 */ /* 0x000fc600078e0209 */
[----:B------:R-:W-:Y:S01]  /*d700*/  LEA R11, R2, R157, 0x3 ;  /* 0x0000009d020b7211 */ /* 0x000fe200078e18ff */
[----:B--2---:R-:W-:Y:S01]  /*d710*/  IMAD R2, R12, UR4, RZ ;  /* 0x000000040c027c24 */ /* 0x004fe2000f8e02ff */
[----:B------:R-:W-:-:S03]  /*d720*/  ULDC.64 UR4, c[0x0][0xb48] ;  /* 0x0002d20000047ab9 */ /* 0x000fc60000000a00 */
[----:B-1----:R-:W-:Y:S02]  /*d730*/  IMAD R15, R14, 0x40, R11 ;  /* 0x000000400e0f7824 */ /* 0x002fe400078e020b */
[----:B------:R-:W-:Y:S02]  /*d740*/  IMAD R13, R13, UR6, R2 ;  /* 0x000000060d0d7c24 */ /* 0x000fe4000f8e0202 */
[----:B---3--:R-:W-:-:S04]  /*d750*/  @P0 IMAD.HI.U32 R16, R15, R16, RZ ;  /* 0x000000100f100227 */ /* 0x008fc800078e00ff */
[----:B------:R-:W-:-:S04]  /*d760*/  IMAD.WIDE.U32 R10, R12, UR6, R18 ;  /* 0x000000060c0a7c25 */ /* 0x000fc8000f8e0012 */
[----:B------:R-:W-:Y:S01]  /*d770*/  IMAD.MOV.U32 R9, RZ, RZ, R15 ;  /* 0x000000ffff097224 */ /* 0x000fe200078e000f */
[----:B----4-:R-:W-:Y:S01]  /*d780*/  @P0 SHF.R.U32.HI R9, RZ, R17, R16 ;  /* 0x00000011ff090219 */ /* 0x010fe20000011610 */
[----:B------:R-:W-:Y:S02]  /*d790*/  IMAD R2, R5, UR4, RZ ;  /* 0x0000000405027c24 */ /* 0x000fe4000f8e02ff */
[----:B------:R-:W-:Y:S01]  /*d7a0*/  IMAD.IADD R11, R11, 0x1, R13 ;  /* 0x000000010b0b7824 */ /* 0x000fe200078e020d */
[----:B------:R-:W-:Y:S01]  /*d7b0*/  IADD3 R5, -R9, RZ, RZ ;  /* 0x000000ff09057210 */ /* 0x000fe20007ffe1ff */
[C---:B------:R-:W-:Y:S01]  /*d7c0*/  IMAD R13, R3.reuse, UR5, R2 ;  /* 0x00000005030d7c24 */ /* 0x040fe2000f8e0202 */
[----:B------:R-:W-:Y:S01]  /*d7d0*/  SHF.R.S32.HI R4, RZ, 0x1f, R9 ;  /* 0x0000001fff047819 */ /* 0x000fe20000011409 */
[----:B------:R-:W-:Y:S01]  /*d7e0*/  IMAD.WIDE.U32 R2, R3, UR4, R10 ;  /* 0x0000000403027c25 */ /* 0x000fe2000f8e000a */
[----:B------:R-:W-:-:S03]  /*d7f0*/  ULDC.64 UR4, c[0x0][0xb30] ;  /* 0x0002cc0000047ab9 */ /* 0x000fc60000000a00 */
        /* <DEDUP_REMOVED lines=13> */
[-C--:B------:R-:W-:Y:S02]  /*d8d0*/  LEA.HI R9, R8, R8.reuse, RZ, 0x1 ;  /* 0x0000000808097211 */ /* 0x080fe400078f08ff */
[----:B------:R-:W-:Y:S01]  /*d8e0*/  LEA R4, P0, R2, UR4, 0x2 ;  /* 0x0000000402047c11 */ /* 0x000fe2000f8010ff */
[----:B------:R-:W-:Y:S01]  /*d8f0*/  ULDC UR4, c[0x0][0xa88] ;  /* 0x0002a20000047ab9 */ /* 0x000fe20000000800 */
[----:B------:R-:W-:Y:S01]  /*d900*/  LOP3.LUT R11, R9, 0xfffffe, RZ, 0xc0, !PT ;  /* 0x00fffffe090b7812 */ /* 0x000fe200078ec0ff */
[----:B------:R-:W-:Y:S01]  /*d910*/  IMAD R6, R6, UR4, RZ ;  /* 0x0000000406067c24 */ /* 0x000fe2000f8e02ff */
[----:B------:R-:W-:Y:S01]  /*d920*/  LOP3.LUT R9, R7, 0x7ffffffc, RZ, 0xc0, !PT ;  /* 0x7ffffffc07097812 */ /* 0x000fe200078ec0ff */
[----:B------:R-:W-:Y:S01]  /*d930*/  IMAD R7, R14, 0x40, R157 ;  /* 0x000000400e077824 */ /* 0x000fe200078e029d */
[----:B------:R-:W-:Y:S02]  /*d940*/  LEA.HI.X R5, R2, UR5, R5, 0x2, P0 ;  /* 0x0000000502057c11 */ /* 0x000fe400080f1405 */
[----:B------:R-:W-:Y:S01]  /*d950*/  IADD3 R11, -R11, R8, RZ ;  /* 0x000000080b0b7210 */ /* 0x000fe20007ffe1ff */
[----:B------:R-:W-:Y:S01]  /*d960*/  IMAD.IADD R0, R0, 0x1, -R9 ;  /* 0x0000000100007824 */ /* 0x000fe200078e0a09 */
[----:B------:R-:W-:Y:S01]  /*d970*/  ISETP.GE.AND P0, PT, R7, R6, PT ;  /* 0x000000060700720c */ /* 0x000fe20003f06270 */
[----:B------:R0:W1:Y:S02]  /*d980*/  SHFL.IDX PT, R2, R4, RZ, 0x1c1f ;  /* 0x001c1fff04027589 */ /* 0x00006400000e0000 */
[----:B------:R-:W-:-:S02]  /*d990*/  IMAD R0, R11, 0x80, R0 ;  /* 0x000000800b007824 */ /* 0x000fc400078e0200 */
[----:B------:R0:W2:Y:S02]  /*d9a0*/  SHFL.IDX PT, R3, R5, RZ, 0x1c1f ;  /* 0x001c1fff05037589 */ /* 0x0000a400000e0000 */
[----:B------:R-:W-:-:S06]  /*d9b0*/  IMAD.SHL.U32 R0, R0, 0x2, RZ ;  /* 0x0000000200007824 */ /* 0x000fcc00078e00ff */
[----:B0-----:R-:W-:Y:S05]  /*d9c0*/  @P0 BRA `(.L_x_1775) ;  /* 0x0000000c00000947 */ /* 0x001fea0003800000 */
[C---:B------:R-:W-:Y:S01]  /*d9d0*/  VIADD R9, R0.reuse, 0x8 ;  /* 0x0000000800097836 */ /* 0x040fe20000000000 */
[----:B------:R-:W-:Y:S01]  /*d9e0*/  ULDC UR4, c[0x0][0xac8] ;  /* 0x0002b20000047ab9 */ /* 0x000fe20000000800 */
[C---:B------:R-:W-:Y:S01]  /*d9f0*/  IADD3 R11, R0.reuse, 0x10, RZ ;  /* 0x00000010000b7810 */ /* 0x040fe20007ffe0ff */
        /* <DEDUP_REMOVED lines=36> */
[----:B------:R-:W-:Y:S02]  /*dc40*/  ISETP.GE.AND P5, PT, R21, UR4, PT ;  /* 0x0000000415007c0c */ /* 0x000fe4000bfa6270 */
[----:B------:R-:W-:Y:S02]  /*dc50*/  @!P1 LEA.HI R17, R17, R17, RZ, 0x1 ;  /* 0x0000001111119211 */ /* 0x000fe400078f08ff */
[----:B0-----:R-:W-:Y:S02]  /*dc60*/  @!P0 LOP3.LUT R9, R16, 0xfffffffe, RZ, 0xc0, !PT ;  /* 0xfffffffe10098812 */ /* 0x001fe400078ec0ff */
        /* <DEDUP_REMOVED lines=16> */
[----:B------:R-:W-:Y:S02]  /*dd70*/  @!P6 LOP3.LUT R17, R22, 0xfffffffe, RZ, 0xc0, !PT ;  /* 0xfffffffe1611e812 */ /* 0x000fe400078ec0ff */
[----:B------:R-:W-:Y:S01]  /*dd80*/  IADD3 R24, R0, 0x60, RZ ;  /* 0x0000006000187810 */ /* 0x000fe20007ffe0ff */
[--C-:B0-----:R-:W-:Y:S01]  /*dd90*/  @!P2 IMAD.WIDE R8, R13, 0x4, R2.reuse ;  /* 0x000000040d08a825 */ /* 0x101fe200078e0202 */
[----:B------:R-:W-:Y:S02]  /*dda0*/  ISETP.GE.AND P1, PT, R23, UR4, PT ;  /* 0x0000000417007c0c */ /* 0x000fe4000bf26270 */
[----:B------:R-:W-:Y:S01]  /*ddb0*/  ISETP.GE.AND P0, PT, R24, UR4, PT ;  /* 0x0000000418007c0c */ /* 0x000fe2000bf06270 */
[--C-:B-1----:R-:W-:Y:S01]  /*ddc0*/  @!P3 IMAD.WIDE R10, R19, 0x4, R2.reuse ;  /* 0x00000004130ab825 */ /* 0x102fe200078e0202 */
[----:B------:R0:W-:Y:S01]  /*ddd0*/  @!P2 ST.E.64 desc[UR36][R8.64], R48 ;  /* 0x000000300800a985 */ /* 0x0001e2000c101b24 */
[----:B------:R-:W-:Y:S02]  /*dde0*/  IADD3 R22, R0, 0x88, RZ ;  /* 0x0000008800167810 */ /* 0x000fe40007ffe0ff */
[----:B------:R-:W-:Y:S01]  /*ddf0*/  @!P4 IMAD.WIDE R12, R15, 0x4, R2 ;  /* 0x000000040f0cc825 */ /* 0x000fe200078e0202 */
[----:B------:R1:W-:Y:S01]  /*de00*/  @!P3 ST.E.64 desc[UR36][R10.64], R52 ;  /* 0x000000340a00b985 */ /* 0x0003e2000c101b24 */
[----:B------:R-:W-:-:S02]  /*de10*/  ISETP.GE.AND P2, PT, R18, UR4, PT ;  /* 0x0000000412007c0c */ /* 0x000fc4000bf46270 */
        /* <DEDUP_REMOVED lines=29> */
[----:B---3--:R-:W-:-:S02]  /*dff0*/  @!P5 LOP3.LUT R15, R20, 0xfffffffe, RZ, 0xc0, !PT ;  /* 0xfffffffe140fd812 */ /* 0x008fc400078ec0ff */
[----:B------:R-:W-:Y:S02]  /*e000*/  @!P4 LOP3.LUT R21, R21, 0xfffffffe, RZ, 0xc0, !PT ;  /* 0xfffffffe1515c812 */ /* 0x000fe400078ec0ff */
[----:B----4-:R-:W-:Y:S01]  /*e010*/  @!P3 LOP3.LUT R17, R22, 0xfffffffe, RZ, 0xc0, !PT ;  /* 0xfffffffe1611b812 */ /* 0x010fe200078ec0ff */
[----:B------:R-:W-:Y:S01]  /*e020*/  VIADD R22, R0, 0xc0 ;  /* 0x000000c000167836 */ /* 0x000fe20000000000 */
[----:B------:R-:W-:Y:S01]  /*e030*/  ISETP.GE.AND P0, PT, R23, UR4, PT ;  /* 0x0000000417007c0c */ /* 0x000fe2000bf06270 */
[--C-:B0-----:R-:W-:Y:S01]  /*e040*/  @!P2 IMAD.WIDE R8, R13, 0x4, R2.reuse ;  /* 0x000000040d08a825 */ /* 0x101fe200078e0202 */
[----:B------:R-:W-:Y:S02]  /*e050*/  ISETP.GE.AND P1, PT, R24, UR4, PT ;  /* 0x0000000418007c0c */ /* 0x000fe4000bf26270 */
[----:B------:R-:W-:Y:S01]  /*e060*/  IADD3 R20, R0, 0xb0, RZ ;  /* 0x000000b000147810 */ /* 0x000fe20007ffe0ff */
[----:B-1----:R-:W-:Y:S01]  /*e070*/  @!P6 IMAD.WIDE R10, R19, 0x4, R2 ;  /* 0x00000004130ae825 */ /* 0x002fe200078e0202 */
[----:B------:R0:W-:Y:S01]  /*e080*/  @!P2 ST.E.64 desc[UR36][R8.64], R76 ;  /* 0x0000004c0800a985 */ /* 0x0001e2000c101b24 */
[----:B------:R-:W-:-:S02]  /*e090*/  ISETP.GE.AND P2, PT, R18, UR4, PT ;  /* 0x0000000412007c0c */ /* 0x000fc4000bf46270 */
[--C-:B------:R-:W-:Y:S01]  /*e0a0*/  @!P5 IMAD.WIDE R12, R15, 0x4, R2.reuse ;  /* 0x000000040f0cd825 */ /* 0x100fe200078e0202 */
        /* <DEDUP_REMOVED lines=8> */
[C---:B------:R-:W-:Y:S01]  /*e130*/  VIADD R19, R0.reuse, 0xa8 ;  /* 0x000000a800137836 */ /* 0x040fe20000000000 */
[----:B------:R4:W-:Y:S01]  /*e140*/  @!P3 ST.E.64 desc[UR36][R16.64], R92 ;  /* 0x0000005c1000b985 */ /* 0x0009e2000c101b24 */
[----:B------:R-:W-:Y:S01]  /*e150*/  VIADD R21, R0, 0xb8 ;  /* 0x000000b800157836 */ /* 0x000fe20000000000 */
[----:B------:R-:W-:Y:S02]  /*e160*/  @!P1 LEA.HI R24, R24, R24, RZ, 0x1 ;  /* 0x0000001818189211 */ /* 0x000fe400078f08ff */
[----:B------:R-:W-:Y:S02]  /*e170*/  ISETP.GE.AND P3, PT, R19, UR4, PT ;  /* 0x0000000413007c0c */ /* 0x000fe4000bf66270 */
[----:B------:R-:W-:Y:S02]  /*e180*/  ISETP.GE.AND P5, PT, R21, UR4, PT ;  /* 0x0000000415007c0c */ /* 0x000fe4000bfa6270 */
[----:B0-----:R-:W-:Y:S02]  /*e190*/  @!P0 LOP3.LUT R9, R23, 0xfffffffe, RZ, 0xc0, !PT ;  /* 0xfffffffe17098812 */ /* 0x001fe400078ec0ff */
[----:B------:R-:W-:-:S02]  /*e1a0*/  @!P2 LEA.HI R18, R18, R18, RZ, 0x1 ;  /* 0x000000121212a211 */ /* 0x000fc400078f08ff */
        /* <DEDUP_REMOVED lines=14> */
[----:B------:R-:W-:Y:S01]  /*e290*/  @!P2 ST.E.64 desc[UR36][R12.64], R104 ;  /* 0x000000680c00a985 */ /* 0x000fe2000c101b24 */
[----:B------:R-:W-:-:S02]  /*e2a0*/  @!P5 LOP3.LUT R21, R21, 0xfffffffe, RZ, 0xc0, !PT ;  /* 0xfffffffe1515d812 */ /* 0x000fc400078ec0ff */
[----:B----4-:R-:W-:Y:S02]  /*e2b0*/  @!P6 LOP3.LUT R17, R22, 0xfffffffe, RZ, 0xc0, !PT ;  /* 0xfffffffe1611e812 */ /* 0x010fe400078ec0ff */
[----:B------:R-:W-:Y:S01]  /*e2c0*/  IADD3 R20, R0, 0xd8, RZ ;  /* 0x000000d800147810 */ /* 0x000fe20007ffe0ff */
[--C-:B0-----:R-:W-:Y:S01]  /*e2d0*/  @!P3 IMAD.WIDE R8, R19, 0x4, R2.reuse ;  /* 0x000000041308b825 */ /* 0x101fe200078e0202 */
[----:B------:R-:W-:Y:S02]  /*e2e0*/  ISETP.GE.AND P0, PT, R18, UR4, PT ;  /* 0x0000000412007c0c */ /* 0x000fe4000bf06270 */
[----:B------:R-:W-:Y:S01]  /*e2f0*/  ISETP.GE.AND P2, PT, R20, UR4, PT ;  /* 0x0000000414007c0c */ /* 0x000fe2000bf46270 */
[--C-:B-1----:R-:W-:Y:S01]  /*e300*/  @!P4 IMAD.WIDE R10, R15, 0x4, R2.reuse ;  /* 0x000000040f0ac825 */ /* 0x102fe200078e0202 */
[----:B------:R0:W-:Y:S03]  /*e310*/  @!P3 ST.E.64 desc[UR36][R8.64], R108 ;  /* 0x0000006c0800b985 */ /* 0x0001e6000c101b24 */
[--C-:B------:R-:W-:Y:S01]  /*e320*/  @!P5 IMAD.WIDE R14, R21, 0x4, R2.reuse ;  /* 0x00000004150ed825 */ /* 0x100fe200078e0202 */
[----:B------:R1:W-:Y:S03]  /*e330*/  @!P4 ST.E.64 desc[UR36][R10.64], R112 ;  /* 0x000000700a00c985 */ /* 0x0003e6000c101b24 */
[----:B------:R-:W-:Y:S01]  /*e340*/  VIADD R19, R0, 0xd0 ;  /* 0x000000d000137836 */ /* 0x000fe20000000000 */
[----:B------:R2:W-:Y:S01]  /*e350*/  @!P5 ST.E.64 desc[UR36][R14.64], R116 ;  /* 0x000000740e00d985 */ /* 0x0005e2000c101b24 */
[----:B------:R-:W-:Y:S01]  /*e360*/  @!P6 IMAD.WIDE R16, R17, 0x4, R2 ;  /* 0x000000041110e825 */ /* 0x000fe200078e0202 */
[----:B------:R-:W-:-:S02]  /*e370*/  @!P0 LEA.HI R18, R18, R18, RZ, 0x1 ;  /* 0x0000001212128211 */ /* 0x000fc400078f08ff */
[----:B------:R-:W-:Y:S01]  /*e380*/  ISETP.GE.AND P1, PT, R19, UR4, PT ;  /* 0x0000000413007c0c */ /* 0x000fe2000bf26270 */
[C---:B------:R-:W-:Y:S01]  /*e390*/  VIADD R21, R0.reuse, 0xe0 ;  /* 0x000000e000157836 */ /* 0x040fe20000000000 */
[----:B------:R3:W-:Y:S01]  /*e3a0*/  @!P6 ST.E.64 desc[UR36][R16.64], R120 ;  /* 0x000000781000e985 */ /* 0x0007e2000c101b24 */
[----:B0-----:R-:W-:Y:S01]  /*e3b0*/  VIADD R9, R0, 0xf8 ;  /* 0x000000f800097836 */ /* 0x001fe20000000000 */
[----:B------:R-:W-:Y:S01]  /*e3c0*/  @!P2 LEA.HI R20, R20, R20, RZ, 0x1 ;  /* 0x000000141414a211 */ /* 0x000fe200078f08ff */
[C---:B------:R-:W-:Y:S01]  /*e3d0*/  VIADD R12, R0.reuse, 0xe8 ;  /* 0x000000e8000c7836 */ /* 0x040fe20000000000 */
[----:B------:R-:W-:Y:S01]  /*e3e0*/  ISETP.GE.AND P3, PT, R21, UR4, PT ;  /* 0x0000000415007c0c */ /* 0x000fe2000bf66270 */
[----:B------:R-:W-:Y:S01]  /*e3f0*/  VIADD R13, R0, 0xf0 ;  /* 0x000000f0000d7836 */ /* 0x000fe20000000000 */
[----:B------:R-:W-:Y:S02]  /*e400*/  ISETP.GE.AND P6, PT, R9, UR4, PT ;  /* 0x0000000409007c0c */ /* 0x000fe4000bfc6270 */
[----:B------:R-:W-:-:S02]  /*e410*/  ISETP.GE.AND P4, PT, R12, UR4, PT ;  /* 0x000000040c007c0c */ /* 0x000fc4000bf86270 */
[----:B------:R-:W-:Y:S02]  /*e420*/  ISETP.GE.AND P5, PT, R13, UR4, PT ;  /* 0x000000040d007c0c */ /* 0x000fe4000bfa6270 */
[----:B------:R-:W-:-:S04]  /*e430*/  @!P1 LEA.HI R19, R19, R19, RZ, 0x1 ;  /* 0x0000001313139211 */ /* 0x000fc800078f08ff */
[----:B-1----:R-:W-:Y:S02]  /*e440*/  @!P1 LOP3.LUT R11, R19, 0xfffffffe, RZ, 0xc0, !PT ;  /* 0xfffffffe130b9812 */ /* 0x002fe400078ec0ff */
[----:B------:R-:W-:Y:S02]  /*e450*/  @!P3 LEA.HI R21, R21, R21, RZ, 0x1 ;  /* 0x000000151515b211 */ /* 0x000fe400078f08ff */
[----:B------:R-:W-:Y:S02]  /*e460*/  @!P6 LEA.HI R10, R9, R9, RZ, 0x1 ;  /* 0x00000009090ae211 */ /* 0x000fe400078f08ff */
[----:B------:R-:W-:Y:S02]  /*e470*/  @!P4 LEA.HI R12, R12, R12, RZ, 0x1 ;  /* 0x0000000c0c0cc211 */ /* 0x000fe400078f08ff */
[----:B------:R-:W-:Y:S02]  /*e480*/  @!P5 LEA.HI R8, R13, R13, RZ, 0x1 ;  /* 0x0000000d0d08d211 */ /* 0x000fe400078f08ff */
[----:B------:R-:W-:-:S02]  /*e490*/  @!P0 LOP3.LUT R9, R18, 0xfffffffe, RZ, 0xc0, !PT ;  /* 0xfffffffe12098812 */ /* 0x000fc400078ec0ff */
[----:B------:R-:W-:Y:S02]  /*e4a0*/  @!P2 LOP3.LUT R13, R20, 0xfffffffe, RZ, 0xc0, !PT ;  /* 0xfffffffe140da812 */ /* 0x000fe400078ec0ff */
[----:B--2---:R-:W-:Y:S02]  /*e4b0*/  @!P3 LOP3.LUT R15, R21, 0xfffffffe, RZ, 0xc0, !PT ;  /* 0xfffffffe150fb812 */ /* 0x004fe400078ec0ff */
[----:B---3--:R-:W-:Y:S01]  /*e4c0*/  @!P4 LOP3.LUT R17, R12, 0xfffffffe, RZ, 0xc0, !PT ;  /* 0xfffffffe0c11c812 */ /* 0x008fe200078ec0ff */
        /* <DEDUP_REMOVED lines=16> */
.L_x_1775:
[----:B------:R-:W-:Y:S05]  /*e5d0*/  BSYNC B0 ;  /* 0x0000000000007941 */ /* 0x000fea0003800000 */
.L_x_1774:
[----:B------:R-:W-:Y:S01]  /*e5e0*/  IADD3 R7, R7, 0x8, RZ ;  /* 0x0000000807077810 */ /* 0x000fe20007ffe0ff */
[----:B0-2---:R3:W4:Y:S03]  /*e5f0*/  SHFL.IDX PT, R3, R5, 0x1, 0x1c1f ;  /* 0x003c1f0005037f89 */ /* 0x00572600000e0000 */
[----:B------:R-:W-:Y:S01]  /*e600*/  ISETP.GE.AND P0, PT, R7, R6, PT ;  /* 0x000000060700720c */ /* 0x000fe20003f06270 */
[----:B-1----:R3:W0:-:S12]  /*e610*/  SHFL.IDX PT, R2, R4, 0x1, 0x1c1f ;  /* 0x003c1f0004027f89 */ /* 0x00261800000e0000 */
[----:B---3--:R-:W-:Y:S05]  /*e620*/  @P0 BRA `(.L_x_1667) ;  /* 0x0000004800e80947 */ /* 0x008fea0003800000 */
        /* <DEDUP_REMOVED lines=15> */
[C---:B------:R-:W-:Y:S01]  /*e720*/  IADD3 R18, R0.reuse, 0x50, RZ ;  /* 0x0000005000127810 */ /* 0x040fe20007ffe0ff */
[C---:B------:R-:W-:Y:S01]  /*e730*/  VIADD R19, R0.reuse, 0x58 ;  /* 0x0000005800137836 */ /* 0x040fe20000000000 */
[C---:B------:R-:W-:Y:S01]  /*e740*/  @!P0 LEA.HI R4, R0.reuse, R0, RZ, 0x1 ;  /* 0x0000000000048211 */ /* 0x040fe200078f08ff */
[----:B------:R-:W-:Y:S01]  /*e750*/  VIADD R20, R0, 0x80 ;  /* 0x0000008000147836 */ /* 0x000fe20000000000 */
[----:B------:R-:W-:-:S02]  /*e760*/  @!P1 LEA.HI R6, R5, R5, RZ, 0x1 ;  /* 0x0000000505069211 */ /* 0x000fc400078f08ff */
[----:B------:R-:W-:Y:S02]  /*e770*/  @!P2 LEA.HI R8, R7, R7, RZ, 0x1 ;  /* 0x000000070708a211 */ /* 0x000fe400078f08ff */
[----:B------:R-:W-:Y:S02]  /*e780*/  @!P0 LOP3.LUT R5, R4, 0xfffffffe, RZ, 0xc0, !PT ;  /* 0xfffffffe04058812 */ /* 0x000fe400078ec0ff */
[----:B------:R-:W-:Y:S02]  /*e790*/  @!P1 LOP3.LUT R7, R6, 0xfffffffe, RZ, 0xc0, !PT ;  /* 0xfffffffe06079812 */ /* 0x000fe400078ec0ff */
[----:B------:R-:W-:Y:S01]  /*e7a0*/  @!P2 LOP3.LUT R9, R8, 0xfffffffe, RZ, 0xc0, !PT ;  /* 0xfffffffe0809a812 */ /* 0x000fe200078ec0ff */
[--C-:B0---4-:R-:W-:Y:S01]  /*e7b0*/  @!P0 IMAD.WIDE R4, R5, 0x4, R2.reuse ;  /* 0x0000000405048825 */ /* 0x111fe200078e0202 */
[----:B------:R-:W-:Y:S02]  /*e7c0*/  ISETP.GE.AND P3, PT, R15, UR4, PT ;  /* 0x000000040f007c0c */ /* 0x000fe4000bf66270 */
[----:B------:R-:W-:Y:S01]  /*e7d0*/  ISETP.GE.AND P4, PT, R16, UR4, PT ;  /* 0x0000000410007c0c */ /* 0x000fe2000bf86270 */
[----:B------:R-:W-:Y:S01]  /*e7e0*/  @!P1 IMAD.WIDE R6, R7, 0x4, R2 ;  /* 0x0000000407069825 */ /* 0x000fe200078e0202 */
[----:B------:R0:W-:Y:S01]  /*e7f0*/  @!P0 ST.E.64 desc[UR36][R4.64], R26 ;  /* 0x0000001a04008985 */ /* 0x0001e2000c101b24 */
[----:B------:R-:W-:-:S02]  /*e800*/  ISETP.GE.AND P0, PT, R12, UR4, PT ;  /* 0x000000040c007c0c */ /* 0x000fc4000bf06270 */
[----:B------:R-:W-:Y:S01]  /*e810*/  @!P2 IMAD.WIDE R8, R9, 0x4, R2 ;  /* 0x000000040908a825 */ /* 0x000fe200078e0202 */
[----:B------:R1:W-:Y:S01]  /*e820*/  @!P1 ST.E.64 desc[UR36][R6.64], R30 ;  /* 0x0000001e06009985 */ /* 0x0003e2000c101b24 */
[----:B------:R-:W-:Y:S02]  /*e830*/  ISETP.GE.AND P1, PT, R13, UR4, PT ;  /* 0x000000040d007c0c */ /* 0x000fe4000bf26270 */
[----:B------:R-:W-:Y:S01]  /*e840*/  @!P5 LEA.HI R10, R10, R10, RZ, 0x1 ;  /* 0x0000000a0a0ad211 */ /* 0x000fe200078f08ff */
[----:B------:R2:W-:Y:S01]  /*e850*/  @!P2 ST.E.64 desc[UR36][R8.64], R34 ;  /* 0x000000220800a985 */ /* 0x0005e2000c101b24 */
[----:B------:R-:W-:Y:S02]  /*e860*/  ISETP.GE.AND P2, PT, R14, UR4, PT ;  /* 0x000000040e007c0c */ /* 0x000fe4000bf46270 */
[----:B------:R-:W-:Y:S02]  /*e870*/  @!P6 LEA.HI R11, R11, R11, RZ, 0x1 ;  /* 0x0000000b0b0be211 */ /* 0x000fe400078f08ff */
[----:B------:R-:W-:-:S02]  /*e880*/  @!P3 LEA.HI R15, R15, R15, RZ, 0x1 ;  /* 0x0000000f0f0fb211 */ /* 0x000fc400078f08ff */
[----:B0-----:R-:W-:Y:S02]  /*e890*/  @!P5 LOP3.LUT R5, R10, 0xfffffffe, RZ, 0xc0, !PT ;  /* 0xfffffffe0a05d812 */ /* 0x001fe400078ec0ff */
[----:B------:R-:W-:Y:S02]  /*e8a0*/  @!P0 LEA.HI R12, R12, R12, RZ, 0x1 ;  /* 0x0000000c0c0c8211 */ /* 0x000fe400078f08ff */
[----:B-1----:R-:W-:Y:S01]  /*e8b0*/  @!P6 LOP3.LUT R7, R11, 0xfffffffe, RZ, 0xc0, !PT ;  /* 0xfffffffe0b07e812 */ /* 0x002fe200078ec0ff */
[--C-:B------:R-:W-:Y:S01]  /*e8c0*/  @!P5 IMAD.WIDE R4, R5, 0x4, R2.reuse ;  /* 0x000000040504d825 */ /* 0x100fe200078e0202 */
[----:B------:R-:W-:Y:S02]  /*e8d0*/  @!P1 LEA.HI R13, R13, R13, RZ, 0x1 ;  /* 0x0000000d0d0d9211 */ /* 0x000fe400078f08ff */
[----:B------:R-:W-:Y:S01]  /*e8e0*/  @!P2 LEA.HI R14, R14, R14, RZ, 0x1 ;  /* 0x0000000e0e0ea211 */ /* 0x000fe200078f08ff */
[----:B------:R-:W-:Y:S01]  /*e8f0*/  @!P6 IMAD.WIDE R6, R7, 0x4, R2 ;  /* 0x000000040706e825 */ /* 0x000fe200078e0202 */
[----:B------:R-:W-:Y:S01]  /*e900*/  @!P4 LEA.HI R16, R16, R16, RZ, 0x1 ;  /* 0x000000101010c211 */ /* 0x000fe200078f08ff */
[----:B------:R0:W-:Y:S01]  /*e910*/  @!P5 ST.E.64 desc[UR36][R4.64], R38 ;  /* 0x000000260400d985 */ /* 0x0001e2000c101b24 */
[----:B--2---:R-:W-:-:S02]  /*e920*/  @!P0 LOP3.LUT R9, R12, 0xfffffffe, RZ, 0xc0, !PT ;  /* 0xfffffffe0c098812 */ /* 0x004fc400078ec0ff */
[----:B------:R-:W-:Y:S01]  /*e930*/  @!P1 LOP3.LUT R13, R13, 0xfffffffe, RZ, 0xc0, !PT ;  /* 0xfffffffe0d0d9812 */ /* 0x000fe200078ec0ff */
[----:B------:R1:W-:Y:S01]  /*e940*/  @!P6 ST.E.64 desc[UR36][R6.64], R42 ;  /* 0x0000002a0600e985 */ /* 0x0003e2000c101b24 */
[----:B------:R-:W-:Y:S01]  /*e950*/  @!P2 LOP3.LUT R11, R14, 0xfffffffe, RZ, 0xc0, !PT ;  /* 0xfffffffe0e0ba812 */ /* 0x000fe200078ec0ff */
[----:B------:R-:W-:Y:S01]  /*e960*/  VIADD R14, R0, 0x60 ;  /* 0x00000060000e7836 */ /* 0x000fe20000000000 */
[----:B------:R-:W-:Y:S02]  /*e970*/  @!P3 LOP3.LUT R15, R15, 0xfffffffe, RZ, 0xc0, !PT ;  /* 0xfffffffe0f0fb812 */ /* 0x000fe400078ec0ff */
        /* <DEDUP_REMOVED lines=16> */
[C---:B------:R-:W-:Y:S02]  /*ea80*/  IADD3 R17, R0.reuse, 0x78, RZ ;  /* 0x0000007800117810 */ /* 0x040fe40007ffe0ff */
[----:B------:R-:W-:Y:S01]  /*ea90*/  VIADD R15, R0, 0x68 ;  /* 0x00000068000f7836 */ /* 0x000fe20000000000 */
[----:B------:R4:W-:Y:S01]  /*eaa0*/  @!P4 ST.E.64 desc[UR36][R12.64], R62 ;  /* 0x0000003e0c00c985 */ /* 0x0009e2000c101b24 */
        /* <DEDUP_REMOVED lines=46> */
[----:B0-----:R-:W-:Y:S01]  /*ed90*/  @!P6 LOP3.LUT R5, R18, 0xfffffffe, RZ, 0xc0, !PT ;  /* 0xfffffffe1205e812 */ /* 0x001fe200078ec0ff */
[----:B------:R-:W-:Y:S01]  /*eda0*/  VIADD R18, R0, 0xc0 ;  /* 0x000000c000127836 */ /* 0x000fe20000000000 */
        /* <DEDUP_REMOVED lines=16> */
[----:B----4-:R-:W-:Y:S02]  /*eeb0*/  @!P1 LOP3.LUT R13, R20, 0xfffffffe, RZ, 0xc0, !PT ;  /* 0xfffffffe140d9812 */ /* 0x010fe400078ec0ff */
[----:B------:R-:W-:Y:S01]  /*eec0*/  IADD3 R19, R0, 0xc8, RZ ;  /* 0x000000c800137810 */ /* 0x000fe20007ffe0ff */
        /* <DEDUP_REMOVED lines=15> */
[C---:B------:R-:W-:Y:S01]  /*efc0*/  VIADD R15, R0.reuse, 0xd8 ;  /* 0x000000d8000f7836 */ /* 0x040fe20000000000 */
[----:B------:R4:W-:Y:S01]  /*efd0*/  @!P1 ST.E.64 desc[UR36][R12.64], R118 ;  /* 0x000000760c009985 */ /* 0x0009e2000c101b24 */
[----:B------:R-:W-:Y:S01]  /*efe0*/  VIADD R17, R0, 0xe8 ;  /* 0x000000e800117836 */ /* 0x000fe20000000000 */
[----:B------:R-:W-:Y:S01]  /*eff0*/  @!P5 LEA.HI R18, R18, R18, RZ, 0x1 ;  /* 0x000000121212d211 */ /* 0x000fe200078f08ff */
[----:B------:R-:W-:Y:S01]  /*f000*/  VIADD R0, R0, 0xf8 ;  /* 0x000000f800007836 */ /* 0x000fe20000000000 */
[----:B------:R-:W-:Y:S02]  /*f010*/  ISETP.GE.AND P1, PT, R15, UR4, PT ;  /* 0x000000040f007c0c */ /* 0x000fe4000bf26270 */
[----:B------:R-:W-:-:S02]  /*f020*/  ISETP.GE.AND P3, PT, R17, UR4, PT ;  /* 0x0000000411007c0c */ /* 0x000fc4000bf66270 */
[----:B------:R-:W-:Y:S02]  /*f030*/  @!P6 LEA.HI R19, R19, R19, RZ, 0x1 ;  /* 0x000000131313e211 */ /* 0x000fe400078f08ff */
        /* <DEDUP_REMOVED lines=29> */
[----:B---3--:R-:W-:-:S05]  /*f210*/  LOP3.LUT R5, R0, 0xfffffffe, RZ, 0xc0, !PT ;  /* 0xfffffffe00057812 */ /* 0x008fca00078ec0ff */
[----:B------:R-:W-:-:S05]  /*f220*/  IMAD.WIDE R2, R5, 0x4, R2 ;  /* 0x0000000405027825 */ /* 0x000fca00078e0202 */
[----:B------:R0:W-:Y:S01]  /*f230*/  ST.E.64 desc[UR36][R2.64], R150 ;  /* 0x0000009602007985 */ /* 0x0001e2000c101b24 */
[----:B------:R-:W-:Y:S05]  /*f240*/  BRA `(.L_x_1667) ;  /* 0x0000003c00e07947 */ /* 0x000fea0003800000 */
.L_x_1772:
[----:B------:R-:W1:Y:S02]  /*f250*/  S2R R0, SR_TID.X ;  /* 0x0000000000007919 */ /* 0x000e640000002100 */
[----:B-1----:R-:W-:-:S05]  /*f260*/  VIADD R2, R0, 0xffffff80 ;  /* 0xffffff8000027836 */ /* 0x002fca0000000000 */
[----:B------:R-:W-:-:S13]  /*f270*/  ISETP.GT.AND P0, PT, R2, 0x3f, PT ;  /* 0x0000003f0200780c */ /* 0x000fda0003f04270 */
[----:B------:R-:W-:Y:S05]  /*f280*/  @P0 BRA `(.L_x_1667) ;  /* 0x0000003c00d00947 */ /* 0x000fea0003800000 */
[----:B------:R-:W1:Y:S01]  /*f290*/  S2R R3, SR_CTAID.X ;  /* 0x0000000000037919 */ /* 0x000e620000002500 */
[----:B------:R-:W3:Y:S01]  /*f2a0*/  LDC R6, c[0x0][0xbe8] ;  /* 0x0002fa00ff067b82 */ /* 0x000ee20000000800 */
[----:B------:R-:W-:Y:S01]  /*f2b0*/  ULDC UR4, c[0x0][0xa88] ;  /* 0x0002a20000047ab9 */ /* 0x000fe20000000800 */
[----:B-1----:R-:W-:Y:S02]  /*f2c0*/  IMAD R0, R3, 0x40, R0 ;  /* 0x0000004003007824 */ /* 0x002fe400078e0200 */
[----:B---3--:R-:W-:Y:S02]  /*f2d0*/  IMAD R3, R6, UR4, RZ ;  /* 0x0000000406037c24 */ /* 0x008fe4000f8e02ff */
[----:B------:R-:W-:-:S05]  /*f2e0*/  VIADD R0, R0, 0xffffff80 ;  /* 0xffffff8000007836 */ /* 0x000fca0000000000 */
[----:B------:R-:W-:-:S13]  /*f2f0*/  ISETP.GE.AND P0, PT, R0, R3, PT ;  /* 0x000000030000720c */ /* 0x000fda0003f06270 */
[----:B------:R-:W-:Y:S05]  /*f300*/  @P0 BRA `(.L_x_1667) ;  /* 0x0000003c00b00947 */ /* 0x000fea0003800000 */
[----:B------:R-:W-:Y:S01]  /*f310*/  ISETP.NE.AND P0, PT, R6, 0x1, PT ;  /* 0x000000010600780c */ /* 0x000fe20003f05270 */
[----:B------:R-:W1:Y:S01]  /*f320*/  S2UR UR4, SR_CTAID.Z ;  /* 0x00000000000479c3 */ /* 0x000e620000002700 */
[----:B------:R-:W-:Y:S01]  /*f330*/  SHF.R.S32.HI R5, RZ, 0x1f, R18 ;  /* 0x0000001fff057819 */ /* 0x000fe20000011412 */
[----:B------:R-:W-:Y:S02]  /*f340*/  ULDC.64 UR6, c[0x0][0xbd0] ;  /* 0x0002f40000067ab9 */ /* 0x000fe40000000a00 */
[----:B------:R-:W-:-:S04]  /*f350*/  IMAD.WIDE.U32 R2, R18, UR6, RZ ;  /* 0x0000000612027c25 */ /* 0x000fc8000f8e00ff */
[----:B0-----:R-:W0:Y:S01]  /*f360*/  LDC.64 R12, c[0x0][0xbd8] ;  /* 0x0002f600ff0c7b82 */ /* 0x001e220000000a00 */
[----:B------:R-:W-:-:S04]  /*f370*/  IMAD R5, R5, UR6, RZ ;  /* 0x0000000605057c24 */ /* 0x000fc8000f8e02ff */
[C---:B------:R-:W-:Y:S01]  /*f380*/  IMAD R5, R18.reuse, UR7, R5 ;  /* 0x0000000712057c24 */ /* 0x040fe2000f8e0205 */
[----:B------:R-:W-:Y:S02]  /*f390*/  IADD3 R18, -R18, RZ, RZ ;  /* 0x000000ff12127210 */ /* 0x000fe40007ffe1ff */
[----:B------:R-:W3:Y:S01]  /*f3a0*/  @P0 LDC R9, c[0x0][0xbec] ;  /* 0x0002fb00ff090b82 */ /* 0x000ee20000000800 */
[----:B------:R-:W-:Y:S02]  /*f3b0*/  IMAD.IADD R3, R3, 0x1, R5 ;  /* 0x0000000103037824 */ /* 0x000fe400078e0205 */
[----:B------:R-:W-:-:S05]  /*f3c0*/  IMAD.MOV.U32 R5, RZ, RZ, R0 ;  /* 0x000000ffff057224 */ /* 0x000fca00078e0000 */
[----:B------:R-:W4:Y:S01]  /*f3d0*/  S2UR UR8, SR_CTAID.Y ;  /* 0x00000000000879c3 */ /* 0x000f220000002600 */
[----:B-1----:R-:W-:-:S07]  /*f3e0*/  USHF.R.S32.HI UR5, URZ, 0x1f, UR4 ;  /* 0x0000001f3f057899 */ /* 0x002fce0008011404 */
[----:B------:R-:W4:Y:S01]  /*f3f0*/  LDC R7, c[0x0][0xc50] ;  /* 0x00031400ff077b82 */ /* 0x000f220000000800 */
[C---:B0-----:R-:W-:Y:S02]  /*f400*/  IMAD R8, R12.reuse, UR5, RZ ;  /* 0x000000050c087c24 */ /* 0x041fe4000f8e02ff */
[----:B------:R-:W-:-:S04]  /*f410*/  IMAD.WIDE.U32 R2, R12, UR4, R2 ;  /* 0x000000040c027c25 */ /* 0x000fc8000f8e0002 */
[----:B------:R-:W-:Y:S01]  /*f420*/  IMAD R13, R13, UR4, R8 ;  /* 0x000000040d0d7c24 */ /* 0x000fe2000f8e0208 */
[----:B------:R-:W0:Y:S01]  /*f430*/  @P0 LDC R11, c[0x0][0xbf0] ;  /* 0x0002fc00ff0b0b82 */ /* 0x000e220000000800 */
[----:B---3--:R-:W-:Y:S01]  /*f440*/  @P0 IMAD.HI.U32 R4, R0, R9, RZ ;  /* 0x0000000900040227 */ /* 0x008fe200078e00ff */
[----:B------:R-:W-:-:S03]  /*f450*/  ULDC.64 UR4, c[0x0][0xbe0] ;  /* 0x0002f80000047ab9 */ /* 0x000fc60000000a00 */
[----:B------:R-:W-:Y:S02]  /*f460*/  IMAD.IADD R3, R13, 0x1, R3 ;  /* 0x000000010d037824 */ /* 0x000fe400078e0203 */
[----:B----4-:R-:W-:-:S04]  /*f470*/  IMAD R9, R7, R18, UR8 ;  /* 0x0000000807097e24 */ /* 0x010fc8000f8e0212 */
[----:B------:R-:W-:Y:S01]  /*f480*/  IMAD.WIDE.U32 R2, R9, UR4, R2 ;  /* 0x0000000409027c25 */ /* 0x000fe2000f8e0002 */
[----:B0-----:R-:W-:Y:S02]  /*f490*/  @P0 SHF.R.U32.HI R5, RZ, R11, R4 ;  /* 0x0000000bff050219 */ /* 0x001fe40000011604 */
[----:B------:R-:W-:Y:S02]  /*f4a0*/  SHF.R.S32.HI R4, RZ, 0x1f, R9 ;  /* 0x0000001fff047819 */ /* 0x000fe40000011409 */
[----:B------:R-:W-:Y:S01]  /*f4b0*/  IADD3 R2, P0, R5, R2, RZ ;  /* 0x0000000205027210 */ /* 0x000fe20007f1e0ff */
[----:B------:R-:W-:Y:S02]  /*f4c0*/  IMAD.MOV R7, RZ, RZ, -R5 ;  /* 0x000000ffff077224 */ /* 0x000fe400078e0a05 */
[----:B------:R-:W-:Y:S02]  /*f4d0*/  IMAD R4, R4, UR4, RZ ;  /* 0x0000000404047c24 */ /* 0x000fe4000f8e02ff */
[----:B------:R-:W-:-:S02]  /*f4e0*/  IMAD R7, R6, R7, R0 ;  /* 0x0000000706077224 */ /* 0x000fc400078e0200 */
[----:B------:R-:W-:Y:S01]  /*f4f0*/  IMAD R4, R9, UR5, R4 ;  /* 0x0000000509047c24 */ /* 0x000fe2000f8e0204 */
[----:B------:R-:W-:Y:S01]  /*f500*/  SHF.R.S32.HI R9, RZ, 0x1f, R5 ;  /* 0x0000001fff097819 */ /* 0x000fe20000011405 */
[----:B------:R-:W-:Y:S01]  /*f510*/  ULDC.64 UR4, c[0x0][0xbc8] ;  /* 0x0002f20000047ab9 */ /* 0x000fe20000000a00 */
[----:B------:R-:W-:Y:S02]  /*f520*/  SHF.R.S32.HI R0, RZ, 0x1f, R7 ;  /* 0x0000001fff007819 */ /* 0x000fe40000011407 */
[----:B------:R-:W-:-:S03]  /*f530*/  IADD3.X R3, R9, R3, R4, P0, !PT ;  /* 0x0000000309037210 */ /* 0x000fc600007fe404 */
[----:B------:R-:W-:Y:S02]  /*f540*/  IMAD R0, R0, UR4, RZ ;  /* 0x0000000400007c24 */ /* 0x000fe4000f8e02ff */
[----:B------:R-:W-:-:S04]  /*f550*/  IMAD.WIDE.U32 R2, R7, UR4, R2 ;  /* 0x0000000407027c25 */ /* 0x000fc8000f8e0002 */
[----:B------:R-:W-:Y:S01]  /*f560*/  IMAD R5, R7, UR5, R0 ;  /* 0x0000000507057c24 */ /* 0x000fe2000f8e0200 */
[----:B------:R-:W-:Y:S02]  /*f570*/  ULDC.64 UR4, c[0x0][0xba8] ;  /* 0x0002ea0000047ab9 */ /* 0x000fe40000000a00 */
[----:B------:R-:W-:Y:S02]  /*f580*/  LEA R4, P0, R2, UR4, 0x2 ;  /* 0x0000000402047c11 */ /* 0x000fe4000f8010ff */
[----:B------:R-:W-:-:S04]  /*f590*/  IADD3 R3, R3, R5, RZ ;  /* 0x0000000503037210 */ /* 0x000fc80007ffe0ff */
[----:B------:R-:W-:Y:S01]  /*f5a0*/  LEA.HI.X R5, R2, UR5, R3, 0x2, P0 ;  /* 0x0000000502057c11 */ /* 0x000fe200080f1403 */
[----:B------:R-:W-:-:S05]  /*f5b0*/  IMAD.MOV.U32 R3, RZ, RZ, -0x800000 ;  /* 0xff800000ff037424 */ /* 0x000fca00078e00ff */
[----:B------:R1:W-:Y:S01]  /*f5c0*/  STG.E desc[UR36][R4.64], R3 ;  /* 0x0000000304007986 */ /* 0x0003e2000c101924 */
[----:B------:R-:W-:Y:S05]  /*f5d0*/  BRA `(.L_x_1667) ;  /* 0x0000003800fc7947 */ /* 0x000fea0003800000 */
.L_x_1665:
        /* <DEDUP_REMOVED lines=18> */
.L_x_1776:
[----:B------:R-:W-:Y:S01]  /*f700*/  ULDC UR7, c[0x0][0xc50] ;  /* 0x0003140000077ab9 */ /* 0x000fe20000000800 */
[----:B------:R-:W-:Y:S01]  /*f710*/  UMOV UR40, UR6 ;  /* 0x0000000600287c82 */ /* 0x000fe20008000000 */
[----:B------:R-:W-:-:S11]  /*f720*/  UISETP.NE.AND UP0, UPT, UR7, 0x1, UPT ;  /* 0x000000010700788c */ /* 0x000fd6000bf05270 */
[----:B------:R-:W-:Y:S01]  /*f730*/  @UP0 ULDC UR4, c[0x0][0xc54] ;  /* 0x0003150000040ab9 */ /* 0x000fe20000000800 */
[----:B------:R-:W-:Y:S01]  /*f740*/  @UP0 ULDC UR8, c[0x0][0xc58] ;  /* 0x0003160000080ab9 */ /* 0x000fe20000000800 */
[----:B------:R-:W-:-:S04]  /*f750*/  UIMAD.WIDE.U32 UR4, UR6, UR4, URZ ;  /* 0x00000004060472a5 */ /* 0x000fc8000f8e003f */
[----:B------:R-:W-:-:S12]  /*f760*/  @UP0 USHF.R.U32.HI UR40, URZ, UR8, UR5 ;  /* 0x000000083f280299 */ /* 0x000fd80008011605 */
.L_x_1777:
[----:B------:R-:W-:Y:S01]  /*f770*/  ISETP.GE.AND P0, PT, R17, RZ, PT ;  /* 0x000000ff1100720c */ /* 0x000fe20003f06270 */
[----:B------:R-:W-:Y:S01]  /*f780*/  UIADD3 UR45, -UR40, URZ, URZ ;  /* 0x0000003f282d7290 */ /* 0x000fe2000fffe13f */
[----:B------:R-:W-:Y:S02]  /*f790*/  IMAD.MOV.U32 R21, RZ, RZ, 0x1 ;  /* 0x00000001ff157424 */ /* 0x000fe400078e00ff */
[----:B------:R-:W-:Y:S01]  /*f7a0*/  IMAD.MOV.U32 R0, RZ, RZ, RZ ;  /* 0x000000ffff007224 */ /* 0x000fe200078e00ff */
[----:B------:R-:W-:Y:S01]  /*f7b0*/  UIMAD UR45, UR7, UR45, UR6 ;  /* 0x0000002d072d72a4 */ /* 0x000fe2000f8e0206 */
[----:B------:R-:W-:-:S07]  /*f7c0*/  IMAD.MOV.U32 R4, RZ, RZ, 0x1 ;  /* 0x00000001ff047424 */ /* 0x000fce00078e00ff */
[----:B------:R-:W-:Y:S05]  /*f7d0*/  @!P0 BRA `(.L_x_1778) ;  /* 0x0000003400b48947 */ /* 0x000fea0003800000 */
[----:B------:R-:W0:Y:S01]  /*f7e0*/  LDC.64 R2, c[0x0][0xa28] ;  /* 0x00028a00ff027b82 */ /* 0x000e220000000a00 */
[----:B------:R-:W-:Y:S01]  /*f7f0*/  MOV R28, RZ ;  /* 0x000000ff001c7202 */ /* 0x000fe20000000f00 */
[----:B------:R-:W-:Y:S01]  /*f800*/  ULDC.64 UR4, c[0x0][0x418] ;  /* 0x0001060000047ab9 */ /* 0x000fe20000000a00 */
[----:B------:R-:W-:Y:S01]  /*f810*/  ULDC UR6, c[0x0][0x448] ;  /* 0x0001120000067ab9 */ /* 0x000fe20000000800 */
[----:B------:R-:W-:Y:S01]  /*f820*/  ULDC UR10, c[0x0][0x2f0] ;  /* 0x0000bc00000a7ab9 */ /* 0x000fe20000000800 */
[----:B------:R-:W-:Y:S01]  /*f830*/  ULDC UR11, c[0x0][0x288] ;  /* 0x0000a200000b7ab9 */ /* 0x000fe20000000800 */
[----:B0-----:R-:W-:-:S04]  /*f840*/  ISETP.NE.U32.AND P0, PT, R2, RZ, PT ;  /* 0x000000ff0200720c */ /* 0x001fc80003f05070 */
[----:B------:R-:W-:-:S13]  /*f850*/  ISETP.NE.AND.EX P0, PT, R3, RZ, PT, P0 ;  /* 0x000000ff0300720c */ /* 0x000fda0003f05300 */
[----:B------:R-:W0:Y:S02]  /*f860*/  @P0 LDC.64 R2, c[0x0][0xa28] ;  /* 0x00028a00ff020b82 */ /* 0x000e240000000a00 */
[----:B0-----:R-:W-:-:S05]  /*f870*/  @P0 IMAD.WIDE R2, R17, 0x4, R2 ;  /* 0x0000000411020825 */ /* 0x001fca00078e0202 */
[----:B------:R0:W5:Y:S01]  /*f880*/  @P0 LDG.E R28, desc[UR36][R2.64] ;  /* 0x00000024021c0981 */ /* 0x000162000c1e1900 */
[----:B------:R-:W1:Y:S01]  /*f890*/  S2UR UR41, SR_CTAID.X ;  /* 0x00000000002979c3 */ /* 0x000e620000002500 */
[----:B------:R-:W-:Y:S02]  /*f8a0*/  UISETP.NE.U32.AND UP0, UPT, UR4, URZ, UPT ;  /* 0x0000003f0400728c */ /* 0x000fe4000bf05070 */
[----:B------:R-:W-:Y:S02]  /*f8b0*/  UISETP.NE.AND UP1, UPT, UR6, 0x1, UPT ;  /* 0x000000010600788c */ /* 0x000fe4000bf25270 */
[----:B------:R-:W-:Y:S01]  /*f8c0*/  UISETP.NE.AND.EX UP0, UPT, UR5, URZ, UPT, UP0 ;  /* 0x0000003f0500728c */ /* 0x000fe2000bf05300 */
[----:B------:R-:W-:Y:S02]  /*f8d0*/  ULDC UR6, c[0x0][0x424] ;  /* 0x0001090000067ab9 */ /* 0x000fe40000000800 */
[----:B------:R-:W-:Y:S01]  /*f8e0*/  ULDC.64 UR4, c[0x0][0x9e0] ;  /* 0x0002780000047ab9 */ /* 0x000fe20000000a00 */
[----:B------:R-:W-:-:S02]  /*f8f0*/  USEL UR9, UR6, 0x1, UP0 ;  /* 0x0000000106097887 */ /* 0x000fc40008000000 */
[----:B------:R-:W-:Y:S02]  /*f900*/  UISETP.GE.AND UP0, UPT, UR5, 0x1, UPT ;  /* 0x000000010500788c */ /* 0x000fe4000bf06270 */
[----:B------:R-:W-:Y:S01]  /*f910*/  UIMAD UR47, UR9, UR10, URZ ;  /* 0x0000000a092f72a4 */ /* 0x000fe2000f8e023f */
[----:B------:R-:W-:Y:S01]  /*f920*/  @UP1 ULDC UR7, c[0x0][0x44c] ;  /* 0x0001130000071ab9 */ /* 0x000fe20000000800 */
[----:B------:R-:W-:Y:S02]  /*f930*/  UIMAD UR9, UR9, UR10, 0x3f ;  /* 0x0000003f090974a4 */ /* 0x000fe4000f8e020a */
[----:B------:R-:W-:Y:S01]  /*f940*/  PLOP3.LUT P1, PT, PT, PT, UP0, 0x80, 0x0 ;  /* 0x000000000000781c */ /* 0x000fe20003f2f008 */
[----:B------:R-:W-:Y:S01]  /*f950*/  @UP1 ULDC UR12, c[0x0][0x450] ;  /* 0x00011400000c1ab9 */ /* 0x000fe20000000800 */
[----:B------:R-:W-:Y:S02]  /*f960*/  UP2UR UR48, UPR, URZ, 0x2 ;  /* 0x000000023f307883 */ /* 0x000fe40008000000 */
[----:B-1----:R-:W-:-:S04]  /*f970*/  USHF.L.U32 UR41, UR41, 0x6, URZ ;  /* 0x0000000629297899 */ /* 0x002fc8000800063f */
[----:B------:R-:W-:-:S04]  /*f980*/  UIADD3 UR8, UR41, 0x3f, URZ ;  /* 0x0000003f29087890 */ /* 0x000fc8000fffe03f */
[----:B------:R-:W-:Y:S02]  /*f990*/  UIMAD.WIDE.U32 UR6, UR8, UR7, URZ ;  /* 0x00000007080672a5 */ /* 0x000fe4000f8e003f */
[----:B------:R-:W-:Y:S02]  /*f9a0*/  UIADD3 UR6, UR47, 0x1, -UR11 ;  /* 0x000000012f067890 */ /* 0x000fe4000fffe80b */
[----:B------:R-:W-:Y:S02]  /*f9b0*/  @UP1 USHF.R.U32.HI UR8, URZ, UR12, UR7 ;  /* 0x0000000c3f081299 */ /* 0x000fe40008011607 */
[----:B------:R-:W-:Y:S02]  /*f9c0*/  USHF.R.S32.HI UR7, URZ, 0x1f, UR9 ;  /* 0x0000001f3f077899 */ /* 0x000fe40008011409 */
[----:B------:R-:W-:Y:S02]  /*f9d0*/  UIADD3 UR6, UR6, UR8, URZ ;  /* 0x0000000806067290 */ /* 0x000fe4000fffe03f */
[----:B------:R-:W-:-:S02]  /*f9e0*/  ULEA.HI UR7, UR7, UR9, URZ, 0x6 ;  /* 0x0000000907077291 */ /* 0x000fc4000f8f303f */
[----:B------:R-:W-:Y:S02]  /*f9f0*/  UIADD3 UR4, UR6, UR4, URZ ;  /* 0x0000000406047290 */ /* 0x000fe4000fffe03f */
[----:B------:R-:W-:Y:S01]  /*fa00*/  USHF.R.S32.HI UR42, URZ, 0x6, UR7 ;  /* 0x000000063f2a7899 */ /* 0x000fe20008011407 */
[----:B0-----:R-:W-:Y:S11]  /*fa10*/  @!P1 BRA `(.L_x_1779) ;  /* 0x0000000000449947 */ /* 0x001ff60003800000 */
[----:B------:R-:W-:Y:S01]  /*fa20*/  ISETP.LT.AND P0, PT, RZ, UR6, PT ;  /* 0x00000006ff007c0c */ /* 0x000fe2000bf01270 */
[----:B------:R-:W-:-:S12]  /*fa30*/  UIADD3 UR8, UR6, -0x1, URZ ;  /* 0xffffffff06087890 */ /* 0x000fd8000fffe03f */
[----:B------:R-:W-:Y:S05]  /*fa40*/  @P0 BRA `(.L_x_1780) ;  /* 0x00000000001c0947 */ /* 0x000fea0003800000 */
[----:B------:R-:W-:Y:S02]  /*fa50*/  UISETP.NE.AND UP0, UPT, UR5, 0x1, UPT ;  /* 0x000000010500788c */ /* 0x000fe4000bf05270 */
[----:B------:R-:W-:-:S09]  /*fa60*/  UIADD3 UR8, -UR6, URZ, URZ ;  /* 0x0000003f06087290 */ /* 0x000fd2000fffe13f */
[----:B------:R-:W-:Y:S02]  /*fa70*/  @UP0 ULDC.64 UR12, c[0x0][0x9e8] ;  /* 0x00027a00000c0ab9 */ /* 0x000fe40000000a00 */
[----:B------:R-:W-:-:S04]  /*fa80*/  UIMAD.WIDE.U32 UR6, UR8, UR12, URZ ;  /* 0x0000000c080672a5 */ /* 0x000fc8000f8e003f */
[----:B------:R-:W-:-:S04]  /*fa90*/  @UP0 USHF.R.U32.HI UR8, URZ, UR13, UR7 ;  /* 0x0000000d3f080299 */ /* 0x000fc80008011607 */
[----:B------:R-:W-:Y:S01]  /*faa0*/  ULOP3.LUT UR8, URZ, UR8, URZ, 0x33, !UPT ;  /* 0x000000083f087292 */ /* 0x000fe2000f8e333f */
[----:B------:R-:W-:Y:S11]  /*fab0*/  BRA `(.L_x_1781) ;  /* 0x0000000000107947 */ /* 0x000ff60003800000 */
.L_x_1780:
[----:B------:R-:W-:-:S11]  /*fac0*/  UISETP.NE.AND UP0, UPT, UR5, 0x1, UPT ;  /* 0x000000010500788c */ /* 0x000fd6000bf05270 */
[----:B------:R-:W-:Y:S02]  /*fad0*/  @UP0 ULDC.64 UR12, c[0x0][0x9e8] ;  /* 0x00027a00000c0ab9 */ /* 0x000fe40000000a00 */
[----:B------:R-:W-:-:S04]  /*fae0*/  UIMAD.WIDE.U32 UR6, UR8, UR12, URZ ;  /* 0x0000000c080672a5 */ /* 0x000fc8000f8e003f */
[----:B------:R-:W-:-:S12]  /*faf0*/  @UP0 USHF.R.U32.HI UR8, URZ, UR13, UR7 ;  /* 0x0000000d3f080299 */ /* 0x000fd80008011607 */
.L_x_1781:
[----:B------:R-:W-:-:S04]  /*fb00*/  UIMAD UR8, UR8, UR5, UR5 ;  /* 0x00000005080872a4 */ /* 0x000fc8000f8e0205 */
[----:B------:R-:W-:-:S04]  /*fb10*/  UISETP.LT.AND UP0, UPT, UR4, UR8, UPT ;  /* 0x000000080400728c */ /* 0x000fc8000bf01270 */
[----:B------:R-:W-:-:S12]  /*fb20*/  USEL UR4, UR4, UR8, UP0 ;  /* 0x0000000804047287 */ /* 0x000fd80008000000 */
.L_x_1779:
[----:B------:R-:W-:Y:S02]  /*fb30*/  UISETP.NE.AND UP0, UPT, UR48, URZ, UPT ;  /* 0x0000003f3000728c */ /* 0x000fe4000bf05270 */
[----:B------:R-:W-:-:S04]  /*fb40*/  UIADD3 UR4, UR4, 0x3f, URZ ;  /* 0x0000003f04047890 */ /* 0x000fc8000fffe03f */
[----:B------:R-:W-:-:S04]  /*fb50*/  USHF.R.S32.HI UR8, URZ, 0x1f, UR4 ;  /* 0x0000001f3f087899 */ /* 0x000fc80008011404 */
[----:B------:R-:W-:Y:S01]  /*fb60*/  ULEA.HI UR8, UR8, UR4, URZ, 0x6 ;  /* 0x0000000408087291 */ /* 0x000fe2000f8f303f */
[----:B------:R-:W-:Y:S01]  /*fb70*/  @UP0 ULDC UR6, c[0x0][0x44c] ;  /* 0x0001130000060ab9 */ /* 0x000fe20000000800 */
[----:B------:R-:W-:Y:S01]  /*fb80*/  @UP0 ULDC UR9, c[0x0][0x450] ;  /* 0x0001140000090ab9 */ /* 0x000fe20000000800 */
[----:B------:R-:W-:Y:S02]  /*fb90*/  UIMAD.WIDE.U32 UR6, UR41, UR6, URZ ;  /* 0x00000006290672a5 */ /* 0x000fe4000f8e003f */
[----:B------:R-:W-:Y:S01]  /*fba0*/  UMOV UR4, UR41 ;  /* 0x0000002900047c82 */ /* 0x000fe20008000000 */
[----:B------:R-:W-:Y:S02]  /*fbb0*/  USHF.R.S32.HI UR43, URZ, 0x6, UR8 ;  /* 0x000000063f2b7899 */ /* 0x000fe40008011408 */
[----:B------:R-:W-:Y:S02]  /*fbc0*/  @UP0 USHF.R.U32.HI UR4, URZ, UR9, UR7 ;  /* 0x000000093f040299 */ /* 0x000fe40008011607 */
[----:B------:R-:W-:-:S02]  /*fbd0*/  UISETP.LT.AND UP0, UPT, UR42, UR43, UPT ;  /* 0x0000002b2a00728c */ /* 0x000fc4000bf01270 */
[----:B------:R-:W-:Y:S01]  /*fbe0*/  UIADD3 UR4, UR4, -UR11, UR47 ;  /* 0x8000000b04047290 */ /* 0x000fe2000fffe02f */
[----:B------:R-:W-:Y:S01]  /*fbf0*/  ULDC UR8, c[0x0][0x9dc] ;  /* 0x0002770000087ab9 */ /* 0x000fe20000000800 */
[----:B------:R-:W-:Y:S02]  /*fc00*/  USEL UR12, UR42, UR43, UP0 ;  /* 0x0000002b2a0c7287 */ /* 0x000fe40008000000 */
[----:B------:R-:W-:Y:S01]  /*fc10*/  UIADD3 UR8, UR4, -UR8, URZ ;  /* 0x8000000804087290 */ /* 0x000fe2000fffe03f */
[----:B------:R-:W-:Y:S11]  /*fc20*/  @!P1 BRA `(.L_x_1782) ;  /* 0x0000000000449947 */ /* 0x000ff60003800000 */
[----:B------:R-:W-:-:S06]  /*fc30*/  UISETP.GT.AND UP0, UPT, UR4, -0x1, UPT ;  /* 0xffffffff0400788c */ /* 0x000fcc000bf04270 */
[----:B------:R-:W-:-:S13]  /*fc40*/  PLOP3.LUT P0, PT, PT, PT, UP0, 0x80, 0x0 ;  /* 0x000000000000781c */ /* 0x000fda0003f0f008 */
[----:B------:R-:W-:Y:S05]  /*fc50*/  @P0 BRA `(.L_x_1783) ;  /* 0x00000000001c0947 */ /* 0x000fea0003800000 */
[----:B------:R-:W-:Y:S02]  /*fc60*/  UISETP.NE.AND UP0, UPT, UR5, 0x1, UPT ;  /* 0x000000010500788c */ /* 0x000fe4000bf05270 */
[----:B------:R-:W-:-:S09]  /*fc70*/  ULOP3.LUT UR4, URZ, UR4, URZ, 0x33, !UPT ;  /* 0x000000043f047292 */ /* 0x000fd2000f8e333f */
[----:B------:R-:W-:Y:S02]  /*fc80*/  @UP0 ULDC.64 UR10, c[0x0][0x9e8] ;  /* 0x00027a00000a0ab9 */ /* 0x000fe40000000a00 */
[----:B------:R-:W-:-:S04]  /*fc90*/  UIMAD.WIDE.U32 UR6, UR4, UR10, URZ ;  /* 0x0000000a040672a5 */ /* 0x000fc8000f8e003f */
[----:B------:R-:W-:-:S04]  /*fca0*/  @UP0 USHF.R.U32.HI UR4, URZ, UR11, UR7 ;  /* 0x0000000b3f040299 */ /* 0x000fc80008011607 */
[----:B------:R-:W-:Y:S01]  /*fcb0*/  ULOP3.LUT UR4, URZ, UR4, URZ, 0x33, !UPT ;  /* 0x000000043f047292 */ /* 0x000fe2000f8e333f */
[----:B------:R-:W-:Y:S11]  /*fcc0*/  BRA `(.L_x_1784) ;  /* 0x0000000000107947 */ /* 0x000ff60003800000 */
.L_x_1783:
[----:B------:R-:W-:-:S11]  /*fcd0*/  UISETP.NE.AND UP0, UPT, UR5, 0x1, UPT ;  /* 0x000000010500788c */ /* 0x000fd6000bf05270 */
[----:B------:R-:W-:Y:S02]  /*fce0*/  @UP0 ULDC.64 UR10, c[0x0][0x9e8] ;  /* 0x00027a00000a0ab9 */ /* 0x000fe40000000a00 */
[----:B------:R-:W-:-:S04]  /*fcf0*/  UIMAD.WIDE.U32 UR6, UR4, UR10, URZ ;  /* 0x0000000a040672a5 */ /* 0x000fc8000f8e003f */
[----:B------:R-:W-:-:S12]  /*fd00*/  @UP0 USHF.R.U32.HI UR4, URZ, UR11, UR7 ;  /* 0x0000000b3f040299 */ /* 0x000fd80008011607 */
.L_x_1784:
[----:B------:R-:W-:-:S04]  /*fd10*/  UIMAD UR4, UR4, UR5, URZ ;  /* 0x00000005040472a4 */ /* 0x000fc8000f8e023f */
[----:B------:R-:W-:-:S04]  /*fd20*/  UISETP.LT.AND UP0, UPT, UR8, UR4, UPT ;  /* 0x000000040800728c */ /* 0x000fc8000bf01270 */
[----:B------:R-:W-:-:S12]  /*fd30*/  USEL UR8, UR8, UR4, !UP0 ;  /* 0x0000000408087287 */ /* 0x000fd8000c000000 */
.L_x_1782:
[----:B------:R-:W-:Y:S02]  /*fd40*/  USHF.R.S32.HI UR4, URZ, 0x1f, UR8 ;  /* 0x0000001f3f047899 */ /* 0x000fe40008011408 */
[----:B------:R-:W-:Y:S02]  /*fd50*/  USHF.R.U32.HI UR9, URZ, 0x10, UR45 ;  /* 0x000000103f097899 */ /* 0x000fe4000801162d */
[----:B------:R-:W-:Y:S02]  /*fd60*/  ULEA.HI UR4, UR4, UR8, URZ, 0x6 ;  /* 0x0000000804047291 */ /* 0x000fe4000f8f303f */
[----:B------:R-:W-:Y:S02]  /*fd70*/  ULOP3.LUT UR45, UR45, 0xffff, URZ, 0xc0, !UPT ;  /* 0x0000ffff2d2d7892 */ /* 0x000fe4000f8ec03f */
[----:B------:R-:W-:Y:S01]  /*fd80*/  USHF.R.S32.HI UR4, URZ, 0x6, UR4 ;  /* 0x000000063f047899 */ /* 0x000fe20008011404 */
[----:B------:R-:W-:-:S03]  /*fd90*/  UMOV UR38, URZ ;  /* 0x0000003f00267c82 */ /* 0x000fc60008000000 */
[----:B------:R-:W-:-:S04]  /*fda0*/  UISETP.LT.AND UP0, UPT, URZ, UR4, UPT ;  /* 0x000000043f00728c */ /* 0x000fc8000bf01270 */
[----:B------:R-:W-:Y:S02]  /*fdb0*/  USEL UR44, URZ, UR4, !UP0 ;  /* 0x000000043f2c7287 */ /* 0x000fe4000c000000 */
[----:B------:R-:W-:Y:S02]  /*fdc0*/  UISETP.NE.AND UP0, UPT, UR9, URZ, UPT ;  /* 0x0000003f0900728c */ /* 0x000fe4000bf05270 */
[----:B------:R-:W-:-:S06]  /*fdd0*/  UISETP.GT.AND UP1, UPT, UR12, UR44, UPT ;  /* 0x0000002c0c00728c */ /* 0x000fcc000bf24270 */
[----:B------:R-:W-:-:S03]  /*fde0*/  PLOP3.LUT P0, PT, PT, PT, UP1, 0x80, 0x0 ;  /* 0x000000000000781c */ /* 0x000fc60003f0f018 */
[----:B------:R-:W-:-:S10]  /*fdf0*/  @!UP0 ULDC UR9, c[0x0][0x9f0] ;  /* 0x00027c0000098ab9 */ /* 0x000fd40000000800 */
[----:B------:R-:W-:Y:S05]  /*fe00*/  @!P0 BRA `(.L_x_1785) ;  /* 0x00000000007c8947 */ /* 0x000fea0003800000 */
[----:B------:R-:W-:Y:S01]  /*fe10*/  IABS R0, UR9 ;  /* 0x0000000900007c13 */ /* 0x000fe20008000000 */
[----:B------:R-:W-:Y:S02]  /*fe20*/  UIADD3 UR4, UR9, -0x1, UR12 ;  /* 0xffffffff09047890 */ /* 0x000fe4000fffe00c */
[----:B------:R-:W-:Y:S02]  /*fe30*/  IABS R4, UR9 ;  /* 0x0000000900047c13 */ /* 0x000fe40008000000 */
[----:B------:R-:W-:Y:S01]  /*fe40*/  R2UR UR10, R0 ;  /* 0x00000000000a72ca */ /* 0x000fe200000e0000 */
[----:B------:R-:W-:-:S03]  /*fe50*/  UIADD3 UR6, -UR44, UR4, URZ ;  /* 0x000000042c067290 */ /* 0x000fc6000fffe13f */
[----:B------:R-:W-:-:S03]  /*fe60*/  UMOV UR4, URZ ;  /* 0x0000003f00047c82 */ /* 0x000fc60008000000 */
[----:B------:R-:W-:Y:S01]  /*fe70*/  IABS R3, UR6 ;  /* 0x0000000600037c13 */ /* 0x000fe20008000000 */
[----:B------:R-:W-:-:S03]  /*fe80*/  ULOP3.LUT UR6, UR6, UR9, URZ, 0x3c, !UPT ;  /* 0x0000000906067292 */ /* 0x000fc6000f8e3c3f */
[----:B------:R-:W-:Y:S02]  /*fe90*/  R2UR UR8, R3 ;  /* 0x00000000030872ca */ /* 0x000fe400000e0000 */
        /* <DEDUP_REMOVED lines=22> */
.L_x_1785:
[----:B------:R-:W-:Y:S02]  /*10000*/  UIMAD UR49, UR45, UR38, UR44 ;  /* 0x000000262d3172a4 */ /* 0x000fe4000f8e022c */
[----:B------:R-:W-:Y:S02]  /*10010*/  IMAD.U32 R0, RZ, RZ, UR38 ;  /* 0x00000026ff007e24 */ /* 0x000fe4000f8e00ff */
[----:B------:R-:W-:Y:S02]  /*10020*/  IMAD.MOV.U32 R21, RZ, RZ, 0x1 ;  /* 0x00000001ff157424 */ /* 0x000fe400078e00ff */
        /* <DEDUP_REMOVED lines=29> */
.L_x_1786:
        /* <DEDUP_REMOVED lines=19> */
[----:B-1---5:R-:W-:Y:S05]  /*10330*/  CALL.ABS.NOINC R2 ;  /* 0x0000000002007343 */ /* 0x022fea0003c00000 */
.L_x_1788:
        /* <DEDUP_REMOVED lines=15> */
.L_x_1787:
[----:B------:R-:W0:Y:S01]  /*10430*/  LDC.64 R2, c[0x0][0x9f8] ;  /* 0x00027e00ff027b82 */ /* 0x000e220000000a00 */
[----:B------:R-:W-:-:S07]  /*10440*/  MOV R24, R17 ;  /* 0x0000001100187202 */ /* 0x000fce0000000f00 */
        /* <DEDUP_REMOVED lines=15> */
[----:B------:R-:W-:-:S04]  /*10540*/  IMAD.IADD R5, R31, 0x1, R18 ;  /* 0x000000011f057824 */ /* 0x000fc800078e0212 */
[C---:B-----5:R-:W-:Y:S01]  /*10550*/  IMAD.IADD R19, R5.reuse, 0x1, R28 ;  /* 0x0000000105137824 */ /* 0x060fe200078e021c */
[----:B------:R-:W-:-:S04]  /*10560*/  ISETP.GE.AND P0, PT, R5, UR47, PT ;  /* 0x0000002f05007c0c */ /* 0x000fc8000bf06270 */
[----:B------:R-:W-:Y:S01]  /*10570*/  ISETP.GT.U32.OR P0, PT, R31, 0x3f, P0 ;  /* 0x0000003f1f00780c */ /* 0x000fe20000704470 */
[----:B------:R-:W1:Y:S01]  /*10580*/  @P1 LDC R0, c[0x0][0x434] ;  /* 0x00010d00ff001b82 */ /* 0x000e620000000800 */
[----:B------:R-:W-:Y:S02]  /*10590*/  MOV R7, R19 ;  /* 0x0000001300077202 */ /* 0x000fe40000000f00 */
[----:B------:R-:W-:-:S05]  /*105a0*/  @P1 LOP3.LUT R16, R16, 0x400, RZ, 0xfc, !PT ;  /* 0x0000040010101812 */ /* 0x000fca00078efcff */
        /* <DEDUP_REMOVED lines=15> */
[----:B------:R-:W-:Y:S01]  /*106a0*/  IMAD.MOV R0, RZ, RZ, -R7 ;  /* 0x000000ffff007224 */ /* 0x000fe200078e0a07 */
[----:B------:R-:W-:Y:S02]  /*106b0*/  LOP3.LUT R16, R16, 0xffffffdf, RZ, 0xc0, !PT ;  /* 0xffffffdf10107812 */ /* 0x000fe400078ec0ff */
[----:B------:R-:W-:Y:S01]  /*106c0*/  CS2R R26, SRZ ;  /* 0x00000000001a7805 */ /* 0x000fe2000001ff00 */
[----:B------:R-:W-:Y:S01]  /*106d0*/  IMAD R19, R37, R0, R19 ;  /* 0x0000000025137224 */ /* 0x000fe200078e0213 */
[----:B0-----:R-:W-:-:S04]  /*106e0*/  SHF.L.U32 R4, R30, 0x3, RZ ;  /* 0x000000031e047819 */ /* 0x001fc800000006ff */
        /* <DEDUP_REMOVED lines=8> */
[----:B------:R-:W-:Y:S02]  /*10770*/  ISETP.GE.AND P2, PT, R2, UR4, PT ;  /* 0x0000000402007c0c */ /* 0x000fe4000bf46270 */
[----:B------:R-:W-:Y:S02]  /*10780*/  LOP3.LUT R3, R22, 0x180, RZ, 0xfc, !PT ;  /* 0x0000018016037812 */ /* 0x000fe400078efcff */
[----:B------:R-:W-:Y:S02]  /*10790*/  @P6 LOP3.LUT R16, R16, 0x20, RZ, 0xfc, !PT ;  /* 0x0000002010106812 */ /* 0x000fe400078efcff */
[----:B------:R-:W-:Y:S02]  /*107a0*/  ISETP.GE.AND P5, PT, R22, UR4, PT ;  /* 0x0000000416007c0c */ /* 0x000fe4000bfa6270 */
[----:B------:R-:W-:-:S02]  /*107b0*/  LOP3.LUT R16, R16, 0xffffffef, RZ, 0xc0, !PT ;  /* 0xffffffef10107812 */ /* 0x000fc400078ec0ff */
[----:B------:R-:W-:Y:S02]  /*107c0*/  SEL R0, RZ, 0xffffffff, P6 ;  /* 0xffffffffff007807 */ /* 0x000fe40003000000 */
[----:B------:R-:W-:Y:S02]  /*107d0*/  @P4 LOP3.LUT R16, R16, 0x10, RZ, 0xfc, !PT ;  /* 0x0000001010104812 */ /* 0x000fe400078efcff */
[----:B------:R-:W-:Y:S02]  /*107e0*/  LOP3.LUT R2, R22, 0x140, RZ, 0xfc, !PT ;  /* 0x0000014016027812 */ /* 0x000fe400078efcff */
[----:B------:R-:W-:-:S04]  /*107f0*/  LOP3.LUT R16, R16, 0xfffffff7, RZ, 0xc0, !PT ;  /* 0xfffffff710107812 */ /* 0x000fc800078ec0ff */
[----:B------:R-:W-:-:S04]  /*10800*/  @P3 LOP3.LUT R16, R16, 0x8, RZ, 0xfc, !PT ;  /* 0x0000000810103812 */ /* 0x000fc800078efcff */
[----:B------:R-:W-:-:S04]  /*10810*/  LOP3.LUT R16, R16, 0xfffffffb, RZ, 0xc0, !PT ;  /* 0xfffffffb10107812 */ /* 0x000fc800078ec0ff */
[----:B------:R-:W-:-:S04]  /*10820*/  @P2 LOP3.LUT R16, R16, 0x4, RZ, 0xfc, !PT ;  /* 0x0000000410102812 */ /* 0x000fc800078efcff */
[----:B------:R-:W-:-:S04]  /*10830*/  LOP3.LUT R16, R16, 0xffffffbf, RZ, 0xc0, !PT ;  /* 0xffffffbf10107812 */ /* 0x000fc800078ec0ff */
[----:B------:R-:W-:-:S04]  /*10840*/  @P5 LOP3.LUT R16, R16, 0x40, RZ, 0xfc, !PT ;  /* 0x0000004010105812 */ /* 0x000fc800078efcff */
[----:B------:R-:W-:Y:S02]  /*10850*/  LOP3.LUT R16, R16, 0xfffffffd, RZ, 0xc0, !PT ;  /* 0xfffffffd10107812 */ /* 0x000fe400078ec0ff */
[--C-:B--2---:R-:W-:Y:S01]  /*10860*/  @!P0 SHF.R.S32.HI R27, RZ, 0x1f, R5.reuse ;  /* 0x0000001fff1b8819 */ /* 0x104fe20000011405 */
[----:B------:R-:W-:Y:S01]  /*10870*/  @!P0 IMAD.MOV.U32 R26, RZ, RZ, R5 ;  /* 0x000000ffff1a8224 */ /* 0x000fe200078e0005 */
[----:B------:R-:W-:Y:S01]  /*10880*/  ISETP.GE.AND P0, PT, R3, UR4, PT ;  /* 0x0000000403007c0c */ /* 0x000fe2000bf06270 */
[----:B------:R-:W-:Y:S01]  /*10890*/  IMAD.SHL.U32 R3, R0, 0x2, RZ ;  /* 0x0000000200037824 */ /* 0x000fe200078e00ff */
[----:B------:R-:W-:Y:S02]  /*108a0*/  SEL R0, RZ, 0x1, P5 ;  /* 0x00000001ff007807 */ /* 0x000fe40002800000 */
[----:B------:R-:W-:Y:S02]  /*108b0*/  SEL R34, RZ, 0x40, P0 ;  /* 0x00000040ff227807 */ /* 0x000fe40000000000 */
[----:B------:R-:W-:-:S02]  /*108c0*/  ISETP.GE.AND P0, PT, R2, UR4, PT ;  /* 0x0000000402007c0c */ /* 0x000fc4000bf06270 */
[----:B------:R-:W-:Y:S02]  /*108d0*/  LOP3.LUT R5, R22, 0x1c0, RZ, 0xfc, !PT ;  /* 0x000001c016057812 */ /* 0x000fe400078efcff */
[----:B------:R-:W-:Y:S02]  /*108e0*/  LOP3.LUT R0, R3, 0x2, R0, 0xe2, !PT ;  /* 0x0000000203007812 */ /* 0x000fe400078ee200 */
[----:B------:R-:W-:Y:S02]  /*108f0*/  SEL R3, RZ, 0x4, P4 ;  /* 0x00000004ff037807 */ /* 0x000fe40002000000 */
[----:B------:R-:W-:Y:S02]  /*10900*/  SEL R2, RZ, 0x8, P3 ;  /* 0x00000008ff027807 */ /* 0x000fe40001800000 */
[----:B------:R-:W-:Y:S01]  /*10910*/  ISETP.GE.AND P1, PT, R5, UR4, PT ;  /* 0x0000000405007c0c */ /* 0x000fe2000bf26270 */
[----:B------:R-:W-:Y:S01]  /*10920*/  UMOV UR4, 0xffffffff ;  /* 0xffffffff00047882 */ /* 0x000fe20000000000 */
[----:B------:R-:W-:-:S02]  /*10930*/  LOP3.LUT R0, R2, R0, R3, 0xfe, !PT ;  /* 0x0000000002007212 */ /* 0x000fc400078efe03 */
[----:B------:R-:W-:Y:S02]  /*10940*/  SEL R3, RZ, 0x10, P2 ;  /* 0x00000010ff037807 */ /* 0x000fe40001000000 */
[----:B------:R-:W-:Y:S02]  /*10950*/  SEL R2, RZ, 0x20, P0 ;  /* 0x00000020ff027807 */ /* 0x000fe40000000000 */
[----:B------:R-:W-:Y:S02]  /*10960*/  SEL R17, RZ, 0x80, P1 ;  /* 0x00000080ff117807 */ /* 0x000fe40000800000 */
[----:B------:R-:W-:Y:S02]  /*10970*/  @P0 LOP3.LUT R16, R16, 0x2, RZ, 0xfc, !PT ;  /* 0x0000000210100812 */ /* 0x000fe400078efcff */
[----:B------:R-:W-:Y:S01]  /*10980*/  LOP3.LUT R3, R2, R0, R3, 0xfe, !PT ;  /* 0x0000000002037212 */ /* 0x000fe200078efe03 */
[----:B------:R-:W-:Y:S06]  /*10990*/  BRA.DIV UR4, `(.L_x_1789) ;  /* 0x0000002e041c7947 */ /* 0x000fec000b800000 */
.L_x_1831:
[----:B------:R-:W-:Y:S01]  /*109a0*/  ULOP3.LUT UR4, UR39, 0x2, URZ, 0xfc, !UPT ;  /* 0x0000000227047892 */ /* 0x000fe2000f8efc3f */
[----:B------:R-:W-:Y:S01]  /*109b0*/  ISETP.GT.U32.AND P1, PT, R31, 0x3f, PT ;  /* 0x0000003f1f00780c */ /* 0x000fe20003f24070 */
[----:B------:R-:W-:Y:S01]  /*109c0*/  IMAD.U32 R23, RZ, RZ, UR40 ;  /* 0x00000028ff177e24 */ /* 0x000fe2000f8e00ff */
[----:B------:R-:W-:Y:S02]  /*109d0*/  LOP3.LUT R16, R16, 0xffffff7f, RZ, 0xc0, !PT ;  /* 0xffffff7f10107812 */ /* 0x000fe400078ec0ff */
[----:B------:R-:W-:Y:S02]  /*109e0*/  LOP3.LUT R34, R3, R34, RZ, 0xfc, !PT ;  /* 0x0000002203227212 */ /* 0x000fe400078efcff */
[----:B------:R-:W-:Y:S02]  /*109f0*/  MOV R33, UR4 ;  /* 0x0000000400217c02 */ /* 0x000fe40008000f00 */
[----:B------:R-:W-:Y:S02]  /*10a00*/  SHF.R.S32.HI R23, RZ, 0x1f, R23 ;  /* 0x0000001fff177819 */ /* 0x000fe40000011417 */
[----:B------:R-:W-:-:S02]  /*10a10*/  ISETP.NE.AND P0, PT, R33, 0x3, PT ;  /* 0x000000032100780c */ /* 0x000fc40003f05270 */
[----:B------:R-:W-:-:S11]  /*10a20*/  LOP3.LUT R17, R34, R17, RZ, 0xfc, !PT ;  /* 0x0000001122117212 */ /* 0x000fd600078efcff */
[----:B------:R-:W-:-:S04]  /*10a30*/  @P0 LOP3.LUT R16, R16, 0x80, RZ, 0xfc, !PT ;  /* 0x0000008010100812 */ /* 0x000fc800078efcff */
[----:B------:R-:W-:-:S04]  /*10a40*/  LOP3.LUT R16, R16, 0xfffff7ff, RZ, 0xc0, !PT ;  /* 0xfffff7ff10107812 */ /* 0x000fc800078ec0ff */
[----:B------:R-:W-:Y:S01]  /*10a50*/  @P1 LOP3.LUT R16, R16, 0x800, RZ, 0xfc, !PT ;  /* 0x0000080010101812 */ /* 0x000fe200078efcff */
[----:B------:R-:W-:Y:S06]  /*10a60*/  @!P0 BRA `(.L_x_1790) ;  /* 0x0000000000048947 */ /* 0x000fec0003800000 */
[----:B------:R-:W-:Y:S01]  /*10a70*/  BPT.TRAP 0x1 ;  /* 0x000000040000795c */ /* 0x000fe20000300000 */
.L_x_1790:
[----:B------:R-:W-:-:S05]  /*10a80*/  IMAD.MOV.U32 R0, RZ, RZ, 0x1 ;  /* 0x00000001ff007424 */ /* 0x000fca00078e00ff */
[----:B------:R-:W-:-:S04]  /*10a90*/  SHF.L.U32 R0, R0, 0x1f, RZ ;  /* 0x0000001f00007819 */ /* 0x000fc800000006ff */
[----:B------:R-:W0:Y:S02]  /*10aa0*/  SYNCS.PHASECHK.TRANS64.TRYWAIT P0, [UR46+0x28c40], R0 ;  /* 0x028c4000ff0075a7 */ /* 0x000e24000800016e */
[----:B0-----:R-:W-:Y:S05]  /*10ab0*/  @!P0 BRA `(.L_x_1791) ;  /* 0x0000002800f48947 */ /* 0x001fea0003800000 */
.L_x_1832:
        /* <DEDUP_REMOVED lines=19> */
[----:B------:R-:W-:Y:S01]  /*10bf0*/  IMAD.WIDE.U32 R2, R5, UR40, R2 ;  /* 0x0000002805027c25 */ /* 0x000fe2000f8e0002 */
[----:B------:R-:W-:-:S03]  /*10c00*/  UMOV UR5, 0xffffffff ;  /* 0xffffffff00057882 */ /* 0x000fc60000000000 */
[----:B------:R-:W-:Y:S01]  /*10c10*/  VIADD R5, R3, UR4 ;  /* 0x0000000403057c36 */ /* 0x000fe20008000000 */
[----:B------:R-:W-:Y:S01]  /*10c20*/  ULDC UR4, c[0x0][0x2f4] ;  /* 0x0000bd0000047ab9 */ /* 0x000fe20000000800 */
[----:B------:R-:W-:Y:S02]  /*10c30*/  LOP3.LUT R3, R4, 0x1c0, RZ, 0xc0, !PT ;  /* 0x000001c004037812 */ /* 0x000fe400078ec0ff */
[----:B------:R-:W-:Y:S02]  /*10c40*/  ISETP.GE.AND P2, PT, R22, UR4, PT ;  /* 0x0000000416007c0c */ /* 0x000fe4000bf46270 */
[----:B------:R-:W-:Y:S02]  /*10c50*/  LOP3.LUT R3, R3, 0x38, R4, 0xf8, !PT ;  /* 0x0000003803037812 */ /* 0x000fe400078ef804 */
[----:B------:R-:W-:Y:S02]  /*10c60*/  LEA R0, P0, R2, UR6, 0x1 ;  /* 0x0000000602007c11 */ /* 0x000fe4000f8008ff */
[----:B------:R-:W-:Y:S01]  /*10c70*/  LOP3.LUT R3, R3, 0x38, R30, 0x78, !PT ;  /* 0x0000003803037812 */ /* 0x000fe200078e781e */
[----:B------:R-:W-:Y:S01]  /*10c80*/  IMAD.SHL.U32 R30, R6, 0x8, RZ ;  /* 0x00000008061e7824 */ /* 0x000fe200078e00ff */
[----:B------:R-:W-:-:S02]  /*10c90*/  LEA.HI.X R5, R2, UR7, R5, 0x1, P0 ;  /* 0x0000000702057c11 */ /* 0x000fc400080f0c05 */
[----:B------:R-:W-:Y:S02]  /*10ca0*/  ISETP.GE.AND P0, PT, R18, 0x1, PT ;  /* 0x000000011200780c */ /* 0x000fe40003f06270 */
[----:B------:R-:W-:Y:S02]  /*10cb0*/  LOP3.LUT R30, R3, 0x200, R30, 0xf8, !PT ;  /* 0x00000200031e7812 */ /* 0x000fe400078ef81e */
[----:B------:R-:W-:Y:S01]  /*10cc0*/  @P2 LOP3.LUT R16, R16, 0x1, RZ, 0xfc, !PT ;  /* 0x0000000110102812 */ /* 0x000fe200078efcff */
[----:B------:R-:W-:Y:S08]  /*10cd0*/  BRA.DIV UR5, `(.L_x_1792) ;  /* 0x0000002a05847947 */ /* 0x000ff0000b800000 */
[----:B------:R-:W0:Y:S01]  /*10ce0*/  SHFL.IDX PT, R14, R0, RZ, 0x181f ;  /* 0x00181fff000e7589 */ /* 0x000e2200000e0000 */
[----:B------:R-:W-:-:S03]  /*10cf0*/  @P0 LEA R7, R30, UR46, 0x1 ;  /* 0x0000002e1e070c11 */ /* 0x000fc6000f8e08ff */
[----:B------:R-:W1:Y:S04]  /*10d00*/  SHFL.IDX PT, R2, R5, RZ, 0x181f ;  /* 0x00181fff05027589 */ /* 0x000e6800000e0000 */
[----:B------:R-:W-:Y:S01]  /*10d10*/  SHFL.IDX PT, R4, R5, 0x1, 0x181f ;  /* 0x00381f0005047f89 */ /* 0x000fe200000e0000 */
[----:B0-----:R-:W-:-:S05]  /*10d20*/  @P0 LEA R14, P1, R22, R14, 0x1 ;  /* 0x0000000e160e0211 */ /* 0x001fca00078208ff */
[----:B-1----:R-:W-:Y:S01]  /*10d30*/  @P0 IMAD.X R3, RZ, RZ, R2, P1 ;  /* 0x000000ffff030224 */ /* 0x002fe200008e0602 */
[----:B------:R-:W-:Y:S02]  /*10d40*/  @P0 MOV R2, R14 ;  /* 0x0000000e00020202 */ /* 0x000fe40000000f00 */
        /* <DEDUP_REMOVED lines=16> */
.L_x_1842:
[----:B------:R-:W-:-:S13]  /*10e50*/  ISETP.GE.AND P0, PT, R18, 0x31, PT ;  /* 0x000000311200780c */ /* 0x000fda0003f06270 */
[----:B0-2---:R-:W-:Y:S02]  /*10e60*/  @P0 LEA R2, P1, R22, R14, 0x1 ;  /* 0x0000000e16020211 */ /* 0x005fe400078208ff */
[----:B------:R-:W-:-:S03]  /*10e70*/  @P0 LEA R5, R30, UR46, 0x1 ;  /* 0x0000002e1e050c11 */ /* 0x000fc6000f8e08ff */
[----:B-1----:R-:W-:-:S05]  /*10e80*/  @P0 IMAD.X R3, RZ, RZ, R4, P1 ;  /* 0x000000ffff030224 */ /* 0x002fca00008e0604 */
        /* <DEDUP_REMOVED lines=11> */
.L_x_1793:
        /* <DEDUP_REMOVED lines=11> */
[----:B------:R-:W-:Y:S01]  /*10ff0*/  MOV R4, UR4 ;  /* 0x0000000400047c02 */ /* 0x000fe20008000f00 */
[----:B------:R-:W-:Y:S01]  /*11000*/  IMAD.U32 R5, RZ, RZ, UR5 ;  /* 0x00000005ff057e24 */ /* 0x000fe2000f8e00ff */
[----:B------:R-:W0:Y:S01]  /*11010*/  LDC.64 R2, c[0x4][R2] ;  /* 0x0100000002027b82 */ /* 0x000e220000000a00 */
[----:B------:R-:W-:Y:S01]  /*11020*/  IMAD.U32 R6, RZ, RZ, UR6 ;  /* 0x00000006ff067e24 */ /* 0x000fe2000f8e00ff */
[----:B------:R-:W-:Y:S01]  /*11030*/  MOV R10, UR8 ;  /* 0x00000008000a7c02 */ /* 0x000fe20008000f00 */
[----:B------:R-:W-:Y:S01]  /*11040*/  IMAD.U32 R7, RZ, RZ, UR7 ;  /* 0x00000007ff077e24 */ /* 0x000fe2000f8e00ff */
[----:B------:R-:W-:Y:S01]  /*11050*/  MOV R13, RZ ;  /* 0x000000ff000d7202 */ /* 0x000fe20000000f00 */
[----:B------:R-:W-:-:S02]  /*11060*/  IMAD.U32 R11, RZ, RZ, UR9 ;  /* 0x00000009ff0b7e24 */ /* 0x000fc4000f8e00ff */
[----:B------:R-:W-:Y:S02]  /*11070*/  IMAD.MOV.U32 R8, RZ, RZ, 0x70 ;  /* 0x00000070ff087424 */ /* 0x000fe400078e00ff */
[----:B------:R-:W-:-:S07]  /*11080*/  IMAD.MOV.U32 R12, RZ, RZ, 0x1 ;  /* 0x00000001ff0c7424 */ /* 0x000fce00078e00ff */
[----:B------:R-:W-:-:S07]  /*11090*/  LEPC R20, `(.L_x_1794) ;  /* 0x000000001014794e */ /* 0x000fce0000000000 */
[----:B0-----:R-:W-:Y:S05]  /*110a0*/  CALL.ABS.NOINC R2 ;  /* 0x0000000002007343 */ /* 0x001fea0003c00000 */
.L_x_1794:
[----:B------:R-:W-:Y:S01]  /*110b0*/  UISETP.NE.AND UP0, UPT, UR48, URZ, UPT ;  /* 0x0000003f3000728c */ /* 0x000fe2000bf05270 */
[----:B------:R-:W0:Y:S01]  /*110c0*/  S2R R20, SR_CTAID.Z ;  /* 0x0000000000147919 */ /* 0x000e220000002700 */
[----:B------:R-:W-:Y:S01]  /*110d0*/  VIADD R9, R31, UR41 ;  /* 0x000000291f097c36 */ /* 0x000fe20008000000 */
[----:B------:R-:W-:Y:S01]  /*110e0*/  R2UR UR6, R23 ;  /* 0x00000000170672ca */ /* 0x000fe200000e0000 */
[----:B------:R-:W-:Y:S02]  /*110f0*/  ULDC.64 UR8, c[0x0][0x2d8] ;  /* 0x0000b60000087ab9 */ /* 0x000fe40000000a00 */
[----:B------:R-:W-:Y:S01]  /*11100*/  PLOP3.LUT P0, PT, PT, PT, UP0, 0x80, 0x0 ;  /* 0x000000000000781c */ /* 0x000fe20003f0f008 */
[----:B------:R-:W-:-:S04]  /*11110*/  IMAD.MOV.U32 R7, RZ, RZ, R9 ;  /* 0x000000ffff077224 */ /* 0x000fc800078e0009 */
[----:B------:R-:W-:-:S05]  /*11120*/  @UP0 ULDC UR4, c[0x0][0x44c] ;  /* 0x0001130000040ab9 */ /* 0x000fca0000000800 */
[----:B------:R-:W-:-:S03]  /*11130*/  UIMAD UR6, UR6, UR8, URZ ;  /* 0x00000008060672a4 */ /* 0x000fc6000f8e023f */
[----:B------:R-:W-:Y:S01]  /*11140*/  @P0 IMAD.HI.U32 R0, R9, UR4, RZ ;  /* 0x0000000409000c27 */ /* 0x000fe2000f8e00ff */
[----:B------:R-:W-:Y:S01]  /*11150*/  PLOP3.LUT P0, PT, PT, PT, UP0, 0x80, 0x0 ;  /* 0x000000000000781c */ /* 0x000fe20003f0f008 */
[----:B------:R-:W-:Y:S01]  /*11160*/  @UP0 ULDC UR4, c[0x0][0x450] ;  /* 0x0001140000040ab9 */ /* 0x000fe20000000800 */
[----:B------:R-:W-:-:S11]  /*11170*/  UIMAD UR6, UR40, UR9, UR6 ;  /* 0x00000009280672a4 */ /* 0x000fd6000f8e0206 */
[----:B------:R-:W-:Y:S01]  /*11180*/  @P0 SHF.R.U32.HI R7, RZ, UR4, R0 ;  /* 0x00000004ff070c19 */ /* 0x000fe20008011600 */
[----:B------:R-:W-:Y:S01]  /*11190*/  UIMAD.WIDE.U32 UR4, UR40, UR8, URZ ;  /* 0x00000008280472a5 */ /* 0x000fe2000f8e003f */
[----:B------:R-:W1:Y:S01]  /*111a0*/  LDC R0, c[0x0][0x448] ;  /* 0x00011200ff007b82 */ /* 0x000e620000000800 */
[----:B0-----:R-:W-:Y:S01]  /*111b0*/  SHF.R.S32.HI R6, RZ, 0x1f, R20 ;  /* 0x0000001fff067819 */ /* 0x001fe20000011414 */
[----:B------:R-:W-:Y:S01]  /*111c0*/  ULDC.64 UR8, c[0x0][0x2e0] ;  /* 0x0000b80000087ab9 */ /* 0x000fe20000000a00 */
[----:B------:R-:W-:Y:S02]  /*111d0*/  UIADD3 UR6, UR5, UR6, URZ ;  /* 0x0000000605067290 */ /* 0x000fe4000fffe03f */
[----:B------:R-:W-:Y:S01]  /*111e0*/  MOV R4, UR4 ;  /* 0x0000000400047c02 */ /* 0x000fe20008000f00 */
[----:B------:R-:W-:Y:S02]  /*111f0*/  IMAD R6, R6, UR8, RZ ;  /* 0x0000000806067c24 */ /* 0x000fe4000f8e02ff */
[----:B------:R-:W-:Y:S01]  /*11200*/  IMAD.U32 R5, RZ, RZ, UR5 ;  /* 0x00000005ff057e24 */ /* 0x000fe2000f8e00ff */
[----:B------:R-:W-:Y:S01]  /*11210*/  ULDC.64 UR4, c[0x0][0x2d0] ;  /* 0x0000b40000047ab9 */ /* 0x000fe20000000a00 */
[----:B------:R-:W-:-:S02]  /*11220*/  IMAD.U32 R3, RZ, RZ, UR6 ;  /* 0x00000006ff037e24 */ /* 0x000fc4000f8e00ff */
[----:B------:R-:W-:Y:S01]  /*11230*/  IMAD.MOV.U32 R2, RZ, RZ, R4 ;  /* 0x000000ffff027224 */ /* 0x000fe200078e0004 */
[----:B------:R-:W-:Y:S01]  /*11240*/  SHF.R.S32.HI R4, RZ, 0x1f, R7 ;  /* 0x0000001fff047819 */ /* 0x000fe20000011407 */
[C---:B------:R-:W-:Y:S02]  /*11250*/  IMAD R5, R20.reuse, UR9, R6 ;  /* 0x0000000914057c24 */ /* 0x040fe4000f8e0206 */
[----:B------:R-:W-:-:S04]  /*11260*/  IMAD.WIDE.U32 R2, R20, UR8, R2 ;  /* 0x0000000814027c25 */ /* 0x000fc8000f8e0002 */
[----:B------:R-:W-:Y:S01]  /*11270*/  IMAD.IADD R3, R3, 0x1, R5 ;  /* 0x0000000103037824 */ /* 0x000fe200078e0205 */
[C---:B------:R-:W-:Y:S01]  /*11280*/  IADD3 R5, -R7.reuse, RZ, RZ ;  /* 0x000000ff07057210 */ /* 0x040fe20007ffe1ff */
[----:B------:R-:W-:Y:S02]  /*11290*/  IMAD R4, R4, UR4, RZ ;  /* 0x0000000404047c24 */ /* 0x000fe4000f8e02ff */
[----:B------:R-:W-:-:S04]  /*112a0*/  IMAD.WIDE.U32 R2, R7, UR4, R2 ;  /* 0x0000000407027c25 */ /* 0x000fc8000f8e0002 */
[----:B-1----:R-:W-:Y:S02]  /*112b0*/  IMAD R5, R0, R5, R9 ;  /* 0x0000000500057224 */ /* 0x002fe400078e0209 */
        /* <DEDUP_REMOVED lines=17> */
[----:B------:R-:W-:Y:S02]  /*113d0*/  VIADD R7, R35, UR41 ;  /* 0x0000002923077c36 */ /* 0x000fe40008000000 */
[----:B------:R-:W1:Y:S01]  /*113e0*/  SHFL.IDX PT, R2, R5, RZ, 0x181f ;  /* 0x00181fff05027589 */ /* 0x000e6200000e0000 */
[----:B------:R-:W-:Y:S02]  /*113f0*/  IMAD R0, R0, UR4, RZ ;  /* 0x0000000400007c24 */ /* 0x000fe4000f8e02ff */
[C---:B------:R-:W-:Y:S01]  /*11400*/  VIADD R11, R7.reuse, 0x10 ;  /* 0x00000010070b7836 */ /* 0x040fe20000000000 */
[----:B------:R-:W-:Y:S02]  /*11410*/  SHFL.IDX PT, R6, R5, 0x1, 0x181f ;  /* 0x00381f0005067f89 */ /* 0x000fe400000e0000 */
[----:B------:R-:W-:-:S13]  /*11420*/  ISETP.GE.AND P0, PT, R7, R0, PT ;  /* 0x000000000700720c */ /* 0x000fda0003f06270 */
[----:B------:R-:W-:Y:S02]  /*11430*/  @!P0 LEA R9, R30, UR46, 0x1 ;  /* 0x0000002e1e098c11 */ /* 0x000fe4000f8e08ff */
[----:B0-----:R-:W-:-:S04]  /*11440*/  @!P0 LEA R14, P2, R22, R14, 0x1 ;  /* 0x0000000e160e8211 */ /* 0x001fc800078408ff */
[----:B-1----:R-:W-:Y:S01]  /*11450*/  @!P0 IADD3.X R3, RZ, R2, RZ, P2, !PT ;  /* 0x00000002ff038210 */ /* 0x002fe200017fe4ff */
[----:B------:R-:W-:Y:S02]  /*11460*/  @!P0 IMAD.MOV.U32 R2, RZ, RZ, R14 ;  /* 0x000000ffff028224 */ /* 0x000fe400078e000e */
[----:B------:R-:W0:Y:S04]  /*11470*/  SHFL.IDX PT, R14, R4, 0x1, 0x181f ;  /* 0x00381f00040e7f89 */ /* 0x000e2800000e0000 */
[----:B------:R1:W-:Y:S01]  /*11480*/  @!P0 LDGSTS.E.BYPASS.LTC128B.128 [R9+0x20400], desc[UR36][R2.64], !P1 ;  /* 0x2040000002098fae */ /* 0x0003e2000c901d64 */
[----:B------:R-:W-:Y:S02]  /*11490*/  ISETP.GE.AND P0, PT, R11, R0, PT ;  /* 0x000000000b00720c */ /* 0x000fe40003f06270 */
[----:B-1----:R-:W-:-:S11]  /*114a0*/  IADD3 R9, R7, 0x20, RZ ;  /* 0x0000002007097810 */ /* 0x002fd60007ffe0ff */
[----:B------:R-:W-:Y:S02]  /*114b0*/  @!P0 LEA R21, R30, UR46, 0x1 ;  /* 0x0000002e1e158c11 */ /* 0x000fe4000f8e08ff */
[----:B0-----:R-:W-:Y:S02]  /*114c0*/  @!P0 LEA R2, P2, R22, R14, 0x1 ;  /* 0x0000000e16028211 */ /* 0x001fe400078408ff */
[----:B------:R-:W0:Y:S03]  /*114d0*/  SHFL.IDX PT, R14, R4, 0x2, 0x181f ;  /* 0x00581f00040e7f89 */ /* 0x000e2600000e0000 */
[----:B------:R-:W-:Y:S02]  /*114e0*/  @!P0 IMAD.X R3, RZ, RZ, R6, P2 ;  /* 0x000000ffff038224 */ /* 0x000fe400010e0606 */
        /* <DEDUP_REMOVED lines=9> */
.L_x_1851:
[----:B------:R-:W-:-:S05]  /*11580*/  VIADD R7, R7, 0x30 ;  /* 0x0000003007077836 */ /* 0x000fca0000000000 */
[----:B------:R-:W-:Y:S02]  /*11590*/  ISETP.GE.AND P0, PT, R7, R0, PT ;  /* 0x000000000700720c */ /* 0x000fe40003f06270 */
[----:B------:R-:W-:-:S04]  /*115a0*/  MOV R0, 0x1 ;  /* 0x0000000100007802 */ /* 0x000fc80000000f00 */
[----:B------:R-:W-:-:S07]  /*115b0*/  SHF.L.U32 R0, R0, 0x1f, RZ ;  /* 0x0000001f00007819 */ /* 0x000fce00000006ff */
[----:B0-2---:R-:W-:Y:S02]  /*115c0*/  @!P0 LEA R2, P2, R22, R14, 0x1 ;  /* 0x0000000e16028211 */ /* 0x005fe400078408ff */
[----:B------:R-:W-:-:S03]  /*115d0*/  @!P0 LEA R5, R30, UR46, 0x1 ;  /* 0x0000002e1e058c11 */ /* 0x000fc6000f8e08ff */
[----:B-1----:R-:W-:-:S05]  /*115e0*/  @!P0 IMAD.X R3, RZ, RZ, R6, P2 ;  /* 0x000000ffff038224 */ /* 0x002fca00010e0606 */
        /* <DEDUP_REMOVED lines=11> */
.L_x_1852:
[----:B------:R-:W-:-:S13]  /*116a0*/  ISETP.NE.AND P0, PT, R33, 0x3, PT ;  /* 0x000000032100780c */ /* 0x000fda0003f05270 */
[----:B------:R-:W-:Y:S05]  /*116b0*/  @!P0 BRA `(.L_x_1797) ;  /* 0x0000000000048947 */ /* 0x000fea0003800000 */
[----:B------:R-:W-:Y:S01]  /*116c0*/  BPT.TRAP 0x1 ;  /* 0x000000040000795c */ /* 0x000fe20000300000 */
.L_x_1797:
[----:B------:R-:W1:Y:S02]  /*116d0*/  SYNCS.PHASECHK.TRANS64.TRYWAIT P0, [UR46+0x28c60], R0 ;  /* 0x028c6000ff0075a7 */ /* 0x000e64000800016e */
[----:B-1----:R-:W-:Y:S05]  /*116e0*/  @!P0 BRA `(.L_x_1798) ;  /* 0x0000002800608947 */ /* 0x002fea0003800000 */
.L_x_1853:
        /* <DEDUP_REMOVED lines=66> */
[----:B------:R0:W1:Y:S02]  /*11b10*/  SHFL.IDX PT, R14, R0, 0x3, 0x181f ;  /* 0x00781f00000e7f89 */ /* 0x00006400000e0000 */
[----:B------:R-:W-:Y:S02]  /*11b20*/  IADD3.X R3, RZ, R9, RZ, P6, !PT ;  /* 0x00000009ff037210 */ /* 0x000fe400037fe4ff */
        /* <DEDUP_REMOVED lines=37> */
.L_x_1863:
        /* <DEDUP_REMOVED lines=30> */
.L_x_1800:
[----:B------:R-:W-:Y:S01]  /*11f60*/  VIADD R25, R25, 0xfffffffe ;  /* 0xfffffffe19197836 */ /* 0x000fe20000000000 */
[----:B------:R-:W-:Y:S01]  /*11f70*/  SYNCS.ARRIVE.TRANS64.A1T0 RZ, [UR46+0x28c50], RZ ;  /* 0x028c50ffffff79a7 */ /* 0x000fe2000810002e */
[----:B------:R-:W-:Y:S01]  /*11f80*/  BSSY B0, `(.L_x_1778) ;  /* 0x00000f2000007945 */ /* 0x000fe20003800000 */
[----:B------:R-:W-:Y:S01]  /*11f90*/  MOV R21, 0x1 ;  /* 0x0000000100157802 */ /* 0x000fe20000000f00 */
[----:B------:R-:W-:Y:S01]  /*11fa0*/  IMAD.MOV.U32 R0, RZ, RZ, 0x1 ;  /* 0x00000001ff007424 */ /* 0x000fe200078e00ff */
[----:B------:R-:W-:-:S13]  /*11fb0*/  ISETP.GE.AND P0, PT, R25, UR49, PT ;  /* 0x0000003119007c0c */ /* 0x000fda000bf06270 */
[----:B------:R-:W-:Y:S05]  /*11fc0*/  @!P0 BRA `(.L_x_1801) ;  /* 0x0000000c00b48947 */ /* 0x000fea0003800000 */
[----:B------:R-:W-:Y:S01]  /*11fd0*/  UIADD3 UR4, UR45, 0x1, URZ ;  /* 0x000000012d047890 */ /* 0x000fe2000fffe03f */
[----:B------:R-:W-:Y:S02]  /*11fe0*/  LOP3.LUT R3, RZ, UR43, RZ, 0x33, !PT ;  /* 0x0000002bff037c12 */ /* 0x000fe4000f8e33ff */
[----:B------:R-:W-:Y:S01]  /*11ff0*/  LOP3.LUT R5, RZ, UR42, RZ, 0x33, !PT ;  /* 0x0000002aff057c12 */ /* 0x000fe2000f8e33ff */
[----:B------:R-:W-:Y:S01]  /*12000*/  UIMAD UR4, UR4, UR38, URZ ;  /* 0x00000026040472a4 */ /* 0x000fe2000f8e023f */
[----:B------:R-:W-:Y:S02]  /*12010*/  IADD3 R35, R36, R28, R35 ;  /* 0x0000001c24237210 */ /* 0x000fe40007ffe023 */
[----:B------:R-:W-:Y:S02]  /*12020*/  LOP3.LUT R28, R34, 0x40, RZ, 0xc0, !PT ;  /* 0x00000040221c7812 */ /* 0x000fe400078ec0ff */
[----:B------:R-:W-:Y:S01]  /*12030*/  LOP3.LUT R25, R17, 0x80, RZ, 0xc0, !PT ;  /* 0x0000008011197812 */ /* 0x000fe200078ec0ff */
[----:B------:R-:W-:Y:S01]  /*12040*/  VIADD R2, R35, 0xffffff40 ;  /* 0xffffff4023027836 */ /* 0x000fe20000000000 */
[----:B------:R-:W-:-:S02]  /*12050*/  LOP3.LUT R0, RZ, UR4, RZ, 0x33, !PT ;  /* 0x00000004ff007c12 */ /* 0x000fc4000f8e33ff */
[----:B------:R-:W-:Y:S02]  /*12060*/  MOV R21, 0x1 ;  /* 0x0000000100157802 */ /* 0x000fe40000000f00 */
[----:B------:R-:W-:Y:S02]  /*12070*/  VIADDMNMX R0, R0, -UR44, R3, !PT ;  /* 0x8000002c00007c46 */ /* 0x000fe4000f800103 */
[----:B------:R-:W-:Y:S02]  /*12080*/  SHF.R.U32.HI R28, RZ, 0x2, R28 ;  /* 0x00000002ff1c7819 */ /* 0x000fe4000001161c */
[----:B------:R-:W-:Y:S01]  /*12090*/  VIMNMX R5, R0, R5, !PT ;  /* 0x0000000500057248 */ /* 0x000fe20007fe0100 */
[----:B------:R-:W-:Y:S01]  /*120a0*/  IMAD.MOV.U32 R0, RZ, RZ, 0x1 ;  /* 0x00000001ff007424 */ /* 0x000fe200078e00ff */
[----:B------:R-:W-:Y:S02]  /*120b0*/  SHF.R.U32.HI R25, RZ, 0x3, R25 ;  /* 0x00000003ff197819 */ /* 0x000fe40000011619 */
[C---:B------:R-:W-:Y:S01]  /*120c0*/  IADD3 R22, -R5.reuse, -0x2, RZ ;  /* 0xfffffffe05167810 */ /* 0x040fe20007ffe1ff */
[----:B------:R-:W-:-:S07]  /*120d0*/  IMAD R9, R5, -0x40, R2 ;  /* 0xffffffc005097824 */ /* 0x000fce00078e0202 */
.L_x_1816:
[----:B------:R-:W-:Y:S01]  /*120e0*/  ISETP.NE.AND P1, PT, R37, 0x1, PT ;  /* 0x000000012500780c */ /* 0x000fe20003f25270 */
[----:B------:R-:W-:Y:S01]  /*120f0*/  BSSY B1, `(.L_x_1802) ;  /* 0x0000014000017945 */ /* 0x000fe20003800000 */
[----:B------:R-:W-:Y:S01]  /*12100*/  ISETP.GT.U32.AND P0, PT, R31, 0x3f, PT ;  /* 0x0000003f1f00780c */ /* 0x000fe20003f04070 */
[----:B------:R-:W-:Y:S02]  /*12110*/  IMAD.MOV.U32 R7, RZ, RZ, R9 ;  /* 0x000000ffff077224 */ /* 0x000fe400078e0009 */
[----:B------:R-:W-:-:S08]  /*12120*/  IMAD.MOV.U32 R6, RZ, RZ, RZ ;  /* 0x000000ffff067224 */ /* 0x000fd000078e00ff */
        /* <DEDUP_REMOVED lines=11> */
[----:B------:R-:W-:-:S04]  /*121e0*/  ULDC.64 UR4, c[0x0][0x418] ;  /* 0x0001060000047ab9 */ /* 0x000fc80000000a00 */
[----:B------:R-:W-:Y:S02]  /*121f0*/  IADD3 R3, R5, R3, RZ ;  /* 0x0000000305037210 */ /* 0x000fe40007ffe0ff */
[----:B------:R-:W-:-:S04]  /*12200*/  LEA R4, P0, R2, UR4, 0x2 ;  /* 0x0000000402047c11 */ /* 0x000fc8000f8010ff */
[----:B------:R-:W-:-:S05]  /*12210*/  LEA.HI.X R5, R2, UR5, R3, 0x2, P0 ;  /* 0x0000000502057c11 */ /* 0x000fca00080f1403 */
[----:B------:R0:W5:Y:S04]  /*12220*/  LDG.E R6, desc[UR36][R4.64] ;  /* 0x0000002404067981 */ /* 0x000168000c1e1900 */
.L_x_1803:
[----:B------:R-:W-:Y:S05]  /*12230*/  BSYNC B1 ;  /* 0x0000000000017941 */ /* 0x000fea0003800000 */
.L_x_1802:
[----:B------:R-:W-:-:S13]  /*12240*/  ISETP.NE.AND P0, PT, R33, 0x3, PT ;  /* 0x000000032100780c */ /* 0x000fda0003f05270 */
[----:B------:R-:W-:Y:S05]  /*12250*/  @!P0 BRA `(.L_x_1804) ;  /* 0x0000000000048947 */ /* 0x000fea0003800000 */
[----:B------:R-:W-:Y:S01]  /*12260*/  BPT.TRAP 0x1 ;  /* 0x000000040000795c */ /* 0x000fe20000300000 */
.L_x_1804:
[----:B------:R-:W-:Y:S01]  /*12270*/  LEA R10, R0, UR46, 0x3 ;  /* 0x0000002e000a7c11 */ /* 0x000fe2000f8e18ff */
[----:B------:R-:W-:Y:S01]  /*12280*/  BSSY B1, `(.L_x_1805) ;  /* 0x0000004000017945 */ /* 0x000fe20003800000 */
[----:B------:R-:W-:-:S04]  /*12290*/  SHF.L.U32 R20, R21, 0x1f, RZ ;  /* 0x0000001f15147819 */ /* 0x000fc800000006ff */
[----:B------:R-:W1:Y:S02]  /*122a0*/  SYNCS.PHASECHK.TRANS64.TRYWAIT P0, [R10+URZ+0x28c40], R20 ;  /* 0x028c40140a0075a7 */ /* 0x000e64000800017f */
[----:B-1----:R-:W-:Y:S05]  /*122b0*/  @!P0 BRA `(.L_x_1806) ;  /* 0x0000002400948947 */ /* 0x002fea0003800000 */
.L_x_1864:
[----:B------:R-:W-:Y:S05]  /*122c0*/  BSYNC B1 ;  /* 0x0000000000017941 */ /* 0x000fea0003800000 */
.L_x_1805:
        /* <DEDUP_REMOVED lines=25> */
[----:B------:R-:W-:Y:S01]  /*12460*/  IADD3 R29, R3, UR4, RZ ;  /* 0x00000004031d7c10 */ /* 0x000fe2000fffe0ff */
[----:B------:R-:W-:-:S03]  /*12470*/  UMOV UR4, 0xffffffff ;  /* 0xffffffff00047882 */ /* 0x000fc60000000000 */
        /* <DEDUP_REMOVED lines=17> */
[----:B------:R3:W0:Y:S01]  /*12590*/  SHFL.IDX PT, R14, R26, 0x3, 0x181f ;  /* 0x00781f001a0e7f89 */ /* 0x00062200000e0000 */
[----:B--2---:R-:W-:-:S05]  /*125a0*/  IADD3.X R3, RZ, R3, RZ, P0, !PT ;  /* 0x00000003ff037210 */ /* 0x004fca00007fe4ff */
[----:B------:R3:W-:Y:S04]  /*125b0*/  LDGSTS.E.BYPASS.LTC128B.128 [R27+0x23400], desc[UR36][R2.64], !P1 ;  /* 0x23400000021b7fae */ /* 0x0007e8000c901d64 */
.L_x_1874:
        /* <DEDUP_REMOVED lines=8> */
.L_x_1808:
        /* <DEDUP_REMOVED lines=10> */
.L_x_1809:
[----:B------:R2:W-:Y:S01]  /*126e0*/  SYNCS.ARRIVE.TRANS64.A1T0 RZ, [R10+URZ+0x28c30], RZ ;  /* 0x028c30ff0aff79a7 */ /* 0x0005e2000810003f */
[----:B------:R-:W-:Y:S05]  /*126f0*/  @!P2 BRA `(.L_x_1810) ;  /* 0x000000000004a947 */ /* 0x000fea0003800000 */
[----:B------:R-:W-:Y:S01]  /*12700*/  BPT.TRAP 0x1 ;  /* 0x000000040000795c */ /* 0x000fe20000300000 */
.L_x_1810:
[----:B------:R-:W3:Y:S01]  /*12710*/  SYNCS.PHASECHK.TRANS64.TRYWAIT P0, [R10+URZ+0x28c60], R20 ;  /* 0x028c60140a0075a7 */ /* 0x000ee2000800017f */
[----:B------:R-:W-:Y:S04]  /*12720*/  BSSY B1, `(.L_x_1811) ;  /* 0x0000002000017945 */ /* 0x000fe80003800000 */
[----:B---3--:R-:W-:Y:S05]  /*12730*/  @!P0 BRA `(.L_x_1812) ;  /* 0x0000002400948947 */ /* 0x008fea0003800000 */
.L_x_1875:
[----:B------:R-:W-:Y:S05]  /*12740*/  BSYNC B1 ;  /* 0x0000000000017941 */ /* 0x000fea0003800000 */
.L_x_1811:
        /* <DEDUP_REMOVED lines=51> */
[----:B------:R0:W1:Y:S01]  /*12a80*/  SHFL.IDX PT, R14, R18, 0x3, 0x181f ;  /* 0x00781f00120e7f89 */ /* 0x00006200000e0000 */
[----:B------:R-:W-:Y:S02]  /*12a90*/  IADD3.X R3, RZ, R20, RZ, P0, !PT ;  /* 0x00000014ff037210 */ /* 0x000fe400007fe4ff */
        /* <DEDUP_REMOVED lines=24> */
.L_x_1885:
        /* <DEDUP_REMOVED lines=20> */
.L_x_1814:
        /* <DEDUP_REMOVED lines=10> */
.L_x_1815:
[----:B------:R-:W-:Y:S01]  /*12e00*/  VIADD R0, R0, 0x1 ;  /* 0x0000000100007836 */ /* 0x000fe20000000000 */
[----:B------:R-:W-:Y:S01]  /*12e10*/  IADD3 R22, R22, -0x1, RZ ;  /* 0xffffffff16167810 */ /* 0x000fe20007ffe0ff */
[----:B------:R1:W-:Y:S01]  /*12e20*/  SYNCS.ARRIVE.TRANS64.A1T0 RZ, [R10+URZ+0x28c50], RZ ;  /* 0x028c50ff0aff79a7 */ /* 0x0003e2000810003f */
[----:B------:R-:W-:Y:S02]  /*12e30*/  VIADD R9, R9, 0xffffffc0 ;  /* 0xffffffc009097836 */ /* 0x000fe40000000000 */
[----:B------:R-:W-:-:S04]  /*12e40*/  ISETP.NE.AND P0, PT, R0, 0x2, PT ;  /* 0x000000020000780c */ /* 0x000fc80003f05270 */
[----:B------:R-:W-:Y:S02]  /*12e50*/  SEL R0, R0, RZ, P0 ;  /* 0x000000ff00007207 */ /* 0x000fe40000000000 */
[----:B0-----:R-:W-:Y:S02]  /*12e60*/  SEL R2, RZ, 0x1, P0 ;  /* 0x00000001ff027807 */ /* 0x001fe40000000000 */
[----:B------:R-:W-:Y:S02]  /*12e70*/  ISETP.GT.AND P0, PT, R22, UR49, PT ;  /* 0x0000003116007c0c */ /* 0x000fe4000bf04270 */
[----:B------:R-:W-:-:S11]  /*12e80*/  LOP3.LUT R21, R21, R2, RZ, 0x3c, !PT ;  /* 0x0000000215157212 */ /* 0x000fd600078e3cff */
[----:B-1----:R-:W-:Y:S05]  /*12e90*/  @P0 BRA `(.L_x_1816) ;  /* 0xfffffff000900947 */ /* 0x002fea000383ffff */
.L_x_1801:
[----:B------:R-:W-:Y:S05]  /*12ea0*/  BSYNC B0 ;  /* 0x0000000000007941 */ /* 0x000fea0003800000 */
.L_x_1778:
[----:B------:R-:W0:Y:S01]  /*12eb0*/  S2R R3, SR_CgaCtaId ;  /* 0x0000000000037919 */ /* 0x000e220000008800 */
[----:B------:R-:W-:Y:S01]  /*12ec0*/  MOV R2, 0x400 ;  /* 0x0000040000027802 */ /* 0x000fe20000000f00 */
[----:B------:R-:W-:Y:S01]  /*12ed0*/  BSSY B0, `(.L_x_1817) ;  /* 0x0000005000007945 */ /* 0x000fe20003800000 */
[----:B------:R-:W-:Y:S02]  /*12ee0*/  SHF.L.U32 R4, R4, 0x1f, RZ ;  /* 0x0000001f04047819 */ /* 0x000fe400000006ff */
[----:B0-----:R-:W-:-:S04]  /*12ef0*/  LEA R5, R3, R2, 0x18 ;  /* 0x0000000203057211 */ /* 0x001fc800078ec0ff */
[----:B------:R-:W0:Y:S02]  /*12f00*/  SYNCS.PHASECHK.TRANS64.TRYWAIT P0, [R5+URZ+0x28c20], R4 ;  /* 0x028c2004050075a7 */ /* 0x000e24000800017f */
[----:B0-----:R-:W-:Y:S05]  /*12f10*/  @!P0 BRA `(.L_x_1818) ;  /* 0x0000002400748947 */ /* 0x001fea0003800000 */
.L_x_1886:
[----:B------:R-:W-:Y:S05]  /*12f20*/  BSYNC B0 ;  /* 0x0000000000007941 */ /* 0x000fea0003800000 */
.L_x_1817:
[----:B------:R-:W-:-:S03]  /*12f30*/  UMOV UR4, 0xffffffff ;  /* 0xffffffff00047882 */ /* 0x000fc60000000000 */
[----:B------:R-:W-:Y:S05]  /*12f40*/  BRA.DIV UR4, `(.L_x_1819) ;  /* 0x00000026047c7947 */ /* 0x000fea000b800000 */
[----:B------:R-:W1:Y:S02]  /*12f50*/  S2R R2, SR_TID.X ;  /* 0x0000000000027919 */ /* 0x000e640000002100 */
[----:B-1----:R-:W-:-:S04]  /*12f60*/  SHF.R.U32.HI R2, RZ, 0x5, R2 ;  /* 0x00000005ff027819 */ /* 0x002fc80000011602 */
[----:B------:R-:W-:-:S05]  /*12f70*/  LOP3.LUT R2, R2, 0x3, RZ, 0xc0, !PT ;  /* 0x0000000302027812 */ /* 0x000fca00078ec0ff */
[----:B------:R1:W3:Y:S02]  /*12f80*/  SHFL.IDX PT, R14, R2, RZ, 0x1f ;  /* 0x00001fff020e7589 */ /* 0x0002e400000e0000 */
.L_x_1889:
[----:B---3--:R-:W-:-:S13]  /*12f90*/  ISETP.NE.AND P0, PT, R14, RZ, PT ;  /* 0x000000ff0e00720c */ /* 0x008fda0003f05270 */
[----:B------:R-:W-:Y:S05]  /*12fa0*/  @P0 BRA `(.L_x_1667) ;  /* 0x0000000000880947 */ /* 0x000fea0003800000 */
[----:B------:R-:W-:-:S03]  /*12fb0*/  UMOV UR4, 0xffffffff ;  /* 0xffffffff00047882 */ /* 0x000fc60000000000 */
[----:B------:R-:W-:Y:S05]  /*12fc0*/  BRA.DIV UR4, `(.L_x_1820) ;  /* 0x0000002604907947 */ /* 0x000fea000b800000 */
[----:B------:R-:W-:-:S13]  /*12fd0*/  ELECT P6, URZ, PT ;  /* 0x00000000003f782f */ /* 0x000fda00038c0000 */
.L_x_1892:
[----:B------:R-:W-:Y:S05]  /*12fe0*/  @!P6 BRA `(.L_x_1667) ;  /* 0x000000000078e947 */ /* 0x000fea0003800000 */
[----:B------:R-:W-:-:S06]  /*12ff0*/  ULOP3.LUT UR4, UR39, 0x2, URZ, 0xfc, !UPT ;  /* 0x0000000227047892 */ /* 0x000fcc000f8efc3f */
[----:B-1----:R-:W-:-:S05]  /*13000*/  IMAD.U32 R2, RZ, RZ, UR4 ;  /* 0x00000004ff027e24 */ /* 0x002fca000f8e00ff */
[----:B------:R-:W-:-:S13]  /*13010*/  ISETP.NE.AND P0, PT, R2, 0x3, PT ;  /* 0x000000030200780c */ /* 0x000fda0003f05270 */
[----:B------:R-:W-:Y:S05]  /*13020*/  @!P0 BRA `(.L_x_1821) ;  /* 0x0000000000048947 */ /* 0x000fea0003800000 */
[----:B------:R-:W-:Y:S01]  /*13030*/  BPT.TRAP 0x1 ;  /* 0x000000040000795c */ /* 0x000fe20000300000 */
.L_x_1821:
[C---:B0-----:R-:W-:Y:S01]  /*13040*/  IMAD R4, R0.reuse, 0x8, R5 ;  /* 0x0000000800047824 */ /* 0x041fe200078e0205 */
[----:B------:R-:W-:Y:S02]  /*13050*/  SHF.L.U32 R3, R21, 0x1f, RZ ;  /* 0x0000001f15037819 */ /* 0x000fe400000006ff */
[----:B------:R-:W-:Y:S02]  /*13060*/  IADD3 R0, R0, 0x1, RZ ;  /* 0x0000000100007810 */ /* 0x000fe40007ffe0ff */
[----:B------:R-:W0:Y:S02]  /*13070*/  SYNCS.PHASECHK.TRANS64.TRYWAIT P1, [R4+URZ+0x28c40], R3 ;  /* 0x028c4003040075a7 */ /* 0x000e24000802017f */
[----:B------:R-:W-:-:S04]  /*13080*/  ISETP.NE.AND P2, PT, R0, 0x2, PT ;  /* 0x000000020000780c */ /* 0x000fc80003f45270 */
[----:B------:R-:W-:Y:S01]  /*13090*/  SEL R2, RZ, 0x1, P2 ;  /* 0x00000001ff027807 */ /* 0x000fe20001000000 */
[----:B0-----:R-:W-:Y:S08]  /*130a0*/  @!P1 BRA `(.L_x_1822) ;  /* 0x0000002400789947 */ /* 0x001ff00003800000 */
.L_x_1893:
[----:B------:R-:W-:Y:S02]  /*130b0*/  SEL R0, R0, RZ, P2 ;  /* 0x000000ff00007207 */ /* 0x000fe40001000000 */
[----:B------:R-:W-:Y:S01]  /*130c0*/  LOP3.LUT R2, R21, R2, RZ, 0x3c, !PT ;  /* 0x0000000215027212 */ /* 0x000fe200078e3cff */
[----:B------:R-:W-:Y:S06]  /*130d0*/  @!P0 BRA `(.L_x_1823) ;  /* 0x0000000000048947 */ /* 0x000fec0003800000 */
[----:B------:R-:W-:Y:S01]  /*130e0*/  BPT.TRAP 0x1 ;  /* 0x000000040000795c */ /* 0x000fe20000300000 */
.L_x_1823:
[----:B------:R-:W-:Y:S01]  /*130f0*/  IMAD R5, R0, 0x8, R5 ;  /* 0x0000000800057824 */ /* 0x000fe200078e0205 */
[----:B------:R-:W-:-:S04]  /*13100*/  SHF.L.U32 R0, R2, 0x1f, RZ ;  /* 0x0000001f02007819 */ /* 0x000fc800000006ff */
[----:B------:R-:W1:Y:S02]  /*13110*/  SYNCS.PHASECHK.TRANS64.TRYWAIT P1, [R5+URZ+0x28c40], R0 ;  /* 0x028c4000050075a7 */ /* 0x000e64000802017f */
[----:B-1----:R-:W-:Y:S05]  /*13120*/  @!P1 BRA `(.L_x_1824) ;  /* 0x00000024006c9947 */ /* 0x002fea0003800000 */
.L_x_1894:
[----:B------:R-:W-:Y:S05]  /*13130*/  @!P0 BRA `(.L_x_1825) ;  /* 0x0000000000048947 */ /* 0x000fea0003800000 */
[----:B------:R-:W-:Y:S01]  /*13140*/  BPT.TRAP 0x1 ;  /* 0x000000040000795c */ /* 0x000fe20000300000 */
.L_x_1825:
[----:B------:R-:W3:Y:S02]  /*13150*/  SYNCS.PHASECHK.TRANS64.TRYWAIT P1, [R4+URZ+0x28c60], R3 ;  /* 0x028c6003040075a7 */ /* 0x000ee4000802017f */
[----:B---3--:R-:W-:Y:S05]  /*13160*/  @!P1 BRA `(.L_x_1826) ;  /* 0x0000002400709947 */ /* 0x008fea0003800000 */
.L_x_1895:
[----:B------:R-:W-:Y:S05]  /*13170*/  @!P0 BRA `(.L_x_1827) ;  /* 0x0000000000048947 */ /* 0x000fea0003800000 */
[----:B------:R-:W-:Y:S01]  /*13180*/  BPT.TRAP 0x1 ;  /* 0x000000040000795c */ /* 0x000fe20000300000 */
.L_x_1827:
[----:B----4-:R4:W0:Y:S02]  /*13190*/  SYNCS.PHASECHK.TRANS64.TRYWAIT P0, [R5+URZ+0x28c60], R0 ;  /* 0x028c6000050075a7 */ /* 0x010824000800017f */
[----:B0-----:R-:W-:Y:S05]  /*131a0*/  @!P0 NANOSLEEP.SYNCS 0x989680 ;  /* 0x009896800000895d */ /* 0x001fea0003900000 */
[----:B------:R-:W0:Y:S02]  /*131b0*/  @!P0 SYNCS.PHASECHK.TRANS64 P0, [R5+URZ+0x28c60], R0 ;  /* 0x028c6000050085a7 */ /* 0x000e24000800007f */
[----:B0-----:R-:W-:Y:S05]  /*131c0*/  @!P0 BRA `(.L_x_1827) ;  /* 0xfffffffc00f08947 */ /* 0x001fea000383ffff */
.L_x_1667:
[----:B------:R-:W-:Y:S05]  /*131d0*/  BSYNC B6 ;  /* 0x0000000000067941 */ /* 0x000fea0003800000 */
.L_x_1664:
[----:B------:R-:W-:Y:S05]  /*131e0*/  EXIT ;  /* 0x000000000000794d */ /* 0x000fea0003800000 */
.L_x_1678:
[----:B0-----:R-:W-:-:S04]  /*131f0*/  IMAD.U32 R5, RZ, RZ, UR5 ;  /* 0x00000005ff057e24 */ /* 0x001fc8000f8e00ff */
[----:B------:R0:W1:Y:S03]  /*13200*/  SYNCS.PHASECHK.TRANS64.TRYWAIT P1, [R5+URZ+0x28c50], R2 ;  /* 0x028c5002050075a7 */ /* 0x000066000802017f */
[----:B-1----:R-:W-:Y:S05]  /*13210*/  @!P1 NANOSLEEP.SYNCS 0x989680 ;  /* 0x009896800000995d */ /* 0x002fea0003900000 */
[----:B------:R-:W1:Y:S02]  /*13220*/  @!P1 SYNCS.PHASECHK.TRANS64 P1, [R5+URZ+0x28c50], R2 ;  /* 0x028c5002050095a7 */ /* 0x000e64000802007f */
[----:B-1----:R-:W-:Y:S05]  /*13230*/  @!P1 BRA `(.L_x_1678) ;  /* 0xfffffffc00ec9947 */ /* 0x002fea000383ffff */
[----:B------:R-:W-:Y:S05]  /*13240*/  BRA `(.L_x_1828) ;  /* 0xfffffee400547947 */ /* 0x000fea000383ffff */
.L_x_1684:
[----:B-1----:R-:W-:-:S04]  /*13250*/  IMAD.U32 R5, RZ, RZ, UR7 ;  /* 0x00000007ff057e24 */ /* 0x002fc8000f8e00ff */
[----:B------:R1:W2:Y:S03]  /*13260*/  SYNCS.PHASECHK.TRANS64.TRYWAIT P1, [R5+URZ+0x28c50], R2 ;  /* 0x028c5002050075a7 */ /* 0x0002a6000802017f */
[----:B--2---:R-:W-:Y:S05]  /*13270*/  @!P1 NANOSLEEP.SYNCS 0x989680 ;  /* 0x009896800000995d */ /* 0x004fea0003900000 */
[----:B------:R-:W2:Y:S02]  /*13280*/  @!P1 SYNCS.PHASECHK.TRANS64 P1, [R5+URZ+0x28c50], R2 ;  /* 0x028c5002050095a7 */ /* 0x000ea4000802007f */
[----:B--2---:R-:W-:Y:S05]  /*13290*/  @!P1 BRA `(.L_x_1684) ;  /* 0xfffffffc00ec9947 */ /* 0x004fea000383ffff */
[----:B------:R-:W-:Y:S05]  /*132a0*/  BRA `(.L_x_1683) ;  /* 0xfffffef000587947 */ /* 0x000fea000383ffff */
.L_x_1695:
[----:B-1----:R-:W-:-:S04]  /*132b0*/  MOV R0, UR40 ;  /* 0x0000002800007c02 */ /* 0x002fc80008000f00 */
[----:B------:R1:W2:Y:S03]  /*132c0*/  SYNCS.PHASECHK.TRANS64.TRYWAIT P0, [R0+URZ+0x28c00], R13 ;  /* 0x028c000d000075a7 */ /* 0x0002a6000800017f */
[----:B--2---:R-:W-:Y:S05]  /*132d0*/  @!P0 NANOSLEEP.SYNCS 0x989680 ;  /* 0x009896800000895d */ /* 0x004fea0003900000 */
[----:B------:R-:W2:Y:S02]  /*132e0*/  @!P0 SYNCS.PHASECHK.TRANS64 P0, [R0+URZ+0x28c00], R13 ;  /* 0x028c000d000085a7 */ /* 0x000ea4000800007f */
[----:B--2---:R-:W-:Y:S05]  /*132f0*/  @!P0 BRA `(.L_x_1695) ;  /* 0xfffffffc00ec8947 */ /* 0x004fea000383ffff */
[----:B------:R-:W-:Y:S05]  /*13300*/  BRA `(.L_x_1829) ;  /* 0xffffff08005c7947 */ /* 0x000fea000383ffff */
.L_x_1699:
[----:B-1----:R-:W-:-:S04]  /*13310*/  IMAD.U32 R2, RZ, RZ, UR40 ;  /* 0x00000028ff027e24 */ /* 0x002fc8000f8e00ff */
[----:B------:R1:W2:Y:S03]  /*13320*/  SYNCS.PHASECHK.TRANS64.TRYWAIT P0, [R2+URZ+0x28c30], R13 ;  /* 0x028c300d020075a7 */ /* 0x0002a6000800017f */
[----:B--2---:R-:W-:Y:S05]  /*13330*/  @!P0 NANOSLEEP.SYNCS 0x989680 ;  /* 0x009896800000895d */ /* 0x004fea0003900000 */
[----:B------:R-:W2:Y:S02]  /*13340*/  @!P0 SYNCS.PHASECHK.TRANS64 P0, [R2+URZ+0x28c30], R13 ;  /* 0x028c300d020085a7 */ /* 0x000ea4000800007f */
[----:B--2---:R-:W-:Y:S05]  /*13350*/  @!P0 BRA `(.L_x_1699) ;  /* 0xfffffffc00ec8947 */ /* 0x004fea000383ffff */
[----:B------:R-:W-:Y:S05]  /*13360*/  BRA `(.L_x_1698) ;  /* 0xffffff08009c7947 */ /* 0x000fea000383ffff */
.L_x_1712:
[----:B--2---:R-:W-:-:S04]  /*13370*/  IMAD.U32 R14, RZ, RZ, UR40 ;  /* 0x00000028ff0e7e24 */ /* 0x004fc8000f8e00ff */
[----:B------:R2:W4:Y:S03]  /*13380*/  SYNCS.PHASECHK.TRANS64.TRYWAIT P0, [R14+URZ+0x28c50], R13 ;  /* 0x028c500d0e0075a7 */ /* 0x000526000800017f */
[----:B----4-:R-:W-:Y:S05]  /*13390*/  @!P0 NANOSLEEP.SYNCS 0x989680 ;  /* 0x009896800000895d */ /* 0x010fea0003900000 */
[----:B------:R-:W4:Y:S02]  /*133a0*/  @!P0 SYNCS.PHASECHK.TRANS64 P0, [R14+URZ+0x28c50], R13 ;  /* 0x028c500d0e0085a7 */ /* 0x000f24000800007f */
[----:B----4-:R-:W-:Y:S05]  /*133b0*/  @!P0 BRA `(.L_x_1712) ;  /* 0xfffffffc00ec8947 */ /* 0x010fea000383ffff */
[----:B------:R-:W-:Y:S05]  /*133c0*/  BRA `(.L_x_1711) ;  /* 0xffffff2400fc7947 */ /* 0x000fea000383ffff */
.L_x_1721:
[----:B-1----:R-:W-:-:S04]  /*133d0*/  IMAD.U32 R12, RZ, RZ, UR31 ;  /* 0x0000001fff0c7e24 */ /* 0x002fc8000f8e00ff */
[----:B------:R1:W2:Y:S03]  /*133e0*/  SYNCS.PHASECHK.TRANS64.TRYWAIT P0, [R12+URZ+0x28c30], R13 ;  /* 0x028c300d0c0075a7 */ /* 0x0002a6000800017f */
[----:B--2---:R-:W-:Y:S05]  /*133f0*/  @!P0 NANOSLEEP.SYNCS 0x989680 ;  /* 0x009896800000895d */ /* 0x004fea0003900000 */
[----:B------:R-:W2:Y:S02]  /*13400*/  @!P0 SYNCS.PHASECHK.TRANS64 P0, [R12+URZ+0x28c30], R13 ;  /* 0x028c300d0c0085a7 */ /* 0x000ea4000800007f */
[----:B--2---:R-:W-:Y:S05]  /*13410*/  @!P0 BRA `(.L_x_1721) ;  /* 0xfffffffc00ec8947 */ /* 0x004fea000383ffff */
[----:B------:R-:W-:Y:S05]  /*13420*/  BRA `(.L_x_1720) ;  /* 0xffffff2c009c7947 */ /* 0x000fea000383ffff */
.L_x_1734:
[----:B-1----:R-:W-:-:S04]  /*13430*/  MOV R14, UR31 ;  /* 0x0000001f000e7c02 */ /* 0x002fc80008000f00 */
[----:B------:R1:W2:Y:S03]  /*13440*/  SYNCS.PHASECHK.TRANS64.TRYWAIT P0, [R14+URZ+0x28c50], R13 ;  /* 0x028c500d0e0075a7 */ /* 0x0002a6000800017f */
[----:B--2---:R-:W-:Y:S05]  /*13450*/  @!P0 NANOSLEEP.SYNCS 0x989680 ;  /* 0x009896800000895d */ /* 0x004fea0003900000 */
[----:B------:R-:W2:Y:S02]  /*13460*/  @!P0 SYNCS.PHASECHK.TRANS64 P0, [R14+URZ+0x28c50], R13 ;  /* 0x028c500d0e0085a7 */ /* 0x000ea4000800007f */
[----:B--2---:R-:W-:Y:S05]  /*13470*/  @!P0 BRA `(.L_x_1734) ;  /* 0xfffffffc00ec8947 */ /* 0x004fea000383ffff */
[----:B------:R-:W-:Y:S05]  /*13480*/  BRA `(.L_x_1733) ;  /* 0xffffff4c007c7947 */ /* 0x000fea000383ffff */
.L_x_1744:
[----:B-1----:R-:W-:-:S04]  /*13490*/  IMAD.U32 R11, RZ, RZ, UR26 ;  /* 0x0000001aff0b7e24 */ /* 0x002fc8000f8e00ff */
[----:B------:R1:W2:Y:S03]  /*134a0*/  SYNCS.PHASECHK.TRANS64.TRYWAIT P1, [R11+URZ+0x28c30], R14 ;  /* 0x028c300e0b0075a7 */ /* 0x0002a6000802017f */
[----:B--2---:R-:W-:Y:S05]  /*134b0*/  @!P1 NANOSLEEP.SYNCS 0x989680 ;  /* 0x009896800000995d */ /* 0x004fea0003900000 */
[----:B------:R-:W2:Y:S02]  /*134c0*/  @!P1 SYNCS.PHASECHK.TRANS64 P1, [R11+URZ+0x28c30], R14 ;  /* 0x028c300e0b0095a7 */ /* 0x000ea4000802007f */
[----:B--2---:R-:W-:Y:S05]  /*134d0*/  @!P1 BRA `(.L_x_1744) ;  /* 0xfffffffc00ec9947 */ /* 0x004fea000383ffff */
[----:B------:R-:W-:Y:S05]  /*134e0*/  BRA `(.L_x_1743) ;  /* 0xffffff54000c7947 */ /* 0x000fea000383ffff */
.L_x_1749:
[----:B---3--:R-:W-:-:S04]  /*134f0*/  IMAD.U32 R15, RZ, RZ, UR26 ;  /* 0x0000001aff0f7e24 */ /* 0x008fc8000f8e00ff */
[----:B------:R3:W4:Y:S03]  /*13500*/  SYNCS.PHASECHK.TRANS64.TRYWAIT P1, [R15+URZ+0x28c50], R14 ;  /* 0x028c500e0f0075a7 */ /* 0x000726000802017f */
[----:B----4-:R-:W-:Y:S05]  /*13510*/  @!P1 NANOSLEEP.SYNCS 0x989680 ;  /* 0x009896800000995d */ /* 0x010fea0003900000 */
[----:B------:R-:W4:Y:S02]  /*13520*/  @!P1 SYNCS.PHASECHK.TRANS64 P1, [R15+URZ+0x28c50], R14 ;  /* 0x028c500e0f0095a7 */ /* 0x000f24000802007f */
[----:B----4-:R-:W-:Y:S05]  /*13530*/  @!P1 BRA `(.L_x_1749) ;  /* 0xfffffffc00ec9947 */ /* 0x010fea000383ffff */
[----:B------:R-:W-:Y:S05]  /*13540*/  BRA `(.L_x_1748) ;  /* 0xffffff6800287947 */ /* 0x000fea000383ffff */
.L_x_1756:
[----:B--2---:R-:W-:-:S04]  /*13550*/  IMAD.U32 R12, RZ, RZ, UR25 ;  /* 0x00000019ff0c7e24 */ /* 0x004fc8000f8e00ff */
[----:B------:R2:W4:Y:S03]  /*13560*/  SYNCS.PHASECHK.TRANS64.TRYWAIT P0, [R12+URZ+0x28c30], R13 ;  /* 0x028c300d0c0075a7 */ /* 0x000526000800017f */
[----:B----4-:R-:W-:Y:S05]  /*13570*/  @!P0 NANOSLEEP.SYNCS 0x989680 ;  /* 0x009896800000895d */ /* 0x010fea0003900000 */
[----:B------:R-:W4:Y:S02]  /*13580*/  @!P0 SYNCS.PHASECHK.TRANS64 P0, [R12+URZ+0x28c30], R13 ;  /* 0x028c300d0c0085a7 */ /* 0x000f24000800007f */
[----:B----4-:R-:W-:Y:S05]  /*13590*/  @!P0 BRA `(.L_x_1756) ;  /* 0xfffffffc00ec8947 */ /* 0x010fea000383ffff */
[----:B------:R-:W-:Y:S05]  /*135a0*/  BRA `(.L_x_1755) ;  /* 0xffffff6c00207947 */ /* 0x000fea000383ffff */
.L_x_1769:
[----:B-1----:R-:W-:-:S04]  /*135b0*/  MOV R14, UR25 ;  /* 0x00000019000e7c02 */ /* 0x002fc80008000f00 */
[----:B------:R1:W2:Y:S03]  /*135c0*/  SYNCS.PHASECHK.TRANS64.TRYWAIT P0, [R14+URZ+0x28c50], R13 ;  /* 0x028c500d0e0075a7 */ /* 0x0002a6000800017f */
[----:B--2---:R-:W-:Y:S05]  /*135d0*/  @!P0 NANOSLEEP.SYNCS 0x989680 ;  /* 0x009896800000895d */ /* 0x004fea0003900000 */
[----:B------:R-:W2:Y:S02]  /*135e0*/  @!P0 SYNCS.PHASECHK.TRANS64 P0, [R14+URZ+0x28c50], R13 ;  /* 0x028c500d0e0085a7 */ /* 0x000ea4000800007f */
[----:B--2---:R-:W-:Y:S05]  /*135f0*/  @!P0 BRA `(.L_x_1769) ;  /* 0xfffffffc00ec8947 */ /* 0x004fea000383ffff */
[----:B------:R-:W-:Y:S05]  /*13600*/  BRA `(.L_x_1768) ;  /* 0xffffff8800f07947 */ /* 0x000fea000383ffff */
.L_x_1789:
[----:B------:R-:W-:Y:S01]  /*13610*/  IMAD.MOV.U32 R13, RZ, RZ, R23 ;  /* 0x000000ffff0d7224 */ /* 0x000fe200078e0017 */
[----:B------:R-:W-:Y:S01]  /*13620*/  MOV R15, 0xffffffff ;  /* 0xffffffff000f7802 */ /* 0x000fe20000000f00 */
[----:B------:R-:W-:Y:S02]  /*13630*/  IMAD.MOV.U32 R12, RZ, RZ, RZ ;  /* 0x000000ffff0c7224 */ /* 0x000fe400078e00ff */
[----:B------:R-:W-:-:S07]  /*13640*/  IMAD.MOV.U32 R11, RZ, RZ, 0x1f ;  /* 0x0000001fff0b7424 */ /* 0x000fce00078e00ff */
[----:B------:R-:W-:Y:S05]  /*13650*/  WARPSYNC.COLLECTIVE R15, `(.L_x_1830) ;  /* 0x000000000f087348 */ /* 0x000fea0003c00000 */
[----:B------:R0:W1:Y:S02]  /*13660*/  SHFL.IDX P6, R14, R13, R12, R11 ;  /* 0x0000000c0d0e7389 */ /* 0x00006400000c000b */
[----:B01----:R-:W-:Y:S01]  /*13670*/  ENDCOLLECTIVE ;  /* 0x000000000000791b */ /* 0x003fe20003800000 */
.L_x_1830:
[----:B------:R-:W-:Y:S05]  /*13680*/  BRA `(.L_x_1831) ;  /* 0xffffffd000c47947 */ /* 0x000fea000383ffff */
.L_x_1791:
[----:B0-----:R-:W-:-:S04]  /*13690*/  IMAD.U32 R3, RZ, RZ, UR46 ;  /* 0x0000002eff037e24 */ /* 0x001fc8000f8e00ff */
[----:B------:R0:W1:Y:S03]  /*136a0*/  SYNCS.PHASECHK.TRANS64.TRYWAIT P0, [R3+URZ+0x28c40], R0 ;  /* 0x028c4000030075a7 */ /* 0x000066000800017f */
[----:B-1----:R-:W-:Y:S05]  /*136b0*/  @!P0 NANOSLEEP.SYNCS 0x989680 ;  /* 0x009896800000895d */ /* 0x002fea0003900000 */
[----:B------:R-:W1:Y:S02]  /*136c0*/  @!P0 SYNCS.PHASECHK.TRANS64 P0, [R3+URZ+0x28c40], R0 ;  /* 0x028c4000030085a7 */ /* 0x000e64000800007f */
[----:B-1----:R-:W-:Y:S05]  /*136d0*/  @!P0 BRA `(.L_x_1791) ;  /* 0xfffffffc00ec8947 */ /* 0x002fea000383ffff */
[----:B------:R-:W-:Y:S05]  /*136e0*/  BRA `(.L_x_1832) ;  /* 0xffffffd000f47947 */ /* 0x000fea000383ffff */
.L_x_1792:
[----:B------:R-:W-:Y:S01]  /*136f0*/  BSSY B0, `(.L_x_1833) ;  /* 0x0000008000007945 */ /* 0x000fe20003800000 */
[----:B------:R-:W-:Y:S01]  /*13700*/  IMAD.MOV.U32 R13, RZ, RZ, R5 ;  /* 0x000000ffff0d7224 */ /* 0x000fe200078e0005 */
[----:B------:R-:W-:Y:S01]  /*13710*/  MOV R11, 0x181f ;  /* 0x0000181f000b7802 */ /* 0x000fe20000000f00 */
[----:B------:R-:W-:Y:S02]  /*13720*/  IMAD.MOV.U32 R12, RZ, RZ, RZ ;  /* 0x000000ffff0c7224 */ /* 0x000fe400078e00ff */
[----:B------:R-:W-:-:S07]  /*13730*/  IMAD.MOV.U32 R15, RZ, RZ, -0x1 ;  /* 0xffffffffff0f7424 */ /* 0x000fce00078e00ff */
[----:B------:R-:W-:Y:S05]  /*13740*/  WARPSYNC.COLLECTIVE R15, `(.L_x_1834) ;  /* 0x000000000f087348 */ /* 0x000fea0003c00000 */
[----:B------:R0:W1:Y:S02]  /*13750*/  SHFL.IDX P6, R14, R13, R12, R11 ;  /* 0x0000000c0d0e7389 */ /* 0x00006400000c000b */
[----:B01----:R-:W-:Y:S01]  /*13760*/  ENDCOLLECTIVE ;  /* 0x000000000000791b */ /* 0x003fe20003800000 */
.L_x_1834:
[----:B------:R-:W-:Y:S05]  /*13770*/  BSYNC B0 ;  /* 0x0000000000007941 */ /* 0x000fea0003800000 */
.L_x_1833:
[----:B------:R-:W-:Y:S01]  /*13780*/  IMAD.MOV.U32 R13, RZ, RZ, R0 ;  /* 0x000000ffff0d7224 */ /* 0x000fe200078e0000 */
[----:B------:R-:W-:Y:S01]  /*13790*/  MOV R12, RZ ;  /* 0x000000ff000c7202 */ /* 0x000fe20000000f00 */
[----:B------:R-:W-:Y:S01]  /*137a0*/  IMAD.MOV.U32 R11, RZ, RZ, 0x181f ;  /* 0x0000181fff0b7424 */ /* 0x000fe200078e00ff */
[----:B------:R-:W-:Y:S01]  /*137b0*/  @P0 LEA R7, R30, UR46, 0x1 ;  /* 0x0000002e1e070c11 */ /* 0x000fe2000f8e08ff */
[----:B------:R-:W-:Y:S02]  /*137c0*/  IMAD.MOV.U32 R15, RZ, RZ, -0x1 ;  /* 0xffffffffff0f7424 */ /* 0x000fe400078e00ff */
[----:B------:R-:W-:-:S07]  /*137d0*/  IMAD.MOV.U32 R2, RZ, RZ, R14 ;  /* 0x000000ffff027224 */ /* 0x000fce00078e000e */
[----:B------:R-:W-:Y:S05]  /*137e0*/  WARPSYNC.COLLECTIVE R15, `(.L_x_1835) ;  /* 0x000000000f087348 */ /* 0x000fea0003c00000 */
[----:B------:R0:W1:Y:S02]  /*137f0*/  SHFL.IDX P6, R14, R13, R12, R11 ;  /* 0x0000000c0d0e7389 */ /* 0x00006400000c000b */
[----:B01----:R-:W-:Y:S01]  /*13800*/  ENDCOLLECTIVE ;  /* 0x000000000000791b */ /* 0x003fe20003800000 */
.L_x_1835:
        /* <DEDUP_REMOVED lines=8> */
.L_x_1836:
        /* <DEDUP_REMOVED lines=11> */
.L_x_1837:
[----:B------:R-:W-:Y:S02]  /*13940*/  IMAD.MOV.U32 R13, RZ, RZ, R5 ;  /* 0x000000ffff0d7224 */ /* 0x000fe400078e0005 */
[----:B------:R-:W-:Y:S01]  /*13950*/  IMAD.MOV.U32 R12, RZ, RZ, 0x2 ;  /* 0x00000002ff0c7424 */ /* 0x000fe200078e00ff */
[----:B------:R-:W-:-:S13]  /*13960*/  @P0 LEA R2, P1, R22, R14, 0x1 ;  /* 0x0000000e16020211 */ /* 0x000fda00078208ff */
[----:B------:R-:W-:Y:S05]  /*13970*/  WARPSYNC.COLLECTIVE R15, `(.L_x_1838) ;  /* 0x000000000f087348 */ /* 0x000fea0003c00000 */
[----:B------:R0:W1:Y:S02]  /*13980*/  SHFL.IDX P6, R14, R13, R12, R11 ;  /* 0x0000000c0d0e7389 */ /* 0x00006400000c000b */
[----:B01----:R-:W-:Y:S01]  /*13990*/  ENDCOLLECTIVE ;  /* 0x000000000000791b */ /* 0x003fe20003800000 */
.L_x_1838:
[----:B------:R-:W-:-:S05]  /*139a0*/  @P0 IMAD.X R3, RZ, RZ, R4, P1 ;  /* 0x000000ffff030224 */ /* 0x000fca00008e0604 */
        /* <DEDUP_REMOVED lines=11> */
.L_x_1839:
[----:B------:R-:W-:Y:S01]  /*13a60*/  IMAD.MOV.U32 R13, RZ, RZ, R5 ;  /* 0x000000ffff0d7224 */ /* 0x000fe200078e0005 */
[----:B------:R-:W-:Y:S02]  /*13a70*/  MOV R12, 0x3 ;  /* 0x00000003000c7802 */ /* 0x000fe40000000f00 */
[----:B------:R-:W-:-:S13]  /*13a80*/  @P0 LEA R2, P1, R22, R14, 0x1 ;  /* 0x0000000e16020211 */ /* 0x000fda00078208ff */
[----:B------:R-:W-:Y:S05]  /*13a90*/  WARPSYNC.COLLECTIVE R15, `(.L_x_1840) ;  /* 0x000000000f087348 */ /* 0x000fea0003c00000 */
[----:B------:R0:W1:Y:S02]  /*13aa0*/  SHFL.IDX P6, R14, R13, R12, R11 ;  /* 0x0000000c0d0e7389 */ /* 0x00006400000c000b */
[----:B01----:R-:W-:Y:S01]  /*13ab0*/  ENDCOLLECTIVE ;  /* 0x000000000000791b */ /* 0x003fe20003800000 */
.L_x_1840:
        /* <DEDUP_REMOVED lines=10> */
.L_x_1841:
[----:B------:R-:W-:Y:S05]  /*13b60*/  BRA `(.L_x_1842) ;  /* 0xffffffd000b87947 */ /* 0x000fea000383ffff */
.L_x_1795:
[----:B------:R-:W-:Y:S01]  /*13b70*/  IMAD.MOV.U32 R13, RZ, RZ, R5 ;  /* 0x000000ffff0d7224 */ /* 0x000fe200078e0005 */
[----:B------:R-:W-:Y:S01]  /*13b80*/  MOV R12, RZ ;  /* 0x000000ff000c7202 */ /* 0x000fe20000000f00 */
[----:B------:R-:W-:Y:S02]  /*13b90*/  IMAD.MOV.U32 R11, RZ, RZ, 0x181f ;  /* 0x0000181fff0b7424 */ /* 0x000fe400078e00ff */
[----:B------:R-:W-:Y:S02]  /*13ba0*/  IMAD.MOV.U32 R15, RZ, RZ, -0x1 ;  /* 0xffffffffff0f7424 */ /* 0x000fe400078e00ff */
[----:B------:R-:W-:-:S07]  /*13bb0*/  VIADD R7, R35, UR41 ;  /* 0x0000002923077c36 */ /* 0x000fce0008000000 */
[----:B------:R-:W-:Y:S05]  /*13bc0*/  WARPSYNC.COLLECTIVE R15, `(.L_x_1843) ;  /* 0x000000000f087348 */ /* 0x000fea0003c00000 */
[----:B------:R0:W1:Y:S02]  /*13bd0*/  SHFL.IDX P6, R14, R13, R12, R11 ;  /* 0x0000000c0d0e7389 */ /* 0x00006400000c000b */
[----:B01----:R-:W-:Y:S01]  /*13be0*/  ENDCOLLECTIVE ;  /* 0x000000000000791b */ /* 0x003fe20003800000 */
.L_x_1843:
[----:B------:R-:W-:Y:S01]  /*13bf0*/  MOV R13, R4 ;  /* 0x00000004000d7202 */ /* 0x000fe20000000f00 */
[----:B------:R-:W-:-:S07]  /*13c00*/  IMAD.MOV.U32 R2, RZ, RZ, R14 ;  /* 0x000000ffff027224 */ /* 0x000fce00078e000e */
[----:B------:R-:W-:Y:S05]  /*13c10*/  WARPSYNC.COLLECTIVE R15, `(.L_x_1844) ;  /* 0x000000000f087348 */ /* 0x000fea0003c00000 */
[----:B------:R0:W1:Y:S02]  /*13c20*/  SHFL.IDX P6, R14, R13, R12, R11 ;  /* 0x0000000c0d0e7389 */ /* 0x00006400000c000b */
[----:B01----:R-:W-:Y:S01]  /*13c30*/  ENDCOLLECTIVE ;  /* 0x000000000000791b */ /* 0x003fe20003800000 */
.L_x_1844:
[----:B------:R-:W-:Y:S02]  /*13c40*/  ULDC UR4, c[0x0][0x288] ;  /* 0x0000a20000047ab9 */ /* 0x000fe40000000800 */
[----:B------:R-:W-:-:S05]  /*13c50*/  IMAD R0, R0, UR4, RZ ;  /* 0x0000000400007c24 */ /* 0x000fca000f8e02ff */
[C---:B------:R-:W-:Y:S02]  /*13c60*/  ISETP.GE.AND P0, PT, R7.reuse, R0, PT ;  /* 0x000000000700720c */ /* 0x040fe40003f06270 */
[----:B------:R-:W-:Y:S01]  /*13c70*/  IADD3 R11, R7, 0x10, RZ ;  /* 0x00000010070b7810 */ /* 0x000fe20007ffe0ff */
[----:B------:R-:W-:Y:S02]  /*13c80*/  IMAD.MOV.U32 R13, RZ, RZ, R5 ;  /* 0x000000ffff0d7224 */ /* 0x000fe400078e0005 */
[----:B------:R-:W-:-:S08]  /*13c90*/  IMAD.MOV.U32 R12, RZ, RZ, 0x1 ;  /* 0x00000001ff0c7424 */ /* 0x000fd000078e00ff */
[----:B------:R-:W-:Y:S02]  /*13ca0*/  @!P0 LEA R9, R30, UR46, 0x1 ;  /* 0x0000002e1e098c11 */ /* 0x000fe4000f8e08ff */
[----:B------:R-:W-:-:S05]  /*13cb0*/  @!P0 LEA R14, P2, R22, R14, 0x1 ;  /* 0x0000000e160e8211 */ /* 0x000fca00078408ff */
[----:B------:R-:W-:Y:S02]  /*13cc0*/  @!P0 IMAD.X R3, RZ, RZ, R2, P2 ;  /* 0x000000ffff038224 */ /* 0x000fe400010e0602 */
[----:B------:R-:W-:-:S05]  /*13cd0*/  @!P0 IMAD.MOV.U32 R2, RZ, RZ, R14 ;  /* 0x000000ffff028224 */ /* 0x000fca00078e000e */
[----:B------:R-:W-:Y:S01]  /*13ce0*/  @!PT LDS RZ, [RZ] ;  /* 0x00000000fffff984 */ /* 0x000fe20000000800 */
[----:B------:R-:W-:Y:S01]  /*13cf0*/  @!PT LDS RZ, [RZ] ;  /* 0x00000000fffff984 */ /* 0x000fe20000000800 */
[----:B------:R-:W-:Y:S01]  /*13d00*/  @!PT LDS RZ, [RZ] ;  /* 0x00000000fffff984 */ /* 0x000fe20000000800 */
[----:B------:R0:W-:Y:S01]  /*13d10*/  @!P0 LDGSTS.E.BYPASS.LTC128B.128 [R9+0x20400], desc[UR36][R2.64], !P1 ;  /* 0x2040000002098fae */ /* 0x0001e2000c901d64 */
[----:B------:R-:W-:Y:S01]  /*13d20*/  ISETP.GE.AND P0, PT, R11, R0, PT ;  /* 0x000000000b00720c */ /* 0x000fe20003f06270 */
[----:B------:R-:W-:-:S12]  /*13d30*/  IMAD.MOV.U32 R11, RZ, RZ, 0x181f ;  /* 0x0000181fff0b7424 */ /* 0x000fd800078e00ff */
[----:B0-----:R-:W-:Y:S05]  /*13d40*/  WARPSYNC.COLLECTIVE R15, `(.L_x_1845) ;  /* 0x000000000f087348 */ /* 0x001fea0003c00000 */
[----:B------:R1:W2:Y:S02]  /*13d50*/  SHFL.IDX P6, R14, R13, R12, R11 ;  /* 0x0000000c0d0e7389 */ /* 0x0002a400000c000b */
[----:B012---:R-:W-:Y:S01]  /*13d60*/  ENDCOLLECTIVE ;  /* 0x000000000000791b */ /* 0x007fe20003800000 */
.L_x_1845:
[----:B------:R-:W-:Y:S01]  /*13d70*/  VIADD R9, R7, 0x20 ;  /* 0x0000002007097836 */ /* 0x000fe20000000000 */
[----:B------:R-:W-:Y:S01]  /*13d80*/  @!P0 LEA R21, R30, UR46, 0x1 ;  /* 0x0000002e1e158c11 */ /* 0x000fe2000f8e08ff */
[----:B------:R-:W-:Y:S01]  /*13d90*/  IMAD.MOV.U32 R13, RZ, RZ, R4 ;  /* 0x000000ffff0d7224 */ /* 0x000fe200078e0004 */
[----:B------:R-:W-:-:S07]  /*13da0*/  MOV R6, R14 ;  /* 0x0000000e00067202 */ /* 0x000fce0000000f00 */
[----:B------:R-:W-:Y:S05]  /*13db0*/  WARPSYNC.COLLECTIVE R15, `(.L_x_1846) ;  /* 0x000000000f087348 */ /* 0x000fea0003c00000 */
[----:B------:R0:W1:Y:S02]  /*13dc0*/  SHFL.IDX P6, R14, R13, R12, R11 ;  /* 0x0000000c0d0e7389 */ /* 0x00006400000c000b */
[----:B01----:R-:W-:Y:S01]  /*13dd0*/  ENDCOLLECTIVE ;  /* 0x000000000000791b */ /* 0x003fe20003800000 */
.L_x_1846:
[----:B------:R-:W-:Y:S01]  /*13de0*/  MOV R13, R5 ;  /* 0x00000005000d7202 */ /* 0x000fe20000000f00 */
[----:B------:R-:W-:Y:S01]  /*13df0*/  IMAD.MOV.U32 R12, RZ, RZ, 0x2 ;  /* 0x00000002ff0c7424 */ /* 0x000fe200078e00ff */
[----:B------:R-:W-:-:S13]  /*13e00*/  @!P0 LEA R2, P2, R22, R14, 0x1 ;  /* 0x0000000e16028211 */ /* 0x000fda00078408ff */
[----:B------:R-:W-:Y:S05]  /*13e10*/  WARPSYNC.COLLECTIVE R15, `(.L_x_1847) ;  /* 0x000000000f087348 */ /* 0x000fea0003c00000 */
[----:B------:R0:W1:Y:S02]  /*13e20*/  SHFL.IDX P6, R14, R13, R12, R11 ;  /* 0x0000000c0d0e7389 */ /* 0x00006400000c000b */
[----:B01----:R-:W-:Y:S01]  /*13e30*/  ENDCOLLECTIVE ;  /* 0x000000000000791b */ /* 0x003fe20003800000 */
.L_x_1847:
[----:B------:R-:W-:-:S05]  /*13e40*/  @!P0 IMAD.X R3, RZ, RZ, R6, P2 ;  /* 0x000000ffff038224 */ /* 0x000fca00010e0606 */
[----:B------:R-:W-:Y:S01]  /*13e50*/  @!PT LDS RZ, [RZ] ;  /* 0x00000000fffff984 */ /* 0x000fe20000000800 */
[----:B------:R-:W-:Y:S01]  /*13e60*/  @!PT LDS RZ, [RZ] ;  /* 0x00000000fffff984 */ /* 0x000fe20000000800 */
[----:B------:R-:W-:Y:S01]  /*13e70*/  @!PT LDS RZ, [RZ] ;  /* 0x00000000fffff984 */ /* 0x000fe20000000800 */
[----:B------:R0:W-:Y:S01]  /*13e80*/  @!P0 LDGSTS.E.BYPASS.LTC128B.128 [R21+0x20c00], desc[UR36][R2.64], !P1 ;  /* 0x20c0000002158fae */ /* 0x0001e2000c901d64 */
[----:B------:R-:W-:Y:S01]  /*13e90*/  ISETP.GE.AND P0, PT, R9, R0, PT ;  /* 0x000000000900720c */ /* 0x000fe20003f06270 */
[----:B------:R-:W-:-:S12]  /*13ea0*/  IMAD.MOV.U32 R13, RZ, RZ, R4 ;  /* 0x000000ffff0d7224 */ /* 0x000fd800078e0004 */
[----:B------:R-:W-:Y:S01]  /*13eb0*/  @!P0 LEA R9, R30, UR46, 0x1 ;  /* 0x0000002e1e098c11 */ /* 0x000fe2000f8e08ff */
[----:B0-----:R-:W-:-:S07]  /*13ec0*/  IMAD.MOV.U32 R6, RZ, RZ, R14 ;  /* 0x000000ffff067224 */ /* 0x001fce00078e000e */
[----:B------:R-:W-:Y:S05]  /*13ed0*/  WARPSYNC.COLLECTIVE R15, `(.L_x_1848) ;  /* 0x000000000f087348 */ /* 0x000fea0003c00000 */
[----:B------:R0:W1:Y:S02]  /*13ee0*/  SHFL.IDX P6, R14, R13, R12, R11 ;  /* 0x0000000c0d0e7389 */ /* 0x00006400000c000b */
[----:B01----:R-:W-:Y:S01]  /*13ef0*/  ENDCOLLECTIVE ;  /* 0x000000000000791b */ /* 0x003fe20003800000 */
.L_x_1848:
[----:B------:R-:W-:Y:S02]  /*13f00*/  IMAD.MOV.U32 R13, RZ, RZ, R5 ;  /* 0x000000ffff0d7224 */ /* 0x000fe400078e0005 */
[----:B------:R-:W-:Y:S01]  /*13f10*/  IMAD.MOV.U32 R12, RZ, RZ, 0x3 ;  /* 0x00000003ff0c7424 */ /* 0x000fe200078e00ff */
[----:B------:R-:W-:-:S13]  /*13f20*/  @!P0 LEA R2, P2, R22, R14, 0x1 ;  /* 0x0000000e16028211 */ /* 0x000fda00078408ff */
[----:B------:R-:W-:Y:S05]  /*13f30*/  WARPSYNC.COLLECTIVE R15, `(.L_x_1849) ;  /* 0x000000000f087348 */ /* 0x000fea0003c00000 */
[----:B------:R0:W1:Y:S02]  /*13f40*/  SHFL.IDX P6, R14, R13, R12, R11 ;  /* 0x0000000c0d0e7389 */ /* 0x00006400000c000b */
[----:B01----:R-:W-:Y:S01]  /*13f50*/  ENDCOLLECTIVE ;  /* 0x000000000000791b */ /* 0x003fe20003800000 */
.L_x_1849:
[----:B------:R-:W-:-:S05]  /*13f60*/  @!P0 IADD3.X R3, RZ, R6, RZ, P2, !PT ;  /* 0x00000006ff038210 */ /* 0x000fca00017fe4ff */
        /* <DEDUP_REMOVED lines=9> */
.L_x_1850:
[----:B------:R-:W-:Y:S05]  /*14000*/  BRA `(.L_x_1851) ;  /* 0xffffffd4005c7947 */ /* 0x000fea000383ffff */
.L_x_1796:
[----:B0-----:R-:W-:-:S04]  /*14010*/  IMAD.U32 R3, RZ, RZ, UR46 ;  /* 0x0000002eff037e24 */ /* 0x001fc8000f8e00ff */
[----:B------:R0:W1:Y:S03]  /*14020*/  SYNCS.PHASECHK.TRANS64.TRYWAIT P0, [R3+URZ+0x28c20], R0 ;  /* 0x028c2000030075a7 */ /* 0x000066000800017f */
[----:B-1----:R-:W-:Y:S05]  /*14030*/  @!P0 NANOSLEEP.SYNCS 0x989680 ;  /* 0x009896800000895d */ /* 0x002fea0003900000 */
[----:B------:R-:W1:Y:S02]  /*14040*/  @!P0 SYNCS.PHASECHK.TRANS64 P0, [R3+URZ+0x28c20], R0 ;  /* 0x028c2000030085a7 */ /* 0x000e64000800007f */
[----:B-1----:R-:W-:Y:S05]  /*14050*/  @!P0 BRA `(.L_x_1796) ;  /* 0xfffffffc00ec8947 */ /* 0x002fea000383ffff */
[----:B------:R-:W-:Y:S05]  /*14060*/  BRA `(.L_x_1852) ;  /* 0xffffffd4008c7947 */ /* 0x000fea000383ffff */
.L_x_1798:
[----:B0-----:R-:W-:-:S04]  /*14070*/  IMAD.U32 R3, RZ, RZ, UR46 ;  /* 0x0000002eff037e24 */ /* 0x001fc8000f8e00ff */
[----:B------:R0:W1:Y:S03]  /*14080*/  SYNCS.PHASECHK.TRANS64.TRYWAIT P0, [R3+URZ+0x28c60], R0 ;  /* 0x028c6000030075a7 */ /* 0x000066000800017f */
[----:B-1----:R-:W-:Y:S05]  /*14090*/  @!P0 NANOSLEEP.SYNCS 0x989680 ;  /* 0x009896800000895d */ /* 0x002fea0003900000 */
[----:B------:R-:W1:Y:S02]  /*140a0*/  @!P0 SYNCS.PHASECHK.TRANS64 P0, [R3+URZ+0x28c60], R0 ;  /* 0x028c6000030085a7 */ /* 0x000e64000800007f */
[----:B-1----:R-:W-:Y:S05]  /*140b0*/  @!P0 BRA `(.L_x_1798) ;  /* 0xfffffffc00ec8947 */ /* 0x002fea000383ffff */
[----:B------:R-:W-:Y:S05]  /*140c0*/  BRA `(.L_x_1853) ;  /* 0xffffffd400887947 */ /* 0x000fea000383ffff */
.L_x_1799:
        /* <DEDUP_REMOVED lines=8> */
.L_x_1855:
[----:B------:R-:W-:Y:S05]  /*14150*/  BSYNC B0 ;  /* 0x0000000000007941 */ /* 0x000fea0003800000 */
.L_x_1854:
[----:B------:R-:W-:Y:S01]  /*14160*/  MOV R13, R0 ;  /* 0x00000000000d7202 */ /* 0x000fe20000000f00 */
[----:B------:R-:W-:Y:S01]  /*14170*/  IMAD.MOV.U32 R12, RZ, RZ, RZ ;  /* 0x000000ffff0c7224 */ /* 0x000fe200078e00ff */
[----:B------:R-:W-:Y:S01]  /*14180*/  SHF.L.U32 R8, R22, 0x1, RZ ;  /* 0x0000000116087819 */ /* 0x000fe200000006ff */
[----:B------:R-:W-:Y:S01]  /*14190*/  IMAD.MOV.U32 R11, RZ, RZ, 0x181f ;  /* 0x0000181fff0b7424 */ /* 0x000fe200078e00ff */
[----:B------:R-:W-:Y:S01]  /*141a0*/  LOP3.LUT R4, R17, 0x1, RZ, 0xc0, !PT ;  /* 0x0000000111047812 */ /* 0x000fe200078ec0ff */
[----:B------:R-:W-:Y:S01]  /*141b0*/  IMAD.MOV.U32 R15, RZ, RZ, -0x1 ;  /* 0xffffffffff0f7424 */ /* 0x000fe200078e00ff */
[----:B------:R-:W-:Y:S01]  /*141c0*/  LEA R7, R30, UR46, 0x1 ;  /* 0x0000002e1e077c11 */ /* 0x000fe2000f8e08ff */
[----:B------:R-:W-:Y:S01]  /*141d0*/  IMAD.MOV.U32 R3, RZ, RZ, R14 ;  /* 0x000000ffff037224 */ /* 0x000fe200078e000e */
[----:B------:R-:W-:-:S13]  /*141e0*/  ISETP.NE.U32.AND P1, PT, R4, 0x1, PT ;  /* 0x000000010400780c */ /* 0x000fda0003f25070 */
[----:B------:R-:W-:Y:S05]  /*141f0*/  WARPSYNC.COLLECTIVE R15, `(.L_x_1856) ;  /* 0x000000000f087348 */ /* 0x000fea0003c00000 */
[----:B------:R0:W1:Y:S02]  /*14200*/  SHFL.IDX P6, R14, R13, R12, R11 ;  /* 0x0000000c0d0e7389 */ /* 0x00006400000c000b */
[----:B01----:R-:W-:Y:S01]  /*14210*/  ENDCOLLECTIVE ;  /* 0x000000000000791b */ /* 0x003fe20003800000 */
.L_x_1856:
[C---:B------:R-:W-:Y:S02]  /*14220*/  LOP3.LUT P5, RZ, R17.reuse, 0x2, RZ, 0xc0, !PT ;  /* 0x0000000211ff7812 */ /* 0x040fe400078ac0ff */
[C---:B------:R-:W-:Y:S02]  /*14230*/  LOP3.LUT P4, RZ, R17.reuse, 0x4, RZ, 0xc0, !PT ;  /* 0x0000000411ff7812 */ /* 0x040fe4000788c0ff */
[C---:B------:R-:W-:Y:S02]  /*14240*/  LOP3.LUT P3, RZ, R17.reuse, 0x8, RZ, 0xc0, !PT ;  /* 0x0000000811ff7812 */ /* 0x040fe4000786c0ff */
[C---:B------:R-:W-:Y:S02]  /*14250*/  LOP3.LUT P2, RZ, R17.reuse, 0x10, RZ, 0xc0, !PT ;  /* 0x0000001011ff7812 */ /* 0x040fe4000784c0ff */
[----:B------:R-:W-:Y:S02]  /*14260*/  LOP3.LUT R16, R16, 0xfffffeff, RZ, 0xc0, !PT ;  /* 0xfffffeff10107812 */ /* 0x000fe400078ec0ff */
[----:B------:R-:W-:-:S02]  /*14270*/  PRMT R4, R17, 0x8880, RZ ;  /* 0x0000888011047816 */ /* 0x000fc400000000ff */
[----:B------:R-:W-:Y:S01]  /*14280*/  @P1 LOP3.LUT R16, R16, 0x100, RZ, 0xfc, !PT ;  /* 0x0000010010101812 */ /* 0x000fe200078efcff */
[----:B------:R-:W-:Y:S02]  /*14290*/  IMAD.MOV.U32 R13, RZ, RZ, R6 ;  /* 0x000000ffff0d7224 */ /* 0x000fe400078e0006 */
[----:B------:R-:W-:Y:S01]  /*142a0*/  IMAD.MOV.U32 R12, RZ, RZ, 0x1 ;  /* 0x00000001ff0c7424 */ /* 0x000fe200078e00ff */
        /* <DEDUP_REMOVED lines=22> */
[----:B------:R-:W-:Y:S02]  /*14410*/  ISETP.GT.AND P6, PT, R4, -0x1, PT ;  /* 0xffffffff0400780c */ /* 0x000fe40003fc4270 */
[----:B------:R-:W-:-:S11]  /*14420*/  MOV R4, RZ ;  /* 0x000000ff00047202 */ /* 0x000fd60000000f00 */
[----:B------:R-:W-:Y:S02]  /*14430*/  @P6 LOP3.LUT R16, R16, 0x200, RZ, 0xfc, !PT ;  /* 0x0000020010106812 */ /* 0x000fe400078efcff */
[----:B------:R-:W-:-:S13]  /*14440*/  ISETP.LT.OR P6, PT, R18, 0x1, P6 ;  /* 0x000000011200780c */ /* 0x000fda00037c1670 */
[----:B------:R0:W-:Y:S02]  /*14450*/  LDGSTS.E.BYPASS.LTC128B.128 [R7+0xe400], desc[UR36][R2.64+0x380], !P6 ;  /* 0x0e40038002077fae */ /* 0x0001e4000f101d64 */
[----:B0-----:R-:W-:Y:S05]  /*14460*/  WARPSYNC.COLLECTIVE R15, `(.L_x_1857) ;  /* 0x000000000f087348 */ /* 0x001fea0003c00000 */
[----:B------:R1:W2:Y:S02]  /*14470*/  SHFL.IDX P6, R14, R13, R12, R11 ;  /* 0x0000000c0d0e7389 */ /* 0x0002a400000c000b */
[----:B012---:R-:W-:Y:S01]  /*14480*/  ENDCOLLECTIVE ;  /* 0x000000000000791b */ /* 0x007fe20003800000 */
.L_x_1857:
[----:B------:R-:W-:Y:S01]  /*14490*/  IMAD.MOV.U32 R13, RZ, RZ, R0 ;  /* 0x000000ffff0d7224 */ /* 0x000fe200078e0000 */
[----:B------:R-:W-:-:S07]  /*144a0*/  MOV R5, R14 ;  /* 0x0000000e00057202 */ /* 0x000fce0000000f00 */
[----:B------:R-:W-:Y:S05]  /*144b0*/  WARPSYNC.COLLECTIVE R15, `(.L_x_1858) ;  /* 0x000000000f087348 */ /* 0x000fea0003c00000 */
[----:B------:R0:W1:Y:S02]  /*144c0*/  SHFL.IDX P6, R14, R13, R12, R11 ;  /* 0x0000000c0d0e7389 */ /* 0x00006400000c000b */
[----:B01----:R-:W-:Y:S01]  /*144d0*/  ENDCOLLECTIVE ;  /* 0x000000000000791b */ /* 0x003fe20003800000 */
.L_x_1858:
[----:B------:R-:W-:Y:S01]  /*144e0*/  IMAD.MOV.U32 R13, RZ, RZ, R6 ;  /* 0x000000ffff0d7224 */ /* 0x000fe200078e0006 */
[----:B------:R-:W-:Y:S02]  /*144f0*/  MOV R12, 0x2 ;  /* 0x00000002000c7802 */ /* 0x000fe40000000f00 */
        /* <DEDUP_REMOVED lines=26> */
.L_x_1859:
[----:B------:R-:W-:Y:S02]  /*146a0*/  IMAD.MOV.U32 R13, RZ, RZ, R0 ;  /* 0x000000ffff0d7224 */ /* 0x000fe400078e0000 */
[----:B------:R-:W-:-:S07]  /*146b0*/  IMAD.MOV.U32 R9, RZ, RZ, R14 ;  /* 0x000000ffff097224 */ /* 0x000fce00078e000e */
[----:B------:R-:W-:Y:S05]  /*146c0*/  WARPSYNC.COLLECTIVE R15, `(.L_x_1860) ;  /* 0x000000000f087348 */ /* 0x000fea0003c00000 */
[----:B------:R0:W1:Y:S02]  /*146d0*/  SHFL.IDX P6, R14, R13, R12, R11 ;  /* 0x0000000c0d0e7389 */ /* 0x00006400000c000b */
[----:B01----:R-:W-:Y:S01]  /*146e0*/  ENDCOLLECTIVE ;  /* 0x000000000000791b */ /* 0x003fe20003800000 */
.L_x_1860:
        /* <DEDUP_REMOVED lines=28> */
.L_x_1861:
[----:B------:R-:W-:Y:S02]  /*148b0*/  IMAD.MOV.U32 R13, RZ, RZ, R0 ;  /* 0x000000ffff0d7224 */ /* 0x000fe400078e0000 */
[----:B------:R-:W-:-:S07]  /*148c0*/  IMAD.MOV.U32 R6, RZ, RZ, R14 ;  /* 0x000000ffff067224 */ /* 0x000fce00078e000e */
[----:B------:R-:W-:Y:S05]  /*148d0*/  WARPSYNC.COLLECTIVE R15, `(.L_x_1862) ;  /* 0x000000000f087348 */ /* 0x000fea0003c00000 */
[----:B------:R0:W1:Y:S02]  /*148e0*/  SHFL.IDX P6, R14, R13, R12, R11 ;  /* 0x0000000c0d0e7389 */ /* 0x00006400000c000b */
[----:B01----:R-:W-:Y:S01]  /*148f0*/  ENDCOLLECTIVE ;  /* 0x000000000000791b */ /* 0x003fe20003800000 */
.L_x_1862:
[----:B------:R-:W-:Y:S05]  /*14900*/  BRA `(.L_x_1863) ;  /* 0xffffffd4001c7947 */ /* 0x000fea000383ffff */
.L_x_1806:
[----:B-1----:R1:W2:Y:S02]  /*14910*/  SYNCS.PHASECHK.TRANS64.TRYWAIT P0, [R10+URZ+0x28c40], R20 ;  /* 0x028c40140a0075a7 */ /* 0x0022a4000800017f */
[----:B--2---:R-:W-:Y:S05]  /*14920*/  @!P0 NANOSLEEP.SYNCS 0x989680 ;  /* 0x009896800000895d */ /* 0x004fea0003900000 */
[----:B------:R-:W2:Y:S02]  /*14930*/  @!P0 SYNCS.PHASECHK.TRANS64 P0, [R10+URZ+0x28c40], R20 ;  /* 0x028c40140a0085a7 */ /* 0x000ea4000800007f */
[----:B--2---:R-:W-:Y:S05]  /*14940*/  @!P0 BRA `(.L_x_1806) ;  /* 0xfffffffc00f08947 */ /* 0x004fea000383ffff */
[----:B------:R-:W-:Y:S05]  /*14950*/  BRA `(.L_x_1864) ;  /* 0xffffffd800587947 */ /* 0x000fea000383ffff */
.L_x_1807:
[----:B------:R-:W-:Y:S01]  /*14960*/  BSSY B1, `(.L_x_1865) ;  /* 0x0000008000017945 */ /* 0x000fe20003800000 */
[----:B------:R-:W-:Y:S01]  /*14970*/  IMAD.MOV.U32 R13, RZ, RZ, R29 ;  /* 0x000000ffff0d7224 */ /* 0x000fe200078e001d */
[----:B------:R-:W-:Y:S01]  /*14980*/  MOV R15, 0xffffffff ;  /* 0xffffffff000f7802 */ /* 0x000fe20000000f00 */
[----:B------:R-:W-:Y:S02]  /*14990*/  IMAD.MOV.U32 R12, RZ, RZ, RZ ;  /* 0x000000ffff0c7224 */ /* 0x000fe400078e00ff */
[----:B------:R-:W-:-:S07]  /*149a0*/  IMAD.MOV.U32 R11, RZ, RZ, 0x181f ;  /* 0x0000181fff0b7424 */ /* 0x000fce00078e00ff */
[----:B-1----:R-:W-:Y:S05]  /*149b0*/  WARPSYNC.COLLECTIVE R15, `(.L_x_1866) ;  /* 0x000000000f087348 */ /* 0x002fea0003c00000 */
[----:B------:R0:W2:Y:S02]  /*149c0*/  SHFL.IDX P6, R14, R13, R12, R11 ;  /* 0x0000000c0d0e7389 */ /* 0x0000a400000c000b */
[----:B012---:R-:W-:Y:S01]  /*149d0*/  ENDCOLLECTIVE ;  /* 0x000000000000791b */ /* 0x007fe20003800000 */
.L_x_1866:
[----:B------:R-:W-:Y:S05]  /*149e0*/  BSYNC B1 ;  /* 0x0000000000017941 */ /* 0x000fea0003800000 */
.L_x_1865:
[----:B------:R-:W-:Y:S01]  /*149f0*/  IMAD.MOV.U32 R13, RZ, RZ, R26 ;  /* 0x000000ffff0d7224 */ /* 0x000fe200078e001a */
[----:B------:R-:W-:Y:S01]  /*14a00*/  MOV R11, 0x181f ;  /* 0x0000181f000b7802 */ /* 0x000fe20000000f00 */
[----:B------:R-:W-:Y:S01]  /*14a10*/  IMAD.MOV.U32 R12, RZ, RZ, RZ ;  /* 0x000000ffff0c7224 */ /* 0x000fe200078e00ff */
[----:B------:R-:W-:Y:S01]  /*14a20*/  LEA R27, R17, UR46, 0x1 ;  /* 0x0000002e111b7c11 */ /* 0x000fe2000f8e08ff */
[----:B------:R-:W-:Y:S02]  /*14a30*/  IMAD.MOV.U32 R15, RZ, RZ, -0x1 ;  /* 0xffffffffff0f7424 */ /* 0x000fe400078e00ff */
[----:B------:R-:W-:-:S07]  /*14a40*/  IMAD.MOV.U32 R3, RZ, RZ, R14 ;  /* 0x000000ffff037224 */ /* 0x000fce00078e000e */
[----:B------:R-:W-:Y:S05]  /*14a50*/  WARPSYNC.COLLECTIVE R15, `(.L_x_1867) ;  /* 0x000000000f087348 */ /* 0x000fea0003c00000 */
[----:B------:R0:W1:Y:S02]  /*14a60*/  SHFL.IDX P6, R14, R13, R12, R11 ;  /* 0x0000000c0d0e7389 */ /* 0x00006400000c000b */
[----:B01----:R-:W-:Y:S01]  /*14a70*/  ENDCOLLECTIVE ;  /* 0x000000000000791b */ /* 0x003fe20003800000 */
.L_x_1867:
[----:B------:R-:W-:Y:S01]  /*14a80*/  IMAD.MOV.U32 R13, RZ, RZ, R29 ;  /* 0x000000ffff0d7224 */ /* 0x000fe200078e001d */
[----:B------:R-:W-:Y:S02]  /*14a90*/  MOV R12, 0x1 ;  /* 0x00000001000c7802 */ /* 0x000fe40000000f00 */
[----:B------:R-:W-:-:S13]  /*14aa0*/  IADD3 R2, P0, R14, R8, RZ ;  /* 0x000000080e027210 */ /* 0x000fda0007f1e0ff */
[----:B------:R-:W-:Y:S05]  /*14ab0*/  WARPSYNC.COLLECTIVE R15, `(.L_x_1868) ;  /* 0x000000000f087348 */ /* 0x000fea0003c00000 */
[----:B------:R0:W1:Y:S02]  /*14ac0*/  SHFL.IDX P6, R14, R13, R12, R11 ;  /* 0x0000000c0d0e7389 */ /* 0x00006400000c000b */
[----:B01----:R-:W-:Y:S01]  /*14ad0*/  ENDCOLLECTIVE ;  /* 0x000000000000791b */ /* 0x003fe20003800000 */
.L_x_1868:
        /* <DEDUP_REMOVED lines=10> */
.L_x_1869:
[----:B------:R-:W-:Y:S01]  /*14b80*/  MOV R13, R29 ;  /* 0x0000001d000d7202 */ /* 0x000fe20000000f00 */
[----:B------:R-:W-:Y:S01]  /*14b90*/  IMAD.MOV.U32 R12, RZ, RZ, 0x2 ;  /* 0x00000002ff0c7424 */ /* 0x000fe200078e00ff */
[----:B------:R-:W-:-:S13]  /*14ba0*/  IADD3 R2, P0, R14, R8, RZ ;  /* 0x000000080e027210 */ /* 0x000fda0007f1e0ff */
[----:B------:R-:W-:Y:S05]  /*14bb0*/  WARPSYNC.COLLECTIVE R15, `(.L_x_1870) ;  /* 0x000000000f087348 */ /* 0x000fea0003c00000 */
[----:B------:R0:W1:Y:S02]  /*14bc0*/  SHFL.IDX P6, R14, R13, R12, R11 ;  /* 0x0000000c0d0e7389 */ /* 0x00006400000c000b */
[----:B01----:R-:W-:Y:S01]  /*14bd0*/  ENDCOLLECTIVE ;  /* 0x000000000000791b */ /* 0x003fe20003800000 */
.L_x_1870:
        /* <DEDUP_REMOVED lines=10> */
.L_x_1871:
[----:B------:R-:W-:Y:S02]  /*14c80*/  IMAD.MOV.U32 R13, RZ, RZ, R29 ;  /* 0x000000ffff0d7224 */ /* 0x000fe400078e001d */
[----:B------:R-:W-:Y:S01]  /*14c90*/  IMAD.MOV.U32 R12, RZ, RZ, 0x3 ;  /* 0x00000003ff0c7424 */ /* 0x000fe200078e00ff */
[----:B------:R-:W-:-:S13]  /*14ca0*/  IADD3 R2, P0, R14, R8, RZ ;  /* 0x000000080e027210 */ /* 0x000fda0007f1e0ff */
[----:B------:R-:W-:Y:S05]  /*14cb0*/  WARPSYNC.COLLECTIVE R15, `(.L_x_1872) ;  /* 0x000000000f087348 */ /* 0x000fea0003c00000 */
[----:B------:R0:W1:Y:S02]  /*14cc0*/  SHFL.IDX P6, R14, R13, R12, R11 ;  /* 0x0000000c0d0e7389 */ /* 0x00006400000c000b */
[----:B01----:R-:W-:Y:S01]  /*14cd0*/  ENDCOLLECTIVE ;  /* 0x000000000000791b */ /* 0x003fe20003800000 */
.L_x_1872:
[----:B------:R-:W-:-:S05]  /*14ce0*/  IADD3.X R3, RZ, R3, RZ, P0, !PT ;  /* 0x00000003ff037210 */ /* 0x000fca00007fe4ff */
[----:B------:R-:W-:Y:S01]  /*14cf0*/  @!PT LDS RZ, [RZ] ;  /* 0x00000000fffff984 */ /* 0x000fe20000000800 */
[----:B------:R-:W-:Y:S01]  /*14d00*/  @!PT LDS RZ, [RZ] ;  /* 0x00000000fffff984 */ /* 0x000fe20000000800 */
[----:B------:R-:W-:Y:S01]  /*14d10*/  @!PT LDS RZ, [RZ] ;  /* 0x00000000fffff984 */ /* 0x000fe20000000800 */
[----:B------:R0:W-:Y:S01]  /*14d20*/  LDGSTS.E.BYPASS.LTC128B.128 [R27+0x23400], desc[UR36][R2.64], !P1 ;  /* 0x23400000021b7fae */ /* 0x0001e2000c901d64 */
[----:B------:R-:W-:Y:S01]  /*14d30*/  MOV R13, R26 ;  /* 0x0000001a000d7202 */ /* 0x000fe20000000f00 */
[----:B------:R-:W-:-:S07]  /*14d40*/  IMAD.MOV.U32 R34, RZ, RZ, R14 ;  /* 0x000000ffff227224 */ /* 0x000fce00078e000e */
[----:B0-----:R-:W-:Y:S05]  /*14d50*/  WARPSYNC.COLLECTIVE R15, `(.L_x_1873) ;  /* 0x000000000f087348 */ /* 0x001fea0003c00000 */
[----:B------:R1:W2:Y:S02]  /*14d60*/  SHFL.IDX P6, R14, R13, R12, R11 ;  /* 0x0000000c0d0e7389 */ /* 0x0002a400000c000b */
[----:B012---:R-:W-:Y:S01]  /*14d70*/  ENDCOLLECTIVE ;  /* 0x000000000000791b */ /* 0x007fe20003800000 */
.L_x_1873:
[----:B------:R-:W-:Y:S05]  /*14d80*/  BRA `(.L_x_1874) ;  /* 0xffffffd8000c7947 */ /* 0x000fea000383ffff */
.L_x_1812:
[----:B---3--:R3:W4:Y:S02]  /*14d90*/  SYNCS.PHASECHK.TRANS64.TRYWAIT P0, [R10+URZ+0x28c60], R20 ;  /* 0x028c60140a0075a7 */ /* 0x008724000800017f */
[----:B----4-:R-:W-:Y:S05]  /*14da0*/  @!P0 NANOSLEEP.SYNCS 0x989680 ;  /* 0x009896800000895d */ /* 0x010fea0003900000 */
[----:B------:R-:W4:Y:S02]  /*14db0*/  @!P0 SYNCS.PHASECHK.TRANS64 P0, [R10+URZ+0x28c60], R20 ;  /* 0x028c60140a0085a7 */ /* 0x000f24000800007f */
[----:B----4-:R-:W-:Y:S05]  /*14dc0*/  @!P0 BRA `(.L_x_1812) ;  /* 0xfffffffc00f08947 */ /* 0x010fea000383ffff */
[----:B------:R-:W-:Y:S05]  /*14dd0*/  BRA `(.L_x_1875) ;  /* 0xffffffd800587947 */ /* 0x000fea000383ffff */
.L_x_1813:
[----:B------:R-:W-:Y:S01]  /*14de0*/  BSSY B1, `(.L_x_1876) ;  /* 0x0000008000017945 */ /* 0x000fe20003800000 */
[----:B------:R-:W-:Y:S01]  /*14df0*/  IMAD.MOV.U32 R13, RZ, RZ, R19 ;  /* 0x000000ffff0d7224 */ /* 0x000fe200078e0013 */
[----:B------:R-:W-:Y:S01]  /*14e00*/  MOV R15, 0xffffffff ;  /* 0xffffffff000f7802 */ /* 0x000fe20000000f00 */
[----:B------:R-:W-:Y:S02]  /*14e10*/  IMAD.MOV.U32 R12, RZ, RZ, RZ ;  /* 0x000000ffff0c7224 */ /* 0x000fe400078e00ff */
[----:B------:R-:W-:-:S07]  /*14e20*/  IMAD.MOV.U32 R11, RZ, RZ, 0x181f ;  /* 0x0000181fff0b7424 */ /* 0x000fce00078e00ff */
[----:B-123--:R-:W-:Y:S05]  /*14e30*/  WARPSYNC.COLLECTIVE R15, `(.L_x_1877) ;  /* 0x000000000f087348 */ /* 0x00efea0003c00000 */
[----:B------:R0:W4:Y:S02]  /*14e40*/  SHFL.IDX P6, R14, R13, R12, R11 ;  /* 0x0000000c0d0e7389 */ /* 0x00012400000c000b */
[----:B01234-:R-:W-:Y:S01]  /*14e50*/  ENDCOLLECTIVE ;  /* 0x000000000000791b */ /* 0x01ffe20003800000 */
.L_x_1877:
[----:B------:R-:W-:Y:S05]  /*14e60*/  BSYNC B1 ;  /* 0x0000000000017941 */ /* 0x000fea0003800000 */
.L_x_1876:
[----:B------:R-:W-:Y:S01]  /*14e70*/  IMAD.MOV.U32 R13, RZ, RZ, R18 ;  /* 0x000000ffff0d7224 */ /* 0x000fe200078e0012 */
[----:B------:R-:W-:Y:S01]  /*14e80*/  MOV R11, 0x181f ;  /* 0x0000181f000b7802 */ /* 0x000fe20000000f00 */
[----:B------:R-:W-:Y:S01]  /*14e90*/  IMAD.MOV.U32 R12, RZ, RZ, RZ ;  /* 0x000000ffff0c7224 */ /* 0x000fe200078e00ff */
[----:B------:R-:W-:Y:S01]  /*14ea0*/  LEA R17, R17, UR46, 0x1 ;  /* 0x0000002e11117c11 */ /* 0x000fe2000f8e08ff */
[----:B------:R-:W-:Y:S01]  /*14eb0*/  IMAD.MOV.U32 R15, RZ, RZ, -0x1 ;  /* 0xffffffffff0f7424 */ /* 0x000fe200078e00ff */
[C---:B------:R-:W-:Y:S01]  /*14ec0*/  LOP3.LUT P2, RZ, R16.reuse, 0x20, RZ, 0xc0, !PT ;  /* 0x0000002010ff7812 */ /* 0x040fe2000784c0ff */
[----:B------:R-:W-:Y:S01]  /*14ed0*/  IMAD.MOV.U32 R3, RZ, RZ, R14 ;  /* 0x000000ffff037224 */ /* 0x000fe200078e000e */
[----:B------:R-:W-:-:S13]  /*14ee0*/  LOP3.LUT P1, RZ, R16, 0x10, RZ, 0xc0, !PT ;  /* 0x0000001010ff7812 */ /* 0x000fda000782c0ff */
[----:B------:R-:W-:Y:S05]  /*14ef0*/  WARPSYNC.COLLECTIVE R15, `(.L_x_1878) ;  /* 0x000000000f087348 */ /* 0x000fea0003c00000 */
[----:B------:R0:W1:Y:S02]  /*14f00*/  SHFL.IDX P6, R14, R13, R12, R11 ;  /* 0x0000000c0d0e7389 */ /* 0x00006400000c000b */
[----:B01----:R-:W-:Y:S01]  /*14f10*/  ENDCOLLECTIVE ;  /* 0x000000000000791b */ /* 0x003fe20003800000 */
.L_x_1878:
[----:B------:R-:W-:Y:S01]  /*14f20*/  P2R R4, PR, RZ, 0x20 ;  /* 0x00000020ff047803 */ /* 0x000fe20000000000 */
[----:B------:R-:W-:Y:S01]  /*14f30*/  IMAD.MOV.U32 R13, RZ, RZ, R19 ;  /* 0x000000ffff0d7224 */ /* 0x000fe200078e0013 */
[----:B------:R-:W-:Y:S02]  /*14f40*/  MOV R12, 0x1 ;  /* 0x00000001000c7802 */ /* 0x000fe40000000f00 */
        /* <DEDUP_REMOVED lines=11> */
.L_x_1879:
        /* <DEDUP_REMOVED lines=16> */
.L_x_1880:
[----:B------:R-:W-:Y:S01]  /*15100*/  @!PT LDS RZ, [RZ] ;  /* 0x00000000fffff984 */ /* 0x000fe20000000800 */
[----:B------:R-:W-:Y:S01]  /*15110*/  @!PT LDS RZ, [RZ] ;  /* 0x00000000fffff984 */ /* 0x000fe20000000800 */
[----:B------:R-:W-:Y:S01]  /*15120*/  @!PT LDS RZ, [RZ] ;  /* 0x00000000fffff984 */ /* 0x000fe20000000800 */
[----:B------:R0:W-:Y:S01]  /*15130*/  LDGSTS.E.BYPASS.LTC128B.128 [R17+0xe400], desc[UR36][R2.64+0x380], P1 ;  /* 0x0e40038002117fae */ /* 0x0001e20008901d64 */
[----:B------:R-:W-:Y:S01]  /*15140*/  MOV R13, R19 ;  /* 0x00000013000d7202 */ /* 0x000fe20000000f00 */
[----:B------:R-:W-:Y:S01]  /*15150*/  IMAD.MOV.U32 R12, RZ, RZ, 0x2 ;  /* 0x00000002ff0c7424 */ /* 0x000fe200078e00ff */
        /* <DEDUP_REMOVED lines=12> */
.L_x_1881:
        /* <DEDUP_REMOVED lines=14> */
.L_x_1882:
        /* <DEDUP_REMOVED lines=17> */
.L_x_1883:
[----:B------:R-:W-:Y:S01]  /*15410*/  @!PT LDS RZ, [RZ] ;  /* 0x00000000fffff984 */ /* 0x000fe20000000800 */
[----:B------:R-:W-:Y:S01]  /*15420*/  @!PT LDS RZ, [RZ] ;  /* 0x00000000fffff984 */ /* 0x000fe20000000800 */
[----:B------:R-:W-:Y:S01]  /*15430*/  @!PT LDS RZ, [RZ] ;  /* 0x00000000fffff984 */ /* 0x000fe20000000800 */
[----:B------:R0:W-:Y:S04]  /*15440*/  LDGSTS.E.BYPASS.LTC128B.128 [R17+0x7400], desc[UR36][R2.64+0x180], !P5 ;  /* 0x0740018002117fae */ /* 0x0001e8000e901d64 */
[----:B------:R0:W-:Y:S04]  /*15450*/  LDGSTS.E.BYPASS.LTC128B.128 [R17+0x9400], desc[UR36][R2.64+0x200], !P4 ;  /* 0x0940020002117fae */ /* 0x0001e8000e101d64 */
[----:B------:R0:W-:Y:S01]  /*15460*/  LDGSTS.E.BYPASS.LTC128B.128 [R17+0xb400], desc[UR36][R2.64+0x280], !P3 ;  /* 0x0b40028002117fae */ /* 0x0001e2000d901d64 */
[----:B------:R-:W-:-:S03]  /*15470*/  MOV R13, R18 ;  /* 0x00000012000d7202 */ /* 0x000fc60000000f00 */
[----:B------:R0:W-:Y:S04]  /*15480*/  LDGSTS.E.BYPASS.LTC128B.128 [R17+0xd400], desc[UR36][R2.64+0x300], P0 ;  /* 0x0d40030002117fae */ /* 0x0001e80008101d64 */
[----:B------:R0:W-:Y:S01]  /*15490*/  LDGSTS.E.BYPASS.LTC128B.128 [R17+0xf400], desc[UR36][R2.64+0x380], P1 ;  /* 0x0f40038002117fae */ /* 0x0001e20008901d64 */
[----:B------:R-:W-:-:S07]  /*154a0*/  IMAD.MOV.U32 R19, RZ, RZ, R14 ;  /* 0x000000ffff137224 */ /* 0x000fce00078e000e */
[----:B0-----:R-:W-:Y:S05]  /*154b0*/  WARPSYNC.COLLECTIVE R15, `(.L_x_1884) ;  /* 0x000000000f087348 */ /* 0x001fea0003c00000 */
[----:B------:R1:W2:Y:S02]  /*154c0*/  SHFL.IDX P6, R14, R13, R12, R11 ;  /* 0x0000000c0d0e7389 */ /* 0x0002a400000c000b */
[----:B012---:R-:W-:Y:S01]  /*154d0*/  ENDCOLLECTIVE ;  /* 0x000000000000791b */ /* 0x007fe20003800000 */
.L_x_1884:
[----:B------:R-:W-:Y:S05]  /*154e0*/  BRA `(.L_x_1885) ;  /* 0xffffffd400cc7947 */ /* 0x000fea000383ffff */
.L_x_1818:
[----:B0-----:R0:W1:Y:S02]  /*154f0*/  SYNCS.PHASECHK.TRANS64.TRYWAIT P0, [R5+URZ+0x28c20], R4 ;  /* 0x028c2004050075a7 */ /* 0x001064000800017f */
[----:B-1----:R-:W-:Y:S05]  /*15500*/  @!P0 NANOSLEEP.SYNCS 0x989680 ;  /* 0x009896800000895d */ /* 0x002fea0003900000 */
[----:B------:R-:W1:Y:S02]  /*15510*/  @!P0 SYNCS.PHASECHK.TRANS64 P0, [R5+URZ+0x28c20], R4 ;  /* 0x028c2004050085a7 */ /* 0x000e64000800007f */
[----:B-1----:R-:W-:Y:S05]  /*15520*/  @!P0 BRA `(.L_x_1818) ;  /* 0xfffffffc00f08947 */ /* 0x002fea000383ffff */
[----:B------:R-:W-:Y:S05]  /*15530*/  BRA `(.L_x_1886) ;  /* 0xffffffd800787947 */ /* 0x000fea000383ffff */
.L_x_1819:
[----:B------:R-:W1:Y:S01]  /*15540*/  S2R R2, SR_TID.X ;  /* 0x0000000000027919 */ /* 0x000e620000002100 */
[----:B------:R-:W-:Y:S01]  /*15550*/  BSSY B0, `(.L_x_1887) ;  /* 0x000000a000007945 */ /* 0x000fe20003800000 */
[----:B------:R-:W-:Y:S01]  /*15560*/  IMAD.MOV.U32 R12, RZ, RZ, RZ ;  /* 0x000000ffff0c7224 */ /* 0x000fe200078e00ff */
[----:B------:R-:W-:Y:S01]  /*15570*/  MOV R11, 0x1f ;  /* 0x0000001f000b7802 */ /* 0x000fe20000000f00 */
[----:B------:R-:W-:Y:S01]  /*15580*/  IMAD.MOV.U32 R15, RZ, RZ, -0x1 ;  /* 0xffffffffff0f7424 */ /* 0x000fe200078e00ff */
[----:B-1----:R-:W-:-:S04]  /*15590*/  SHF.R.U32.HI R2, RZ, 0x5, R2 ;  /* 0x00000005ff027819 */ /* 0x002fc80000011602 */
[----:B------:R-:W-:-:S05]  /*155a0*/  LOP3.LUT R2, R2, 0x3, RZ, 0xc0, !PT ;  /* 0x0000000302027812 */ /* 0x000fca00078ec0ff */
[----:B------:R-:W-:-:S07]  /*155b0*/  IMAD.MOV.U32 R13, RZ, RZ, R2 ;  /* 0x000000ffff0d7224 */ /* 0x000fce00078e0002 */
[----:B0-2--5:R-:W-:Y:S05]  /*155c0*/  WARPSYNC.COLLECTIVE R15, `(.L_x_1888) ;  /* 0x000000000f087348 */ /* 0x025fea0003c00000 */
[----:B------:R1:W3:Y:S02]  /*155d0*/  SHFL.IDX P6, R14, R13, R12, R11 ;  /* 0x0000000c0d0e7389 */ /* 0x0002e400000c000b */
[----:B0123-5:R-:W-:Y:S01]  /*155e0*/  ENDCOLLECTIVE ;  /* 0x000000000000791b */ /* 0x02ffe20003800000 */
.L_x_1888:
[----:B------:R-:W-:Y:S05]  /*155f0*/  BSYNC B0 ;  /* 0x0000000000007941 */ /* 0x000fea0003800000 */
.L_x_1887:
[----:B------:R-:W-:Y:S05]  /*15600*/  BRA `(.L_x_1889) ;  /* 0xffffffd800607947 */ /* 0x000fea000383ffff */
.L_x_1820:
[----:B------:R-:W-:Y:S01]  /*15610*/  BSSY B0, `(.L_x_1890) ;  /* 0x0000006000007945 */ /* 0x000fe20003800000 */
[----:B------:R-:W-:-:S07]  /*15620*/  IMAD.MOV.U32 R15, RZ, RZ, -0x1 ;  /* 0xffffffffff0f7424 */ /* 0x000fce00078e00ff */
[----:B012--5:R-:W-:Y:S05]  /*15630*/  WARPSYNC.COLLECTIVE R15, `(.L_x_1891) ;  /* 0x000000000f0c7348 */ /* 0x027fea0003c00000 */
[----:B------:R-:W-:Y:S02]  /*15640*/  ELECT P6, UR62, PT ;  /* 0x00000000003e782f */ /* 0x000fe400038c0000 */
[----:B------:R-:W-:Y:S01]  /*15650*/  MOV R14, UR62 ;  /* 0x0000003e000e7c02 */ /* 0x000fe20008000f00 */
[----:B012--5:R-:W-:Y:S10]  /*15660*/  ENDCOLLECTIVE ;  /* 0x000000000000791b */ /* 0x027ff40003800000 */
.L_x_1891:
[----:B------:R-:W-:Y:S05]  /*15670*/  BSYNC B0 ;  /* 0x0000000000007941 */ /* 0x000fea0003800000 */
.L_x_1890:
[----:B------:R-:W-:Y:S05]  /*15680*/  BRA `(.L_x_1892) ;  /* 0xffffffd800547947 */ /* 0x000fea000383ffff */
.L_x_1822:
[----:B0-----:R0:W1:Y:S02]  /*15690*/  SYNCS.PHASECHK.TRANS64.TRYWAIT P1, [R4+URZ+0x28c40], R3 ;  /* 0x028c4003040075a7 */ /* 0x001064000802017f */
[----:B-1----:R-:W-:Y:S05]  /*156a0*/  @!P1 NANOSLEEP.SYNCS 0x989680 ;  /* 0x009896800000995d */ /* 0x002fea0003900000 */
[----:B------:R-:W1:Y:S02]  /*156b0*/  @!P1 SYNCS.PHASECHK.TRANS64 P1, [R4+URZ+0x28c40], R3 ;  /* 0x028c4003040095a7 */ /* 0x000e64000802007f */
[----:B-1----:R-:W-:Y:S05]  /*156c0*/  @!P1 BRA `(.L_x_1822) ;  /* 0xfffffffc00f09947 */ /* 0x002fea000383ffff */
[----:B------:R-:W-:Y:S05]  /*156d0*/  BRA `(.L_x_1893) ;  /* 0xffffffd800747947 */ /* 0x000fea000383ffff */
.L_x_1824:
[----:B-1----:R1:W3:Y:S02]  /*156e0*/  SYNCS.PHASECHK.TRANS64.TRYWAIT P1, [R5+URZ+0x28c40], R0 ;  /* 0x028c4000050075a7 */ /* 0x0022e4000802017f */
[----:B---3--:R-:W-:Y:S05]  /*156f0*/  @!P1 NANOSLEEP.SYNCS 0x989680 ;  /* 0x009896800000995d */ /* 0x008fea0003900000 */
[----:B------:R-:W3:Y:S02]  /*15700*/  @!P1 SYNCS.PHASECHK.TRANS64 P1, [R5+URZ+0x28c40], R0 ;  /* 0x028c4000050095a7 */ /* 0x000ee4000802007f */
[----:B---3--:R-:W-:Y:S05]  /*15710*/  @!P1 BRA `(.L_x_1824) ;  /* 0xfffffffc00f09947 */ /* 0x008fea000383ffff */
[----:B------:R-:W-:Y:S05]  /*15720*/  BRA `(.L_x_1894) ;  /* 0xffffffd800807947 */ /* 0x000fea000383ffff */
.L_x_1826:
[----:B---3--:R3:W4:Y:S02]  /*15730*/  SYNCS.PHASECHK.TRANS64.TRYWAIT P1, [R4+URZ+0x28c60], R3 ;  /* 0x028c6003040075a7 */ /* 0x008724000802017f */
[----:B----4-:R-:W-:Y:S05]  /*15740*/  @!P1 NANOSLEEP.SYNCS 0x989680 ;  /* 0x009896800000995d */ /* 0x010fea0003900000 */
[----:B------:R-:W4:Y:S02]  /*15750*/  @!P1 SYNCS.PHASECHK.TRANS64 P1, [R4+URZ+0x28c60], R3 ;  /* 0x028c6003040095a7 */ /* 0x000f24000802007f */
[----:B----4-:R-:W-:Y:S05]  /*15760*/  @!P1 BRA `(.L_x_1826) ;  /* 0xfffffffc00f09947 */ /* 0x010fea000383ffff */
[----:B------:R-:W-:Y:S05]  /*15770*/  BRA `(.L_x_1895) ;  /* 0xffffffd8007c7947 */ /* 0x000fea000383ffff */
.L_x_1896:
        /* <DEDUP_REMOVED lines=16> */
.L_x_5653:


//--------------------- .text._ZN7cutlass13device_kernelIN5flash11enable_sm90INS1_16FlashAttnFwdSm90INS1_25CollectiveMainloopFwdSm90ILi2EN4cute5tupleIJNS5_1CILi1EEES8_S8_EEENS6_IJNS7_ILi64EEESA_SA_EEELi512ENS_10bfloat16_tEfNS_4arch4Sm90ELb0ELb1ELb0ELb0ELb1ELb0ELb1ELb0ELb0ELb1ELb1ELb0EEENS1_21CollectiveEpilogueFwdINS6_IJSA_NS7_ILi512EEESA_EEES9_SC_SE_Li256ELb0ELb1ELb1ELb0EEENS1_19SingleTileSchedulerILb0ELb1ELb1ELi64EEEEEEEEEvNT_6ParamsE --------------------------
	.section	.text._ZN7cutlass13device_kernelIN5flash11enable_sm90INS1_16FlashAttnFwdSm90INS1_25CollectiveMainloopFwdSm90ILi2EN4cute5tupleIJNS5_1CILi1EEES8_S8_EEENS6_IJNS7_ILi64EEESA_SA_EEELi512ENS_10bfloat16_tEfNS_4arch4Sm90ELb0ELb1ELb0ELb0ELb1ELb0ELb1ELb0ELb0ELb1ELb1ELb0EEENS1_21CollectiveEpilogueFwdINS6_IJSA_NS7_ILi512EEESA_EEES9_SC_SE_Li256ELb0ELb1ELb1ELb0EEENS1_19SingleTileSchedulerILb0ELb1ELb1ELi64EEEEEEEEEvNT_6ParamsE,"ax",@progbits
	.align	128
.text._ZN7cutlass13device_kernelIN5flash11enable_sm90INS1_16FlashAttnFwdSm90INS1_25CollectiveMainloopFwdSm90ILi2EN4cute5tupleIJNS5_1CILi1EEES8_S8_EEENS6_IJNS7_ILi64EEESA_SA_EEELi512ENS_10bfloat16_tEfNS_4arch4Sm90ELb0ELb1ELb0ELb0ELb1ELb0ELb1ELb0ELb0ELb1ELb1ELb0EEENS1_21CollectiveEpilogueFwdINS6_IJSA_NS7_ILi512EEESA_EEES9_SC_SE_Li256ELb0ELb1ELb1ELb0EEENS1_19SingleTileSchedulerILb0ELb1ELb1ELi64EEEEEEEEEvNT_6ParamsE:
        .type           _ZN7cutlass13device_kernelIN5flash11enable_sm90INS1_16FlashAttnFwdSm90INS1_25CollectiveMainloopFwdSm90ILi2EN4cute5tupleIJNS5_1CILi1EEES8_S8_EEENS6_IJNS7_ILi64EEESA_SA_EEELi512ENS_10bfloat16_tEfNS_4arch4Sm90ELb0ELb1ELb0ELb0ELb1ELb0ELb1ELb0ELb0ELb1ELb1ELb0EEENS1_21CollectiveEpilogueFwdINS6_IJSA_NS7_ILi512EEESA_EEES9_SC_SE_Li256ELb0ELb1ELb1ELb0EEENS1_19SingleTileSchedulerILb0ELb1ELb1ELi64EEEEEEEEEvNT_6ParamsE,@function
        .size           _ZN7cutlass13device_kernelIN5flash11enable_sm90INS1_16FlashAttnFwdSm90INS1_25CollectiveMainloopFwdSm90ILi2EN4cute5tupleIJNS5_1CILi1EEES8_S8_EEENS6_IJNS7_ILi64EEESA_SA_EEELi512ENS_10bfloat16_tEfNS_4arch4Sm90ELb0ELb1ELb0ELb0ELb1ELb0ELb1ELb0ELb0ELb1ELb1ELb0EEENS1_21CollectiveEpilogueFwdINS6_IJSA_NS7_ILi512EEESA_EEES9_SC_SE_Li256ELb0ELb1ELb1ELb0EEENS1_19SingleTileSchedulerILb0ELb1ELb1ELi64EEEEEEEEEvNT_6ParamsE,(.L_x_5654 - _ZN7cutlass13device_kernelIN5flash11enable_sm90INS1_16FlashAttnFwdSm90INS1_25CollectiveMainloopFwdSm90ILi2EN4cute5tupleIJNS5_1CILi1EEES8_S8_EEENS6_IJNS7_ILi64EEESA_SA_EEELi512ENS_10bfloat16_tEfNS_4arch4Sm90ELb0ELb1ELb0ELb0ELb1ELb0ELb1ELb0ELb0ELb1ELb1ELb0EEENS1_21CollectiveEpilogueFwdINS6_IJSA_NS7_ILi512EEESA_EEES9_SC_SE_Li256ELb0ELb1ELb1ELb0EEENS1_19SingleTileSchedulerILb0ELb1ELb1ELi64EEEEEEEEEvNT_6ParamsE)
        .other          _ZN7cutlass13device_kernelIN5flash11enable_sm90INS1_16FlashAttnFwdSm90INS1_25CollectiveMainloopFwdSm90ILi2EN4cute5tupleIJNS5_1CILi1EEES8_S8_EEENS6_IJNS7_ILi64EEESA_SA_EEELi512ENS_10bfloat16_tEfNS_4arch4Sm90ELb0ELb1ELb0ELb0ELb1ELb0ELb1ELb0ELb0ELb1ELb1ELb0EEENS1_21CollectiveEpilogueFwdINS6_IJSA_NS7_ILi512EEESA_EEES9_SC_SE_Li256ELb0ELb1ELb1ELb0EEENS1_19SingleTileSchedulerILb0ELb1ELb1ELi64EEEEEEEEEvNT_6ParamsE,@"STO_CUDA_ENTRY STV_DEFAULT"
_ZN7cutlass13device_kernelIN5flash11enable_sm90INS1_16FlashAttnFwdSm90INS1_25CollectiveMainloopFwdSm90ILi2EN4cute5tupleIJNS5_1CILi1EEES8_S8_EEENS6_IJNS7_ILi64EEESA_SA_EEELi512ENS_10bfloat16_tEfNS_4arch4Sm90ELb0ELb1ELb0ELb0ELb1ELb0ELb1ELb0ELb0ELb1ELb1ELb0EEENS1_21CollectiveEpilogueFwdINS6_IJSA_NS7_ILi512EEESA_EEES9_SC_SE_Li256ELb0ELb1ELb1ELb0EEENS1_19SingleTileSchedulerILb0ELb1ELb1ELi64EEEEEEEEEvNT_6ParamsE:
        /* <DEDUP_REMOVED lines=43> */
.L_x_1897:
        /* <DEDUP_REMOVED lines=22> */
.L_x_1898:
        /* <DEDUP_REMOVED lines=18> */
.L_x_1899:
        /* <DEDUP_REMOVED lines=22> */
.L_x_1900:
        /* <DEDUP_REMOVED lines=23> */
.L_x_1901:
        /* <DEDUP_REMOVED lines=11> */
.L_x_1904:
[----:B------:R-:W-:-:S08]  /*08b0*/  NOP ;  /* 0x0000000000007918 */ /* 0x000fd00000000000 */
[----:B------:R-:W1:Y:S02]  /*08c0*/  USETMAXREG.TRY_ALLOC.CTAPOOL UP0, 0xe8 ;  /* 0x000000e8000079c8 */ /* 0x000e640008000600 */
[----:B-1----:R-:W-:-:S13]  /*08d0*/  PLOP3.LUT P0, PT, PT, PT, UP0, 0x80, 0x0 ;  /* 0x000000000000781c */ /* 0x002fda0003f0f008 */
[----:B------:R-:W-:Y:S05]  /*08e0*/  @!P0 BRA `(.L_x_1904) ;  /* 0xfffffffc00f08947 */ /* 0x000fea000383ffff */
[----:B0-----:R-:W0:Y:S01]  /*08f0*/  LDC R2, c[0x0][0xd50] ;  /* 0x00035400ff027b82 */ /* 0x001e220000000800 */
        /* <DEDUP_REMOVED lines=17> */
[----:B------:R-:W0:Y:S01]  /*0a10*/  LDC.64 R2, c[0x0][0x418] ;  /* 0x00010600ff027b82 */ /* 0x000e220000000a00 */
[----:B------:R-:W1:Y:S01]  /*0a20*/  S2R R169, SR_CTAID.X ;  /* 0x0000000000a97919 */ /* 0x000e620000002500 */
[----:B------:R-:W-:Y:S01]  /*0a30*/  UISETP.NE.AND UP0, UPT, UR9, 0x1, UPT ;  /* 0x000000010900788c */ /* 0x000fe2000bf05270 */
[----:B------:R-:W2:Y:S05]  /*0a40*/  S2R R201, SR_CgaCtaId ;  /* 0x0000000000c97919 */ /* 0x000eaa0000008800 */
[----:B------:R-:W3:Y:S08]  /*0a50*/  LDC R17, c[0x0][0x424] ;  /* 0x00010900ff117b82 */ /* 0x000ef00000000800 */
[----:B------:R-:W4:Y:S01]  /*0a60*/  LDC R8, c[0x0][0x2f0] ;  /* 0x0000bc00ff087b82 */ /* 0x000f220000000800 */
[----:B0-----:R-:W-:Y:S01]  /*0a70*/  ISETP.NE.U32.AND P0, PT, R2, RZ, PT ;  /* 0x000000ff0200720c */ /* 0x001fe20003f05070 */
[----:B------:R-:W-:-:S03]  /*0a80*/  VIADD R2, R24, 0xffffff80 ;  /* 0xffffff8018027836 */ /* 0x000fc60000000000 */
[----:B------:R-:W-:-:S04]  /*0a90*/  ISETP.NE.AND.EX P0, PT, R3, RZ, PT, P0 ;  /* 0x000000ff0300720c */ /* 0x000fc80003f05300 */
[----:B---3--:R-:W-:Y:S01]  /*0aa0*/  SEL R17, R17, 0x1, P0 ;  /* 0x0000000111117807 */ /* 0x008fe20000000000 */
[----:B-1----:R-:W-:Y:S01]  /*0ab0*/  IMAD.SHL.U32 R169, R169, 0x40, RZ ;  /* 0x00000040a9a97824 */ /* 0x002fe200078e00ff */
[----:B------:R-:W-:-:S03]  /*0ac0*/  PLOP3.LUT P0, PT, PT, PT, UP0, 0x80, 0x0 ;  /* 0x000000000000781c */ /* 0x000fc60003f0f008 */
[----:B----4-:R-:W-:-:S05]  /*0ad0*/  IMAD R0, R17, R8, 0x3f ;  /* 0x0000003f11007424 */ /* 0x010fca00078e0208 */
[----:B------:R-:W-:-:S04]  /*0ae0*/  SHF.R.S32.HI R3, RZ, 0x1f, R0 ;  /* 0x0000001fff037819 */ /* 0x000fc80000011400 */
[----:B------:R-:W-:-:S04]  /*0af0*/  LEA.HI R3, R3, R0, RZ, 0x6 ;  /* 0x0000000003037211 */ /* 0x000fc800078f30ff */
[----:B------:R-:W-:Y:S01]  /*0b00*/  SHF.R.S32.HI R3, RZ, 0x6, R3 ;  /* 0x00000006ff037819 */ /* 0x000fe20000011403 */
[----:B--2---:R-:W-:Y:S06]  /*0b10*/  @!P0 BRA `(.L_x_1906) ;  /* 0x0000002000cc8947 */ /* 0x004fec0003800000 */
[----:B------:R-:W0:Y:S08]  /*0b20*/  LDC R0, c[0x0][0x448] ;  /* 0x00011200ff007b82 */ /* 0x000e300000000800 */
[----:B------:R-:W1:Y:S08]  /*0b30*/  LDC.64 R10, c[0x0][0xad8] ;  /* 0x0002b600ff0a7b82 */ /* 0x000e700000000a00 */
[----:B------:R-:W2:Y:S01]  /*0b40*/  LDC R9, c[0x0][0x288] ;  /* 0x0000a200ff097b82 */ /* 0x000ea20000000800 */
[----:B0-----:R-:W-:Y:S01]  /*0b50*/  ISETP.NE.AND P1, PT, R0, 0x1, PT ;  /* 0x000000010000780c */ /* 0x001fe20003f25270 */
[----:B------:R-:W-:Y:S01]  /*0b60*/  VIADD R0, R169, 0x3f ;  /* 0x0000003fa9007836 */ /* 0x000fe20000000000 */
[----:B-1----:R-:W-:-:S11]  /*0b70*/  ISETP.GE.AND P2, PT, R11, 0x1, PT ;  /* 0x000000010b00780c */ /* 0x002fd60003f46270 */
[----:B------:R-:W0:Y:S01]  /*0b80*/  @P1 LDC R5, c[0x0][0x44c] ;  /* 0x00011300ff051b82 */ /* 0x000e220000000800 */
[----:B--2---:R-:W-:-:S07]  /*0b90*/  IADD3 R6, -R9, 0x1, RZ ;  /* 0x0000000109067810 */ /* 0x004fce0007ffe1ff */
[----:B------:R-:W1:Y:S01]  /*0ba0*/  @P1 LDC R7, c[0x0][0x450] ;  /* 0x00011400ff071b82 */ /* 0x000e620000000800 */
[----:B0-----:R-:W-:-:S04]  /*0bb0*/  @P1 IMAD.HI.U32 R4, R0, R5, RZ ;  /* 0x0000000500041227 */ /* 0x001fc800078e00ff */
[----:B------:R-:W-:Y:S01]  /*0bc0*/  IMAD R5, R17, R8, R6 ;  /* 0x0000000811057224 */ /* 0x000fe200078e0206 */
[----:B-1----:R-:W-:-:S05]  /*0bd0*/  @P1 SHF.R.U32.HI R0, RZ, R7, R4 ;  /* 0x00000007ff001219 */ /* 0x002fca0000011604 */
[----:B------:R-:W-:-:S04]  /*0be0*/  IMAD.IADD R5, R5, 0x1, R0 ;  /* 0x0000000105057824 */ /* 0x000fc800078e0200 */
        /* <DEDUP_REMOVED lines=12> */
.L_x_1908:
[----:B------:R-:W-:-:S13]  /*0cb0*/  ISETP.NE.AND P0, PT, R11, 0x1, PT ;  /* 0x000000010b00780c */ /* 0x000fda0003f05270 */
[----:B------:R-:W0:Y:S02]  /*0cc0*/  @P0 LDC.64 R6, c[0x0][0xae0] ;  /* 0x0002b800ff060b82 */ /* 0x000e240000000a00 */
[----:B0-----:R-:W-:-:S05]  /*0cd0*/  @P0 IMAD.HI.U32 R6, R4, R6, RZ ;  /* 0x0000000604060227 */ /* 0x001fca00078e00ff */
[----:B------:R-:W-:-:S07]  /*0ce0*/  @P0 SHF.R.U32.HI R4, RZ, R7, R6 ;  /* 0x00000007ff040219 */ /* 0x000fce0000011606 */
.L_x_1909:
[----:B------:R-:W-:-:S05]  /*0cf0*/  IMAD R5, R4, R11, R11 ;  /* 0x0000000b04057224 */ /* 0x000fca00078e020b */
[----:B------:R-:W-:-:S07]  /*0d00*/  VIMNMX R0, R0, R5, PT ;  /* 0x0000000500007248 */ /* 0x000fce0003fe0100 */
.L_x_1907:
[----:B------:R-:W0:Y:S01]  /*0d10*/  @P1 LDC R4, c[0x0][0x44c] ;  /* 0x00011300ff041b82 */ /* 0x000e220000000800 */
[----:B------:R-:W-:Y:S01]  /*0d20*/  VIADD R0, R0, 0x3f ;  /* 0x0000003f00007836 */ /* 0x000fe20000000000 */
[----:B------:R-:W-:Y:S01]  /*0d30*/  ULDC UR4, c[0x0][0xad4] ;  /* 0x0002b50000047ab9 */ /* 0x000fe20000000800 */
[----:B------:R-:W-:-:S03]  /*0d40*/  IMAD R6, R17, R8, -R9 ;  /* 0x0000000811067224 */ /* 0x000fc600078e0a09 */
[----:B------:R-:W-:Y:S02]  /*0d50*/  SHF.R.S32.HI R5, RZ, 0x1f, R0 ;  /* 0x0000001fff057819 */ /* 0x000fe40000011400 */
[----:B------:R-:W1:Y:S02]  /*0d60*/  @P1 LDC R7, c[0x0][0x450] ;  /* 0x00011400ff071b82 */ /* 0x000e640000000800 */
[----:B------:R-:W-:-:S04]  /*0d70*/  LEA.HI R5, R5, R0, RZ, 0x6 ;  /* 0x0000000005057211 */ /* 0x000fc800078f30ff */
[----:B------:R-:W-:-:S04]  /*0d80*/  SHF.R.S32.HI R0, RZ, 0x6, R5 ;  /* 0x00000006ff007819 */ /* 0x000fc80000011405 */
[----:B------:R-:W-:Y:S01]  /*0d90*/  VIMNMX R13, R3, R0, PT ;  /* 0x00000000030d7248 */ /* 0x000fe20003fe0100 */
[----:B0-----:R-:W-:-:S05]  /*0da0*/  @P1 IMAD.HI.U32 R4, R169, R4, RZ ;  /* 0x00000004a9041227 */ /* 0x001fca00078e00ff */
[----:B-1----:R-:W-:-:S05]  /*0db0*/  @P1 SHF.R.U32.HI R169, RZ, R7, R4 ;  /* 0x00000007ffa91219 */ /* 0x002fca0000011604 */
[----:B------:R-:W-:-:S04]  /*0dc0*/  IMAD.IADD R6, R6, 0x1, R169 ;  /* 0x0000000106067824 */ /* 0x000fc800078e02a9 */
        /* <DEDUP_REMOVED lines=11> */
.L_x_1911:
[----:B------:R-:W-:-:S13]  /*0e80*/  ISETP.NE.AND P0, PT, R11, 0x1, PT ;  /* 0x000000010b00780c */ /* 0x000fda0003f05270 */
[----:B------:R-:W0:Y:S02]  /*0e90*/  @P0 LDC.64 R4, c[0x0][0xae0] ;  /* 0x0002b800ff040b82 */ /* 0x000e240000000a00 */
[----:B0-----:R-:W-:-:S05]  /*0ea0*/  @P0 IMAD.HI.U32 R4, R6, R4, RZ ;  /* 0x0000000406040227 */ /* 0x001fca00078e00ff */
[----:B------:R-:W-:-:S07]  /*0eb0*/  @P0 SHF.R.U32.HI R6, RZ, R5, R4 ;  /* 0x00000005ff060219 */ /* 0x000fce0000011604 */
.L_x_1912:
[----:B------:R-:W-:-:S05]  /*0ec0*/  IMAD R3, R6, R11, RZ ;  /* 0x0000000b06037224 */ /* 0x000fca00078e02ff */
[----:B------:R-:W-:-:S07]  /*0ed0*/  VIMNMX R0, R0, R3, !PT ;  /* 0x0000000300007248 */ /* 0x000fce0007fe0100 */
.L_x_1910:
        /* <DEDUP_REMOVED lines=13> */
[----:B------:R-:W0:Y:S01]  /*0fb0*/  I2F.RP R6, R9 ;  /* 0x0000000900067306 */ /* 0x000e220000209400 */
[----:B------:R-:W-:Y:S02]  /*0fc0*/  IABS R12, R0 ;  /* 0x00000000000c7213 */ /* 0x000fe40000000000 */
[----:B------:R-:W-:-:S05]  /*0fd0*/  IMAD.IADD R3, R3, 0x1, -R8 ;  /* 0x0000000103037824 */ /* 0x000fca00078e0a08 */
        /* <DEDUP_REMOVED lines=23> */
.L_x_1913:
[-C--:B------:R-:W-:Y:S01]  /*1150*/  IMAD R3, R7, R6.reuse, R8 ;  /* 0x0000000607037224 */ /* 0x080fe200078e0208 */
[----:B------:R-:W-:Y:S02]  /*1160*/  PLOP3.LUT P0, PT, PT, PT, PT, 0x80, 0x0 ;  /* 0x000000000000781c */ /* 0x000fe40003f0f070 */
[----:B------:R-:W-:Y:S02]  /*1170*/  CS2R R4, SRZ ;  /* 0x0000000000047805 */ /* 0x000fe4000001ff00 */
[----:B------:R-:W-:Y:S02]  /*1180*/  CS2R R150, SRZ ;  /* 0x0000000000967805 */ /* 0x000fe4000001ff00 */
[----:B------:R-:W-:Y:S02]  /*1190*/  CS2R R148, SRZ ;  /* 0x0000000000947805 */ /* 0x000fe4000001ff00 */
[----:B0-----:R-:W-:Y:S02]  /*11a0*/  VIADDMNMX R0, R3, R6, R13, PT ;  /* 0x0000000603007246 */ /* 0x001fe4000380010d */
[----:B------:R-:W-:-:S02]  /*11b0*/  CS2R R146, SRZ ;  /* 0x0000000000927805 */ /* 0x000fc4000001ff00 */
[----:B------:R-:W-:Y:S02]  /*11c0*/  CS2R R144, SRZ ;  /* 0x0000000000907805 */ /* 0x000fe4000001ff00 */
[----:B------:R-:W-:Y:S02]  /*11d0*/  CS2R R142, SRZ ;  /* 0x00000000008e7805 */ /* 0x000fe4000001ff00 */
[----:B------:R-:W-:Y:S02]  /*11e0*/  ISETP.GT.AND P1, PT, R0, R3, PT ;  /* 0x000000030000720c */ /* 0x000fe40003f24270 */
        /* <DEDUP_REMOVED lines=60> */
[----:B------:R-:W2:Y:S01]  /*15b0*/  LDL R9, [R1] ;  /* 0x0000000001097983 */ /* 0x000ea20000100800 */
[----:B------:R-:W-:Y:S01]  /*15c0*/  SHF.R.S32.HI R5, RZ, 0x1f, R2 ;  /* 0x0000001fff057819 */ /* 0x000fe20000011402 */
[----:B------:R-:W-:Y:S01]  /*15d0*/  UMOV UR5, 0x40000040 ;  /* 0x4000004000057882 */ /* 0x000fe20000000000 */
[----:B------:R-:W-:Y:S01]  /*15e0*/  MOV R8, 0x400 ;  /* 0x0000040000087802 */ /* 0x000fe20000000f00 */
[----:B------:R-:W-:Y:S01]  /*15f0*/  BAR.SYNC.DEFER_BLOCKING 0xe, 0x100 ;  /* 0x0384000000007b1d */ /* 0x000fe20000010000 */
[----:B------:R-:W-:Y:S02]  /*1600*/  LEA.HI R5, R5, R2, RZ, 0x7 ;  /* 0x0000000205057211 */ /* 0x000fe400078f38ff */
[----:B------:R-:W-:Y:S02]  /*1610*/  LEA R11, R201, R8, 0x18 ;  /* 0x00000008c90b7211 */ /* 0x000fe400078ec0ff */
[----:B------:R-:W-:Y:S01]  /*1620*/  SHF.R.S32.HI R4, RZ, 0x7, R5 ;  /* 0x00000007ff047819 */ /* 0x000fe20000011405 */
[----:B------:R-:W-:Y:S01]  /*1630*/  UMOV UR7, 0x40000040 ;  /* 0x4000004000077882 */ /* 0x000fe20000000000 */
[----:B------:R-:W-:Y:S01]  /*1640*/  UMOV UR9, 0x40000040 ;  /* 0x4000004000097882 */ /* 0x000fe20000000000 */
[----:B------:R-:W-:Y:S01]  /*1650*/  UMOV UR11, 0x40000040 ;  /* 0x40000040000b7882 */ /* 0x000fe20000000000 */
[----:B------:R-:W-:Y:S01]  /*1660*/  UMOV UR13, 0x40000040 ;  /* 0x40000040000d7882 */ /* 0x000fe20000000000 */
[----:B------:R-:W-:Y:S01]  /*1670*/  UMOV UR15, 0x40000040 ;  /* 0x40000040000f7882 */ /* 0x000fe20000000000 */
[----:B------:R-:W0:Y:S01]  /*1680*/  SHFL.IDX PT, R4, R4, RZ, 0x1f ;  /* 0x00001fff04047589 */ /* 0x000e2200000e0000 */
[----:B------:R-:W-:Y:S01]  /*1690*/  UMOV UR17, 0x40000040 ;  /* 0x4000004000117882 */ /* 0x000fe20000000000 */
[----:B------:R-:W-:Y:S01]  /*16a0*/  UMOV UR19, 0x40000040 ;  /* 0x4000004000137882 */ /* 0x000fe20000000000 */
[----:B------:R-:W-:-:S05]  /*16b0*/  LOP3.LUT R5, R5, 0xffffff80, RZ, 0xc0, !PT ;  /* 0xffffff8005057812 */ /* 0x000fca00078ec0ff */
[----:B------:R-:W-:Y:S01]  /*16c0*/  IMAD.IADD R5, R2, 0x1, -R5 ;  /* 0x0000000102057824 */ /* 0x000fe200078e0a05 */
[----:B------:R-:W-:-:S04]  /*16d0*/  WARPGROUP.ARRIVE ;  /* 0x00000000000079c5 */ /* 0x000fc80000000000 */
[----:B------:R-:W-:Y:S02]  /*16e0*/  SHF.R.S32.HI R2, RZ, 0x1f, R5 ;  /* 0x0000001fff027819 */ /* 0x000fe40000011405 */
[----:B0-----:R-:W-:-:S04]  /*16f0*/  LEA.HI R6, R4, R4, RZ, 0x1 ;  /* 0x0000000404067211 */ /* 0x001fc800078f08ff */
[----:B------:R-:W-:Y:S01]  /*1700*/  LOP3.LUT R7, R6, 0x1fffe, RZ, 0xc0, !PT ;  /* 0x0001fffe06077812 */ /* 0x000fe200078ec0ff */
[----:B------:R-:W-:-:S04]  /*1710*/  VIADD R6, R11, 0x36400 ;  /* 0x000364000b067836 */ /* 0x000fc80000000000 */
[----:B------:R-:W-:Y:S01]  /*1720*/  IMAD.IADD R7, R4, 0x1, -R7 ;  /* 0x0000000104077824 */ /* 0x000fe200078e0a07 */
[----:B------:R-:W-:-:S03]  /*1730*/  SHF.R.U32.HI R6, RZ, 0x4, R6 ;  /* 0x00000004ff067819 */ /* 0x000fc60000011606 */
[----:B------:R-:W-:Y:S01]  /*1740*/  IMAD R7, R7, 0x8000, R11 ;  /* 0x0000800007077824 */ /* 0x000fe200078e020b */
[----:B------:R-:W-:-:S03]  /*1750*/  LOP3.LUT R6, R6, 0x3fff, RZ, 0xc0, !PT ;  /* 0x00003fff06067812 */ /* 0x000fc600078ec0ff */
[----:B------:R-:W-:Y:S01]  /*1760*/  VIADD R7, R7, 0x400 ;  /* 0x0000040007077836 */ /* 0x000fe20000000000 */
[----:B------:R-:W-:-:S04]  /*1770*/  LOP3.LUT R6, R6, 0x10000, RZ, 0xfc, !PT ;  /* 0x0001000006067812 */ /* 0x000fc800078efcff */
[----:B------:R-:W-:Y:S02]  /*1780*/  SHF.R.U32.HI R7, RZ, 0x4, R7 ;  /* 0x00000004ff077819 */ /* 0x000fe40000011607 */
[C---:B------:R-:W-:Y:S02]  /*1790*/  R2UR UR4, R6.reuse ;  /* 0x00000000060472ca */ /* 0x040fe400000e0000 */
[----:B------:R-:W-:Y:S02]  /*17a0*/  LOP3.LUT R7, R7, 0x3fff, RZ, 0xc0, !PT ;  /* 0x00003fff07077812 */ /* 0x000fe400078ec0ff */
[----:B--2---:R-:W-:Y:S02]  /*17b0*/  R2UR UR20, R9 ;  /* 0x00000000091472ca */ /* 0x004fe400000e0000 */
[----:B------:R-:W-:Y:S01]  /*17c0*/  LOP3.LUT R9, R7, 0x2000000, RZ, 0xfc, !PT ;  /* 0x0200000007097812 */ /* 0x000fe200078efcff */
[----:B------:R-:W-:-:S03]  /*17d0*/  VIADD R7, R6, 0x2 ;  /* 0x0000000206077836 */ /* 0x000fc60000000000 */
[C---:B------:R-:W-:Y:S01]  /*17e0*/  R2UR UR6, R9.reuse ;  /* 0x00000000090672ca */ /* 0x040fe200000e0000 */
[----:B------:R-:W-:Y:S01]  /*17f0*/  VIADD R4, R9, 0x80 ;  /* 0x0000008009047836 */ /* 0x000fe20000000000 */
[----:B------:R-:W-:Y:S01]  /*1800*/  R2UR UR8, R7 ;  /* 0x00000000070872ca */ /* 0x000fe200000e0000 */
[----:B------:R-:W-:-:S03]  /*1810*/  VIADD R7, R6, 0x4 ;  /* 0x0000000406077836 */ /* 0x000fc60000000000 */
[----:B------:R-:W-:Y:S01]  /*1820*/  R2UR UR10, R4 ;  /* 0x00000000040a72ca */ /* 0x000fe200000e0000 */
[----:B------:R-:W-:Y:S01]  /*1830*/  VIADD R4, R9, 0x100 ;  /* 0x0000010009047836 */ /* 0x000fe20000000000 */
[----:B------:R-:W-:-:S04]  /*1840*/  R2UR UR12, R7 ;  /* 0x00000000070c72ca */ /* 0x000fc800000e0000 */
[----:B------:R-:W-:Y:S01]  /*1850*/  R2UR UR14, R4 ;  /* 0x00000000040e72ca */ /* 0x000fe200000e0000 */
[----:B------:R-:W-:Y:S01]  /*1860*/  HGMMA.64x256x16.F32.BF16 R24, gdesc[UR4].tnspB, RZ, !UPT, gsb0 ;  /* 0x43e00000041879f0 */ /* 0x000fe2000c0018ff */
[----:B------:R-:W-:Y:S01]  /*1870*/  VIADD R4, R6, 0x6 ;  /* 0x0000000606047836 */ /* 0x000fe20000000000 */
[----:B------:R-:W-:Y:S01]  /*1880*/  ULOP3.LUT UR6, UR20, 0x1, URZ, 0xfc, !UPT ;  /* 0x0000000114067892 */ /* 0x000fe2000f8efc3f */
[----:B------:R-:W-:-:S03]  /*1890*/  VIADD R6, R9, 0x180 ;  /* 0x0000018009067836 */ /* 0x000fc60000000000 */
[----:B------:R-:W-:Y:S01]  /*18a0*/  R2UR UR16, R4 ;  /* 0x00000000041072ca */ /* 0x000fe200000e0000 */
[----:B------:R-:W-:Y:S01]  /*18b0*/  UISETP.NE.AND UP0, UPT, UR6, 0x3, UPT ;  /* 0x000000030600788c */ /* 0x000fe2000bf05270 */
[----:B------:R-:W-:Y:S02]  /*18c0*/  R2UR UR18, R6 ;  /* 0x00000000061272ca */ /* 0x000fe400000e0000 */
[CC--:B------:R-:W-:Y:S02]  /*18d0*/  LEA.HI R4, R2.reuse, R5.reuse, RZ, 0x2 ;  /* 0x0000000502047211 */ /* 0x0c0fe400078f10ff */
[----:B------:R-:W-:Y:S02]  /*18e0*/  LEA.HI R2, R2, R5, RZ, 0x5 ;  /* 0x0000000502027211 */ /* 0x000fe400078f28ff */
[--C-:B------:R-:W-:Y:S02]  /*18f0*/  SHF.R.S32.HI R6, RZ, 0x2, R4.reuse ;  /* 0x00000002ff067819 */ /* 0x100fe40000011404 */
[----:B------:R-:W-:-:S02]  /*1900*/  SHF.R.S32.HI R7, RZ, 0x1f, R4 ;  /* 0x0000001fff077819 */ /* 0x000fc40000011404 */
[----:B------:R-:W-:Y:S02]  /*1910*/  PLOP3.LUT P1, PT, PT, PT, UP0, 0x80, 0x0 ;  /* 0x000000000000781c */ /* 0x000fe40003f2f008 */
[----:B------:R-:W-:Y:S02]  /*1920*/  LEA.HI R7, R7, R6, RZ, 0x3 ;  /* 0x0000000607077211 */ /* 0x000fe400078f18ff */
[----:B------:R-:W-:Y:S02]  /*1930*/  SHF.R.S32.HI R2, RZ, 0x5, R2 ;  /* 0x00000005ff027819 */ /* 0x000fe40000011402 */
[----:B------:R-:W-:-:S05]  /*1940*/  LOP3.LUT R7, R7, 0xfffffff8, RZ, 0xc0, !PT ;  /* 0xfffffff807077812 */ /* 0x000fca00078ec0ff */
[----:B------:R-:W-:-:S04]  /*1950*/  IMAD.IADD R7, R6, 0x1, -R7 ;  /* 0x0000000106077824 */ /* 0x000fc800078e0a07 */
[----:B------:R-:W-:Y:S02]  /*1960*/  IMAD R7, R2, 0x10, R7 ;  /* 0x0000001002077824 */ /* 0x000fe400078e0207 */
[----:B------:R-:W-:Y:S01]  /*1970*/  IMAD.MOV.U32 R2, RZ, RZ, RZ ;  /* 0x000000ffff027224 */ /* 0x000fe200078e00ff */
[----:B------:R-:W-:Y:S02]  /*1980*/  WARPGROUP.DEPBAR.LE gsb0, 0x0 ;  /* 0x00008000000079c5 */ /* 0x000fe40000010000 */
        /* <DEDUP_REMOVED lines=14> */
.L_x_1915:
[----:B------:R-:W-:Y:S02]  /*1a70*/  VIADD R0, R0, 0xfffffffe ;  /* 0xfffffffe00007836 */ /* 0x000fe40000000000 */
[----:B------:R-:W-:-:S03]  /*1a80*/  VIADD R4, R11, 0x38860 ;  /* 0x000388600b047836 */ /* 0x000fc60000000000 */
[----:B------:R-:W-:Y:S02]  /*1a90*/  ISETP.GE.AND P0, PT, R0, R3, PT ;  /* 0x000000030000720c */ /* 0x000fe40003f06270 */
[----:B------:R-:W-:-:S04]  /*1aa0*/  PRMT R4, R201, 0x654, R4 ;  /* 0x00000654c9047816 */ /* 0x000fc80000000004 */
[----:B------:R0:W-:Y:S07]  /*1ab0*/  SYNCS.ARRIVE.TRANS64.RED.A1T0 RZ, [R4+URZ], RZ ;  /* 0x000000ff04ff79a7 */ /* 0x0001ee000810043f */
[----:B------:R-:W-:Y:S05]  /*1ac0*/  @!P0 BRA `(.L_x_1916) ;  /* 0x0000000800bc8947 */ /* 0x000fea0003800000 */
[----:B------:R-:W-:-:S07]  /*1ad0*/  IMAD.MOV.U32 R2, RZ, RZ, RZ ;  /* 0x000000ffff027224 */ /* 0x000fce00078e00ff */
.L_x_1918:
[----:B------:R-:W-:Y:S01]  /*1ae0*/  BAR.SYNC.DEFER_BLOCKING 0xe, 0x100 ;  /* 0x0384000000007b1d */ /* 0x000fe20000010000 */
[C---:B01----:R-:W-:Y:S02]  /*1af0*/  IMAD R4, R2.reuse, 0x40, R7 ;  /* 0x0000004002047824 */ /* 0x043fe400078e0207 */
[----:B------:R-:W-:Y:S02]  /*1b00*/  VIADD R2, R2, 0x1 ;  /* 0x0000000102027836 */ /* 0x000fe40000000000 */
[----:B------:R-:W-:Y:S01]  /*1b10*/  IMAD R4, R4, 0x4, R11 ;  /* 0x0000000404047824 */ /* 0x000fe200078e020b */
[----:B------:R-:W-:Y:S01]  /*1b20*/  UMOV UR7, 0x40000040 ;  /* 0x4000004000077882 */ /* 0x000fe20000000000 */
[----:B------:R-:W-:Y:S01]  /*1b30*/  UMOV UR11, 0x40000040 ;  /* 0x40000040000b7882 */ /* 0x000fe20000000000 */
[----:B------:R-:W-:Y:S01]  /*1b40*/  ISETP.NE.AND P0, PT, R2, 0x2, PT ;  /* 0x000000020200780c */ /* 0x000fe20003f05270 */
[----:B------:R-:W-:Y:S01]  /*1b50*/  UMOV UR15, 0x40000040 ;  /* 0x40000040000f7882 */ /* 0x000fe20000000000 */
[----:B------:R-:W-:-:S02]  /*1b60*/  UMOV UR19, 0x40000040 ;  /* 0x4000004000137882 */ /* 0x000fc40000000000 */
[----:B------:R-:W-:Y:S02]  /*1b70*/  SEL R2, R2, RZ, P0 ;  /* 0x000000ff02027207 */ /* 0x000fe40000000000 */
[C---:B------:R-:W-:Y:S01]  /*1b80*/  ISETP.GT.AND P0, PT, R0.reuse, R3, PT ;  /* 0x000000030000720c */ /* 0x040fe20003f04270 */
[----:B------:R-:W-:Y:S01]  /*1b90*/  VIADD R0, R0, 0xffffffff ;  /* 0xffffffff00007836 */ /* 0x000fe20000000000 */
[----:B------:R-:W0:Y:S04]  /*1ba0*/  LDS R5, [R4+0x38400] ;  /* 0x0384000004057984 */ /* 0x000e280000000800 */
[----:B------:R1:W2:Y:S02]  /*1bb0*/  LDS R6, [R4+0x38420] ;  /* 0x0384200004067984 */ /* 0x0002a40000000800 */
[----:B-1----:R-:W-:-:S05]  /*1bc0*/  IMAD R4, R2, 0x1000, R9 ;  /* 0x0000100002047824 */ /* 0x002fca00078e0209 */
[----:B------:R-:W-:Y:S01]  /*1bd0*/  R2UR UR6, R4 ;  /* 0x00000000040672ca */ /* 0x000fe200000e0000 */
        /* <DEDUP_REMOVED lines=128> */
[----:B------:R-:W-:-:S05]  /*23e0*/  VIADD R5, R4, 0x80 ;  /* 0x0000008004057836 */ /* 0x000fca0000000000 */
[----:B------:R-:W-:Y:S01]  /*23f0*/  WARPGROUP.ARRIVE ;  /* 0x00000000000079c5 */ /* 0x000fe20000000000 */
[----:B------:R-:W-:Y:S01]  /*2400*/  R2UR UR10, R5 ;  /* 0x00000000050a72ca */ /* 0x000fe200000e0000 */
[C---:B------:R-:W-:Y:S02]  /*2410*/  VIADD R5, R4.reuse, 0x100 ;  /* 0x0000010004057836 */ /* 0x040fe40000000000 */
[----:B------:R-:W-:Y:S02]  /*2420*/  VIADD R4, R4, 0x180 ;  /* 0x0000018004047836 */ /* 0x000fe40000000000 */
[----:B------:R-:W-:Y:S01]  /*2430*/  HGMMA.64x256x16.F32.BF16 R24, gdesc[UR4].tnspB, R24, gsb0 ;  /* 0x43e00000041879f0 */ /* 0x000fe20008001818 */
[----:B------:R-:W-:Y:S02]  /*2440*/  R2UR UR14, R5 ;  /* 0x00000000050e72ca */ /* 0x000fe400000e0000 */
[----:B------:R-:W-:Y:S01]  /*2450*/  R2UR UR18, R4 ;  /* 0x00000000041272ca */ /* 0x000fe200000e0000 */
[----:B------:R-:W-:-:S02]  /*2460*/  WARPGROUP.DEPBAR.LE gsb0, 0x0 ;  /* 0x00008000000079c5 */ /* 0x000fc40000010000 */
[----:B------:R-:W-:-:S15]  /*2470*/  WARPGROUP.ARRIVE ;  /* 0x00000000000079c5 */ /* 0x000fde0000000000 */
[----:B------:R-:W-:-:S07]  /*2480*/  NOP ;  /* 0x0000000000007918 */ /* 0x000fce0000000000 */
        /* <DEDUP_REMOVED lines=13> */
.L_x_1917:
[----:B------:R-:W-:-:S04]  /*2560*/  IMAD R4, R2, 0x8, R11 ;  /* 0x0000000802047824 */ /* 0x000fc800078e020b */
[----:B------:R-:W-:-:S05]  /*2570*/  VIADD R4, R4, 0x38860 ;  /* 0x0003886004047836 */ /* 0x000fca0000000000 */
[----:B------:R-:W-:-:S04]  /*2580*/  PRMT R4, R201, 0x654, R4 ;  /* 0x00000654c9047816 */ /* 0x000fc80000000004 */
[----:B------:R1:W-:Y:S01]  /*2590*/  SYNCS.ARRIVE.TRANS64.RED.A1T0 RZ, [R4+URZ], RZ ;  /* 0x000000ff04ff79a7 */ /* 0x0003e2000810043f */
[----:B------:R-:W-:Y:S05]  /*25a0*/  @P0 BRA `(.L_x_1918) ;  /* 0xfffffff4004c0947 */ /* 0x000fea000383ffff */
[----:B------:R-:W-:-:S07]  /*25b0*/  IMAD.SHL.U32 R2, R2, 0x40, RZ ;  /* 0x0000004002027824 */ /* 0x000fce00078e00ff */
.L_x_1916:
[----:B------:R-:W-:Y:S01]  /*25c0*/  BAR.SYNC.DEFER_BLOCKING 0xe, 0x100 ;  /* 0x0384000000007b1d */ /* 0x000fe20000010000 */
[----:B------:R-:W-:Y:S01]  /*25d0*/  IMAD.IADD R2, R7, 0x1, R2 ;  /* 0x0000000107027824 */ /* 0x000fe200078e0202 */
[----:B------:R-:W-:Y:S02]  /*25e0*/  PLOP3.LUT P0, PT, PT, PT, PT, 0x8, 0x0 ;  /* 0x000000000000781c */ /* 0x000fe40003f0e170 */
[----:B01----:R-:W-:Y:S01]  /*25f0*/  CS2R R4, SRZ ;  /* 0x0000000000047805 */ /* 0x003fe2000001ff00 */
[----:B------:R-:W-:-:S05]  /*2600*/  IMAD R2, R2, 0x4, R11 ;  /* 0x0000000402027824 */ /* 0x000fca00078e020b */
        /* <DEDUP_REMOVED lines=132> */
.L_x_1906:
[----:B------:R-:W0:Y:S01]  /*2e50*/  LDC R227, c[0x0][0x448] ;  /* 0x00011200ffe37b82 */ /* 0x000e220000000800 */
[----:B------:R-:W-:Y:S01]  /*2e60*/  VIADD R0, R169, 0x3f ;  /* 0x0000003fa9007836 */ /* 0x000fe20000000000 */
[----:B------:R-:W-:-:S06]  /*2e70*/  LOP3.LUT R16, R16, 0xfffffffd, RZ, 0xc0, !PT ;  /* 0xfffffffd10107812 */ /* 0x000fcc00078ec0ff */
[----:B------:R-:W1:Y:S08]  /*2e80*/  LDC.64 R10, c[0x0][0xad8] ;  /* 0x0002b600ff0a7b82 */ /* 0x000e700000000a00 */
[----:B------:R-:W2:Y:S01]  /*2e90*/  LDC R171, c[0x0][0x288] ;  /* 0x0000a200ffab7b82 */ /* 0x000ea20000000800 */
[----:B0-----:R-:W-:Y:S02]  /*2ea0*/  ISETP.NE.AND P2, PT, R227, 0x1, PT ;  /* 0x00000001e300780c */ /* 0x001fe40003f45270 */
[----:B-1----:R-:W-:-:S11]  /*2eb0*/  ISETP.GE.AND P1, PT, R11, 0x1, PT ;  /* 0x000000010b00780c */ /* 0x002fd60003f26270 */
[----:B------:R-:W0:Y:S01]  /*2ec0*/  @P2 LDC R5, c[0x0][0x44c] ;  /* 0x00011300ff052b82 */ /* 0x000e220000000800 */
[----:B------:R-:W-:Y:S02]  /*2ed0*/  @P2 LOP3.LUT R16, R16, 0x2, RZ, 0xfc, !PT ;  /* 0x0000000210102812 */ /* 0x000fe400078efcff */
[----:B--2---:R-:W-:Y:S02]  /*2ee0*/  IADD3 R6, -R171, 0x1, RZ ;  /* 0x00000001ab067810 */ /* 0x004fe40007ffe1ff */
[----:B------:R-:W-:-:S03]  /*2ef0*/  LOP3.LUT R16, R16, 0xfffffffe, RZ, 0xc0, !PT ;  /* 0xfffffffe10107812 */ /* 0x000fc600078ec0ff */
[----:B------:R-:W1:Y:S01]  /*2f00*/  @P2 LDC R4, c[0x0][0x450] ;  /* 0x00011400ff042b82 */ /* 0x000e620000000800 */
[----:B------:R-:W-:Y:S01]  /*2f10*/  IMAD R7, R17, R8, R6 ;  /* 0x0000000811077224 */ /* 0x000fe200078e0206 */
[----:B------:R-:W-:Y:S01]  /*2f20*/  @P1 LOP3.LUT R16, R16, 0x1, RZ, 0xfc, !PT ;  /* 0x0000000110101812 */ /* 0x000fe200078efcff */
[----:B0-----:R-:W-:-:S05]  /*2f30*/  @P2 IMAD.HI.U32 R5, R0, R5, RZ ;  /* 0x0000000500052227 */ /* 0x001fca00078e00ff */
        /* <DEDUP_REMOVED lines=14> */
.L_x_1920:
[----:B------:R-:W-:-:S13]  /*3020*/  ISETP.NE.AND P0, PT, R11, 0x1, PT ;  /* 0x000000010b00780c */ /* 0x000fda0003f05270 */
[----:B------:R-:W0:Y:S02]  /*3030*/  @P0 LDC.64 R6, c[0x0][0xae0] ;  /* 0x0002b800ff060b82 */ /* 0x000e240000000a00 */
[----:B0-----:R-:W-:-:S05]  /*3040*/  @P0 IMAD.HI.U32 R6, R4, R6, RZ ;  /* 0x0000000604060227 */ /* 0x001fca00078e00ff */
[----:B------:R-:W-:-:S07]  /*3050*/  @P0 SHF.R.U32.HI R4, RZ, R7, R6 ;  /* 0x00000007ff040219 */ /* 0x000fce0000011606 */
.L_x_1921:
[----:B------:R-:W-:-:S05]  /*3060*/  IMAD R5, R4, R11, R11 ;  /* 0x0000000b04057224 */ /* 0x000fca00078e020b */
[----:B------:R-:W-:-:S07]  /*3070*/  VIMNMX R0, R0, R5, PT ;  /* 0x0000000500007248 */ /* 0x000fce0003fe0100 */
.L_x_1919:
[----:B------:R-:W0:Y:S01]  /*3080*/  @P2 LDC R4, c[0x0][0x44c] ;  /* 0x00011300ff042b82 */ /* 0x000e220000000800 */
[----:B------:R-:W-:Y:S01]  /*3090*/  VIADD R0, R0, 0x3f ;  /* 0x0000003f00007836 */ /* 0x000fe20000000000 */
[----:B------:R-:W-:Y:S01]  /*30a0*/  ULDC UR4, c[0x0][0xad4] ;  /* 0x0002b50000047ab9 */ /* 0x000fe20000000800 */
[----:B------:R-:W-:-:S05]  /*30b0*/  IMAD R171, R17, R8, -R171 ;  /* 0x0000000811ab7224 */ /* 0x000fca00078e0aab */
[----:B------:R-:W1:Y:S01]  /*30c0*/  @P2 LDC R6, c[0x0][0x450] ;  /* 0x00011400ff062b82 */ /* 0x000e620000000800 */
[----:B0-----:R-:W-:-:S04]  /*30d0*/  @P2 IMAD.HI.U32 R5, R169, R4, RZ ;  /* 0x00000004a9052227 */ /* 0x001fc800078e00ff */
[----:B------:R-:W-:Y:S01]  /*30e0*/  IMAD.MOV.U32 R4, RZ, RZ, R169 ;  /* 0x000000ffff047224 */ /* 0x000fe200078e00a9 */
[----:B-1----:R-:W-:Y:S02]  /*30f0*/  @P2 SHF.R.U32.HI R4, RZ, R6, R5 ;  /* 0x00000006ff042219 */ /* 0x002fe40000011605 */
[----:B------:R-:W-:-:S03]  /*3100*/  SHF.R.S32.HI R5, RZ, 0x1f, R0 ;  /* 0x0000001fff057819 */ /* 0x000fc60000011400 */
[----:B------:R-:W-:Y:S01]  /*3110*/  IMAD.IADD R4, R171, 0x1, R4 ;  /* 0x00000001ab047824 */ /* 0x000fe200078e0204 */
[----:B------:R-:W-:-:S03]  /*3120*/  LEA.HI R5, R5, R0, RZ, 0x6 ;  /* 0x0000000005057211 */ /* 0x000fc600078f30ff */
[----:B------:R-:W-:Y:S01]  /*3130*/  VIADD R6, R4, -UR4 ;  /* 0x8000000404067c36 */ /* 0x000fe20008000000 */
[----:B------:R-:W-:-:S04]  /*3140*/  SHF.R.S32.HI R0, RZ, 0x6, R5 ;  /* 0x00000006ff007819 */ /* 0x000fc80000011405 */
[----:B------:R-:W-:Y:S02]  /*3150*/  R2UR UR4, R6 ;  /* 0x00000000060472ca */ /* 0x000fe400000e0000 */
[----:B------:R-:W-:Y:S01]  /*3160*/  VIMNMX R170, R3, R0, PT ;  /* 0x0000000003aa7248 */ /* 0x000fe20003fe0100 */
[----:B------:R-:W-:-:S12]  /*3170*/  @!P1 BRA `(.L_x_1922) ;  /* 0x0000000000449947 */ /* 0x000fd80003800000 */
        /* <DEDUP_REMOVED lines=9> */
.L_x_1923:
[----:B------:R-:W-:-:S13]  /*3210*/  ISETP.NE.AND P0, PT, R11, 0x1, PT ;  /* 0x000000010b00780c */ /* 0x000fda0003f05270 */
[----:B------:R-:W0:Y:S02]  /*3220*/  @P0 LDC.64 R6, c[0x0][0xae0] ;  /* 0x0002b800ff060b82 */ /* 0x000e240000000a00 */
[----:B0-----:R-:W-:-:S05]  /*3230*/  @P0 IMAD.HI.U32 R0, R4, R6, RZ ;  /* 0x0000000604000227 */ /* 0x001fca00078e00ff */
[----:B------:R-:W-:-:S07]  /*3240*/  @P0 SHF.R.U32.HI R4, RZ, R7, R0 ;  /* 0x00000007ff040219 */ /* 0x000fce0000011600 */
.L_x_1924:
[----:B------:R-:W-:-:S05]  /*3250*/  IMAD R4, R4, R11, RZ ;  /* 0x0000000b04047224 */ /* 0x000fca00078e02ff */
[----:B------:R-:W-:-:S13]  /*3260*/  R2UR UR5, R4 ;  /* 0x00000000040572ca */ /* 0x000fda00000e0000 */
[----:B------:R-:W-:-:S04]  /*3270*/  UISETP.LT.AND UP0, UPT, UR4, UR5, UPT ;  /* 0x000000050400728c */ /* 0x000fc8000bf01270 */
[----:B------:R-:W-:-:S12]  /*3280*/  USEL UR4, UR4, UR5, !UP0 ;  /* 0x0000000504047287 */ /* 0x000fd8000c000000 */
.L_x_1922:
[----:B------:R-:W-:Y:S01]  /*3290*/  USHF.R.S32.HI UR5, URZ, 0x1f, UR4 ;  /* 0x0000001f3f057899 */ /* 0x000fe20008011404 */
[----:B------:R-:W-:Y:S02]  /*32a0*/  SHF.R.U32.HI R5, RZ, 0x10, R12 ;  /* 0x00000010ff057819 */ /* 0x000fe4000001160c */
[----:B------:R-:W-:Y:S01]  /*32b0*/  LOP3.LUT R12, R12, 0xffff, RZ, 0xc0, !PT ;  /* 0x0000ffff0c0c7812 */ /* 0x000fe200078ec0ff */
[----:B------:R-:W-:Y:S01]  /*32c0*/  ULEA.HI UR5, UR5, UR4, URZ, 0x6 ;  /* 0x0000000405057291 */ /* 0x000fe2000f8f303f */
[----:B------:R-:W-:Y:S02]  /*32d0*/  ISETP.NE.AND P1, PT, R5, RZ, PT ;  /* 0x000000ff0500720c */ /* 0x000fe40003f25270 */
[----:B------:R-:W-:Y:S01]  /*32e0*/  R2UR UR8, R12 ;  /* 0x000000000c0872ca */ /* 0x000fe200000e0000 */
[----:B------:R-:W-:Y:S01]  /*32f0*/  USHF.R.S32.HI UR5, URZ, 0x6, UR5 ;  /* 0x000000063f057899 */ /* 0x000fe20008011405 */
[----:B------:R-:W-:-:S03]  /*3300*/  UMOV UR4, URZ ;  /* 0x0000003f00047c82 */ /* 0x000fc60008000000 */
[----:B------:R-:W-:-:S04]  /*3310*/  UISETP.LT.AND UP0, UPT, URZ, UR5, UPT ;  /* 0x000000053f00728c */ /* 0x000fc8000bf01270 */
[----:B------:R-:W-:Y:S02]  /*3320*/  USEL UR60, URZ, UR5, !UP0 ;  /* 0x000000053f3c7287 */ /* 0x000fe4000c000000 */
[----:B------:R-:W0:Y:S04]  /*3330*/  @!P1 LDC R5, c[0x0][0xae8] ;  /* 0x0002ba00ff059b82 */ /* 0x000e280000000800 */
[----:B------:R-:W-:-:S13]  /*3340*/  ISETP.GT.AND P0, PT, R170, UR60, PT ;  /* 0x0000003caa007c0c */ /* 0x000fda000bf04270 */
[----:B------:R-:W-:Y:S05]  /*3350*/  @!P0 BRA `(.L_x_1925) ;  /* 0x00000000008c8947 */ /* 0x000fea0003800000 */
[-C--:B0-----:R-:W-:Y:S01]  /*3360*/  IABS R0, R5.reuse ;  /* 0x0000000500007213 */ /* 0x081fe20000000000 */
[----:B------:R-:W-:Y:S01]  /*3370*/  UMOV UR4, URZ ;  /* 0x0000003f00047c82 */ /* 0x000fe20008000000 */
[----:B------:R-:W-:Y:S02]  /*3380*/  IABS R7, R5 ;  /* 0x0000000500077213 */ /* 0x000fe40000000000 */
[----:B------:R-:W-:Y:S02]  /*3390*/  R2UR UR9, R0 ;  /* 0x00000000000972ca */ /* 0x000fe400000e0000 */
[C---:B------:R-:W-:Y:S02]  /*33a0*/  IADD3 R0, R5.reuse, -0x1, R170 ;  /* 0xffffffff05007810 */ /* 0x040fe40007ffe0aa */
[----:B------:R-:W-:-:S03]  /*33b0*/  R2UR UR10, R5 ;  /* 0x00000000050a72ca */ /* 0x000fc600000e0000 */
[----:B------:R-:W-:-:S05]  /*33c0*/  VIADD R0, R0, -UR60 ;  /* 0x8000003c00007c36 */ /* 0x000fca0008000000 */
[----:B------:R-:W-:Y:S01]  /*33d0*/  IABS R6, R0 ;  /* 0x0000000000067213 */ /* 0x000fe20000000000 */
[----:B------:R-:W0:Y:S01]  /*33e0*/  I2F.RP R3, UR9 ;  /* 0x0000000900037d06 */ /* 0x000e220008209400 */
[----:B------:R-:W-:Y:S02]  /*33f0*/  LOP3.LUT R0, R0, R5, RZ, 0x3c, !PT ;  /* 0x0000000500007212 */ /* 0x000fe400078e3cff */
[----:B------:R-:W-:Y:S01]  /*3400*/  R2UR UR7, R6 ;  /* 0x00000000060772ca */ /* 0x000fe200000e0000 */
[----:B------:R-:W-:-:S06]  /*3410*/  UISETP.NE.AND UP0, UPT, UR10, URZ, UPT ;  /* 0x0000003f0a00728c */ /* 0x000fcc000bf05270 */
[----:B------:R-:W-:Y:S01]  /*3420*/  PLOP3.LUT P0, PT, PT, PT, UP0, 0x80, 0x0 ;  /* 0x000000000000781c */ /* 0x000fe20003f0f008 */
[----:B0-----:R-:W0:Y:S02]  /*3430*/  MUFU.RCP R3, R3 ;  /* 0x0000000300037308 */ /* 0x001e240000001000 */
[----:B0-----:R-:W-:Y:S02]  /*3440*/  VIADD R4, R3, 0xffffffe ;  /* 0x0ffffffe03047836 */ /* 0x001fe40000000000 */
        /* <DEDUP_REMOVED lines=8> */
[----:B------:R-:W-:Y:S01]  /*34d0*/  UIMAD UR4, UR5, UR6, UR7 ;  /* 0x00000006050472a4 */ /* 0x000fe2000f8e0207 */
[----:B------:R-:W-:-:S03]  /*34e0*/  R2UR UR6, R0 ;  /* 0x00000000000672ca */ /* 0x000fc600000e0000 */
[----:B------:R-:W-:-:S11]  /*34f0*/  UISETP.GT.U32.AND UP2, UPT, UR9, UR4, UPT ;  /* 0x000000040900728c */ /* 0x000fd6000bf44070 */
[----:B------:R-:W-:Y:S02]  /*3500*/  @!UP2 UIADD3 UR4, UR4, -UR9, URZ ;  /* 0x800000090404a290 */ /* 0x000fe4000fffe03f */
[----:B------:R-:W-:Y:S02]  /*3510*/  @!UP2 UIADD3 UR5, UR5, 0x1, URZ ;  /* 0x000000010505a890 */ /* 0x000fe4000fffe03f */
[----:B------:R-:W-:Y:S02]  /*3520*/  UISETP.GE.U32.AND UP1, UPT, UR4, UR9, UPT ;  /* 0x000000090400728c */ /* 0x000fe4000bf26070 */
[----:B------:R-:W-:Y:S01]  /*3530*/  UISETP.GE.AND UP2, UPT, UR6, URZ, UPT ;  /* 0x0000003f0600728c */ /* 0x000fe2000bf46270 */
[----:B------:R-:W-:-:S08]  /*3540*/  @!P0 R2UR UR6, R5 ;  /* 0x00000000050682ca */ /* 0x000fd000000e0000 */
[----:B------:R-:W-:-:S07]  /*3550*/  @UP1 UIADD3 UR5, UR5, 0x1, URZ ;  /* 0x0000000105051890 */ /* 0x000fce000fffe03f */
[----:B------:R-:W-:Y:S02]  /*3560*/  UMOV UR4, UR5 ;  /* 0x0000000500047c82 */ /* 0x000fe40008000000 */
[----:B------:R-:W-:Y:S02]  /*3570*/  @!UP2 UIADD3 UR4, -UR4, URZ, URZ ;  /* 0x0000003f0404a290 */ /* 0x000fe4000fffe13f */
[----:B------:R-:W-:-:S12]  /*3580*/  @!UP0 ULOP3.LUT UR4, URZ, UR6, URZ, 0x33, !UPT ;  /* 0x000000063f048292 */ /* 0x000fd8000f8e333f */
.L_x_1925:
[----:B------:R-:W-:Y:S02]  /*3590*/  UIMAD UR60, UR8, UR4, UR60 ;  /* 0x00000004083c72a4 */ /* 0x000fe4000f8e023c */
[----:B------:R-:W-:Y:S01]  /*35a0*/  IMAD.U32 R3, RZ, RZ, UR4 ;  /* 0x00000004ff037e24 */ /* 0x000fe2000f8e00ff */
[----:B------:R-:W-:Y:S02]  /*35b0*/  PLOP3.LUT P0, PT, PT, PT, PT, 0x80, 0x0 ;  /* 0x000000000000781c */ /* 0x000fe40003f0f070 */
[----:B0-----:R-:W-:Y:S02]  /*35c0*/  CS2R R4, SRZ ;  /* 0x0000000000047805 */ /* 0x001fe4000001ff00 */
[----:B------:R-:W-:Y:S02]  /*35d0*/  CS2R R150, SRZ ;  /* 0x0000000000967805 */ /* 0x000fe4000001ff00 */
[----:B------:R-:W-:Y:S02]  /*35e0*/  CS2R R148, SRZ ;  /* 0x0000000000947805 */ /* 0x000fe4000001ff00 */
[----:B------:R-:W-:-:S02]  /*35f0*/  VIADDMNMX R170, R3, UR60, R170, PT ;  /* 0x0000003c03aa7c46 */ /* 0x000fc4000b8001aa */
[----:B------:R-:W-:Y:S02]  /*3600*/  CS2R R146, SRZ ;  /* 0x0000000000927805 */ /* 0x000fe4000001ff00 */
[----:B------:R-:W-:Y:S02]  /*3610*/  CS2R R144, SRZ ;  /* 0x0000000000907805 */ /* 0x000fe4000001ff00 */
[----:B------:R-:W-:Y:S02]  /*3620*/  CS2R R142, SRZ ;  /* 0x00000000008e7805 */ /* 0x000fe4000001ff00 */
[----:B------:R-:W-:Y:S02]  /*3630*/  ISETP.GT.AND P1, PT, R170, UR60, PT ;  /* 0x0000003caa007c0c */ /* 0x000fe4000bf24270 */
        /* <DEDUP_REMOVED lines=60> */
[----:B------:R-:W-:Y:S02]  /*3a00*/  SHF.R.S32.HI R57, RZ, 0x1f, R2 ;  /* 0x0000001fff397819 */ /* 0x000fe40000011402 */
[----:B------:R-:W-:Y:S02]  /*3a10*/  MOV R202, 0x400 ;  /* 0x0000040000ca7802 */ /* 0x000fe40000000f00 */
[----:B------:R-:W-:Y:S02]  /*3a20*/  LEA.HI R18, R57, R2, RZ, 0x7 ;  /* 0x0000000239127211 */ /* 0x000fe400078f38ff */
[----:B------:R-:W-:Y:S02]  /*3a30*/  LEA R202, R201, R202, 0x18 ;  /* 0x000000cac9ca7211 */ /* 0x000fe400078ec0ff */
[----:B------:R-:W-:-:S05]  /*3a40*/  SHF.R.S32.HI R22, RZ, 0x7, R18 ;  /* 0x00000007ff167819 */ /* 0x000fca0000011412 */
[----:B------:R-:W0:Y:S02]  /*3a50*/  SHFL.IDX PT, R0, R22, RZ, 0x1f ;  /* 0x00001fff16007589 */ /* 0x000e2400000e0000 */
        /* <DEDUP_REMOVED lines=8> */
[----:B------:R-:W-:-:S04]  /*3ae0*/  LOP3.LUT R3, R3, 0x3fff, RZ, 0xc0, !PT ;  /* 0x00003fff03037812 */ /* 0x000fc800078ec0ff */
[----:B------:R-:W-:Y:S01]  /*3af0*/  LOP3.LUT R198, R3, 0x2000000, RZ, 0xfc, !PT ;  /* 0x0200000003c67812 */ /* 0x000fe200078efcff */
[----:B------:R-:W-:Y:S06]  /*3b00*/  @!P0 BRA `(.L_x_1926) ;  /* 0x0000000000408947 */ /* 0x000fec0003800000 */
        /* <DEDUP_REMOVED lines=16> */
.L_x_1926:
        /* <DEDUP_REMOVED lines=11> */
.L_x_2065:
[----:B------:R-:W2:Y:S01]  /*3cc0*/  LDL R0, [R1] ;  /* 0x0000000001007983 */ /* 0x000ea20000100800 */
[----:B------:R-:W-:Y:S01]  /*3cd0*/  LEA.HI R9, R9, R8, RZ, 0x3 ;  /* 0x0000000809097211 */ /* 0x000fe200078f18ff */
[----:B------:R-:W-:Y:S01]  /*3ce0*/  IMAD.IADD R3, R22, 0x1, -R3 ;  /* 0x0000000116037824 */ /* 0x000fe200078e0a03 */
[----:B------:R-:W-:Y:S02]  /*3cf0*/  LEA.HI R4, R4, R7, RZ, 0x5 ;  /* 0x0000000704047211 */ /* 0x000fe400078f28ff */
[----:B------:R-:W-:Y:S02]  /*3d00*/  LOP3.LUT R9, R9, 0xfffffff8, RZ, 0xc0, !PT ;  /* 0xfffffff809097812 */ /* 0x000fe400078ec0ff */
[----:B------:R-:W-:-:S03]  /*3d10*/  SHF.R.S32.HI R4, RZ, 0x5, R4 ;  /* 0x00000005ff047819 */ /* 0x000fc60000011404 */
[----:B------:R-:W-:-:S04]  /*3d20*/  IMAD.IADD R9, R8, 0x1, -R9 ;  /* 0x0000000108097824 */ /* 0x000fc800078e0a09 */
[----:B------:R-:W-:Y:S01]  /*3d30*/  IMAD R197, R4, 0x10, R9 ;  /* 0x0000001004c57824 */ /* 0x000fe200078e0209 */
[----:B--2---:R-:W-:Y:S02]  /*3d40*/  R2UR UR4, R0 ;  /* 0x00000000000472ca */ /* 0x004fe400000e0000 */
[----:B------:R-:W-:-:S05]  /*3d50*/  LOP3.LUT R0, R6, 0x7ffffffc, RZ, 0xc0, !PT ;  /* 0x7ffffffc06007812 */ /* 0x000fca00078ec0ff */
[----:B------:R-:W-:-:S06]  /*3d60*/  IMAD.IADD R0, R7, 0x1, -R0 ;  /* 0x0000000107007824 */ /* 0x000fcc00078e0a00 */
[----:B------:R-:W-:-:S06]  /*3d70*/  ULOP3.LUT UR4, UR4, 0x1, URZ, 0xfc, !UPT ;  /* 0x0000000104047892 */ /* 0x000fcc000f8efc3f */
[----:B------:R-:W-:-:S05]  /*3d80*/  IMAD.U32 R6, RZ, RZ, UR4 ;  /* 0x00000004ff067e24 */ /* 0x000fca000f8e00ff */
[----:B------:R-:W-:Y:S01]  /*3d90*/  ISETP.NE.AND P0, PT, R6, 0x3, PT ;  /* 0x000000030600780c */ /* 0x000fe20003f05270 */
[----:B------:R-:W-:-:S04]  /*3da0*/  IMAD.SHL.U32 R6, R0, 0x2, RZ ;  /* 0x0000000200067824 */ /* 0x000fc800078e00ff */
[----:B------:R-:W-:-:S08]  /*3db0*/  IMAD R199, R3, 0x100, R6 ;  /* 0x0000010003c77824 */ /* 0x000fd000078e0206 */
[----:B------:R-:W-:Y:S05]  /*3dc0*/  @!P0 BRA `(.L_x_1928) ;  /* 0x0000000000048947 */ /* 0x000fea0003800000 */
[----:B------:R-:W-:Y:S01]  /*3dd0*/  BPT.TRAP 0x1 ;  /* 0x000000040000795c */ /* 0x000fe20000300000 */
.L_x_1928:
[----:B------:R1:W2:Y:S01]  /*3de0*/  SYNCS.PHASECHK.TRANS64.TRYWAIT P1, [R202+URZ+0x38830], R5 ;  /* 0x03883005ca0075a7 */ /* 0x0002a2000802017f */
[----:B------:R-:W-:Y:S05]  /*3df0*/  @!P0 BRA `(.L_x_1929) ;  /* 0x0000000000048947 */ /* 0x000fea0003800000 */
[----:B------:R-:W-:Y:S01]  /*3e00*/  BPT.TRAP 0x1 ;  /* 0x000000040000795c */ /* 0x000fe20000300000 */
.L_x_1929:
[----:B--2---:R-:W-:Y:S05]  /*3e10*/  @P1 BRA `(.L_x_1930) ;  /* 0x0000000000081947 */ /* 0x004fea0003800000 */
[----:B------:R-:W2:Y:S02]  /*3e20*/  SYNCS.PHASECHK.TRANS64.TRYWAIT P1, [R202+URZ+0x38830], R5 ;  /* 0x03883005ca0075a7 */ /* 0x000ea4000802017f */
[----:B--2---:R-:W-:Y:S05]  /*3e30*/  @!P1 BRA `(.L_x_1931) ;  /* 0x0000015000409947 */ /* 0x004fea0003800000 */
.L_x_1930:
        /* <DEDUP_REMOVED lines=28> */
[----:B------:R-:W-:Y:S01]  /*4000*/  VIADD R3, R0, 0x4 ;  /* 0x0000000400037836 */ /* 0x000fe20000000000 */
[----:B------:R-:W-:Y:S01]  /*4010*/  UMOV UR9, 0x40000040 ;  /* 0x4000004000097882 */ /* 0x000fe20000000000 */
[----:B------:R-:W-:-:S02]  /*4020*/  VIADD R4, R196, 0x4 ;  /* 0x00000004c4047836 */ /* 0x000fc40000000000 */
[----:B------:R-:W-:Y:S02]  /*4030*/  VIADD R0, R0, 0x6 ;  /* 0x0000000600007836 */ /* 0x000fe40000000000 */
[----:B------:R-:W-:-:S03]  /*4040*/  IMAD.U32 R187, RZ, RZ, UR9 ;  /* 0x00000009ffbb7e24 */ /* 0x000fc6000f8e00ff */
        /* <DEDUP_REMOVED lines=32> */
.L_x_2066:
[----:B------:R-:W-:Y:S05]  /*4250*/  @!P0 BRA `(.L_x_1933) ;  /* 0x0000000000048947 */ /* 0x000fea0003800000 */
[----:B------:R-:W-:Y:S01]  /*4260*/  BPT.TRAP 0x1 ;  /* 0x000000040000795c */ /* 0x000fe20000300000 */
.L_x_1933:
[----:B------:R4:W0:Y:S01]  /*4270*/  SYNCS.PHASECHK.TRANS64.TRYWAIT P1, [R202+URZ+0x38850], R5 ;  /* 0x03885005ca0075a7 */ /* 0x000822000802017f */
[----:B------:R-:W-:Y:S05]  /*4280*/  @!P0 BRA `(.L_x_1934) ;  /* 0x0000000000048947 */ /* 0x000fea0003800000 */
[----:B------:R-:W-:Y:S01]  /*4290*/  BPT.TRAP 0x1 ;  /* 0x000000040000795c */ /* 0x000fe20000300000 */
.L_x_1934:
        /* <DEDUP_REMOVED lines=11> */
.L_x_1935:
        /* <DEDUP_REMOVED lines=8> */
[----:B------:R-:W-:Y:S01]  /*43d0*/  VIADD R4, R21, 0x2 ;  /* 0x0000000215047836 */ /* 0x000fe20000000000 */
        /* <DEDUP_REMOVED lines=13> */
[C---:B------:R-:W-:Y:S01]  /*44b0*/  VIADD R3, R0.reuse, 0x4 ;  /* 0x0000000400037836 */ /* 0x040fe20000000000 */
        /* <DEDUP_REMOVED lines=25> */
[C---:B------:R-:W-:Y:S01]  /*4650*/  VIADD R190, R0.reuse, 0x800 ;  /* 0x0000080000be7836 */ /* 0x040fe20000000000 */
[----:B------:R-:W-:Y:S01]  /*4660*/  UMOV UR57, 0x40000040 ;  /* 0x4000004000397882 */ /* 0x000fe20000000000 */
[----:B------:R-:W-:Y:S01]  /*4670*/  UMOV UR59, 0x40000040 ;  /* 0x40000040003b7882 */ /* 0x000fe20000000000 */
[----:B------:R-:W-:-:S02]  /*4680*/  VIADD R189, R0, 0xa00 ;  /* 0x00000a0000bd7836 */ /* 0x000fc40000000000 */
[C---:B------:R-:W-:Y:S02]  /*4690*/  VIADD R188, R0.reuse, 0xc00 ;  /* 0x00000c0000bc7836 */ /* 0x040fe40000000000 */
        /* <DEDUP_REMOVED lines=11> */
[----:B------:R-:W-:Y:S02]  /*4750*/  VIADD R4, R21, 0x6 ;  /* 0x0000000615047836 */ /* 0x000fe40000000000 */
        /* <DEDUP_REMOVED lines=68> */
[----:B------:R-:W0:Y:S01]  /*4ba0*/  SHFL.IDX PT, R3, R7, RZ, 0x1f ;  /* 0x00001fff07037589 */ /* 0x000e2200000e0000 */
[----:B------:R-:W-:Y:S01]  /*4bb0*/  VIADD R4, R21, 0x800 ;  /* 0x0000080015047836 */ /* 0x000fe20000000000 */
[----:B------:R-:W-:Y:S02]  /*4bc0*/  WARPGROUP.DEPBAR.LE gsb0, 0x0 ;  /* 0x00008000000079c5 */ /* 0x000fe40000010000 */
[----:B------:R-:W-:-:S06]  /*4bd0*/  WARPGROUP.ARRIVE ;  /* 0x00000000000079c5 */ /* 0x000fcc0000000000 */
[----:B------:R-:W-:Y:S01]  /*4be0*/  HGMMA.64x64x16.F32.BF16 R24, gdesc[UR4], R24, gsb0 ;  /* 0x00e00000041879f0 */ /* 0x000fe20008001818 */
[----:B0-----:R-:W-:-:S04]  /*4bf0*/  ISETP.GT.AND P1, PT, R3, 0x7f, PT ;  /* 0x0000007f0300780c */ /* 0x001fc80003f24270 */
[----:B------:R-:W-:-:S05]  /*4c00*/  SEL R3, RZ, 0x2, !P1 ;  /* 0x00000002ff037807 */ /* 0x000fca0004800000 */
[C---:B-1234-:R-:W-:Y:S02]  /*4c10*/  IMAD.IADD R5, R3.reuse, 0x1, R190 ;  /* 0x0000000103057824 */ /* 0x05efe400078e02be */
[----:B------:R-:W-:-:S03]  /*4c20*/  IMAD.IADD R7, R3, 0x1, R4 ;  /* 0x0000000103077824 */ /* 0x000fc600078e0204 */
[----:B------:R-:W-:Y:S02]  /*4c30*/  R2UR UR56, R5 ;  /* 0x00000000053872ca */ /* 0x000fe400000e0000 */
[----:B------:R-:W-:Y:S01]  /*4c40*/  R2UR UR58, R7 ;  /* 0x00000000073a72ca */ /* 0x000fe200000e0000 */
        /* <DEDUP_REMOVED lines=133> */
[----:B------:R-:W-:Y:S01]  /*54a0*/  IMAD.MOV.U32 R56, RZ, RZ, 0x40 ;  /* 0x00000040ff387424 */ /* 0x000fe200078e00ff */
[----:B------:R-:W-:Y:S02]  /*54b0*/  WARPGROUP.DEPBAR.LE gsb0, 0x0 ;  /* 0x00008000000079c5 */ /* 0x000fe40000010000 */
[----:B------:R-:W-:-:S06]  /*54c0*/  WARPGROUP.ARRIVE ;  /* 0x00000000000079c5 */ /* 0x000fcc0000000000 */
        /* <DEDUP_REMOVED lines=49> */
[----:B------:R-:W-:-:S04]  /*57e0*/  SEL R3, R56, 0x3e, P1 ;  /* 0x0000003e38037807 */ /* 0x000fc80000800000 */
        /* <DEDUP_REMOVED lines=18> */
.L_x_1937:
[----:B------:R-:W-:Y:S01]  /*5910*/  ISETP.NE.AND P1, PT, R227, 0x1, PT ;  /* 0x00000001e300780c */ /* 0x000fe20003f25270 */
[----:B------:R-:W-:Y:S01]  /*5920*/  IMAD.IADD R191, R169, 0x1, R197 ;  /* 0x00000001a9bf7824 */ /* 0x000fe200078e02c5 */
[----:B------:R-:W-:Y:S01]  /*5930*/  LEA.HI R3, R57, R2, RZ, 0x2 ;  /* 0x0000000239037211 */ /* 0x000fe200078f10ff */
[----:B------:R-:W-:Y:S01]  /*5940*/  IMAD.MOV.U32 R61, RZ, RZ, -0x40 ;  /* 0xffffffc0ff3d7424 */ /* 0x000fe200078e00ff */
[----:B------:R-:W-:Y:S01]  /*5950*/  ULDC UR7, c[0x0][0x2f0] ;  /* 0x0000bc0000077ab9 */ /* 0x000fe20000000800 */
[----:B------:R-:W-:Y:S01]  /*5960*/  ULDC UR6, c[0x0][0x288] ;  /* 0x0000a20000067ab9 */ /* 0x000fe20000000800 */
[----:B------:R-:W-:Y:S01]  /*5970*/  LOP3.LUT R3, R3, 0xfffffffc, RZ, 0xc0, !PT ;  /* 0xfffffffc03037812 */ /* 0x000fe200078ec0ff */
[----:B------:R-:W-:Y:S01]  /*5980*/  ULDC UR18, c[0x0][0xad8] ;  /* 0x0002b60000127ab9 */ /* 0x000fe20000000800 */
[----:B------:R-:W-:Y:S02]  /*5990*/  LOP3.LUT P6, RZ, R16, 0x1, RZ, 0xc0, !PT ;  /* 0x0000000110ff7812 */ /* 0x000fe400078cc0ff */
[----:B------:R-:W-:Y:S01]  /*59a0*/  LEA R62, R170, 0xffffffc0, 0x6 ;  /* 0xffffffc0aa3e7811 */ /* 0x000fe200078e30ff */
[----:B------:R-:W-:-:S02]  /*59b0*/  IMAD.IADD R3, R2, 0x1, -R3 ;  /* 0x0000000102037824 */ /* 0x000fc400078e0a03 */
[----:B------:R-:W0:Y:S03]  /*59c0*/  @P1 LDC R20, c[0x0][0x44c] ;  /* 0x00011300ff141b82 */ /* 0x000e260000000800 */
[----:B------:R-:W-:-:S04]  /*59d0*/  LEA.HI R4, R3, R3, RZ, 0x1 ;  /* 0x0000000303047211 */ /* 0x000fc800078f08ff */
[----:B------:R-:W-:Y:S01]  /*59e0*/  LOP3.LUT R4, R4, 0x1ffffffe, RZ, 0xc0, !PT ;  /* 0x1ffffffe04047812 */ /* 0x000fe200078ec0ff */
[----:B------:R-:W1:Y:S04]  /*59f0*/  @P1 LDC R58, c[0x0][0x450] ;  /* 0x00011400ff3a1b82 */ /* 0x000e680000000800 */
[----:B------:R-:W-:-:S04]  /*5a00*/  IMAD.IADD R4, R3, 0x1, -R4 ;  /* 0x0000000103047824 */ /* 0x000fc800078e0a04 */
[----:B------:R-:W-:Y:S02]  /*5a10*/  IMAD R191, R4, 0x8, R191 ;  /* 0x0000000804bf7824 */ /* 0x000fe400078e02bf */
[----:B------:R-:W-:Y:S02]  /*5a20*/  VIADD R4, R202, 0x38840 ;  /* 0x00038840ca047836 */ /* 0x000fe40000000000 */
[----:B------:R-:W-:-:S03]  /*5a30*/  IMAD.MOV.U32 R5, RZ, RZ, R191 ;  /* 0x000000ffff057224 */ /* 0x000fc600078e00bf */
[----:B------:R-:W-:Y:S01]  /*5a40*/  PRMT R4, R201, 0x654, R4 ;  /* 0x00000654c9047816 */ /* 0x000fe20000000004 */
[----:B0-----:R-:W-:-:S03]  /*5a50*/  @P1 IMAD.HI.U32 R3, R191, R20, RZ ;  /* 0x00000014bf031227 */ /* 0x001fc600078e00ff */
[----:B------:R0:W-:Y:S01]  /*5a60*/  SYNCS.ARRIVE.TRANS64.RED.A1T0 RZ, [R4+URZ], RZ ;  /* 0x000000ff04ff79a7 */ /* 0x0001e2000810043f */
[----:B------:R-:W-:Y:S01]  /*5a70*/  IMAD R20, R170, R61, 0x41 ;  /* 0x00000041aa147424 */ /* 0x000fe200078e023d */
[----:B-1----:R-:W-:-:S03]  /*5a80*/  @P1 SHF.R.U32.HI R5, RZ, R58, R3 ;  /* 0x0000003aff051219 */ /* 0x002fc60000011603 */
[C---:B------:R-:W-:Y:S02]  /*5a90*/  IMAD R7, R17.reuse, UR7, R20 ;  /* 0x0000000711077c24 */ /* 0x040fe4000f8e0214 */
[----:B------:R-:W-:Y:S01]  /*5aa0*/  IMAD.U32 R20, RZ, RZ, UR6 ;  /* 0x00000006ff147e24 */ /* 0x000fe2000f8e00ff */
[----:B------:R-:W-:Y:S01]  /*5ab0*/  ULDC UR6, c[0x0][0xad4] ;  /* 0x0002b50000067ab9 */ /* 0x000fe20000000800 */
[----:B------:R-:W1:Y:S01]  /*5ac0*/  SHFL.IDX PT, R58, R5, RZ, 0x1c1f ;  /* 0x001c1fff053a7589 */ /* 0x000e6200000e0000 */
[----:B------:R-:W-:Y:S01]  /*5ad0*/  ULOP3.LUT UR10, URZ, UR6, URZ, 0x33, !UPT ;  /* 0x000000063f0a7292 */ /* 0x000fe2000f8e333f */
[----:B------:R-:W-:Y:S01]  /*5ae0*/  IMAD R3, R17, UR7, -R62 ;  /* 0x0000000711037c24 */ /* 0x000fe2000f8e0a3e */
[----:B------:R-:W-:-:S03]  /*5af0*/  IADD3 R7, R7, -R20, -R6 ;  /* 0x8000001407077210 */ /* 0x000fc60007ffe806 */
[----:B------:R-:W-:Y:S02]  /*5b00*/  IMAD.IADD R59, R3, 0x1, -R6 ;  /* 0x00000001033b7824 */ /* 0x000fe400078e0a06 */
[C---:B------:R-:W-:Y:S02]  /*5b10*/  VIADD R60, R7.reuse, UR18 ;  /* 0x00000012073c7c36 */ /* 0x040fe40008000000 */
[----:B------:R-:W-:Y:S02]  /*5b20*/  VIADD R63, R7, UR10 ;  /* 0x0000000a073f7c36 */ /* 0x000fe40008000000 */
[----:B------:R-:W-:Y:S01]  /*5b30*/  IMAD.U32 R200, RZ, RZ, UR10 ;  /* 0x0000000affc87e24 */ /* 0x000fe2000f8e00ff */
[----:B-1----:R-:W-:Y:S01]  /*5b40*/  VIADDMNMX R3, R58, R60, R59, PT ;  /* 0x0000003c3a037246 */ /* 0x002fe2000380013b */
[----:B0-----:R-:W-:Y:S01]  /*5b50*/  IMAD.IADD R4, R63, 0x1, R58 ;  /* 0x000000013f047824 */ /* 0x001fe200078e023a */
[----:B------:R-:W-:Y:S06]  /*5b60*/  @!P6 BRA `(.L_x_1938) ;  /* 0x000000000064e947 */ /* 0x000fec0003800000 */
[----:B------:R-:W-:Y:S01]  /*5b70*/  IMAD R7, R17, UR7, R58 ;  /* 0x0000000711077c24 */ /* 0x000fe2000f8e023a */
[----:B------:R-:W-:Y:S03]  /*5b80*/  BSSY B0, `(.L_x_1939) ;  /* 0x0000013000007945 */ /* 0x000fe60003800000 */
[----:B------:R-:W-:-:S05]  /*5b90*/  IMAD.IADD R7, R7, 0x1, -R20 ;  /* 0x0000000107077824 */ /* 0x000fca00078e0a14 */
[----:B------:R-:W-:-:S13]  /*5ba0*/  ISETP.GT.AND P1, PT, R7, -0x1, PT ;  /* 0xffffffff0700780c */ /* 0x000fda0003f24270 */
[----:B------:R-:W-:Y:S05]  /*5bb0*/  @P1 BRA `(.L_x_1940) ;  /* 0x0000000000241947 */ /* 0x000fea0003800000 */
[----:B------:R-:W-:Y:S01]  /*5bc0*/  ULDC UR6, c[0x0][0xadc] ;  /* 0x0002b70000067ab9 */ /* 0x000fe20000000800 */
[----:B------:R-:W-:Y:S01]  /*5bd0*/  LOP3.LUT R7, RZ, R7, RZ, 0x33, !PT ;  /* 0x00000007ff077212 */ /* 0x000fe200078e33ff */
[----:B------:R-:W-:-:S05]  /*5be0*/  IMAD.U32 R64, RZ, RZ, UR6 ;  /* 0x00000006ff407e24 */ /* 0x000fca000f8e00ff */
[----:B------:R-:W-:-:S13]  /*5bf0*/  ISETP.NE.AND P1, PT, R64, 0x1, PT ;  /* 0x000000014000780c */ /* 0x000fda0003f25270 */
[----:B------:R-:W0:Y:S02]  /*5c00*/  @P1 LDC.64 R66, c[0x0][0xae0] ;  /* 0x0002b800ff421b82 */ /* 0x000e240000000a00 */
[----:B0-----:R-:W-:-:S05]  /*5c10*/  @P1 IMAD.HI.U32 R58, R7, R66, RZ ;  /* 0x00000042073a1227 */ /* 0x001fca00078e00ff */
[----:B------:R-:W-:-:S04]  /*5c20*/  @P1 SHF.R.U32.HI R7, RZ, R67, R58 ;  /* 0x00000043ff071219 */ /* 0x000fc8000001163a */
[----:B------:R-:W-:Y:S01]  /*5c30*/  LOP3.LUT R7, RZ, R7, RZ, 0x33, !PT ;  /* 0x00000007ff077212 */ /* 0x000fe200078e33ff */
[----:B------:R-:W-:Y:S06]  /*5c40*/  BRA `(.L_x_1941) ;  /* 0x0000000000187947 */ /* 0x000fec0003800000 */
.L_x_1940:
[----:B------:R-:W-:Y:S02]  /*5c50*/  ULDC UR6, c[0x0][0xadc] ;  /* 0x0002b70000067ab9 */ /* 0x000fe40000000800 */
[----:B------:R-:W-:-:S05]  /*5c60*/  IMAD.U32 R64, RZ, RZ, UR6 ;  /* 0x00000006ff407e24 */ /* 0x000fca000f8e00ff */
[----:B------:R-:W-:-:S13]  /*5c70*/  ISETP.NE.AND P1, PT, R64, 0x1, PT ;  /* 0x000000014000780c */ /* 0x000fda0003f25270 */
[----:B------:R-:W0:Y:S02]  /*5c80*/  @P1 LDC.64 R66, c[0x0][0xae0] ;  /* 0x0002b800ff421b82 */ /* 0x000e240000000a00 */
[----:B0-----:R-:W-:-:S05]  /*5c90*/  @P1 IMAD.HI.U32 R58, R7, R66, RZ ;  /* 0x00000042073a1227 */ /* 0x001fca00078e00ff */
[----:B------:R-:W-:-:S07]  /*5ca0*/  @P1 SHF.R.U32.HI R7, RZ, R67, R58 ;  /* 0x00000043ff071219 */ /* 0x000fce000001163a */
.L_x_1941:
[----:B------:R-:W-:Y:S05]  /*5cb0*/  BSYNC B0 ;  /* 0x0000000000007941 */ /* 0x000fea0003800000 */
.L_x_1939:
[----:B------:R-:W-:-:S04]  /*5cc0*/  IMAD R7, R7, R64, -R62 ;  /* 0x0000004007077224 */ /* 0x000fc800078e0a3e */
[----:B------:R-:W-:-:S05]  /*5cd0*/  IMAD.IADD R7, R7, 0x1, -R6 ;  /* 0x0000000107077824 */ /* 0x000fca00078e0a06 */
[----:B------:R-:W-:Y:S02]  /*5ce0*/  VIADDMNMX R3, R7, R64, R3, PT ;  /* 0x0000004007037246 */ /* 0x000fe40003800103 */
[----:B------:R-:W-:-:S07]  /*5cf0*/  VIMNMX R4, R4, R7, !PT ;  /* 0x0000000704047248 */ /* 0x000fce0007fe0100 */
.L_x_1938:
[----:B------:R-:W0:Y:S02]  /*5d00*/  SHFL.IDX PT, R64, R5, 0x1, 0x1c1f ;  /* 0x003c1f0005407f89 */ /* 0x000e2400000e0000 */
[----:B0-----:R-:W-:Y:S01]  /*5d10*/  VIADDMNMX R58, R64, R60, R59, PT ;  /* 0x0000003c403a7246 */ /* 0x001fe2000380013b */
[----:B------:R-:W-:Y:S01]  /*5d20*/  IMAD.IADD R59, R63, 0x1, R64 ;  /* 0x000000013f3b7824 */ /* 0x000fe200078e0240 */
        /* <DEDUP_REMOVED lines=15> */
.L_x_1944:
[----:B------:R-:W-:Y:S02]  /*5e20*/  ULDC UR6, c[0x0][0xadc] ;  /* 0x0002b70000067ab9 */ /* 0x000fe40000000800 */
[----:B------:R-:W-:-:S05]  /*5e30*/  IMAD.U32 R7, RZ, RZ, UR6 ;  /* 0x00000006ff077e24 */ /* 0x000fca000f8e00ff */
[----:B------:R-:W-:-:S13]  /*5e40*/  ISETP.NE.AND P1, PT, R7, 0x1, PT ;  /* 0x000000010700780c */ /* 0x000fda0003f25270 */
[----:B------:R-:W0:Y:S02]  /*5e50*/  @P1 LDC.64 R64, c[0x0][0xae0] ;  /* 0x0002b800ff401b82 */ /* 0x000e240000000a00 */
[----:B0-----:R-:W-:-:S05]  /*5e60*/  @P1 IMAD.HI.U32 R60, R5, R64, RZ ;  /* 0x00000040053c1227 */ /* 0x001fca00078e00ff */
[----:B------:R-:W-:-:S07]  /*5e70*/  @P1 SHF.R.U32.HI R5, RZ, R65, R60 ;  /* 0x00000041ff051219 */ /* 0x000fce000001163c */
.L_x_1945:
[----:B------:R-:W-:Y:S05]  /*5e80*/  BSYNC B0 ;  /* 0x0000000000007941 */ /* 0x000fea0003800000 */
.L_x_1943:
[----:B------:R-:W-:-:S04]  /*5e90*/  IMAD R5, R5, R7, -R62 ;  /* 0x0000000705057224 */ /* 0x000fc800078e0a3e */
[----:B------:R-:W-:-:S05]  /*5ea0*/  IMAD.IADD R5, R5, 0x1, -R6 ;  /* 0x0000000105057824 */ /* 0x000fca00078e0a06 */
[----:B------:R-:W-:Y:S02]  /*5eb0*/  VIADDMNMX R58, R5, R7, R58, PT ;  /* 0x00000007053a7246 */ /* 0x000fe4000380013a */
[----:B------:R-:W-:-:S07]  /*5ec0*/  VIMNMX R59, R59, R5, !PT ;  /* 0x000000053b3b7248 */ /* 0x000fce0007fe0100 */
.L_x_1942:
[----:B------:R-:W-:Y:S01]  /*5ed0*/  IMAD R5, R170, R61, 0x40 ;  /* 0x00000040aa057424 */ /* 0x000fe200078e023d */
[----:B------:R-:W-:Y:S01]  /*5ee0*/  ULDC UR6, c[0x0][0xa80] ;  /* 0x0002a00000067ab9 */ /* 0x000fe20000000800 */
[C---:B------:R-:W-:Y:S01]  /*5ef0*/  R2UR UR10, R198.reuse ;  /* 0x00000000c60a72ca */ /* 0x040fe200000e0000 */
[----:B------:R-:W-:Y:S01]  /*5f00*/  UMOV UR11, 0x40000040 ;  /* 0x40000040000b7882 */ /* 0x000fe20000000000 */
[----:B------:R-:W-:Y:S01]  /*5f10*/  VIADD R221, R198, 0x80 ;  /* 0x00000080c6dd7836 */ /* 0x000fe20000000000 */
[----:B------:R-:W-:Y:S01]  /*5f20*/  BAR.SYNC.DEFER_BLOCKING 0xf, 0x100 ;  /* 0x03c4000000007b1d */ /* 0x000fe20000010000 */
[C---:B------:R-:W-:Y:S02]  /*5f30*/  ISETP.GE.AND P4, PT, R5.reuse, 0x1, PT ;  /* 0x000000010500780c */ /* 0x040fe40003f86270 */
[----:B------:R-:W-:Y:S02]  /*5f40*/  ISETP.GE.AND P3, PT, R5, 0x2, PT ;  /* 0x000000020500780c */ /* 0x000fe40003f66270 */
[----:B------:R-:W-:-:S02]  /*5f50*/  ISETP.GT.AND P2, PT, R4, RZ, !P4 ;  /* 0x000000ff0400720c */ /* 0x000fc40006744270 */
[----:B------:R-:W-:Y:S02]  /*5f60*/  ISETP.GT.AND P4, PT, R59, RZ, !P4 ;  /* 0x000000ff3b00720c */ /* 0x000fe40006784270 */
[----:B------:R-:W-:Y:S02]  /*5f70*/  ISETP.LT.OR P2, PT, R3, 0x1, P2 ;  /* 0x000000010300780c */ /* 0x000fe40001741670 */
[----:B------:R-:W-:Y:S02]  /*5f80*/  ISETP.GT.AND P1, PT, R4, 0x1, !P3 ;  /* 0x000000010400780c */ /* 0x000fe40005f24270 */
[----:B------:R-:W-:Y:S02]  /*5f90*/  ISETP.LT.OR P4, PT, R58, 0x1, P4 ;  /* 0x000000013a00780c */ /* 0x000fe40002781670 */
[----:B------:R-:W-:Y:S02]  /*5fa0*/  FSEL R24, R24, -INF , !P2 ;  /* 0xff80000018187808 */ /* 0x000fe40005000000 */
[----:B------:R-:W-:-:S02]  /*5fb0*/  ISETP.GT.AND P3, PT, R59, 0x1, !P3 ;  /* 0x000000013b00780c */ /* 0x000fc40005f64270 */
[----:B------:R-:W-:Y:S02]  /*5fc0*/  ISETP.LT.OR P1, PT, R3, 0x2, P1 ;  /* 0x000000020300780c */ /* 0x000fe40000f21670 */
[----:B------:R-:W-:Y:S02]  /*5fd0*/  ISETP.GE.AND P2, PT, R5, 0x9, PT ;  /* 0x000000090500780c */ /* 0x000fe40003f46270 */
[----:B------:R-:W-:Y:S02]  /*5fe0*/  FSEL R26, R26, -INF , !P4 ;  /* 0xff8000001a1a7808 */ /* 0x000fe40006000000 */
[----:B------:R-:W-:Y:S02]  /*5ff0*/  ISETP.LT.OR P3, PT, R58, 0x2, P3 ;  /* 0x000000023a00780c */ /* 0x000fe40001f61670 */
[----:B------:R-:W-:Y:S02]  /*6000*/  FSEL R25, R25, -INF , !P1 ;  /* 0xff80000019197808 */ /* 0x000fe40004800000 */
[----:B------:R-:W-:-:S02]  /*6010*/  ISETP.GT.AND P4, PT, R4, 0x8, !P2 ;  /* 0x000000080400780c */ /* 0x000fc40005784270 */
[----:B------:R-:W-:Y:S02]  /*6020*/  ISETP.GE.AND P1, PT, R5, 0xa, PT ;  /* 0x0000000a0500780c */ /* 0x000fe40003f26270 */
[----:B------:R-:W-:Y:S02]  /*6030*/  FSEL R27, R27, -INF , !P3 ;  /* 0xff8000001b1b7808 */ /* 0x000fe40005800000 */
[----:B------:R-:W-:Y:S02]  /*6040*/  ISETP.GT.AND P2, PT, R59, 0x8, !P2 ;  /* 0x000000083b00780c */ /* 0x000fe40005744270 */
[----:B------:R-:W-:Y:S02]  /*6050*/  ISETP.LT.OR P4, PT, R3, 0x9, P4 ;  /* 0x000000090300780c */ /* 0x000fe40002781670 */
[----:B------:R-:W-:Y:S02]  /*6060*/  ISETP.GT.AND P3, PT, R4, 0x9, !P1 ;  /* 0x000000090400780c */ /* 0x000fe40004f64270 */
[----:B------:R-:W-:-:S02]  /*6070*/  ISETP.LT.OR P2, PT, R58, 0x9, P2 ;  /* 0x000000093a00780c */ /* 0x000fc40001741670 */
[----:B------:R-:W-:Y:S02]  /*6080*/  FSEL R28, R28, -INF , !P4 ;  /* 0xff8000001c1c7808 */ /* 0x000fe40006000000 */
[----:B------:R-:W-:Y:S02]  /*6090*/  ISETP.GT.AND P1, PT, R59, 0x9, !P1 ;  /* 0x000000093b00780c */ /* 0x000fe40004f24270 */
[----:B------:R-:W-:Y:S02]  /*60a0*/  ISETP.LT.OR P3, PT, R3, 0xa, P3 ;  /* 0x0000000a0300780c */ /* 0x000fe40001f61670 */
[----:B------:R-:W-:Y:S02]  /*60b0*/  ISETP.GE.AND P4, PT, R5, 0x11, PT ;  /* 0x000000110500780c */ /* 0x000fe40003f86270 */
[----:B------:R-:W-:Y:S02]  /*60c0*/  FSEL R30, R30, -INF , !P2 ;  /* 0xff8000001e1e7808 */ /* 0x000fe40005000000 */
[----:B------:R-:W-:-:S02]  /*60d0*/  ISETP.LT.OR P1, PT, R58, 0xa, P1 ;  /* 0x0000000a3a00780c */ /* 0x000fc40000f21670 */
[----:B------:R-:W-:Y:S02]  /*60e0*/  FSEL R29, R29, -INF , !P3 ;  /* 0xff8000001d1d7808 */ /* 0x000fe40005800000 */
[----:B------:R-:W-:Y:S02]  /*60f0*/  ISETP.GT.AND P2, PT, R4, 0x10, !P4 ;  /* 0x000000100400780c */ /* 0x000fe40006744270 */
[----:B------:R-:W-:Y:S02]  /*6100*/  ISETP.GE.AND P3, PT, R5, 0x12, PT ;  /* 0x000000120500780c */ /* 0x000fe40003f66270 */
[----:B------:R-:W-:Y:S02]  /*6110*/  FSEL R31, R31, -INF , !P1 ;  /* 0xff8000001f1f7808 */ /* 0x000fe40004800000 */
[----:B------:R-:W-:Y:S02]  /*6120*/  ISETP.GT.AND P4, PT, R59, 0x10, !P4 ;  /* 0x000000103b00780c */ /* 0x000fe40006784270 */
[----:B------:R-:W-:-:S02]  /*6130*/  ISETP.LT.OR P2, PT, R3, 0x11, P2 ;  /* 0x000000110300780c */ /* 0x000fc40001741670 */
[----:B------:R-:W-:Y:S02]  /*6140*/  ISETP.GT.AND P1, PT, R4, 0x11, !P3 ;  /* 0x000000110400780c */ /* 0x000fe40005f24270 */
[----:B------:R-:W-:Y:S02]  /*6150*/  ISETP.LT.OR P4, PT, R58, 0x11, P4 ;  /* 0x000000113a00780c */ /* 0x000fe40002781670 */
[----:B------:R-:W-:Y:S02]  /*6160*/  FSEL R32, R32, -INF , !P2 ;  /* 0xff80000020207808 */ /* 0x000fe40005000000 */
[----:B------:R-:W-:Y:S02]  /*6170*/  ISETP.GT.AND P3, PT, R59, 0x11, !P3 ;  /* 0x000000113b00780c */ /* 0x000fe40005f64270 */
[----:B------:R-:W-:Y:S02]  /*6180*/  ISETP.LT.OR P1, PT, R3, 0x12, P1 ;  /* 0x000000120300780c */ /* 0x000fe40000f21670 */
[----:B------:R-:W-:-:S02]  /*6190*/  ISETP.GE.AND P2, PT, R5, 0x19, PT ;  /* 0x000000190500780c */ /* 0x000fc40003f46270 */
[----:B------:R-:W-:Y:S02]  /*61a0*/  FSEL R34, R34, -INF , !P4 ;  /* 0xff80000022227808 */ /* 0x000fe40006000000 */
[----:B------:R-:W-:Y:S02]  /*61b0*/  ISETP.LT.OR P3, PT, R58, 0x12, P3 ;  /* 0x000000123a00780c */ /* 0x000fe40001f61670 */
[----:B------:R-:W-:Y:S02]  /*61c0*/  FSEL R33, R33, -INF , !P1 ;  /* 0xff80000021217808 */ /* 0x000fe40004800000 */
[----:B------:R-:W-:Y:S02]  /*61d0*/  ISETP.GT.AND P4, PT, R4, 0x18, !P2 ;  /* 0x000000180400780c */ /* 0x000fe40005784270 */
[----:B------:R-:W-:Y:S02]  /*61e0*/  ISETP.GE.AND P1, PT, R5, 0x1a, PT ;  /* 0x0000001a0500780c */ /* 0x000fe40003f26270 */
[----:B------:R-:W-:-:S02]  /*61f0*/  FSEL R35, R35, -INF , !P3 ;  /* 0xff80000023237808 */ /* 0x000fc40005800000 */
[----:B------:R-:W-:Y:S02]  /*6200*/  ISETP.GT.AND P2, PT, R59, 0x18, !P2 ;  /* 0x000000183b00780c */ /* 0x000fe40005744270 */
        /* <DEDUP_REMOVED lines=38> */
[----:B------:R-:W-:Y:S02]  /*6470*/  ISETP.GE.AND P2, PT, R5, 0x32, PT ;  /* 0x000000320500780c */ /* 0x000fe40003f46270 */
[----:B------:R-:W-:Y:S02]  /*6480*/  ISETP.GT.AND P3, PT, R4, 0x30, !P4 ;  /* 0x000000300400780c */ /* 0x000fe40006764270 */
[----:B------:R-:W-:-:S02]  /*6490*/  FSEL R47, R47, -INF , !P1 ;  /* 0xff8000002f2f7808 */ /* 0x000fc40004800000 */
[----:B------:R-:W-:Y:S02]  /*64a0*/  ISETP.GT.AND P1, PT, R4, 0x31, !P2 ;  /* 0x000000310400780c */ /* 0x000fe40005724270 */
[C---:B------:R-:W-:Y:S02]  /*64b0*/  ISETP.LT.OR P3, PT, R3.reuse, 0x31, P3 ;  /* 0x000000310300780c */ /* 0x040fe40001f61670 */
[----:B------:R-:W-:Y:S02]  /*64c0*/  ISETP.LT.OR P1, PT, R3, 0x32, P1 ;  /* 0x000000320300780c */ /* 0x000fe40000f21670 */
[----:B------:R-:W-:Y:S02]  /*64d0*/  FSEL R48, R48, -INF , !P3 ;  /* 0xff80000030307808 */ /* 0x000fe40005800000 */
[----:B------:R-:W-:Y:S02]  /*64e0*/  ISETP.GE.AND P3, PT, R5, 0x39, PT ;  /* 0x000000390500780c */ /* 0x000fe40003f66270 */
[----:B------:R-:W-:-:S02]  /*64f0*/  FSEL R49, R49, -INF , !P1 ;  /* 0xff80000031317808 */ /* 0x000fc40004800000 */
[----:B------:R-:W-:Y:S02]  /*6500*/  ISETP.GT.AND P1, PT, R4, 0x38, !P3 ;  /* 0x000000380400780c */ /* 0x000fe40005f24270 */
[----:B------:R-:W-:Y:S02]  /*6510*/  ISETP.GT.AND P4, PT, R59, 0x30, !P4 ;  /* 0x000000303b00780c */ /* 0x000fe40006784270 */
[----:B------:R-:W-:Y:S02]  /*6520*/  ISETP.LT.OR P1, PT, R3, 0x39, P1 ;  /* 0x000000390300780c */ /* 0x000fe40000f21670 */
[----:B------:R-:W-:Y:S02]  /*6530*/  ISETP.LT.OR P4, PT, R58, 0x31, P4 ;  /* 0x000000313a00780c */ /* 0x000fe40002781670 */
[----:B------:R-:W-:Y:S02]  /*6540*/  FSEL R52, R52, -INF , !P1 ;  /* 0xff80000034347808 */ /* 0x000fe40004800000 */
[----:B------:R-:W-:-:S02]  /*6550*/  ISETP.GE.AND P1, PT, R5, 0x3a, PT ;  /* 0x0000003a0500780c */ /* 0x000fc40003f26270 */
[----:B------:R-:W-:Y:S02]  /*6560*/  FSEL R50, R50, -INF , !P4 ;  /* 0xff80000032327808 */ /* 0x000fe40006000000 */
[----:B------:R-:W-:Y:S02]  /*6570*/  ISETP.GT.AND P5, PT, R4, 0x39, !P1 ;  /* 0x000000390400780c */ /* 0x000fe40004fa4270 */
[----:B------:R-:W-:Y:S02]  /*6580*/  ISETP.GT.AND P2, PT, R59, 0x31, !P2 ;  /* 0x000000313b00780c */ /* 0x000fe40005744270 */
[----:B------:R-:W-:Y:S02]  /*6590*/  ISETP.LT.OR P5, PT, R3, 0x3a, P5 ;  /* 0x0000003a0300780c */ /* 0x000fe40002fa1670 */
[----:B------:R-:W-:Y:S02]  /*65a0*/  FMNMX.FTZ R3, R24, R25, !PT ;  /* 0x0000001918037209 */ /* 0x000fe40007810000 */
[----:B------:R-:W-:-:S02]  /*65b0*/  FSEL R53, R53, -INF , !P5 ;  /* 0xff80000035357808 */ /* 0x000fc40006800000 */
[----:B------:R-:W-:Y:S02]  /*65c0*/  FMNMX.FTZ R4, R28, R3, !PT ;  /* 0x000000031c047209 */ /* 0x000fe40007810000 */
[----:B------:R-:W-:Y:S02]  /*65d0*/  ISETP.GT.AND P3, PT, R59, 0x38, !P3 ;  /* 0x000000383b00780c */ /* 0x000fe40005f64270 */
[----:B------:R-:W-:Y:S02]  /*65e0*/  FMNMX.FTZ R3, R29, R4, !PT ;  /* 0x000000041d037209 */ /* 0x000fe40007810000 */
[----:B------:R-:W-:Y:S02]  /*65f0*/  ISETP.LT.OR P2, PT, R58, 0x32, P2 ;  /* 0x000000323a00780c */ /* 0x000fe40001741670 */
[----:B------:R-:W-:Y:S02]  /*6600*/  FMNMX.FTZ R4, R32, R3, !PT ;  /* 0x0000000320047209 */ /* 0x000fe40007810000 */
[----:B------:R-:W-:-:S02]  /*6610*/  ISETP.GT.AND P1, PT, R59, 0x39, !P1 ;  /* 0x000000393b00780c */ /* 0x000fc40004f24270 */
[----:B------:R-:W-:Y:S02]  /*6620*/  FMNMX.FTZ R3, R33, R4, !PT ;  /* 0x0000000421037209 */ /* 0x000fe40007810000 */
[----:B------:R-:W-:Y:S02]  /*6630*/  ISETP.LT.OR P3, PT, R58, 0x39, P3 ;  /* 0x000000393a00780c */ /* 0x000fe40001f61670 */
[----:B------:R-:W-:Y:S02]  /*6640*/  FMNMX.FTZ R4, R36, R3, !PT ;  /* 0x0000000324047209 */ /* 0x000fe40007810000 */
[----:B------:R-:W-:Y:S02]  /*6650*/  FSEL R51, R51, -INF , !P2 ;  /* 0xff80000033337808 */ /* 0x000fe40005000000 */
[----:B------:R-:W-:Y:S02]  /*6660*/  FMNMX.FTZ R3, R37, R4, !PT ;  /* 0x0000000425037209 */ /* 0x000fe40007810000 */
[----:B------:R-:W-:-:S02]  /*6670*/  ISETP.LT.OR P1, PT, R58, 0x3a, P1 ;  /* 0x0000003a3a00780c */ /* 0x000fc40000f21670 */
[----:B------:R-:W-:Y:S02]  /*6680*/  FMNMX.FTZ R4, R40, R3, !PT ;  /* 0x0000000328047209 */ /* 0x000fe40007810000 */
[----:B------:R-:W-:Y:S02]  /*6690*/  FSEL R54, R54, -INF , !P3 ;  /* 0xff80000036367808 */ /* 0x000fe40005800000 */
[----:B------:R-:W-:Y:S02]  /*66a0*/  FMNMX.FTZ R3, R41, R4, !PT ;  /* 0x0000000429037209 */ /* 0x000fe40007810000 */
[----:B------:R-:W-:Y:S02]  /*66b0*/  FSEL R55, R55, -INF , !P1 ;  /* 0xff80000037377808 */ /* 0x000fe40004800000 */
[----:B------:R-:W-:-:S04]  /*66c0*/  FMNMX.FTZ R4, R44, R3, !PT ;  /* 0x000000032c047209 */ /* 0x000fc80007810000 */
[----:B------:R-:W-:-:S04]  /*66d0*/  FMNMX.FTZ R3, R45, R4, !PT ;  /* 0x000000042d037209 */ /* 0x000fc80007810000 */
[----:B------:R-:W-:-:S04]  /*66e0*/  FMNMX.FTZ R4, R48, R3, !PT ;  /* 0x0000000330047209 */ /* 0x000fc80007810000 */
[----:B------:R-:W-:-:S04]  /*66f0*/  FMNMX.FTZ R3, R49, R4, !PT ;  /* 0x0000000431037209 */ /* 0x000fc80007810000 */
[----:B------:R-:W-:Y:S02]  /*6700*/  FMNMX.FTZ R4, R52, R3, !PT ;  /* 0x0000000334047209 */ /* 0x000fe40007810000 */
[----:B------:R-:W-:Y:S02]  /*6710*/  FMNMX.FTZ R3, R26, R27, !PT ;  /* 0x0000001b1a037209 */ /* 0x000fe40007810000 */
[----:B------:R-:W-:-:S05]  /*6720*/  FMNMX.FTZ R5, R53, R4, !PT ;  /* 0x0000000435057209 */ /* 0x000fca0007810000 */
[----:B------:R-:W0:Y:S02]  /*6730*/  SHFL.BFLY PT, R4, R5, 0x2, 0x1f ;  /* 0x0c401f0005047f89 */ /* 0x000e2400000e0000 */
        /* <DEDUP_REMOVED lines=14> */
[----:B------:R-:W-:Y:S02]  /*6820*/  FSEL R60, R5, RZ, P4 ;  /* 0x000000ff053c7208 */ /* 0x000fe40002000000 */
[----:B------:R-:W-:-:S03]  /*6830*/  FMNMX.FTZ R5, R47, R4, !PT ;  /* 0x000000042f057209 */ /* 0x000fc60007810000 */
[--C-:B------:R-:W-:Y:S01]  /*6840*/  FFMA.FTZ R3, R24, UR6, -R60.reuse ;  /* 0x0000000618037c23 */ /* 0x100fe2000801083c */
[----:B------:R-:W-:Y:S01]  /*6850*/  FMNMX.FTZ R4, R50, R5, !PT ;  /* 0x0000000532047209 */ /* 0x000fe20007810000 */
[--C-:B------:R-:W-:Y:S01]  /*6860*/  FFMA.FTZ R172, R25, UR6, -R60.reuse ;  /* 0x0000000619ac7c23 */ /* 0x100fe2000801083c */
[----:B------:R-:W-:Y:S01]  /*6870*/  LEA.HI R24, R57, R2, RZ, 0x4 ;  /* 0x0000000239187211 */ /* 0x000fe200078f20ff */
[--C-:B------:R-:W-:Y:S01]  /*6880*/  FFMA.FTZ R176, R29, UR6, -R60.reuse ;  /* 0x000000061db07c23 */ /* 0x100fe2000801083c */
[----:B------:R-:W-:Y:S01]  /*6890*/  FMNMX.FTZ R5, R51, R4, !PT ;  /* 0x0000000433057209 */ /* 0x000fe20007810000 */
[--C-:B------:R-:W-:Y:S01]  /*68a0*/  FFMA.FTZ R173, R28, UR6, -R60.reuse ;  /* 0x000000061cad7c23 */ /* 0x100fe2000801083c */
[----:B------:R-:W-:Y:S01]  /*68b0*/  LOP3.LUT R25, R24, 0xfffffff0, RZ, 0xc0, !PT ;  /* 0xfffffff018197812 */ /* 0x000fe200078ec0ff */
[--C-:B------:R-:W-:Y:S01]  /*68c0*/  FFMA.FTZ R177, R32, UR6, -R60.reuse ;  /* 0x0000000620b17c23 */ /* 0x100fe2000801083c */
[----:B------:R-:W-:Y:S01]  /*68d0*/  FMNMX.FTZ R4, R54, R5, !PT ;  /* 0x0000000536047209 */ /* 0x000fe20007810000 */
[--C-:B------:R-:W-:Y:S01]  /*68e0*/  FFMA.FTZ R180, R33, UR6, -R60.reuse ;  /* 0x0000000621b47c23 */ /* 0x100fe2000801083c */
[----:B------:R-:W-:Y:S01]  /*68f0*/  LEA.HI R57, R57, R2, RZ, 0x5 ;  /* 0x0000000239397211 */ /* 0x000fe200078f28ff */
[----:B------:R-:W-:Y:S01]  /*6900*/  IMAD.IADD R25, R2, 0x1, -R25 ;  /* 0x0000000102197824 */ /* 0x000fe200078e0a19 */
[----:B------:R-:W-:Y:S01]  /*6910*/  FMNMX.FTZ R4, R55, R4, !PT ;  /* 0x0000000437047209 */ /* 0x000fe20007810000 */
[----:B------:R-:W-:Y:S01]  /*6920*/  FFMA.FTZ R181, R36, UR6, -R60 ;  /* 0x0000000624b57c23 */ /* 0x000fe2000801083c */
[----:B------:R-:W-:Y:S01]  /*6930*/  SHF.R.U32.HI R24, RZ, 0x1, R24 ;  /* 0x00000001ff187819 */ /* 0x000fe20000011618 */
[----:B------:R-:W-:-:S02]  /*6940*/  IMAD.SHL.U32 R57, R57, 0x20, RZ ;  /* 0x0000002039397824 */ /* 0x000fc400078e00ff */
[--C-:B------:R-:W-:Y:S01]  /*6950*/  FFMA.FTZ R204, R37, UR6, -R60.reuse ;  /* 0x0000000625cc7c23 */ /* 0x100fe2000801083c */
[----:B------:R-:W0:Y:S01]  /*6960*/  SHFL.BFLY PT, R5, R4, 0x2, 0x1f ;  /* 0x0c401f0004057f89 */ /* 0x000e2200000e0000 */
        /* <DEDUP_REMOVED lines=8> */
[----:B------:R-:W-:Y:S01]  /*69f0*/  LOP3.LUT R57, R57, 0x7ffffc00, RZ, 0xc0, !PT ;  /* 0x7ffffc0039397812 */ /* 0x000fe200078ec0ff */
[----:B------:R-:W-:Y:S08]  /*6a00*/  MUFU.EX2 R3, R3 ;  /* 0x0000000300037308 */ /* 0x000ff00000000800 */
[----:B------:R-:W1:Y:S01]  /*6a10*/  MUFU.EX2 R172, R172 ;  /* 0x000000ac00ac7308 */ /* 0x000e620000000800 */
[----:B0-----:R-:W-:-:S07]  /*6a20*/  FMNMX.FTZ R5, R4, R5, !PT ;  /* 0x0000000504057209 */ /* 0x001fce0007810000 */
[----:B------:R-:W-:Y:S01]  /*6a30*/  MUFU.EX2 R173, R173 ;  /* 0x000000ad00ad7308 */ /* 0x000fe20000000800 */
[----:B------:R-:W0:Y:S07]  /*6a40*/  SHFL.BFLY PT, R168, R5, 0x1, 0x1f ;  /* 0x0c201f0005a87f89 */ /* 0x000e2e00000e0000 */
[----:B------:R-:W2:Y:S01]  /*6a50*/  MUFU.EX2 R176, R176 ;  /* 0x000000b000b07308 */ /* 0x000ea20000000800 */
[----:B-1----:R-:W-:Y:S01]  /*6a60*/  F2FP.BF16.F32.PACK_AB R164, R172, R3 ;  /* 0x00000003aca4723e */ /* 0x002fe200000010ff */
[----:B------:R-:W-:-:S06]  /*6a70*/  FADD.FTZ R172, R3, R172 ;  /* 0x000000ac03ac7221 */ /* 0x000fcc0000010000 */
[----:B------:R-:W-:Y:S08]  /*6a80*/  MUFU.EX2 R177, R177 ;  /* 0x000000b100b17308 */ /* 0x000ff00000000800 */
[----:B------:R-:W1:Y:S01]  /*6a90*/  MUFU.EX2 R180, R180 ;  /* 0x000000b400b47308 */ /* 0x000e620000000800 */
[----:B--2---:R-:W-:Y:S01]  /*6aa0*/  F2FP.BF16.F32.PACK_AB R166, R176, R173 ;  /* 0x000000adb0a6723e */ /* 0x004fe200000010ff */
[----:B------:R-:W-:Y:S01]  /*6ab0*/  FADD.FTZ R173, R173, R172 ;  /* 0x000000acadad7221 */ /* 0x000fe20000010000 */
[----:B0-----:R-:W-:-:S03]  /*6ac0*/  FMNMX.FTZ R168, R5, R168, !PT ;  /* 0x000000a805a87209 */ /* 0x001fc60007810000 */
[----:B------:R-:W-:Y:S01]  /*6ad0*/  FADD.FTZ R176, R176, R173 ;  /* 0x000000adb0b07221 */ /* 0x000fe20000010000 */
[C---:B------:R-:W-:Y:S01]  /*6ae0*/  FSETP.NEU.FTZ.AND P1, PT, R168.reuse, -INF , PT ;  /* 0xff800000a800780b */ /* 0x040fe20003f3d000 */
[----:B------:R-:W-:Y:S01]  /*6af0*/  FMUL.FTZ R4, R168, UR6 ;  /* 0x00000006a8047c20 */ /* 0x000fe20008410000 */
[----:B------:R-:W-:Y:S04]  /*6b00*/  MUFU.EX2 R181, R181 ;  /* 0x000000b500b57308 */ /* 0x000fe80000000800 */
[----:B------:R-:W-:-:S04]  /*6b10*/  FSEL R29, R4, RZ, P1 ;  /* 0x000000ff041d7208 */ /* 0x000fc80000800000 */
[----:B------:R-:W0:Y:S01]  /*6b20*/  MUFU.EX2 R204, R204 ;  /* 0x000000cc00cc7308 */ /* 0x000e220000000800 */
[----:B------:R-:W-:Y:S01]  /*6b30*/  FFMA.FTZ R5, R26, UR6, -R29 ;  /* 0x000000061a057c23 */ /* 0x000fe2000801081d */
[----:B------:R-:W-:Y:S01]  /*6b40*/  SHF.R.S32.HI R26, RZ, 0x1f, R25 ;  /* 0x0000001fff1a7819 */ /* 0x000fe20000011419 */
[--C-:B------:R-:W-:Y:S01]  /*6b50*/  FFMA.FTZ R4, R27, UR6, -R29.reuse ;  /* 0x000000061b047c23 */ /* 0x100fe2000801081d */
[--C-:B------:R-:W-:Y:S01]  /*6b60*/  FFMA.FTZ R174, R30, UR6, -R29.reuse ;  /* 0x000000061eae7c23 */ /* 0x100fe2000801081d */
        /* <DEDUP_REMOVED lines=9> */
[--C-:B------:R-:W-:Y:S01]  /*6c00*/  FFMA.FTZ R216, R43, UR6, -R29.reuse ;  /* 0x000000062bd87c23 */ /* 0x100fe2000801081d */
[----:B------:R-:W-:Y:S02]  /*6c10*/  IMAD.IADD R28, R25, 0x1, -R28 ;  /* 0x00000001191c7824 */ /* 0x000fe400078e0a1c */
[--C-:B------:R-:W-:Y:S01]  /*6c20*/  FFMA.FTZ R215, R46, UR6, -R29.reuse ;  /* 0x000000062ed77c23 */ /* 0x100fe2000801081d */
[--C-:B------:R-:W-:Y:S01]  /*6c30*/  FFMA.FTZ R217, R50, UR6, -R29.reuse ;  /* 0x0000000632d97c23 */ /* 0x100fe2000801081d */
[--C-:B------:R-:W-:Y:S01]  /*6c40*/  FFMA.FTZ R218, R51, UR6, -R29.reuse ;  /* 0x0000000633da7c23 */ /* 0x100fe2000801081d */
[----:B------:R-:W-:Y:S02]  /*6c50*/  IMAD.SHL.U32 R25, R28, 0x40, RZ ;  /* 0x000000401c197824 */ /* 0x000fe400078e00ff */
[--C-:B------:R-:W-:Y:S01]  /*6c60*/  FFMA.FTZ R219, R54, UR6, -R29.reuse ;  /* 0x0000000636db7c23 */ /* 0x100fe2000801081d */
[--C-:B------:R-:W-:Y:S01]  /*6c70*/  FFMA.FTZ R220, R55, UR6, -R29.reuse ;  /* 0x0000000637dc7c23 */ /* 0x100fe2000801081d */
[----:B------:R-:W-:Y:S01]  /*6c80*/  FFMA.FTZ R47, R47, UR6, -R29 ;  /* 0x000000062f2f7c23 */ /* 0x000fe2000801081d */
[----:B------:R-:W-:Y:S01]  /*6c90*/  LOP3.LUT R26, R26, 0x7ffffe00, RZ, 0xc0, !PT ;  /* 0x7ffffe001a1a7812 */ /* 0x000fe200078ec0ff */
[----:B------:R-:W-:Y:S01]  /*6ca0*/  MUFU.EX2 R5, R5 ;  /* 0x0000000500057308 */ /* 0x000fe20000000800 */
[----:B------:R-:W-:-:S02]  /*6cb0*/  LOP3.LUT R25, R25, 0x1c0, RZ, 0xc0, !PT ;  /* 0x000001c019197812 */ /* 0x000fc400078ec0ff */
[C---:B------:R-:W-:Y:S02]  /*6cc0*/  LOP3.LUT P2, RZ, R28.reuse, 0x2, RZ, 0xc0, !PT ;  /* 0x000000021cff7812 */ /* 0x040fe4000784c0ff */
[----:B------:R-:W-:Y:S02]  /*6cd0*/  LOP3.LUT R24, R25, 0x8, R24, 0xf8, !PT ;  /* 0x0000000819187812 */ /* 0x000fe400078ef818 */
[----:B------:R-:W-:Y:S01]  /*6ce0*/  SHF.R.U32.HI R25, RZ, 0x3, R25 ;  /* 0x00000003ff197819 */ /* 0x000fe20000011619 */
[----:B------:R-:W2:Y:S01]  /*6cf0*/  MUFU.EX2 R4, R4 ;  /* 0x0000000400047308 */ /* 0x000ea20000000800 */
[----:B------:R-:W-:Y:S02]  /*6d00*/  LOP3.LUT P1, RZ, R28, 0x4, RZ, 0xc0, !PT ;  /* 0x000000041cff7812 */ /* 0x000fe4000782c0ff */
[----:B------:R-:W-:Y:S02]  /*6d10*/  LOP3.LUT R24, R24, R25, RZ, 0x3c, !PT ;  /* 0x0000001918187212 */ /* 0x000fe400078e3cff */
[----:B------:R-:W-:-:S02]  /*6d20*/  SEL R56, R56, 0xffffffc0, !P1 ;  /* 0xffffffc038387807 */ /* 0x000fc40004800000 */
[----:B------:R-:W-:Y:S01]  /*6d30*/  IADD3 R57, R24, R26, R57 ;  /* 0x0000001a18397210 */ /* 0x000fe20007ffe039 */
[----:B------:R-:W-:Y:S01]  /*6d40*/  MUFU.EX2 R174, R174 ;  /* 0x000000ae00ae7308 */ /* 0x000fe20000000800 */
[----:B-1----:R-:W-:Y:S01]  /*6d50*/  F2FP.BF16.F32.PACK_AB R160, R180, R177 ;  /* 0x000000b1b4a0723e */ /* 0x002fe200000010ff */
[----:B------:R-:W-:Y:S01]  /*6d60*/  FADD.FTZ R177, R177, R176 ;  /* 0x000000b0b1b17221 */ /* 0x000fe20000010000 */
[----:B0-----:R-:W-:Y:S01]  /*6d70*/  F2FP.BF16.F32.PACK_AB R162, R204, R181 ;  /* 0x000000b5cca2723e */ /* 0x001fe200000010ff */
[----:B------:R-:W-:Y:S02]  /*6d80*/  IMAD R193, R57, 0x2, R202 ;  /* 0x0000000239c17824 */ /* 0x000fe400078e02ca */
[----:B------:R-:W-:Y:S02]  /*6d90*/  FADD.FTZ R180, R180, R177 ;  /* 0x000000b1b4b47221 */ /* 0x000fe40000010000 */
[----:B------:R-:W0:Y:S01]  /*6da0*/  MUFU.EX2 R175, R175 ;  /* 0x000000af00af7308 */ /* 0x000e220000000800 */
[C---:B------:R-:W-:Y:S01]  /*6db0*/  VIADD R195, R193.reuse, 0x36400 ;  /* 0x00036400c1c37836 */ /* 0x040fe20000000000 */
[----:B--2---:R-:W-:Y:S01]  /*6dc0*/  F2FP.BF16.F32.PACK_AB R165, R4, R5 ;  /* 0x0000000504a5723e */ /* 0x004fe200000010ff */
[----:B------:R-:W-:-:S02]  /*6dd0*/  VIADD R192, R193, 0x36420 ;  /* 0x00036420c1c07836 */ /* 0x000fc40000000000 */
[----:B------:R-:W-:Y:S01]  /*6de0*/  FADD.FTZ R5, R5, R4 ;  /* 0x0000000405057221 */ /* 0x000fe20000010000 */
[----:B------:R-:W-:Y:S02]  /*6df0*/  @P2 VIADD R192, R195, 0xffffffe0 ;  /* 0xffffffe0c3c02836 */ /* 0x000fe40000000000 */
[----:B------:R-:W-:Y:S01]  /*6e00*/  FADD.FTZ R181, R181, R180 ;  /* 0x000000b4b5b57221 */ /* 0x000fe20000010000 */
[----:B------:R-:W-:Y:S01]  /*6e10*/  IMAD.IADD R195, R195, 0x1, R56 ;  /* 0x00000001c3c37824 */ /* 0x000fe200078e0238 */
[----:B------:R-:W-:Y:S01]  /*6e20*/  MUFU.EX2 R178, R178 ;  /* 0x000000b200b27308 */ /* 0x000fe20000000800 */
[----:B------:R-:W-:Y:S02]  /*6e30*/  IMAD.IADD R194, R56, 0x1, R192 ;  /* 0x0000000138c27824 */ /* 0x000fe400078e02c0 */
[----:B------:R-:W-:-:S05]  /*6e40*/  FADD.FTZ R204, R204, R181 ;  /* 0x000000b5cccc7221 */ /* 0x000fca0000010000 */
[----:B------:R-:W1:Y:S01]  /*6e50*/  MUFU.EX2 R179, R179 ;  /* 0x000000b300b37308 */ /* 0x000e620000000800 */
[----:B0-----:R-:W-:Y:S01]  /*6e60*/  F2FP.BF16.F32.PACK_AB R167, R175, R174 ;  /* 0x000000aeafa7723e */ /* 0x001fe200000010ff */
[----:B------:R-:W-:-:S04]  /*6e70*/  FADD.FTZ R174, R174, R5 ;  /* 0x00000005aeae7221 */ /* 0x000fc80000010000 */
[----:B------:R-:W-:Y:S01]  /*6e80*/  STSM.16.M88.4 [R193+0x36400], R164 ;  /* 0x036400a4c1007844 */ /* 0x000fe20000000200 */
[----:B------:R-:W-:Y:S01]  /*6e90*/  FADD.FTZ R175, R175, R174 ;  /* 0x000000aeafaf7221 */ /* 0x000fe20000010000 */
[----:B------:R-:W-:Y:S08]  /*6ea0*/  MUFU.EX2 R182, R182 ;  /* 0x000000b600b67308 */ /* 0x000ff00000000800 */
[----:B------:R-:W0:Y:S01]  /*6eb0*/  MUFU.EX2 R183, R183 ;  /* 0x000000b700b77308 */ /* 0x000e220000000800 */
[----:B-1----:R-:W-:Y:S01]  /*6ec0*/  F2FP.BF16.F32.PACK_AB R161, R179, R178 ;  /* 0x000000b2b3a1723e */ /* 0x002fe200000010ff */
[----:B------:R-:W-:-:S04]  /*6ed0*/  FADD.FTZ R178, R178, R175 ;  /* 0x000000afb2b27221 */ /* 0x000fc80000010000 */
[----:B------:R-:W-:Y:S02]  /*6ee0*/  FADD.FTZ R179, R179, R178 ;  /* 0x000000b2b3b37221 */ /* 0x000fe40000010000 */
[----:B------:R-:W-:Y:S08]  /*6ef0*/  MUFU.EX2 R205, R205 ;  /* 0x000000cd00cd7308 */ /* 0x000ff00000000800 */
[----:B------:R-:W1:Y:S01]  /*6f00*/  MUFU.EX2 R208, R208 ;  /* 0x000000d000d07308 */ /* 0x000e620000000800 */
[----:B0-----:R-:W-:Y:S01]  /*6f10*/  F2FP.BF16.F32.PACK_AB R163, R183, R182 ;  /* 0x000000b6b7a3723e */ /* 0x001fe200000010ff */
[----:B------:R-:W-:-:S04]  /*6f20*/  FADD.FTZ R182, R182, R179 ;  /* 0x000000b3b6b67221 */ /* 0x000fc80000010000 */
[----:B------:R-:W-:Y:S01]  /*6f30*/  STSM.16.M88.4 [R192], R160 ;  /* 0x000000a0c0007844 */ /* 0x000fe20000000200 */
        /* <DEDUP_REMOVED lines=10> */
[----:B------:R-:W-:Y:S02]  /*6fe0*/  FADD.FTZ R210, R210, R207 ;  /* 0x000000cfd2d27221 */ /* 0x000fe40000010000 */
        /* <DEDUP_REMOVED lines=9> */
[----:B------:R0:W-:Y:S01]  /*7080*/  STSM.16.M88.4 [R195], R156 ;  /* 0x0000009cc3007844 */ /* 0x0001e20000000200 */
[----:B------:R-:W-:Y:S01]  /*7090*/  FADD.FTZ R2, R2, R215 ;  /* 0x000000d702027221 */ /* 0x000fe20000010000 */
[----:B------:R-:W2:Y:S08]  /*70a0*/  MUFU.EX2 R211, R211 ;  /* 0x000000d300d37308 */ /* 0x000eb00000000800 */
[----:B------:R-:W3:Y:S01]  /*70b0*/  MUFU.EX2 R214, R214 ;  /* 0x000000d600d67308 */ /* 0x000ee20000000800 */
[----:B-1----:R-:W-:Y:S01]  /*70c0*/  F2FP.BF16.F32.PACK_AB R152, R212, R209 ;  /* 0x000000d1d498723e */ /* 0x002fe200000010ff */
[----:B------:R-:W-:-:S04]  /*70d0*/  FADD.FTZ R209, R209, R210 ;  /* 0x000000d2d1d17221 */ /* 0x000fc80000010000 */
[----:B------:R-:W-:Y:S02]  /*70e0*/  FADD.FTZ R212, R212, R209 ;  /* 0x000000d1d4d47221 */ /* 0x000fe40000010000 */
[----:B------:R-:W-:Y:S02]  /*70f0*/  MUFU.EX2 R217, R217 ;  /* 0x000000d900d97308 */ /* 0x000fe40000000800 */
[----:B--2---:R-:W-:-:S06]  /*7100*/  FADD.FTZ R5, R211, R212 ;  /* 0x000000d4d3057221 */ /* 0x004fcc0000010000 */
[----:B------:R-:W1:Y:S01]  /*7110*/  MUFU.EX2 R218, R218 ;  /* 0x000000da00da7308 */ /* 0x000e620000000800 */
[C---:B---3--:R-:W-:Y:S01]  /*7120*/  F2FP.BF16.F32.PACK_AB R154, R214.reuse, R211 ;  /* 0x000000d3d69a723e */ /* 0x048fe200000010ff */
[----:B------:R-:W-:-:S06]  /*7130*/  FADD.FTZ R5, R214, R5 ;  /* 0x00000005d6057221 */ /* 0x000fcc0000010000 */
[----:B------:R-:W-:Y:S08]  /*7140*/  MUFU.EX2 R219, R219 ;  /* 0x000000db00db7308 */ /* 0x000ff00000000800 */
[----:B------:R-:W2:Y:S01]  /*7150*/  MUFU.EX2 R220, R220 ;  /* 0x000000dc00dc7308 */ /* 0x000ea20000000800 */
[----:B-1----:R-:W-:Y:S01]  /*7160*/  F2FP.BF16.F32.PACK_AB R153, R218, R217 ;  /* 0x000000d9da99723e */ /* 0x002fe200000010ff */
[----:B------:R-:W-:-:S04]  /*7170*/  FADD.FTZ R217, R217, R2 ;  /* 0x00000002d9d97221 */ /* 0x000fc80000010000 */
[----:B------:R-:W-:Y:S01]  /*7180*/  FADD.FTZ R218, R218, R217 ;  /* 0x000000d9dada7221 */ /* 0x000fe20000010000 */
[----:B--2---:R-:W-:-:S03]  /*7190*/  F2FP.BF16.F32.PACK_AB R155, R220, R219 ;  /* 0x000000dbdc9b723e */ /* 0x004fc600000010ff */
[----:B------:R-:W-:Y:S02]  /*71a0*/  FADD.FTZ R219, R219, R218 ;  /* 0x000000dadbdb7221 */ /* 0x000fe40000010000 */
[----:B------:R1:W-:Y:S01]  /*71b0*/  STSM.16.M88.4 [R194], R152 ;  /* 0x00000098c2007844 */ /* 0x0003e20000000200 */
[----:B------:R-:W-:Y:S01]  /*71c0*/  WARPGROUP.ARRIVE ;  /* 0x00000000000079c5 */ /* 0x000fe20000000000 */
[----:B------:R-:W-:-:S05]  /*71d0*/  FADD.FTZ R2, R220, R219 ;  /* 0x000000dbdc027221 */ /* 0x000fca0000010000 */
[----:B------:R-:W-:Y:S01]  /*71e0*/  HGMMA.64x256x16.F32.BF16 R24, R164, gdesc[UR8].tnspB, RZ, !UPT, gsb0 ;  /* 0x43e00008a4187df0 */ /* 0x000fe2000c0018ff */
[----:B------:R-:W-:Y:S01]  /*71f0*/  R2UR UR10, R221 ;  /* 0x00000000dd0a72ca */ /* 0x000fe200000e0000 */
[----:B------:R-:W-:Y:S01]  /*7200*/  UMOV UR11, 0x40000040 ;  /* 0x40000040000b7882 */ /* 0x000fe20000000000 */
[----:B------:R-:W-:Y:S01]  /*7210*/  VIADD R221, R198, 0x100 ;  /* 0x00000100c6dd7836 */ /* 0x000fe20000000000 */
[----:B------:R-:W-:Y:S02]  /*7220*/  WARPGROUP.DEPBAR.LE gsb0, 0x0 ;  /* 0x00008000000079c5 */ /* 0x000fe40000010000 */
[----:B------:R-:W-:-:S15]  /*7230*/  WARPGROUP.ARRIVE ;  /* 0x00000000000079c5 */ /* 0x000fde0000000000 */
[----:B------:R-:W-:-:S07]  /*7240*/  NOP ;  /* 0x0000000000007918 */ /* 0x000fce0000000000 */
[----:B------:R-:W-:Y:S01]  /*7250*/  HGMMA.64x256x16.F32.BF16 R24, R160, gdesc[UR8].tnspB, R24, gsb0 ;  /* 0x43e00008a0187df0 */ /* 0x000fe20008001818 */
[----:B------:R-:W-:Y:S01]  /*7260*/  R2UR UR10, R221 ;  /* 0x00000000dd0a72ca */ /* 0x000fe200000e0000 */
[----:B------:R-:W-:Y:S01]  /*7270*/  UMOV UR11, 0x40000040 ;  /* 0x40000040000b7882 */ /* 0x000fe20000000000 */
[----:B------:R-:W-:Y:S02]  /*7280*/  WARPGROUP.DEPBAR.LE gsb0, 0x0 ;  /* 0x00008000000079c5 */ /* 0x000fe40000010000 */
[----:B------:R-:W-:-:S15]  /*7290*/  WARPGROUP.ARRIVE ;  /* 0x00000000000079c5 */ /* 0x000fde0000000000 */
[----:B------:R-:W-:-:S08]  /*72a0*/  NOP ;  /* 0x0000000000007918 */ /* 0x000fd00000000000 */
[----:B------:R-:W-:Y:S01]  /*72b0*/  HGMMA.64x256x16.F32.BF16 R24, R156, gdesc[UR8].tnspB, R24, gsb0 ;  /* 0x43e000089c187df0 */ /* 0x000fe20008001818 */
[----:B------:R-:W-:Y:S02]  /*72c0*/  UMOV UR11, 0x40000040 ;  /* 0x40000040000b7882 */ /* 0x000fe40000000000 */
[----:B------:R-:W-:Y:S02]  /*72d0*/  WARPGROUP.DEPBAR.LE gsb0, 0x0 ;  /* 0x00008000000079c5 */ /* 0x000fe40000010000 */
[----:B0-----:R-:W-:Y:S01]  /*72e0*/  VIADD R156, R198, 0x180 ;  /* 0x00000180c69c7836 */ /* 0x001fe20000000000 */
[----:B------:R-:W-:-:S04]  /*72f0*/  WARPGROUP.ARRIVE ;  /* 0x00000000000079c5 */ /* 0x000fc80000000000 */
[----:B------:R-:W-:-:S15]  /*7300*/  R2UR UR10, R156 ;  /* 0x000000009c0a72ca */ /* 0x000fde00000e0000 */
[----:B------:R-:W-:-:S03]  /*7310*/  NOP ;  /* 0x0000000000007918 */ /* 0x000fc60000000000 */
        /* <DEDUP_REMOVED lines=8> */
.L_x_1946:
[----:B------:R-:W-:Y:S01]  /*73a0*/  ISETP.NE.AND P1, PT, R227, 0x1, PT ;  /* 0x00000001e300780c */ /* 0x000fe20003f25270 */
[----:B------:R-:W-:-:S12]  /*73b0*/  VIADD R207, R170, 0xfffffffe ;  /* 0xfffffffeaacf7836 */ /* 0x000fd80000000000 */
[----:B------:R-:W0:Y:S08]  /*73c0*/  @P1 LDC R4, c[0x0][0x44c] ;  /* 0x00011300ff041b82 */ /* 0x000e300000000800 */
[----:B------:R-:W1:Y:S01]  /*73d0*/  @P1 LDC R3, c[0x0][0x450] ;  /* 0x00011400ff031b82 */ /* 0x000e620000000800 */
[----:B0-----:R-:W-:-:S05]  /*73e0*/  @P1 IMAD.HI.U32 R4, R169, R4, RZ ;  /* 0x00000004a9041227 */ /* 0x001fca00078e00ff */
[----:B-1----:R-:W-:Y:S01]  /*73f0*/  @P1 SHF.R.U32.HI R169, RZ, R3, R4 ;  /* 0x00000003ffa91219 */ /* 0x002fe20000011604 */
[----:B------:R-:W-:-:S04]  /*7400*/  VIADD R4, R202, 0x38860 ;  /* 0x00038860ca047836 */ /* 0x000fc80000000000 */
[----:B------:R-:W-:Y:S01]  /*7410*/  IMAD.IADD R169, R171, 0x1, R169 ;  /* 0x00000001aba97824 */ /* 0x000fe200078e02a9 */
[----:B------:R-:W-:-:S04]  /*7420*/  PRMT R4, R201, 0x654, R4 ;  /* 0x00000654c9047816 */ /* 0x000fc80000000004 */
[----:B------:R-:W-:Y:S01]  /*7430*/  R2UR UR10, R169 ;  /* 0x00000000a90a72ca */ /* 0x000fe200000e0000 */
[----:B------:R0:W-:-:S12]  /*7440*/  SYNCS.ARRIVE.TRANS64.RED.A1T0 RZ, [R4+URZ], RZ ;  /* 0x000000ff04ff79a7 */ /* 0x0001d8000810043f */
[----:B------:R-:W-:Y:S01]  /*7450*/  UIADD3 UR18, UR10, UR18, URZ ;  /* 0x000000120a127290 */ /* 0x000fe2000fffe03f */
[----:B0-----:R-:W-:Y:S11]  /*7460*/  @!P6 BRA `(.L_x_1947) ;  /* 0x00000000004ce947 */ /* 0x001ff60003800000 */
[----:B------:R-:W-:Y:S01]  /*7470*/  ISETP.LT.AND P1, PT, RZ, UR10, PT ;  /* 0x0000000aff007c0c */ /* 0x000fe2000bf21270 */
[----:B------:R-:W-:-:S12]  /*7480*/  UIADD3 UR22, UR10, -0x1, URZ ;  /* 0xffffffff0a167890 */ /* 0x000fd8000fffe03f */
[----:B------:R-:W-:Y:S05]  /*7490*/  @P1 BRA `(.L_x_1948) ;  /* 0x0000000000201947 */ /* 0x000fea0003800000 */
[----:B------:R-:W-:Y:S01]  /*74a0*/  ULDC UR19, c[0x0][0xadc] ;  /* 0x0002b70000137ab9 */ /* 0x000fe20000000800 */
[----:B------:R-:W-:Y:S02]  /*74b0*/  UIADD3 UR22, -UR10, URZ, URZ ;  /* 0x0000003f0a167290 */ /* 0x000fe4000fffe13f */
[----:B------:R-:W-:-:S11]  /*74c0*/  UISETP.NE.AND UP0, UPT, UR19, 0x1, UPT ;  /* 0x000000011300788c */ /* 0x000fd6000bf05270 */
[----:B------:R-:W-:Y:S02]  /*74d0*/  @UP0 ULDC.64 UR10, c[0x0][0xae0] ;  /* 0x0002b800000a0ab9 */ /* 0x000fe40000000a00 */
[----:B------:R-:W-:-:S04]  /*74e0*/  UIMAD.WIDE.U32 UR14, UR22, UR10, URZ ;  /* 0x0000000a160e72a5 */ /* 0x000fc8000f8e003f */
[----:B------:R-:W-:-:S04]  /*74f0*/  @UP0 USHF.R.U32.HI UR22, URZ, UR11, UR15 ;  /* 0x0000000b3f160299 */ /* 0x000fc8000801160f */
[----:B------:R-:W-:Y:S01]  /*7500*/  ULOP3.LUT UR22, URZ, UR22, URZ, 0x33, !UPT ;  /* 0x000000163f167292 */ /* 0x000fe2000f8e333f */
[----:B------:R-:W-:Y:S11]  /*7510*/  BRA `(.L_x_1949) ;  /* 0x0000000000147947 */ /* 0x000ff60003800000 */
.L_x_1948:
[----:B------:R-:W-:Y:S02]  /*7520*/  ULDC UR19, c[0x0][0xadc] ;  /* 0x0002b70000137ab9 */ /* 0x000fe40000000800 */
[----:B------:R-:W-:-:S11]  /*7530*/  UISETP.NE.AND UP0, UPT, UR19, 0x1, UPT ;  /* 0x000000011300788c */ /* 0x000fd6000bf05270 */
[----:B------:R-:W-:Y:S02]  /*7540*/  @UP0 ULDC.64 UR10, c[0x0][0xae0] ;  /* 0x0002b800000a0ab9 */ /* 0x000fe40000000a00 */
[----:B------:R-:W-:-:S04]  /*7550*/  UIMAD.WIDE.U32 UR14, UR22, UR10, URZ ;  /* 0x0000000a160e72a5 */ /* 0x000fc8000f8e003f */
[----:B------:R-:W-:-:S12]  /*7560*/  @UP0 USHF.R.U32.HI UR22, URZ, UR11, UR15 ;  /* 0x0000000b3f160299 */ /* 0x000fd8000801160f */
.L_x_1949:
[----:B------:R-:W-:-:S04]  /*7570*/  UIMAD UR19, UR22, UR19, UR19 ;  /* 0x00000013161372a4 */ /* 0x000fc8000f8e0213 */
[----:B------:R-:W-:-:S04]  /*7580*/  UISETP.LT.AND UP0, UPT, UR18, UR19, UPT ;  /* 0x000000131200728c */ /* 0x000fc8000bf01270 */
[----:B------:R-:W-:-:S12]  /*7590*/  USEL UR18, UR18, UR19, UP0 ;  /* 0x0000001312127287 */ /* 0x000fd80008000000 */
.L_x_1947:
[----:B------:R-:W-:Y:S01]  /*75a0*/  USHF.R.S32.HI UR10, URZ, 0x1f, UR18 ;  /* 0x0000001f3f0a7899 */ /* 0x000fe20008011412 */
[----:B------:R-:W-:Y:S02]  /*75b0*/  IMAD.MOV.U32 R3, RZ, RZ, RZ ;  /* 0x000000ffff037224 */ /* 0x000fe400078e00ff */
[----:B------:R-:W-:Y:S01]  /*75c0*/  IMAD.MOV.U32 R4, RZ, RZ, RZ ;  /* 0x000000ffff047224 */ /* 0x000fe200078e00ff */
[----:B------:R-:W-:-:S04]  /*75d0*/  ULEA.HI UR10, UR10, UR18, URZ, 0x6 ;  /* 0x000000120a0a7291 */ /* 0x000fc8000f8f303f */
[----:B------:R-:W-:-:S04]  /*75e0*/  USHF.R.S32.HI UR10, URZ, 0x6, UR10 ;  /* 0x000000063f0a7899 */ /* 0x000fc8000801140a */
[----:B------:R-:W-:-:S04]  /*75f0*/  UISETP.LT.AND UP0, UPT, UR60, UR10, UPT ;  /* 0x0000000a3c00728c */ /* 0x000fc8000bf01270 */
[----:B------:R-:W-:-:S06]  /*7600*/  USEL UR38, UR60, UR10, !UP0 ;  /* 0x0000000a3c267287 */ /* 0x000fcc000c000000 */
[----:B------:R-:W-:-:S13]  /*7610*/  ISETP.GE.AND P1, PT, R207, UR38, PT ;  /* 0x00000026cf007c0c */ /* 0x000fda000bf26270 */
[----:B------:R-:W-:Y:S05]  /*7620*/  @!P1 BRA `(.L_x_1950) ;  /* 0x0000003800209947 */ /* 0x000fea0003800000 */
[----:B------:R-:W-:Y:S01]  /*7630*/  IMAD.MOV.U32 R210, RZ, RZ, R168 ;  /* 0x000000ffffd27224 */ /* 0x000fe200078e00a8 */
[----:B------:R-:W-:Y:S01]  /*7640*/  ULDC UR39, c[0x0][0xadc] ;  /* 0x0002b70000277ab9 */ /* 0x000fe20000000800 */
[----:B------:R-:W-:Y:S01]  /*7650*/  IMAD.MOV.U32 R209, RZ, RZ, R7 ;  /* 0x000000ffffd17224 */ /* 0x000fe200078e0007 */
[----:B------:R-:W-:Y:S01]  /*7660*/  ULDC UR61, c[0x0][0xa80] ;  /* 0x0002a000003d7ab9 */ /* 0x000fe20000000800 */
[----:B------:R-:W-:Y:S02]  /*7670*/  IMAD.MOV.U32 R4, RZ, RZ, RZ ;  /* 0x000000ffff047224 */ /* 0x000fe400078e00ff */
[----:B------:R-:W-:-:S07]  /*7680*/  IMAD.MOV.U32 R211, RZ, RZ, RZ ;  /* 0x000000ffffd37224 */ /* 0x000fce00078e00ff */
.L_x_1969:
[----:B------:R-:W-:-:S05]  /*7690*/  VIADD R3, R211, 0x1 ;  /* 0x00000001d3037836 */ /* 0x000fca0000000000 */
[----:B------:R-:W-:-:S04]  /*76a0*/  ISETP.NE.AND P1, PT, R3, 0x2, PT ;  /* 0x000000020300780c */ /* 0x000fc80003f25270 */
[----:B------:R-:W-:Y:S02]  /*76b0*/  SEL R7, RZ, 0x1, P1 ;  /* 0x00000001ff077807 */ /* 0x000fe40000800000 */
[----:B------:R-:W-:Y:S02]  /*76c0*/  SEL R3, R3, RZ, P1 ;  /* 0x000000ff03037207 */ /* 0x000fe40000800000 */
[----:B------:R-:W-:Y:S01]  /*76d0*/  LOP3.LUT R4, R4, R7, RZ, 0x3c, !PT ;  /* 0x0000000704047212 */ /* 0x000fe200078e3cff */
[----:B0-----:R-:W-:Y:S06]  /*76e0*/  @!P0 BRA `(.L_x_1951) ;  /* 0x0000000000048947 */ /* 0x001fec0003800000 */
[----:B------:R-:W-:Y:S01]  /*76f0*/  BPT.TRAP 0x1 ;  /* 0x000000040000795c */ /* 0x000fe20000300000 */
.L_x_1951:
[----:B------:R-:W-:Y:S01]  /*7700*/  IMAD R208, R3, 0x8, R202 ;  /* 0x0000000803d07824 */ /* 0x000fe200078e02ca */
[----:B------:R-:W-:-:S04]  /*7710*/  SHF.L.U32 R205, R4, 0x1f, RZ ;  /* 0x0000001f04cd7819 */ /* 0x000fc800000006ff */
[----:B------:R0:W1:Y:S01]  /*7720*/  SYNCS.PHASECHK.TRANS64.TRYWAIT P1, [R208+URZ+0x38830], R205 ;  /* 0x038830cdd00075a7 */ /* 0x000062000802017f */
[----:B------:R-:W-:Y:S05]  /*7730*/  @!P0 BRA `(.L_x_1952) ;  /* 0x0000000000048947 */ /* 0x000fea0003800000 */
[----:B------:R-:W-:Y:S01]  /*7740*/  BPT.TRAP 0x1 ;  /* 0x000000040000795c */ /* 0x000fe20000300000 */
.L_x_1952:
[----:B------:R-:W-:Y:S01]  /*7750*/  IMAD R7, R3, 0x200, R196 ;  /* 0x0000020003077824 */ /* 0x000fe200078e02c4 */
[----:B-1----:R-:W-:Y:S06]  /*7760*/  @P1 BRA `(.L_x_1953) ;  /* 0x0000000000081947 */ /* 0x002fec0003800000 */
[----:B------:R-:W1:Y:S02]  /*7770*/  SYNCS.PHASECHK.TRANS64.TRYWAIT P1, [R208+URZ+0x38830], R205 ;  /* 0x038830cdd00075a7 */ /* 0x000e64000802017f */
[----:B-1----:R-:W-:Y:S05]  /*7780*/  @!P1 BRA `(.L_x_1954) ;  /* 0x0000011800289947 */ /* 0x002fea0003800000 */
.L_x_1953:
        /* <DEDUP_REMOVED lines=18> */
[----:B------:R-:W-:Y:S01]  /*78b0*/  R2UR UR17, R20 ;  /* 0x00000000141172ca */ /* 0x000fe200000e0000 */
[----:B------:R-:W-:Y:S01]  /*78c0*/  VIADD R20, R7, 0x2 ;  /* 0x0000000207147836 */ /* 0x000fe20000000000 */
[----:B------:R-:W-:-:S02]  /*78d0*/  R2UR UR8, R186 ;  /* 0x00000000ba0872ca */ /* 0x000fc400000e0000 */
[----:B------:R-:W-:Y:S02]  /*78e0*/  R2UR UR9, R187 ;  /* 0x00000000bb0972ca */ /* 0x000fe400000e0000 */
[----:B------:R-:W-:Y:S01]  /*78f0*/  R2UR UR6, R20 ;  /* 0x00000000140672ca */ /* 0x000fe200000e0000 */
[C---:B------:R-:W-:Y:S01]  /*7900*/  VIADD R20, R7.reuse, 0x4 ;  /* 0x0000000407147836 */ /* 0x040fe20000000000 */
[----:B------:R-:W-:Y:S01]  /*7910*/  R2UR UR56, R184 ;  /* 0x00000000b83872ca */ /* 0x000fe200000e0000 */
[----:B------:R-:W-:Y:S01]  /*7920*/  VIADD R7, R7, 0x6 ;  /* 0x0000000607077836 */ /* 0x000fe20000000000 */
[----:B------:R-:W-:Y:S02]  /*7930*/  R2UR UR57, R185 ;  /* 0x00000000b93972ca */ /* 0x000fe400000e0000 */
[----:B------:R-:W-:-:S07]  /*7940*/  R2UR UR16, R204 ;  /* 0x00000000cc1072ca */ /* 0x000fce00000e0000 */
        /* <DEDUP_REMOVED lines=21> */
.L_x_1955:
[----:B------:R2:W3:Y:S01]  /*7aa0*/  SYNCS.PHASECHK.TRANS64.TRYWAIT P1, [R208+URZ+0x38850], R205 ;  /* 0x038850cdd00075a7 */ /* 0x0004e2000802017f */
[----:B------:R-:W-:Y:S05]  /*7ab0*/  @!P0 BRA `(.L_x_1956) ;  /* 0x0000000000048947 */ /* 0x000fea0003800000 */
[----:B------:R-:W-:Y:S01]  /*7ac0*/  BPT.TRAP 0x1 ;  /* 0x000000040000795c */ /* 0x000fe20000300000 */
.L_x_1956:
[----:B------:R-:W-:Y:S01]  /*7ad0*/  IMAD R7, R3, 0x1000, R21 ;  /* 0x0000100003077824 */ /* 0x000fe200078e0215 */
[----:B---3--:R-:W-:Y:S06]  /*7ae0*/  @P1 BRA `(.L_x_1957) ;  /* 0x0000000000081947 */ /* 0x008fec0003800000 */
[----:B------:R-:W3:Y:S02]  /*7af0*/  SYNCS.PHASECHK.TRANS64.TRYWAIT P1, [R208+URZ+0x38850], R205 ;  /* 0x038850cdd00075a7 */ /* 0x000ee4000802017f */
[----:B---3--:R-:W-:Y:S05]  /*7b00*/  @!P1 BRA `(.L_x_1958) ;  /* 0x00000114005c9947 */ /* 0x008fea0003800000 */
.L_x_1957:
        /* <DEDUP_REMOVED lines=10> */
[----:B0123--:R-:W-:Y:S01]  /*7bb0*/  MOV R205, UR53 ;  /* 0x0000003500cd7c02 */ /* 0x00ffe20008000f00 */
        /* <DEDUP_REMOVED lines=64> */
[----:B------:R-:W-:Y:S01]  /*7fc0*/  R2UR UR50, R20 ;  /* 0x00000000143272ca */ /* 0x000fe200000e0000 */
[----:B------:R-:W-:-:S05]  /*7fd0*/  VIADD R20, R7, 0x606 ;  /* 0x0000060607147836 */ /* 0x000fca0000000000 */
        /* <DEDUP_REMOVED lines=10> */
[----:B------:R-:W-:Y:S01]  /*8080*/  R2UR UR39, R213 ;  /* 0x00000000d52772ca */ /* 0x000fe200000e0000 */
[----:B------:R-:W-:Y:S01]  /*8090*/  IMAD.MOV.U32 R213, RZ, RZ, 0x4 ;  /* 0x00000004ffd57424 */ /* 0x000fe200078e00ff */
[----:B------:R-:W-:Y:S02]  /*80a0*/  R2UR UR37, R215 ;  /* 0x00000000d72572ca */ /* 0x000fe400000e0000 */
[----:B------:R-:W-:Y:S02]  /*80b0*/  R2UR UR38, R214 ;  /* 0x00000000d62672ca */ /* 0x000fe400000e0000 */
[C---:B------:R-:W-:Y:S02]  /*80c0*/  SEL R215, R213.reuse, 0x2, P1 ;  /* 0x00000002d5d77807 */ /* 0x040fe40000800000 */
[----:B------:R-:W-:Y:S02]  /*80d0*/  SEL R213, R213, 0x6, !P1 ;  /* 0x00000006d5d57807 */ /* 0x000fe40004800000 */
[----:B------:R-:W-:Y:S01]  /*80e0*/  R2UR UR36, R216 ;  /* 0x00000000d82472ca */ /* 0x000fe200000e0000 */
[----:B------:R-:W-:-:S02]  /*80f0*/  WARPGROUP.DEPBAR.LE gsb0, 0x0 ;  /* 0x00008000000079c5 */ /* 0x000fc40000010000 */
[----:B------:R-:W-:-:S06]  /*8100*/  WARPGROUP.ARRIVE ;  /* 0x00000000000079c5 */ /* 0x000fcc0000000000 */
[----:B------:R-:W-:Y:S01]  /*8110*/  HGMMA.64x64x16.F32.BF16 R152, gdesc[UR56], R152, gsb0 ;  /* 0x00e00000389879f0 */ /* 0x000fe20008001898 */
[----:B------:R-:W-:Y:S01]  /*8120*/  R2UR UR56, R204 ;  /* 0x00000000cc3872ca */ /* 0x000fe200000e0000 */
[----:B------:R-:W-:Y:S01]  /*8130*/  UMOV UR57, 0x40000040 ;  /* 0x4000004000397882 */ /* 0x000fe20000000000 */
[----:B------:R-:W-:Y:S01]  /*8140*/  R2UR UR58, R212 ;  /* 0x00000000d43a72ca */ /* 0x000fe200000e0000 */
[----:B------:R-:W-:Y:S01]  /*8150*/  UMOV UR59, 0x40000040 ;  /* 0x40000040003b7882 */ /* 0x000fe20000000000 */
[--C-:B------:R-:W-:Y:S02]  /*8160*/  IMAD.IADD R204, R190, 0x1, R215.reuse ;  /* 0x00000001becc7824 */ /* 0x100fe400078e02d7 */
[C---:B------:R-:W-:Y:S02]  /*8170*/  IMAD.IADD R212, R20.reuse, 0x1, R215 ;  /* 0x0000000114d47824 */ /* 0x040fe400078e02d7 */
[----:B------:R-:W-:Y:S01]  /*8180*/  IMAD.IADD R20, R20, 0x1, R213 ;  /* 0x0000000114147824 */ /* 0x000fe200078e02d5 */
        /* <DEDUP_REMOVED lines=201> */
.L_x_1959:
[----:B------:R-:W-:Y:S01]  /*8e20*/  ISETP.NE.AND P1, PT, R227, 0x1, PT ;  /* 0x00000001e300780c */ /* 0x000fe20003f25270 */
[----:B------:R-:W-:Y:S01]  /*8e30*/  IMAD.MOV.U32 R216, RZ, RZ, R191 ;  /* 0x000000ffffd87224 */ /* 0x000fe200078e00bf */
[----:B------:R-:W-:Y:S01]  /*8e40*/  R2UR UR6, R200 ;  /* 0x00000000c80672ca */ /* 0x000fe200000e0000 */
[----:B------:R-:W-:Y:S01]  /*8e50*/  ULDC UR7, c[0x0][0x2f0] ;  /* 0x0000bc0000077ab9 */ /* 0x000fe20000000800 */
[----:B------:R-:W-:Y:S01]  /*8e60*/  LOP3.LUT P5, RZ, R16, 0x1, RZ, 0xc0, !PT ;  /* 0x0000000110ff7812 */ /* 0x000fe200078ac0ff */
[----:B------:R-:W-:-:S08]  /*8e70*/  ULDC UR10, c[0x0][0xad8] ;  /* 0x0002b600000a7ab9 */ /* 0x000fd00000000800 */
[----:B------:R-:W0:Y:S08]  /*8e80*/  @P1 LDC R20, c[0x0][0x44c] ;  /* 0x00011300ff141b82 */ /* 0x000e300000000800 */
[----:B------:R-:W1:Y:S01]  /*8e90*/  @P1 LDC R204, c[0x0][0x450] ;  /* 0x00011400ffcc1b82 */ /* 0x000e620000000800 */
[----:B0-----:R-:W-:-:S07]  /*8ea0*/  @P1 IMAD.HI.U32 R7, R191, R20, RZ ;  /* 0x00000014bf071227 */ /* 0x001fce00078e00ff */
[----:B------:R-:W0:Y:S01]  /*8eb0*/  LDC R20, c[0x0][0x288] ;  /* 0x0000a200ff147b82 */ /* 0x000e220000000800 */
[----:B-1----:R-:W-:Y:S01]  /*8ec0*/  @P1 SHF.R.U32.HI R216, RZ, R204, R7 ;  /* 0x000000ccffd81219 */ /* 0x002fe20000011607 */
[----:B------:R-:W-:Y:S02]  /*8ed0*/  IMAD.SHL.U32 R7, R207, 0x40, RZ ;  /* 0x00000040cf077824 */ /* 0x000fe400078e00ff */
[----:B------:R-:W-:Y:S02]  /*8ee0*/  VIADD R204, R208, 0x38840 ;  /* 0x00038840d0cc7836 */ /* 0x000fe40000000000 */
[----:B------:R-:W1:Y:S01]  /*8ef0*/  SHFL.IDX PT, R218, R216, RZ, 0x1c1f ;  /* 0x001c1fffd8da7589 */ /* 0x000e6200000e0000 */
[----:B------:R-:W-:Y:S02]  /*8f00*/  IADD3 R212, -R6, 0x1, -R7 ;  /* 0x0000000106d47810 */ /* 0x000fe40007ffe907 */
[----:B------:R-:W-:-:S03]  /*8f10*/  PRMT R204, R201, 0x654, R204 ;  /* 0x00000654c9cc7816 */ /* 0x000fc600000000cc */
[----:B------:R-:W-:Y:S01]  /*8f20*/  IMAD R205, R17, UR7, R212 ;  /* 0x0000000711cd7c24 */ /* 0x000fe2000f8e02d4 */
[----:B------:R2:W-:Y:S03]  /*8f30*/  SYNCS.ARRIVE.TRANS64.RED.A1T0 RZ, [R204+URZ], RZ ;  /* 0x000000ffccff79a7 */ /* 0x0005e6000810043f */
[----:B0-----:R-:W-:-:S04]  /*8f40*/  IMAD.IADD R205, R205, 0x1, -R20 ;  /* 0x00000001cdcd7824 */ /* 0x001fc800078e0a14 */
[C---:B------:R-:W-:Y:S02]  /*8f50*/  VIADD R215, R205.reuse, UR10 ;  /* 0x0000000acdd77c36 */ /* 0x040fe40008000000 */
[----:B------:R-:W-:Y:S02]  /*8f60*/  VIADD R214, R205, UR6 ;  /* 0x00000006cdd67c36 */ /* 0x000fe40008000000 */
[----:B-1----:R-:W-:Y:S02]  /*8f70*/  IMAD.IADD R213, R215, 0x1, R218 ;  /* 0x00000001d7d57824 */ /* 0x002fe400078e02da */
[----:B------:R-:W-:Y:S01]  /*8f80*/  IMAD.IADD R212, R218, 0x1, R214 ;  /* 0x00000001dad47824 */ /* 0x000fe200078e02d6 */
[----:B--2---:R-:W-:Y:S06]  /*8f90*/  @!P5 BRA `(.L_x_1960) ;  /* 0x00000000005cd947 */ /* 0x004fec0003800000 */
[----:B------:R-:W-:Y:S01]  /*8fa0*/  IMAD R205, R17, UR7, R218 ;  /* 0x0000000711cd7c24 */ /* 0x000fe2000f8e02da */
[----:B------:R-:W-:Y:S03]  /*8fb0*/  BSSY B0, `(.L_x_1961) ;  /* 0x0000011000007945 */ /* 0x000fe60003800000 */
[----:B------:R-:W-:-:S05]  /*8fc0*/  IMAD.IADD R217, R205, 0x1, -R20 ;  /* 0x00000001cdd97824 */ /* 0x000fca00078e0a14 */
[----:B------:R-:W-:-:S13]  /*8fd0*/  ISETP.GT.AND P1, PT, R217, -0x1, PT ;  /* 0xffffffffd900780c */ /* 0x000fda0003f24270 */
[----:B------:R-:W-:Y:S05]  /*8fe0*/  @P1 BRA `(.L_x_1962) ;  /* 0x0000000000201947 */ /* 0x000fea0003800000 */
[----:B------:R-:W-:Y:S01]  /*8ff0*/  IMAD.U32 R218, RZ, RZ, UR39 ;  /* 0x00000027ffda7e24 */ /* 0x000fe2000f8e00ff */
[----:B------:R-:W-:-:S04]  /*9000*/  LOP3.LUT R217, RZ, R217, RZ, 0x33, !PT ;  /* 0x000000d9ffd97212 */ /* 0x000fc800078e33ff */
[----:B------:R-:W-:-:S13]  /*9010*/  ISETP.NE.AND P1, PT, R218, 0x1, PT ;  /* 0x00000001da00780c */ /* 0x000fda0003f25270 */
[----:B------:R-:W0:Y:S02]  /*9020*/  @P1 LDC.64 R204, c[0x0][0xae0] ;  /* 0x0002b800ffcc1b82 */ /* 0x000e240000000a00 */
[----:B0-----:R-:W-:-:S05]  /*9030*/  @P1 IMAD.HI.U32 R204, R217, R204, RZ ;  /* 0x000000ccd9cc1227 */ /* 0x001fca00078e00ff */
[----:B------:R-:W-:-:S04]  /*9040*/  @P1 SHF.R.U32.HI R217, RZ, R205, R204 ;  /* 0x000000cdffd91219 */ /* 0x000fc800000116cc */
[----:B------:R-:W-:Y:S01]  /*9050*/  LOP3.LUT R217, RZ, R217, RZ, 0x33, !PT ;  /* 0x000000d9ffd97212 */ /* 0x000fe200078e33ff */
[----:B------:R-:W-:Y:S06]  /*9060*/  BRA `(.L_x_1963) ;  /* 0x0000000000147947 */ /* 0x000fec0003800000 */
.L_x_1962:
[----:B------:R-:W-:-:S05]  /*9070*/  IMAD.U32 R218, RZ, RZ, UR39 ;  /* 0x00000027ffda7e24 */ /* 0x000fca000f8e00ff */
[----:B------:R-:W-:-:S13]  /*9080*/  ISETP.NE.AND P1, PT, R218, 0x1, PT ;  /* 0x00000001da00780c */ /* 0x000fda0003f25270 */
[----:B------:R-:W0:Y:S02]  /*9090*/  @P1 LDC.64 R204, c[0x0][0xae0] ;  /* 0x0002b800ffcc1b82 */ /* 0x000e240000000a00 */
[----:B0-----:R-:W-:-:S05]  /*90a0*/  @P1 IMAD.HI.U32 R204, R217, R204, RZ ;  /* 0x000000ccd9cc1227 */ /* 0x001fca00078e00ff */
[----:B------:R-:W-:-:S07]  /*90b0*/  @P1 SHF.R.U32.HI R217, RZ, R205, R204 ;  /* 0x000000cdffd91219 */ /* 0x000fce00000116cc */
.L_x_1963:
[----:B------:R-:W-:Y:S05]  /*90c0*/  BSYNC B0 ;  /* 0x0000000000007941 */ /* 0x000fea0003800000 */
.L_x_1961:
[----:B------:R-:W-:-:S04]  /*90d0*/  IMAD R217, R217, R218, -R7 ;  /* 0x000000dad9d97224 */ /* 0x000fc800078e0a07 */
[----:B------:R-:W-:-:S05]  /*90e0*/  IMAD.IADD R217, R217, 0x1, -R6 ;  /* 0x00000001d9d97824 */ /* 0x000fca00078e0a06 */
[----:B------:R-:W-:Y:S02]  /*90f0*/  VIADDMNMX R213, R217, R218, R213, PT ;  /* 0x000000dad9d57246 */ /* 0x000fe400038001d5 */
[----:B------:R-:W-:-:S07]  /*9100*/  VIMNMX R212, R212, R217, !PT ;  /* 0x000000d9d4d47248 */ /* 0x000fce0007fe0100 */
.L_x_1960:
[----:B------:R-:W-:-:S04]  /*9110*/  ISETP.GT.AND P1, PT, R207, -0x1, PT ;  /* 0xffffffffcf00780c */ /* 0x000fc80003f24270 */
[C---:B------:R-:W-:Y:S02]  /*9120*/  ISETP.GT.AND P2, PT, R212.reuse, RZ, P1 ;  /* 0x000000ffd400720c */ /* 0x040fe40000f44270 */
[C---:B------:R-:W-:Y:S02]  /*9130*/  ISETP.GT.AND P4, PT, R212.reuse, 0x1, P1 ;  /* 0x00000001d400780c */ /* 0x040fe40000f84270 */
[C---:B------:R-:W-:Y:S02]  /*9140*/  ISETP.LT.OR P3, PT, R213.reuse, 0x1, P2 ;  /* 0x00000001d500780c */ /* 0x040fe40001761670 */
[----:B------:R-:W-:Y:S02]  /*9150*/  ISETP.GT.AND P2, PT, R212, 0x8, P1 ;  /* 0x00000008d400780c */ /* 0x000fe40000f44270 */
[----:B------:R-:W-:Y:S02]  /*9160*/  FSEL R204, R152, -INF , !P3 ;  /* 0xff80000098cc7808 */ /* 0x000fe40005800000 */
[----:B------:R-:W-:Y:S01]  /*9170*/  ISETP.GT.AND P3, PT, R212, 0x9, P1 ;  /* 0x00000009d400780c */ /* 0x000fe20000f64270 */
[----:B------:R-:W0:Y:S01]  /*9180*/  SHFL.IDX PT, R152, R216, 0x1, 0x1c1f ;  /* 0x003c1f00d8987f89 */ /* 0x000e2200000e0000 */
[----:B------:R-:W-:-:S02]  /*9190*/  ISETP.LT.OR P4, PT, R213, 0x2, P4 ;  /* 0x00000002d500780c */ /* 0x000fc40002781670 */
[C---:B------:R-:W-:Y:S02]  /*91a0*/  ISETP.LT.OR P2, PT, R213.reuse, 0x9, P2 ;  /* 0x00000009d500780c */ /* 0x040fe40001741670 */
[----:B------:R-:W-:Y:S02]  /*91b0*/  ISETP.LT.OR P3, PT, R213, 0xa, P3 ;  /* 0x0000000ad500780c */ /* 0x000fe40001f61670 */
[----:B------:R-:W-:Y:S02]  /*91c0*/  FSEL R205, R153, -INF , !P4 ;  /* 0xff80000099cd7808 */ /* 0x000fe40006000000 */
[----:B------:R-:W-:Y:S02]  /*91d0*/  FSEL R156, R156, -INF , !P2 ;  /* 0xff8000009c9c7808 */ /* 0x000fe40005000000 */
[----:B------:R-:W-:Y:S02]  /*91e0*/  FSEL R157, R157, -INF , !P3 ;  /* 0xff8000009d9d7808 */ /* 0x000fe40005800000 */
[----:B------:R-:W-:-:S02]  /*91f0*/  ISETP.GT.AND P4, PT, R212, 0x10, P1 ;  /* 0x00000010d400780c */ /* 0x000fc40000f84270 */
[C---:B------:R-:W-:Y:S02]  /*9200*/  ISETP.GT.AND P2, PT, R212.reuse, 0x11, P1 ;  /* 0x00000011d400780c */ /* 0x040fe40000f44270 */
[----:B------:R-:W-:Y:S02]  /*9210*/  ISETP.GT.AND P3, PT, R212, 0x18, P1 ;  /* 0x00000018d400780c */ /* 0x000fe40000f64270 */
[C---:B------:R-:W-:Y:S02]  /*9220*/  ISETP.LT.OR P4, PT, R213.reuse, 0x11, P4 ;  /* 0x00000011d500780c */ /* 0x040fe40002781670 */
[C---:B------:R-:W-:Y:S02]  /*9230*/  ISETP.LT.OR P2, PT, R213.reuse, 0x12, P2 ;  /* 0x00000012d500780c */ /* 0x040fe40001741670 */
[----:B------:R-:W-:Y:S01]  /*9240*/  ISETP.LT.OR P3, PT, R213, 0x19, P3 ;  /* 0x00000019d500780c */ /* 0x000fe20001f61670 */
[--C-:B0-----:R-:W-:Y:S01]  /*9250*/  IMAD.IADD R215, R215, 0x1, R152.reuse ;  /* 0x00000001d7d77824 */ /* 0x101fe200078e0298 */
[----:B------:R-:W-:Y:S01]  /*9260*/  FSEL R160, R160, -INF , !P4 ;  /* 0xff800000a0a07808 */ /* 0x000fe20006000000 */
[----:B------:R-:W-:Y:S01]  /*9270*/  IMAD.IADD R214, R214, 0x1, R152 ;  /* 0x00000001d6d67824 */ /* 0x000fe200078e0298 */
[----:B------:R-:W-:-:S02]  /*9280*/  FSEL R161, R161, -INF , !P2 ;  /* 0xff800000a1a17808 */ /* 0x000fc40005000000 */
[----:B------:R-:W-:Y:S02]  /*9290*/  FSEL R164, R164, -INF , !P3 ;  /* 0xff800000a4a47808 */ /* 0x000fe40005800000 */
[C---:B------:R-:W-:Y:S02]  /*92a0*/  ISETP.GT.AND P4, PT, R212.reuse, 0x19, P1 ;  /* 0x00000019d400780c */ /* 0x040fe40000f84270 */
[C---:B------:R-:W-:Y:S02]  /*92b0*/  ISETP.GT.AND P2, PT, R212.reuse, 0x20, P1 ;  /* 0x00000020d400780c */ /* 0x040fe40000f44270 */
[----:B------:R-:W-:Y:S02]  /*92c0*/  ISETP.GT.AND P3, PT, R212, 0x21, P1 ;  /* 0x00000021d400780c */ /* 0x000fe40000f64270 */
[C---:B------:R-:W-:Y:S02]  /*92d0*/  ISETP.LT.OR P4, PT, R213.reuse, 0x1a, P4 ;  /* 0x0000001ad500780c */ /* 0x040fe40002781670 */
[----:B------:R-:W-:-:S02]  /*92e0*/  ISETP.LT.OR P2, PT, R213, 0x21, P2 ;  /* 0x00000021d500780c */ /* 0x000fc40001741670 */
[----:B------:R-:W-:Y:S02]  /*92f0*/  ISETP.LT.OR P3, PT, R213, 0x22, P3 ;  /* 0x00000022d500780c */ /* 0x000fe40001f61670 */
[----:B------:R-:W-:Y:S02]  /*9300*/  FSEL R165, R165, -INF , !P4 ;  /* 0xff800000a5a57808 */ /* 0x000fe40006000000 */
[----:B------:R-:W-:Y:S02]  /*9310*/  FSEL R168, R168, -INF , !P2 ;  /* 0xff800000a8a87808 */ /* 0x000fe40005000000 */
[----:B------:R-:W-:Y:S02]  /*9320*/  FSEL R169, R169, -INF , !P3 ;  /* 0xff800000a9a97808 */ /* 0x000fe40005800000 */
[C---:B------:R-:W-:Y:S02]  /*9330*/  ISETP.GT.AND P4, PT, R212.reuse, 0x28, P1 ;  /* 0x00000028d400780c */ /* 0x040fe40000f84270 */
[----:B------:R-:W-:-:S02]  /*9340*/  ISETP.GT.AND P2, PT, R212, 0x29, P1 ;  /* 0x00000029d400780c */ /* 0x000fc40000f44270 */
[----:B------:R-:W-:Y:S02]  /*9350*/  ISETP.GT.AND P3, PT, R212, 0x30, P1 ;  /* 0x00000030d400780c */ /* 0x000fe40000f64270 */
[C---:B------:R-:W-:Y:S02]  /*9360*/  ISETP.LT.OR P4, PT, R213.reuse, 0x29, P4 ;  /* 0x00000029d500780c */ /* 0x040fe40002781670 */
[C---:B------:R-:W-:Y:S02]  /*9370*/  ISETP.LT.OR P2, PT, R213.reuse, 0x2a, P2 ;  /* 0x0000002ad500780c */ /* 0x040fe40001741670 */
[----:B------:R-:W-:Y:S02]  /*9380*/  ISETP.LT.OR P3, PT, R213, 0x31, P3 ;  /* 0x00000031d500780c */ /* 0x000fe40001f61670 */
[----:B------:R-:W-:Y:S02]  /*9390*/  FSEL R172, R172, -INF , !P4 ;  /* 0xff800000acac7808 */ /* 0x000fe40006000000 */
        /* <DEDUP_REMOVED lines=10> */
[----:B------:R-:W-:Y:S01]  /*9440*/  FSEL R181, R181, -INF , !P3 ;  /* 0xff800000b5b57808 */ /* 0x000fe20005800000 */
[----:B------:R-:W-:Y:S06]  /*9450*/  @!P5 BRA `(.L_x_1964) ;  /* 0x00000000005cd947 */ /* 0x000fec0003800000 */
        /* <DEDUP_REMOVED lines=13> */
.L_x_1966:
[----:B------:R-:W-:-:S05]  /*9530*/  IMAD.U32 R216, RZ, RZ, UR39 ;  /* 0x00000027ffd87e24 */ /* 0x000fca000f8e00ff */
[----:B------:R-:W-:-:S13]  /*9540*/  ISETP.NE.AND P2, PT, R216, 0x1, PT ;  /* 0x00000001d800780c */ /* 0x000fda0003f45270 */
[----:B------:R-:W0:Y:S02]  /*9550*/  @P2 LDC.64 R152, c[0x0][0xae0] ;  /* 0x0002b800ff982b82 */ /* 0x000e240000000a00 */
[----:B0-----:R-:W-:-:S05]  /*9560*/  @P2 IMAD.HI.U32 R152, R212, R152, RZ ;  /* 0x00000098d4982227 */ /* 0x001fca00078e00ff */
[----:B------:R-:W-:-:S07]  /*9570*/  @P2 SHF.R.U32.HI R212, RZ, R153, R152 ;  /* 0x00000099ffd42219 */ /* 0x000fce0000011698 */
.L_x_1967:
[----:B------:R-:W-:Y:S05]  /*9580*/  BSYNC B0 ;  /* 0x0000000000007941 */ /* 0x000fea0003800000 */
.L_x_1965:
[----:B------:R-:W-:-:S04]  /*9590*/  IMAD R7, R212, R216, -R7 ;  /* 0x000000d8d4077224 */ /* 0x000fc800078e0a07 */
[----:B------:R-:W-:-:S05]  /*95a0*/  IMAD.IADD R7, R7, 0x1, -R6 ;  /* 0x0000000107077824 */ /* 0x000fca00078e0a06 */
[----:B------:R-:W-:Y:S02]  /*95b0*/  VIADDMNMX R215, R7, R216, R215, PT ;  /* 0x000000d807d77246 */ /* 0x000fe400038001d7 */
[----:B------:R-:W-:-:S07]  /*95c0*/  VIMNMX R214, R214, R7, !PT ;  /* 0x00000007d6d67248 */ /* 0x000fce0007fe0100 */
.L_x_1964:
[----:B------:R-:W-:Y:S01]  /*95d0*/  FMNMX.FTZ R152, R204, R209, !PT ;  /* 0x000000d1cc987209 */ /* 0x000fe20007810000 */
[----:B------:R-:W-:Y:S01]  /*95e0*/  UMOV UR6, UR61 ;  /* 0x0000003d00067c82 */ /* 0x000fe20008000000 */
[----:B------:R-:W-:Y:S01]  /*95f0*/  ISETP.GT.AND P2, PT, R214, 0x1, P1 ;  /* 0x00000001d600780c */ /* 0x000fe20000f44270 */
[----:B------:R-:W-:Y:S01]  /*9600*/  IMAD R219, R3, 0x1000, R198 ;  /* 0x0000100003db7824 */ /* 0x000fe200078e02c6 */
[----:B------:R-:W-:Y:S01]  /*9610*/  FMNMX.FTZ R7, R205, R152, !PT ;  /* 0x00000098cd077209 */ /* 0x000fe20007810000 */
[----:B------:R-:W-:Y:S01]  /*9620*/  UMOV UR11, 0x40000040 ;  /* 0x40000040000b7882 */ /* 0x000fe20000000000 */
[----:B------:R-:W-:Y:S01]  /*9630*/  ISETP.LT.OR P2, PT, R215, 0x2, P2 ;  /* 0x00000002d700780c */ /* 0x000fe20001741670 */
[----:B------:R-:W-:Y:S01]  /*9640*/  VIADD R226, R219, 0x80 ;  /* 0x00000080dbe27836 */ /* 0x000fe20000000000 */
        /* <DEDUP_REMOVED lines=9> */
[----:B------:R-:W-:Y:S02]  /*96e0*/  ISETP.LT.OR P4, PT, R215, 0xa, P4 ;  /* 0x0000000ad700780c */ /* 0x000fe40002781670 */
[----:B------:R-:W-:Y:S02]  /*96f0*/  FMNMX.FTZ R7, R165, R152, !PT ;  /* 0x00000098a5077209 */ /* 0x000fe40007810000 */
[----:B------:R-:W-:Y:S02]  /*9700*/  ISETP.GT.AND P3, PT, R214, 0x8, P1 ;  /* 0x00000008d600780c */ /* 0x000fe40000f64270 */
[----:B------:R-:W-:Y:S02]  /*9710*/  FMNMX.FTZ R152, R168, R7, !PT ;  /* 0x00000007a8987209 */ /* 0x000fe40007810000 */
[----:B------:R-:W-:-:S02]  /*9720*/  FSEL R154, R154, -INF , !P2 ;  /* 0xff8000009a9a7808 */ /* 0x000fc40005000000 */
[----:B------:R-:W-:Y:S02]  /*9730*/  FMNMX.FTZ R7, R169, R152, !PT ;  /* 0x00000098a9077209 */ /* 0x000fe40007810000 */
[----:B------:R-:W-:Y:S02]  /*9740*/  FSEL R159, R159, -INF , !P4 ;  /* 0xff8000009f9f7808 */ /* 0x000fe40006000000 */
[----:B------:R-:W-:Y:S02]  /*9750*/  FMNMX.FTZ R152, R172, R7, !PT ;  /* 0x00000007ac987209 */ /* 0x000fe40007810000 */
[----:B------:R-:W-:Y:S02]  /*9760*/  ISETP.GT.AND P4, PT, R214, 0x11, P1 ;  /* 0x00000011d600780c */ /* 0x000fe40000f84270 */
[----:B------:R-:W-:Y:S02]  /*9770*/  FMNMX.FTZ R7, R173, R152, !PT ;  /* 0x00000098ad077209 */ /* 0x000fe40007810000 */
[----:B------:R-:W-:-:S02]  /*9780*/  ISETP.LT.OR P3, PT, R215, 0x9, P3 ;  /* 0x00000009d700780c */ /* 0x000fc40001f61670 */
[----:B------:R-:W-:Y:S02]  /*9790*/  FMNMX.FTZ R152, R176, R7, !PT ;  /* 0x00000007b0987209 */ /* 0x000fe40007810000 */
[----:B------:R-:W-:Y:S02]  /*97a0*/  ISETP.LT.OR P4, PT, R215, 0x12, P4 ;  /* 0x00000012d700780c */ /* 0x000fe40002781670 */
[----:B------:R-:W-:Y:S02]  /*97b0*/  FMNMX.FTZ R7, R177, R152, !PT ;  /* 0x00000098b1077209 */ /* 0x000fe40007810000 */
[----:B------:R-:W-:Y:S02]  /*97c0*/  FSEL R158, R158, -INF , !P3 ;  /* 0xff8000009e9e7808 */ /* 0x000fe40005800000 */
[----:B------:R-:W-:Y:S02]  /*97d0*/  FMNMX.FTZ R152, R180, R7, !PT ;  /* 0x00000007b4987209 */ /* 0x000fe40007810000 */
[----:B------:R-:W-:-:S02]  /*97e0*/  ISETP.GT.AND P3, PT, R214, 0x10, P1 ;  /* 0x00000010d600780c */ /* 0x000fc40000f64270 */
[----:B------:R-:W-:Y:S02]  /*97f0*/  FMNMX.FTZ R152, R181, R152, !PT ;  /* 0x00000098b5987209 */ /* 0x000fe40007810000 */
[----:B------:R-:W-:Y:S02]  /*9800*/  FSEL R163, R163, -INF , !P4 ;  /* 0xff800000a3a37808 */ /* 0x000fe40006000000 */
[C---:B------:R-:W-:Y:S01]  /*9810*/  ISETP.GT.AND P4, PT, R214.reuse, 0x20, P1 ;  /* 0x00000020d600780c */ /* 0x040fe20000f84270 */
[----:B------:R-:W0:Y:S01]  /*9820*/  SHFL.BFLY PT, R7, R152, 0x2, 0x1f ;  /* 0x0c401f0098077f89 */ /* 0x000e2200000e0000 */
[C---:B------:R-:W-:Y:S02]  /*9830*/  ISETP.LT.OR P3, PT, R215.reuse, 0x11, P3 ;  /* 0x00000011d700780c */ /* 0x040fe40001f61670 */
[----:B------:R-:W-:Y:S02]  /*9840*/  ISETP.GT.AND P2, PT, R214, 0x18, P1 ;  /* 0x00000018d600780c */ /* 0x000fe40000f44270 */
[----:B------:R-:W-:-:S02]  /*9850*/  ISETP.LT.OR P4, PT, R215, 0x21, P4 ;  /* 0x00000021d700780c */ /* 0x000fc40002781670 */
[----:B------:R-:W-:Y:S02]  /*9860*/  FSEL R162, R162, -INF , !P3 ;  /* 0xff800000a2a27808 */ /* 0x000fe40005800000 */
[C---:B------:R-:W-:Y:S02]  /*9870*/  ISETP.LT.OR P2, PT, R215.reuse, 0x19, P2 ;  /* 0x00000019d700780c */ /* 0x040fe40001741670 */
[----:B------:R-:W-:Y:S02]  /*9880*/  ISETP.GT.AND P3, PT, R214, 0x19, P1 ;  /* 0x00000019d600780c */ /* 0x000fe40000f64270 */
[----:B------:R-:W-:Y:S02]  /*9890*/  FSEL R166, R166, -INF , !P2 ;  /* 0xff800000a6a67808 */ /* 0x000fe40005000000 */
[----:B------:R-:W-:Y:S02]  /*98a0*/  ISETP.LT.OR P3, PT, R215, 0x1a, P3 ;  /* 0x0000001ad700780c */ /* 0x000fe40001f61670 */
[----:B------:R-:W-:-:S02]  /*98b0*/  ISETP.GT.AND P2, PT, R214, 0x21, P1 ;  /* 0x00000021d600780c */ /* 0x000fc40000f44270 */
[----:B------:R-:W-:Y:S02]  /*98c0*/  FSEL R167, R167, -INF , !P3 ;  /* 0xff800000a7a77808 */ /* 0x000fe40005800000 */
[C---:B------:R-:W-:Y:S02]  /*98d0*/  ISETP.LT.OR P2, PT, R215.reuse, 0x22, P2 ;  /* 0x00000022d700780c */ /* 0x040fe40001741670 */
[----:B------:R-:W-:Y:S02]  /*98e0*/  ISETP.GT.AND P3, PT, R214, 0x28, P1 ;  /* 0x00000028d600780c */ /* 0x000fe40000f64270 */
[----:B0-----:R-:W-:Y:S02]  /*98f0*/  FMNMX.FTZ R153, R152, R7, !PT ;  /* 0x0000000798997209 */ /* 0x001fe40007810000 */
[----:B------:R-:W-:Y:S02]  /*9900*/  FMNMX.FTZ R152, R154, R210, !PT ;  /* 0x000000d29a987209 */ /* 0x000fe40007810000 */
[----:B------:R-:W-:Y:S01]  /*9910*/  ISETP.LT.OR P3, PT, R215, 0x29, P3 ;  /* 0x00000029d700780c */ /* 0x000fe20001f61670 */
[----:B------:R-:W0:Y:S01]  /*9920*/  SHFL.BFLY PT, R212, R153, 0x1, 0x1f ;  /* 0x0c201f0099d47f89 */ /* 0x000e2200000e0000 */
[----:B------:R-:W-:-:S02]  /*9930*/  R2UR UR10, R219 ;  /* 0x00000000db0a72ca */ /* 0x000fc400000e0000 */
[----:B0-----:R-:W-:Y:S02]  /*9940*/  FMNMX.FTZ R7, R153, R212, !PT ;  /* 0x000000d499077209 */ /* 0x001fe40007810000 */
[----:B------:R-:W-:Y:S02]  /*9950*/  FMNMX.FTZ R153, R155, R152, !PT ;  /* 0x000000989b997209 */ /* 0x000fe40007810000 */
[----:B------:R-:W-:Y:S01]  /*9960*/  FSEL R212, R174, -INF , !P3 ;  /* 0xff800000aed47808 */ /* 0x000fe20005800000 */
[----:B------:R-:W-:Y:S01]  /*9970*/  FMUL.FTZ R213, R7, UR6 ;  /* 0x0000000607d57c20 */ /* 0x000fe20008410000 */
[----:B------:R-:W-:Y:S02]  /*9980*/  FMNMX.FTZ R152, R158, R153, !PT ;  /* 0x000000999e987209 */ /* 0x000fe40007810000 */
[----:B------:R-:W-:Y:S02]  /*9990*/  ISETP.GT.AND P3, PT, R214, 0x30, P1 ;  /* 0x00000030d600780c */ /* 0x000fe40000f64270 */
[----:B------:R-:W-:-:S02]  /*99a0*/  FMNMX.FTZ R153, R159, R152, !PT ;  /* 0x000000989f997209 */ /* 0x000fc40007810000 */
[----:B------:R-:W-:Y:S02]  /*99b0*/  FSEL R152, R170, -INF , !P4 ;  /* 0xff800000aa987808 */ /* 0x000fe40006000000 */
[----:B------:R-:W-:Y:S02]  /*99c0*/  FMNMX.FTZ R170, R162, R153, !PT ;  /* 0x00000099a2aa7209 */ /* 0x000fe40007810000 */
[----:B------:R-:W-:Y:S02]  /*99d0*/  FSEL R153, R171, -INF , !P2 ;  /* 0xff800000ab997808 */ /* 0x000fe40005000000 */
[----:B------:R-:W-:Y:S02]  /*99e0*/  FMNMX.FTZ R217, R163, R170, !PT ;  /* 0x000000aaa3d97209 */ /* 0x000fe40007810000 */
[----:B------:R-:W-:Y:S02]  /*99f0*/  ISETP.GT.AND P2, PT, R214, 0x29, P1 ;  /* 0x00000029d600780c */ /* 0x000fe40000f44270 */
[----:B------:R-:W-:-:S02]  /*9a00*/  FMNMX.FTZ R170, R166, R217, !PT ;  /* 0x000000d9a6aa7209 */ /* 0x000fc40007810000 */
[----:B------:R-:W-:Y:S02]  /*9a10*/  ISETP.LT.OR P2, PT, R215, 0x2a, P2 ;  /* 0x0000002ad700780c */ /* 0x000fe40001741670 */
[----:B------:R-:W-:Y:S02]  /*9a20*/  FMNMX.FTZ R171, R167, R170, !PT ;  /* 0x000000aaa7ab7209 */ /* 0x000fe40007810000 */
[----:B------:R-:W-:Y:S02]  /*9a30*/  FSETP.NEU.FTZ.AND P4, PT, R7, -INF , PT ;  /* 0xff8000000700780b */ /* 0x000fe40003f9d000 */
[----:B------:R-:W-:Y:S02]  /*9a40*/  FMNMX.FTZ R174, R152, R171, !PT ;  /* 0x000000ab98ae7209 */ /* 0x000fe40007810000 */
[----:B------:R-:W-:Y:S02]  /*9a50*/  FSEL R216, R175, -INF , !P2 ;  /* 0xff800000afd87808 */ /* 0x000fe40005000000 */
[----:B------:R-:W-:-:S02]  /*9a60*/  FMNMX.FTZ R175, R153, R174, !PT ;  /* 0x000000ae99af7209 */ /* 0x000fc40007810000 */
[----:B------:R-:W-:Y:S02]  /*9a70*/  FSEL R213, R213, RZ, P4 ;  /* 0x000000ffd5d57208 */ /* 0x000fe40002000000 */
[----:B------:R-:W-:Y:S02]  /*9a80*/  ISETP.LT.OR P3, PT, R215, 0x31, P3 ;  /* 0x00000031d700780c */ /* 0x000fe40001f61670 */
[----:B------:R-:W-:Y:S01]  /*9a90*/  ISETP.GT.AND P2, PT, R214, 0x31, P1 ;  /* 0x00000031d600780c */ /* 0x000fe20000f44270 */
[--C-:B------:R-:W-:Y:S01]  /*9aa0*/  FFMA.FTZ R171, R205, UR6, -R213.reuse ;  /* 0x00000006cdab7c23 */ /* 0x100fe200080108d5 */
[----:B------:R-:W-:Y:S01]  /*9ab0*/  FMNMX.FTZ R175, R212, R175, !PT ;  /* 0x000000afd4af7209 */ /* 0x000fe20007810000 */
[--C-:B------:R-:W-:Y:S01]  /*9ac0*/  FFMA.FTZ R174, R156, UR6, -R213.reuse ;  /* 0x000000069cae7c23 */ /* 0x100fe200080108d5 */
[----:B------:R-:W-:Y:S01]  /*9ad0*/  FSEL R205, R178, -INF , !P3 ;  /* 0xff800000b2cd7808 */ /* 0x000fe20005800000 */
[--C-:B------:R-:W-:Y:S01]  /*9ae0*/  FFMA.FTZ R204, R204, UR6, -R213.reuse ;  /* 0x00000006cccc7c23 */ /* 0x100fe200080108d5 */
[----:B------:R-:W-:Y:S01]  /*9af0*/  ISETP.GT.AND P3, PT, R214, 0x38, P1 ;  /* 0x00000038d600780c */ /* 0x000fe20000f64270 */
[--C-:B------:R-:W-:Y:S01]  /*9b00*/  FFMA.FTZ R169, R169, UR6, -R213.reuse ;  /* 0x00000006a9a97c23 */ /* 0x100fe200080108d5 */
[----:B------:R-:W-:Y:S01]  /*9b10*/  ISETP.LT.OR P2, PT, R215, 0x32, P2 ;  /* 0x00000032d700780c */ /* 0x000fe20001741670 */
[----:B------:R0:W-:Y:S01]  /*9b20*/  MUFU.EX2 R170, R204 ;  /* 0x000000cc00aa7308 */ /* 0x0001e20000000800 */
[----:B------:R-:W-:Y:S01]  /*9b30*/  FMNMX.FTZ R178, R216, R175, !PT ;  /* 0x000000afd8b27209 */ /* 0x000fe20007810000 */
[--C-:B------:R-:W-:Y:S01]  /*9b40*/  FFMA.FTZ R172, R172, UR6, -R213.reuse ;  /* 0x00000006acac7c23 */ /* 0x100fe200080108d5 */
[----:B------:R-:W-:Y:S01]  /*9b50*/  ISETP.GT.AND P1, PT, R214, 0x39, P1 ;  /* 0x00000039d600780c */ /* 0x000fe20000f24270 */
[--C-:B------:R-:W-:Y:S01]  /*9b60*/  FFMA.FTZ R173, R173, UR6, -R213.reuse ;  /* 0x00000006adad7c23 */ /* 0x100fe200080108d5 */
[----:B------:R-:W-:Y:S01]  /*9b70*/  ISETP.LT.OR P3, PT, R215, 0x39, P3 ;  /* 0x00000039d700780c */ /* 0x000fe20001f61670 */
[--C-:B------:R-:W-:Y:S01]  /*9b80*/  FFMA.FTZ R176, R176, UR6, -R213.reuse ;  /* 0x00000006b0b07c23 */ /* 0x100fe200080108d5 */
[----:B------:R-:W-:Y:S01]  /*9b90*/  FSEL R156, R179, -INF , !P2 ;  /* 0xff800000b39c7808 */ /* 0x000fe20005000000 */
[--C-:B------:R-:W-:Y:S01]  /*9ba0*/  FFMA.FTZ R177, R177, UR6, -R213.reuse ;  /* 0x00000006b1b17c23 */ /* 0x100fe200080108d5 */
[----:B------:R-:W-:Y:S01]  /*9bb0*/  FMNMX.FTZ R175, R205, R178, !PT ;  /* 0x000000b2cdaf7209 */ /* 0x000fe20007810000 */
[--C-:B0-----:R-:W-:Y:S01]  /*9bc0*/  FFMA.FTZ R204, R157, UR6, -R213.reuse ;  /* 0x000000069dcc7c23 */ /* 0x101fe200080108d5 */
[----:B------:R-:W-:Y:S01]  /*9bd0*/  ISETP.LT.OR P1, PT, R215, 0x3a, P1 ;  /* 0x0000003ad700780c */ /* 0x000fe20000f21670 */
[--C-:B------:R-:W-:Y:S01]  /*9be0*/  FFMA.FTZ R215, R160, UR6, -R213.reuse ;  /* 0x00000006a0d77c23 */ /* 0x100fe200080108d5 */
[----:B------:R-:W-:Y:S01]  /*9bf0*/  FSEL R214, R182, -INF , !P3 ;  /* 0xff800000b6d67808 */ /* 0x000fe20005800000 */
[--C-:B------:R-:W-:Y:S01]  /*9c00*/  FFMA.FTZ R182, R164, UR6, -R213.reuse ;  /* 0x00000006a4b67c23 */ /* 0x100fe200080108d5 */
[----:B------:R-:W-:Y:S01]  /*9c10*/  FMNMX.FTZ R179, R156, R175, !PT ;  /* 0x000000af9cb37209 */ /* 0x000fe20007810000 */
[--C-:B------:R-:W-:Y:S01]  /*9c20*/  FFMA.FTZ R164, R181, UR6, -R213.reuse ;  /* 0x00000006b5a47c23 */ /* 0x100fe200080108d5 */
[----:B------:R-:W-:Y:S01]  /*9c30*/  FSEL R157, R183, -INF , !P1 ;  /* 0xff800000b79d7808 */ /* 0x000fe20004800000 */
[----:B------:R0:W-:Y:S01]  /*9c40*/  MUFU.EX2 R175, R204 ;  /* 0x000000cc00af7308 */ /* 0x0001e20000000800 */
[----:B------:R-:W-:Y:S01]  /*9c50*/  FMNMX.FTZ R178, R214, R179, !PT ;  /* 0x000000b3d6b27209 */ /* 0x000fe20007810000 */
[--C-:B------:R-:W-:Y:S01]  /*9c60*/  FFMA.FTZ R179, R161, UR6, -R213.reuse ;  /* 0x00000006a1b37c23 */ /* 0x100fe200080108d5 */
[--C-:B------:R-:W-:Y:S01]  /*9c70*/  FFMA.FTZ R183, R165, UR6, -R213.reuse ;  /* 0x00000006a5b77c23 */ /* 0x100fe200080108d5 */
[----:B------:R-:W-:Y:S01]  /*9c80*/  FFMA.FTZ R180, R180, UR6, -R213 ;  /* 0x00000006b4b47c23 */ /* 0x000fe200080108d5 */
[----:B------:R-:W-:-:S03]  /*9c90*/  FMNMX.FTZ R160, R157, R178, !PT ;  /* 0x000000b29da07209 */ /* 0x000fc60007810000 */
[----:B------:R-:W-:Y:S01]  /*9ca0*/  MUFU.EX2 R178, R215 ;  /* 0x000000d700b27308 */ /* 0x000fe20000000800 */
[----:B0-----:R-:W-:Y:S01]  /*9cb0*/  FFMA.FTZ R204, R168, UR6, -R213 ;  /* 0x00000006a8cc7c23 */ /* 0x001fe200080108d5 */
[----:B------:R-:W0:Y:S06]  /*9cc0*/  SHFL.BFLY PT, R161, R160, 0x2, 0x1f ;  /* 0x0c401f00a0a17f89 */ /* 0x000e2c00000e0000 */
[----:B------:R-:W-:Y:S08]  /*9cd0*/  MUFU.EX2 R171, R171 ;  /* 0x000000ab00ab7308 */ /* 0x000ff00000000800 */
[----:B------:R-:W-:Y:S08]  /*9ce0*/  MUFU.EX2 R174, R174 ;  /* 0x000000ae00ae7308 */ /* 0x000ff00000000800 */
[----:B------:R-:W-:Y:S01]  /*9cf0*/  MUFU.EX2 R179, R179 ;  /* 0x000000b300b37308 */ /* 0x000fe20000000800 */
[----:B0-----:R-:W-:-:S02]  /*9d00*/  FMNMX.FTZ R161, R160, R161, !PT ;  /* 0x000000a1a0a17209 */ /* 0x001fc40007810000 */
[----:B------:R-:W-:-:S03]  /*9d10*/  FSEL R160, R7, RZ, P4 ;  /* 0x000000ff07a07208 */ /* 0x000fc60002000000 */
[----:B------:R-:W0:Y:S02]  /*9d20*/  SHFL.BFLY PT, R168, R161, 0x1, 0x1f ;  /* 0x0c201f00a1a87f89 */ /* 0x000e2400000e0000 */
[----:B------:R-:W-:Y:S01]  /*9d30*/  MUFU.EX2 R182, R182 ;  /* 0x000000b600b67308 */ /* 0x000fe20000000800 */
[----:B------:R-:W-:-:S04]  /*9d40*/  FADD.FTZ R160, -R160, R209 ;  /* 0x000000d1a0a07221 */ /* 0x000fc80000010100 */
[----:B------:R-:W-:-:S03]  /*9d50*/  FMUL.FTZ R160, R160, UR6 ;  /* 0x00000006a0a07c20 */ /* 0x000fc60008410000 */
[----:B------:R-:W-:Y:S08]  /*9d60*/  MUFU.EX2 R183, R183 ;  /* 0x000000b700b77308 */ /* 0x000ff00000000800 */
[----:B------:R-:W1:Y:S01]  /*9d70*/  MUFU.EX2 R181, R160 ;  /* 0x000000a000b57308 */ /* 0x000e620000000800 */
[----:B0-----:R-:W-:-:S07]  /*9d80*/  FMNMX.FTZ R168, R161, R168, !PT ;  /* 0x000000a8a1a87209 */ /* 0x001fce0007810000 */
[----:B------:R-:W-:Y:S01]  /*9d90*/  MUFU.EX2 R204, R204 ;  /* 0x000000cc00cc7308 */ /* 0x000fe20000000800 */
[C---:B------:R-:W-:Y:S01]  /*9da0*/  FSETP.NEU.FTZ.AND P1, PT, R168.reuse, -INF , PT ;  /* 0xff800000a800780b */ /* 0x040fe20003f3d000 */
[----:B------:R-:W-:-:S06]  /*9db0*/  FMUL.FTZ R161, R168, UR6 ;  /* 0x00000006a8a17c20 */ /* 0x000fcc0008410000 */
[----:B------:R-:W0:Y:S01]  /*9dc0*/  MUFU.EX2 R169, R169 ;  /* 0x000000a900a97308 */ /* 0x000e220000000800 */
[----:B------:R-:W-:Y:S01]  /*9dd0*/  FSEL R161, R161, RZ, P1 ;  /* 0x000000ffa1a17208 */ /* 0x000fe20000800000 */
[-C--:B-1----:R-:W-:Y:S01]  /*9de0*/  FMUL.FTZ R24, R24, R181.reuse ;  /* 0x000000b518187220 */ /* 0x082fe20000410000 */
[-C--:B------:R-:W-:Y:S01]  /*9df0*/  FMUL.FTZ R25, R25, R181.reuse ;  /* 0x000000b519197220 */ /* 0x080fe20000410000 */
[-C--:B------:R-:W-:Y:S01]  /*9e00*/  FMUL.FTZ R28, R28, R181.reuse ;  /* 0x000000b51c1c7220 */ /* 0x080fe20000410000 */
[----:B------:R-:W-:Y:S01]  /*9e10*/  FMUL.FTZ R29, R29, R181 ;  /* 0x000000b51d1d7220 */ /* 0x000fe20000410000 */
[--C-:B------:R-:W-:Y:S01]  /*9e20*/  FFMA.FTZ R215, R155, UR6, -R161.reuse ;  /* 0x000000069bd77c23 */ /* 0x100fe200080108a1 */
[----:B------:R-:W-:Y:S01]  /*9e30*/  FSEL R155, R168, RZ, P1 ;  /* 0x000000ffa89b7208 */ /* 0x000fe20000800000 */
[--C-:B------:R-:W-:Y:S01]  /*9e40*/  FFMA.FTZ R213, R154, UR6, -R161.reuse ;  /* 0x000000069ad57c23 */ /* 0x100fe200080108a1 */
[----:B------:R-:W-:Y:S01]  /*9e50*/  ISETP.NE.AND P1, PT, R199, RZ, PT ;  /* 0x000000ffc700720c */ /* 0x000fe20003f25270 */
[--C-:B------:R-:W-:Y:S01]  /*9e60*/  FFMA.FTZ R217, R158, UR6, -R161.reuse ;  /* 0x000000069ed97c23 */ /* 0x100fe200080108a1 */
[--C-:B------:R-:W-:Y:S01]  /*9e70*/  FFMA.FTZ R218, R159, UR6, -R161.reuse ;  /* 0x000000069fda7c23 */ /* 0x100fe200080108a1 */
[----:B------:R-:W-:Y:S01]  /*9e80*/  FADD.FTZ R155, -R155, R210 ;  /* 0x000000d29b9b7221 */ /* 0x000fe20000010100 */
[--C-:B------:R-:W-:Y:S01]  /*9e90*/  FFMA.FTZ R221, R153, UR6, -R161.reuse ;  /* 0x0000000699dd7c23 */ /* 0x100fe200080108a1 */
[--C-:B------:R-:W-:Y:S01]  /*9ea0*/  FFMA.FTZ R220, R212, UR6, -R161.reuse ;  /* 0x00000006d4dc7c23 */ /* 0x100fe200080108a1 */
[--C-:B------:R-:W-:Y:S01]  /*9eb0*/  FFMA.FTZ R223, R216, UR6, -R161.reuse ;  /* 0x00000006d8df7c23 */ /* 0x100fe200080108a1 */
[----:B------:R-:W-:Y:S01]  /*9ec0*/  FMUL.FTZ R210, R155, UR6 ;  /* 0x000000069bd27c20 */ /* 0x000fe20008410000 */
[--C-:B------:R-:W-:Y:S01]  /*9ed0*/  FFMA.FTZ R163, R163, UR6, -R161.reuse ;  /* 0x00000006a3a37c23 */ /* 0x100fe200080108a1 */
[--C-:B------:R-:W-:Y:S01]  /*9ee0*/  FFMA.FTZ R224, R166, UR6, -R161.reuse ;  /* 0x00000006a6e07c23 */ /* 0x100fe200080108a1 */
[--C-:B------:R-:W-:Y:S01]  /*9ef0*/  FFMA.FTZ R167, R167, UR6, -R161.reuse ;  /* 0x00000006a7a77c23 */ /* 0x100fe200080108a1 */
[--C-:B------:R-:W-:Y:S01]  /*9f00*/  FFMA.FTZ R222, R205, UR6, -R161.reuse ;  /* 0x00000006cdde7c23 */ /* 0x100fe200080108a1 */
[----:B------:R-:W-:Y:S01]  /*9f10*/  FFMA.FTZ R153, R156, UR6, -R161 ;  /* 0x000000069c997c23 */ /* 0x000fe200080108a1 */
[----:B------:R-:W1:Y:S01]  /*9f20*/  MUFU.EX2 R210, R210 ;  /* 0x000000d200d27308 */ /* 0x000e620000000800 */
[----:B------:R-:W-:-:S02]  /*9f30*/  @!P1 IMAD R155, R211, 0x40, R197 ;  /* 0x00000040d39b9824 */ /* 0x000fc400078e02c5 */
[--C-:B------:R-:W-:Y:S01]  /*9f40*/  FFMA.FTZ R211, R162, UR6, -R161.reuse ;  /* 0x00000006a2d37c23 */ /* 0x100fe200080108a1 */
[--C-:B------:R-:W-:Y:S01]  /*9f50*/  FFMA.FTZ R159, R214, UR6, -R161.reuse ;  /* 0x00000006d69f7c23 */ /* 0x100fe200080108a1 */
[--C-:B------:R-:W-:Y:S01]  /*9f60*/  FFMA.FTZ R157, R157, UR6, -R161.reuse ;  /* 0x000000069d9d7c23 */ /* 0x100fe200080108a1 */
[----:B------:R-:W-:Y:S02]  /*9f70*/  @!P1 IMAD R165, R155, 0x4, R202 ;  /* 0x000000049ba59824 */ /* 0x000fe400078e02ca */
[----:B------:R-:W-:Y:S01]  /*9f80*/  FFMA.FTZ R155, R152, UR6, -R161 ;  /* 0x00000006989b7c23 */ /* 0x000fe200080108a1 */
[----:B------:R-:W-:Y:S01]  /*9f90*/  F2FP.BF16.F32.PACK_AB R152, R171, R170 ;  /* 0x000000aaab98723e */ /* 0x000fe200000010ff */
[----:B------:R-:W-:Y:S01]  /*9fa0*/  MUFU.EX2 R213, R213 ;  /* 0x000000d500d57308 */ /* 0x000fe20000000800 */
[----:B------:R-:W-:Y:S01]  /*9fb0*/  F2FP.BF16.F32.PACK_AB R154, R175, R174 ;  /* 0x000000aeaf9a723e */ /* 0x000fe200000010ff */
[----:B------:R-:W-:Y:S01]  /*9fc0*/  @!P1 STS [R165+0x38400], R181 ;  /* 0x038400b5a5009388 */ /* 0x000fe20000000800 */
[----:B------:R-:W-:Y:S01]  /*9fd0*/  F2FP.BF16.F32.PACK_AB R156, R179, R178 ;  /* 0x000000b2b39c723e */ /* 0x000fe200000010ff */
[-C--:B------:R-:W-:Y:S01]  /*9fe0*/  FMUL.FTZ R32, R32, R181.reuse ;  /* 0x000000b520207220 */ /* 0x080fe20000410000 */
[----:B------:R-:W-:Y:S01]  /*9ff0*/  F2FP.BF16.F32.PACK_AB R158, R183, R182 ;  /* 0x000000b6b79e723e */ /* 0x000fe200000010ff */
[-C--:B------:R-:W-:Y:S01]  /*a000*/  FMUL.FTZ R33, R33, R181.reuse ;  /* 0x000000b521217220 */ /* 0x080fe20000410000 */
[----:B0-----:R-:W-:Y:S01]  /*a010*/  F2FP.BF16.F32.PACK_AB R160, R169, R204 ;  /* 0x000000cca9a0723e */ /* 0x001fe200000010ff */
[----:B------:R-:W-:Y:S01]  /*a020*/  MUFU.EX2 R215, R215 ;  /* 0x000000d700d77308 */ /* 0x000fe20000000800 */
[----:B-1----:R0:W-:Y:S01]  /*a030*/  @!P1 STS [R165+0x38420], R210 ;  /* 0x038420d2a5009388 */ /* 0x0021e20000000800 */
        /* <DEDUP_REMOVED lines=62> */
[----:B------:R-:W2:Y:S01]  /*a420*/  MUFU.EX2 R173, R173 ;  /* 0x000000ad00ad7308 */ /* 0x000ea20000000800 */
[-C--:B------:R-:W-:Y:S01]  /*a430*/  FMUL.FTZ R145, R145, R181.reuse ;  /* 0x000000b591917220 */ /* 0x080fe20000410000 */
[-C--:B------:R-:W-:Y:S01]  /*a440*/  FMUL.FTZ R148, R148, R181.reuse ;  /* 0x000000b594947220 */ /* 0x080fe20000410000 */
[----:B------:R-:W-:Y:S01]  /*a450*/  FMUL.FTZ R149, R149, R181 ;  /* 0x000000b595957220 */ /* 0x000fe20000410000 */
[-C--:B------:R-:W-:Y:S01]  /*a460*/  FMUL.FTZ R26, R26, R210.reuse ;  /* 0x000000d21a1a7220 */ /* 0x080fe20000410000 */
[-C--:B------:R-:W-:Y:S01]  /*a470*/  FMUL.FTZ R27, R27, R210.reuse ;  /* 0x000000d21b1b7220 */ /* 0x080fe20000410000 */
[-C--:B------:R-:W-:Y:S01]  /*a480*/  FMUL.FTZ R30, R30, R210.reuse ;  /* 0x000000d21e1e7220 */ /* 0x080fe20000410000 */
[-C--:B------:R-:W-:Y:S01]  /*a490*/  FMUL.FTZ R31, R31, R210.reuse ;  /* 0x000000d21f1f7220 */ /* 0x080fe20000410000 */
[----:B------:R1:W-:Y:S01]  /*a4a0*/  MUFU.EX2 R216, R155 ;  /* 0x0000009b00d87308 */ /* 0x0003e20000000800 */
        /* <DEDUP_REMOVED lines=8> */
[----:B-1----:R-:W-:Y:S01]  /*a530*/  F2FP.BF16.F32.PACK_AB R155, R218, R217 ;  /* 0x000000d9da9b723e */ /* 0x002fe200000010ff */
[----:B------:R-:W-:Y:S01]  /*a540*/  FMUL.FTZ R47, R47, R210 ;  /* 0x000000d22f2f7220 */ /* 0x000fe20000410000 */
[----:B--2---:R-:W-:Y:S01]  /*a550*/  F2FP.BF16.F32.PACK_AB R162, R173, R172 ;  /* 0x000000acada2723e */ /* 0x004fe200000010ff */
        /* <DEDUP_REMOVED lines=44> */
[----:B------:R2:W1:Y:S01]  /*a820*/  MUFU.EX2 R209, R164 ;  /* 0x000000a400d17308 */ /* 0x0004620000000800 */
        /* <DEDUP_REMOVED lines=9> */
[-C--:B------:R-:W-:Y:S01]  /*a8c0*/  FMUL.FTZ R138, R138, R210.reuse ;  /* 0x000000d28a8a7220 */ /* 0x080fe20000410000 */
[-C--:B------:R-:W-:Y:S01]  /*a8d0*/  FMUL.FTZ R139, R139, R210.reuse ;  /* 0x000000d28b8b7220 */ /* 0x080fe20000410000 */
[-C--:B------:R-:W-:Y:S01]  /*a8e0*/  FMUL.FTZ R142, R142, R210.reuse ;  /* 0x000000d28e8e7220 */ /* 0x080fe20000410000 */
[-C--:B------:R-:W-:Y:S01]  /*a8f0*/  FMUL.FTZ R143, R143, R210.reuse ;  /* 0x000000d28f8f7220 */ /* 0x080fe20000410000 */
[-C--:B------:R-:W-:Y:S01]  /*a900*/  FMUL.FTZ R146, R146, R210.reuse ;  /* 0x000000d292927220 */ /* 0x080fe20000410000 */
[----:B------:R-:W-:Y:S01]  /*a910*/  FMUL.FTZ R147, R147, R210 ;  /* 0x000000d293937220 */ /* 0x000fe20000410000 */
[----:B------:R2:W0:Y:S01]  /*a920*/  MUFU.EX2 R225, R153 ;  /* 0x0000009900e17308 */ /* 0x0004220000000800 */
[----:B-1----:R-:W-:Y:S01]  /*a930*/  F2FP.BF16.F32.PACK_AB R166, R209, R180 ;  /* 0x000000b4d1a6723e */ /* 0x002fe200000010ff */
[-C--:B------:R-:W-:Y:S01]  /*a940*/  FMUL.FTZ R150, R150, R210.reuse ;  /* 0x000000d296967220 */ /* 0x080fe20000410000 */
[----:B------:R-:W-:Y:S01]  /*a950*/  FMUL.FTZ R151, R151, R210 ;  /* 0x000000d297977220 */ /* 0x000fe20000410000 */
[----:B------:R-:W-:Y:S01]  /*a960*/  FFMA.FTZ R170, R181, R5, R170 ;  /* 0x00000005b5aa7223 */ /* 0x000fe200000100aa */
[----:B------:R-:W-:-:S03]  /*a970*/  FFMA.FTZ R2, R210, R2, R213 ;  /* 0x00000002d2027223 */ /* 0x000fc600000100d5 */
[----:B------:R1:W-:Y:S01]  /*a980*/  MUFU.EX2 R224, R159 ;  /* 0x0000009f00e07308 */ /* 0x0003e20000000800 */
[----:B--2---:R-:W-:Y:S01]  /*a990*/  F2FP.BF16.F32.PACK_AB R153, R215, R213 ;  /* 0x000000d5d799723e */ /* 0x004fe200000010ff */
[----:B------:R-:W-:Y:S01]  /*a9a0*/  BAR.SYNC.DEFER_BLOCKING 0xf, 0x100 ;  /* 0x03c4000000007b1d */ /* 0x000fe20000010000 */
[----:B------:R-:W-:Y:S01]  /*a9b0*/  FADD.FTZ R171, R171, R170 ;  /* 0x000000aaabab7221 */ /* 0x000fe20000010000 */
[----:B------:R-:W-:-:S03]  /*a9c0*/  FADD.FTZ R2, R215, R2 ;  /* 0x00000002d7027221 */ /* 0x000fc60000010000 */
[----:B------:R-:W-:Y:S01]  /*a9d0*/  FADD.FTZ R174, R174, R171 ;  /* 0x000000abaeae7221 */ /* 0x000fe20000010000 */
[----:B------:R2:W3:Y:S01]  /*a9e0*/  MUFU.EX2 R229, R157 ;  /* 0x0000009d00e57308 */ /* 0x0004e20000000800 */
[----:B-1----:R-:W-:Y:S01]  /*a9f0*/  F2FP.BF16.F32.PACK_AB R159, R214, R205 ;  /* 0x000000cdd69f723e */ /* 0x002fe200000010ff */
[----:B------:R-:W-:Y:S01]  /*aa00*/  FADD.FTZ R217, R217, R2 ;  /* 0x00000002d9d97221 */ /* 0x000fe20000010000 */
[----:B0-----:R-:W-:Y:S01]  /*aa10*/  F2FP.BF16.F32.PACK_AB R165, R225, R222 ;  /* 0x000000dee1a5723e */ /* 0x001fe200000010ff */
[----:B------:R-:W-:Y:S02]  /*aa20*/  FADD.FTZ R175, R175, R174 ;  /* 0x000000aeafaf7221 */ /* 0x000fe40000010000 */
[----:B------:R-:W-:Y:S02]  /*aa30*/  FADD.FTZ R218, R218, R217 ;  /* 0x000000d9dada7221 */ /* 0x000fe40000010000 */
[----:B------:R-:W-:Y:S01]  /*aa40*/  FADD.FTZ R178, R178, R175 ;  /* 0x000000afb2b27221 */ /* 0x000fe20000010000 */
[----:B--2---:R-:W-:Y:S01]  /*aa50*/  F2FP.BF16.F32.PACK_AB R157, R212, R211 ;  /* 0x000000d3d49d723e */ /* 0x004fe200000010ff */
[----:B------:R-:W-:-:S02]  /*aa60*/  FADD.FTZ R211, R211, R218 ;  /* 0x000000dad3d37221 */ /* 0x000fc40000010000 */
[----:B------:R-:W-:Y:S02]  /*aa70*/  FADD.FTZ R179, R179, R178 ;  /* 0x000000b2b3b37221 */ /* 0x000fe40000010000 */
[----:B------:R-:W-:Y:S02]  /*aa80*/  FADD.FTZ R212, R212, R211 ;  /* 0x000000d3d4d47221 */ /* 0x000fe40000010000 */
[----:B------:R-:W-:Y:S01]  /*aa90*/  FADD.FTZ R182, R182, R179 ;  /* 0x000000b3b6b67221 */ /* 0x000fe20000010000 */
[----:B---3--:R-:W-:Y:S01]  /*aaa0*/  F2FP.BF16.F32.PACK_AB R167, R229, R224 ;  /* 0x000000e0e5a7723e */ /* 0x008fe200000010ff */
[----:B------:R0:W-:Y:S01]  /*aab0*/  STSM.16.M88.4 [R193+0x36400], R152 ;  /* 0x03640098c1007844 */ /* 0x0001e20000000200 */
[----:B------:R-:W-:Y:S01]  /*aac0*/  FADD.FTZ R205, R205, R212 ;  /* 0x000000d4cdcd7221 */ /* 0x000fe20000010000 */
[----:B------:R-:W-:Y:S02]  /*aad0*/  FADD.FTZ R183, R183, R182 ;  /* 0x000000b6b7b77221 */ /* 0x000fe40000010000 */
[----:B------:R0:W-:Y:S01]  /*aae0*/  STSM.16.M88.4 [R192], R156 ;  /* 0x0000009cc0007844 */ /* 0x0001e20000000200 */
[----:B------:R-:W-:Y:S01]  /*aaf0*/  FADD.FTZ R205, R214, R205 ;  /* 0x000000cdd6cd7221 */ /* 0x000fe20000010000 */
[----:B------:R-:W-:-:S02]  /*ab00*/  FADD.FTZ R204, R204, R183 ;  /* 0x000000b7cccc7221 */ /* 0x000fc40000010000 */
[----:B------:R0:W-:Y:S01]  /*ab10*/  STSM.16.M88.4 [R195], R160 ;  /* 0x000000a0c3007844 */ /* 0x0001e20000000200 */
[----:B------:R-:W-:Y:S01]  /*ab20*/  FADD.FTZ R216, R216, R205 ;  /* 0x000000cdd8d87221 */ /* 0x000fe20000010000 */
[----:B------:R-:W-:Y:S02]  /*ab30*/  FADD.FTZ R169, R169, R204 ;  /* 0x000000cca9a97221 */ /* 0x000fe40000010000 */
[----:B------:R0:W-:Y:S01]  /*ab40*/  STSM.16.M88.4 [R194], R164 ;  /* 0x000000a4c2007844 */ /* 0x0001e20000000200 */
[----:B------:R-:W-:Y:S01]  /*ab50*/  WARPGROUP.ARRIVE ;  /* 0x00000000000079c5 */ /* 0x000fe20000000000 */
[----:B------:R-:W-:Y:S01]  /*ab60*/  FADD.FTZ R221, R221, R216 ;  /* 0x000000d8dddd7221 */ /* 0x000fe20000010000 */
[----:B------:R-:W-:-:S03]  /*ab70*/  FADD.FTZ R172, R172, R169 ;  /* 0x000000a9acac7221 */ /* 0x000fc60000010000 */
[----:B------:R-:W-:Y:S01]  /*ab80*/  FADD.FTZ R220, R220, R221 ;  /* 0x000000dddcdc7221 */ /* 0x000fe20000010000 */
[----:B------:R-:W-:Y:S01]  /*ab90*/  HGMMA.64x256x16.F32.BF16 R24, R152, gdesc[UR8].tnspB, R24, gsb0 ;  /* 0x43e0000898187df0 */ /* 0x000fe20008001818 */
[----:B------:R-:W-:Y:S01]  /*aba0*/  R2UR UR10, R226 ;  /* 0x00000000e20a72ca */ /* 0x000fe200000e0000 */
[----:B------:R-:W-:Y:S01]  /*abb0*/  UMOV UR11, 0x40000040 ;  /* 0x40000040000b7882 */ /* 0x000fe20000000000 */
[----:B------:R-:W-:Y:S02]  /*abc0*/  VIADD R226, R219, 0x100 ;  /* 0x00000100dbe27836 */ /* 0x000fe40000000000 */
[----:B------:R-:W-:Y:S01]  /*abd0*/  FADD.FTZ R173, R173, R172 ;  /* 0x000000acadad7221 */ /* 0x000fe20000010000 */
[----:B------:R-:W-:Y:S02]  /*abe0*/  VIADD R219, R219, 0x180 ;  /* 0x00000180dbdb7836 */ /* 0x000fe40000000000 */
[----:B------:R-:W-:Y:S01]  /*abf0*/  FADD.FTZ R223, R223, R220 ;  /* 0x000000dcdfdf7221 */ /* 0x000fe20000010000 */
[----:B------:R-:W-:-:S03]  /*ac00*/  FADD.FTZ R176, R176, R173 ;  /* 0x000000adb0b07221 */ /* 0x000fc60000010000 */
[----:B------:R-:W-:Y:S01]  /*ac10*/  FADD.FTZ R222, R222, R223 ;  /* 0x000000dfdede7221 */ /* 0x000fe20000010000 */
[----:B------:R-:W-:-:S03]  /*ac20*/  FADD.FTZ R177, R177, R176 ;  /* 0x000000b0b1b17221 */ /* 0x000fc60000010000 */
[----:B------:R-:W-:Y:S01]  /*ac30*/  FADD.FTZ R225, R225, R222 ;  /* 0x000000dee1e17221 */ /* 0x000fe20000010000 */
[----:B------:R-:W-:-:S03]  /*ac40*/  FADD.FTZ R180, R180, R177 ;  /* 0x000000b1b4b47221 */ /* 0x000fc60000010000 */
[----:B------:R-:W-:Y:S01]  /*ac50*/  FADD.FTZ R2, R224, R225 ;  /* 0x000000e1e0027221 */ /* 0x000fe20000010000 */
[----:B------:R-:W-:-:S03]  /*ac60*/  FADD.FTZ R5, R209, R180 ;  /* 0x000000b4d1057221 */ /* 0x000fc60000010000 */
[----:B------:R-:W-:Y:S01]  /*ac70*/  FADD.FTZ R2, R229, R2 ;  /* 0x00000002e5027221 */ /* 0x000fe20000010000 */
[----:B------:R-:W-:Y:S02]  /*ac80*/  WARPGROUP.DEPBAR.LE gsb0, 0x0 ;  /* 0x00008000000079c5 */ /* 0x000fe40000010000 */
[----:B------:R-:W-:-:S06]  /*ac90*/  WARPGROUP.ARRIVE ;  /* 0x00000000000079c5 */ /* 0x000fcc0000000000 */
        /* <DEDUP_REMOVED lines=19> */
[----:B-1----:R-:W1:Y:S02]  /*add0*/  FENCE.VIEW.ASYNC.S ;  /* 0x00000000000073c6 */ /* 0x002e640000000000 */
[----:B-1----:R-:W-:Y:S01]  /*ade0*/  NOP ;  /* 0x0000000000007918 */ /* 0x002fe20000000000 */
[----:B------:R-:W-:Y:S06]  /*adf0*/  BAR.ARV 0xe, 0x100 ;  /* 0x0384000000007b1d */ /* 0x000fec0000002000 */
[----:B0-----:R-:W-:Y:S05]  /*ae00*/  @!P0 BRA `(.L_x_1968) ;  /* 0x0000000000048947 */ /* 0x001fea0003800000 */
[----:B------:R-:W-:Y:S01]  /*ae10*/  BPT.TRAP 0x1 ;  /* 0x000000040000795c */ /* 0x000fe20000300000 */
.L_x_1968:
[C---:B------:R-:W-:Y:S01]  /*ae20*/  ISETP.GT.AND P1, PT, R207.reuse, UR38, PT ;  /* 0x00000026cf007c0c */ /* 0x040fe2000bf24270 */
[----:B------:R-:W-:Y:S02]  /*ae30*/  VIADD R208, R208, 0x38860 ;  /* 0x00038860d0d07836 */ /* 0x000fe40000000000 */
[----:B------:R-:W-:Y:S02]  /*ae40*/  VIADD R207, R207, 0xffffffff ;  /* 0xffffffffcfcf7836 */ /* 0x000fe40000000000 */
[----:B------:R-:W-:Y:S01]  /*ae50*/  IMAD.MOV.U32 R210, RZ, RZ, R168 ;  /* 0x000000ffffd27224 */ /* 0x000fe200078e00a8 */
[----:B------:R-:W-:Y:S01]  /*ae60*/  PRMT R208, R201, 0x654, R208 ;  /* 0x00000654c9d07816 */ /* 0x000fe200000000d0 */
[----:B------:R-:W-:Y:S02]  /*ae70*/  IMAD.MOV.U32 R209, RZ, RZ, R7 ;  /* 0x000000ffffd17224 */ /* 0x000fe400078e0007 */
[----:B------:R-:W-:Y:S01]  /*ae80*/  IMAD.MOV.U32 R211, RZ, RZ, R3 ;  /* 0x000000ffffd37224 */ /* 0x000fe200078e0003 */
[----:B------:R0:W-:Y:S03]  /*ae90*/  SYNCS.ARRIVE.TRANS64.RED.A1T0 RZ, [R208+URZ], RZ ;  /* 0x000000ffd0ff79a7 */ /* 0x0001e6000810043f */
[----:B------:R-:W-:Y:S05]  /*aea0*/  @P1 BRA `(.L_x_1969) ;  /* 0xffffffc400f81947 */ /* 0x000fea000383ffff */
.L_x_1950:
[----:B------:R-:W-:Y:S01]  /*aeb0*/  ISETP.NE.AND P2, PT, R227, 0x1, PT ;  /* 0x00000001e300780c */ /* 0x000fe20003f45270 */
[----:B------:R-:W1:Y:S01]  /*aec0*/  S2R R152, SR_CTAID.X ;  /* 0x0000000000987919 */ /* 0x000e620000002500 */
[----:B------:R-:W-:Y:S02]  /*aed0*/  IADD3 R154, -R20, 0x1, RZ ;  /* 0x00000001149a7810 */ /* 0x000fe40007ffe1ff */
[----:B------:R-:W-:-:S09]  /*aee0*/  LOP3.LUT P1, RZ, R16, 0x1, RZ, 0xc0, !PT ;  /* 0x0000000110ff7812 */ /* 0x000fd2000782c0ff */
[----:B------:R-:W2:Y:S08]  /*aef0*/  @P2 LDC R153, c[0x0][0x44c] ;  /* 0x00011300ff992b82 */ /* 0x000eb00000000800 */
[----:B------:R-:W3:Y:S01]  /*af00*/  @P2 LDC R155, c[0x0][0x450] ;  /* 0x00011400ff9b2b82 */ /* 0x000ee20000000800 */
[----:B-1----:R-:W-:-:S05]  /*af10*/  LEA R152, R152, 0x3f, 0x6 ;  /* 0x0000003f98987811 */ /* 0x002fca00078e30ff */
[----:B--2---:R-:W-:-:S04]  /*af20*/  @P2 IMAD.HI.U32 R20, R152, R153, RZ ;  /* 0x0000009998142227 */ /* 0x004fc800078e00ff */
[----:B------:R-:W-:Y:S01]  /*af30*/  IMAD R153, R17, UR7, R154 ;  /* 0x0000000711997c24 */ /* 0x000fe2000f8e029a */
[----:B------:R-:W-:Y:S01]  /*af40*/  ULDC UR7, c[0x0][0xad4] ;  /* 0x0002b50000077ab9 */ /* 0x000fe20000000800 */
[----:B---3--:R-:W-:-:S05]  /*af50*/  @P2 SHF.R.U32.HI R152, RZ, R155, R20 ;  /* 0x0000009bff982219 */ /* 0x008fca0000011614 */
[----:B------:R-:W-:-:S05]  /*af60*/  IMAD.IADD R152, R153, 0x1, R152 ;  /* 0x0000000199987824 */ /* 0x000fca00078e0298 */
[----:B------:R-:W-:-:S13]  /*af70*/  R2UR UR10, R152 ;  /* 0x00000000980a72ca */ /* 0x000fda00000e0000 */
[----:B------:R-:W-:Y:S01]  /*af80*/  UIADD3 UR7, UR10, -UR7, URZ ;  /* 0x800000070a077290 */ /* 0x000fe2000fffe03f */
[----:B------:R-:W-:Y:S11]  /*af90*/  @!P1 BRA `(.L_x_1970) ;  /* 0x0000000000509947 */ /* 0x000ff60003800000 */
[----:B------:R-:W-:Y:S02]  /*afa0*/  UMOV UR19, UR10 ;  /* 0x0000000a00137c82 */ /* 0x000fe40008000000 */
[----:B------:R-:W-:-:S06]  /*afb0*/  UISETP.GT.AND UP0, UPT, UR19, -0x1, UPT ;  /* 0xffffffff1300788c */ /* 0x000fcc000bf04270 */
[----:B------:R-:W-:-:S13]  /*afc0*/  PLOP3.LUT P1, PT, PT, PT, UP0, 0x80, 0x0 ;  /* 0x000000000000781c */ /* 0x000fda0003f2f008 */
[----:B------:R-:W-:Y:S05]  /*afd0*/  @P1 BRA `(.L_x_1971) ;  /* 0x0000000000201947 */ /* 0x000fea0003800000 */
[----:B------:R-:W-:Y:S01]  /*afe0*/  ULDC UR18, c[0x0][0xadc] ;  /* 0x0002b70000127ab9 */ /* 0x000fe20000000800 */
[----:B------:R-:W-:Y:S02]  /*aff0*/  ULOP3.LUT UR19, URZ, UR19, URZ, 0x33, !UPT ;  /* 0x000000133f137292 */ /* 0x000fe4000f8e333f */
[----:B------:R-:W-:-:S11]  /*b000*/  UISETP.NE.AND UP0, UPT, UR18, 0x1, UPT ;  /* 0x000000011200788c */ /* 0x000fd6000bf05270 */
[----:B------:R-:W-:Y:S02]  /*b010*/  @UP0 ULDC.64 UR10, c[0x0][0xae0] ;  /* 0x0002b800000a0ab9 */ /* 0x000fe40000000a00 */
[----:B------:R-:W-:-:S04]  /*b020*/  UIMAD.WIDE.U32 UR14, UR19, UR10, URZ ;  /* 0x0000000a130e72a5 */ /* 0x000fc8000f8e003f */
[----:B------:R-:W-:-:S04]  /*b030*/  @UP0 USHF.R.U32.HI UR19, URZ, UR11, UR15 ;  /* 0x0000000b3f130299 */ /* 0x000fc8000801160f */
[----:B------:R-:W-:Y:S01]  /*b040*/  ULOP3.LUT UR19, URZ, UR19, URZ, 0x33, !UPT ;  /* 0x000000133f137292 */ /* 0x000fe2000f8e333f */
[----:B------:R-:W-:Y:S11]  /*b050*/  BRA `(.L_x_1972) ;  /* 0x0000000000147947 */ /* 0x000ff60003800000 */
.L_x_1971:
[----:B------:R-:W-:Y:S02]  /*b060*/  ULDC UR18, c[0x0][0xadc] ;  /* 0x0002b70000127ab9 */ /* 0x000fe40000000800 */
[----:B------:R-:W-:-:S11]  /*b070*/  UISETP.NE.AND UP0, UPT, UR18, 0x1, UPT ;  /* 0x000000011200788c */ /* 0x000fd6000bf05270 */
[----:B------:R-:W-:Y:S02]  /*b080*/  @UP0 ULDC.64 UR10, c[0x0][0xae0] ;  /* 0x0002b800000a0ab9 */ /* 0x000fe40000000a00 */
[----:B------:R-:W-:-:S04]  /*b090*/  UIMAD.WIDE.U32 UR14, UR19, UR10, URZ ;  /* 0x0000000a130e72a5 */ /* 0x000fc8000f8e003f */
[----:B------:R-:W-:-:S12]  /*b0a0*/  @UP0 USHF.R.U32.HI UR19, URZ, UR11, UR15 ;  /* 0x0000000b3f130299 */ /* 0x000fd8000801160f */
.L_x_1972:
[----:B------:R-:W-:-:S04]  /*b0b0*/  UIMAD UR18, UR19, UR18, URZ ;  /* 0x00000012131272a4 */ /* 0x000fc8000f8e023f */
[----:B------:R-:W-:-:S04]  /*b0c0*/  UISETP.LT.AND UP0, UPT, UR7, UR18, UPT ;  /* 0x000000120700728c */ /* 0x000fc8000bf01270 */
[----:B------:R-:W-:-:S12]  /*b0d0*/  USEL UR7, UR7, UR18, !UP0 ;  /* 0x0000001207077287 */ /* 0x000fd8000c000000 */
.L_x_1970:
[----:B------:R-:W-:-:S04]  /*b0e0*/  UIADD3 UR7, UR7, 0x3f, URZ ;  /* 0x0000003f07077890 */ /* 0x000fc8000fffe03f */
[----:B------:R-:W-:-:S04]  /*b0f0*/  USHF.R.S32.HI UR10, URZ, 0x1f, UR7 ;  /* 0x0000001f3f0a7899 */ /* 0x000fc80008011407 */
        /* <DEDUP_REMOVED lines=8> */
[----:B------:R-:W-:Y:S02]  /*b180*/  IMAD.MOV.U32 R20, RZ, RZ, R7 ;  /* 0x000000ffff147224 */ /* 0x000fe400078e0007 */
[----:B------:R-:W-:Y:S02]  /*b190*/  IMAD.MOV.U32 R205, RZ, RZ, R207 ;  /* 0x000000ffffcd7224 */ /* 0x000fe400078e00cf */
[----:B------:R-:W-:-:S07]  /*b1a0*/  IMAD.MOV.U32 R217, RZ, RZ, R3 ;  /* 0x000000ffffd97224 */ /* 0x000fce00078e0003 */
.L_x_1984:
[----:B------:R-:W-:Y:S01]  /*b1b0*/  VIADD R3, R217, 0x1 ;  /* 0x00000001d9037836 */ /* 0x000fe20000000000 */
[C---:B------:R-:W-:Y:S01]  /*b1c0*/  ISETP.GT.AND P1, PT, R205.reuse, UR38, PT ;  /* 0x00000026cd007c0c */ /* 0x040fe2000bf24270 */
[----:B------:R-:W-:-:S03]  /*b1d0*/  VIADD R205, R205, 0xffffffff ;  /* 0xffffffffcdcd7836 */ /* 0x000fc60000000000 */
[----:B------:R-:W-:-:S04]  /*b1e0*/  ISETP.NE.AND P2, PT, R3, 0x2, PT ;  /* 0x000000020300780c */ /* 0x000fc80003f45270 */
[----:B------:R-:W-:Y:S02]  /*b1f0*/  SEL R7, RZ, 0x1, P2 ;  /* 0x00000001ff077807 */ /* 0x000fe40001000000 */
[----:B------:R-:W-:Y:S02]  /*b200*/  SEL R3, R3, RZ, P2 ;  /* 0x000000ff03037207 */ /* 0x000fe40001000000 */
[----:B------:R-:W-:Y:S01]  /*b210*/  LOP3.LUT R4, R4, R7, RZ, 0x3c, !PT ;  /* 0x0000000704047212 */ /* 0x000fe200078e3cff */
[----:B-1----:R-:W-:Y:S06]  /*b220*/  @!P0 BRA `(.L_x_1974) ;  /* 0x0000000000048947 */ /* 0x002fec0003800000 */
[----:B------:R-:W-:Y:S01]  /*b230*/  BPT.TRAP 0x1 ;  /* 0x000000040000795c */ /* 0x000fe20000300000 */
.L_x_1974:
[----:B------:R-:W-:Y:S01]  /*b240*/  IMAD R204, R3, 0x8, R202 ;  /* 0x0000000803cc7824 */ /* 0x000fe200078e02ca */
[----:B------:R-:W-:-:S04]  /*b250*/  SHF.L.U32 R207, R4, 0x1f, RZ ;  /* 0x0000001f04cf7819 */ /* 0x000fc800000006ff */
[----:B------:R1:W2:Y:S01]  /*b260*/  SYNCS.PHASECHK.TRANS64.TRYWAIT P2, [R204+URZ+0x38830], R207 ;  /* 0x038830cfcc0075a7 */ /* 0x0002a2000804017f */
[----:B------:R-:W-:Y:S05]  /*b270*/  @!P0 BRA `(.L_x_1975) ;  /* 0x0000000000048947 */ /* 0x000fea0003800000 */
[----:B------:R-:W-:Y:S01]  /*b280*/  BPT.TRAP 0x1 ;  /* 0x000000040000795c */ /* 0x000fe20000300000 */
.L_x_1975:
[----:B------:R-:W-:Y:S01]  /*b290*/  IMAD R7, R3, 0x200, R196 ;  /* 0x0000020003077824 */ /* 0x000fe200078e02c4 */
[----:B--2---:R-:W-:Y:S06]  /*b2a0*/  @P2 BRA `(.L_x_1976) ;  /* 0x0000000000082947 */ /* 0x004fec0003800000 */
[----:B------:R-:W2:Y:S02]  /*b2b0*/  SYNCS.PHASECHK.TRANS64.TRYWAIT P2, [R204+URZ+0x38830], R207 ;  /* 0x038830cfcc0075a7 */ /* 0x000ea4000804017f */
[----:B--2---:R-:W-:Y:S05]  /*b2c0*/  @!P2 BRA `(.L_x_1977) ;  /* 0x000000dc0080a947 */ /* 0x004fea0003800000 */
.L_x_1976:
[----:B------:R-:W-:Y:S01]  /*b2d0*/  R2UR UR58, R7 ;  /* 0x00000000073a72ca */ /* 0x000fe200000e0000 */
[----:B------:R-:W-:Y:S01]  /*b2e0*/  WARPGROUP.ARRIVE ;  /* 0x00000000000079c5 */ /* 0x000fe20000000000 */
[----:B------:R-:W-:Y:S01]  /*b2f0*/  R2UR UR56, R18 ;  /* 0x00000000123872ca */ /* 0x000fe200000e0000 */
[----:B------:R-:W-:Y:S01]  /*b300*/  UMOV UR59, 0x40000040 ;  /* 0x40000040003b7882 */ /* 0x000fe20000000000 */
[----:B------:R-:W-:Y:S01]  /*b310*/  R2UR UR57, R19 ;  /* 0x00000000133972ca */ /* 0x000fe200000e0000 */
[----:B0-----:R-:W-:-:S12]  /*b320*/  VIADD R208, R7, 0x2 ;  /* 0x0000000207d07836 */ /* 0x001fd80000000000 */
[----:B------:R-:W-:Y:S01]  /*b330*/  HGMMA.64x64x16.F32.BF16 R152, gdesc[UR56], RZ, !UPT, gsb0 ;  /* 0x00e00000389879f0 */ /* 0x000fe2000c0018ff */
[----:B------:R-:W-:Y:S01]  /*b340*/  R2UR UR58, R208 ;  /* 0x00000000d03a72ca */ /* 0x000fe200000e0000 */
[----:B------:R-:W-:Y:S01]  /*b350*/  UMOV UR59, 0x40000040 ;  /* 0x40000040003b7882 */ /* 0x000fe20000000000 */
        /* <DEDUP_REMOVED lines=8> */
[----:B------:R-:W-:Y:S01]  /*b3e0*/  UMOV UR59, 0x40000040 ;  /* 0x40000040003b7882 */ /* 0x000fe20000000000 */
[----:B------:R-:W-:Y:S02]  /*b3f0*/  R2UR UR56, R186 ;  /* 0x00000000ba3872ca */ /* 0x000fe400000e0000 */
[----:B------:R-:W-:Y:S01]  /*b400*/  R2UR UR57, R187 ;  /* 0x00000000bb3972ca */ /* 0x000fe200000e0000 */
[----:B------:R-:W-:Y:S02]  /*b410*/  WARPGROUP.DEPBAR.LE gsb0, 0x0 ;  /* 0x00008000000079c5 */ /* 0x000fe40000010000 */
[----:B------:R-:W-:-:S10]  /*b420*/  WARPGROUP.ARRIVE ;  /* 0x00000000000079c5 */ /* 0x000fd40000000000 */
[----:B------:R-:W-:Y:S01]  /*b430*/  HGMMA.64x64x16.F32.BF16 R152, gdesc[UR56], R152, gsb0 ;  /* 0x00e00000389879f0 */ /* 0x000fe20008001898 */
[----:B------:R-:W-:Y:S01]  /*b440*/  R2UR UR58, R7 ;  /* 0x00000000073a72ca */ /* 0x000fe200000e0000 */
[----:B------:R-:W-:Y:S01]  /*b450*/  UMOV UR59, 0x40000040 ;  /* 0x40000040003b7882 */ /* 0x000fe20000000000 */
        /* <DEDUP_REMOVED lines=8> */
.L_x_1978:
[----:B------:R0:W3:Y:S01]  /*b4e0*/  SYNCS.PHASECHK.TRANS64.TRYWAIT P2, [R204+URZ+0x38850], R207 ;  /* 0x038850cfcc0075a7 */ /* 0x0000e2000804017f */
[----:B------:R-:W-:Y:S05]  /*b4f0*/  @!P0 BRA `(.L_x_1979) ;  /* 0x0000000000048947 */ /* 0x000fea0003800000 */
[----:B------:R-:W-:Y:S01]  /*b500*/  BPT.TRAP 0x1 ;  /* 0x000000040000795c */ /* 0x000fe20000300000 */
.L_x_1979:
[----:B------:R-:W-:Y:S01]  /*b510*/  IMAD R7, R3, 0x1000, R21 ;  /* 0x0000100003077824 */ /* 0x000fe200078e0215 */
[----:B---3--:R-:W-:Y:S06]  /*b520*/  @P2 BRA `(.L_x_1980) ;  /* 0x0000000000082947 */ /* 0x008fec0003800000 */
[----:B------:R-:W3:Y:S02]  /*b530*/  SYNCS.PHASECHK.TRANS64.TRYWAIT P2, [R204+URZ+0x38850], R207 ;  /* 0x038850cfcc0075a7 */ /* 0x000ee4000804017f */
[----:B---3--:R-:W-:Y:S05]  /*b540*/  @!P2 BRA `(.L_x_1981) ;  /* 0x000000d800f4a947 */ /* 0x008fea0003800000 */
.L_x_1980:
[----:B------:R-:W-:Y:S01]  /*b550*/  R2UR UR58, R7 ;  /* 0x00000000073a72ca */ /* 0x000fe200000e0000 */
[----:B------:R-:W-:Y:S01]  /*b560*/  WARPGROUP.ARRIVE ;  /* 0x00000000000079c5 */ /* 0x000fe20000000000 */
[----:B------:R-:W-:Y:S01]  /*b570*/  R2UR UR56, R12 ;  /* 0x000000000c3872ca */ /* 0x000fe200000e0000 */
[----:B------:R-:W-:Y:S01]  /*b580*/  UMOV UR59, 0x40000040 ;  /* 0x40000040003b7882 */ /* 0x000fe20000000000 */
[----:B------:R-:W-:Y:S01]  /*b590*/  R2UR UR57, R13 ;  /* 0x000000000d3972ca */ /* 0x000fe200000e0000 */
[----:B0123--:R-:W-:Y:S01]  /*b5a0*/  VIADD R207, R7, 0x2 ;  /* 0x0000000207cf7836 */ /* 0x00ffe20000000000 */
        /* <DEDUP_REMOVED lines=11> */
[----:B------:R-:W-:Y:S01]  /*b660*/  HGMMA.64x64x16.F32.BF16 R152, gdesc[UR56], R152, gsb0 ;  /* 0x00e00000389879f0 */ /* 0x000fe20008001898 */
[----:B------:R-:W-:Y:S01]  /*b670*/  R2UR UR58, R207 ;  /* 0x00000000cf3a72ca */ /* 0x000fe200000e0000 */
[----:B------:R-:W-:Y:S01]  /*b680*/  UMOV UR59, 0x40000040 ;  /* 0x40000040003b7882 */ /* 0x000fe20000000000 */
[----:B------:R-:W-:Y:S01]  /*b690*/  R2UR UR56, R10 ;  /* 0x000000000a3872ca */ /* 0x000fe200000e0000 */
[----:B------:R-:W-:Y:S01]  /*b6a0*/  VIADD R207, R7, 0x4 ;  /* 0x0000000407cf7836 */ /* 0x000fe20000000000 */
[----:B------:R-:W-:Y:S01]  /*b6b0*/  R2UR UR57, R11 ;  /* 0x000000000b3972ca */ /* 0x000fe200000e0000 */
[----:B------:R-:W0:Y:S01]  /*b6c0*/  S2R R208, SR_TID.X ;  /* 0x0000000000d07919 */ /* 0x000e220000002100 */
[----:B------:R-:W-:Y:S01]  /*b6d0*/  UMOV UR55, 0x40000040 ;  /* 0x4000004000377882 */ /* 0x000fe20000000000 */
[----:B0-----:R-:W-:Y:S01]  /*b6e0*/  SHF.R.U32.HI R208, RZ, 0x7, R208 ;  /* 0x00000007ffd07819 */ /* 0x001fe200000116d0 */
[----:B------:R-:W-:-:S02]  /*b6f0*/  WARPGROUP.DEPBAR.LE gsb0, 0x0 ;  /* 0x00008000000079c5 */ /* 0x000fc40000010000 */
[----:B------:R-:W-:-:S07]  /*b700*/  WARPGROUP.ARRIVE ;  /* 0x00000000000079c5 */ /* 0x000fce0000000000 */
[----:B------:R-:W-:Y:S01]  /*b710*/  HGMMA.64x64x16.F32.BF16 R152, gdesc[UR56], R152, gsb0 ;  /* 0x00e00000389879f0 */ /* 0x000fe20008001898 */
[----:B------:R-:W-:Y:S01]  /*b720*/  R2UR UR58, R207 ;  /* 0x00000000cf3a72ca */ /* 0x000fe200000e0000 */
[----:B------:R-:W-:Y:S01]  /*b730*/  UMOV UR59, 0x40000040 ;  /* 0x40000040003b7882 */ /* 0x000fe20000000000 */
[----:B------:R-:W-:Y:S01]  /*b740*/  R2UR UR56, R8 ;  /* 0x00000000083872ca */ /* 0x000fe200000e0000 */
[----:B------:R-:W-:Y:S01]  /*b750*/  VIADD R207, R7, 0x6 ;  /* 0x0000000607cf7836 */ /* 0x000fe20000000000 */
[----:B------:R-:W-:Y:S01]  /*b760*/  R2UR UR57, R9 ;  /* 0x00000000093972ca */ /* 0x000fe200000e0000 */
[----:B------:R-:W-:Y:S02]  /*b770*/  WARPGROUP.DEPBAR.LE gsb0, 0x0 ;  /* 0x00008000000079c5 */ /* 0x000fe40000010000 */
[----:B------:R-:W-:-:S10]  /*b780*/  WARPGROUP.ARRIVE ;  /* 0x00000000000079c5 */ /* 0x000fd40000000000 */
[----:B------:R-:W-:Y:S01]  /*b790*/  HGMMA.64x64x16.F32.BF16 R152, gdesc[UR56], R152, gsb0 ;  /* 0x00e00000389879f0 */ /* 0x000fe20008001898 */
[----:B------:R-:W-:Y:S01]  /*b7a0*/  R2UR UR58, R207 ;  /* 0x00000000cf3a72ca */ /* 0x000fe200000e0000 */
[----:B------:R-:W-:Y:S01]  /*b7b0*/  UMOV UR59, 0x40000040 ;  /* 0x40000040003b7882 */ /* 0x000fe20000000000 */
[----:B------:R-:W-:Y:S01]  /*b7c0*/  R2UR UR56, R22 ;  /* 0x00000000163872ca */ /* 0x000fe200000e0000 */
[----:B------:R-:W-:Y:S01]  /*b7d0*/  VIADD R207, R7, 0x200 ;  /* 0x0000020007cf7836 */ /* 0x000fe20000000000 */
[----:B------:R-:W-:-:S04]  /*b7e0*/  R2UR UR57, R23 ;  /* 0x00000000173972ca */ /* 0x000fc800000e0000 */
        /* <DEDUP_REMOVED lines=23> */
[----:B------:R-:W-:Y:S02]  /*b960*/  WARPGROUP.DEPBAR.LE gsb0, 0x0 ;  /* 0x00008000000079c5 */ /* 0x000fe40000010000 */
[----:B------:R-:W-:Y:S01]  /*b970*/  WARPGROUP.ARRIVE ;  /* 0x00000000000079c5 */ /* 0x000fe20000000000 */
[----:B------:R0:W1:Y:S05]  /*b980*/  SHFL.IDX PT, R207, R208, RZ, 0x1f ;  /* 0x00001fffd0cf7589 */ /* 0x00006a00000e0000 */
[----:B------:R-:W-:Y:S01]  /*b990*/  HGMMA.64x64x16.F32.BF16 R152, gdesc[UR56], R152, gsb0 ;  /* 0x00e00000389879f0 */ /* 0x000fe20008001898 */
[----:B------:R-:W-:Y:S01]  /*b9a0*/  UMOV UR57, 0x40000040 ;  /* 0x4000004000397882 */ /* 0x000fe20000000000 */
[----:B------:R-:W-:Y:S01]  /*b9b0*/  UMOV UR59, 0x40000040 ;  /* 0x40000040003b7882 */ /* 0x000fe20000000000 */
[----:B0-----:R-:W-:Y:S01]  /*b9c0*/  VIADD R208, R7, 0x800 ;  /* 0x0000080007d07836 */ /* 0x001fe20000000000 */
[----:B-1----:R-:W-:-:S04]  /*b9d0*/  ISETP.GT.AND P2, PT, R207, 0x7f, PT ;  /* 0x0000007fcf00780c */ /* 0x002fc80003f44270 */
[----:B------:R-:W-:-:S05]  /*b9e0*/  SEL R207, RZ, 0x2, !P2 ;  /* 0x00000002ffcf7807 */ /* 0x000fca0005000000 */
[----:B------:R-:W-:Y:S02]  /*b9f0*/  IMAD.IADD R209, R190, 0x1, R207 ;  /* 0x00000001bed17824 */ /* 0x000fe400078e02cf */
[----:B------:R-:W-:-:S03]  /*ba00*/  IMAD.IADD R210, R207, 0x1, R208 ;  /* 0x00000001cfd27824 */ /* 0x000fc600078e02d0 */
[----:B------:R-:W-:Y:S01]  /*ba10*/  R2UR UR56, R209 ;  /* 0x00000000d13872ca */ /* 0x000fe200000e0000 */
[----:B------:R-:W-:Y:S01]  /*ba20*/  IMAD.MOV.U32 R209, RZ, RZ, 0x4 ;  /* 0x00000004ffd17424 */ /* 0x000fe200078e00ff */
[----:B------:R-:W-:-:S04]  /*ba30*/  R2UR UR58, R210 ;  /* 0x00000000d23a72ca */ /* 0x000fc800000e0000 */
        /* <DEDUP_REMOVED lines=206> */
.L_x_1982:
[----:B------:R-:W-:Y:S01]  /*c720*/  FMNMX.FTZ R208, R152, R20, !PT ;  /* 0x0000001498d07209 */ /* 0x000fe20007810000 */
[----:B------:R-:W-:Y:S01]  /*c730*/  UMOV UR6, UR39 ;  /* 0x0000002700067c82 */ /* 0x000fe20008000000 */
[----:B------:R-:W-:Y:S01]  /*c740*/  ISETP.NE.AND P2, PT, R199, RZ, PT ;  /* 0x000000ffc700720c */ /* 0x000fe20003f45270 */
[----:B------:R-:W-:Y:S01]  /*c750*/  IMAD R226, R3, 0x1000, R198 ;  /* 0x0000100003e27824 */ /* 0x000fe200078e02c6 */
[----:B------:R-:W-:Y:S01]  /*c760*/  FMNMX.FTZ R7, R153, R208, !PT ;  /* 0x000000d099077209 */ /* 0x000fe20007810000 */
[----:B------:R-:W-:-:S03]  /*c770*/  UMOV UR11, 0x40000040 ;  /* 0x40000040000b7882 */ /* 0x000fc60000000000 */
[----:B------:R-:W-:Y:S02]  /*c780*/  FMNMX.FTZ R208, R156, R7, !PT ;  /* 0x000000079cd07209 */ /* 0x000fe40007810000 */
[----:B------:R-:W-:Y:S02]  /*c790*/  R2UR UR10, R226 ;  /* 0x00000000e20a72ca */ /* 0x000fe400000e0000 */
        /* <DEDUP_REMOVED lines=21> */
[----:B0-----:R-:W-:Y:S02]  /*c8f0*/  FMNMX.FTZ R7, R210, R207, !PT ;  /* 0x000000cfd2077209 */ /* 0x001fe40007810000 */
[----:B------:R-:W-:-:S03]  /*c900*/  FMNMX.FTZ R207, R163, R208, !PT ;  /* 0x000000d0a3cf7209 */ /* 0x000fc60007810000 */
[C---:B------:R-:W-:Y:S01]  /*c910*/  FADD.FTZ R208, -R7.reuse, R20 ;  /* 0x0000001407d07221 */ /* 0x040fe20000010100 */
[----:B------:R-:W-:Y:S01]  /*c920*/  FMNMX.FTZ R20, R166, R207, !PT ;  /* 0x000000cfa6147209 */ /* 0x000fe20007810000 */
[----:B------:R-:W-:Y:S02]  /*c930*/  FMUL.FTZ R218, R7, UR6 ;  /* 0x0000000607da7c20 */ /* 0x000fe40008410000 */
[----:B------:R-:W-:Y:S01]  /*c940*/  FMUL.FTZ R210, R208, UR6 ;  /* 0x00000006d0d27c20 */ /* 0x000fe20008410000 */
[----:B------:R-:W-:Y:S01]  /*c950*/  FMNMX.FTZ R207, R167, R20, !PT ;  /* 0x00000014a7cf7209 */ /* 0x000fe20007810000 */
[--C-:B------:R-:W-:Y:S01]  /*c960*/  FFMA.FTZ R215, R168, UR6, -R218.reuse ;  /* 0x00000006a8d77c23 */ /* 0x100fe200080108da */
[--C-:B------:R-:W-:Y:S01]  /*c970*/  FFMA.FTZ R211, R160, UR6, -R218.reuse ;  /* 0x00000006a0d37c23 */ /* 0x100fe200080108da */
[----:B------:R0:W1:Y:S01]  /*c980*/  MUFU.EX2 R20, R210 ;  /* 0x000000d200147308 */ /* 0x0000620000000800 */
        /* <DEDUP_REMOVED lines=10> */
[--C-:B0-----:R-:W-:Y:S01]  /*ca30*/  FFMA.FTZ R210, R157, UR6, -R218.reuse ;  /* 0x000000069dd27c23 */ /* 0x101fe200080108da */
[--C-:B------:R-:W-:Y:S01]  /*ca40*/  FFMA.FTZ R172, R172, UR6, -R218.reuse ;  /* 0x00000006acac7c23 */ /* 0x100fe200080108da */
[----:B------:R-:W-:Y:S01]  /*ca50*/  FMNMX.FTZ R153, R175, R152, !PT ;  /* 0x00000098af997209 */ /* 0x000fe20007810000 */
[--C-:B------:R-:W-:Y:S01]  /*ca60*/  FFMA.FTZ R173, R173, UR6, -R218.reuse ;  /* 0x00000006adad7c23 */ /* 0x100fe200080108da */
[--C-:B------:R-:W-:Y:S01]  /*ca70*/  FFMA.FTZ R176, R176, UR6, -R218.reuse ;  /* 0x00000006b0b07c23 */ /* 0x100fe200080108da */
[--C-:B------:R-:W-:Y:S01]  /*ca80*/  FFMA.FTZ R177, R177, UR6, -R218.reuse ;  /* 0x00000006b1b17c23 */ /* 0x100fe200080108da */
[----:B------:R-:W-:Y:S01]  /*ca90*/  FMNMX.FTZ R152, R178, R153, !PT ;  /* 0x00000099b2987209 */ /* 0x000fe20007810000 */
[--C-:B------:R-:W-:Y:S01]  /*caa0*/  FFMA.FTZ R180, R180, UR6, -R218.reuse ;  /* 0x00000006b4b47c23 */ /* 0x100fe200080108da */
[----:B------:R-:W-:Y:S01]  /*cab0*/  MUFU.EX2 R207, R207 ;  /* 0x000000cf00cf7308 */ /* 0x000fe20000000800 */
[----:B-1----:R-:W-:Y:S01]  /*cac0*/  FMUL.FTZ R24, R24, R20 ;  /* 0x0000001418187220 */ /* 0x002fe20000410000 */
[----:B------:R-:W-:Y:S01]  /*cad0*/  FMNMX.FTZ R153, R179, R152, !PT ;  /* 0x00000098b3997209 */ /* 0x000fe20007810000 */
[-C--:B------:R-:W-:Y:S01]  /*cae0*/  FMUL.FTZ R25, R25, R20.reuse ;  /* 0x0000001419197220 */ /* 0x080fe20000410000 */
[-C--:B------:R-:W-:Y:S01]  /*caf0*/  FMUL.FTZ R28, R28, R20.reuse ;  /* 0x000000141c1c7220 */ /* 0x080fe20000410000 */
[-C--:B------:R-:W-:Y:S01]  /*cb00*/  FMUL.FTZ R29, R29, R20.reuse ;  /* 0x000000141d1d7220 */ /* 0x080fe20000410000 */
[----:B------:R-:W-:Y:S01]  /*cb10*/  FMNMX.FTZ R152, R182, R153, !PT ;  /* 0x00000099b6987209 */ /* 0x000fe20007810000 */
[-C--:B------:R-:W-:Y:S01]  /*cb20*/  FMUL.FTZ R32, R32, R20.reuse ;  /* 0x0000001420207220 */ /* 0x080fe20000410000 */
[----:B------:R-:W-:Y:S01]  /*cb30*/  MUFU.EX2 R208, R208 ;  /* 0x000000d000d07308 */ /* 0x000fe20000000800 */
[----:B------:R-:W-:Y:S01]  /*cb40*/  FMUL.FTZ R33, R33, R20 ;  /* 0x0000001421217220 */ /* 0x000fe20000410000 */
[----:B------:R-:W-:Y:S01]  /*cb50*/  FMNMX.FTZ R152, R183, R152, !PT ;  /* 0x00000098b7987209 */ /* 0x000fe20007810000 */
[-C--:B------:R-:W-:Y:S01]  /*cb60*/  FMUL.FTZ R36, R36, R20.reuse ;  /* 0x0000001424247220 */ /* 0x080fe20000410000 */
[-C--:B------:R-:W-:Y:S01]  /*cb70*/  FMUL.FTZ R37, R37, R20.reuse ;  /* 0x0000001425257220 */ /* 0x080fe20000410000 */
[-C--:B------:R-:W-:Y:S01]  /*cb80*/  FMUL.FTZ R40, R40, R20.reuse ;  /* 0x0000001428287220 */ /* 0x080fe20000410000 */
[-C--:B------:R-:W-:Y:S01]  /*cb90*/  FMUL.FTZ R41, R41, R20.reuse ;  /* 0x0000001429297220 */ /* 0x080fe20000410000 */
[----:B------:R-:W0:Y:S01]  /*cba0*/  SHFL.BFLY PT, R153, R152, 0x2, 0x1f ;  /* 0x0c401f0098997f89 */ /* 0x000e2200000e0000 */
        /* <DEDUP_REMOVED lines=23> */
[----:B0-----:R-:W-:Y:S01]  /*cd20*/  FMNMX.FTZ R153, R152, R153, !PT ;  /* 0x0000009998997209 */ /* 0x001fe20007810000 */
[----:B------:R-:W0:Y:S01]  /*cd30*/  MUFU.EX2 R212, R212 ;  /* 0x000000d400d47308 */ /* 0x000e220000000800 */
[-C--:B------:R-:W-:Y:S01]  /*cd40*/  FMUL.FTZ R84, R84, R20.reuse ;  /* 0x0000001454547220 */ /* 0x080fe20000410000 */
[-C--:B------:R-:W-:Y:S01]  /*cd50*/  FMUL.FTZ R85, R85, R20.reuse ;  /* 0x0000001455557220 */ /* 0x080fe20000410000 */
[-C--:B------:R-:W-:Y:S01]  /*cd60*/  FMUL.FTZ R88, R88, R20.reuse ;  /* 0x0000001458587220 */ /* 0x080fe20000410000 */
[----:B------:R-:W1:Y:S01]  /*cd70*/  SHFL.BFLY PT, R168, R153, 0x1, 0x1f ;  /* 0x0c201f0099a87f89 */ /* 0x000e6200000e0000 */
        /* <DEDUP_REMOVED lines=22> */
[----:B------:R-:W-:Y:S01]  /*cee0*/  FMUL.FTZ R125, R125, R20 ;  /* 0x000000147d7d7220 */ /* 0x000fe20000410000 */
[----:B-1----:R-:W-:Y:S01]  /*cef0*/  FMNMX.FTZ R168, R153, R168, !PT ;  /* 0x000000a899a87209 */ /* 0x002fe20007810000 */
[----:B------:R-:W-:Y:S01]  /*cf00*/  FFMA.FTZ R153, R181, UR6, -R218 ;  /* 0x00000006b5997c23 */ /* 0x000fe200080108da */
[-C--:B------:R-:W-:Y:S01]  /*cf10*/  FMUL.FTZ R128, R128, R20.reuse ;  /* 0x0000001480807220 */ /* 0x080fe20000410000 */
[-C--:B------:R-:W-:Y:S01]  /*cf20*/  FMUL.FTZ R129, R129, R20.reuse ;  /* 0x0000001481817220 */ /* 0x080fe20000410000 */
[----:B------:R-:W-:Y:S01]  /*cf30*/  MUFU.EX2 R169, R169 ;  /* 0x000000a900a97308 */ /* 0x000fe20000000800 */
[----:B------:R-:W-:Y:S01]  /*cf40*/  FADD.FTZ R152, -R168, R216 ;  /* 0x000000d8a8987221 */ /* 0x000fe20000010100 */
[-C--:B------:R-:W-:Y:S01]  /*cf50*/  FMUL.FTZ R132, R132, R20.reuse ;  /* 0x0000001484847220 */ /* 0x080fe20000410000 */
[-C--:B------:R-:W-:Y:S01]  /*cf60*/  FMUL.FTZ R133, R133, R20.reuse ;  /* 0x0000001485857220 */ /* 0x080fe20000410000 */
[-C--:B------:R-:W-:Y:S01]  /*cf70*/  FMUL.FTZ R136, R136, R20.reuse ;  /* 0x0000001488887220 */ /* 0x080fe20000410000 */
[----:B------:R-:W-:Y:S01]  /*cf80*/  FMUL.FTZ R181, R152, UR6 ;  /* 0x0000000698b57c20 */ /* 0x000fe20008410000 */
[----:B------:R-:W-:Y:S01]  /*cf90*/  FMUL.FTZ R152, R168, UR6 ;  /* 0x00000006a8987c20 */ /* 0x000fe20008410000 */
[-C--:B------:R-:W-:Y:S01]  /*cfa0*/  FMUL.FTZ R137, R137, R20.reuse ;  /* 0x0000001489897220 */ /* 0x080fe20000410000 */
[----:B------:R0:W-:Y:S01]  /*cfb0*/  MUFU.EX2 R216, R153 ;  /* 0x0000009900d87308 */ /* 0x0001e20000000800 */
[----:B------:R-:W-:Y:S01]  /*cfc0*/  FMUL.FTZ R140, R140, R20 ;  /* 0x000000148c8c7220 */ /* 0x000fe20000410000 */
[----:B------:R-:W-:Y:S01]  /*cfd0*/  FFMA.FTZ R218, R154, UR6, -R152 ;  /* 0x000000069ada7c23 */ /* 0x000fe20008010898 */
[----:B------:R-:W-:-:S02]  /*cfe0*/  VIADD R154, R204, 0x38840 ;  /* 0x00038840cc9a7836 */ /* 0x000fc40000000000 */
[--C-:B------:R-:W-:Y:S01]  /*cff0*/  FFMA.FTZ R219, R155, UR6, -R152.reuse ;  /* 0x000000069bdb7c23 */ /* 0x100fe20008010898 */
[--C-:B------:R-:W-:Y:S01]  /*d000*/  FFMA.FTZ R220, R158, UR6, -R152.reuse ;  /* 0x000000069edc7c23 */ /* 0x100fe20008010898 */
[--C-:B------:R-:W-:Y:S01]  /*d010*/  FFMA.FTZ R221, R159, UR6, -R152.reuse ;  /* 0x000000069fdd7c23 */ /* 0x100fe20008010898 */
[----:B------:R-:W-:Y:S01]  /*d020*/  FFMA.FTZ R222, R162, UR6, -R152 ;  /* 0x00000006a2de7c23 */ /* 0x000fe20008010898 */
[----:B------:R-:W1:Y:S01]  /*d030*/  MUFU.EX2 R181, R181 ;  /* 0x000000b500b57308 */ /* 0x000e620000000800 */
[----:B0-----:R-:W-:Y:S01]  /*d040*/  @!P2 IMAD R153, R217, 0x40, R197 ;  /* 0x00000040d999a824 */ /* 0x001fe200078e02c5 */
[----:B------:R-:W-:Y:S01]  /*d050*/  PRMT R154, R201, 0x654, R154 ;  /* 0x00000654c99a7816 */ /* 0x000fe2000000009a */
[--C-:B------:R-:W-:Y:S01]  /*d060*/  FFMA.FTZ R223, R163, UR6, -R152.reuse ;  /* 0x00000006a3df7c23 */ /* 0x100fe20008010898 */
[----:B------:R-:W-:Y:S01]  /*d070*/  FFMA.FTZ R224, R166, UR6, -R152 ;  /* 0x00000006a6e07c23 */ /* 0x000fe20008010898 */
[----:B------:R-:W-:Y:S02]  /*d080*/  @!P2 IMAD R153, R153, 0x4, R202 ;  /* 0x000000049999a824 */ /* 0x000fe400078e02ca */
[--C-:B------:R-:W-:Y:S01]  /*d090*/  FFMA.FTZ R225, R167, UR6, -R152.reuse ;  /* 0x00000006a7e17c23 */ /* 0x100fe20008010898 */
[--C-:B------:R-:W-:Y:S01]  /*d0a0*/  FFMA.FTZ R170, R170, UR6, -R152.reuse ;  /* 0x00000006aaaa7c23 */ /* 0x100fe20008010898 */
[--C-:B------:R-:W-:Y:S01]  /*d0b0*/  FFMA.FTZ R171, R171, UR6, -R152.reuse ;  /* 0x00000006abab7c23 */ /* 0x100fe20008010898 */
[--C-:B------:R-:W-:Y:S01]  /*d0c0*/  FFMA.FTZ R174, R174, UR6, -R152.reuse ;  /* 0x00000006aeae7c23 */ /* 0x100fe20008010898 */
[--C-:B------:R-:W-:Y:S01]  /*d0d0*/  FFMA.FTZ R175, R175, UR6, -R152.reuse ;  /* 0x00000006afaf7c23 */ /* 0x100fe20008010898 */
[----:B------:R0:W-:Y:S01]  /*d0e0*/  SYNCS.ARRIVE.TRANS64.RED.A1T0 RZ, [R154+URZ], RZ ;  /* 0x000000ff9aff79a7 */ /* 0x0001e2000810043f */
[--C-:B------:R-:W-:Y:S01]  /*d0f0*/  FFMA.FTZ R178, R178, UR6, -R152.reuse ;  /* 0x00000006b2b27c23 */ /* 0x100fe20008010898 */
[--C-:B------:R-:W-:Y:S01]  /*d100*/  FFMA.FTZ R179, R179, UR6, -R152.reuse ;  /* 0x00000006b3b37c23 */ /* 0x100fe20008010898 */
[--C-:B------:R-:W-:Y:S01]  /*d110*/  FFMA.FTZ R182, R182, UR6, -R152.reuse ;  /* 0x00000006b6b67c23 */ /* 0x100fe20008010898 */
[----:B------:R-:W-:Y:S01]  /*d120*/  FFMA.FTZ R183, R183, UR6, -R152 ;  /* 0x00000006b7b77c23 */ /* 0x000fe20008010898 */
[----:B------:R-:W-:Y:S01]  /*d130*/  @!P2 STS [R153+0x38400], R20 ;  /* 0x038400149900a388 */ /* 0x000fe20000000800 */
[----:B------:R-:W-:Y:S01]  /*d140*/  MUFU.EX2 R218, R218 ;  /* 0x000000da00da7308 */ /* 0x000fe20000000800 */
[----:B------:R-:W-:Y:S01]  /*d150*/  F2FP.BF16.F32.PACK_AB R152, R208, R207 ;  /* 0x000000cfd098723e */ /* 0x000fe200000010ff */
[----:B-1----:R-:W-:Y:S01]  /*d160*/  FMUL.FTZ R26, R26, R181 ;  /* 0x000000b51a1a7220 */ /* 0x002fe20000410000 */
[----:B------:R1:W-:Y:S01]  /*d170*/  @!P2 STS [R153+0x38420], R181 ;  /* 0x038420b59900a388 */ /* 0x0003e20000000800 */
[----:B0-----:R-:W-:Y:S01]  /*d180*/  F2FP.BF16.F32.PACK_AB R154, R210, R209 ;  /* 0x000000d1d29a723e */ /* 0x001fe200000010ff */
[----:B------:R-:W-:Y:S01]  /*d190*/  FMUL.FTZ R27, R27, R181 ;  /* 0x000000b51b1b7220 */ /* 0x000fe20000410000 */
[----:B------:R-:W-:Y:S01]  /*d1a0*/  F2FP.BF16.F32.PACK_AB R158, R214, R213 ;  /* 0x000000d5d69e723e */ /* 0x000fe200000010ff */
[----:B------:R-:W-:Y:S01]  /*d1b0*/  FMUL.FTZ R30, R30, R181 ;  /* 0x000000b51e1e7220 */ /* 0x000fe20000410000 */
[----:B------:R-:W1:Y:S01]  /*d1c0*/  MUFU.EX2 R219, R219 ;  /* 0x000000db00db7308 */ /* 0x000e620000000800 */
        /* <DEDUP_REMOVED lines=81> */
[-C--:B------:R-:W-:Y:S01]  /*d6e0*/  FMUL.FTZ R150, R150, R181.reuse ;  /* 0x000000b596967220 */ /* 0x080fe20000410000 */
[----:B------:R-:W-:Y:S01]  /*d6f0*/  FMUL.FTZ R151, R151, R181 ;  /* 0x000000b597977220 */ /* 0x000fe20000410000 */
[----:B------:R1:W-:Y:S01]  /*d700*/  STSM.16.M88.4 [R193+0x36400], R152 ;  /* 0x03640098c1007844 */ /* 0x0003e20000000200 */
[----:B------:R-:W-:-:S02]  /*d710*/  VIADD R217, R226, 0x80 ;  /* 0x00000080e2d97836 */ /* 0x000fc40000000000 */
[----:B------:R-:W-:Y:S01]  /*d720*/  FFMA.FTZ R5, R20, R5, R207 ;  /* 0x0000000514057223 */ /* 0x000fe200000100cf */
[----:B------:R-:W-:Y:S01]  /*d730*/  FFMA.FTZ R2, R181, R2, R218 ;  /* 0x00000002b5027223 */ /* 0x000fe200000100da */
[----:B------:R-:W-:Y:S01]  /*d740*/  MUFU.EX2 R174, R174 ;  /* 0x000000ae00ae7308 */ /* 0x000fe20000000800 */
[----:B------:R1:W-:Y:S01]  /*d750*/  STSM.16.M88.4 [R192], R156 ;  /* 0x0000009cc0007844 */ /* 0x0003e20000000200 */
        /* <DEDUP_REMOVED lines=15> */
[----:B------:R-:W0:Y:S01]  /*d850*/  MUFU.EX2 R177, R177 ;  /* 0x000000b100b17308 */ /* 0x000e220000000800 */
[----:B--2---:R-:W-:Y:S01]  /*d860*/  F2FP.BF16.F32.PACK_AB R163, R175, R174 ;  /* 0x000000aeafa3723e */ /* 0x004fe200000010ff */
[----:B------:R-:W-:Y:S01]  /*d870*/  FADD.FTZ R214, R214, R213 ;  /* 0x000000d5d6d67221 */ /* 0x000fe20000010000 */
[----:B------:R-:W-:-:S03]  /*d880*/  FADD.FTZ R225, R225, R224 ;  /* 0x000000e0e1e17221 */ /* 0x000fc60000010000 */
[----:B------:R1:W-:Y:S01]  /*d890*/  STSM.16.M88.4 [R195], R160 ;  /* 0x000000a0c3007844 */ /* 0x0003e20000000200 */
[----:B------:R-:W-:Y:S01]  /*d8a0*/  FADD.FTZ R214, R215, R214 ;  /* 0x000000d6d7d67221 */ /* 0x000fe20000010000 */
[----:B------:R-:W2:Y:S01]  /*d8b0*/  MUFU.EX2 R180, R180 ;  /* 0x000000b400b47308 */ /* 0x000ea20000000800 */
[----:B------:R-:W-:Y:S02]  /*d8c0*/  FADD.FTZ R170, R170, R225 ;  /* 0x000000e1aaaa7221 */ /* 0x000fe40000010000 */
[----:B------:R-:W-:Y:S02]  /*d8d0*/  FADD.FTZ R169, R169, R214 ;  /* 0x000000d6a9a97221 */ /* 0x000fe40000010000 */
[----:B------:R-:W-:Y:S02]  /*d8e0*/  FADD.FTZ R171, R171, R170 ;  /* 0x000000aaabab7221 */ /* 0x000fe40000010000 */
[----:B------:R-:W-:Y:S01]  /*d8f0*/  FADD.FTZ R172, R172, R169 ;  /* 0x000000a9acac7221 */ /* 0x000fe20000010000 */
[----:B------:R-:W-:Y:S01]  /*d900*/  MUFU.EX2 R178, R178 ;  /* 0x000000b200b27308 */ /* 0x000fe20000000800 */
[----:B0-----:R-:W-:Y:S01]  /*d910*/  F2FP.BF16.F32.PACK_AB R164, R177, R176 ;  /* 0x000000b0b1a4723e */ /* 0x001fe200000010ff */
[----:B------:R-:W-:Y:S01]  /*d920*/  FADD.FTZ R174, R174, R171 ;  /* 0x000000abaeae7221 */ /* 0x000fe20000010000 */
[----:B------:R-:W-:-:S03]  /*d930*/  FADD.FTZ R173, R173, R172 ;  /* 0x000000acadad7221 */ /* 0x000fc60000010000 */
[----:B------:R-:W-:Y:S01]  /*d940*/  FADD.FTZ R175, R175, R174 ;  /* 0x000000aeafaf7221 */ /* 0x000fe20000010000 */
[----:B------:R-:W-:Y:S01]  /*d950*/  FADD.FTZ R176, R176, R173 ;  /* 0x000000adb0b07221 */ /* 0x000fe20000010000 */
[----:B------:R-:W0:Y:S01]  /*d960*/  MUFU.EX2 R179, R179 ;  /* 0x000000b300b37308 */ /* 0x000e220000000800 */
[----:B--2---:R-:W-:Y:S02]  /*d970*/  F2FP.BF16.F32.PACK_AB R166, R216, R180 ;  /* 0x000000b4d8a6723e */ /* 0x004fe400000010ff */
[----:B------:R-:W-:-:S04]  /*d980*/  FADD.FTZ R177, R177, R176 ;  /* 0x000000b0b1b17221 */ /* 0x000fc80000010000 */
[----:B------:R-:W-:Y:S01]  /*d990*/  FADD.FTZ R177, R180, R177 ;  /* 0x000000b1b4b17221 */ /* 0x000fe20000010000 */
[----:B------:R-:W2:Y:S03]  /*d9a0*/  MUFU.EX2 R182, R182 ;  /* 0x000000b600b67308 */ /* 0x000ea60000000800 */
[----:B------:R-:W-:-:S05]  /*d9b0*/  FADD.FTZ R5, R216, R177 ;  /* 0x000000b1d8057221 */ /* 0x000fca0000010000 */
[----:B------:R-:W3:Y:S01]  /*d9c0*/  MUFU.EX2 R183, R183 ;  /* 0x000000b700b77308 */ /* 0x000ee20000000800 */
[----:B0-----:R-:W-:Y:S01]  /*d9d0*/  F2FP.BF16.F32.PACK_AB R165, R179, R178 ;  /* 0x000000b2b3a5723e */ /* 0x001fe200000010ff */
[----:B------:R-:W-:-:S04]  /*d9e0*/  FADD.FTZ R178, R178, R175 ;  /* 0x000000afb2b27221 */ /* 0x000fc80000010000 */
[----:B------:R-:W-:-:S04]  /*d9f0*/  FADD.FTZ R179, R179, R178 ;  /* 0x000000b2b3b37221 */ /* 0x000fc80000010000 */
[----:B--2---:R-:W-:Y:S01]  /*da00*/  FADD.FTZ R2, R182, R179 ;  /* 0x000000b3b6027221 */ /* 0x004fe20000010000 */
[----:B---3--:R-:W-:-:S03]  /*da10*/  F2FP.BF16.F32.PACK_AB R167, R183, R182 ;  /* 0x000000b6b7a7723e */ /* 0x008fc600000010ff */
[----:B------:R-:W-:Y:S02]  /*da20*/  FADD.FTZ R2, R183, R2 ;  /* 0x00000002b7027221 */ /* 0x000fe40000010000 */
[----:B------:R1:W-:Y:S01]  /*da30*/  STSM.16.M88.4 [R194], R164 ;  /* 0x000000a4c2007844 */ /* 0x0003e20000000200 */
[----:B------:R-:W-:-:S06]  /*da40*/  WARPGROUP.ARRIVE ;  /* 0x00000000000079c5 */ /* 0x000fcc0000000000 */
        /* <DEDUP_REMOVED lines=32> */
.L_x_1983:
[----:B------:R-:W-:Y:S02]  /*dc50*/  VIADD R204, R204, 0x38860 ;  /* 0x00038860cccc7836 */ /* 0x000fe40000000000 */
[----:B------:R-:W-:Y:S02]  /*dc60*/  IMAD.MOV.U32 R216, RZ, RZ, R168 ;  /* 0x000000ffffd87224 */ /* 0x000fe400078e00a8 */
[----:B------:R-:W-:Y:S01]  /*dc70*/  IMAD.MOV.U32 R20, RZ, RZ, R7 ;  /* 0x000000ffff147224 */ /* 0x000fe200078e0007 */
[----:B------:R-:W-:Y:S01]  /*dc80*/  PRMT R204, R201, 0x654, R204 ;  /* 0x00000654c9cc7816 */ /* 0x000fe200000000cc */
[----:B------:R-:W-:-:S03]  /*dc90*/  IMAD.MOV.U32 R217, RZ, RZ, R3 ;  /* 0x000000ffffd97224 */ /* 0x000fc600078e0003 */
[----:B------:R1:W-:Y:S01]  /*dca0*/  SYNCS.ARRIVE.TRANS64.RED.A1T0 RZ, [R204+URZ], RZ ;  /* 0x000000ffccff79a7 */ /* 0x0003e2000810043f */
[----:B------:R-:W-:Y:S05]  /*dcb0*/  @P1 BRA `(.L_x_1984) ;  /* 0xffffffd4003c1947 */ /* 0x000fea000383ffff */
[----:B------:R-:W-:-:S07]  /*dcc0*/  IMAD.MOV.U32 R207, RZ, RZ, R205 ;  /* 0x000000ffffcf7224 */ /* 0x000fce00078e00cd */
.L_x_1973:
[----:B------:R-:W-:-:S13]  /*dcd0*/  ISETP.GE.AND P1, PT, R207, UR60, PT ;  /* 0x0000003ccf007c0c */ /* 0x000fda000bf26270 */
[----:B------:R-:W-:Y:S05]  /*dce0*/  @!P1 BRA `(.L_x_1985) ;  /* 0x0000003400889947 */ /* 0x000fea0003800000 */
[----:B------:R-:W-:Y:S01]  /*dcf0*/  IMAD.MOV.U32 R210, RZ, RZ, R168 ;  /* 0x000000ffffd27224 */ /* 0x000fe200078e00a8 */
[----:B------:R-:W-:Y:S01]  /*dd00*/  ULDC UR38, c[0x0][0xadc] ;  /* 0x0002b70000267ab9 */ /* 0x000fe20000000800 */
[----:B------:R-:W-:Y:S01]  /*dd10*/  IMAD.MOV.U32 R209, RZ, RZ, R7 ;  /* 0x000000ffffd17224 */ /* 0x000fe200078e0007 */
[----:B------:R-:W-:Y:S01]  /*dd20*/  ULDC UR39, c[0x0][0x288] ;  /* 0x0000a20000277ab9 */ /* 0x000fe20000000800 */
[----:B0-----:R-:W-:Y:S01]  /*dd30*/  IMAD.MOV.U32 R208, RZ, RZ, R3 ;  /* 0x000000ffffd07224 */ /* 0x001fe200078e0003 */
[----:B------:R-:W-:-:S06]  /*dd40*/  ULDC UR61, c[0x0][0x2f0] ;  /* 0x0000bc00003d7ab9 */ /* 0x000fcc0000000800 */
.L_x_2004:
[----:B------:R-:W-:-:S05]  /*dd50*/  VIADD R3, R208, 0x1 ;  /* 0x00000001d0037836 */ /* 0x000fca0000000000 */
[----:B------:R-:W-:-:S04]  /*dd60*/  ISETP.NE.AND P1, PT, R3, 0x2, PT ;  /* 0x000000020300780c */ /* 0x000fc80003f25270 */
[----:B------:R-:W-:Y:S02]  /*dd70*/  SEL R7, RZ, 0x1, P1 ;  /* 0x00000001ff077807 */ /* 0x000fe40000800000 */
[----:B------:R-:W-:Y:S02]  /*dd80*/  SEL R3, R3, RZ, P1 ;  /* 0x000000ff03037207 */ /* 0x000fe40000800000 */
[----:B------:R-:W-:Y:S01]  /*dd90*/  LOP3.LUT R4, R4, R7, RZ, 0x3c, !PT ;  /* 0x0000000704047212 */ /* 0x000fe200078e3cff */
[----:B--2---:R-:W-:Y:S06]  /*dda0*/  @!P0 BRA `(.L_x_1986) ;  /* 0x0000000000048947 */ /* 0x004fec0003800000 */
[----:B------:R-:W-:Y:S01]  /*ddb0*/  BPT.TRAP 0x1 ;  /* 0x000000040000795c */ /* 0x000fe20000300000 */
.L_x_1986:
[----:B------:R-:W-:Y:S01]  /*ddc0*/  IMAD R20, R3, 0x8, R202 ;  /* 0x0000000803147824 */ /* 0x000fe200078e02ca */
[----:B------:R-:W-:-:S04]  /*ddd0*/  SHF.L.U32 R205, R4, 0x1f, RZ ;  /* 0x0000001f04cd7819 */ /* 0x000fc800000006ff */
[----:B------:R0:W2:Y:S01]  /*dde0*/  SYNCS.PHASECHK.TRANS64.TRYWAIT P1, [R20+URZ+0x38830], R205 ;  /* 0x038830cd140075a7 */ /* 0x0000a2000802017f */
[----:B------:R-:W-:Y:S05]  /*ddf0*/  @!P0 BRA `(.L_x_1987) ;  /* 0x0000000000048947 */ /* 0x000fea0003800000 */
[----:B------:R-:W-:Y:S01]  /*de00*/  BPT.TRAP 0x1 ;  /* 0x000000040000795c */ /* 0x000fe20000300000 */
.L_x_1987:
[----:B------:R-:W-:Y:S01]  /*de10*/  IMAD R7, R3, 0x200, R196 ;  /* 0x0000020003077824 */ /* 0x000fe200078e02c4 */
[----:B--2---:R-:W-:Y:S06]  /*de20*/  @P1 BRA `(.L_x_1988) ;  /* 0x0000000000081947 */ /* 0x004fec0003800000 */
[----:B------:R-:W2:Y:S02]  /*de30*/  SYNCS.PHASECHK.TRANS64.TRYWAIT P1, [R20+URZ+0x38830], R205 ;  /* 0x038830cd140075a7 */ /* 0x000ea4000802017f */
[----:B--2---:R-:W-:Y:S05]  /*de40*/  @!P1 BRA `(.L_x_1989) ;  /* 0x000000b000c89947 */ /* 0x004fea0003800000 */
.L_x_1988:
[----:B------:R-:W-:Y:S01]  /*de50*/  R2UR UR58, R7 ;  /* 0x00000000073a72ca */ /* 0x000fe200000e0000 */
[----:B------:R-:W-:Y:S01]  /*de60*/  WARPGROUP.ARRIVE ;  /* 0x00000000000079c5 */ /* 0x000fe20000000000 */
[----:B------:R-:W-:Y:S01]  /*de70*/  R2UR UR56, R18 ;  /* 0x00000000123872ca */ /* 0x000fe200000e0000 */
[----:B------:R-:W-:Y:S01]  /*de80*/  UMOV UR59, 0x40000040 ;  /* 0x40000040003b7882 */ /* 0x000fe20000000000 */
[----:B------:R-:W-:Y:S01]  /*de90*/  R2UR UR57, R19 ;  /* 0x00000000133972ca */ /* 0x000fe200000e0000 */
[----:B-1----:R-:W-:-:S12]  /*dea0*/  VIADD R204, R7, 0x2 ;  /* 0x0000000207cc7836 */ /* 0x002fd80000000000 */
        /* <DEDUP_REMOVED lines=27> */
.L_x_1990:
[----:B------:R1:W3:Y:S01]  /*e060*/  SYNCS.PHASECHK.TRANS64.TRYWAIT P1, [R20+URZ+0x38850], R205 ;  /* 0x038850cd140075a7 */ /* 0x0002e2000802017f */
[----:B------:R-:W-:Y:S05]  /*e070*/  @!P0 BRA `(.L_x_1991) ;  /* 0x0000000000048947 */ /* 0x000fea0003800000 */
[----:B------:R-:W-:Y:S01]  /*e080*/  BPT.TRAP 0x1 ;  /* 0x000000040000795c */ /* 0x000fe20000300000 */
.L_x_1991:
[----:B------:R-:W-:Y:S01]  /*e090*/  IMAD R7, R3, 0x1000, R21 ;  /* 0x0000100003077824 */ /* 0x000fe200078e0215 */
[----:B---3--:R-:W-:Y:S06]  /*e0a0*/  @P1 BRA `(.L_x_1992) ;  /* 0x0000000000081947 */ /* 0x008fec0003800000 */
[----:B------:R-:W3:Y:S02]  /*e0b0*/  SYNCS.PHASECHK.TRANS64.TRYWAIT P1, [R20+URZ+0x38850], R205 ;  /* 0x038850cd140075a7 */ /* 0x000ee4000802017f */
[----:B---3--:R-:W-:Y:S05]  /*e0c0*/  @!P1 BRA `(.L_x_1993) ;  /* 0x000000b0003c9947 */ /* 0x008fea0003800000 */
.L_x_1992:
[----:B------:R-:W-:Y:S01]  /*e0d0*/  R2UR UR58, R7 ;  /* 0x00000000073a72ca */ /* 0x000fe200000e0000 */
[----:B------:R-:W-:Y:S01]  /*e0e0*/  WARPGROUP.ARRIVE ;  /* 0x00000000000079c5 */ /* 0x000fe20000000000 */
[----:B------:R-:W-:Y:S01]  /*e0f0*/  R2UR UR56, R12 ;  /* 0x000000000c3872ca */ /* 0x000fe200000e0000 */
[----:B------:R-:W-:Y:S01]  /*e100*/  UMOV UR59, 0x40000040 ;  /* 0x40000040003b7882 */ /* 0x000fe20000000000 */
[----:B------:R-:W-:Y:S01]  /*e110*/  R2UR UR57, R13 ;  /* 0x000000000d3972ca */ /* 0x000fe200000e0000 */
[C---:B------:R-:W-:Y:S01]  /*e120*/  VIADD R204, R7.reuse, 0x2 ;  /* 0x0000000207cc7836 */ /* 0x040fe20000000000 */
        /* <DEDUP_REMOVED lines=17> */
[----:B------:R-:W4:Y:S01]  /*e240*/  S2R R211, SR_TID.X ;  /* 0x0000000000d37919 */ /* 0x000f220000002100 */
[----:B------:R-:W-:Y:S01]  /*e250*/  UMOV UR55, 0x40000040 ;  /* 0x4000004000377882 */ /* 0x000fe20000000000 */
[----:B----4-:R-:W-:Y:S01]  /*e260*/  SHF.R.U32.HI R211, RZ, 0x7, R211 ;  /* 0x00000007ffd37819 */ /* 0x010fe200000116d3 */
        /* <DEDUP_REMOVED lines=41> */
[----:B------:R-:W4:Y:S05]  /*e500*/  SHFL.IDX PT, R204, R211, RZ, 0x1f ;  /* 0x00001fffd3cc7589 */ /* 0x000f2a00000e0000 */
[----:B------:R-:W-:Y:S01]  /*e510*/  HGMMA.64x64x16.F32.BF16 R152, gdesc[UR56], R152, gsb0 ;  /* 0x00e00000389879f0 */ /* 0x000fe20008001898 */
[----:B------:R-:W-:Y:S01]  /*e520*/  UMOV UR57, 0x40000040 ;  /* 0x4000004000397882 */ /* 0x000fe20000000000 */
[----:B------:R-:W-:Y:S01]  /*e530*/  UMOV UR59, 0x40000040 ;  /* 0x40000040003b7882 */ /* 0x000fe20000000000 */
[----:B----4-:R-:W-:Y:S01]  /*e540*/  ISETP.GT.AND P1, PT, R204, 0x7f, PT ;  /* 0x0000007fcc00780c */ /* 0x010fe20003f24270 */
[----:B------:R-:W-:-:S03]  /*e550*/  VIADD R204, R7, 0x800 ;  /* 0x0000080007cc7836 */ /* 0x000fc60000000000 */
[----:B0123--:R-:W-:-:S05]  /*e560*/  SEL R205, RZ, 0x2, !P1 ;  /* 0x00000002ffcd7807 */ /* 0x00ffca0004800000 */
        /* <DEDUP_REMOVED lines=211> */
.L_x_1994:
[----:B------:R-:W-:Y:S01]  /*f2a0*/  ISETP.NE.AND P1, PT, R227, 0x1, PT ;  /* 0x00000001e300780c */ /* 0x000fe20003f25270 */
[----:B------:R-:W-:Y:S01]  /*f2b0*/  IMAD.MOV.U32 R215, RZ, RZ, R191 ;  /* 0x000000ffffd77224 */ /* 0x000fe200078e00bf */
[----:B------:R-:W-:Y:S01]  /*f2c0*/  R2UR UR6, R200 ;  /* 0x00000000c80672ca */ /* 0x000fe200000e0000 */
[----:B------:R-:W-:Y:S01]  /*f2d0*/  ULDC UR7, c[0x0][0xad8] ;  /* 0x0002b60000077ab9 */ /* 0x000fe20000000800 */
[----:B------:R-:W-:-:S09]  /*f2e0*/  LOP3.LUT P5, RZ, R16, 0x1, RZ, 0xc0, !PT ;  /* 0x0000000110ff7812 */ /* 0x000fd200078ac0ff */
[----:B------:R-:W0:Y:S08]  /*f2f0*/  @P1 LDC R204, c[0x0][0x44c] ;  /* 0x00011300ffcc1b82 */ /* 0x000e300000000800 */
[----:B------:R-:W1:Y:S01]  /*f300*/  @P1 LDC R7, c[0x0][0x450] ;  /* 0x00011400ff071b82 */ /* 0x000e620000000800 */
[----:B0-----:R-:W-:-:S05]  /*f310*/  @P1 IMAD.HI.U32 R204, R191, R204, RZ ;  /* 0x000000ccbfcc1227 */ /* 0x001fca00078e00ff */
[----:B-1----:R-:W-:Y:S01]  /*f320*/  @P1 SHF.R.U32.HI R215, RZ, R7, R204 ;  /* 0x00000007ffd71219 */ /* 0x002fe200000116cc */
[----:B------:R-:W-:Y:S02]  /*f330*/  IMAD.SHL.U32 R7, R207, 0x40, RZ ;  /* 0x00000040cf077824 */ /* 0x000fe400078e00ff */
[----:B------:R-:W-:Y:S02]  /*f340*/  VIADD R204, R20, 0x38840 ;  /* 0x0003884014cc7836 */ /* 0x000fe40000000000 */
[----:B------:R-:W0:Y:S01]  /*f350*/  SHFL.IDX PT, R216, R215, RZ, 0x1c1f ;  /* 0x001c1fffd7d87589 */ /* 0x000e2200000e0000 */
[----:B------:R-:W-:Y:S02]  /*f360*/  IADD3 R212, -R6, 0x1, -R7 ;  /* 0x0000000106d47810 */ /* 0x000fe40007ffe907 */
[----:B------:R-:W-:-:S03]  /*f370*/  PRMT R204, R201, 0x654, R204 ;  /* 0x00000654c9cc7816 */ /* 0x000fc600000000cc */
[----:B------:R-:W-:Y:S01]  /*f380*/  IMAD R212, R17, UR61, R212 ;  /* 0x0000003d11d47c24 */ /* 0x000fe2000f8e02d4 */
[----:B------:R1:W-:Y:S03]  /*f390*/  SYNCS.ARRIVE.TRANS64.RED.A1T0 RZ, [R204+URZ], RZ ;  /* 0x000000ffccff79a7 */ /* 0x0003e6000810043f */
[----:B------:R-:W-:-:S04]  /*f3a0*/  VIADD R212, R212, -UR39 ;  /* 0x80000027d4d47c36 */ /* 0x000fc80008000000 */
[C---:B------:R-:W-:Y:S02]  /*f3b0*/  VIADD R214, R212.reuse, UR7 ;  /* 0x00000007d4d67c36 */ /* 0x040fe40008000000 */
[----:B------:R-:W-:Y:S02]  /*f3c0*/  VIADD R213, R212, UR6 ;  /* 0x00000006d4d57c36 */ /* 0x000fe40008000000 */
[--C-:B0-----:R-:W-:Y:S02]  /*f3d0*/  IMAD.IADD R212, R214, 0x1, R216.reuse ;  /* 0x00000001d6d47824 */ /* 0x101fe400078e02d8 */
[----:B------:R-:W-:Y:S01]  /*f3e0*/  IMAD.IADD R211, R213, 0x1, R216 ;  /* 0x00000001d5d37824 */ /* 0x000fe200078e02d8 */
[----:B-1----:R-:W-:Y:S06]  /*f3f0*/  @!P5 BRA `(.L_x_1995) ;  /* 0x00000000005cd947 */ /* 0x002fec0003800000 */
        /* <DEDUP_REMOVED lines=13> */
.L_x_1997:
[----:B------:R-:W-:-:S05]  /*f4d0*/  IMAD.U32 R218, RZ, RZ, UR38 ;  /* 0x00000026ffda7e24 */ /* 0x000fca000f8e00ff */
[----:B------:R-:W-:-:S13]  /*f4e0*/  ISETP.NE.AND P1, PT, R218, 0x1, PT ;  /* 0x00000001da00780c */ /* 0x000fda0003f25270 */
[----:B------:R-:W0:Y:S02]  /*f4f0*/  @P1 LDC.64 R204, c[0x0][0xae0] ;  /* 0x0002b800ffcc1b82 */ /* 0x000e240000000a00 */
[----:B0-----:R-:W-:-:S05]  /*f500*/  @P1 IMAD.HI.U32 R204, R216, R204, RZ ;  /* 0x000000ccd8cc1227 */ /* 0x001fca00078e00ff */
[----:B------:R-:W-:-:S07]  /*f510*/  @P1 SHF.R.U32.HI R216, RZ, R205, R204 ;  /* 0x000000cdffd81219 */ /* 0x000fce00000116cc */
.L_x_1998:
[----:B------:R-:W-:Y:S05]  /*f520*/  BSYNC B0 ;  /* 0x0000000000007941 */ /* 0x000fea0003800000 */
.L_x_1996:
[----:B------:R-:W-:-:S04]  /*f530*/  IMAD R205, R216, R218, -R7 ;  /* 0x000000dad8cd7224 */ /* 0x000fc800078e0a07 */
[----:B------:R-:W-:-:S05]  /*f540*/  IMAD.IADD R205, R205, 0x1, -R6 ;  /* 0x00000001cdcd7824 */ /* 0x000fca00078e0a06 */
[----:B------:R-:W-:Y:S02]  /*f550*/  VIADDMNMX R212, R205, R218, R212, PT ;  /* 0x000000dacdd47246 */ /* 0x000fe400038001d4 */
[----:B------:R-:W-:-:S07]  /*f560*/  VIMNMX R211, R211, R205, !PT ;  /* 0x000000cdd3d37248 */ /* 0x000fce0007fe0100 */
.L_x_1995:
[----:B------:R-:W-:-:S04]  /*f570*/  ISETP.GT.AND P1, PT, R207, -0x1, PT ;  /* 0xffffffffcf00780c */ /* 0x000fc80003f24270 */
[C---:B------:R-:W-:Y:S02]  /*f580*/  ISETP.GT.AND P2, PT, R211.reuse, RZ, P1 ;  /* 0x000000ffd300720c */ /* 0x040fe40000f44270 */
[C---:B------:R-:W-:Y:S02]  /*f590*/  ISETP.GT.AND P4, PT, R211.reuse, 0x1, P1 ;  /* 0x00000001d300780c */ /* 0x040fe40000f84270 */
[----:B------:R-:W-:Y:S02]  /*f5a0*/  ISETP.LT.OR P3, PT, R212, 0x1, P2 ;  /* 0x00000001d400780c */ /* 0x000fe40001761670 */
[C---:B------:R-:W-:Y:S02]  /*f5b0*/  ISETP.GT.AND P2, PT, R211.reuse, 0x8, P1 ;  /* 0x00000008d300780c */ /* 0x040fe40000f44270 */
        /* <DEDUP_REMOVED lines=61> */
.L_x_2001:
[----:B------:R-:W-:-:S05]  /*f990*/  IMAD.U32 R212, RZ, RZ, UR38 ;  /* 0x00000026ffd47e24 */ /* 0x000fca000f8e00ff */
[----:B------:R-:W-:-:S13]  /*f9a0*/  ISETP.NE.AND P2, PT, R212, 0x1, PT ;  /* 0x00000001d400780c */ /* 0x000fda0003f45270 */
[----:B------:R-:W0:Y:S02]  /*f9b0*/  @P2 LDC.64 R152, c[0x0][0xae0] ;  /* 0x0002b800ff982b82 */ /* 0x000e240000000a00 */
[----:B0-----:R-:W-:-:S05]  /*f9c0*/  @P2 IMAD.HI.U32 R152, R211, R152, RZ ;  /* 0x00000098d3982227 */ /* 0x001fca00078e00ff */
[----:B------:R-:W-:-:S07]  /*f9d0*/  @P2 SHF.R.U32.HI R211, RZ, R153, R152 ;  /* 0x00000099ffd32219 */ /* 0x000fce0000011698 */
.L_x_2002:
[----:B------:R-:W-:Y:S05]  /*f9e0*/  BSYNC B0 ;  /* 0x0000000000007941 */ /* 0x000fea0003800000 */
.L_x_2000:
[----:B------:R-:W-:-:S04]  /*f9f0*/  IMAD R7, R211, R212, -R7 ;  /* 0x000000d4d3077224 */ /* 0x000fc800078e0a07 */
[----:B------:R-:W-:-:S05]  /*fa00*/  IMAD.IADD R7, R7, 0x1, -R6 ;  /* 0x0000000107077824 */ /* 0x000fca00078e0a06 */
[----:B------:R-:W-:Y:S02]  /*fa10*/  VIADDMNMX R214, R7, R212, R214, PT ;  /* 0x000000d407d67246 */ /* 0x000fe400038001d6 */
[----:B------:R-:W-:-:S07]  /*fa20*/  VIMNMX R213, R213, R7, !PT ;  /* 0x00000007d5d57248 */ /* 0x000fce0007fe0100 */
.L_x_1999:
[----:B------:R-:W-:Y:S01]  /*fa30*/  FMNMX.FTZ R152, R204, R209, !PT ;  /* 0x000000d1cc987209 */ /* 0x000fe20007810000 */
[----:B------:R-:W-:Y:S01]  /*fa40*/  ULDC UR6, c[0x0][0xa80] ;  /* 0x0002a00000067ab9 */ /* 0x000fe20000000800 */
[----:B------:R-:W-:Y:S01]  /*fa50*/  ISETP.GT.AND P2, PT, R213, 0x1, P1 ;  /* 0x00000001d500780c */ /* 0x000fe20000f44270 */
[----:B------:R-:W-:Y:S01]  /*fa60*/  UMOV UR11, 0x40000040 ;  /* 0x40000040000b7882 */ /* 0x000fe20000000000 */
[----:B------:R-:W-:Y:S02]  /*fa70*/  FMNMX.FTZ R7, R205, R152, !PT ;  /* 0x00000098cd077209 */ /* 0x000fe40007810000 */
[----:B------:R-:W-:Y:S02]  /*fa80*/  ISETP.LT.OR P2, PT, R214, 0x2, P2 ;  /* 0x00000002d600780c */ /* 0x000fe40001741670 */
[----:B------:R-:W-:Y:S02]  /*fa90*/  FMNMX.FTZ R152, R156, R7, !PT ;  /* 0x000000079c987209 */ /* 0x000fe40007810000 */
[----:B------:R-:W-:-:S02]  /*faa0*/  FSEL R155, R155, -INF , !P2 ;  /* 0xff8000009b9b7808 */ /* 0x000fc40005000000 */
[----:B------:R-:W-:Y:S02]  /*fab0*/  FMNMX.FTZ R7, R157, R152, !PT ;  /* 0x000000989d077209 */ /* 0x000fe40007810000 */
[----:B------:R-:W-:Y:S02]  /*fac0*/  ISETP.GT.AND P2, PT, R213, RZ, P1 ;  /* 0x000000ffd500720c */ /* 0x000fe40000f44270 */
[----:B------:R-:W-:Y:S02]  /*fad0*/  FMNMX.FTZ R152, R160, R7, !PT ;  /* 0x00000007a0987209 */ /* 0x000fe40007810000 */
[----:B------:R-:W-:Y:S02]  /*fae0*/  ISETP.LT.OR P2, PT, R214, 0x1, P2 ;  /* 0x00000001d600780c */ /* 0x000fe40001741670 */
[----:B------:R-:W-:Y:S02]  /*faf0*/  FMNMX.FTZ R7, R161, R152, !PT ;  /* 0x00000098a1077209 */ /* 0x000fe40007810000 */
[----:B------:R-:W-:-:S02]  /*fb00*/  ISETP.GT.AND P3, PT, R213, 0x8, P1 ;  /* 0x00000008d500780c */ /* 0x000fc40000f64270 */
        /* <DEDUP_REMOVED lines=20> */
[----:B------:R-:W-:Y:S01]  /*fc50*/  FSEL R163, R163, -INF , !P4 ;  /* 0xff800000a3a37808 */ /* 0x000fe20006000000 */
[----:B------:R-:W0:Y:S01]  /*fc60*/  SHFL.BFLY PT, R7, R152, 0x2, 0x1f ;  /* 0x0c401f0098077f89 */ /* 0x000e2200000e0000 */
[C---:B------:R-:W-:Y:S02]  /*fc70*/  ISETP.GT.AND P4, PT, R213.reuse, 0x20, P1 ;  /* 0x00000020d500780c */ /* 0x040fe40000f84270 */
[----:B------:R-:W-:Y:S02]  /*fc80*/  ISETP.GT.AND P3, PT, R213, 0x19, P1 ;  /* 0x00000019d500780c */ /* 0x000fe40000f64270 */
[----:B------:R-:W-:-:S02]  /*fc90*/  ISETP.LT.OR P4, PT, R214, 0x21, P4 ;  /* 0x00000021d600780c */ /* 0x000fc40002781670 */
[----:B------:R-:W-:-:S04]  /*fca0*/  ISETP.LT.OR P3, PT, R214, 0x1a, P3 ;  /* 0x0000001ad600780c */ /* 0x000fc80001f61670 */
[----:B------:R-:W-:Y:S02]  /*fcb0*/  FSEL R167, R167, -INF , !P3 ;  /* 0xff800000a7a77808 */ /* 0x000fe40005800000 */
[----:B------:R-:W-:-:S04]  /*fcc0*/  ISETP.GT.AND P3, PT, R213, 0x28, P1 ;  /* 0x00000028d500780c */ /* 0x000fc80000f64270 */
[----:B------:R-:W-:Y:S02]  /*fcd0*/  ISETP.LT.OR P3, PT, R214, 0x29, P3 ;  /* 0x00000029d600780c */ /* 0x000fe40001f61670 */
[----:B0-----:R-:W-:-:S05]  /*fce0*/  FMNMX.FTZ R153, R152, R7, !PT ;  /* 0x0000000798997209 */ /* 0x001fca0007810000 */
[----:B------:R-:W0:Y:S02]  /*fcf0*/  SHFL.BFLY PT, R212, R153, 0x1, 0x1f ;  /* 0x0c201f0099d47f89 */ /* 0x000e2400000e0000 */
[----:B0-----:R-:W-:Y:S02]  /*fd00*/  FMNMX.FTZ R7, R153, R212, !PT ;  /* 0x000000d499077209 */ /* 0x001fe40007810000 */
[----:B------:R-:W-:Y:S02]  /*fd10*/  FSEL R153, R154, -INF , !P2 ;  /* 0xff8000009a997808 */ /* 0x000fe40005000000 */
[----:B------:R-:W-:Y:S01]  /*fd20*/  ISETP.GT.AND P2, PT, R213, 0x18, P1 ;  /* 0x00000018d500780c */ /* 0x000fe20000f44270 */
[----:B------:R-:W-:Y:S01]  /*fd30*/  FMUL.FTZ R212, R7, UR6 ;  /* 0x0000000607d47c20 */ /* 0x000fe20008410000 */
[----:B------:R-:W-:Y:S02]  /*fd40*/  FMNMX.FTZ R152, R153, R210, !PT ;  /* 0x000000d299987209 */ /* 0x000fe40007810000 */
[----:B------:R-:W-:-:S02]  /*fd50*/  ISETP.LT.OR P2, PT, R214, 0x19, P2 ;  /* 0x00000019d600780c */ /* 0x000fc40001741670 */
[----:B------:R-:W-:Y:S02]  /*fd60*/  FMNMX.FTZ R211, R155, R152, !PT ;  /* 0x000000989bd37209 */ /* 0x000fe40007810000 */
[----:B------:R-:W-:Y:S02]  /*fd70*/  FSEL R166, R166, -INF , !P2 ;  /* 0xff800000a6a67808 */ /* 0x000fe40005000000 */
[----:B------:R-:W-:Y:S02]  /*fd80*/  FMNMX.FTZ R152, R158, R211, !PT ;  /* 0x000000d39e987209 */ /* 0x000fe40007810000 */
[----:B------:R-:W-:Y:S02]  /*fd90*/  ISETP.GT.AND P2, PT, R213, 0x21, P1 ;  /* 0x00000021d500780c */ /* 0x000fe40000f44270 */
[----:B------:R-:W-:Y:S02]  /*fda0*/  FMNMX.FTZ R211, R159, R152, !PT ;  /* 0x000000989fd37209 */ /* 0x000fe40007810000 */
[----:B------:R-:W-:-:S02]  /*fdb0*/  ISETP.LT.OR P2, PT, R214, 0x22, P2 ;  /* 0x00000022d600780c */ /* 0x000fc40001741670 */
[----:B------:R-:W-:Y:S02]  /*fdc0*/  FMNMX.FTZ R154, R162, R211, !PT ;  /* 0x000000d3a29a7209 */ /* 0x000fe40007810000 */
[----:B------:R-:W-:Y:S02]  /*fdd0*/  FSEL R152, R170, -INF , !P4 ;  /* 0xff800000aa987808 */ /* 0x000fe40006000000 */
[----:B------:R-:W-:Y:S02]  /*fde0*/  FMNMX.FTZ R211, R163, R154, !PT ;  /* 0x0000009aa3d37209 */ /* 0x000fe40007810000 */
[----:B------:R-:W-:Y:S02]  /*fdf0*/  FSEL R154, R171, -INF , !P2 ;  /* 0xff800000ab9a7808 */ /* 0x000fe40005000000 */
[----:B------:R-:W-:Y:S02]  /*fe00*/  FMNMX.FTZ R170, R166, R211, !PT ;  /* 0x000000d3a6aa7209 */ /* 0x000fe40007810000 */
[----:B------:R-:W-:-:S02]  /*fe10*/  ISETP.GT.AND P2, PT, R213, 0x29, P1 ;  /* 0x00000029d500780c */ /* 0x000fc40000f44270 */
[----:B------:R-:W-:Y:S02]  /*fe20*/  FMNMX.FTZ R171, R167, R170, !PT ;  /* 0x000000aaa7ab7209 */ /* 0x000fe40007810000 */
[----:B------:R-:W-:Y:S02]  /*fe30*/  FSETP.NEU.FTZ.AND P4, PT, R7, -INF , PT ;  /* 0xff8000000700780b */ /* 0x000fe40003f9d000 */
[----:B------:R-:W-:Y:S02]  /*fe40*/  FMNMX.FTZ R171, R152, R171, !PT ;  /* 0x000000ab98ab7209 */ /* 0x000fe40007810000 */
[----:B------:R-:W-:Y:S02]  /*fe50*/  FSEL R211, R174, -INF , !P3 ;  /* 0xff800000aed37808 */ /* 0x000fe40005800000 */
[----:B------:R-:W-:Y:S02]  /*fe60*/  ISETP.GT.AND P3, PT, R213, 0x30, P1 ;  /* 0x00000030d500780c */ /* 0x000fe40000f64270 */
[----:B------:R-:W-:-:S02]  /*fe70*/  ISETP.LT.OR P2, PT, R214, 0x2a, P2 ;  /* 0x0000002ad600780c */ /* 0x000fc40001741670 */
[----:B------:R-:W-:Y:S02]  /*fe80*/  FMNMX.FTZ R174, R154, R171, !PT ;  /* 0x000000ab9aae7209 */ /* 0x000fe40007810000 */
[----:B------:R-:W-:Y:S02]  /*fe90*/  FSEL R212, R212, RZ, P4 ;  /* 0x000000ffd4d47208 */ /* 0x000fe40002000000 */
[----:B------:R-:W-:Y:S02]  /*fea0*/  ISETP.LT.OR P3, PT, R214, 0x31, P3 ;  /* 0x00000031d600780c */ /* 0x000fe40001f61670 */
[----:B------:R-:W-:Y:S01]  /*feb0*/  FSEL R215, R175, -INF , !P2 ;  /* 0xff800000afd77808 */ /* 0x000fe20005000000 */
[--C-:B------:R-:W-:Y:S01]  /*fec0*/  FFMA.FTZ R204, R204, UR6, -R212.reuse ;  /* 0x00000006cccc7c23 */ /* 0x100fe200080108d4 */
[----:B------:R-:W-:Y:S01]  /*fed0*/  ISETP.GT.AND P2, PT, R213, 0x31, P1 ;  /* 0x00000031d500780c */ /* 0x000fe20000f44270 */
[--C-:B------:R-:W-:Y:S01]  /*fee0*/  FFMA.FTZ R216, R205, UR6, -R212.reuse ;  /* 0x00000006cdd87c23 */ /* 0x100fe200080108d4 */
[----:B------:R-:W-:Y:S01]  /*fef0*/  FMNMX.FTZ R174, R211, R174, !PT ;  /* 0x000000aed3ae7209 */ /* 0x000fe20007810000 */
[----:B------:R0:W-:Y:S01]  /*ff00*/  MUFU.EX2 R170, R204 ;  /* 0x000000cc00aa7308 */ /* 0x0001e20000000800 */
[----:B------:R-:W-:Y:S01]  /*ff10*/  FSEL R205, R178, -INF , !P3 ;  /* 0xff800000b2cd7808 */ /* 0x000fe20005800000 */
[--C-:B------:R-:W-:Y:S01]  /*ff20*/  FFMA.FTZ R169, R169, UR6, -R212.reuse ;  /* 0x00000006a9a97c23 */ /* 0x100fe200080108d4 */
[----:B------:R-:W-:Y:S01]  /*ff30*/  ISETP.GT.AND P3, PT, R213, 0x38, P1 ;  /* 0x00000038d500780c */ /* 0x000fe20000f64270 */
[--C-:B------:R-:W-:Y:S01]  /*ff40*/  FFMA.FTZ R172, R172, UR6, -R212.reuse ;  /* 0x00000006acac7c23 */ /* 0x100fe200080108d4 */
[----:B------:R-:W-:Y:S01]  /*ff50*/  ISETP.LT.OR P2, PT, R214, 0x32, P2 ;  /* 0x00000032d600780c */ /* 0x000fe20001741670 */
[--C-:B------:R-:W-:Y:S01]  /*ff60*/  FFMA.FTZ R173, R173, UR6, -R212.reuse ;  /* 0x00000006adad7c23 */ /* 0x100fe200080108d4 */
[----:B------:R-:W-:Y:S01]  /*ff70*/  FMNMX.FTZ R178, R215, R174, !PT ;  /* 0x000000aed7b27209 */ /* 0x000fe20007810000 */
[----:B------:R1:W-:Y:S01]  /*ff80*/  MUFU.EX2 R171, R216 ;  /* 0x000000d800ab7308 */ /* 0x0003e20000000800 */
[--C-:B0-----:R-:W-:Y:S01]  /*ff90*/  FFMA.FTZ R204, R156, UR6, -R212.reuse ;  /* 0x000000069ccc7c23 */ /* 0x101fe200080108d4 */
[----:B------:R-:W-:Y:S01]  /*ffa0*/  ISETP.GT.AND P1, PT, R213, 0x39, P1 ;  /* 0x00000039d500780c */ /* 0x000fe20000f24270 */
[--C-:B------:R-:W-:Y:S01]  /*ffb0*/  FFMA.FTZ R176, R176, UR6, -R212.reuse ;  /* 0x00000006b0b07c23 */ /* 0x100fe200080108d4 */
[----:B------:R-:W-:Y:S01]  /*ffc0*/  ISETP.LT.OR P3, PT, R214, 0x39, P3 ;  /* 0x00000039d600780c */ /* 0x000fe20001f61670 */
[--C-:B------:R-:W-:Y:S01]  /*ffd0*/  FFMA.FTZ R177, R177, UR6, -R212.reuse ;  /* 0x00000006b1b17c23 */ /* 0x100fe200080108d4 */
[----:B------:R-:W-:Y:S01]  /*ffe0*/  FSEL R156, R179, -INF , !P2 ;  /* 0xff800000b39c7808 */ /* 0x000fe20005000000 */
[--C-:B------:R-:W-:Y:S01]  /*fff0*/  FFMA.FTZ R179, R161, UR6, -R212.reuse ;  /* 0x00000006a1b37c23 */ /* 0x100fe200080108d4 */
[----:B------:R-:W-:Y:S01]  /*10000*/  FMNMX.FTZ R175, R205, R178, !PT ;  /* 0x000000b2cdaf7209 */ /* 0x000fe20007810000 */
[--C-:B-1----:R-:W-:Y:S01]  /*10010*/  FFMA.FTZ R216, R160, UR6, -R212.reuse ;  /* 0x00000006a0d87c23 */ /* 0x102fe200080108d4 */
[----:B------:R-:W-:Y:S01]  /*10020*/  ISETP.LT.OR P1, PT, R214, 0x3a, P1 ;  /* 0x0000003ad600780c */ /* 0x000fe20000f21670 */
[--C-:B------:R-:W-:Y:S01]  /*10030*/  FFMA.FTZ R214, R157, UR6, -R212.reuse ;  /* 0x000000069dd67c23 */ /* 0x100fe200080108d4 */
[----:B------:R-:W-:Y:S01]  /*10040*/  FSEL R213, R182, -INF , !P3 ;  /* 0xff800000b6d57808 */ /* 0x000fe20005800000 */
[----:B------:R0:W-:Y:S01]  /*10050*/  MUFU.EX2 R174, R204 ;  /* 0x000000cc00ae7308 */ /* 0x0001e20000000800 */
[----:B------:R-:W-:Y:S01]  /*10060*/  FMNMX.FTZ R178, R156, R175, !PT ;  /* 0x000000af9cb27209 */ /* 0x000fe20007810000 */
[--C-:B------:R-:W-:Y:S01]  /*10070*/  FFMA.FTZ R182, R164, UR6, -R212.reuse ;  /* 0x00000006a4b67c23 */ /* 0x100fe200080108d4 */
[----:B------:R-:W-:Y:S01]  /*10080*/  FSEL R157, R183, -INF , !P1 ;  /* 0xff800000b79d7808 */ /* 0x000fe20004800000 */
[--C-:B------:R-:W-:Y:S01]  /*10090*/  FFMA.FTZ R183, R165, UR6, -R212.reuse ;  /* 0x00000006a5b77c23 */ /* 0x100fe200080108d4 */
[----:B------:R-:W-:Y:S01]  /*100a0*/  FMNMX.FTZ R178, R213, R178, !PT ;  /* 0x000000b2d5b27209 */ /* 0x000fe20007810000 */
[--C-:B------:R-:W-:Y:S01]  /*100b0*/  FFMA.FTZ R180, R180, UR6, -R212.reuse ;  /* 0x00000006b4b47c23 */ /* 0x100fe200080108d4 */
[--C-:B------:R-:W-:Y:S01]  /*100c0*/  FFMA.FTZ R181, R181, UR6, -R212.reuse ;  /* 0x00000006b5b57c23 */ /* 0x100fe200080108d4 */
[----:B------:R-:W-:Y:S01]  /*100d0*/  MUFU.EX2 R175, R214 ;  /* 0x000000d600af7308 */ /* 0x000fe20000000800 */
[----:B------:R-:W-:Y:S01]  /*100e0*/  FMNMX.FTZ R160, R157, R178, !PT ;  /* 0x000000b29da07209 */ /* 0x000fe20007810000 */
[----:B0-----:R-:W-:-:S04]  /*100f0*/  FFMA.FTZ R204, R168, UR6, -R212 ;  /* 0x00000006a8cc7c23 */ /* 0x001fc800080108d4 */
[----:B------:R-:W0:Y:S02]  /*10100*/  SHFL.BFLY PT, R161, R160, 0x2, 0x1f ;  /* 0x0c401f00a0a17f89 */ /* 0x000e2400000e0000 */
[----:B------:R1:W-:Y:S08]  /*10110*/  MUFU.EX2 R178, R216 ;  /* 0x000000d800b27308 */ /* 0x0003f00000000800 */
[----:B------:R-:W-:Y:S01]  /*10120*/  MUFU.EX2 R179, R179 ;  /* 0x000000b300b37308 */ /* 0x000fe20000000800 */
[----:B-1----:R-:W-:-:S04]  /*10130*/  IMAD R216, R3, 0x1000, R198 ;  /* 0x0000100003d87824 */ /* 0x002fc800078e02c6 */
[C---:B------:R-:W-:Y:S01]  /*10140*/  VIADD R225, R216.reuse, 0x80 ;  /* 0x00000080d8e17836 */ /* 0x040fe20000000000 */
[----:B------:R-:W-:Y:S02]  /*10150*/  R2UR UR10, R216 ;  /* 0x00000000d80a72ca */ /* 0x000fe400000e0000 */
[----:B------:R-:W-:Y:S01]  /*10160*/  MUFU.EX2 R182, R182 ;  /* 0x000000b600b67308 */ /* 0x000fe20000000800 */
[----:B0-----:R-:W-:Y:S02]  /*10170*/  FMNMX.FTZ R161, R160, R161, !PT ;  /* 0x000000a1a0a17209 */ /* 0x001fe40007810000 */
[----:B------:R-:W-:-:S05]  /*10180*/  FSEL R160, R7, RZ, P4 ;  /* 0x000000ff07a07208 */ /* 0x000fca0002000000 */
[----:B------:R-:W-:Y:S01]  /*10190*/  MUFU.EX2 R183, R183 ;  /* 0x000000b700b77308 */ /* 0x000fe20000000800 */
[----:B------:R-:W0:Y:S01]  /*101a0*/  SHFL.BFLY PT, R168, R161, 0x1, 0x1f ;  /* 0x0c201f00a1a87f89 */ /* 0x000e2200000e0000 */
[----:B------:R-:W-:-:S04]  /*101b0*/  FADD.FTZ R160, -R160, R209 ;  /* 0x000000d1a0a07221 */ /* 0x000fc80000010100 */
[----:B------:R-:W-:Y:S02]  /*101c0*/  FMUL.FTZ R209, R160, UR6 ;  /* 0x00000006a0d17c20 */ /* 0x000fe40008410000 */
[----:B------:R-:W-:Y:S08]  /*101d0*/  MUFU.EX2 R204, R204 ;  /* 0x000000cc00cc7308 */ /* 0x000ff00000000800 */
[----:B------:R-:W1:Y:S08]  /*101e0*/  MUFU.EX2 R209, R209 ;  /* 0x000000d100d17308 */ /* 0x000e700000000800 */
[----:B------:R-:W2:Y:S01]  /*101f0*/  MUFU.EX2 R169, R169 ;  /* 0x000000a900a97308 */ /* 0x000ea20000000800 */
[----:B0-----:R-:W-:-:S04]  /*10200*/  FMNMX.FTZ R168, R161, R168, !PT ;  /* 0x000000a8a1a87209 */ /* 0x001fc80007810000 */
[C---:B------:R-:W-:Y:S01]  /*10210*/  FSETP.NEU.FTZ.AND P1, PT, R168.reuse, -INF , PT ;  /* 0xff800000a800780b */ /* 0x040fe20003f3d000 */
[----:B------:R-:W-:Y:S02]  /*10220*/  FMUL.FTZ R161, R168, UR6 ;  /* 0x00000006a8a17c20 */ /* 0x000fe40008410000 */
[----:B------:R-:W-:Y:S01]  /*10230*/  MUFU.EX2 R172, R172 ;  /* 0x000000ac00ac7308 */ /* 0x000fe20000000800 */
[-C--:B-1----:R-:W-:Y:S01]  /*10240*/  FMUL.FTZ R24, R24, R209.reuse ;  /* 0x000000d118187220 */ /* 0x082fe20000410000 */
[-C--:B------:R-:W-:Y:S01]  /*10250*/  FMUL.FTZ R25, R25, R209.reuse ;  /* 0x000000d119197220 */ /* 0x080fe20000410000 */
[----:B------:R-:W-:Y:S01]  /*10260*/  FSEL R160, R161, RZ, P1 ;  /* 0x000000ffa1a07208 */ /* 0x000fe20000800000 */
[-C--:B------:R-:W-:Y:S01]  /*10270*/  FMUL.FTZ R28, R28, R209.reuse ;  /* 0x000000d11c1c7220 */ /* 0x080fe20000410000 */
        /* <DEDUP_REMOVED lines=8> */
[----:B------:R-:W-:Y:S01]  /*10300*/  FFMA.FTZ R219, R159, UR6, -R160 ;  /* 0x000000069fdb7c23 */ /* 0x000fe200080108a0 */
        /* <DEDUP_REMOVED lines=10> */
[----:B------:R-:W0:Y:S01]  /*103b0*/  MUFU.EX2 R210, R210 ;  /* 0x000000d200d27308 */ /* 0x000e220000000800 */
[----:B------:R-:W-:-:S02]  /*103c0*/  @!P1 IMAD R153, R208, 0x40, R197 ;  /* 0x00000040d0999824 */ /* 0x000fc400078e02c5 */
[--C-:B------:R-:W-:Y:S01]  /*103d0*/  FFMA.FTZ R208, R162, UR6, -R160.reuse ;  /* 0x00000006a2d07c23 */ /* 0x100fe200080108a0 */
[--C-:B------:R-:W-:Y:S01]  /*103e0*/  FFMA.FTZ R159, R213, UR6, -R160.reuse ;  /* 0x00000006d59f7c23 */ /* 0x100fe200080108a0 */
[----:B------:R-:W-:Y:S01]  /*103f0*/  FFMA.FTZ R157, R157, UR6, -R160 ;  /* 0x000000069d9d7c23 */ /* 0x000fe200080108a0 */
        /* <DEDUP_REMOVED lines=10> */
[----:B--2---:R-:W-:Y:S01]  /*104a0*/  F2FP.BF16.F32.PACK_AB R160, R169, R204 ;  /* 0x000000cca9a0723e */ /* 0x004fe200000010ff */
[----:B------:R-:W1:Y:S01]  /*104b0*/  MUFU.EX2 R212, R212 ;  /* 0x000000d400d47308 */ /* 0x000e620000000800 */
[----:B0-----:R0:W-:Y:S01]  /*104c0*/  @!P1 STS [R161+0x38420], R210 ;  /* 0x038420d2a1009388 */ /* 0x0011e20000000800 */
        /* <DEDUP_REMOVED lines=62> */
[----:B------:R1:W-:Y:S01]  /*108b0*/  MUFU.EX2 R213, R153 ;  /* 0x0000009900d57308 */ /* 0x0003e20000000800 */
[----:B------:R-:W-:Y:S01]  /*108c0*/  FMUL.FTZ R149, R149, R209 ;  /* 0x000000d195957220 */ /* 0x000fe20000410000 */
        /* <DEDUP_REMOVED lines=8> */
[----:B------:R-:W-:Y:S01]  /*10950*/  FMUL.FTZ R38, R38, R210 ;  /* 0x000000d226267220 */ /* 0x000fe20000410000 */
[----:B--2---:R-:W-:Y:S01]  /*10960*/  F2FP.BF16.F32.PACK_AB R162, R173, R172 ;  /* 0x000000acada2723e */ /* 0x004fe200000010ff */
        /* <DEDUP_REMOVED lines=14> */
[----:B------:R-:W-:Y:S01]  /*10a50*/  BAR.SYNC.DEFER_BLOCKING 0xf, 0x100 ;  /* 0x03c4000000007b1d */ /* 0x000fe20000010000 */
[----:B0-----:R-:W-:Y:S01]  /*10a60*/  F2FP.BF16.F32.PACK_AB R161, R220, R213 ;  /* 0x000000d5dca1723e */ /* 0x001fe200000010ff */
        /* <DEDUP_REMOVED lines=52> */
[----:B------:R1:W-:Y:S01]  /*10db0*/  MUFU.EX2 R223, R159 ;  /* 0x0000009f00df7308 */ /* 0x0003e20000000800 */
[-C--:B------:R-:W-:Y:S01]  /*10dc0*/  FMUL.FTZ R147, R147, R210.reuse ;  /* 0x000000d293937220 */ /* 0x080fe20000410000 */
[-C--:B------:R-:W-:Y:S01]  /*10dd0*/  FMUL.FTZ R150, R150, R210.reuse ;  /* 0x000000d296967220 */ /* 0x080fe20000410000 */
[----:B------:R-:W-:Y:S01]  /*10de0*/  FMUL.FTZ R151, R151, R210 ;  /* 0x000000d297977220 */ /* 0x000fe20000410000 */
[----:B------:R2:W-:Y:S01]  /*10df0*/  STSM.16.M88.4 [R193+0x36400], R152 ;  /* 0x03640098c1007844 */ /* 0x0005e20000000200 */
[----:B------:R-:W-:Y:S01]  /*10e00*/  FFMA.FTZ R170, R209, R5, R170 ;  /* 0x00000005d1aa7223 */ /* 0x000fe200000100aa */
[----:B------:R-:W-:-:S02]  /*10e10*/  FFMA.FTZ R217, R210, R2, R217 ;  /* 0x00000002d2d97223 */ /* 0x000fc400000100d9 */
[----:B------:R3:W4:Y:S01]  /*10e20*/  MUFU.EX2 R226, R157 ;  /* 0x0000009d00e27308 */ /* 0x0007220000000800 */
[----:B-1----:R-:W-:Y:S01]  /*10e30*/  F2FP.BF16.F32.PACK_AB R159, R218, R205 ;  /* 0x000000cdda9f723e */ /* 0x002fe200000010ff */
[----:B------:R-:W-:Y:S01]  /*10e40*/  FADD.FTZ R171, R171, R170 ;  /* 0x000000aaabab7221 */ /* 0x000fe20000010000 */
[----:B0-----:R-:W-:Y:S01]  /*10e50*/  F2FP.BF16.F32.PACK_AB R165, R224, R221 ;  /* 0x000000dde0a5723e */ /* 0x001fe200000010ff */
[----:B------:R-:W-:Y:S02]  /*10e60*/  FADD.FTZ R217, R212, R217 ;  /* 0x000000d9d4d97221 */ /* 0x000fe40000010000 */
[----:B------:R-:W-:Y:S02]  /*10e70*/  FADD.FTZ R174, R174, R171 ;  /* 0x000000abaeae7221 */ /* 0x000fe40000010000 */
[----:B------:R-:W-:Y:S01]  /*10e80*/  FADD.FTZ R214, R214, R217 ;  /* 0x000000d9d6d67221 */ /* 0x000fe20000010000 */
[----:B---3--:R-:W-:Y:S01]  /*10e90*/  F2FP.BF16.F32.PACK_AB R157, R211, R208 ;  /* 0x000000d0d39d723e */ /* 0x008fe200000010ff */
[----:B------:R-:W-:-:S02]  /*10ea0*/  FADD.FTZ R175, R175, R174 ;  /* 0x000000aeafaf7221 */ /* 0x000fc40000010000 */
[----:B------:R-:W-:Y:S02]  /*10eb0*/  FADD.FTZ R219, R219, R214 ;  /* 0x000000d6dbdb7221 */ /* 0x000fe40000010000 */
[----:B------:R2:W-:Y:S01]  /*10ec0*/  STSM.16.M88.4 [R192], R156 ;  /* 0x0000009cc0007844 */ /* 0x0005e20000000200 */
[----:B------:R-:W-:Y:S01]  /*10ed0*/  FADD.FTZ R178, R178, R175 ;  /* 0x000000afb2b27221 */ /* 0x000fe20000010000 */
[----:B------:R-:W-:Y:S01]  /*10ee0*/  FADD.FTZ R208, R208, R219 ;  /* 0x000000dbd0d07221 */ /* 0x000fe20000010000 */
[----:B----4-:R-:W-:Y:S01]  /*10ef0*/  F2FP.BF16.F32.PACK_AB R167, R226, R223 ;  /* 0x000000dfe2a7723e */ /* 0x010fe200000010ff */
        /* <DEDUP_REMOVED lines=56> */
.L_x_2003:
        /* <DEDUP_REMOVED lines=9> */
.L_x_1985:
[----:B------:R-:W3:Y:S01]  /*11310*/  SHFL.BFLY PT, R0, R5, 0x2, 0x1f ;  /* 0x0c401f0005007f89 */ /* 0x000ee200000e0000 */
[----:B------:R-:W-:Y:S01]  /*11320*/  IMAD.MOV.U32 R6, RZ, RZ, RZ ;  /* 0x000000ffff067224 */ /* 0x000fe200078e00ff */
[----:B------:R-:W-:Y:S08]  /*11330*/  BAR.ARV 0x8, 0x100 ;  /* 0x0204000000007b1d */ /* 0x000ff00000002000 */
[----:B------:R-:W-:Y:S01]  /*11340*/  BAR.SYNC.DEFER_BLOCKING 0xf, 0x100 ;  /* 0x03c4000000007b1d */ /* 0x000fe20000010000 */
[----:B------:R-:W-:-:S05]  /*11350*/  ISETP.NE.AND P0, PT, R199, RZ, PT ;  /* 0x000000ffc700720c */ /* 0x000fca0003f05270 */
[----:B------:R-:W4:Y:S01]  /*11360*/  SHFL.BFLY PT, R11, R2, 0x2, 0x1f ;  /* 0x0c401f00020b7f89 */ /* 0x000f2200000e0000 */
[----:B---3--:R-:W-:Y:S01]  /*11370*/  FADD.FTZ R4, R0, R5 ;  /* 0x0000000500047221 */ /* 0x008fe20000010000 */
[----:B------:R-:W-:-:S04]  /*11380*/  IMAD R5, R3, 0x40, R197 ;  /* 0x0000004003057824 */ /* 0x000fc800078e02c5 */
[----:B------:R-:W3:Y:S02]  /*11390*/  SHFL.BFLY PT, R9, R4, 0x1, 0x1f ;  /* 0x0c201f0004097f89 */ /* 0x000ee400000e0000 */
[----:B------:R-:W-:Y:S02]  /*113a0*/  @!P0 IMAD R5, R5, 0x4, R202 ;  /* 0x0000000405058824 */ /* 0x000fe400078e02ca */
[----:B----4-:R-:W-:Y:S01]  /*113b0*/  FADD.FTZ R11, R11, R2 ;  /* 0x000000020b0b7221 */ /* 0x010fe20000010000 */
[----:B------:R-:W-:-:S04]  /*113c0*/  IMAD.U32 R2, RZ, RZ, UR6 ;  /* 0x00000006ff027e24 */ /* 0x000fc8000f8e00ff */
[----:B------:R-:W4:Y:S01]  /*113d0*/  SHFL.BFLY PT, R0, R11, 0x1, 0x1f ;  /* 0x0c201f000b007f89 */ /* 0x000f2200000e0000 */
[----:B---3--:R-:W-:Y:S01]  /*113e0*/  FADD.FTZ R9, R4, R9 ;  /* 0x0000000904097221 */ /* 0x008fe20000010000 */
[----:B------:R-:W-:-:S04]  /*113f0*/  IMAD.MOV.U32 R4, RZ, RZ, -0x800000 ;  /* 0xff800000ff047424 */ /* 0x000fc800078e00ff */
[----:B------:R-:W-:-:S13]  /*11400*/  FSETP.NE.FTZ.AND P1, PT, R9, RZ, PT ;  /* 0x000000ff0900720b */ /* 0x000fda0003f35000 */
[----:B------:R-:W3:Y:S01]  /*11410*/  @P1 MUFU.RCP R6, R9 ;  /* 0x0000000900061308 */ /* 0x000ee20000001000 */
[----:B------:R-:W-:Y:S01]  /*11420*/  @P1 FMUL.FTZ R2, R2, 0.69314718246459960938 ;  /* 0x3f31721802021820 */ /* 0x000fe20000410000 */
[----:B----4-:R-:W-:Y:S01]  /*11430*/  FADD.FTZ R10, R11, R0 ;  /* 0x000000000b0a7221 */ /* 0x010fe20000010000 */
[----:B------:R-:W-:-:S04]  /*11440*/  IMAD.MOV.U32 R0, RZ, RZ, RZ ;  /* 0x000000ffff007224 */ /* 0x000fc800078e00ff */
[----:B------:R-:W-:Y:S01]  /*11450*/  FSETP.NE.FTZ.AND P2, PT, R10, RZ, PT ;  /* 0x000000ff0a00720b */ /* 0x000fe20003f55000 */
[----:B------:R-:W-:Y:S01]  /*11460*/  @P1 MUFU.LG2 R3, R9 ;  /* 0x0000000900031308 */ /* 0x000fe20000000c00 */
[----:B---3--:R3:W-:Y:S01]  /*11470*/  @!P0 STS [R5+0x38400], R6 ;  /* 0x0384000605008388 */ /* 0x0087e20000000800 */
[-C--:B------:R-:W-:Y:S01]  /*11480*/  FMUL.FTZ R24, R24, R6.reuse ;  /* 0x0000000618187220 */ /* 0x080fe20000410000 */
[----:B------:R-:W-:-:S09]  /*11490*/  FMUL.FTZ R25, R25, R6 ;  /* 0x0000000619197220 */ /* 0x000fd20000410000 */
[----:B------:R-:W4:Y:S01]  /*114a0*/  @P2 MUFU.RCP R0, R10 ;  /* 0x0000000a00002308 */ /* 0x000f220000001000 */
[-C--:B------:R-:W-:Y:S01]  /*114b0*/  FMUL.FTZ R28, R28, R6.reuse ;  /* 0x000000061c1c7220 */ /* 0x080fe20000410000 */
[-C--:B------:R-:W-:Y:S01]  /*114c0*/  FMUL.FTZ R29, R29, R6.reuse ;  /* 0x000000061d1d7220 */ /* 0x080fe20000410000 */
[-C--:B------:R-:W-:Y:S01]  /*114d0*/  FMUL.FTZ R32, R32, R6.reuse ;  /* 0x0000000620207220 */ /* 0x080fe20000410000 */
[-C--:B------:R-:W-:Y:S01]  /*114e0*/  FMUL.FTZ R33, R33, R6.reuse ;  /* 0x0000000621217220 */ /* 0x080fe20000410000 */
[-C--:B------:R-:W-:Y:S01]  /*114f0*/  FMUL.FTZ R36, R36, R6.reuse ;  /* 0x0000000624247220 */ /* 0x080fe20000410000 */
[-C--:B------:R-:W-:Y:S01]  /*11500*/  FMUL.FTZ R37, R37, R6.reuse ;  /* 0x0000000625257220 */ /* 0x080fe20000410000 */
[-C--:B------:R-:W-:Y:S01]  /*11510*/  FMUL.FTZ R40, R40, R6.reuse ;  /* 0x0000000628287220 */ /* 0x080fe20000410000 */
[----:B------:R-:W5:Y:S01]  /*11520*/  @P2 MUFU.LG2 R8, R10 ;  /* 0x0000000a00082308 */ /* 0x000f620000000c00 */
        /* <DEDUP_REMOVED lines=8> */
[----:B----4-:R4:W-:Y:S01]  /*115b0*/  @!P0 STS [R5+0x38420], R0 ;  /* 0x0384200005008388 */ /* 0x0109e20000000800 */
        /* <DEDUP_REMOVED lines=47> */
[----:B---3--:R-:W-:-:S02]  /*118b0*/  IMAD.U32 R6, RZ, RZ, UR6 ;  /* 0x00000006ff067e24 */ /* 0x008fc4000f8e00ff */
[----:B------:R-:W-:Y:S01]  /*118c0*/  @P1 FMUL.FTZ R3, R3, 0.69314718246459960938 ;  /* 0x3f31721803031820 */ /* 0x000fe20000410000 */
[----:B-----5:R-:W-:Y:S01]  /*118d0*/  @P2 FMUL.FTZ R9, R8, 0.69314718246459960938 ;  /* 0x3f31721808092820 */ /* 0x020fe20000410000 */
[----:B----4-:R-:W-:Y:S02]  /*118e0*/  IMAD.MOV.U32 R5, RZ, RZ, -0x800000 ;  /* 0xff800000ff057424 */ /* 0x010fe400078e00ff */
[----:B------:R-:W-:Y:S01]  /*118f0*/  @P2 FMUL.FTZ R6, R6, 0.69314718246459960938 ;  /* 0x3f31721806062820 */ /* 0x000fe20000410000 */
        /* <DEDUP_REMOVED lines=68> */
.L_x_1914:
[----:B------:R-:W-:Y:S05]  /*11d40*/  @P0 BRA `(.L_x_2005) ;  /* 0x0000002000e00947 */ /* 0x000fea0003800000 */
[----:B------:R-:W2:Y:S01]  /*11d50*/  S2R R0, SR_TID.X ;  /* 0x0000000000007919 */ /* 0x000ea20000002100 */
[----:B------:R-:W3:Y:S01]  /*11d60*/  S2UR UR5, SR_CgaCtaId ;  /* 0x00000000000579c3 */ /* 0x000ee20000008800 */
[----:B------:R-:W-:Y:S01]  /*11d70*/  UMOV UR4, 0x400 ;  /* 0x0000040000047882 */ /* 0x000fe20000000000 */
[----:B------:R-:W-:-:S06]  /*11d80*/  IMAD.MOV R2, RZ, RZ, -R203 ;  /* 0x000000ffff027224 */ /* 0x000fcc00078e0acb */
[----:B------:R-:W-:Y:S08]  /*11d90*/  BAR.SYNC.DEFER_BLOCKING 0x1, 0x100 ;  /* 0x0044000000007b1d */ /* 0x000ff00000010000 */
[----:B------:R-:W4:Y:S08]  /*11da0*/  S2UR UR6, SR_CTAID.Y ;  /* 0x00000000000679c3 */ /* 0x000f300000002600 */
[----:B------:R-:W4:Y:S01]  /*11db0*/  LDC R3, c[0x0][0xd50] ;  /* 0x00035400ff037b82 */ /* 0x000f220000000800 */
[----:B---3--:R-:W-:-:S07]  /*11dc0*/  ULEA UR4, UR5, UR4, 0x18 ;  /* 0x0000000405047291 */ /* 0x008fce000f8ec03f */
[----:B------:R-:W3:Y:S01]  /*11dd0*/  LDC R6, c[0x0][0xce8] ;  /* 0x00033a00ff067b82 */ /* 0x000ee20000000800 */
[----:B------:R-:W-:Y:S01]  /*11de0*/  UIADD3 UR4, UR4, 0x38820, URZ ;  /* 0x0003882004047890 */ /* 0x000fe2000fffe03f */
[----:B--2---:R-:W-:-:S03]  /*11df0*/  VIADD R20, R0, 0xffffff80 ;  /* 0xffffff8000147836 */ /* 0x004fc60000000000 */
[----:B------:R-:W-:Y:S02]  /*11e00*/  UPRMT UR4, URZ, 0x654, UR4 ;  /* 0x000006543f047896 */ /* 0x000fe40008000004 */
[----:B------:R-:W-:-:S04]  /*11e10*/  SHF.R.S32.HI R153, RZ, 0x1f, R20 ;  /* 0x0000001fff997819 */ /* 0x000fc80000011414 */
[----:B------:R-:W-:Y:S01]  /*11e20*/  LEA.HI R10, R153, R20, RZ, 0x7 ;  /* 0x00000014990a7211 */ /* 0x000fe200078f38ff */
[----:B----4-:R-:W-:Y:S02]  /*11e30*/  IMAD R2, R3, R2, UR6 ;  /* 0x0000000603027e24 */ /* 0x010fe4000f8e0202 */
[----:B------:R-:W-:Y:S01]  /*11e40*/  SYNCS.ARRIVE.TRANS64.RED.A1T0 RZ, [UR4], RZ ;  /* 0x000000ffffff79a7 */ /* 0x000fe20008100404 */
[----:B------:R-:W-:Y:S02]  /*11e50*/  SHF.R.S32.HI R0, RZ, 0x7, R10 ;  /* 0x00000007ff007819 */ /* 0x000fe4000001140a */
[----:B------:R-:W-:Y:S02]  /*11e60*/  LOP3.LUT R7, R10, 0xffffff80, RZ, 0xc0, !PT ;  /* 0xffffff800a077812 */ /* 0x000fe400078ec0ff */
[----:B------:R-:W-:Y:S01]  /*11e70*/  SHF.R.S32.HI R3, RZ, 0x1f, R2 ;  /* 0x0000001fff037819 */ /* 0x000fe20000011402 */
[----:B------:R-:W2:Y:S02]  /*11e80*/  SHFL.IDX PT, R9, R0, RZ, 0x1f ;  /* 0x00001fff00097589 */ /* 0x000ea400000e0000 */
[----:B------:R-:W-:-:S05]  /*11e90*/  IMAD.IADD R8, R20, 0x1, -R7 ;  /* 0x0000000114087824 */ /* 0x000fca00078e0a07 */
[----:B------:R-:W-:-:S04]  /*11ea0*/  SHF.R.S32.HI R157, RZ, 0x1f, R8 ;  /* 0x0000001fff9d7819 */ /* 0x000fc80000011408 */
[----:B------:R-:W-:Y:S02]  /*11eb0*/  LEA.HI R7, R157, R8, RZ, 0x2 ;  /* 0x000000089d077211 */ /* 0x000fe400078f10ff */
[----:B--2---:R-:W-:Y:S02]  /*11ec0*/  ISETP.NE.AND P0, PT, R9, RZ, PT ;  /* 0x000000ff0900720c */ /* 0x004fe40003f05270 */
[----:B------:R-:W-:-:S11]  /*11ed0*/  SHF.R.S32.HI R9, RZ, 0x1f, R203 ;  /* 0x0000001fff097819 */ /* 0x000fd600000114cb */
[----:B---3--:R-:W-:Y:S05]  /*11ee0*/  @P0 BRA `(.L_x_2006) ;  /* 0x0000000400380947 */ /* 0x008fea0003800000 */
[----:B------:R-:W2:Y:S01]  /*11ef0*/  LDC R19, c[0x0][0xce8] ;  /* 0x00033a00ff137b82 */ /* 0x000ea20000000800 */
[----:B------:R-:W-:Y:S01]  /*11f00*/  LOP3.LUT R11, R10, 0xffffff80, RZ, 0xc0, !PT ;  /* 0xffffff800a0b7812 */ /* 0x000fe200078ec0ff */
[----:B------:R-:W3:Y:S01]  /*11f10*/  S2R R155, SR_CTAID.X ;  /* 0x00000000009b7919 */ /* 0x000ee20000002500 */
[----:B------:R-:W-:Y:S01]  /*11f20*/  LEA.HI R12, R153, R20, RZ, 0x2 ;  /* 0x00000014990c7211 */ /* 0x000fe200078f10ff */
[----:B------:R-:W-:Y:S02]  /*11f30*/  ULDC.64 UR4, c[0x0][0xcd0] ;  /* 0x0003340000047ab9 */ /* 0x000fe40000000a00 */
[----:B------:R-:W-:Y:S01]  /*11f40*/  IMAD.IADD R16, R20, 0x1, -R11 ;  /* 0x0000000114107824 */ /* 0x000fe200078e0a0b */
[----:B------:R-:W-:Y:S01]  /*11f50*/  LOP3.LUT R15, R12, 0xfffffffc, RZ, 0xc0, !PT ;  /* 0xfffffffc0c0f7812 */ /* 0x000fe200078ec0ff */
[----:B------:R-:W4:Y:S03]  /*11f60*/  S2UR UR6, SR_CTAID.Z ;  /* 0x00000000000679c3 */ /* 0x000f260000002700 */
[----:B------:R-:W-:Y:S01]  /*11f70*/  SHF.R.S32.HI R11, RZ, 0x1f, R16 ;  /* 0x0000001fff0b7819 */ /* 0x000fe20000011410 */
[----:B------:R-:W-:-:S03]  /*11f80*/  IMAD.IADD R15, R20, 0x1, -R15 ;  /* 0x00000001140f7824 */ /* 0x000fc600078e0a0f */
[CC--:B------:R-:W-:Y:S01]  /*11f90*/  LEA.HI R18, R11.reuse, R16.reuse, RZ, 0x2 ;  /* 0x000000100b127211 */ /* 0x0c0fe200078f10ff */
[----:B------:R-:W5:Y:S01]  /*11fa0*/  LDC.64 R22, c[0x0][0xcd8] ;  /* 0x00033600ff167b82 */ /* 0x000f620000000a00 */
[----:B------:R-:W-:Y:S02]  /*11fb0*/  LEA.HI R11, R11, R16, RZ, 0x5 ;  /* 0x000000100b0b7211 */ /* 0x000fe400078f28ff */
[--C-:B------:R-:W-:Y:S02]  /*11fc0*/  SHF.R.S32.HI R10, RZ, 0x2, R18.reuse ;  /* 0x00000002ff0a7819 */ /* 0x100fe40000011412 */
[----:B------:R-:W-:Y:S02]  /*11fd0*/  SHF.R.S32.HI R13, RZ, 0x1f, R18 ;  /* 0x0000001fff0d7819 */ /* 0x000fe40000011412 */
[----:B------:R-:W-:Y:S02]  /*11fe0*/  LEA.HI R12, R15, R15, RZ, 0x1 ;  /* 0x0000000f0f0c7211 */ /* 0x000fe400078f08ff */
[----:B--2---:R-:W-:-:S02]  /*11ff0*/  ISETP.NE.AND P0, PT, R19, 0x1, PT ;  /* 0x000000011300780c */ /* 0x004fc40003f05270 */
[----:B------:R-:W-:Y:S02]  /*12000*/  LEA.HI R13, R13, R10, RZ, 0x3 ;  /* 0x0000000a0d0d7211 */ /* 0x000fe400078f18ff */
[----:B------:R-:W-:Y:S02]  /*12010*/  SHF.R.S32.HI R11, RZ, 0x5, R11 ;  /* 0x00000005ff0b7819 */ /* 0x000fe4000001140b */
[----:B------:R-:W-:Y:S02]  /*12020*/  LOP3.LUT R13, R13, 0xfffffff8, RZ, 0xc0, !PT ;  /* 0xfffffff80d0d7812 */ /* 0x000fe400078ec0ff */
[----:B------:R-:W-:Y:S01]  /*12030*/  LOP3.LUT R14, R12, 0x1ffffffe, RZ, 0xc0, !PT ;  /* 0x1ffffffe0c0e7812 */ /* 0x000fe200078ec0ff */
[----:B------:R-:W-:Y:S02]  /*12040*/  IMAD R12, R9, UR4, RZ ;  /* 0x00000004090c7c24 */ /* 0x000fe4000f8e02ff */
[----:B------:R-:W-:Y:S02]  /*12050*/  IMAD.IADD R10, R10, 0x1, -R13 ;  /* 0x000000010a0a7824 */ /* 0x000fe400078e0a0d */
[----:B------:R-:W2:Y:S01]  /*12060*/  @P0 LDC R17, c[0x0][0xcec] ;  /* 0x00033b00ff110b82 */ /* 0x000ea20000000800 */
[----:B------:R-:W-:-:S02]  /*12070*/  IMAD.IADD R15, R15, 0x1, -R14 ;  /* 0x000000010f0f7824 */ /* 0x000fc400078e0a0e */
[----:B------:R-:W-:Y:S02]  /*12080*/  IMAD R152, R11, 0x10, R10 ;  /* 0x000000100b987824 */ /* 0x000fe400078e020a */
[C---:B------:R-:W-:Y:S01]  /*12090*/  IMAD.WIDE.U32 R10, R203.reuse, UR4, RZ ;  /* 0x00000004cb0a7c25 */ /* 0x040fe2000f8e00ff */
[----:B----4-:R-:W-:Y:S02]  /*120a0*/  USHF.R.S32.HI UR4, URZ, 0x1f, UR6 ;  /* 0x0000001f3f047899 */ /* 0x010fe40008011406 */
[----:B------:R-:W4:Y:S01]  /*120b0*/  @P0 LDC R21, c[0x0][0xcf0] ;  /* 0x00033c00ff150b82 */ /* 0x000f220000000800 */
[----:B------:R-:W-:Y:S02]  /*120c0*/  IMAD R13, R203, UR5, R12 ;  /* 0x00000005cb0d7c24 */ /* 0x000fe4000f8e020c */
[----:B------:R-:W-:Y:S02]  /*120d0*/  IMAD R12, R15, 0x8, R152 ;  /* 0x000000080f0c7824 */ /* 0x000fe400078e0298 */
[----:B-----5:R-:W-:Y:S01]  /*120e0*/  IMAD R14, R22, UR4, RZ ;  /* 0x00000004160e7c24 */ /* 0x020fe2000f8e02ff */
[----:B------:R-:W-:Y:S01]  /*120f0*/  ULDC.64 UR4, c[0x0][0xce0] ;  /* 0x0003380000047ab9 */ /* 0x000fe20000000a00 */
[----:B---3--:R-:W-:-:S02]  /*12100*/  IMAD R12, R155, 0x40, R12 ;  /* 0x000000409b0c7824 */ /* 0x008fc400078e020c */
[----:B------:R-:W-:Y:S02]  /*12110*/  IMAD R15, R23, UR6, R14 ;  /* 0x00000006170f7c24 */ /* 0x000fe4000f8e020e */
[----:B------:R-:W-:Y:S02]  /*12120*/  IMAD.IADD R11, R11, 0x1, R13 ;  /* 0x000000010b0b7824 */ /* 0x000fe400078e020d */
[----:B------:R-:W-:Y:S02]  /*12130*/  IMAD.MOV.U32 R13, RZ, RZ, R12 ;  /* 0x000000ffff0d7224 */ /* 0x000fe400078e000c */
[----:B------:R-:W-:-:S04]  /*12140*/  IMAD.WIDE.U32 R10, R22, UR6, R10 ;  /* 0x00000006160a7c25 */ /* 0x000fc8000f8e000a */
[----:B--2---:R-:W-:-:S04]  /*12150*/  @P0 IMAD.HI.U32 R14, R12, R17, RZ ;  /* 0x000000110c0e0227 */ /* 0x004fc800078e00ff */
[----:B------:R-:W-:Y:S01]  /*12160*/  IMAD.IADD R11, R11, 0x1, R15 ;  /* 0x000000010b0b7824 */ /* 0x000fe200078e020f */
[----:B----4-:R-:W-:Y:S01]  /*12170*/  @P0 SHF.R.U32.HI R13, RZ, R21, R14 ;  /* 0x00000015ff0d0219 */ /* 0x010fe2000001160e */
[----:B------:R-:W-:Y:S02]  /*12180*/  IMAD R17, R3, UR4, RZ ;  /* 0x0000000403117c24 */ /* 0x000fe4000f8e02ff */
[----:B------:R-:W-:-:S04]  /*12190*/  IMAD.WIDE.U32 R10, R2, UR4, R10 ;  /* 0x00000004020a7c25 */ /* 0x000fc8000f8e000a */
[----:B------:R-:W-:Y:S01]  /*121a0*/  IMAD.MOV R15, RZ, RZ, -R13 ;  /* 0x000000ffff0f7224 */ /* 0x000fe200078e0a0d */
[----:B------:R-:W-:Y:S01]  /*121b0*/  IADD3 R10, P0, R13, R10, RZ ;  /* 0x0000000a0d0a7210 */ /* 0x000fe20007f1e0ff */
[----:B------:R-:W-:Y:S01]  /*121c0*/  IMAD R14, R2, UR5, R17 ;  /* 0x00000005020e7c24 */ /* 0x000fe2000f8e0211 */
[----:B------:R-:W-:Y:S01]  /*121d0*/  SHF.R.S32.HI R17, RZ, 0x1f, R13 ;  /* 0x0000001fff117819 */ /* 0x000fe2000001140d */
[----:B------:R-:W-:Y:S01]  /*121e0*/  IMAD R15, R19, R15, R12 ;  /* 0x0000000f130f7224 */ /* 0x000fe200078e020c */
[----:B------:R-:W-:Y:S01]  /*121f0*/  ULDC.64 UR4, c[0x0][0xcc8] ;  /* 0x0003320000047ab9 */ /* 0x000fe20000000a00 */
[----:B------:R-:W-:Y:S02]  /*12200*/  LOP3.LUT R13, R18, 0x7ffffffc, RZ, 0xc0, !PT ;  /* 0x7ffffffc120d7812 */ /* 0x000fe400078ec0ff */
[----:B------:R-:W-:Y:S01]  /*12210*/  IADD3.X R11, R17, R11, R14, P0, !PT ;  /* 0x0000000b110b7210 */ /* 0x000fe200007fe40e */
[----:B------:R-:W-:Y:S01]  /*12220*/  IMAD R14, R155, 0x40, R152 ;  /* 0x000000409b0e7824 */ /* 0x000fe200078e0298 */
[----:B------:R-:W-:Y:S01]  /*12230*/  SHF.R.S32.HI R12, RZ, 0x1f, R15 ;  /* 0x0000001fff0c7819 */ /* 0x000fe2000001140f */
[----:B------:R-:W-:-:S04]  /*12240*/  IMAD.WIDE.U32 R10, R15, UR4, R10 ;  /* 0x000000040f0a7c25 */ /* 0x000fc8000f8e000a */
[----:B------:R-:W-:-:S04]  /*12250*/  IMAD R12, R12, UR4, RZ ;  /* 0x000000040c0c7c24 */ /* 0x000fc8000f8e02ff */
        /* <DEDUP_REMOVED lines=8> */
[----:B------:R-:W-:Y:S02]  /*122e0*/  SHFL.IDX PT, R12, R17, 0x1, 0x1c1f ;  /* 0x003c1f00110c7f89 */ /* 0x000fe400000e0000 */
[----:B------:R-:W-:-:S02]  /*122f0*/  IMAD.IADD R21, R0, 0x1, -R15 ;  /* 0x0000000100157824 */ /* 0x000fc400078e0a0f */
[----:B------:R-:W-:Y:S01]  /*12300*/  IMAD.IADD R15, R16, 0x1, -R13 ;  /* 0x00000001100f7824 */ /* 0x000fe200078e0a0d */
[----:B------:R-:W-:Y:S01]  /*12310*/  SHFL.IDX PT, R10, R17, RZ, 0x1c1f ;  /* 0x001c1fff110a7589 */ /* 0x000fe200000e0000 */
[----:B------:R-:W-:Y:S02]  /*12320*/  IMAD.U32 R16, R21, -0x100, RZ ;  /* 0xffffff0015107824 */ /* 0x000fe400078e00ff */
[----:B------:R-:W-:Y:S01]  /*12330*/  IMAD.SHL.U32 R21, R15, 0x2, RZ ;  /* 0x000000020f157824 */ /* 0x000fe200078e00ff */
[----:B------:R-:W2:Y:S01]  /*12340*/  SHFL.IDX PT, R11, R18, RZ, 0x1c1f ;  /* 0x001c1fff120b7589 */ /* 0x000ea200000e0000 */
[----:B------:R-:W-:-:S03]  /*12350*/  IMAD R15, R19, UR4, RZ ;  /* 0x00000004130f7c24 */ /* 0x000fc6000f8e02ff */
[----:B------:R-:W3:Y:S01]  /*12360*/  SHFL.IDX PT, R13, R18, 0x1, 0x1c1f ;  /* 0x003c1f00120d7f89 */ /* 0x000ee200000e0000 */
[----:B------:R-:W-:Y:S01]  /*12370*/  ISETP.NE.AND P0, PT, R21, R16, PT ;  /* 0x000000101500720c */ /* 0x000fe20003f05270 */
[----:B------:R-:W-:-:S03]  /*12380*/  VIADD R16, R14, 0x8 ;  /* 0x000000080e107836 */ /* 0x000fc60000000000 */
[-C--:B------:R-:W-:Y:S02]  /*12390*/  ISETP.GE.OR P1, PT, R14, R15.reuse, P0 ;  /* 0x0000000f0e00720c */ /* 0x080fe40000726670 */
[----:B------:R-:W-:-:S11]  /*123a0*/  ISETP.GE.OR P0, PT, R16, R15, P0 ;  /* 0x0000000f1000720c */ /* 0x000fd60000706670 */
[----:B--2---:R2:W-:Y:S04]  /*123b0*/  @!P1 ST.E desc[UR36][R10.64], R5 ;  /* 0x000000050a009985 */ /* 0x0045e8000c101924 */
[----:B---3--:R2:W-:Y:S02]  /*123c0*/  @!P0 ST.E desc[UR36][R12.64], R4 ;  /* 0x000000040c008985 */ /* 0x0085e4000c101924 */
.L_x_2006:
[----:B------:R-:W-:Y:S01]  /*123d0*/  ISETP.NE.AND P0, PT, R6, 0x1, PT ;  /* 0x000000010600780c */ /* 0x000fe20003f05270 */
[----:B------:R-:W3:Y:S01]  /*123e0*/  S2R R14, SR_CTAID.X ;  /* 0x00000000000e7919 */ /* 0x000ee20000002500 */
[--C-:B--2---:R-:W-:Y:S01]  /*123f0*/  SHF.R.S32.HI R4, RZ, 0x2, R7.reuse ;  /* 0x00000002ff047819 */ /* 0x104fe20000011407 */
[----:B------:R-:W2:Y:S01]  /*12400*/  S2UR UR6, SR_CTAID.Z ;  /* 0x00000000000679c3 */ /* 0x000ea20000002700 */
[----:B------:R-:W-:Y:S01]  /*12410*/  SHF.R.S32.HI R5, RZ, 0x1f, R7 ;  /* 0x0000001fff057819 */ /* 0x000fe20000011407 */
[----:B------:R-:W-:Y:S01]  /*12420*/  ULDC.64 UR4, c[0x0][0xc38] ;  /* 0x00030e0000047ab9 */ /* 0x000fe20000000a00 */
[----:B------:R-:W-:Y:S01]  /*12430*/  LEA.HI R153, R153, R20, RZ, 0x2 ;  /* 0x0000001499997211 */ /* 0x000fe200078f10ff */
[----:B------:R-:W-:Y:S01]  /*12440*/  BSSY B0, `(.L_x_2007) ;  /* 0x0000101000007945 */ /* 0x000fe20003800000 */
[----:B------:R-:W-:Y:S02]  /*12450*/  LEA.HI R5, R5, R4, RZ, 0x3 ;  /* 0x0000000405057211 */ /* 0x000fe400078f18ff */
[----:B------:R-:W-:Y:S01]  /*12460*/  LOP3.LUT R153, R153, 0xfffffffc, RZ, 0xc0, !PT ;  /* 0xfffffffc99997812 */ /* 0x000fe200078ec0ff */
[----:B------:R-:W4:Y:S01]  /*12470*/  LDC.64 R12, c[0x0][0xc40] ;  /* 0x00031000ff0c7b82 */ /* 0x000f220000000a00 */
[----:B------:R-:W-:-:S02]  /*12480*/  LOP3.LUT R5, R5, 0xfffffff8, RZ, 0xc0, !PT ;  /* 0xfffffff805057812 */ /* 0x000fc400078ec0ff */
[----:B------:R-:W-:Y:S01]  /*12490*/  LEA.HI R157, R157, R8, RZ, 0x5 ;  /* 0x000000089d9d7211 */ /* 0x000fe200078f28ff */
[----:B------:R-:W-:Y:S02]  /*124a0*/  IMAD.IADD R153, R20, 0x1, -R153 ;  /* 0x0000000114997824 */ /* 0x000fe400078e0a99 */
[----:B------:R-:W-:Y:S01]  /*124b0*/  IMAD.IADD R16, R4, 0x1, -R5 ;  /* 0x0000000104107824 */ /* 0x000fe200078e0a05 */
[----:B------:R-:W-:Y:S01]  /*124c0*/  SHF.R.S32.HI R157, RZ, 0x5, R157 ;  /* 0x00000005ff9d7819 */ /* 0x000fe2000001149d */
[----:B------:R-:W5:Y:S01]  /*124d0*/  @P0 LDC R18, c[0x0][0xcec] ;  /* 0x00033b00ff120b82 */ /* 0x000f620000000800 */
[----:B------:R-:W-:-:S03]  /*124e0*/  LEA.HI R4, R153, R153, RZ, 0x1 ;  /* 0x0000009999047211 */ /* 0x000fc600078f08ff */
[----:B------:R-:W-:Y:S01]  /*124f0*/  IMAD R157, R157, 0x10, R16 ;  /* 0x000000109d9d7824 */ /* 0x000fe200078e0210 */
[----:B------:R-:W-:Y:S01]  /*12500*/  LOP3.LUT R10, R4, 0x1ffffffe, RZ, 0xc0, !PT ;  /* 0x1ffffffe040a7812 */ /* 0x000fe200078ec0ff */
[----:B------:R-:W-:Y:S02]  /*12510*/  IMAD R4, R9, UR4, RZ ;  /* 0x0000000409047c24 */ /* 0x000fe4000f8e02ff */
[----:B------:R-:W0:Y:S02]  /*12520*/  @P0 LDC R17, c[0x0][0xcf0] ;  /* 0x00033c00ff110b82 */ /* 0x000e240000000800 */
[----:B------:R-:W-:Y:S02]  /*12530*/  IMAD.IADD R10, R153, 0x1, -R10 ;  /* 0x00000001990a7824 */ /* 0x000fe400078e0a0a */
[----:B------:R-:W-:Y:S02]  /*12540*/  IMAD R9, R203, UR5, R4 ;  /* 0x00000005cb097c24 */ /* 0x000fe4000f8e0204 */
[----:B------:R-:W-:-:S02]  /*12550*/  IMAD R11, R10, 0x8, R157 ;  /* 0x000000080a0b7824 */ /* 0x000fc400078e029d */
[----:B------:R-:W-:Y:S01]  /*12560*/  IMAD.WIDE.U32 R4, R203, UR4, RZ ;  /* 0x00000004cb047c25 */ /* 0x000fe2000f8e00ff */
[----:B--2---:R-:W-:-:S03]  /*12570*/  USHF.R.S32.HI UR4, URZ, 0x1f, UR6 ;  /* 0x0000001f3f047899 */ /* 0x004fc60008011406 */
[----:B---3--:R-:W-:Y:S02]  /*12580*/  IMAD R15, R14, 0x40, R11 ;  /* 0x000000400e0f7824 */ /* 0x008fe400078e020b */
[----:B------:R-:W-:Y:S02]  /*12590*/  IMAD.IADD R5, R5, 0x1, R9 ;  /* 0x0000000105057824 */ /* 0x000fe400078e0209 */
[----:B----4-:R-:W-:Y:S01]  /*125a0*/  IMAD R10, R12, UR4, RZ ;  /* 0x000000040c0a7c24 */ /* 0x010fe2000f8e02ff */
[----:B------:R-:W-:Y:S01]  /*125b0*/  ULDC.64 UR4, c[0x0][0xc48] ;  /* 0x0003120000047ab9 */ /* 0x000fe20000000a00 */
[----:B-----5:R-:W-:-:S04]  /*125c0*/  @P0 IMAD.HI.U32 R18, R15, R18, RZ ;  /* 0x000000120f120227 */ /* 0x020fc800078e00ff */
[----:B------:R-:W-:Y:S02]  /*125d0*/  IMAD R11, R13, UR6, R10 ;  /* 0x000000060d0b7c24 */ /* 0x000fe4000f8e020a */
[----:B------:R-:W-:-:S04]  /*125e0*/  IMAD.WIDE.U32 R4, R12, UR6, R4 ;  /* 0x000000060c047c25 */ /* 0x000fc8000f8e0004 */
[----:B------:R-:W-:Y:S01]  /*125f0*/  IMAD.MOV.U32 R9, RZ, RZ, R15 ;  /* 0x000000ffff097224 */ /* 0x000fe200078e000f */
[----:B0-----:R-:W-:Y:S01]  /*12600*/  @P0 SHF.R.U32.HI R9, RZ, R17, R18 ;  /* 0x00000011ff090219 */ /* 0x001fe20000011612 */
[----:B------:R-:W-:Y:S02]  /*12610*/  IMAD R3, R3, UR4, RZ ;  /* 0x0000000403037c24 */ /* 0x000fe4000f8e02ff */
[----:B------:R-:W-:Y:S01]  /*12620*/  IMAD.IADD R5, R5, 0x1, R11 ;  /* 0x0000000105057824 */ /* 0x000fe200078e020b */
[--C-:B------:R-:W-:Y:S01]  /*12630*/  SHF.R.S32.HI R10, RZ, 0x1f, R9.reuse ;  /* 0x0000001fff0a7819 */ /* 0x100fe20000011409 */
[----:B------:R-:W-:Y:S02]  /*12640*/  IMAD.MOV R13, RZ, RZ, -R9 ;  /* 0x000000ffff0d7224 */ /* 0x000fe400078e0a09 */
[C---:B------:R-:W-:Y:S02]  /*12650*/  IMAD R11, R2.reuse, UR5, R3 ;  /* 0x00000005020b7c24 */ /* 0x040fe4000f8e0203 */
[----:B------:R-:W-:Y:S01]  /*12660*/  IMAD.WIDE.U32 R2, R2, UR4, R4 ;  /* 0x0000000402027c25 */ /* 0x000fe2000f8e0004 */
[----:B------:R-:W-:-:S03]  /*12670*/  ULDC.64 UR4, c[0x0][0xc30] ;  /* 0x00030c0000047ab9 */ /* 0x000fc60000000a00 */
[----:B------:R-:W-:Y:S02]  /*12680*/  IMAD R5, R6, R13, R15 ;  /* 0x0000000d06057224 */ /* 0x000fe400078e020f */
[----:B------:R-:W-:Y:S02]  /*12690*/  IMAD R10, R10, UR4, RZ ;  /* 0x000000040a0a7c24 */ /* 0x000fe4000f8e02ff */
[----:B------:R-:W-:Y:S01]  /*126a0*/  IMAD.IADD R3, R3, 0x1, R11 ;  /* 0x0000000103037824 */ /* 0x000fe200078e020b */
[----:B------:R-:W-:Y:S01]  /*126b0*/  SHF.R.S32.HI R4, RZ, 0x1f, R5 ;  /* 0x0000001fff047819 */ /* 0x000fe20000011405 */
[C---:B------:R-:W-:Y:S02]  /*126c0*/  IMAD R11, R9.reuse, UR5, R10 ;  /* 0x00000005090b7c24 */ /* 0x040fe4000f8e020a */
        /* <DEDUP_REMOVED lines=17> */
[----:B------:R0:W2:Y:S01]  /*127e0*/  SHFL.IDX PT, R2, R4, RZ, 0x1c1f ;  /* 0x001c1fff04027589 */ /* 0x0000a200000e0000 */
[----:B------:R-:W-:Y:S01]  /*127f0*/  IMAD.IADD R0, R8, 0x1, -R9 ;  /* 0x0000000108007824 */ /* 0x000fe200078e0a09 */
[----:B------:R-:W-:-:S02]  /*12800*/  ISETP.GE.AND P0, PT, R7, R6, PT ;  /* 0x000000060700720c */ /* 0x000fc40003f06270 */
[----:B------:R0:W3:Y:S01]  /*12810*/  SHFL.IDX PT, R3, R5, RZ, 0x1c1f ;  /* 0x001c1fff05037589 */ /* 0x0000e200000e0000 */
        /* <DEDUP_REMOVED lines=17> */
[----:B------:R-:W-:-:S02]  /*12930*/  VIADD R20, R0, 0x40 ;  /* 0x0000004000147836 */ /* 0x000fc40000000000 */
[C---:B------:R-:W-:Y:S01]  /*12940*/  @!P2 LEA.HI R8, R0.reuse, R0, RZ, 0x1 ;  /* 0x000000000008a211 */ /* 0x040fe200078f08ff */
[C---:B------:R-:W-:Y:S01]  /*12950*/  VIADD R21, R0.reuse, 0x48 ;  /* 0x0000004800157836 */ /* 0x040fe20000000000 */
[----:B------:R-:W-:Y:S01]  /*12960*/  @!P3 LEA.HI R10, R9, R9, RZ, 0x1 ;  /* 0x00000009090ab211 */ /* 0x000fe200078f08ff */
[C---:B------:R-:W-:Y:S01]  /*12970*/  VIADD R22, R0.reuse, 0x50 ;  /* 0x0000005000167836 */ /* 0x040fe20000000000 */
[----:B------:R-:W-:Y:S01]  /*12980*/  @!P4 LEA.HI R12, R11, R11, RZ, 0x1 ;  /* 0x0000000b0b0cc211 */ /* 0x000fe200078f08ff */
[----:B------:R-:W-:Y:S01]  /*12990*/  VIADD R23, R0, 0x58 ;  /* 0x0000005800177836 */ /* 0x000fe20000000000 */
[----:B------:R-:W-:Y:S02]  /*129a0*/  @!P5 LEA.HI R14, R13, R13, RZ, 0x1 ;  /* 0x0000000d0d0ed211 */ /* 0x000fe400078f08ff */
[----:B------:R-:W-:Y:S02]  /*129b0*/  @!P2 LOP3.LUT R9, R8, 0xfffffffe, RZ, 0xc0, !PT ;  /* 0xfffffffe0809a812 */ /* 0x000fe400078ec0ff */
[----:B------:R-:W-:-:S02]  /*129c0*/  @!P3 LOP3.LUT R11, R10, 0xfffffffe, RZ, 0xc0, !PT ;  /* 0xfffffffe0a0bb812 */ /* 0x000fc400078ec0ff */
[----:B------:R-:W-:Y:S01]  /*129d0*/  @!P4 LOP3.LUT R13, R12, 0xfffffffe, RZ, 0xc0, !PT ;  /* 0xfffffffe0c0dc812 */ /* 0x000fe200078ec0ff */
[--C-:B--23--:R-:W-:Y:S01]  /*129e0*/  @!P2 IMAD.WIDE R8, R9, 0x4, R2.reuse ;  /* 0x000000040908a825 */ /* 0x10cfe200078e0202 */
[----:B------:R-:W-:Y:S02]  /*129f0*/  @!P5 LOP3.LUT R15, R14, 0xfffffffe, RZ, 0xc0, !PT ;  /* 0xfffffffe0e0fd812 */ /* 0x000fe400078ec0ff */
[----:B------:R-:W-:Y:S01]  /*12a00*/  ISETP.GE.AND P6, PT, R22, UR4, PT ;  /* 0x0000000416007c0c */ /* 0x000fe2000bfc6270 */
        /* <DEDUP_REMOVED lines=11> */
[----:B------:R-:W-:Y:S01]  /*12ac0*/  ISETP.GE.AND P5, PT, R21, UR4, PT ;  /* 0x0000000415007c0c */ /* 0x000fe2000bfa6270 */
[----:B0-----:R-:W-:Y:S01]  /*12ad0*/  VIADD R24, R0, 0x60 ;  /* 0x0000006000187836 */ /* 0x001fe20000000000 */
[----:B------:R-:W-:Y:S02]  /*12ae0*/  @!P1 LEA.HI R17, R17, R17, RZ, 0x1 ;  /* 0x0000001111119211 */ /* 0x000fe400078f08ff */
[----:B------:R-:W-:-:S02]  /*12af0*/  @!P0 LOP3.LUT R9, R16, 0xfffffffe, RZ, 0xc0, !PT ;  /* 0xfffffffe10098812 */ /* 0x000fc400078ec0ff */
[----:B--2---:R-:W-:Y:S02]  /*12b00*/  @!P1 LOP3.LUT R11, R17, 0xfffffffe, RZ, 0xc0, !PT ;  /* 0xfffffffe110b9812 */ /* 0x004fe400078ec0ff */
        /* <DEDUP_REMOVED lines=8> */
[----:B---3--:R-:W-:Y:S01]  /*12b90*/  @!P2 LOP3.LUT R13, R18, 0xfffffffe, RZ, 0xc0, !PT ;  /* 0xfffffffe120da812 */ /* 0x008fe200078ec0ff */
[----:B------:R2:W-:Y:S01]  /*12ba0*/  @!P1 ST.E.64 desc[UR36][R10.64], R44 ;  /* 0x0000002c0a009985 */ /* 0x0005e2000c101b24 */
[----:B------:R-:W-:Y:S01]  /*12bb0*/  @!P3 LOP3.LUT R19, R19, 0xfffffffe, RZ, 0xc0, !PT ;  /* 0xfffffffe1313b812 */ /* 0x000fe200078ec0ff */
[----:B------:R-:W-:Y:S01]  /*12bc0*/  VIADD R18, R0, 0x68 ;  /* 0x0000006800127836 */ /* 0x000fe20000000000 */
[----:B----4-:R-:W-:Y:S01]  /*12bd0*/  @!P4 LOP3.LUT R15, R20, 0xfffffffe, RZ, 0xc0, !PT ;  /* 0xfffffffe140fc812 */ /* 0x010fe200078ec0ff */
[----:B------:R-:W-:Y:S01]  /*12be0*/  VIADD R20, R0, 0x78 ;  /* 0x0000007800147836 */ /* 0x000fe20000000000 */
[----:B------:R-:W-:Y:S02]  /*12bf0*/  @!P5 LOP3.LUT R21, R21, 0xfffffffe, RZ, 0xc0, !PT ;  /* 0xfffffffe1515d812 */ /* 0x000fe400078ec0ff */
[----:B------:R-:W-:Y:S01]  /*12c00*/  @!P6 LOP3.LUT R17, R22, 0xfffffffe, RZ, 0xc0, !PT ;  /* 0xfffffffe1611e812 */ /* 0x000fe200078ec0ff */
[----:B------:R-:W-:Y:S01]  /*12c10*/  VIADD R22, R0, 0x88 ;  /* 0x0000008800167836 */ /* 0x000fe20000000000 */
[----:B------:R-:W-:Y:S01]  /*12c20*/  ISETP.GE.AND P1, PT, R23, UR4, PT ;  /* 0x0000000417007c0c */ /* 0x000fe2000bf26270 */
[----:B0-----:R-:W-:Y:S01]  /*12c30*/  @!P2 IMAD.WIDE R8, R13, 0x4, R2 ;  /* 0x000000040d08a825 */ /* 0x001fe200078e0202 */
[----:B------:R-:W-:-:S03]  /*12c40*/  ISETP.GE.AND P0, PT, R24, UR4, PT ;  /* 0x0000000418007c0c */ /* 0x000fc6000bf06270 */
[--C-:B--2---:R-:W-:Y:S01]  /*12c50*/  @!P3 IMAD.WIDE R10, R19, 0x4, R2.reuse ;  /* 0x00000004130ab825 */ /* 0x104fe200078e0202 */
        /* <DEDUP_REMOVED lines=19> */
[----:B--2---:R-:W-:Y:S01]  /*12d90*/  @!P0 LOP3.LUT R11, R24, 0xfffffffe, RZ, 0xc0, !PT ;  /* 0xfffffffe180b8812 */ /* 0x004fe200078ec0ff */
        /* <DEDUP_REMOVED lines=16> */
[----:B-----5:R-:W-:Y:S01]  /*12ea0*/  @!P3 LOP3.LUT R17, R22, 0xfffffffe, RZ, 0xc0, !PT ;  /* 0xfffffffe1611b812 */ /* 0x020fe200078ec0ff */
        /* <DEDUP_REMOVED lines=24> */
[----:B--2---:R-:W-:Y:S01]  /*13030*/  @!P1 LOP3.LUT R11, R24, 0xfffffffe, RZ, 0xc0, !PT ;  /* 0xfffffffe180b9812 */ /* 0x004fe200078ec0ff */
[--C-:B------:R-:W-:Y:S01]  /*13040*/  @!P0 IMAD.WIDE R8, R9, 0x4, R2.reuse ;  /* 0x0000000409088825 */ /* 0x100fe200078e0202 */
[----:B------:R-:W-:Y:S02]  /*13050*/  @!P4 LEA.HI R20, R20, R20, RZ, 0x1 ;  /* 0x000000141414c211 */ /* 0x000fe400078f08ff */
[----:B---3--:R-:W-:Y:S01]  /*13060*/  @!P2 LOP3.LUT R13, R18, 0xfffffffe, RZ, 0xc0, !PT ;  /* 0xfffffffe120da812 */ /* 0x008fe200078ec0ff */
        /* <DEDUP_REMOVED lines=9> */
[----:B----4-:R-:W-:Y:S01]  /*13100*/  @!P4 LOP3.LUT R15, R20, 0xfffffffe, RZ, 0xc0, !PT ;  /* 0xfffffffe140fc812 */ /* 0x010fe200078ec0ff */
[----:B------:R-:W-:Y:S01]  /*13110*/  @!P2 ST.E.64 desc[UR36][R12.64], R104 ;  /* 0x000000680c00a985 */ /* 0x000fe2000c101b24 */
[----:B------:R-:W-:Y:S01]  /*13120*/  @!P5 LOP3.LUT R21, R21, 0xfffffffe, RZ, 0xc0, !PT ;  /* 0xfffffffe1515d812 */ /* 0x000fe200078ec0ff */
[----:B------:R-:W-:Y:S01]  /*13130*/  VIADD R20, R0, 0xd8 ;  /* 0x000000d800147836 */ /* 0x000fe20000000000 */
[----:B-----5:R-:W-:-:S02]  /*13140*/  @!P6 LOP3.LUT R17, R22, 0xfffffffe, RZ, 0xc0, !PT ;  /* 0xfffffffe1611e812 */ /* 0x020fc400078ec0ff */
[----:B------:R-:W-:Y:S01]  /*13150*/  ISETP.GE.AND P0, PT, R18, UR4, PT ;  /* 0x0000000412007c0c */ /* 0x000fe2000bf06270 */
[----:B0-----:R-:W-:Y:S01]  /*13160*/  @!P3 IMAD.WIDE R8, R19, 0x4, R2 ;  /* 0x000000041308b825 */ /* 0x001fe200078e0202 */
[----:B------:R-:W-:-:S03]  /*13170*/  ISETP.GE.AND P2, PT, R20, UR4, PT ;  /* 0x0000000414007c0c */ /* 0x000fc6000bf46270 */
[--C-:B--2---:R-:W-:Y:S01]  /*13180*/  @!P4 IMAD.WIDE R10, R15, 0x4, R2.reuse ;  /* 0x000000040f0ac825 */ /* 0x104fe200078e0202 */
        /* <DEDUP_REMOVED lines=19> */
[----:B--2---:R-:W-:Y:S02]  /*132c0*/  @!P1 LOP3.LUT R11, R19, 0xfffffffe, RZ, 0xc0, !PT ;  /* 0xfffffffe130b9812 */ /* 0x004fe400078ec0ff */
[----:B------:R-:W-:Y:S02]  /*132d0*/  @!P3 LEA.HI R21, R21, R21, RZ, 0x1 ;  /* 0x000000151515b211 */ /* 0x000fe400078f08ff */
[----:B------:R-:W-:Y:S02]  /*132e0*/  @!P6 LEA.HI R10, R9, R9, RZ, 0x1 ;  /* 0x00000009090ae211 */ /* 0x000fe400078f08ff */
[----:B------:R-:W-:Y:S02]  /*132f0*/  @!P4 LEA.HI R12, R12, R12, RZ, 0x1 ;  /* 0x0000000c0c0cc211 */ /* 0x000fe400078f08ff */
[----:B------:R-:W-:Y:S02]  /*13300*/  @!P5 LEA.HI R8, R13, R13, RZ, 0x1 ;  /* 0x0000000d0d08d211 */ /* 0x000fe400078f08ff */
[----:B------:R-:W-:-:S02]  /*13310*/  @!P0 LOP3.LUT R9, R18, 0xfffffffe, RZ, 0xc0, !PT ;  /* 0xfffffffe12098812 */ /* 0x000fc400078ec0ff */
[----:B------:R-:W-:Y:S02]  /*13320*/  @!P2 LOP3.LUT R13, R20, 0xfffffffe, RZ, 0xc0, !PT ;  /* 0xfffffffe140da812 */ /* 0x000fe400078ec0ff */
        /* <DEDUP_REMOVED lines=18> */
.L_x_2008:
[----:B------:R-:W-:Y:S05]  /*13450*/  BSYNC B0 ;  /* 0x0000000000007941 */ /* 0x000fea0003800000 */
.L_x_2007:
[----:B------:R-:W-:Y:S01]  /*13460*/  VIADD R7, R7, 0x8 ;  /* 0x0000000807077836 */ /* 0x000fe20000000000 */
[----:B0--3--:R4:W0:Y:S04]  /*13470*/  SHFL.IDX PT, R3, R5, 0x1, 0x1c1f ;  /* 0x003c1f0005037f89 */ /* 0x00982800000e0000 */
[----:B------:R-:W-:Y:S01]  /*13480*/  ISETP.GE.AND P0, PT, R7, R6, PT ;  /* 0x000000060700720c */ /* 0x000fe20003f06270 */
[----:B--2---:R4:W2:-:S12]  /*13490*/  SHFL.IDX PT, R2, R4, 0x1, 0x1c1f ;  /* 0x003c1f0004027f89 */ /* 0x00489800000e0000 */
[----:B----4-:R-:W-:Y:S05]  /*134a0*/  @P0 BRA `(.L_x_1905) ;  /* 0x0000005800880947 */ /* 0x010fea0003800000 */
        /* <DEDUP_REMOVED lines=13> */
[C---:B------:R-:W-:Y:S02]  /*13580*/  VIADD R15, R0.reuse, 0x40 ;  /* 0x00000040000f7836 */ /* 0x040fe40000000000 */
[C---:B------:R-:W-:Y:S01]  /*13590*/  @!P0 LEA.HI R4, R0.reuse, R0, RZ, 0x1 ;  /* 0x0000000000048211 */ /* 0x040fe200078f08ff */
[C---:B------:R-:W-:Y:S01]  /*135a0*/  VIADD R16, R0.reuse, 0x48 ;  /* 0x0000004800107836 */ /* 0x040fe20000000000 */
[----:B------:R-:W-:Y:S01]  /*135b0*/  @!P1 LEA.HI R6, R5, R5, RZ, 0x1 ;  /* 0x0000000505069211 */ /* 0x000fe200078f08ff */
[C---:B------:R-:W-:Y:S01]  /*135c0*/  VIADD R18, R0.reuse, 0x50 ;  /* 0x0000005000127836 */ /* 0x040fe20000000000 */
[----:B------:R-:W-:Y:S01]  /*135d0*/  @!P2 LEA.HI R8, R7, R7, RZ, 0x1 ;  /* 0x000000070708a211 */ /* 0x000fe200078f08ff */
[----:B------:R-:W-:Y:S01]  /*135e0*/  VIADD R19, R0, 0x58 ;  /* 0x0000005800137836 */ /* 0x000fe20000000000 */
[----:B------:R-:W-:Y:S01]  /*135f0*/  @!P0 LOP3.LUT R5, R4, 0xfffffffe, RZ, 0xc0, !PT ;  /* 0xfffffffe04058812 */ /* 0x000fe200078ec0ff */
[----:B------:R-:W-:Y:S01]  /*13600*/  VIADD R20, R0, 0x80 ;  /* 0x0000008000147836 */ /* 0x000fe20000000000 */
[----:B------:R-:W-:-:S02]  /*13610*/  @!P1 LOP3.LUT R7, R6, 0xfffffffe, RZ, 0xc0, !PT ;  /* 0xfffffffe06079812 */ /* 0x000fc400078ec0ff */
[----:B------:R-:W-:Y:S01]  /*13620*/  @!P2 LOP3.LUT R9, R8, 0xfffffffe, RZ, 0xc0, !PT ;  /* 0xfffffffe0809a812 */ /* 0x000fe200078ec0ff */
[--C-:B0-2---:R-:W-:Y:S01]  /*13630*/  @!P0 IMAD.WIDE R4, R5, 0x4, R2.reuse ;  /* 0x0000000405048825 */ /* 0x105fe200078e0202 */
[----:B------:R-:W-:Y:S02]  /*13640*/  ISETP.GE.AND P3, PT, R15, UR4, PT ;  /* 0x000000040f007c0c */ /* 0x000fe4000bf66270 */
[----:B------:R-:W-:Y:S01]  /*13650*/  ISETP.GE.AND P4, PT, R16, UR4, PT ;  /* 0x0000000410007c0c */ /* 0x000fe2000bf86270 */
        /* <DEDUP_REMOVED lines=10> */
[----:B------:R-:W-:Y:S02]  /*13700*/  @!P3 LEA.HI R15, R15, R15, RZ, 0x1 ;  /* 0x0000000f0f0fb211 */ /* 0x000fe400078f08ff */
[----:B0-----:R-:W-:Y:S02]  /*13710*/  @!P5 LOP3.LUT R5, R10, 0xfffffffe, RZ, 0xc0, !PT ;  /* 0xfffffffe0a05d812 */ /* 0x001fe400078ec0ff */
[----:B------:R-:W-:-:S02]  /*13720*/  @!P0 LEA.HI R12, R12, R12, RZ, 0x1 ;  /* 0x0000000c0c0c8211 */ /* 0x000fc400078f08ff */
[----:B--2---:R-:W-:Y:S01]  /*13730*/  @!P6 LOP3.LUT R7, R11, 0xfffffffe, RZ, 0xc0, !PT ;  /* 0xfffffffe0b07e812 */ /* 0x004fe200078ec0ff */
[--C-:B------:R-:W-:Y:S01]  /*13740*/  @!P5 IMAD.WIDE R4, R5, 0x4, R2.reuse ;  /* 0x000000040504d825 */ /* 0x100fe200078e0202 */
[----:B------:R-:W-:Y:S02]  /*13750*/  @!P1 LEA.HI R13, R13, R13, RZ, 0x1 ;  /* 0x0000000d0d0d9211 */ /* 0x000fe400078f08ff */
[----:B------:R-:W-:Y:S01]  /*13760*/  @!P2 LEA.HI R14, R14, R14, RZ, 0x1 ;  /* 0x0000000e0e0ea211 */ /* 0x000fe200078f08ff */
[----:B------:R-:W-:Y:S01]  /*13770*/  @!P6 IMAD.WIDE R6, R7, 0x4, R2 ;  /* 0x000000040706e825 */ /* 0x000fe200078e0202 */
[----:B------:R-:W-:Y:S01]  /*13780*/  @!P4 LEA.HI R16, R16, R16, RZ, 0x1 ;  /* 0x000000101010c211 */ /* 0x000fe200078f08ff */
[----:B------:R0:W-:Y:S01]  /*13790*/  @!P5 ST.E.64 desc[UR36][R4.64], R38 ;  /* 0x000000260400d985 */ /* 0x0001e2000c101b24 */
[----:B---3--:R-:W-:Y:S02]  /*137a0*/  @!P0 LOP3.LUT R9, R12, 0xfffffffe, RZ, 0xc0, !PT ;  /* 0xfffffffe0c098812 */ /* 0x008fe400078ec0ff */
        /* <DEDUP_REMOVED lines=10> */
[--C-:B--2---:R-:W-:Y:S01]  /*13850*/  @!P1 IMAD.WIDE R6, R13, 0x4, R2.reuse ;  /* 0x000000040d069825 */ /* 0x104fe200078e0202 */
        /* <DEDUP_REMOVED lines=114> */
[----:B------:R-:W-:Y:S02]  /*13f80*/  @!P1 LOP3.LUT R15, R15, 0xfffffffe, RZ, 0xc0, !PT ;  /* 0xfffffffe0f0f9812 */ /* 0x000fe400078ec0ff */
[----:B----4-:R-:W-:Y:S02]  /*13f90*/  @!P2 LOP3.LUT R11, R16, 0xfffffffe, RZ, 0xc0, !PT ;  /* 0xfffffffe100ba812 */ /* 0x010fe400078ec0ff */
[----:B------:R-:W-:Y:S02]  /*13fa0*/  @!P3 LOP3.LUT R17, R17, 0xfffffffe, RZ, 0xc0, !PT ;  /* 0xfffffffe1111b812 */ /* 0x000fe400078ec0ff */
[----:B-----5:R-:W-:Y:S01]  /*13fb0*/  @!P4 LOP3.LUT R13, R20, 0xfffffffe, RZ, 0xc0, !PT ;  /* 0xfffffffe140dc812 */ /* 0x020fe200078ec0ff */
[----:B0-----:R-:W-:-:S04]  /*13fc0*/  @!P0 IMAD.WIDE R4, R9, 0x4, R2 ;  /* 0x0000000409048825 */ /* 0x001fc800078e0202 */
[--C-:B--2---:R-:W-:Y:S01]  /*13fd0*/  @!P1 IMAD.WIDE R6, R15, 0x4, R2.reuse ;  /* 0x000000040f069825 */ /* 0x104fe200078e0202 */
        /* <DEDUP_REMOVED lines=11> */
[----:B----4-:R-:W-:-:S05]  /*14090*/  LOP3.LUT R5, R0, 0xfffffffe, RZ, 0xc0, !PT ;  /* 0xfffffffe00057812 */ /* 0x010fca00078ec0ff */
[----:B------:R-:W-:-:S05]  /*140a0*/  IMAD.WIDE R2, R5, 0x4, R2 ;  /* 0x0000000405027825 */ /* 0x000fca00078e0202 */
[----:B------:R0:W-:Y:S01]  /*140b0*/  ST.E.64 desc[UR36][R2.64], R150 ;  /* 0x0000009602007985 */ /* 0x0001e2000c101b24 */
[----:B------:R-:W-:Y:S05]  /*140c0*/  BRA `(.L_x_1905) ;  /* 0x0000004c00807947 */ /* 0x000fea0003800000 */
.L_x_2005:
[----:B------:R-:W3:Y:S02]  /*140d0*/  S2R R0, SR_TID.X ;  /* 0x0000000000007919 */ /* 0x000ee40000002100 */
[----:B---3--:R-:W-:-:S05]  /*140e0*/  VIADD R2, R0, 0xffffff80 ;  /* 0xffffff8000027836 */ /* 0x008fca0000000000 */
[----:B------:R-:W-:-:S13]  /*140f0*/  ISETP.GT.AND P0, PT, R2, 0x3f, PT ;  /* 0x0000003f0200780c */ /* 0x000fda0003f04270 */
[----:B------:R-:W-:Y:S05]  /*14100*/  @P0 BRA `(.L_x_1905) ;  /* 0x0000004c00700947 */ /* 0x000fea0003800000 */
[----:B------:R-:W3:Y:S01]  /*14110*/  S2R R3, SR_CTAID.X ;  /* 0x0000000000037919 */ /* 0x000ee20000002500 */
[----:B------:R-:W4:Y:S01]  /*14120*/  LDC R6, c[0x0][0xce8] ;  /* 0x00033a00ff067b82 */ /* 0x000f220000000800 */
[----:B------:R-:W-:Y:S01]  /*14130*/  ULDC UR4, c[0x0][0xb88] ;  /* 0x0002e20000047ab9 */ /* 0x000fe20000000800 */
[----:B---3--:R-:W-:Y:S02]  /*14140*/  IMAD R0, R3, 0x40, R0 ;  /* 0x0000004003007824 */ /* 0x008fe400078e0200 */
[----:B----4-:R-:W-:Y:S02]  /*14150*/  IMAD R3, R6, UR4, RZ ;  /* 0x0000000406037c24 */ /* 0x010fe4000f8e02ff */
[----:B------:R-:W-:-:S05]  /*14160*/  VIADD R0, R0, 0xffffff80 ;  /* 0xffffff8000007836 */ /* 0x000fca0000000000 */
[----:B------:R-:W-:-:S13]  /*14170*/  ISETP.GE.AND P0, PT, R0, R3, PT ;  /* 0x000000030000720c */ /* 0x000fda0003f06270 */
[----:B------:R-:W-:Y:S05]  /*14180*/  @P0 BRA `(.L_x_1905) ;  /* 0x0000004c00500947 */ /* 0x000fea0003800000 */
[----:B------:R-:W-:Y:S01]  /*14190*/  ISETP.NE.AND P0, PT, R6, 0x1, PT ;  /* 0x000000010600780c */ /* 0x000fe20003f05270 */
[----:B------:R-:W3:Y:S01]  /*141a0*/  S2UR UR4, SR_CTAID.Z ;  /* 0x00000000000479c3 */ /* 0x000ee20000002700 */
[----:B------:R-:W-:Y:S01]  /*141b0*/  SHF.R.S32.HI R4, RZ, 0x1f, R203 ;  /* 0x0000001fff047819 */ /* 0x000fe200000114cb */
[----:B------:R-:W-:Y:S02]  /*141c0*/  ULDC.64 UR6, c[0x0][0xcd0] ;  /* 0x0003340000067ab9 */ /* 0x000fe40000000a00 */
[----:B------:R-:W-:-:S04]  /*141d0*/  IMAD.WIDE.U32 R2, R203, UR6, RZ ;  /* 0x00000006cb027c25 */ /* 0x000fc8000f8e00ff */
[----:B------:R-:W4:Y:S01]  /*141e0*/  LDC.64 R10, c[0x0][0xcd8] ;  /* 0x00033600ff0a7b82 */ /* 0x000f220000000a00 */
[----:B------:R-:W-:-:S04]  /*141f0*/  IMAD R4, R4, UR6, RZ ;  /* 0x0000000604047c24 */ /* 0x000fc8000f8e02ff */
[----:B------:R-:W-:Y:S02]  /*14200*/  IMAD R5, R203, UR7, R4 ;  /* 0x00000007cb057c24 */ /* 0x000fe4000f8e0204 */
[----:B------:R-:W-:Y:S01]  /*14210*/  IMAD.MOV R203, RZ, RZ, -R203 ;  /* 0x000000ffffcb7224 */ /* 0x000fe200078e0acb */
[----:B------:R-:W5:Y:S01]  /*14220*/  @P0 LDC R7, c[0x0][0xcec] ;  /* 0x00033b00ff070b82 */ /* 0x000f620000000800 */
[----:B------:R-:W-:Y:S02]  /*14230*/  IMAD.IADD R3, R3, 0x1, R5 ;  /* 0x0000000103037824 */ /* 0x000fe400078e0205 */
[----:B------:R-:W-:-:S05]  /*14240*/  IMAD.MOV.U32 R5, RZ, RZ, R0 ;  /* 0x000000ffff057224 */ /* 0x000fca00078e0000 */
[----:B------:R-:W0:Y:S01]  /*14250*/  S2UR UR8, SR_CTAID.Y ;  /* 0x00000000000879c3 */ /* 0x000e220000002600 */
[----:B---3--:R-:W-:-:S07]  /*14260*/  USHF.R.S32.HI UR5, URZ, 0x1f, UR4 ;  /* 0x0000001f3f057899 */ /* 0x008fce0008011404 */
[----:B------:R-:W0:Y:S01]  /*14270*/  LDC R8, c[0x0][0xd50] ;  /* 0x00035400ff087b82 */ /* 0x000e220000000800 */
[C---:B----4-:R-:W-:Y:S02]  /*14280*/  IMAD R12, R10.reuse, UR5, RZ ;  /* 0x000000050a0c7c24 */ /* 0x050fe4000f8e02ff */
[----:B------:R-:W-:-:S04]  /*14290*/  IMAD.WIDE.U32 R2, R10, UR4, R2 ;  /* 0x000000040a027c25 */ /* 0x000fc8000f8e0002 */
[----:B------:R-:W-:Y:S01]  /*142a0*/  IMAD R11, R11, UR4, R12 ;  /* 0x000000040b0b7c24 */ /* 0x000fe2000f8e020c */
[----:B------:R-:W3:Y:S01]  /*142b0*/  @P0 LDC R9, c[0x0][0xcf0] ;  /* 0x00033c00ff090b82 */ /* 0x000ee20000000800 */
[----:B-----5:R-:W-:Y:S01]  /*142c0*/  @P0 IMAD.HI.U32 R4, R0, R7, RZ ;  /* 0x0000000700040227 */ /* 0x020fe200078e00ff */
[----:B------:R-:W-:-:S03]  /*142d0*/  ULDC.64 UR4, c[0x0][0xce0] ;  /* 0x0003380000047ab9 */ /* 0x000fc60000000a00 */
[----:B------:R-:W-:Y:S02]  /*142e0*/  IMAD.IADD R3, R11, 0x1, R3 ;  /* 0x000000010b037824 */ /* 0x000fe400078e0203 */
[----:B0-----:R-:W-:-:S04]  /*142f0*/  IMAD R203, R8, R203, UR8 ;  /* 0x0000000808cb7e24 */ /* 0x001fc8000f8e02cb */
[----:B------:R-:W-:Y:S01]  /*14300*/  IMAD.WIDE.U32 R2, R203, UR4, R2 ;  /* 0x00000004cb027c25 */ /* 0x000fe2000f8e0002 */
[----:B---3--:R-:W-:Y:S02]  /*14310*/  @P0 SHF.R.U32.HI R5, RZ, R9, R4 ;  /* 0x00000009ff050219 */ /* 0x008fe40000011604 */
[----:B------:R-:W-:Y:S02]  /*14320*/  SHF.R.S32.HI R4, RZ, 0x1f, R203 ;  /* 0x0000001fff047819 */ /* 0x000fe400000114cb */
[--C-:B------:R-:W-:Y:S01]  /*14330*/  SHF.R.S32.HI R9, RZ, 0x1f, R5.reuse ;  /* 0x0000001fff097819 */ /* 0x100fe20000011405 */
[----:B------:R-:W-:Y:S01]  /*14340*/  IMAD.MOV R7, RZ, RZ, -R5 ;  /* 0x000000ffff077224 */ /* 0x000fe200078e0a05 */
[----:B------:R-:W-:Y:S01]  /*14350*/  IADD3 R2, P0, R5, R2, RZ ;  /* 0x0000000205027210 */ /* 0x000fe20007f1e0ff */
[----:B------:R-:W-:Y:S02]  /*14360*/  IMAD R4, R4, UR4, RZ ;  /* 0x0000000404047c24 */ /* 0x000fe4000f8e02ff */
[----:B------:R-:W-:-:S02]  /*14370*/  IMAD R7, R6, R7, R0 ;  /* 0x0000000706077224 */ /* 0x000fc400078e0200 */
[----:B------:R-:W-:Y:S01]  /*14380*/  IMAD R4, R203, UR5, R4 ;  /* 0x00000005cb047c24 */ /* 0x000fe2000f8e0204 */
[----:B------:R-:W-:Y:S02]  /*14390*/  ULDC.64 UR4, c[0x0][0xcc8] ;  /* 0x0003320000047ab9 */ /* 0x000fe40000000a00 */
[----:B------:R-:W-:Y:S02]  /*143a0*/  SHF.R.S32.HI R0, RZ, 0x1f, R7 ;  /* 0x0000001fff007819 */ /* 0x000fe40000011407 */
[----:B------:R-:W-:-:S03]  /*143b0*/  IADD3.X R3, R9, R3, R4, P0, !PT ;  /* 0x0000000309037210 */ /* 0x000fc600007fe404 */
[----:B------:R-:W-:Y:S02]  /*143c0*/  IMAD R0, R0, UR4, RZ ;  /* 0x0000000400007c24 */ /* 0x000fe4000f8e02ff */
[----:B------:R-:W-:-:S04]  /*143d0*/  IMAD.WIDE.U32 R2, R7, UR4, R2 ;  /* 0x0000000407027c25 */ /* 0x000fc8000f8e0002 */
[----:B------:R-:W-:Y:S01]  /*143e0*/  IMAD R5, R7, UR5, R0 ;  /* 0x0000000507057c24 */ /* 0x000fe2000f8e0200 */
[----:B------:R-:W-:Y:S02]  /*143f0*/  ULDC.64 UR4, c[0x0][0xca8] ;  /* 0x00032a0000047ab9 */ /* 0x000fe40000000a00 */
[----:B------:R-:W-:Y:S01]  /*14400*/  LEA R4, P0, R2, UR4, 0x2 ;  /* 0x0000000402047c11 */ /* 0x000fe2000f8010ff */
[----:B------:R-:W-:-:S05]  /*14410*/  IMAD.IADD R3, R3, 0x1, R5 ;  /* 0x0000000103037824 */ /* 0x000fca00078e0205 */
[----:B------:R-:W-:Y:S01]  /*14420*/  LEA.HI.X R5, R2, UR5, R3, 0x2, P0 ;  /* 0x0000000502057c11 */ /* 0x000fe200080f1403 */
[----:B------:R-:W-:-:S05]  /*14430*/  IMAD.MOV.U32 R3, RZ, RZ, -0x800000 ;  /* 0xff800000ff037424 */ /* 0x000fca00078e00ff */
[----:B------:R3:W-:Y:S01]  /*14440*/  STG.E desc[UR36][R4.64], R3 ;  /* 0x0000000304007986 */ /* 0x0007e2000c101924 */
[----:B------:R-:W-:Y:S05]  /*14450*/  BRA `(.L_x_1905) ;  /* 0x00000048009c7947 */ /* 0x000fea0003800000 */
.L_x_1903:
        /* <DEDUP_REMOVED lines=18> */
.L_x_2009:
[----:B------:R-:W-:Y:S01]  /*14580*/  ULDC UR7, c[0x0][0xd50] ;  /* 0x0003540000077ab9 */ /* 0x000fe20000000800 */
[----:B------:R-:W-:Y:S01]  /*14590*/  UMOV UR39, UR6 ;  /* 0x0000000600277c82 */ /* 0x000fe20008000000 */
[----:B------:R-:W-:-:S11]  /*145a0*/  UISETP.NE.AND UP0, UPT, UR7, 0x1, UPT ;  /* 0x000000010700788c */ /* 0x000fd6000bf05270 */
[----:B------:R-:W-:Y:S01]  /*145b0*/  @UP0 ULDC UR4, c[0x0][0xd54] ;  /* 0x0003550000040ab9 */ /* 0x000fe20000000800 */
[----:B------:R-:W-:Y:S01]  /*145c0*/  @UP0 ULDC UR8, c[0x0][0xd58] ;  /* 0x0003560000080ab9 */ /* 0x000fe20000000800 */
[----:B------:R-:W-:-:S04]  /*145d0*/  UIMAD.WIDE.U32 UR4, UR6, UR4, URZ ;  /* 0x00000004060472a5 */ /* 0x000fc8000f8e003f */
[----:B------:R-:W-:-:S12]  /*145e0*/  @UP0 USHF.R.U32.HI UR39, URZ, UR8, UR5 ;  /* 0x000000083f270299 */ /* 0x000fd80008011605 */
.L_x_2010:
[----:B------:R-:W-:Y:S01]  /*145f0*/  ISETP.LE.AND P0, PT, RZ, UR46, PT ;  /* 0x0000002eff007c0c */ /* 0x000fe2000bf03270 */
[----:B------:R-:W-:Y:S01]  /*14600*/  UIADD3 UR44, -UR39, URZ, URZ ;  /* 0x0000003f272c7290 */ /* 0x000fe2000fffe13f */
[----:B------:R-:W-:Y:S02]  /*14610*/  IMAD.MOV.U32 R21, RZ, RZ, 0x1 ;  /* 0x00000001ff157424 */ /* 0x000fe400078e00ff */
[----:B------:R-:W-:Y:S01]  /*14620*/  IMAD.MOV.U32 R8, RZ, RZ, RZ ;  /* 0x000000ffff087224 */ /* 0x000fe200078e00ff */
[----:B------:R-:W-:Y:S01]  /*14630*/  UIMAD UR44, UR7, UR44, UR6 ;  /* 0x0000002c072c72a4 */ /* 0x000fe2000f8e0206 */
[----:B------:R-:W-:-:S07]  /*14640*/  IMAD.MOV.U32 R4, RZ, RZ, 0x1 ;  /* 0x00000001ff047424 */ /* 0x000fce00078e00ff */
[----:B------:R-:W-:Y:S05]  /*14650*/  @!P0 BRA `(.L_x_2011) ;  /* 0x00000044004c8947 */ /* 0x000fea0003800000 */
[----:B------:R-:W-:Y:S01]  /*14660*/  ULDC.64 UR4, c[0x0][0xb20] ;  /* 0x0002c80000047ab9 */ /* 0x000fe20000000a00 */
[----:B------:R-:W-:Y:S01]  /*14670*/  IMAD.MOV.U32 R29, RZ, RZ, RZ ;  /* 0x000000ffff1d7224 */ /* 0x000fe200078e00ff */
[----:B------:R-:W-:Y:S01]  /*14680*/  UISETP.NE.U32.AND UP0, UPT, UR4, URZ, UPT ;  /* 0x0000003f0400728c */ /* 0x000fe2000bf05070 */
[----:B------:R-:W0:Y:S01]  /*14690*/  S2UR UR40, SR_CTAID.X ;  /* 0x00000000002879c3 */ /* 0x000e220000002500 */
[----:B------:R-:W-:Y:S01]  /*146a0*/  ULDC UR6, c[0x0][0x448] ;  /* 0x0001120000067ab9 */ /* 0x000fe20000000800 */
[----:B------:R-:W-:Y:S01]  /*146b0*/  ULDC UR10, c[0x0][0x2f0] ;  /* 0x0000bc00000a7ab9 */ /* 0x000fe20000000800 */
[----:B------:R-:W-:Y:S01]  /*146c0*/  UISETP.NE.AND.EX UP0, UPT, UR5, URZ, UPT, UP0 ;  /* 0x0000003f0500728c */ /* 0x000fe2000bf05300 */
[----:B------:R-:W-:-:S05]  /*146d0*/  ULDC UR11, c[0x0][0x288] ;  /* 0x0000a200000b7ab9 */ /* 0x000fca0000000800 */
[----:B------:R-:W-:-:S05]  /*146e0*/  PLOP3.LUT P0, PT, PT, PT, UP0, 0x80, 0x0 ;  /* 0x000000000000781c */ /* 0x000fca0003f0f008 */
[----:B------:R-:W-:Y:S02]  /*146f0*/  @UP0 ULDC.64 UR4, c[0x0][0xb20] ;  /* 0x0002c80000040ab9 */ /* 0x000fe40000000a00 */
[----:B------:R-:W-:-:S06]  /*14700*/  @UP0 UIMAD.WIDE UR4, UR46, 0x4, UR4 ;  /* 0x000000042e0408a5 */ /* 0x000fcc000f8e0204 */
[----:B------:R-:W-:Y:S02]  /*14710*/  IMAD.U32 R2, RZ, RZ, UR4 ;  /* 0x00000004ff027e24 */ /* 0x000fe4000f8e00ff */
[----:B------:R-:W-:Y:S01]  /*14720*/  IMAD.U32 R3, RZ, RZ, UR5 ;  /* 0x00000005ff037e24 */ /* 0x000fe2000f8e00ff */
[----:B------:R-:W-:-:S04]  /*14730*/  ULDC.64 UR4, c[0x0][0x418] ;  /* 0x0001060000047ab9 */ /* 0x000fc80000000a00 */
[----:B------:R1:W5:Y:S01]  /*14740*/  @P0 LDG.E R29, desc[UR36][R2.64] ;  /* 0x00000024021d0981 */ /* 0x000362000c1e1900 */
[----:B------:R-:W-:Y:S02]  /*14750*/  UISETP.NE.U32.AND UP0, UPT, UR4, URZ, UPT ;  /* 0x0000003f0400728c */ /* 0x000fe4000bf05070 */
[----:B------:R-:W-:Y:S02]  /*14760*/  UISETP.NE.AND UP1, UPT, UR6, 0x1, UPT ;  /* 0x000000010600788c */ /* 0x000fe4000bf25270 */
[----:B------:R-:W-:Y:S02]  /*14770*/  UISETP.NE.AND.EX UP0, UPT, UR5, URZ, UPT, UP0 ;  /* 0x0000003f0500728c */ /* 0x000fe4000bf05300 */
[----:B0-----:R-:W-:Y:S01]  /*14780*/  USHF.L.U32 UR40, UR40, 0x6, URZ ;  /* 0x0000000628287899 */ /* 0x001fe2000800063f */
[----:B------:R-:W-:Y:S01]  /*14790*/  ULDC UR6, c[0x0][0x424] ;  /* 0x0001090000067ab9 */ /* 0x000fe20000000800 */
[----:B------:R-:W-:Y:S01]  /*147a0*/  ULDC.64 UR4, c[0x0][0xad8] ;  /* 0x0002b60000047ab9 */ /* 0x000fe20000000a00 */
[----:B------:R-:W-:-:S02]  /*147b0*/  USEL UR9, UR6, 0x1, UP0 ;  /* 0x0000000106097887 */ /* 0x000fc40008000000 */
[----:B------:R-:W-:Y:S02]  /*147c0*/  UISETP.GE.AND UP0, UPT, UR5, 0x1, UPT ;  /* 0x000000010500788c */ /* 0x000fe4000bf06270 */
[----:B------:R-:W-:Y:S01]  /*147d0*/  UIADD3 UR8, UR40, 0x3f, URZ ;  /* 0x0000003f28087890 */ /* 0x000fe2000fffe03f */
[----:B------:R-:W-:Y:S01]  /*147e0*/  @UP1 ULDC UR7, c[0x0][0x44c] ;  /* 0x0001130000071ab9 */ /* 0x000fe20000000800 */
[----:B------:R-:W-:Y:S02]  /*147f0*/  UIMAD UR47, UR9, UR10, URZ ;  /* 0x0000000a092f72a4 */ /* 0x000fe4000f8e023f */
[----:B------:R-:W-:Y:S01]  /*14800*/  PLOP3.LUT P1, PT, PT, PT, UP0, 0x80, 0x0 ;  /* 0x000000000000781c */ /* 0x000fe20003f2f008 */
[----:B------:R-:W-:Y:S02]  /*14810*/  UIMAD.WIDE.U32 UR6, UR8, UR7, URZ ;  /* 0x00000007080672a5 */ /* 0x000fe4000f8e003f */
[----:B------:R-:W-:Y:S01]  /*14820*/  UIMAD UR9, UR9, UR10, 0x3f ;  /* 0x0000003f090974a4 */ /* 0x000fe2000f8e020a */
[----:B------:R-:W-:Y:S01]  /*14830*/  @UP1 ULDC UR12, c[0x0][0x450] ;  /* 0x00011400000c1ab9 */ /* 0x000fe20000000800 */
[----:B------:R-:W-:-:S02]  /*14840*/  UIADD3 UR6, UR47, 0x1, -UR11 ;  /* 0x000000012f067890 */ /* 0x000fc4000fffe80b */
[----:B------:R-:W-:Y:S02]  /*14850*/  @UP1 USHF.R.U32.HI UR8, URZ, UR12, UR7 ;  /* 0x0000000c3f081299 */ /* 0x000fe40008011607 */
[----:B------:R-:W-:Y:S02]  /*14860*/  USHF.R.S32.HI UR7, URZ, 0x1f, UR9 ;  /* 0x0000001f3f077899 */ /* 0x000fe40008011409 */
[----:B------:R-:W-:Y:S02]  /*14870*/  UIADD3 UR6, UR6, UR8, URZ ;  /* 0x0000000806067290 */ /* 0x000fe4000fffe03f */
[----:B------:R-:W-:Y:S02]  /*14880*/  ULEA.HI UR7, UR7, UR9, URZ, 0x6 ;  /* 0x0000000907077291 */ /* 0x000fe4000f8f303f */
[----:B------:R-:W-:Y:S02]  /*14890*/  UP2UR UR48, UPR, URZ, 0x2 ;  /* 0x000000023f307883 */ /* 0x000fe40008000000 */
[----:B------:R-:W-:-:S02]  /*148a0*/  UIADD3 UR4, UR6, UR4, URZ ;  /* 0x0000000406047290 */ /* 0x000fc4000fffe03f */
[----:B------:R-:W-:Y:S01]  /*148b0*/  USHF.R.S32.HI UR41, URZ, 0x6, UR7 ;  /* 0x000000063f297899 */ /* 0x000fe20008011407 */
[----:B-1----:R-:W-:Y:S11]  /*148c0*/  @!P1 BRA `(.L_x_2012) ;  /* 0x0000000000449947 */ /* 0x002ff60003800000 */
        /* <DEDUP_REMOVED lines=10> */
.L_x_2013:
[----:B------:R-:W-:-:S11]  /*14970*/  UISETP.NE.AND UP0, UPT, UR5, 0x1, UPT ;  /* 0x000000010500788c */ /* 0x000fd6000bf05270 */
[----:B------:R-:W-:Y:S02]  /*14980*/  @UP0 ULDC.64 UR12, c[0x0][0xae0] ;  /* 0x0002b800000c0ab9 */ /* 0x000fe40000000a00 */
[----:B------:R-:W-:-:S04]  /*14990*/  UIMAD.WIDE.U32 UR6, UR8, UR12, URZ ;  /* 0x0000000c080672a5 */ /* 0x000fc8000f8e003f */
[----:B------:R-:W-:-:S12]  /*149a0*/  @UP0 USHF.R.U32.HI UR8, URZ, UR13, UR7 ;  /* 0x0000000d3f080299 */ /* 0x000fd80008011607 */
.L_x_2014:
[----:B------:R-:W-:-:S04]  /*149b0*/  UIMAD UR8, UR8, UR5, UR5 ;  /* 0x00000005080872a4 */ /* 0x000fc8000f8e0205 */
[----:B------:R-:W-:-:S04]  /*149c0*/  UISETP.LT.AND UP0, UPT, UR4, UR8, UPT ;  /* 0x000000080400728c */ /* 0x000fc8000bf01270 */
[----:B------:R-:W-:-:S12]  /*149d0*/  USEL UR4, UR4, UR8, UP0 ;  /* 0x0000000804047287 */ /* 0x000fd80008000000 */
.L_x_2012:
        /* <DEDUP_REMOVED lines=26> */
.L_x_2016:
[----:B------:R-:W-:-:S11]  /*14b80*/  UISETP.NE.AND UP0, UPT, UR5, 0x1, UPT ;  /* 0x000000010500788c */ /* 0x000fd6000bf05270 */
[----:B------:R-:W-:Y:S02]  /*14b90*/  @UP0 ULDC.64 UR10, c[0x0][0xae0] ;  /* 0x0002b800000a0ab9 */ /* 0x000fe40000000a00 */
[----:B------:R-:W-:-:S04]  /*14ba0*/  UIMAD.WIDE.U32 UR6, UR4, UR10, URZ ;  /* 0x0000000a040672a5 */ /* 0x000fc8000f8e003f */
[----:B------:R-:W-:-:S12]  /*14bb0*/  @UP0 USHF.R.U32.HI UR4, URZ, UR11, UR7 ;  /* 0x0000000b3f040299 */ /* 0x000fd80008011607 */
.L_x_2017:
[----:B------:R-:W-:-:S04]  /*14bc0*/  UIMAD UR4, UR4, UR5, URZ ;  /* 0x00000005040472a4 */ /* 0x000fc8000f8e023f */
[----:B------:R-:W-:-:S04]  /*14bd0*/  UISETP.LT.AND UP0, UPT, UR8, UR4, UPT ;  /* 0x000000040800728c */ /* 0x000fc8000bf01270 */
[----:B------:R-:W-:-:S12]  /*14be0*/  USEL UR8, UR8, UR4, !UP0 ;  /* 0x0000000408087287 */ /* 0x000fd8000c000000 */
.L_x_2015:
        /* <DEDUP_REMOVED lines=44> */
.L_x_2018:
[----:B------:R-:W-:Y:S02]  /*14eb0*/  UIMAD UR49, UR44, UR38, UR43 ;  /* 0x000000262c3172a4 */ /* 0x000fe4000f8e022b */
[----:B------:R-:W-:Y:S02]  /*14ec0*/  IMAD.U32 R3, RZ, RZ, UR38 ;  /* 0x00000026ff037e24 */ /* 0x000fe4000f8e00ff */
[----:B------:R-:W-:Y:S02]  /*14ed0*/  IMAD.MOV.U32 R8, RZ, RZ, RZ ;  /* 0x000000ffff087224 */ /* 0x000fe400078e00ff */
[----:B------:R-:W-:Y:S02]  /*14ee0*/  IMAD.MOV.U32 R21, RZ, RZ, 0x1 ;  /* 0x00000001ff157424 */ /* 0x000fe400078e00ff */
[----:B------:R-:W-:Y:S02]  /*14ef0*/  IMAD.U32 R28, RZ, RZ, UR49 ;  /* 0x00000031ff1c7e24 */ /* 0x000fe4000f8e00ff */
[----:B------:R-:W-:-:S03]  /*14f00*/  IMAD.MOV.U32 R4, RZ, RZ, 0x1 ;  /* 0x00000001ff047424 */ /* 0x000fc600078e00ff */
        /* <DEDUP_REMOVED lines=26> */
.L_x_2019:
        /* <DEDUP_REMOVED lines=20> */
.L_x_2021:
[----:B------:R0:W1:Y:S01]  /*151f0*/  LDC.64 R2, c[0x4][R16] ;  /* 0x0100000010027b82 */ /* 0x0000620000000a00 */
[----:B------:R-:W-:Y:S01]  /*15200*/  ULDC.64 UR4, c[0x4][0x90] ;  /* 0x0100240000047ab9 */ /* 0x000fe20000000a00 */
[----:B------:R-:W-:Y:S01]  /*15210*/  ULDC.64 UR6, c[0x4][0x98] ;  /* 0x0100260000067ab9 */ /* 0x000fe20000000a00 */
[----:B------:R-:W-:Y:S02]  /*15220*/  IMAD.U32 R4, RZ, RZ, UR4 ;  /* 0x00000004ff047e24 */ /* 0x000fe4000f8e00ff */
        /* <DEDUP_REMOVED lines=11> */
.L_x_2020:
        /* <DEDUP_REMOVED lines=90> */
.L_x_2068:
[----:B------:R-:W2:Y:S01]  /*15880*/  LDL R3, [R1] ;  /* 0x0000000001037983 */ /* 0x000ea20000100800 */
[----:B------:R-:W-:Y:S01]  /*15890*/  LOP3.LUT R33, R2, R33, RZ, 0xfc, !PT ;  /* 0x0000002102217212 */ /* 0x000fe200078efcff */
[----:B------:R-:W-:Y:S01]  /*158a0*/  IMAD.U32 R23, RZ, RZ, UR39 ;  /* 0x00000027ff177e24 */ /* 0x000fe2000f8e00ff */
[----:B------:R-:W-:Y:S02]  /*158b0*/  ISETP.GT.U32.AND P1, PT, R31, 0x3f, PT ;  /* 0x0000003f1f00780c */ /* 0x000fe40003f24070 */
[----:B------:R-:W-:Y:S02]  /*158c0*/  LOP3.LUT R16, R16, 0xfffffbff, RZ, 0xc0, !PT ;  /* 0xfffffbff10107812 */ /* 0x000fe400078ec0ff */
[----:B------:R-:W-:Y:S02]  /*158d0*/  SHF.R.S32.HI R23, RZ, 0x1f, R23 ;  /* 0x0000001fff177819 */ /* 0x000fe40000011417 */
[----:B------:R-:W-:Y:S02]  /*158e0*/  LOP3.LUT R17, R33, R0, RZ, 0xfc, !PT ;  /* 0x0000000021117212 */ /* 0x000fe400078efcff */
        /* <DEDUP_REMOVED lines=9> */
.L_x_2023:
[----:B------:R-:W-:-:S05]  /*15980*/  IMAD.MOV.U32 R0, RZ, RZ, 0x1 ;  /* 0x00000001ff007424 */ /* 0x000fca00078e00ff */
[----:B------:R-:W-:-:S04]  /*15990*/  SHF.L.U32 R0, R0, 0x1f, RZ ;  /* 0x0000001f00007819 */ /* 0x000fc800000006ff */
[----:B------:R-:W0:Y:S02]  /*159a0*/  SYNCS.PHASECHK.TRANS64.TRYWAIT P0, [UR45+0x38840], R0 ;  /* 0x03884000ff0075a7 */ /* 0x000e24000800016d */
[----:B0-----:R-:W-:Y:S05]  /*159b0*/  @!P0 BRA `(.L_x_2024) ;  /* 0x0000003800348947 */ /* 0x001fea0003800000 */
.L_x_2069:
        /* <DEDUP_REMOVED lines=58> */
.L_x_2079:
[----:B------:R-:W-:-:S13]  /*15d60*/  ISETP.GE.AND P0, PT, R18, 0x31, PT ;  /* 0x000000311200780c */ /* 0x000fda0003f06270 */
[----:B0-2---:R-:W-:-:S05]  /*15d70*/  @P0 LEA R2, P1, R22, R14, 0x1 ;  /* 0x0000000e16020211 */ /* 0x005fca00078208ff */
[----:B-1----:R-:W-:Y:S01]  /*15d80*/  @P0 IMAD.X R3, RZ, RZ, R5, P1 ;  /* 0x000000ffff030224 */ /* 0x002fe200008e0605 */
[----:B------:R-:W-:-:S05]  /*15d90*/  @P0 LEA R5, R24, UR45, 0x1 ;  /* 0x0000002d18050c11 */ /* 0x000fca000f8e08ff */
        /* <DEDUP_REMOVED lines=11> */
.L_x_2026:
        /* <DEDUP_REMOVED lines=24> */
.L_x_2027:
[----:B------:R-:W-:Y:S01]  /*15fd0*/  UISETP.NE.AND UP0, UPT, UR48, URZ, UPT ;  /* 0x0000003f3000728c */ /* 0x000fe2000bf05270 */
[----:B------:R-:W-:Y:S01]  /*15fe0*/  VIADD R36, R31, UR40 ;  /* 0x000000281f247c36 */ /* 0x000fe20008000000 */
[----:B------:R-:W-:Y:S01]  /*15ff0*/  R2UR UR6, R23 ;  /* 0x00000000170672ca */ /* 0x000fe200000e0000 */
[----:B------:R-:W-:Y:S01]  /*16000*/  ULDC.64 UR8, c[0x0][0x2d8] ;  /* 0x0000b60000087ab9 */ /* 0x000fe20000000a00 */
[----:B------:R-:W0:Y:S01]  /*16010*/  LDC R7, c[0x0][0x448] ;  /* 0x00011200ff077b82 */ /* 0x000e220000000800 */
[----:B------:R-:W-:Y:S01]  /*16020*/  IMAD.MOV.U32 R11, RZ, RZ, R36 ;  /* 0x000000ffff0b7224 */ /* 0x000fe200078e0024 */
[----:B------:R-:W-:Y:S01]  /*16030*/  PLOP3.LUT P0, PT, PT, PT, UP0, 0x80, 0x0 ;  /* 0x000000000000781c */ /* 0x000fe20003f0f008 */
[----:B------:R-:W1:Y:S04]  /*16040*/  S2R R20, SR_TID.X ;  /* 0x0000000000147919 */ /* 0x000e680000002100 */
[----:B------:R-:W-:-:S04]  /*16050*/  @UP0 ULDC UR4, c[0x0][0x44c] ;  /* 0x0001130000040ab9 */ /* 0x000fc80000000800 */
[----:B------:R-:W-:-:S04]  /*16060*/  UIMAD UR6, UR6, UR8, URZ ;  /* 0x00000008060672a4 */ /* 0x000fc8000f8e023f */
[----:B------:R-:W-:Y:S01]  /*16070*/  @P0 IMAD.HI.U32 R0, R36, UR4, RZ ;  /* 0x0000000424000c27 */ /* 0x000fe2000f8e00ff */
[----:B------:R-:W-:Y:S01]  /*16080*/  PLOP3.LUT P0, PT, PT, PT, UP0, 0x80, 0x0 ;  /* 0x000000000000781c */ /* 0x000fe20003f0f008 */
[----:B------:R-:W-:Y:S01]  /*16090*/  @UP0 ULDC UR4, c[0x0][0x450] ;  /* 0x0001140000040ab9 */ /* 0x000fe20000000800 */
[----:B------:R-:W-:-:S11]  /*160a0*/  UIMAD UR6, UR39, UR9, UR6 ;  /* 0x00000009270672a4 */ /* 0x000fd6000f8e0206 */
[----:B------:R-:W-:Y:S01]  /*160b0*/  @P0 SHF.R.U32.HI R11, RZ, UR4, R0 ;  /* 0x00000004ff0b0c19 */ /* 0x000fe20008011600 */
[----:B------:R-:W-:-:S03]  /*160c0*/  UIMAD.WIDE.U32 UR4, UR39, UR8, URZ ;  /* 0x00000008270472a5 */ /* 0x000fc6000f8e003f */
[----:B------:R-:W-:Y:S01]  /*160d0*/  ULDC.64 UR8, c[0x0][0x2e0] ;  /* 0x0000b80000087ab9 */ /* 0x000fe20000000a00 */
[----:B------:R-:W-:Y:S01]  /*160e0*/  UIADD3 UR5, UR5, UR6, URZ ;  /* 0x0000000605057290 */ /* 0x000fe2000fffe03f */
[----:B------:R-:W-:Y:S01]  /*160f0*/  SHF.R.S32.HI R0, RZ, 0x1f, R11 ;  /* 0x0000001fff007819 */ /* 0x000fe2000001140b */
[----:B------:R-:W-:Y:S01]  /*16100*/  UIMAD UR6, UR50, UR8, URZ ;  /* 0x00000008320672a4 */ /* 0x000fe2000f8e023f */
[----:B-1----:R-:W-:Y:S01]  /*16110*/  LOP3.LUT R20, R20, 0x7f, RZ, 0xc0, !PT ;  /* 0x0000007f14147812 */ /* 0x002fe200078ec0ff */
[----:B------:R-:W-:Y:S02]  /*16120*/  UIMAD.WIDE.U32 UR4, UR46, UR8, UR4 ;  /* 0x000000082e0472a5 */ /* 0x000fe4000f8e0004 */
[----:B------:R-:W-:Y:S01]  /*16130*/  UIMAD UR6, UR46, UR9, UR6 ;  /* 0x000000092e0672a4 */ /* 0x000fe2000f8e0206 */
[----:B------:R-:W-:-:S03]  /*16140*/  SHF.R.U32.HI R20, RZ, 0x3, R20 ;  /* 0x00000003ff147819 */ /* 0x000fc60000011614 */
[----:B------:R-:W-:Y:S01]  /*16150*/  IMAD.U32 R5, RZ, RZ, UR5 ;  /* 0x00000005ff057e24 */ /* 0x000fe2000f8e00ff */
[----:B------:R-:W-:Y:S01]  /*16160*/  UIADD3 UR6, UR5, UR6, URZ ;  /* 0x0000000605067290 */ /* 0x000fe2000fffe03f */
[----:B------:R-:W-:Y:S02]  /*16170*/  IMAD.MOV R5, RZ, RZ, -R11 ;  /* 0x000000ffff057224 */ /* 0x000fe400078e0a0b */
[----:B------:R-:W-:Y:S01]  /*16180*/  IMAD.U32 R4, RZ, RZ, UR4 ;  /* 0x00000004ff047e24 */ /* 0x000fe2000f8e00ff */
[----:B------:R-:W-:Y:S01]  /*16190*/  ULDC.64 UR4, c[0x0][0x2d0] ;  /* 0x0000b40000047ab9 */ /* 0x000fe20000000a00 */
[----:B0-----:R-:W-:Y:S02]  /*161a0*/  IMAD R5, R7, R5, R36 ;  /* 0x0000000507057224 */ /* 0x001fe400078e0224 */
[----:B------:R-:W-:Y:S02]  /*161b0*/  IMAD R0, R0, UR4, RZ ;  /* 0x0000000400007c24 */ /* 0x000fe4000f8e02ff */
[----:B------:R-:W-:-:S02]  /*161c0*/  IMAD.U32 R3, RZ, RZ, UR6 ;  /* 0x00000006ff037e24 */ /* 0x000fc4000f8e00ff */
[----:B------:R-:W-:Y:S02]  /*161d0*/  IMAD.MOV.U32 R2, RZ, RZ, R4 ;  /* 0x000000ffff027224 */ /* 0x000fe400078e0004 */
[C---:B------:R-:W-:Y:S01]  /*161e0*/  IMAD R9, R11.reuse, UR5, R0 ;  /* 0x000000050b097c24 */ /* 0x040fe2000f8e0200 */
[----:B------:R-:W-:Y:S01]  /*161f0*/  SHF.R.S32.HI R0, RZ, 0x1f, R5 ;  /* 0x0000001fff007819 */ /* 0x000fe20000011405 */
[----:B------:R-:W-:Y:S01]  /*16200*/  IMAD.WIDE.U32 R2, R11, UR4, R2 ;  /* 0x000000040b027c25 */ /* 0x000fe2000f8e0002 */
[----:B------:R-:W-:-:S03]  /*16210*/  ULDC.64 UR4, c[0x0][0x2c8] ;  /* 0x0000b20000047ab9 */ /* 0x000fc60000000a00 */
        /* <DEDUP_REMOVED lines=13> */
[----:B------:R-:W-:Y:S01]  /*162f0*/  ULDC UR4, c[0x0][0x288] ;  /* 0x0000a20000047ab9 */ /* 0x000fe20000000800 */
[----:B------:R-:W-:Y:S01]  /*16300*/  VIADD R6, R20, UR40 ;  /* 0x0000002814067c36 */ /* 0x000fe20008000000 */
[----:B------:R-:W-:Y:S01]  /*16310*/  LOP3.LUT R16, R16, 0xfffffeff, RZ, 0xc0, !PT ;  /* 0xfffffeff10107812 */ /* 0x000fe200078ec0ff */
[----:B------:R-:W1:Y:S01]  /*16320*/  SHFL.IDX PT, R2, R4, RZ, 0x181f ;  /* 0x00181fff04027589 */ /* 0x000e6200000e0000 */
[----:B------:R-:W-:Y:S02]  /*16330*/  IMAD R5, R7, UR4, RZ ;  /* 0x0000000407057c24 */ /* 0x000fe4000f8e02ff */
[C---:B------:R-:W-:Y:S01]  /*16340*/  VIADD R8, R6.reuse, 0x10 ;  /* 0x0000001006087836 */ /* 0x040fe20000000000 */
[----:B------:R-:W2:Y:S02]  /*16350*/  SHFL.IDX PT, R7, R0, 0x1, 0x181f ;  /* 0x00381f0000077f89 */ /* 0x000ea400000e0000 */
[----:B------:R-:W-:-:S02]  /*16360*/  ISETP.GE.AND P2, PT, R6, R5, PT ;  /* 0x000000050600720c */ /* 0x000fc40003f46270 */
[----:B------:R-:W-:Y:S01]  /*16370*/  ISETP.GE.AND P3, PT, R8, R5, PT ;  /* 0x000000050800720c */ /* 0x000fe20003f66270 */
[----:B------:R-:W3:Y:S10]  /*16380*/  SHFL.IDX PT, R9, R4, 0x1, 0x181f ;  /* 0x00381f0004097f89 */ /* 0x000ef400000e0000 */
[----:B------:R-:W-:-:S02]  /*16390*/  @!P2 LEA R8, R24, UR45, 0x1 ;  /* 0x0000002d1808ac11 */ /* 0x000fc4000f8e08ff */
[----:B0-----:R-:W-:Y:S02]  /*163a0*/  @!P2 LEA R3, P1, R22, R14, 0x1 ;  /* 0x0000000e1603a211 */ /* 0x001fe400078208ff */
[----:B------:R-:W-:Y:S01]  /*163b0*/  @P2 LOP3.LUT R16, R16, 0x100, RZ, 0xfc, !PT ;  /* 0x0000010010102812 */ /* 0x000fe200078efcff */
[----:B------:R-:W-:Y:S01]  /*163c0*/  SHFL.IDX PT, R14, R0, 0x3, 0x181f ;  /* 0x00781f00000e7f89 */ /* 0x000fe200000e0000 */
[----:B------:R-:W-:Y:S01]  /*163d0*/  @!P3 LEA R10, R24, UR45, 0x1 ;  /* 0x0000002d180abc11 */ /* 0x000fe2000f8e08ff */
[----:B-1----:R-:W-:Y:S01]  /*163e0*/  @!P2 IMAD.X R2, RZ, RZ, R2, P1 ;  /* 0x000000ffff02a224 */ /* 0x002fe200008e0602 */
[----:B------:R-:W-:Y:S02]  /*163f0*/  LOP3.LUT R16, R16, 0xffffff7f, RZ, 0xc0, !PT ;  /* 0xffffff7f10107812 */ /* 0x000fe400078ec0ff */
[----:B--2---:R-:W-:Y:S02]  /*16400*/  @!P3 LEA R7, P1, R22, R7, 0x1 ;  /* 0x000000071607b211 */ /* 0x004fe400078208ff */
[----:B------:R-:W-:-:S02]  /*16410*/  @!P2 LOP3.LUT R3, R3, R2, RZ, 0x3c, !PT ;  /* 0x000000020303a212 */ /* 0x000fc400078e3cff */
[----:B------:R-:W-:Y:S01]  /*16420*/  @P3 LOP3.LUT R16, R16, 0x80, RZ, 0xfc, !PT ;  /* 0x0000008010103812 */ /* 0x000fe200078efcff */
[----:B---3--:R-:W-:Y:S01]  /*16430*/  @!P3 IMAD.X R9, RZ, RZ, R9, P1 ;  /* 0x000000ffff09b224 */ /* 0x008fe200008e0609 */
[C---:B------:R-:W-:Y:S02]  /*16440*/  @!P2 LOP3.LUT R2, R3.reuse, R2, RZ, 0x3c, !PT ;  /* 0x000000020302a212 */ /* 0x040fe400078e3cff */
[----:B------:R-:W-:Y:S02]  /*16450*/  LOP3.LUT R16, R16, 0xffffffbf, RZ, 0xc0, !PT ;  /* 0xffffffbf10107812 */ /* 0x000fe400078ec0ff */
[----:B------:R-:W-:-:S05]  /*16460*/  @!P2 LOP3.LUT R3, R3, R2, RZ, 0x3c, !PT ;  /* 0x000000020303a212 */ /* 0x000fca00078e3cff */
[----:B------:R0:W-:Y:S04]  /*16470*/  @!P2 LDGSTS.E.BYPASS.LTC128B.128 [R8+0x20400], desc[UR36][R2.64], !P0 ;  /* 0x204000000208afae */ /* 0x0001e8000c101d64 */
        /* <DEDUP_REMOVED lines=15> */
.L_x_2088:
        /* <DEDUP_REMOVED lines=36> */
.L_x_2029:
[----:B------:R-:W-:Y:S01]  /*167b0*/  UISETP.NE.AND UP0, UPT, UR48, URZ, UPT ;  /* 0x0000003f3000728c */ /* 0x000fe2000bf05270 */
[----:B------:R-:W-:Y:S01]  /*167c0*/  R2UR UR6, R23 ;  /* 0x00000000170672ca */ /* 0x000fe200000e0000 */
[----:B------:R-:W-:Y:S01]  /*167d0*/  ULDC.64 UR8, c[0x0][0x3d8] ;  /* 0x0000f60000087ab9 */ /* 0x000fe20000000a00 */
[----:B------:R-:W-:Y:S01]  /*167e0*/  IMAD.MOV.U32 R2, RZ, RZ, R36 ;  /* 0x000000ffff027224 */ /* 0x000fe200078e0024 */
[----:B------:R-:W-:Y:S01]  /*167f0*/  ULDC UR7, c[0x0][0x448] ;  /* 0x0001120000077ab9 */ /* 0x000fe20000000800 */
[C---:B------:R-:W-:Y:S02]  /*16800*/  LOP3.LUT R20, R22.reuse, 0x180, RZ, 0xfc, !PT ;  /* 0x0000018016147812 */ /* 0x040fe400078efcff */
[----:B------:R-:W-:Y:S02]  /*16810*/  PLOP3.LUT P0, PT, PT, PT, UP0, 0x80, 0x0 ;  /* 0x000000000000781c */ /* 0x000fe40003f0f008 */
[----:B------:R-:W-:Y:S02]  /*16820*/  LOP3.LUT R21, R22, 0x80, RZ, 0xfc, !PT ;  /* 0x0000008016157812 */ /* 0x000fe400078efcff */
[----:B------:R-:W-:Y:S01]  /*16830*/  @UP0 ULDC UR4, c[0x0][0x44c] ;  /* 0x0001130000040ab9 */ /* 0x000fe20000000800 */
[----:B------:R-:W-:-:S02]  /*16840*/  LOP3.LUT R16, R16, 0xfffff7ff, RZ, 0xc0, !PT ;  /* 0xfffff7ff10107812 */ /* 0x000fc400078ec0ff */
[----:B------:R-:W-:-:S04]  /*16850*/  UIMAD UR6, UR6, UR8, URZ ;  /* 0x00000008060672a4 */ /* 0x000fc8000f8e023f */
[----:B------:R-:W-:Y:S02]  /*16860*/  UIMAD UR6, UR39, UR9, UR6 ;  /* 0x00000009270672a4 */ /* 0x000fe4000f8e0206 */
[----:B------:R-:W-:Y:S01]  /*16870*/  @P0 IMAD.HI.U32 R0, R36, UR4, RZ ;  /* 0x0000000424000c27 */ /* 0x000fe2000f8e00ff */
[----:B------:R-:W-:Y:S01]  /*16880*/  PLOP3.LUT P0, PT, PT, PT, UP0, 0x80, 0x0 ;  /* 0x000000000000781c */ /* 0x000fe20003f0f008 */
[----:B------:R-:W-:-:S12]  /*16890*/  @UP0 ULDC UR4, c[0x0][0x450] ;  /* 0x0001140000040ab9 */ /* 0x000fd80000000800 */
[----:B------:R-:W-:Y:S01]  /*168a0*/  @P0 SHF.R.U32.HI R2, RZ, UR4, R0 ;  /* 0x00000004ff020c19 */ /* 0x000fe20008011600 */
[----:B------:R-:W-:-:S03]  /*168b0*/  UIMAD.WIDE.U32 UR4, UR39, UR8, URZ ;  /* 0x00000008270472a5 */ /* 0x000fc6000f8e003f */
[----:B------:R-:W-:Y:S01]  /*168c0*/  ULDC.64 UR8, c[0x0][0x3e0] ;  /* 0x0000f80000087ab9 */ /* 0x000fe20000000a00 */
[----:B------:R-:W-:Y:S01]  /*168d0*/  UIADD3 UR5, UR5, UR6, URZ ;  /* 0x0000000605057290 */ /* 0x000fe2000fffe03f */
[--C-:B------:R-:W-:Y:S01]  /*168e0*/  IMAD.MOV R5, RZ, RZ, -R2.reuse ;  /* 0x000000ffff057224 */ /* 0x100fe200078e0a02 */
[----:B------:R-:W-:Y:S01]  /*168f0*/  UIMAD UR6, UR50, UR8, URZ ;  /* 0x00000008320672a4 */ /* 0x000fe2000f8e023f */
[----:B------:R-:W-:Y:S01]  /*16900*/  SHF.R.S32.HI R0, RZ, 0x1f, R2 ;  /* 0x0000001fff007819 */ /* 0x000fe20000011402 */
[----:B------:R-:W-:Y:S01]  /*16910*/  UIMAD.WIDE.U32 UR4, UR46, UR8, UR4 ;  /* 0x000000082e0472a5 */ /* 0x000fe2000f8e0004 */
[----:B------:R-:W-:Y:S01]  /*16920*/  IMAD R5, R5, UR7, R36 ;  /* 0x0000000705057c24 */ /* 0x000fe2000f8e0224 */
[----:B------:R-:W-:-:S03]  /*16930*/  UIMAD UR6, UR46, UR9, UR6 ;  /* 0x000000092e0672a4 */ /* 0x000fc6000f8e0206 */
[----:B------:R-:W-:Y:S01]  /*16940*/  ULDC.64 UR8, c[0x0][0x3d0] ;  /* 0x0000f40000087ab9 */ /* 0x000fe20000000a00 */
[----:B------:R-:W-:Y:S01]  /*16950*/  UIADD3 UR5, UR5, UR6, URZ ;  /* 0x0000000605057290 */ /* 0x000fe2000fffe03f */
[----:B------:R-:W-:Y:S01]  /*16960*/  IMAD R3, R0, UR8, RZ ;  /* 0x0000000800037c24 */ /* 0x000fe2000f8e02ff */
[----:B------:R-:W-:Y:S01]  /*16970*/  SHF.R.S32.HI R0, RZ, 0x1f, R5 ;  /* 0x0000001fff007819 */ /* 0x000fe20000011405 */
[----:B------:R-:W-:Y:S02]  /*16980*/  IMAD.U32 R9, RZ, RZ, UR8 ;  /* 0x00000008ff097e24 */ /* 0x000fe4000f8e00ff */
[C---:B------:R-:W-:Y:S02]  /*16990*/  IMAD R7, R2.reuse, UR9, R3 ;  /* 0x0000000902077c24 */ /* 0x040fe4000f8e0203 */
[----:B------:R-:W-:Y:S01]  /*169a0*/  IMAD.WIDE.U32 R2, R2, R9, UR4 ;  /* 0x0000000402027e25 */ /* 0x000fe2000f8e0009 */
        /* <DEDUP_REMOVED lines=10> */
[----:B------:R-:W-:Y:S02]  /*16a50*/  LEA.HI.X R4, R2, UR5, R3, 0x1, P0 ;  /* 0x0000000502047c11 */ /* 0x000fe400080f0c03 */
[----:B------:R-:W-:-:S02]  /*16a60*/  ISETP.GE.AND P0, PT, R20, UR4, PT ;  /* 0x0000000414007c0c */ /* 0x000fc4000bf06270 */
[----:B------:R-:W-:Y:S02]  /*16a70*/  LOP3.LUT R20, R22, 0x40, RZ, 0xfc, !PT ;  /* 0x0000004016147812 */ /* 0x000fe400078efcff */
[----:B------:R-:W-:Y:S02]  /*16a80*/  ISETP.GE.AND P4, PT, R21, UR4, PT ;  /* 0x0000000415007c0c */ /* 0x000fe4000bf86270 */
[----:B------:R-:W-:Y:S02]  /*16a90*/  ISETP.GE.AND P5, PT, R20, UR4, PT ;  /* 0x0000000414007c0c */ /* 0x000fe4000bfa6270 */
[----:B------:R-:W-:Y:S02]  /*16aa0*/  LOP3.LUT R20, R22, 0xc0, RZ, 0xfc, !PT ;  /* 0x000000c016147812 */ /* 0x000fe400078efcff */
[----:B------:R-:W-:Y:S02]  /*16ab0*/  SEL R2, RZ, 0x1, P1 ;  /* 0x00000001ff027807 */ /* 0x000fe40000800000 */
[----:B------:R-:W-:-:S02]  /*16ac0*/  SEL R3, RZ, 0x4, P4 ;  /* 0x00000004ff037807 */ /* 0x000fc40002000000 */
[----:B------:R-:W-:Y:S02]  /*16ad0*/  SEL R7, RZ, 0x2, P5 ;  /* 0x00000002ff077807 */ /* 0x000fe40002800000 */
[----:B------:R-:W-:Y:S02]  /*16ae0*/  ISETP.GE.AND P2, PT, R35, UR4, PT ;  /* 0x0000000423007c0c */ /* 0x000fe4000bf46270 */
[----:B------:R-:W-:Y:S02]  /*16af0*/  ISETP.GE.AND P3, PT, R20, UR4, PT ;  /* 0x0000000414007c0c */ /* 0x000fe4000bf66270 */
[----:B------:R-:W-:Y:S02]  /*16b00*/  IADD3 R7, R3, R7, R2 ;  /* 0x0000000703077210 */ /* 0x000fe40007ffe002 */
[----:B------:R-:W-:Y:S02]  /*16b10*/  @P1 LOP3.LUT R16, R16, 0x800, RZ, 0xfc, !PT ;  /* 0x0000080010101812 */ /* 0x000fe400078efcff */
[----:B------:R-:W-:-:S02]  /*16b20*/  SEL R2, RZ, 0x10, P2 ;  /* 0x00000010ff027807 */ /* 0x000fc40001000000 */
[----:B------:R-:W-:Y:S02]  /*16b30*/  SEL R3, RZ, 0x8, P3 ;  /* 0x00000008ff037807 */ /* 0x000fe40001800000 */
[----:B------:R-:W-:Y:S02]  /*16b40*/  ISETP.GE.AND P1, PT, R34, UR4, PT ;  /* 0x0000000422007c0c */ /* 0x000fe4000bf26270 */
[----:B------:R-:W-:Y:S02]  /*16b50*/  SEL R5, RZ, 0x40, P0 ;  /* 0x00000040ff057807 */ /* 0x000fe40000000000 */
[----:B------:R-:W-:Y:S02]  /*16b60*/  IADD3 R3, R2, R7, R3 ;  /* 0x0000000702037210 */ /* 0x000fe40007ffe003 */
[----:B------:R-:W-:Y:S01]  /*16b70*/  ISETP.GE.AND P0, PT, R37, UR4, PT ;  /* 0x0000000425007c0c */ /* 0x000fe2000bf06270 */
[----:B------:R-:W-:Y:S01]  /*16b80*/  UMOV UR4, 0xffffffff ;  /* 0xffffffff00047882 */ /* 0x000fe20000000000 */
[----:B------:R-:W-:-:S02]  /*16b90*/  SEL R2, RZ, 0x20, P1 ;  /* 0x00000020ff027807 */ /* 0x000fc40000800000 */
[----:B------:R-:W-:Y:S02]  /*16ba0*/  SEL R6, RZ, 0x80, P0 ;  /* 0x00000080ff067807 */ /* 0x000fe40000000000 */
        /* <DEDUP_REMOVED lines=84> */
.L_x_2098:
        /* <DEDUP_REMOVED lines=24> */
.L_x_2032:
[----:B------:R-:W-:Y:S05]  /*17270*/  BSYNC B0 ;  /* 0x0000000000007941 */ /* 0x000fea0003800000 */
.L_x_2031:
[----:B------:R-:W-:Y:S01]  /*17280*/  NOP ;  /* 0x0000000000007918 */ /* 0x000fe20000000000 */
[----:B------:R-:W-:Y:S01]  /*17290*/  SYNCS.ARRIVE.TRANS64.RED.A0T1 RZ, [UR45+0x38810], RZ ;  /* 0x038810ffffff79a7 */ /* 0x000fe2000820042d */
[----:B0-----:R-:W-:Y:S01]  /*172a0*/  IMAD.MOV.U32 R0, RZ, RZ, 0x1 ;  /* 0x00000001ff007424 */ /* 0x001fe200078e00ff */
[----:B------:R-:W-:Y:S04]  /*172b0*/  ARRIVES.LDGSTSBAR.64.TRANSCNT [UR45+0x38810] ;  /* 0x03881000ff0079b0 */ /* 0x000fe80008000aad */
[----:B------:R-:W-:Y:S01]  /*172c0*/  SHF.L.U32 R0, R0, 0x1f, RZ ;  /* 0x0000001f00007819 */ /* 0x000fe200000006ff */
[----:B------:R-:W-:Y:S01]  /*172d0*/  NOP ;  /* 0x0000000000007918 */ /* 0x000fe20000000000 */
[----:B------:R-:W-:Y:S02]  /*172e0*/  SYNCS.ARRIVE.TRANS64.A1T0 RZ, [UR45+0x38810], RZ ;  /* 0x038810ffffff79a7 */ /* 0x000fe4000810002d */
[----:B------:R-:W0:Y:S02]  /*172f0*/  SYNCS.PHASECHK.TRANS64.TRYWAIT P0, [UR45+0x38820], R0 ;  /* 0x03882000ff0075a7 */ /* 0x000e24000800016d */
[----:B0-----:R-:W-:Y:S05]  /*17300*/  @!P0 BRA `(.L_x_2033) ;  /* 0x0000003000b88947 */ /* 0x001fea0003800000 */
.L_x_2099:
[----:B------:R-:W-:-:S13]  /*17310*/  LOP3.LUT P0, RZ, R16, 0x400, RZ, 0xc0, !PT ;  /* 0x0000040010ff7812 */ /* 0x000fda000780c0ff */
[----:B------:R-:W-:Y:S05]  /*17320*/  @!P0 BRA `(.L_x_2034) ;  /* 0x0000000000048947 */ /* 0x000fea0003800000 */
[----:B------:R-:W-:Y:S01]  /*17330*/  BPT.TRAP 0x1 ;  /* 0x000000040000795c */ /* 0x000fe20000300000 */
.L_x_2034:
[----:B------:R-:W2:Y:S02]  /*17340*/  SYNCS.PHASECHK.TRANS64.TRYWAIT P0, [UR45+0x38860], R0 ;  /* 0x03886000ff0075a7 */ /* 0x000ea4000800016d */
[----:B--2---:R-:W-:Y:S05]  /*17350*/  @!P0 BRA `(.L_x_2035) ;  /* 0x0000003000bc8947 */ /* 0x004fea0003800000 */
.L_x_2100:
        /* <DEDUP_REMOVED lines=105> */
.L_x_2110:
        /* <DEDUP_REMOVED lines=30> */
.L_x_2037:
        /* <DEDUP_REMOVED lines=13> */
[----:B------:R-:W-:Y:S01]  /*17ca0*/  LOP3.LUT R5, RZ, UR41, RZ, 0x33, !PT ;  /* 0x00000029ff057c12 */ /* 0x000fe2000f8e33ff */
[----:B------:R-:W-:Y:S01]  /*17cb0*/  IMAD.MOV.U32 R21, RZ, RZ, 0x1 ;  /* 0x00000001ff157424 */ /* 0x000fe200078e00ff */
[----:B------:R-:W-:Y:S02]  /*17cc0*/  LOP3.LUT R30, R33, 0x40, RZ, 0xc0, !PT ;  /* 0x00000040211e7812 */ /* 0x000fe400078ec0ff */
[----:B------:R-:W-:-:S02]  /*17cd0*/  LOP3.LUT R28, R17, 0x80, RZ, 0xc0, !PT ;  /* 0x00000080111c7812 */ /* 0x000fc400078ec0ff */
[----:B------:R-:W-:Y:S02]  /*17ce0*/  LOP3.LUT R2, RZ, UR4, RZ, 0x33, !PT ;  /* 0x00000004ff027c12 */ /* 0x000fe4000f8e33ff */
[----:B------:R-:W-:Y:S02]  /*17cf0*/  SHF.R.U32.HI R30, RZ, 0x2, R30 ;  /* 0x00000002ff1e7819 */ /* 0x000fe4000001161e */
[----:B------:R-:W-:Y:S02]  /*17d00*/  VIADDMNMX R2, R2, -UR43, R3, !PT ;  /* 0x8000002b02027c46 */ /* 0x000fe4000f800103 */
[----:B------:R-:W-:Y:S02]  /*17d10*/  SHF.R.U32.HI R28, RZ, 0x3, R28 ;  /* 0x00000003ff1c7819 */ /* 0x000fe4000001161c */
[----:B------:R-:W-:-:S04]  /*17d20*/  VIMNMX R2, R2, R5, !PT ;  /* 0x0000000502027248 */ /* 0x000fc80007fe0100 */
        /* <DEDUP_REMOVED lines=8> */
.L_x_2053:
        /* <DEDUP_REMOVED lines=22> */
.L_x_2040:
[----:B------:R-:W-:Y:S05]  /*17f10*/  BSYNC B1 ;  /* 0x0000000000017941 */ /* 0x000fea0003800000 */
.L_x_2039:
[----:B------:R-:W-:-:S13]  /*17f20*/  LOP3.LUT P0, RZ, R16, 0x400, RZ, 0xc0, !PT ;  /* 0x0000040010ff7812 */ /* 0x000fda000780c0ff */
[----:B------:R-:W-:Y:S05]  /*17f30*/  @!P0 BRA `(.L_x_2041) ;  /* 0x0000000000048947 */ /* 0x000fea0003800000 */
[----:B------:R-:W-:Y:S01]  /*17f40*/  BPT.TRAP 0x1 ;  /* 0x000000040000795c */ /* 0x000fe20000300000 */
.L_x_2041:
[----:B------:R-:W-:Y:S01]  /*17f50*/  LEA R10, R8, UR45, 0x3 ;  /* 0x0000002d080a7c11 */ /* 0x000fe2000f8e18ff */
[----:B------:R-:W-:Y:S01]  /*17f60*/  BSSY B1, `(.L_x_2042) ;  /* 0x0000004000017945 */ /* 0x000fe20003800000 */
[----:B------:R-:W-:-:S04]  /*17f70*/  SHF.L.U32 R20, R21, 0x1f, RZ ;  /* 0x0000001f15147819 */ /* 0x000fc800000006ff */
[----:B------:R-:W1:Y:S02]  /*17f80*/  SYNCS.PHASECHK.TRANS64.TRYWAIT P0, [R10+URZ+0x38840], R20 ;  /* 0x038840140a0075a7 */ /* 0x000e64000800017f */
[----:B-1----:R-:W-:Y:S05]  /*17f90*/  @!P0 BRA `(.L_x_2043) ;  /* 0x0000002c00d48947 */ /* 0x002fea0003800000 */
.L_x_2111:
[----:B------:R-:W-:Y:S05]  /*17fa0*/  BSYNC B1 ;  /* 0x0000000000017941 */ /* 0x000fea0003800000 */
.L_x_2042:
        /* <DEDUP_REMOVED lines=47> */
.L_x_2121:
        /* <DEDUP_REMOVED lines=8> */
.L_x_2045:
        /* <DEDUP_REMOVED lines=10> */
.L_x_2046:
[----:B------:R2:W-:Y:S01]  /*183c0*/  SYNCS.ARRIVE.TRANS64.A1T0 RZ, [R10+URZ+0x38830], RZ ;  /* 0x038830ff0aff79a7 */ /* 0x0005e2000810003f */
[----:B------:R-:W-:Y:S05]  /*183d0*/  @!P2 BRA `(.L_x_2047) ;  /* 0x000000000004a947 */ /* 0x000fea0003800000 */
[----:B------:R-:W-:Y:S01]  /*183e0*/  BPT.TRAP 0x1 ;  /* 0x000000040000795c */ /* 0x000fe20000300000 */
.L_x_2047:
[----:B------:R-:W3:Y:S01]  /*183f0*/  SYNCS.PHASECHK.TRANS64.TRYWAIT P0, [R10+URZ+0x38860], R20 ;  /* 0x038860140a0075a7 */ /* 0x000ee2000800017f */
[----:B------:R-:W-:Y:S04]  /*18400*/  BSSY B1, `(.L_x_2048) ;  /* 0x0000002000017945 */ /* 0x000fe80003800000 */
[----:B---3--:R-:W-:Y:S05]  /*18410*/  @!P0 BRA `(.L_x_2049) ;  /* 0x0000002c00d48947 */ /* 0x008fea0003800000 */
.L_x_2122:
[----:B------:R-:W-:Y:S05]  /*18420*/  BSYNC B1 ;  /* 0x0000000000017941 */ /* 0x000fea0003800000 */
.L_x_2048:
        /* <DEDUP_REMOVED lines=77> */
.L_x_2132:
        /* <DEDUP_REMOVED lines=20> */
.L_x_2051:
        /* <DEDUP_REMOVED lines=10> */
.L_x_2052:
        /* <DEDUP_REMOVED lines=10> */
.L_x_2038:
[----:B------:R-:W-:Y:S05]  /*18b80*/  BSYNC B0 ;  /* 0x0000000000007941 */ /* 0x000fea0003800000 */
.L_x_2011:
[----:B------:R-:W0:Y:S01]  /*18b90*/  S2R R3, SR_CgaCtaId ;  /* 0x0000000000037919 */ /* 0x000e220000008800 */
[----:B------:R-:W-:Y:S01]  /*18ba0*/  MOV R0, 0x400 ;  /* 0x0000040000007802 */ /* 0x000fe20000000f00 */
[----:B------:R-:W-:Y:S01]  /*18bb0*/  BSSY B0, `(.L_x_2054) ;  /* 0x0000005000007945 */ /* 0x000fe20003800000 */
[----:B------:R-:W-:Y:S02]  /*18bc0*/  SHF.L.U32 R4, R4, 0x1f, RZ ;  /* 0x0000001f04047819 */ /* 0x000fe400000006ff */
[----:B0-----:R-:W-:-:S04]  /*18bd0*/  LEA R5, R3, R0, 0x18 ;  /* 0x0000000003057211 */ /* 0x001fc800078ec0ff */
[----:B------:R-:W0:Y:S02]  /*18be0*/  SYNCS.PHASECHK.TRANS64.TRYWAIT P0, [R5+URZ+0x38820], R4 ;  /* 0x03882004050075a7 */ /* 0x000e24000800017f */
[----:B0-----:R-:W-:Y:S05]  /*18bf0*/  @!P0 BRA `(.L_x_2055) ;  /* 0x0000002c00b48947 */ /* 0x001fea0003800000 */
.L_x_2133:
[----:B------:R-:W-:Y:S05]  /*18c00*/  BSYNC B0 ;  /* 0x0000000000007941 */ /* 0x000fea0003800000 */
.L_x_2054:
[----:B------:R-:W-:-:S03]  /*18c10*/  UMOV UR4, 0xffffffff ;  /* 0xffffffff00047882 */ /* 0x000fc60000000000 */
[----:B------:R-:W-:Y:S05]  /*18c20*/  BRA.DIV UR4, `(.L_x_2056) ;  /* 0x0000002e04bc7947 */ /* 0x000fea000b800000 */
[----:B------:R-:W1:Y:S02]  /*18c30*/  S2R R0, SR_TID.X ;  /* 0x0000000000007919 */ /* 0x000e640000002100 */
[----:B-1----:R-:W-:-:S04]  /*18c40*/  SHF.R.U32.HI R0, RZ, 0x5, R0 ;  /* 0x00000005ff007819 */ /* 0x002fc80000011600 */
[----:B------:R-:W-:-:S05]  /*18c50*/  LOP3.LUT R0, R0, 0x3, RZ, 0xc0, !PT ;  /* 0x0000000300007812 */ /* 0x000fca00078ec0ff */
[----:B------:R1:W3:Y:S02]  /*18c60*/  SHFL.IDX PT, R14, R0, RZ, 0x1f ;  /* 0x00001fff000e7589 */ /* 0x0002e400000e0000 */
.L_x_2136:
[----:B---3--:R-:W-:-:S13]  /*18c70*/  ISETP.NE.AND P0, PT, R14, RZ, PT ;  /* 0x000000ff0e00720c */ /* 0x008fda0003f05270 */
[----:B------:R-:W-:Y:S05]  /*18c80*/  @P0 BRA `(.L_x_1905) ;  /* 0x0000000000900947 */ /* 0x000fea0003800000 */
[----:B------:R-:W-:-:S03]  /*18c90*/  UMOV UR4, 0xffffffff ;  /* 0xffffffff00047882 */ /* 0x000fc60000000000 */
[----:B------:R-:W-:Y:S05]  /*18ca0*/  BRA.DIV UR4, `(.L_x_2057) ;  /* 0x0000002e04d07947 */ /* 0x000fea000b800000 */
[----:B------:R-:W-:-:S13]  /*18cb0*/  ELECT P6, URZ, PT ;  /* 0x00000000003f782f */ /* 0x000fda00038c0000 */
.L_x_2139:
        /* <DEDUP_REMOVED lines=8> */
.L_x_2058:
[C---:B------:R-:W-:Y:S01]  /*18d40*/  IMAD R3, R8.reuse, 0x8, R5 ;  /* 0x0000000808037824 */ /* 0x040fe200078e0205 */
[----:B------:R-:W-:Y:S01]  /*18d50*/  SHF.L.U32 R2, R21, 0x1f, RZ ;  /* 0x0000001f15027819 */ /* 0x000fe200000006ff */
[----:B------:R-:W-:-:S03]  /*18d60*/  VIADD R8, R8, 0x1 ;  /* 0x0000000108087836 */ /* 0x000fc60000000000 */
[----:B------:R-:W1:Y:S02]  /*18d70*/  SYNCS.PHASECHK.TRANS64.TRYWAIT P1, [R3+URZ+0x38840], R2 ;  /* 0x03884002030075a7 */ /* 0x000e64000802017f */
[----:B------:R-:W-:-:S04]  /*18d80*/  ISETP.NE.AND P2, PT, R8, 0x2, PT ;  /* 0x000000020800780c */ /* 0x000fc80003f45270 */
[----:B------:R-:W-:Y:S01]  /*18d90*/  SEL R0, RZ, 0x1, P2 ;  /* 0x00000001ff007807 */ /* 0x000fe20001000000 */
[----:B-1----:R-:W-:Y:S08]  /*18da0*/  @!P1 BRA `(.L_x_2059) ;  /* 0x0000002c00b09947 */ /* 0x002ff00003800000 */
.L_x_2140:
[----:B------:R-:W-:Y:S02]  /*18db0*/  SEL R8, R8, RZ, P2 ;  /* 0x000000ff08087207 */ /* 0x000fe40001000000 */
[----:B------:R-:W-:Y:S01]  /*18dc0*/  LOP3.LUT R0, R21, R0, RZ, 0x3c, !PT ;  /* 0x0000000015007212 */ /* 0x000fe200078e3cff */
[----:B------:R-:W-:Y:S06]  /*18dd0*/  @!P0 BRA `(.L_x_2060) ;  /* 0x0000000000048947 */ /* 0x000fec0003800000 */
[----:B------:R-:W-:Y:S01]  /*18de0*/  BPT.TRAP 0x1 ;  /* 0x000000040000795c */ /* 0x000fe20000300000 */
.L_x_2060:
[----:B0-----:R-:W-:Y:S01]  /*18df0*/  IMAD R5, R8, 0x8, R5 ;  /* 0x0000000808057824 */ /* 0x001fe200078e0205 */
[----:B------:R-:W-:-:S04]  /*18e00*/  SHF.L.U32 R0, R0, 0x1f, RZ ;  /* 0x0000001f00007819 */ /* 0x000fc800000006ff */
[----:B------:R-:W0:Y:S02]  /*18e10*/  SYNCS.PHASECHK.TRANS64.TRYWAIT P1, [R5+URZ+0x38840], R0 ;  /* 0x03884000050075a7 */ /* 0x000e24000802017f */
[----:B0-----:R-:W-:Y:S05]  /*18e20*/  @!P1 BRA `(.L_x_2061) ;  /* 0x0000002c00a49947 */ /* 0x001fea0003800000 */
.L_x_2141:
[----:B------:R-:W-:Y:S05]  /*18e30*/  @!P0 BRA `(.L_x_2062) ;  /* 0x0000000000048947 */ /* 0x000fea0003800000 */
[----:B------:R-:W-:Y:S01]  /*18e40*/  BPT.TRAP 0x1 ;  /* 0x000000040000795c */ /* 0x000fe20000300000 */
.L_x_2062:
[----:B------:R-:W3:Y:S02]  /*18e50*/  SYNCS.PHASECHK.TRANS64.TRYWAIT P1, [R3+URZ+0x38860], R2 ;  /* 0x03886002030075a7 */ /* 0x000ee4000802017f */
[----:B---3--:R-:W-:Y:S05]  /*18e60*/  @!P1 BRA `(.L_x_2063) ;  /* 0x0000002c00a89947 */ /* 0x008fea0003800000 */
.L_x_2142:
[----:B------:R-:W-:Y:S05]  /*18e70*/  @!P0 BRA `(.L_x_2064) ;  /* 0x0000000000048947 */ /* 0x000fea0003800000 */
[----:B------:R-:W-:Y:S01]  /*18e80*/  BPT.TRAP 0x1 ;  /* 0x000000040000795c */ /* 0x000fe20000300000 */
.L_x_2064:
[----:B----4-:R4:W0:Y:S02]  /*18e90*/  SYNCS.PHASECHK.TRANS64.TRYWAIT P0, [R5+URZ+0x38860], R0 ;  /* 0x03886000050075a7 */ /* 0x010824000800017f */
[----:B0-----:R-:W-:Y:S05]  /*18ea0*/  @!P0 NANOSLEEP.SYNCS 0x989680 ;  /* 0x009896800000895d */ /* 0x001fea0003900000 */
[----:B------:R-:W0:Y:S02]  /*18eb0*/  @!P0 SYNCS.PHASECHK.TRANS64 P0, [R5+URZ+0x38860], R0 ;  /* 0x03886000050085a7 */ /* 0x000e24000800007f */
[----:B0-----:R-:W-:Y:S05]  /*18ec0*/  @!P0 BRA `(.L_x_2064) ;  /* 0xfffffffc00f08947 */ /* 0x001fea000383ffff */
.L_x_1905:
[----:B------:R-:W-:Y:S05]  /*18ed0*/  BSYNC B6 ;  /* 0x0000000000067941 */ /* 0x000fea0003800000 */
.L_x_1902:
[----:B------:R-:W-:Y:S05]  /*18ee0*/  EXIT ;  /* 0x000000000000794d */ /* 0x000fea0003800000 */
.L_x_1927:
[----:B0-----:R0:W1:Y:S02]  /*18ef0*/  SYNCS.PHASECHK.TRANS64.TRYWAIT P0, [R202+URZ+0x38800], R5 ;  /* 0x03880005ca0075a7 */ /* 0x001064000800017f */
[----:B-1----:R-:W-:Y:S05]  /*18f00*/  @!P0 NANOSLEEP.SYNCS 0x989680 ;  /* 0x009896800000895d */ /* 0x002fea0003900000 */
[----:B------:R-:W1:Y:S02]  /*18f10*/  @!P0 SYNCS.PHASECHK.TRANS64 P0, [R202+URZ+0x38800], R5 ;  /* 0x03880005ca0085a7 */ /* 0x000e64000800007f */
[----:B-1----:R-:W-:Y:S05]  /*18f20*/  @!P0 BRA `(.L_x_1927) ;  /* 0xfffffffc00f08947 */ /* 0x002fea000383ffff */
[----:B------:R-:W-:Y:S05]  /*18f30*/  BRA `(.L_x_2065) ;  /* 0xfffffeac00607947 */ /* 0x000fea000383ffff */
.L_x_1931:
[----:B--2---:R2:W3:Y:S02]  /*18f40*/  SYNCS.PHASECHK.TRANS64.TRYWAIT P1, [R202+URZ+0x38830], R5 ;  /* 0x03883005ca0075a7 */ /* 0x0044e4000802017f */
[----:B---3--:R-:W-:Y:S05]  /*18f50*/  @!P1 NANOSLEEP.SYNCS 0x989680 ;  /* 0x009896800000995d */ /* 0x008fea0003900000 */
[----:B------:R-:W3:Y:S02]  /*18f60*/  @!P1 SYNCS.PHASECHK.TRANS64 P1, [R202+URZ+0x38830], R5 ;  /* 0x03883005ca0095a7 */ /* 0x000ee4000802007f */
[----:B---3--:R-:W-:Y:S05]  /*18f70*/  @!P1 BRA `(.L_x_1931) ;  /* 0xfffffffc00f09947 */ /* 0x008fea000383ffff */
[----:B------:R-:W-:Y:S05]  /*18f80*/  BRA `(.L_x_1930) ;  /* 0xfffffeac00ac7947 */ /* 0x000fea000383ffff */
.L_x_1932:
[----:B---3--:R3:W4:Y:S02]  /*18f90*/  SYNCS.PHASECHK.TRANS64.TRYWAIT P1, [R202+URZ+0x38810], R5 ;  /* 0x03881005ca0075a7 */ /* 0x008724000802017f */
[----:B----4-:R-:W-:Y:S05]  /*18fa0*/  @!P1 NANOSLEEP.SYNCS 0x989680 ;  /* 0x009896800000995d */ /* 0x010fea0003900000 */
[----:B------:R-:W4:Y:S02]  /*18fb0*/  @!P1 SYNCS.PHASECHK.TRANS64 P1, [R202+URZ+0x38810], R5 ;  /* 0x03881005ca0095a7 */ /* 0x000f24000802007f */
[----:B----4-:R-:W-:Y:S05]  /*18fc0*/  @!P1 BRA `(.L_x_1932) ;  /* 0xfffffffc00f09947 */ /* 0x010fea000383ffff */
[----:B------:R-:W-:Y:S05]  /*18fd0*/  BRA `(.L_x_2066) ;  /* 0xfffffeb0009c7947 */ /* 0x000fea000383ffff */
.L_x_1936:
[----:B------:R0:W0:Y:S02]  /*18fe0*/  SYNCS.PHASECHK.TRANS64.TRYWAIT P1, [R202+URZ+0x38850], R5 ;  /* 0x03885005ca0075a7 */ /* 0x000024000802017f */
[----:B0-----:R-:W-:Y:S05]  /*18ff0*/  @!P1 NANOSLEEP.SYNCS 0x989680 ;  /* 0x009896800000995d */ /* 0x001fea0003900000 */
[----:B------:R-:W0:Y:S02]  /*19000*/  @!P1 SYNCS.PHASECHK.TRANS64 P1, [R202+URZ+0x38850], R5 ;  /* 0x03885005ca0095a7 */ /* 0x000e24000802007f */
[----:B0-----:R-:W-:Y:S05]  /*19010*/  @!P1 BRA `(.L_x_1936) ;  /* 0xfffffffc00f09947 */ /* 0x001fea000383ffff */
[----:B------:R-:W-:Y:S05]  /*19020*/  BRA `(.L_x_1935) ;  /* 0xfffffeb000c87947 */ /* 0x000fea000383ffff */
.L_x_1954:
[----:B-1----:R1:W2:Y:S02]  /*19030*/  SYNCS.PHASECHK.TRANS64.TRYWAIT P1, [R208+URZ+0x38830], R205 ;  /* 0x038830cdd00075a7 */ /* 0x0022a4000802017f */
[----:B--2---:R-:W-:Y:S05]  /*19040*/  @!P1 NANOSLEEP.SYNCS 0x989680 ;  /* 0x009896800000995d */ /* 0x004fea0003900000 */
[----:B------:R-:W2:Y:S02]  /*19050*/  @!P1 SYNCS.PHASECHK.TRANS64 P1, [R208+URZ+0x38830], R205 ;  /* 0x038830cdd00095a7 */ /* 0x000ea4000802007f */
[----:B--2---:R-:W-:Y:S05]  /*19060*/  @!P1 BRA `(.L_x_1954) ;  /* 0xfffffffc00f09947 */ /* 0x004fea000383ffff */
[----:B------:R-:W-:Y:S05]  /*19070*/  BRA `(.L_x_1953) ;  /* 0xfffffee400c47947 */ /* 0x000fea000383ffff */
.L_x_1958:
[----:B---3--:R3:W4:Y:S02]  /*19080*/  SYNCS.PHASECHK.TRANS64.TRYWAIT P1, [R208+URZ+0x38850], R205 ;  /* 0x038850cdd00075a7 */ /* 0x008724000802017f */
[----:B----4-:R-:W-:Y:S05]  /*19090*/  @!P1 NANOSLEEP.SYNCS 0x989680 ;  /* 0x009896800000995d */ /* 0x010fea0003900000 */
[----:B------:R-:W4:Y:S02]  /*190a0*/  @!P1 SYNCS.PHASECHK.TRANS64 P1, [R208+URZ+0x38850], R205 ;  /* 0x038850cdd00095a7 */ /* 0x000f24000802007f */
[----:B----4-:R-:W-:Y:S05]  /*190b0*/  @!P1 BRA `(.L_x_1958) ;  /* 0xfffffffc00f09947 */ /* 0x010fea000383ffff */
[----:B------:R-:W-:Y:S05]  /*190c0*/  BRA `(.L_x_1957) ;  /* 0xfffffee800907947 */ /* 0x000fea000383ffff */
.L_x_1977:
[----:B--2---:R2:W3:Y:S02]  /*190d0*/  SYNCS.PHASECHK.TRANS64.TRYWAIT P2, [R204+URZ+0x38830], R207 ;  /* 0x038830cfcc0075a7 */ /* 0x0044e4000804017f */
[----:B---3--:R-:W-:Y:S05]  /*190e0*/  @!P2 NANOSLEEP.SYNCS 0x989680 ;  /* 0x009896800000a95d */ /* 0x008fea0003900000 */
[----:B------:R-:W3:Y:S02]  /*190f0*/  @!P2 SYNCS.PHASECHK.TRANS64 P2, [R204+URZ+0x38830], R207 ;  /* 0x038830cfcc00a5a7 */ /* 0x000ee4000804007f */
[----:B---3--:R-:W-:Y:S05]  /*19100*/  @!P2 BRA `(.L_x_1977) ;  /* 0xfffffffc00f0a947 */ /* 0x008fea000383ffff */
[----:B------:R-:W-:Y:S05]  /*19110*/  BRA `(.L_x_1976) ;  /* 0xffffff20006c7947 */ /* 0x000fea000383ffff */
.L_x_1981:
[----:B---3--:R3:W4:Y:S02]  /*19120*/  SYNCS.PHASECHK.TRANS64.TRYWAIT P2, [R204+URZ+0x38850], R207 ;  /* 0x038850cfcc0075a7 */ /* 0x008724000804017f */
[----:B----4-:R-:W-:Y:S05]  /*19130*/  @!P2 NANOSLEEP.SYNCS 0x989680 ;  /* 0x009896800000a95d */ /* 0x010fea0003900000 */
[----:B------:R-:W4:Y:S02]  /*19140*/  @!P2 SYNCS.PHASECHK.TRANS64 P2, [R204+URZ+0x38850], R207 ;  /* 0x038850cfcc00a5a7 */ /* 0x000f24000804007f */
[----:B----4-:R-:W-:Y:S05]  /*19150*/  @!P2 BRA `(.L_x_1981) ;  /* 0xfffffffc00f0a947 */ /* 0x010fea000383ffff */
[----:B------:R-:W-:Y:S05]  /*19160*/  BRA `(.L_x_1980) ;  /* 0xffffff2000f87947 */ /* 0x000fea000383ffff */
.L_x_1989:
[----:B--2---:R2:W3:Y:S02]  /*19170*/  SYNCS.PHASECHK.TRANS64.TRYWAIT P1, [R20+URZ+0x38830], R205 ;  /* 0x038830cd140075a7 */ /* 0x0044e4000802017f */
[----:B---3--:R-:W-:Y:S05]  /*19180*/  @!P1 NANOSLEEP.SYNCS 0x989680 ;  /* 0x009896800000995d */ /* 0x008fea0003900000 */
[----:B------:R-:W3:Y:S02]  /*19190*/  @!P1 SYNCS.PHASECHK.TRANS64 P1, [R20+URZ+0x38830], R205 ;  /* 0x038830cd140095a7 */ /* 0x000ee4000802007f */
[----:B---3--:R-:W-:Y:S05]  /*191a0*/  @!P1 BRA `(.L_x_1989) ;  /* 0xfffffffc00f09947 */ /* 0x008fea000383ffff */
[----:B------:R-:W-:Y:S05]  /*191b0*/  BRA `(.L_x_1988) ;  /* 0xffffff4c00247947 */ /* 0x000fea000383ffff */
.L_x_1993:
[----:B---3--:R3:W4:Y:S02]  /*191c0*/  SYNCS.PHASECHK.TRANS64.TRYWAIT P1, [R20+URZ+0x38850], R205 ;  /* 0x038850cd140075a7 */ /* 0x008724000802017f */
[----:B----4-:R-:W-:Y:S05]  /*191d0*/  @!P1 NANOSLEEP.SYNCS 0x989680 ;  /* 0x009896800000995d */ /* 0x010fea0003900000 */
[----:B------:R-:W4:Y:S02]  /*191e0*/  @!P1 SYNCS.PHASECHK.TRANS64 P1, [R20+URZ+0x38850], R205 ;  /* 0x038850cd140095a7 */ /* 0x000f24000802007f */
[----:B----4-:R-:W-:Y:S05]  /*191f0*/  @!P1 BRA `(.L_x_1993) ;  /* 0xfffffffc00f09947 */ /* 0x010fea000383ffff */
[----:B------:R-:W-:Y:S05]  /*19200*/  BRA `(.L_x_1992) ;  /* 0xffffff4c00b07947 */ /* 0x000fea000383ffff */
.L_x_2022:
[----:B------:R-:W-:Y:S02]  /*19210*/  IMAD.MOV.U32 R13, RZ, RZ, R17 ;  /* 0x000000ffff0d7224 */ /* 0x000fe400078e0011 */
[----:B------:R-:W-:Y:S02]  /*19220*/  IMAD.MOV.U32 R12, RZ, RZ, RZ ;  /* 0x000000ffff0c7224 */ /* 0x000fe400078e00ff */
[----:B------:R-:W-:Y:S02]  /*19230*/  IMAD.MOV.U32 R11, RZ, RZ, 0x1f ;  /* 0x0000001fff0b7424 */ /* 0x000fe400078e00ff */
[----:B------:R-:W-:-:S07]  /*19240*/  IMAD.MOV.U32 R15, RZ, RZ, -0x1 ;  /* 0xffffffffff0f7424 */ /* 0x000fce00078e00ff */
[----:B------:R-:W-:Y:S05]  /*19250*/  WARPSYNC.COLLECTIVE R15, `(.L_x_2067) ;  /* 0x000000000f087348 */ /* 0x000fea0003c00000 */
[----:B------:R0:W1:Y:S02]  /*19260*/  SHFL.IDX P6, R14, R13, R12, R11 ;  /* 0x0000000c0d0e7389 */ /* 0x00006400000c000b */
[----:B01----:R-:W-:Y:S01]  /*19270*/  ENDCOLLECTIVE ;  /* 0x000000000000791b */ /* 0x003fe20003800000 */
.L_x_2067:
[----:B------:R-:W-:Y:S05]  /*19280*/  BRA `(.L_x_2068) ;  /* 0xffffffc4007c7947 */ /* 0x000fea000383ffff */
.L_x_2024:
[----:B0-----:R-:W-:-:S04]  /*19290*/  IMAD.U32 R3, RZ, RZ, UR45 ;  /* 0x0000002dff037e24 */ /* 0x001fc8000f8e00ff */
[----:B------:R0:W1:Y:S03]  /*192a0*/  SYNCS.PHASECHK.TRANS64.TRYWAIT P0, [R3+URZ+0x38840], R0 ;  /* 0x03884000030075a7 */ /* 0x000066000800017f */
[----:B-1----:R-:W-:Y:S05]  /*192b0*/  @!P0 NANOSLEEP.SYNCS 0x989680 ;  /* 0x009896800000895d */ /* 0x002fea0003900000 */
[----:B------:R-:W1:Y:S02]  /*192c0*/  @!P0 SYNCS.PHASECHK.TRANS64 P0, [R3+URZ+0x38840], R0 ;  /* 0x03884000030085a7 */ /* 0x000e64000800007f */
[----:B-1----:R-:W-:Y:S05]  /*192d0*/  @!P0 BRA `(.L_x_2024) ;  /* 0xfffffffc00ec8947 */ /* 0x002fea000383ffff */
[----:B------:R-:W-:Y:S05]  /*192e0*/  BRA `(.L_x_2069) ;  /* 0xffffffc400b47947 */ /* 0x000fea000383ffff */
.L_x_2025:
        /* <DEDUP_REMOVED lines=8> */
.L_x_2071:
[----:B------:R-:W-:Y:S05]  /*19370*/  BSYNC B0 ;  /* 0x0000000000007941 */ /* 0x000fea0003800000 */
.L_x_2070:
        /* <DEDUP_REMOVED lines=9> */
.L_x_2072:
        /* <DEDUP_REMOVED lines=8> */
.L_x_2073:
        /* <DEDUP_REMOVED lines=11> */
.L_x_2074:
[----:B------:R-:W-:Y:S02]  /*19540*/  IMAD.MOV.U32 R13, RZ, RZ, R4 ;  /* 0x000000ffff0d7224 */ /* 0x000fe400078e0004 */
[----:B------:R-:W-:Y:S01]  /*19550*/  IMAD.MOV.U32 R12, RZ, RZ, 0x2 ;  /* 0x00000002ff0c7424 */ /* 0x000fe200078e00ff */
[----:B------:R-:W-:-:S13]  /*19560*/  @P0 LEA R2, P1, R22, R14, 0x1 ;  /* 0x0000000e16020211 */ /* 0x000fda00078208ff */
[----:B------:R-:W-:Y:S05]  /*19570*/  WARPSYNC.COLLECTIVE R15, `(.L_x_2075) ;  /* 0x000000000f087348 */ /* 0x000fea0003c00000 */
[----:B------:R0:W1:Y:S02]  /*19580*/  SHFL.IDX P6, R14, R13, R12, R11 ;  /* 0x0000000c0d0e7389 */ /* 0x00006400000c000b */
[----:B01----:R-:W-:Y:S01]  /*19590*/  ENDCOLLECTIVE ;  /* 0x000000000000791b */ /* 0x003fe20003800000 */
.L_x_2075:
[----:B------:R-:W-:-:S05]  /*195a0*/  @P0 IMAD.X R3, RZ, RZ, R5, P1 ;  /* 0x000000ffff030224 */ /* 0x000fca00008e0605 */
        /* <DEDUP_REMOVED lines=11> */
.L_x_2076:
[----:B------:R-:W-:Y:S02]  /*19660*/  IMAD.MOV.U32 R13, RZ, RZ, R4 ;  /* 0x000000ffff0d7224 */ /* 0x000fe400078e0004 */
[----:B------:R-:W-:Y:S01]  /*19670*/  IMAD.MOV.U32 R12, RZ, RZ, 0x3 ;  /* 0x00000003ff0c7424 */ /* 0x000fe200078e00ff */
[----:B------:R-:W-:-:S13]  /*19680*/  @P0 LEA R2, P1, R22, R14, 0x1 ;  /* 0x0000000e16020211 */ /* 0x000fda00078208ff */
[----:B------:R-:W-:Y:S05]  /*19690*/  WARPSYNC.COLLECTIVE R15, `(.L_x_2077) ;  /* 0x000000000f087348 */ /* 0x000fea0003c00000 */
[----:B------:R0:W1:Y:S02]  /*196a0*/  SHFL.IDX P6, R14, R13, R12, R11 ;  /* 0x0000000c0d0e7389 */ /* 0x00006400000c000b */
[----:B01----:R-:W-:Y:S01]  /*196b0*/  ENDCOLLECTIVE ;  /* 0x000000000000791b */ /* 0x003fe20003800000 */
.L_x_2077:
        /* <DEDUP_REMOVED lines=10> */
.L_x_2078:
[----:B------:R-:W-:Y:S05]  /*19760*/  BRA `(.L_x_2079) ;  /* 0xffffffc4007c7947 */ /* 0x000fea000383ffff */
.L_x_2028:
[----:B------:R-:W-:Y:S01]  /*19770*/  IMAD.MOV.U32 R13, RZ, RZ, R4 ;  /* 0x000000ffff0d7224 */ /* 0x000fe200078e0004 */
[----:B------:R-:W-:Y:S01]  /*19780*/  LOP3.LUT R16, R16, 0xfffffeff, RZ, 0xc0, !PT ;  /* 0xfffffeff10107812 */ /* 0x000fe200078ec0ff */
[----:B------:R-:W-:Y:S02]  /*19790*/  IMAD.MOV.U32 R12, RZ, RZ, RZ ;  /* 0x000000ffff0c7224 */ /* 0x000fe400078e00ff */
[----:B------:R-:W-:Y:S02]  /*197a0*/  IMAD.MOV.U32 R11, RZ, RZ, 0x181f ;  /* 0x0000181fff0b7424 */ /* 0x000fe400078e00ff */
[----:B------:R-:W-:Y:S02]  /*197b0*/  IMAD.MOV.U32 R15, RZ, RZ, -0x1 ;  /* 0xffffffffff0f7424 */ /* 0x000fe400078e00ff */
[----:B------:R-:W-:-:S07]  /*197c0*/  VIADD R6, R20, UR40 ;  /* 0x0000002814067c36 */ /* 0x000fce0008000000 */
[----:B------:R-:W-:Y:S05]  /*197d0*/  WARPSYNC.COLLECTIVE R15, `(.L_x_2080) ;  /* 0x000000000f087348 */ /* 0x000fea0003c00000 */
[----:B------:R0:W1:Y:S02]  /*197e0*/  SHFL.IDX P6, R14, R13, R12, R11 ;  /* 0x0000000c0d0e7389 */ /* 0x00006400000c000b */
[----:B01----:R-:W-:Y:S01]  /*197f0*/  ENDCOLLECTIVE ;  /* 0x000000000000791b */ /* 0x003fe20003800000 */
.L_x_2080:
[----:B------:R-:W-:Y:S02]  /*19800*/  VIADD R10, R6, 0x10 ;  /* 0x00000010060a7836 */ /* 0x000fe40000000000 */
[----:B------:R-:W-:Y:S02]  /*19810*/  IMAD.MOV.U32 R13, RZ, RZ, R0 ;  /* 0x000000ffff0d7224 */ /* 0x000fe400078e0000 */
[----:B------:R-:W-:-:S07]  /*19820*/  IMAD.MOV.U32 R2, RZ, RZ, R14 ;  /* 0x000000ffff027224 */ /* 0x000fce00078e000e */
[----:B------:R-:W-:Y:S05]  /*19830*/  WARPSYNC.COLLECTIVE R15, `(.L_x_2081) ;  /* 0x000000000f087348 */ /* 0x000fea0003c00000 */
[----:B------:R0:W1:Y:S02]  /*19840*/  SHFL.IDX P6, R14, R13, R12, R11 ;  /* 0x0000000c0d0e7389 */ /* 0x00006400000c000b */
[----:B01----:R-:W-:Y:S01]  /*19850*/  ENDCOLLECTIVE ;  /* 0x000000000000791b */ /* 0x003fe20003800000 */
.L_x_2081:
        /* <DEDUP_REMOVED lines=11> */
.L_x_2082:
        /* <DEDUP_REMOVED lines=15> */
.L_x_2083:
        /* <DEDUP_REMOVED lines=10> */
.L_x_2084:
        /* <DEDUP_REMOVED lines=14> */
.L_x_2085:
[----:B------:R-:W-:Y:S02]  /*19b80*/  @!P2 LEA R7, R24, UR45, 0x1 ;  /* 0x0000002d1807ac11 */ /* 0x000fe4000f8e08ff */
[----:B------:R-:W-:Y:S01]  /*19b90*/  @P2 LOP3.LUT R16, R16, 0x40, RZ, 0xfc, !PT ;  /* 0x0000004010102812 */ /* 0x000fe200078efcff */
[----:B------:R-:W-:Y:S02]  /*19ba0*/  IMAD.MOV.U32 R13, RZ, RZ, R4 ;  /* 0x000000ffff0d7224 */ /* 0x000fe400078e0004 */
[----:B------:R-:W-:Y:S02]  /*19bb0*/  IMAD.MOV.U32 R12, RZ, RZ, 0x3 ;  /* 0x00000003ff0c7424 */ /* 0x000fe400078e00ff */
[----:B------:R-:W-:-:S05]  /*19bc0*/  IMAD.MOV.U32 R8, RZ, RZ, R14 ;  /* 0x000000ffff087224 */ /* 0x000fca00078e000e */
[----:B------:R-:W-:-:S05]  /*19bd0*/  @!P2 LEA R8, P1, R22, R8, 0x1 ;  /* 0x000000081608a211 */ /* 0x000fca00078208ff */
[----:B------:R-:W-:Y:S02]  /*19be0*/  @!P2 IMAD.X R11, RZ, RZ, R2, P1 ;  /* 0x000000ffff0ba224 */ /* 0x000fe400008e0602 */
[----:B------:R-:W-:Y:S02]  /*19bf0*/  @!P2 IMAD.MOV.U32 R2, RZ, RZ, R8 ;  /* 0x000000ffff02a224 */ /* 0x000fe400078e0008 */
[----:B------:R-:W-:Y:S02]  /*19c00*/  @!P2 IMAD.MOV.U32 R3, RZ, RZ, R11 ;  /* 0x000000ffff03a224 */ /* 0x000fe400078e000b */
[----:B------:R-:W-:-:S03]  /*19c10*/  IMAD.MOV.U32 R11, RZ, RZ, 0x181f ;  /* 0x0000181fff0b7424 */ /* 0x000fc600078e00ff */
[----:B------:R-:W-:Y:S01]  /*19c20*/  @!PT LDS RZ, [RZ] ;  /* 0x00000000fffff984 */ /* 0x000fe20000000800 */
[----:B------:R-:W-:Y:S01]  /*19c30*/  @!PT LDS RZ, [RZ] ;  /* 0x00000000fffff984 */ /* 0x000fe20000000800 */
[----:B------:R-:W-:Y:S01]  /*19c40*/  @!PT LDS RZ, [RZ] ;  /* 0x00000000fffff984 */ /* 0x000fe20000000800 */
[----:B------:R0:W-:Y:S04]  /*19c50*/  @!P2 LDGSTS.E.BYPASS.LTC128B.128 [R7+0x21400], desc[UR36][R2.64], !P0 ;  /* 0x214000000207afae */ /* 0x0001e8000c101d64 */
[----:B0-----:R-:W-:Y:S05]  /*19c60*/  WARPSYNC.COLLECTIVE R15, `(.L_x_2086) ;  /* 0x000000000f087348 */ /* 0x001fea0003c00000 */
[----:B------:R1:W2:Y:S02]  /*19c70*/  SHFL.IDX P6, R14, R13, R12, R11 ;  /* 0x0000000c0d0e7389 */ /* 0x0002a400000c000b */
[----:B012---:R-:W-:Y:S01]  /*19c80*/  ENDCOLLECTIVE ;  /* 0x000000000000791b */ /* 0x007fe20003800000 */
.L_x_2086:
[----:B------:R-:W-:Y:S02]  /*19c90*/  IMAD.MOV.U32 R13, RZ, RZ, R0 ;  /* 0x000000ffff0d7224 */ /* 0x000fe400078e0000 */
[----:B------:R-:W-:-:S07]  /*19ca0*/  IMAD.MOV.U32 R4, RZ, RZ, R14 ;  /* 0x000000ffff047224 */ /* 0x000fce00078e000e */
[----:B------:R-:W-:Y:S05]  /*19cb0*/  WARPSYNC.COLLECTIVE R15, `(.L_x_2087) ;  /* 0x000000000f087348 */ /* 0x000fea0003c00000 */
[----:B------:R0:W1:Y:S02]  /*19cc0*/  SHFL.IDX P6, R14, R13, R12, R11 ;  /* 0x0000000c0d0e7389 */ /* 0x00006400000c000b */
[----:B01----:R-:W-:Y:S01]  /*19cd0*/  ENDCOLLECTIVE ;  /* 0x000000000000791b */ /* 0x003fe20003800000 */
.L_x_2087:
[----:B------:R-:W-:Y:S05]  /*19ce0*/  BRA `(.L_x_2088) ;  /* 0xffffffc800207947 */ /* 0x000fea000383ffff */
.L_x_2030:
        /* <DEDUP_REMOVED lines=8> */
.L_x_2090:
[----:B------:R-:W-:Y:S05]  /*19d70*/  BSYNC B0 ;  /* 0x0000000000007941 */ /* 0x000fea0003800000 */
.L_x_2089:
        /* <DEDUP_REMOVED lines=13> */
.L_x_2091:
        /* <DEDUP_REMOVED lines=38> */
.L_x_2092:
[----:B------:R-:W-:-:S04]  /*1a0b0*/  @!P3 LOP3.LUT R7, R6, 0x80, RZ, 0xc0, !PT ;  /* 0x000000800607b812 */ /* 0x000fc800078ec0ff */
[----:B------:R-:W-:Y:S01]  /*1a0c0*/  @!P3 SHF.R.U32.HI R7, RZ, 0x3, R7 ;  /* 0x00000003ff07b819 */ /* 0x000fe20000011607 */
[----:B------:R-:W-:Y:S02]  /*1a0d0*/  IMAD.MOV.U32 R13, RZ, RZ, R0 ;  /* 0x000000ffff0d7224 */ /* 0x000fe400078e0000 */
[----:B------:R-:W-:-:S07]  /*1a0e0*/  IMAD.MOV.U32 R9, RZ, RZ, R14 ;  /* 0x000000ffff097224 */ /* 0x000fce00078e000e */
[----:B------:R-:W-:Y:S05]  /*1a0f0*/  WARPSYNC.COLLECTIVE R15, `(.L_x_2093) ;  /* 0x000000000f087348 */ /* 0x000fea0003c00000 */
[----:B------:R0:W1:Y:S02]  /*1a100*/  SHFL.IDX P6, R14, R13, R12, R11 ;  /* 0x0000000c0d0e7389 */ /* 0x00006400000c000b */
[----:B01----:R-:W-:Y:S01]  /*1a110*/  ENDCOLLECTIVE ;  /* 0x000000000000791b */ /* 0x003fe20003800000 */
.L_x_2093:
        /* <DEDUP_REMOVED lines=35> */
.L_x_2094:
[----:B------:R-:W-:-:S04]  /*1a350*/  @!P1 LOP3.LUT R9, R6, 0x80, RZ, 0xc0, !PT ;  /* 0x0000008006099812 */ /* 0x000fc800078ec0ff */
[----:B------:R-:W-:Y:S01]  /*1a360*/  @!P1 SHF.R.U32.HI R9, RZ, 0x3, R9 ;  /* 0x00000003ff099819 */ /* 0x000fe20000011609 */
[----:B------:R-:W-:Y:S02]  /*1a370*/  IMAD.MOV.U32 R13, RZ, RZ, R0 ;  /* 0x000000ffff0d7224 */ /* 0x000fe400078e0000 */
[----:B------:R-:W-:-:S07]  /*1a380*/  IMAD.MOV.U32 R7, RZ, RZ, R14 ;  /* 0x000000ffff077224 */ /* 0x000fce00078e000e */
[----:B------:R-:W-:Y:S05]  /*1a390*/  WARPSYNC.COLLECTIVE R15, `(.L_x_2095) ;  /* 0x000000000f087348 */ /* 0x000fea0003c00000 */
[----:B------:R0:W1:Y:S02]  /*1a3a0*/  SHFL.IDX P6, R14, R13, R12, R11 ;  /* 0x0000000c0d0e7389 */ /* 0x00006400000c000b */
[----:B01----:R-:W-:Y:S01]  /*1a3b0*/  ENDCOLLECTIVE ;  /* 0x000000000000791b */ /* 0x003fe20003800000 */
.L_x_2095:
        /* <DEDUP_REMOVED lines=29> */
.L_x_2096:
[----:B------:R-:W-:Y:S02]  /*1a590*/  IMAD.MOV.U32 R13, RZ, RZ, R0 ;  /* 0x000000ffff0d7224 */ /* 0x000fe400078e0000 */
[----:B------:R-:W-:-:S07]  /*1a5a0*/  IMAD.MOV.U32 R4, RZ, RZ, R14 ;  /* 0x000000ffff047224 */ /* 0x000fce00078e000e */
[----:B------:R-:W-:Y:S05]  /*1a5b0*/  WARPSYNC.COLLECTIVE R15, `(.L_x_2097) ;  /* 0x000000000f087348 */ /* 0x000fea0003c00000 */
[----:B------:R0:W1:Y:S02]  /*1a5c0*/  SHFL.IDX P6, R14, R13, R12, R11 ;  /* 0x0000000c0d0e7389 */ /* 0x00006400000c000b */
[----:B01----:R-:W-:Y:S01]  /*1a5d0*/  ENDCOLLECTIVE ;  /* 0x000000000000791b */ /* 0x003fe20003800000 */
.L_x_2097:
[----:B------:R-:W-:Y:S05]  /*1a5e0*/  BRA `(.L_x_2098) ;  /* 0xffffffc800c07947 */ /* 0x000fea000383ffff */
.L_x_2033:
[----:B01----:R-:W-:-:S04]  /*1a5f0*/  IMAD.U32 R3, RZ, RZ, UR45 ;  /* 0x0000002dff037e24 */ /* 0x003fc8000f8e00ff */
[----:B------:R0:W1:Y:S03]  /*1a600*/  SYNCS.PHASECHK.TRANS64.TRYWAIT P0, [R3+URZ+0x38820], R0 ;  /* 0x03882000030075a7 */ /* 0x000066000800017f */
[----:B-1----:R-:W-:Y:S05]  /*1a610*/  @!P0 NANOSLEEP.SYNCS 0x989680 ;  /* 0x009896800000895d */ /* 0x002fea0003900000 */
[----:B------:R-:W1:Y:S02]  /*1a620*/  @!P0 SYNCS.PHASECHK.TRANS64 P0, [R3+URZ+0x38820], R0 ;  /* 0x03882000030085a7 */ /* 0x000e64000800007f */
[----:B-1----:R-:W-:Y:S05]  /*1a630*/  @!P0 BRA `(.L_x_2033) ;  /* 0xfffffffc00ec8947 */ /* 0x002fea000383ffff */
[----:B------:R-:W-:Y:S05]  /*1a640*/  BRA `(.L_x_2099) ;  /* 0xffffffcc00307947 */ /* 0x000fea000383ffff */
.L_x_2035:
[----:B01----:R-:W-:-:S04]  /*1a650*/  IMAD.U32 R3, RZ, RZ, UR45 ;  /* 0x0000002dff037e24 */ /* 0x003fc8000f8e00ff */
[----:B------:R0:W1:Y:S03]  /*1a660*/  SYNCS.PHASECHK.TRANS64.TRYWAIT P0, [R3+URZ+0x38860], R0 ;  /* 0x03886000030075a7 */ /* 0x000066000800017f */
[----:B-1----:R-:W-:Y:S05]  /*1a670*/  @!P0 NANOSLEEP.SYNCS 0x989680 ;  /* 0x009896800000895d */ /* 0x002fea0003900000 */
[----:B------:R-:W1:Y:S02]  /*1a680*/  @!P0 SYNCS.PHASECHK.TRANS64 P0, [R3+URZ+0x38860], R0 ;  /* 0x03886000030085a7 */ /* 0x000e64000800007f */
[----:B-1----:R-:W-:Y:S05]  /*1a690*/  @!P0 BRA `(.L_x_2035) ;  /* 0xfffffffc00ec8947 */ /* 0x002fea000383ffff */
[----:B------:R-:W-:Y:S05]  /*1a6a0*/  BRA `(.L_x_2100) ;  /* 0xffffffcc002c7947 */ /* 0x000fea000383ffff */
.L_x_2036:
        /* <DEDUP_REMOVED lines=8> */
.L_x_2102:
[----:B------:R-:W-:Y:S05]  /*1a730*/  BSYNC B0 ;  /* 0x0000000000007941 */ /* 0x000fea0003800000 */
.L_x_2101:
        /* <DEDUP_REMOVED lines=14> */
.L_x_2103:
        /* <DEDUP_REMOVED lines=37> */
.L_x_2104:
[----:B------:R-:W-:Y:S02]  /*1aa70*/  IMAD.MOV.U32 R13, RZ, RZ, R6 ;  /* 0x000000ffff0d7224 */ /* 0x000fe400078e0006 */
[----:B------:R-:W-:-:S07]  /*1aa80*/  IMAD.MOV.U32 R5, RZ, RZ, R14 ;  /* 0x000000ffff057224 */ /* 0x000fce00078e000e */
[----:B------:R-:W-:Y:S05]  /*1aa90*/  WARPSYNC.COLLECTIVE R15, `(.L_x_2105) ;  /* 0x000000000f087348 */ /* 0x000fea0003c00000 */
[----:B------:R0:W1:Y:S02]  /*1aaa0*/  SHFL.IDX P6, R14, R13, R12, R11 ;  /* 0x0000000c0d0e7389 */ /* 0x00006400000c000b */
[----:B01----:R-:W-:Y:S01]  /*1aab0*/  ENDCOLLECTIVE ;  /* 0x000000000000791b */ /* 0x003fe20003800000 */
.L_x_2105:
        /* <DEDUP_REMOVED lines=28> */
.L_x_2106:
[----:B------:R-:W-:Y:S02]  /*1ac80*/  IMAD.MOV.U32 R13, RZ, RZ, R6 ;  /* 0x000000ffff0d7224 */ /* 0x000fe400078e0006 */
[----:B------:R-:W-:-:S07]  /*1ac90*/  IMAD.MOV.U32 R9, RZ, RZ, R14 ;  /* 0x000000ffff097224 */ /* 0x000fce00078e000e */
[----:B------:R-:W-:Y:S05]  /*1aca0*/  WARPSYNC.COLLECTIVE R15, `(.L_x_2107) ;  /* 0x000000000f087348 */ /* 0x000fea0003c00000 */
[----:B------:R0:W1:Y:S02]  /*1acb0*/  SHFL.IDX P6, R14, R13, R12, R11 ;  /* 0x0000000c0d0e7389 */ /* 0x00006400000c000b */
[----:B01----:R-:W-:Y:S01]  /*1acc0*/  ENDCOLLECTIVE ;  /* 0x000000000000791b */ /* 0x003fe20003800000 */
.L_x_2107:
        /* <DEDUP_REMOVED lines=28> */
.L_x_2108:
[----:B------:R-:W-:Y:S02]  /*1ae90*/  IMAD.MOV.U32 R13, RZ, RZ, R6 ;  /* 0x000000ffff0d7224 */ /* 0x000fe400078e0006 */
[----:B------:R-:W-:-:S07]  /*1aea0*/  IMAD.MOV.U32 R8, RZ, RZ, R14 ;  /* 0x000000ffff087224 */ /* 0x000fce00078e000e */
[----:B------:R-:W-:Y:S05]  /*1aeb0*/  WARPSYNC.COLLECTIVE R15, `(.L_x_2109) ;  /* 0x000000000f087348 */ /* 0x000fea0003c00000 */
[----:B------:R0:W1:Y:S02]  /*1aec0*/  SHFL.IDX P6, R14, R13, R12, R11 ;  /* 0x0000000c0d0e7389 */ /* 0x00006400000c000b */
[----:B01----:R-:W-:Y:S01]  /*1aed0*/  ENDCOLLECTIVE ;  /* 0x000000000000791b */ /* 0x003fe20003800000 */
.L_x_2109:
[----:B------:R-:W-:Y:S05]  /*1aee0*/  BRA `(.L_x_2110) ;  /* 0xffffffc800c07947 */ /* 0x000fea000383ffff */
.L_x_2043:
[----:B-1----:R1:W2:Y:S02]  /*1aef0*/  SYNCS.PHASECHK.TRANS64.TRYWAIT P0, [R10+URZ+0x38840], R20 ;  /* 0x038840140a0075a7 */ /* 0x0022a4000800017f */
[----:B--2---:R-:W-:Y:S05]  /*1af00*/  @!P0 NANOSLEEP.SYNCS 0x989680 ;  /* 0x009896800000895d */ /* 0x004fea0003900000 */
[----:B------:R-:W2:Y:S02]  /*1af10*/  @!P0 SYNCS.PHASECHK.TRANS64 P0, [R10+URZ+0x38840], R20 ;  /* 0x038840140a0085a7 */ /* 0x000ea4000800007f */
[----:B--2---:R-:W-:Y:S05]  /*1af20*/  @!P0 BRA `(.L_x_2043) ;  /* 0xfffffffc00f08947 */ /* 0x004fea000383ffff */
[----:B------:R-:W-:Y:S05]  /*1af30*/  BRA `(.L_x_2111) ;  /* 0xffffffd000187947 */ /* 0x000fea000383ffff */
.L_x_2044:
        /* <DEDUP_REMOVED lines=8> */
.L_x_2113:
[----:B------:R-:W-:Y:S05]  /*1afc0*/  BSYNC B1 ;  /* 0x0000000000017941 */ /* 0x000fea0003800000 */
.L_x_2112:
[----:B------:R-:W-:Y:S01]  /*1afd0*/  IMAD.MOV.U32 R13, RZ, RZ, R26 ;  /* 0x000000ffff0d7224 */ /* 0x000fe200078e001a */
[----:B------:R-:W-:Y:S01]  /*1afe0*/  LEA R27, R17, UR45, 0x1 ;  /* 0x0000002d111b7c11 */ /* 0x000fe2000f8e08ff */
[----:B------:R-:W-:Y:S02]  /*1aff0*/  IMAD.MOV.U32 R12, RZ, RZ, RZ ;  /* 0x000000ffff0c7224 */ /* 0x000fe400078e00ff */
[----:B------:R-:W-:Y:S02]  /*1b000*/  IMAD.MOV.U32 R11, RZ, RZ, 0x181f ;  /* 0x0000181fff0b7424 */ /* 0x000fe400078e00ff */
[----:B------:R-:W-:Y:S02]  /*1b010*/  IMAD.MOV.U32 R15, RZ, RZ, -0x1 ;  /* 0xffffffffff0f7424 */ /* 0x000fe400078e00ff */
[----:B------:R-:W-:-:S07]  /*1b020*/  IMAD.MOV.U32 R3, RZ, RZ, R14 ;  /* 0x000000ffff037224 */ /* 0x000fce00078e000e */
[----:B------:R-:W-:Y:S05]  /*1b030*/  WARPSYNC.COLLECTIVE R15, `(.L_x_2114) ;  /* 0x000000000f087348 */ /* 0x000fea0003c00000 */
[----:B------:R0:W1:Y:S02]  /*1b040*/  SHFL.IDX P6, R14, R13, R12, R11 ;  /* 0x0000000c0d0e7389 */ /* 0x00006400000c000b */
[----:B01----:R-:W-:Y:S01]  /*1b050*/  ENDCOLLECTIVE ;  /* 0x000000000000791b */ /* 0x003fe20003800000 */
.L_x_2114:
[----:B------:R-:W-:Y:S02]  /*1b060*/  IMAD.MOV.U32 R13, RZ, RZ, R29 ;  /* 0x000000ffff0d7224 */ /* 0x000fe400078e001d */
[----:B------:R-:W-:Y:S01]  /*1b070*/  IMAD.MOV.U32 R12, RZ, RZ, 0x1 ;  /* 0x00000001ff0c7424 */ /* 0x000fe200078e00ff */
[----:B------:R-:W-:-:S13]  /*1b080*/  IADD3 R2, P0, R14, R0, RZ ;  /* 0x000000000e027210 */ /* 0x000fda0007f1e0ff */
[----:B------:R-:W-:Y:S05]  /*1b090*/  WARPSYNC.COLLECTIVE R15, `(.L_x_2115) ;  /* 0x000000000f087348 */ /* 0x000fea0003c00000 */
[----:B------:R0:W1:Y:S02]  /*1b0a0*/  SHFL.IDX P6, R14, R13, R12, R11 ;  /* 0x0000000c0d0e7389 */ /* 0x00006400000c000b */
[----:B01----:R-:W-:Y:S01]  /*1b0b0*/  ENDCOLLECTIVE ;  /* 0x000000000000791b */ /* 0x003fe20003800000 */
.L_x_2115:
        /* <DEDUP_REMOVED lines=10> */
.L_x_2116:
[----:B------:R-:W-:Y:S02]  /*1b160*/  IMAD.MOV.U32 R13, RZ, RZ, R29 ;  /* 0x000000ffff0d7224 */ /* 0x000fe400078e001d */
[----:B------:R-:W-:Y:S01]  /*1b170*/  IMAD.MOV.U32 R12, RZ, RZ, 0x2 ;  /* 0x00000002ff0c7424 */ /* 0x000fe200078e00ff */
[----:B------:R-:W-:-:S13]  /*1b180*/  IADD3 R2, P0, R14, R0, RZ ;  /* 0x000000000e027210 */ /* 0x000fda0007f1e0ff */
[----:B------:R-:W-:Y:S05]  /*1b190*/  WARPSYNC.COLLECTIVE R15, `(.L_x_2117) ;  /* 0x000000000f087348 */ /* 0x000fea0003c00000 */
[----:B------:R0:W1:Y:S02]  /*1b1a0*/  SHFL.IDX P6, R14, R13, R12, R11 ;  /* 0x0000000c0d0e7389 */ /* 0x00006400000c000b */
[----:B01----:R-:W-:Y:S01]  /*1b1b0*/  ENDCOLLECTIVE ;  /* 0x000000000000791b */ /* 0x003fe20003800000 */
.L_x_2117:
        /* <DEDUP_REMOVED lines=10> */
.L_x_2118:
[----:B------:R-:W-:Y:S02]  /*1b260*/  IMAD.MOV.U32 R13, RZ, RZ, R29 ;  /* 0x000000ffff0d7224 */ /* 0x000fe400078e001d */
[----:B------:R-:W-:Y:S01]  /*1b270*/  IMAD.MOV.U32 R12, RZ, RZ, 0x3 ;  /* 0x00000003ff0c7424 */ /* 0x000fe200078e00ff */
[----:B------:R-:W-:-:S13]  /*1b280*/  IADD3 R2, P0, R14, R0, RZ ;  /* 0x000000000e027210 */ /* 0x000fda0007f1e0ff */
[----:B------:R-:W-:Y:S05]  /*1b290*/  WARPSYNC.COLLECTIVE R15, `(.L_x_2119) ;  /* 0x000000000f087348 */ /* 0x000fea0003c00000 */
[----:B------:R0:W1:Y:S02]  /*1b2a0*/  SHFL.IDX P6, R14, R13, R12, R11 ;  /* 0x0000000c0d0e7389 */ /* 0x00006400000c000b */
[----:B01----:R-:W-:Y:S01]  /*1b2b0*/  ENDCOLLECTIVE ;  /* 0x000000000000791b */ /* 0x003fe20003800000 */
.L_x_2119:
        /* <DEDUP_REMOVED lines=10> */
.L_x_2120:
[----:B------:R-:W-:Y:S05]  /*1b360*/  BRA `(.L_x_2121) ;  /* 0xffffffcc00cc7947 */ /* 0x000fea000383ffff */
.L_x_2049:
[----:B---3--:R3:W4:Y:S02]  /*1b370*/  SYNCS.PHASECHK.TRANS64.TRYWAIT P0, [R10+URZ+0x38860], R20 ;  /* 0x038860140a0075a7 */ /* 0x008724000800017f */
[----:B----4-:R-:W-:Y:S05]  /*1b380*/  @!P0 NANOSLEEP.SYNCS 0x989680 ;  /* 0x009896800000895d */ /* 0x010fea0003900000 */
[----:B------:R-:W4:Y:S02]  /*1b390*/  @!P0 SYNCS.PHASECHK.TRANS64 P0, [R10+URZ+0x38860], R20 ;  /* 0x038860140a0085a7 */ /* 0x000f24000800007f */
[----:B----4-:R-:W-:Y:S05]  /*1b3a0*/  @!P0 BRA `(.L_x_2049) ;  /* 0xfffffffc00f08947 */ /* 0x010fea000383ffff */
[----:B------:R-:W-:Y:S05]  /*1b3b0*/  BRA `(.L_x_2122) ;  /* 0xffffffd000187947 */ /* 0x000fea000383ffff */
.L_x_2050:
        /* <DEDUP_REMOVED lines=8> */
.L_x_2124:
[----:B------:R-:W-:Y:S05]  /*1b440*/  BSYNC B1 ;  /* 0x0000000000017941 */ /* 0x000fea0003800000 */
.L_x_2123:
        /* <DEDUP_REMOVED lines=12> */
.L_x_2125:
        /* <DEDUP_REMOVED lines=13> */
.L_x_2126:
        /* <DEDUP_REMOVED lines=16> */
.L_x_2127:
        /* <DEDUP_REMOVED lines=18> */
.L_x_2128:
        /* <DEDUP_REMOVED lines=14> */
.L_x_2129:
        /* <DEDUP_REMOVED lines=17> */
.L_x_2130:
        /* <DEDUP_REMOVED lines=13> */
.L_x_2131:
[----:B------:R-:W-:Y:S05]  /*1bac0*/  BRA `(.L_x_2132) ;  /* 0xffffffcc008c7947 */ /* 0x000fea000383ffff */
.L_x_2055:
[----:B0-----:R0:W1:Y:S02]  /*1bad0*/  SYNCS.PHASECHK.TRANS64.TRYWAIT P0, [R5+URZ+0x38820], R4 ;  /* 0x03882004050075a7 */ /* 0x001064000800017f */
[----:B-1----:R-:W-:Y:S05]  /*1bae0*/  @!P0 NANOSLEEP.SYNCS 0x989680 ;  /* 0x009896800000895d */ /* 0x002fea0003900000 */
[----:B------:R-:W1:Y:S02]  /*1baf0*/  @!P0 SYNCS.PHASECHK.TRANS64 P0, [R5+URZ+0x38820], R4 ;  /* 0x03882004050085a7 */ /* 0x000e64000800007f */
[----:B-1----:R-:W-:Y:S05]  /*1bb00*/  @!P0 BRA `(.L_x_2055) ;  /* 0xfffffffc00f08947 */ /* 0x002fea000383ffff */
[----:B------:R-:W-:Y:S05]  /*1bb10*/  BRA `(.L_x_2133) ;  /* 0xffffffd000387947 */ /* 0x000fea000383ffff */
.L_x_2056:
        /* <DEDUP_REMOVED lines=11> */
.L_x_2135:
[----:B------:R-:W-:Y:S05]  /*1bbd0*/  BSYNC B0 ;  /* 0x0000000000007941 */ /* 0x000fea0003800000 */
.L_x_2134:
[----:B------:R-:W-:Y:S05]  /*1bbe0*/  BRA `(.L_x_2136) ;  /* 0xffffffd000207947 */ /* 0x000fea000383ffff */
.L_x_2057:
[----:B------:R-:W-:Y:S01]  /*1bbf0*/  BSSY B0, `(.L_x_2137) ;  /* 0x0000006000007945 */ /* 0x000fe20003800000 */
[----:B------:R-:W-:-:S07]  /*1bc00*/  IMAD.MOV.U32 R15, RZ, RZ, -0x1 ;  /* 0xffffffffff0f7424 */ /* 0x000fce00078e00ff */
[----:B012--5:R-:W-:Y:S05]  /*1bc10*/  WARPSYNC.COLLECTIVE R15, `(.L_x_2138) ;  /* 0x000000000f0c7348 */ /* 0x027fea0003c00000 */
[----:B------:R-:W-:Y:S02]  /*1bc20*/  ELECT P6, UR62, PT ;  /* 0x00000000003e782f */ /* 0x000fe400038c0000 */
[----:B------:R-:W-:Y:S01]  /*1bc30*/  MOV R14, UR62 ;  /* 0x0000003e000e7c02 */ /* 0x000fe20008000f00 */
[----:B012--5:R-:W-:Y:S10]  /*1bc40*/  ENDCOLLECTIVE ;  /* 0x000000000000791b */ /* 0x027ff40003800000 */
.L_x_2138:
[----:B------:R-:W-:Y:S05]  /*1bc50*/  BSYNC B0 ;  /* 0x0000000000007941 */ /* 0x000fea0003800000 */
.L_x_2137:
[----:B------:R-:W-:Y:S05]  /*1bc60*/  BRA `(.L_x_2139) ;  /* 0xffffffd000147947 */ /* 0x000fea000383ffff */
.L_x_2059:
[----:B-1----:R1:W3:Y:S02]  /*1bc70*/  SYNCS.PHASECHK.TRANS64.TRYWAIT P1, [R3+URZ+0x38840], R2 ;  /* 0x03884002030075a7 */ /* 0x0022e4000802017f */
[----:B---3--:R-:W-:Y:S05]  /*1bc80*/  @!P1 NANOSLEEP.SYNCS 0x989680 ;  /* 0x009896800000995d */ /* 0x008fea0003900000 */
[----:B------:R-:W3:Y:S02]  /*1bc90*/  @!P1 SYNCS.PHASECHK.TRANS64 P1, [R3+URZ+0x38840], R2 ;  /* 0x03884002030095a7 */ /* 0x000ee4000802007f */
[----:B---3--:R-:W-:Y:S05]  /*1bca0*/  @!P1 BRA `(.L_x_2059) ;  /* 0xfffffffc00f09947 */ /* 0x008fea000383ffff */
[----:B------:R-:W-:Y:S05]  /*1bcb0*/  BRA `(.L_x_2140) ;  /* 0xffffffd0003c7947 */ /* 0x000fea000383ffff */
.L_x_2061:
[----:B0-----:R0:W3:Y:S02]  /*1bcc0*/  SYNCS.PHASECHK.TRANS64.TRYWAIT P1, [R5+URZ+0x38840], R0 ;  /* 0x03884000050075a7 */ /* 0x0010e4000802017f */
[----:B---3--:R-:W-:Y:S05]  /*1bcd0*/  @!P1 NANOSLEEP.SYNCS 0x989680 ;  /* 0x009896800000995d */ /* 0x008fea0003900000 */
[----:B------:R-:W3:Y:S02]  /*1bce0*/  @!P1 SYNCS.PHASECHK.TRANS64 P1, [R5+URZ+0x38840], R0 ;  /* 0x03884000050095a7 */ /* 0x000ee4000802007f */
[----:B---3--:R-:W-:Y:S05]  /*1bcf0*/  @!P1 BRA `(.L_x_2061) ;  /* 0xfffffffc00f09947 */ /* 0x008fea000383ffff */
[----:B------:R-:W-:Y:S05]  /*1bd00*/  BRA `(.L_x_2141) ;  /* 0xffffffd000487947 */ /* 0x000fea000383ffff */
.L_x_2063:
[----:B---3--:R3:W4:Y:S02]  /*1bd10*/  SYNCS.PHASECHK.TRANS64.TRYWAIT P1, [R3+URZ+0x38860], R2 ;  /* 0x03886002030075a7 */ /* 0x008724000802017f */
[----:B----4-:R-:W-:Y:S05]  /*1bd20*/  @!P1 NANOSLEEP.SYNCS 0x989680 ;  /* 0x009896800000995d */ /* 0x010fea0003900000 */
[----:B------:R-:W4:Y:S02]  /*1bd30*/  @!P1 SYNCS.PHASECHK.TRANS64 P1, [R3+URZ+0x38860], R2 ;  /* 0x03886002030095a7 */ /* 0x000f24000802007f */
[----:B----4-:R-:W-:Y:S05]  /*1bd40*/  @!P1 BRA `(.L_x_2063) ;  /* 0xfffffffc00f09947 */ /* 0x010fea000383ffff */
[----:B------:R-:W-:Y:S05]  /*1bd50*/  BRA `(.L_x_2142) ;  /* 0xffffffd000447947 */ /* 0x000fea000383ffff */
.L_x_2143:
        /* <DEDUP_REMOVED lines=10> */
.L_x_5654:


//--------------------- .text._ZN7cutlass13device_kernelIN5flash11enable_sm90INS1_16FlashAttnFwdSm90INS1_25CollectiveMainloopFwdSm90ILi2EN4cute5tupleIJNS5_1CILi1EEES8_S8_EEENS6_IJNS7_ILi64EEESA_SA_EEELi512ENS_10bfloat16_tEfNS_4arch4Sm90ELb0ELb1ELb0ELb1ELb1ELb0ELb0ELb0ELb0ELb1ELb1ELb0EEENS1_21CollectiveEpilogueFwdINS6_IJSA_NS7_ILi512EEESA_EEES9_SC_SE_Li256ELb1ELb1ELb1ELb0EEENS1_36VarlenDynamicPersistentTileSchedulerILi64ELi64ELi256ELi128ELb1ELb1ELb1ELb1ELb0ELb1EEEEEEEEEvNT_6ParamsE --------------------------
	.section	.text._ZN7cutlass13device_kernelIN5flash11enable_sm90INS1_16FlashAttnFwdSm90INS1_25CollectiveMainloopFwdSm90ILi2EN4cute5tupleIJNS5_1CILi1EEES8_S8_EEENS6_IJNS7_ILi64EEESA_SA_EEELi512ENS_10bfloat16_tEfNS_4arch4Sm90ELb0ELb1ELb0ELb1ELb1ELb0ELb0ELb0ELb0ELb1ELb1ELb0EEENS1_21CollectiveEpilogueFwdINS6_IJSA_NS7_ILi512EEESA_EEES9_SC_SE_Li256ELb1ELb1ELb1ELb0EEENS1_36VarlenDynamicPersistentTileSchedulerILi64ELi64ELi256ELi128ELb1ELb1ELb1ELb1ELb0ELb1EEEEEEEEEvNT_6ParamsE,"ax",@progbits
	.align	128
.text._ZN7cutlass13device_kernelIN5flash11enable_sm90INS1_16FlashAttnFwdSm90INS1_25CollectiveMainloopFwdSm90ILi2EN4cute5tupleIJNS5_1CILi1EEES8_S8_EEENS6_IJNS7_ILi64EEESA_SA_EEELi512ENS_10bfloat16_tEfNS_4arch4Sm90ELb0ELb1ELb0ELb1ELb1ELb0ELb0ELb0ELb0ELb1ELb1ELb0EEENS1_21CollectiveEpilogueFwdINS6_IJSA_NS7_ILi512EEESA_EEES9_SC_SE_Li256ELb1ELb1ELb1ELb0EEENS1_36VarlenDynamicPersistentTileSchedulerILi64ELi64ELi256ELi128ELb1ELb1ELb1ELb1ELb0ELb1EEEEEEEEEvNT_6ParamsE:
        .type           _ZN7cutlass13device_kernelIN5flash11enable_sm90INS1_16FlashAttnFwdSm90INS1_25CollectiveMainloopFwdSm90ILi2EN4cute5tupleIJNS5_1CILi1EEES8_S8_EEENS6_IJNS7_ILi64EEESA_SA_EEELi512ENS_10bfloat16_tEfNS_4arch4Sm90ELb0ELb1ELb0ELb1ELb1ELb0ELb0ELb0ELb0ELb1ELb1ELb0EEENS1_21CollectiveEpilogueFwdINS6_IJSA_NS7_ILi512EEESA_EEES9_SC_SE_Li256ELb1ELb1ELb1ELb0EEENS1_36VarlenDynamicPersistentTileSchedulerILi64ELi64ELi256ELi128ELb1ELb1ELb1ELb1ELb0ELb1EEEEEEEEEvNT_6ParamsE,@function
        .size           _ZN7cutlass13device_kernelIN5flash11enable_sm90INS1_16FlashAttnFwdSm90INS1_25CollectiveMainloopFwdSm90ILi2EN4cute5tupleIJNS5_1CILi1EEES8_S8_EEENS6_IJNS7_ILi64EEESA_SA_EEELi512ENS_10bfloat16_tEfNS_4arch4Sm90ELb0ELb1ELb0ELb1ELb1ELb0ELb0ELb0ELb0ELb1ELb1ELb0EEENS1_21CollectiveEpilogueFwdINS6_IJSA_NS7_ILi512EEESA_EEES9_SC_SE_Li256ELb1ELb1ELb1ELb0EEENS1_36VarlenDynamicPersistentTileSchedulerILi64ELi64ELi256ELi128ELb1ELb1ELb1ELb1ELb0ELb1EEEEEEEEEvNT_6ParamsE,(.L_x_5655 - _ZN7cutlass13device_kernelIN5flash11enable_sm90INS1_16FlashAttnFwdSm90INS1_25CollectiveMainloopFwdSm90ILi2EN4cute5tupleIJNS5_1CILi1EEES8_S8_EEENS6_IJNS7_ILi64EEESA_SA_EEELi512ENS_10bfloat16_tEfNS_4arch4Sm90ELb0ELb1ELb0ELb1ELb1ELb0ELb0ELb0ELb0ELb1ELb1ELb0EEENS1_21CollectiveEpilogueFwdINS6_IJSA_NS7_ILi512EEESA_EEES9_SC_SE_Li256ELb1ELb1ELb1ELb0EEENS1_36VarlenDynamicPersistentTileSchedulerILi64ELi64ELi256ELi128ELb1ELb1ELb1ELb1ELb0ELb1EEEEEEEEEvNT_6ParamsE)
        .other          _ZN7cutlass13device_kernelIN5flash11enable_sm90INS1_16FlashAttnFwdSm90INS1_25CollectiveMainloopFwdSm90ILi2EN4cute5tupleIJNS5_1CILi1EEES8_S8_EEENS6_IJNS7_ILi64EEESA_SA_EEELi512ENS_10bfloat16_tEfNS_4arch4Sm90ELb0ELb1ELb0ELb1ELb1ELb0ELb0ELb0ELb0ELb1ELb1ELb0EEENS1_21CollectiveEpilogueFwdINS6_IJSA_NS7_ILi512EEESA_EEES9_SC_SE_Li256ELb1ELb1ELb1ELb0EEENS1_36VarlenDynamicPersistentTileSchedulerILi64ELi64ELi256ELi128ELb1ELb1ELb1ELb1ELb0ELb1EEEEEEEEEvNT_6ParamsE,@"STO_CUDA_ENTRY STV_DEFAULT"
_ZN7cutlass13device_kernelIN5flash11enable_sm90INS1_16FlashAttnFwdSm90INS1_25CollectiveMainloopFwdSm90ILi2EN4cute5tupleIJNS5_1CILi1EEES8_S8_EEENS6_IJNS7_ILi64EEESA_SA_EEELi512ENS_10bfloat16_tEfNS_4arch4Sm90ELb0ELb1ELb0ELb1ELb1ELb0ELb0ELb0ELb0ELb1ELb1ELb0EEENS1_21CollectiveEpilogueFwdINS6_IJSA_NS7_ILi512EEESA_EEES9_SC_SE_Li256ELb1ELb1ELb1ELb0EEENS1_36VarlenDynamicPersistentTileSchedulerILi64ELi64ELi256ELi128ELb1ELb1ELb1ELb1ELb0ELb1EEEEEEEEEvNT_6ParamsE:
        /* <DEDUP_REMOVED lines=41> */
.L_x_2144:
        /* <DEDUP_REMOVED lines=22> */
.L_x_2145:
        /* <DEDUP_REMOVED lines=18> */
.L_x_2146:
        /* <DEDUP_REMOVED lines=22> */
.L_x_2147:
        /* <DEDUP_REMOVED lines=23> */
.L_x_2148:
        /* <DEDUP_REMOVED lines=8> */
.L_x_2150:
        /* <DEDUP_REMOVED lines=30> */
[CC--:B------:R-:W-:Y:S02]  /*0a40*/  LEA.HI R6, R3.reuse, R0.reuse, RZ, 0x2 ;  /* 0x0000000003067211 */ /* 0x0c0fe400078f10ff */
[----:B------:R-:W-:Y:S02]  /*0a50*/  LEA.HI R223, R3, R0, RZ, 0x3 ;  /* 0x0000000003df7211 */ /* 0x000fe400078f18ff */
[----:B------:R-:W-:Y:S02]  /*0a60*/  SHF.R.S32.HI R7, RZ, 0x4, R2 ;  /* 0x00000004ff077819 */ /* 0x000fe40000011402 */
[----:B------:R-:W-:Y:S02]  /*0a70*/  LOP3.LUT R3, R2, 0xfffffff0, RZ, 0xc0, !PT ;  /* 0xfffffff002037812 */ /* 0x000fe400078ec0ff */
[----:B------:R-:W-:-:S02]  /*0a80*/  SHF.R.S32.HI R5, RZ, 0x5, R4 ;  /* 0x00000005ff057819 */ /* 0x000fc40000011404 */
[----:B------:R-:W-:Y:S01]  /*0a90*/  SHF.R.S32.HI R4, RZ, 0x1f, R4 ;  /* 0x0000001fff047819 */ /* 0x000fe20000011404 */
[----:B------:R-:W-:Y:S01]  /*0aa0*/  IMAD.IADD R3, R0, 0x1, -R3 ;  /* 0x0000000100037824 */ /* 0x000fe200078e0a03 */
[----:B------:R-:W-:Y:S02]  /*0ab0*/  LOP3.LUT R13, R6, 0xfffffffc, RZ, 0xc0, !PT ;  /* 0xfffffffc060d7812 */ /* 0x000fe400078ec0ff */
[----:B------:R-:W-:Y:S02]  /*0ac0*/  LOP3.LUT R11, R9, 0xffffff80, RZ, 0xc0, !PT ;  /* 0xffffff80090b7812 */ /* 0x000fe400078ec0ff */
[----:B------:R-:W-:Y:S01]  /*0ad0*/  LOP3.LUT R191, R223, 0xfffffff8, RZ, 0xc0, !PT ;  /* 0xfffffff8dfbf7812 */ /* 0x000fe200078ec0ff */
[----:B------:R-:W-:Y:S01]  /*0ae0*/  IMAD.IADD R13, R0, 0x1, -R13 ;  /* 0x00000001000d7824 */ /* 0x000fe200078e0a0d */
[----:B------:R-:W-:Y:S01]  /*0af0*/  LEA.HI R2, R2, R7, RZ, 0x1 ;  /* 0x0000000702027211 */ /* 0x000fe200078f08ff */
[----:B------:R-:W-:Y:S01]  /*0b00*/  IMAD.IADD R11, R0, 0x1, -R11 ;  /* 0x00000001000b7824 */ /* 0x000fe200078e0a0b */
[----:B------:R-:W-:Y:S01]  /*0b10*/  LEA.HI R4, R4, R5, RZ, 0x2 ;  /* 0x0000000504047211 */ /* 0x000fe200078f10ff */
[----:B------:R-:W-:Y:S01]  /*0b20*/  IMAD.IADD R191, R0, 0x1, -R191 ;  /* 0x0000000100bf7824 */ /* 0x000fe200078e0abf */
[----:B------:R-:W-:-:S02]  /*0b30*/  LOP3.LUT R2, R2, 0x1ffffffe, RZ, 0xc0, !PT ;  /* 0x1ffffffe02027812 */ /* 0x000fc400078ec0ff */
[----:B------:R-:W-:Y:S01]  /*0b40*/  SHF.R.S32.HI R224, RZ, 0x7, R9 ;  /* 0x00000007ffe07819 */ /* 0x000fe20000011409 */
[----:B------:R-:W-:Y:S01]  /*0b50*/  IMAD.SHL.U32 R19, R191, 0x8, RZ ;  /* 0x00000008bf137824 */ /* 0x000fe200078e00ff */
[--C-:B------:R-:W-:Y:S01]  /*0b60*/  SHF.R.S32.HI R0, RZ, 0x1f, R3.reuse ;  /* 0x0000001fff007819 */ /* 0x100fe20000011403 */
[----:B------:R-:W-:Y:S01]  /*0b70*/  IMAD.IADD R2, R7, 0x1, -R2 ;  /* 0x0000000107027824 */ /* 0x000fe200078e0a02 */
[----:B------:R-:W-:Y:S01]  /*0b80*/  LOP3.LUT R4, R4, 0x3ffffc, RZ, 0xc0, !PT ;  /* 0x003ffffc04047812 */ /* 0x000fe200078ec0ff */
[----:B------:R-:W-:Y:S01]  /*0b90*/  IMAD R15, R224, 0x100, R3 ;  /* 0x00000100e00f7824 */ /* 0x000fe200078e0203 */
[----:B------:R-:W-:Y:S01]  /*0ba0*/  LEA.HI R7, R13, R13, RZ, 0x1 ;  /* 0x0000000d0d077211 */ /* 0x000fe200078f08ff */
[----:B------:R-:W-:Y:S01]  /*0bb0*/  IMAD.SHL.U32 R2, R2, 0x8, RZ ;  /* 0x0000000802027824 */ /* 0x000fe200078e00ff */
[----:B------:R-:W-:Y:S01]  /*0bc0*/  LEA.HI R6, R0, R3, RZ, 0x3 ;  /* 0x0000000300067211 */ /* 0x000fe200078f18ff */
[----:B------:R-:W-:Y:S01]  /*0bd0*/  IMAD.IADD R4, R5, 0x1, -R4 ;  /* 0x0000000105047824 */ /* 0x000fe200078e0a04 */
[----:B------:R-:W-:-:S02]  /*0be0*/  SHF.R.S32.HI R0, RZ, 0x1f, R11 ;  /* 0x0000001fff007819 */ /* 0x000fc4000001140b */
[----:B------:R-:W-:Y:S01]  /*0bf0*/  LOP3.LUT R10, R7, 0x1ffffffe, RZ, 0xc0, !PT ;  /* 0x1ffffffe070a7812 */ /* 0x000fe200078ec0ff */
[----:B------:R-:W-:Y:S01]  /*0c00*/  IMAD R15, R4, 0x10, R15 ;  /* 0x00000010040f7824 */ /* 0x000fe200078e020f */
[C---:B------:R-:W-:Y:S01]  /*0c10*/  LOP3.LUT R8, R6.reuse, 0xfffffff8, RZ, 0xc0, !PT ;  /* 0xfffffff806087812 */ /* 0x040fe200078ec0ff */
[----:B------:R-:W-:Y:S01]  /*0c20*/  IMAD.SHL.U32 R7, R6, 0x40, RZ ;  /* 0x0000004006077824 */ /* 0x000fe200078e00ff */
[----:B------:R-:W-:Y:S01]  /*0c30*/  LEA.HI R4, R0, R11, RZ, 0x2 ;  /* 0x0000000b00047211 */ /* 0x000fe200078f10ff */
[----:B------:R-:W-:Y:S01]  /*0c40*/  IMAD.IADD R190, R13, 0x1, -R10 ;  /* 0x000000010dbe7824 */ /* 0x000fe200078e0a0a */
[----:B------:R-:W-:Y:S01]  /*0c50*/  LEA.HI R9, R9, R224, RZ, 0x1 ;  /* 0x000000e009097211 */ /* 0x000fe200078f08ff */
[----:B------:R-:W-:Y:S01]  /*0c60*/  IMAD.IADD R8, R3, 0x1, -R8 ;  /* 0x0000000103087824 */ /* 0x000fe200078e0a08 */
[--C-:B------:R-:W-:Y:S02]  /*0c70*/  SHF.R.S32.HI R3, RZ, 0x2, R4.reuse ;  /* 0x00000002ff037819 */ /* 0x100fe40000011404 */
[----:B------:R-:W-:-:S02]  /*0c80*/  SHF.R.S32.HI R6, RZ, 0x1f, R4 ;  /* 0x0000001fff067819 */ /* 0x000fc40000011404 */
[----:B------:R-:W-:Y:S02]  /*0c90*/  LOP3.LUT R10, R4, 0x7ffffffc, RZ, 0xc0, !PT ;  /* 0x7ffffffc040a7812 */ /* 0x000fe400078ec0ff */
[----:B------:R-:W-:Y:S02]  /*0ca0*/  LOP3.LUT R4, R7, 0x7ffffe00, RZ, 0xc0, !PT ;  /* 0x7ffffe0007047812 */ /* 0x000fe400078ec0ff */
[----:B------:R-:W-:Y:S01]  /*0cb0*/  LEA.HI R6, R6, R3, RZ, 0x3 ;  /* 0x0000000306067211 */ /* 0x000fe200078f18ff */
[----:B------:R-:W-:Y:S01]  /*0cc0*/  IMAD.IADD R10, R11, 0x1, -R10 ;  /* 0x000000010b0a7824 */ /* 0x000fe200078e0a0a */
[----:B------:R-:W-:Y:S01]  /*0cd0*/  LOP3.LUT R9, R9, 0xfffffe, RZ, 0xc0, !PT ;  /* 0x00fffffe09097812 */ /* 0x000fe200078ec0ff */
[----:B------:R-:W-:Y:S01]  /*0ce0*/  IMAD R7, R5, 0x400, R4 ;  /* 0x0000040005077824 */ /* 0x000fe200078e0204 */
[----:B------:R-:W-:Y:S01]  /*0cf0*/  LOP3.LUT R6, R6, 0xfffffff8, RZ, 0xc0, !PT ;  /* 0xfffffff806067812 */ /* 0x000fe200078ec0ff */
[----:B------:R-:W-:Y:S01]  /*0d00*/  IMAD.SHL.U32 R4, R8, 0x40, RZ ;  /* 0x0000004008047824 */ /* 0x000fe200078e00ff */
[----:B------:R-:W-:Y:S01]  /*0d10*/  LEA.HI R0, R0, R11, RZ, 0x5 ;  /* 0x0000000b00007211 */ /* 0x000fe200078f28ff */
[----:B------:R-:W-:Y:S01]  /*0d20*/  IMAD.IADD R9, R224, 0x1, -R9 ;  /* 0x00000001e0097824 */ /* 0x000fe200078e0a09 */
[----:B------:R-:W-:Y:S01]  /*0d30*/  R2P PR, R8, 0x6 ;  /* 0x0000000608007804 */ /* 0x000fe20000000000 */
[----:B------:R-:W-:Y:S01]  /*0d40*/  IMAD.IADD R17, R3, 0x1, -R6 ;  /* 0x0000000103117824 */ /* 0x000fe200078e0a06 */
[----:B------:R-:W-:Y:S01]  /*0d50*/  LOP3.LUT R5, R4, 0x1c0, RZ, 0xc0, !PT ;  /* 0x000001c004057812 */ /* 0x000fe200078ec0ff */
[----:B------:R-:W-:Y:S01]  /*0d60*/  IMAD.U32 R3, R15, 0x40, R2 ;  /* 0x000000400f037824 */ /* 0x000fe200078e0002 */
[----:B------:R-:W-:-:S02]  /*0d70*/  SHF.R.S32.HI R0, RZ, 0x5, R0 ;  /* 0x00000005ff007819 */ /* 0x000fc40000011400 */
[----:B------:R-:W-:Y:S02]  /*0d80*/  LOP3.LUT R2, R5, 0x8, R2, 0xf8, !PT ;  /* 0x0000000805027812 */ /* 0x000fe400078ef802 */
[----:B------:R-:W-:Y:S01]  /*0d90*/  SHF.R.U32.HI R5, RZ, 0x3, R5 ;  /* 0x00000003ff057819 */ /* 0x000fe20000011605 */
[----:B------:R0:W-:Y:S01]  /*0da0*/  STL [R1+0x20], R3 ;  /* 0x0000200301007387 */ /* 0x0001e20000100800 */
[----:B------:R-:W-:Y:S01]  /*0db0*/  IMAD R17, R0, 0x10, R17 ;  /* 0x0000001000117824 */ /* 0x000fe200078e0211 */
[----:B------:R-:W-:Y:S02]  /*0dc0*/  SEL R188, R188, 0xffffffc0, !P2 ;  /* 0xffffffc0bcbc7807 */ /* 0x000fe40005000000 */
[----:B------:R-:W-:Y:S01]  /*0dd0*/  LOP3.LUT R4, R2, R5, RZ, 0x3c, !PT ;  /* 0x0000000502047212 */ /* 0x000fe200078e3cff */
[----:B------:R-:W-:Y:S01]  /*0de0*/  IMAD.SHL.U32 R2, R10, 0x2, RZ ;  /* 0x000000020a027824 */ /* 0x000fe200078e00ff */
[----:B------:R-:W-:Y:S01]  /*0df0*/  SHF.R.S32.HI R223, RZ, 0x3, R223 ;  /* 0x00000003ffdf7819 */ /* 0x000fe200000114df */
[----:B------:R-:W-:-:S02]  /*0e00*/  IMAD R190, R190, 0x8, R17 ;  /* 0x00000008bebe7824 */ /* 0x000fc400078e0211 */
[----:B------:R-:W-:Y:S02]  /*0e10*/  IMAD.IADD R4, R7, 0x1, R4 ;  /* 0x0000000107047824 */ /* 0x000fe400078e0204 */
[----:B0-----:R-:W-:-:S03]  /*0e20*/  IMAD.SHL.U32 R3, R9, 0x100, RZ ;  /* 0x0000010009037824 */ /* 0x001fc600078e00ff */
[----:B------:R-:W-:Y:S01]  /*0e30*/  LEA R22, R4, UR41, 0x1 ;  /* 0x0000002904167c11 */ /* 0x000fe2000f8e08ff */
[----:B------:R-:W-:Y:S01]  /*0e40*/  IMAD.IADD R18, R2, 0x1, R3 ;  /* 0x0000000102127824 */ /* 0x000fe200078e0203 */
[----:B------:R0:W-:Y:S03]  /*0e50*/  STL [R1+0x1c], R3 ;  /* 0x00001c0301007387 */ /* 0x0001e60000100800 */
[C---:B------:R-:W-:Y:S01]  /*0e60*/  VIADD R222, R18.reuse, 0x8 ;  /* 0x0000000812de7836 */ /* 0x040fe20000000000 */
[----:B------:R-:W-:Y:S01]  /*0e70*/  SHF.R.S32.HI R0, RZ, 0x1f, R18 ;  /* 0x0000001fff007819 */ /* 0x000fe20000011412 */
[C---:B------:R-:W-:Y:S02]  /*0e80*/  VIADD R221, R18.reuse, 0x10 ;  /* 0x0000001012dd7836 */ /* 0x040fe40000000000 */
        /* <DEDUP_REMOVED lines=64> */
[----:B------:R-:W-:-:S07]  /*1290*/  IMAD.IADD R188, R188, 0x1, R23 ;  /* 0x00000001bcbc7824 */ /* 0x000fce00078e0217 */
.L_x_2273:
[----:B------:R-:W-:Y:S02]  /*12a0*/  ULDC.64 UR8, c[0x0][0xa28] ;  /* 0x00028a0000087ab9 */ /* 0x000fe40000000a00 */
[----:B------:R-:W-:-:S04]  /*12b0*/  UISETP.NE.U32.AND UP0, UPT, UR8, URZ, UPT ;  /* 0x0000003f0800728c */ /* 0x000fc8000bf05070 */
[----:B------:R-:W-:-:S03]  /*12c0*/  UISETP.NE.AND.EX UP0, UPT, UR9, URZ, UPT, UP0 ;  /* 0x0000003f0900728c */ /* 0x000fc6000bf05300 */
[----:B------:R-:W-:Y:S02]  /*12d0*/  ULDC.64 UR8, c[0x0][0xa18] ;  /* 0x0002860000087ab9 */ /* 0x000fe40000000a00 */
[----:B------:R-:W-:Y:S01]  /*12e0*/  UISETP.NE.U32.AND UP1, UPT, UR8, URZ, UPT ;  /* 0x0000003f0800728c */ /* 0x000fe2000bf25070 */
[----:B------:R-:W-:-:S03]  /*12f0*/  PLOP3.LUT P0, PT, PT, PT, UP0, 0x80, 0x0 ;  /* 0x000000000000781c */ /* 0x000fc60003f0f008 */
[----:B------:R-:W-:-:S03]  /*1300*/  UISETP.NE.AND.EX UP1, UPT, UR9, URZ, UPT, UP1 ;  /* 0x0000003f0900728c */ /* 0x000fc6000bf25310 */
[----:B------:R-:W-:Y:S02]  /*1310*/  @UP0 ULDC.64 UR8, c[0x0][0xa28] ;  /* 0x00028a0000080ab9 */ /* 0x000fe40000000a00 */
[----:B------:R-:W-:Y:S01]  /*1320*/  @UP0 UIMAD.WIDE UR8, UR6, 0x4, UR8 ;  /* 0x00000004060808a5 */ /* 0x000fe2000f8e0208 */
[----:B------:R-:W-:-:S05]  /*1330*/  PLOP3.LUT P2, PT, PT, PT, UP1, 0x80, 0x0 ;  /* 0x000000000000781c */ /* 0x000fca0003f4f018 */
[----:B------:R-:W-:Y:S01]  /*1340*/  @UP1 ULDC.64 UR10, c[0x0][0xa18] ;  /* 0x00028600000a1ab9 */ /* 0x000fe20000000a00 */
[----:B0-2-4-:R-:W-:Y:S02]  /*1350*/  IMAD.U32 R4, RZ, RZ, UR8 ;  /* 0x00000008ff047e24 */ /* 0x015fe4000f8e00ff */
[----:B------:R-:W-:Y:S01]  /*1360*/  IMAD.U32 R5, RZ, RZ, UR9 ;  /* 0x00000009ff057e24 */ /* 0x000fe2000f8e00ff */
[----:B------:R-:W-:Y:S02]  /*1370*/  @UP1 UIMAD.WIDE UR8, UR6, 0x4, UR10 ;  /* 0x00000004060818a5 */ /* 0x000fe4000f8e020a */
[----:B------:R-:W-:Y:S02]  /*1380*/  ULOP3.LUT UR4, UR7, 0xff000000, URZ, 0xc0, !UPT ;  /* 0xff00000007047892 */ /* 0x000fe4000f8ec03f */
[----:B------:R-:W2:Y:S01]  /*1390*/  @P0 LDG.E R4, desc[UR54][R4.64] ;  /* 0x0000003604040981 */ /* 0x000ea2000c1e1900 */
[----:B------:R-:W-:Y:S01]  /*13a0*/  ULDC.64 UR10, c[0x0][0xa20] ;  /* 0x00028800000a7ab9 */ /* 0x000fe20000000a00 */
[----:B-1----:R-:W-:-:S02]  /*13b0*/  IMAD.U32 R6, RZ, RZ, UR8 ;  /* 0x00000008ff067e24 */ /* 0x002fc4000f8e00ff */
[----:B---3--:R-:W-:Y:S01]  /*13c0*/  IMAD.U32 R7, RZ, RZ, UR9 ;  /* 0x00000009ff077e24 */ /* 0x008fe2000f8e00ff */
[----:B------:R-:W-:-:S04]  /*13d0*/  ULDC.64 UR8, c[0x0][0x418] ;  /* 0x0001060000087ab9 */ /* 0x000fc80000000a00 */
[----:B------:R-:W3:Y:S01]  /*13e0*/  @P2 LDG.E R6, desc[UR54][R6.64] ;  /* 0x0000003606062981 */ /* 0x000ee2000c1e1900 */
[----:B------:R-:W-:Y:S01]  /*13f0*/  UISETP.NE.U32.AND UP0, UPT, UR8, URZ, UPT ;  /* 0x0000003f0800728c */ /* 0x000fe2000bf05070 */
[----:B------:R-:W-:Y:S01]  /*1400*/  ISETP.NE.U32.AND P1, PT, RZ, UR10, PT ;  /* 0x0000000aff007c0c */ /* 0x000fe2000bf25070 */
[----:B------:R-:W-:Y:S02]  /*1410*/  ULOP3.LUT UR42, UR7, 0xff0000, URZ, 0xc0, !UPT ;  /* 0x00ff0000072a7892 */ /* 0x000fe4000f8ec03f */
[----:B------:R-:W-:Y:S01]  /*1420*/  UISETP.NE.AND.EX UP0, UPT, UR9, URZ, UPT, UP0 ;  /* 0x0000003f0900728c */ /* 0x000fe2000bf05300 */
[----:B------:R-:W-:Y:S01]  /*1430*/  ISETP.NE.AND.EX P1, PT, RZ, UR11, PT, P1 ;  /* 0x0000000bff007c0c */ /* 0x000fe2000bf25310 */
[----:B------:R-:W-:Y:S01]  /*1440*/  ULDC UR8, c[0x0][0x424] ;  /* 0x0001090000087ab9 */ /* 0x000fe20000000800 */
[----:B------:R-:W-:Y:S02]  /*1450*/  USHF.R.U32.HI UR4, URZ, 0x8, UR4 ;  /* 0x000000083f047899 */ /* 0x000fe40008011604 */
[----:B------:R-:W-:Y:S01]  /*1460*/  USEL UR8, UR8, 0x1, UP0 ;  /* 0x0000000108087887 */ /* 0x000fe20008000000 */
[----:B------:R-:W-:Y:S01]  /*1470*/  ULDC UR9, c[0x0][0x2f0] ;  /* 0x0000bc0000097ab9 */ /* 0x000fe20000000800 */
[----:B------:R-:W-:Y:S01]  /*1480*/  UMOV UR48, URZ ;  /* 0x0000003f00307c82 */ /* 0x000fe20008000000 */
[----:B------:R-:W-:-:S02]  /*1490*/  ULEA.HI UR42, UR42, UR4, URZ, 0x10 ;  /* 0x000000042a2a7291 */ /* 0x000fc4000f8f803f */
[----:B------:R-:W-:Y:S02]  /*14a0*/  UIMAD UR4, UR8, UR9, URZ ;  /* 0x00000009080472a4 */ /* 0x000fe4000f8e023f */
[----:B------:R-:W-:Y:S01]  /*14b0*/  ULOP3.LUT UR43, UR7, 0xffff, URZ, 0xc0, !UPT ;  /* 0x0000ffff072b7892 */ /* 0x000fe2000f8ec03f */
[----:B--2---:R-:W-:Y:S02]  /*14c0*/  @P0 R2UR UR48, R4 ;  /* 0x00000000043002ca */ /* 0x004fe400000e0000 */
[----:B---3--:R-:W-:Y:S01]  /*14d0*/  @P2 R2UR UR50, R6 ;  /* 0x00000000063222ca */ /* 0x008fe200000e0000 */
[----:B-----5:R-:W-:-:S14]  /*14e0*/  @P2 BRA `(.L_x_2151) ;  /* 0x0000000000382947 */ /* 0x020fdc0003800000 */
[----:B------:R-:W-:Y:S01]  /*14f0*/  ULDC.64 UR8, c[0x0][0xa00] ;  /* 0x0002800000087ab9 */ /* 0x000fe20000000a00 */
[----:B------:R-:W-:Y:S01]  /*1500*/  ULDC UR50, c[0x0][0x288] ;  /* 0x0000a20000327ab9 */ /* 0x000fe20000000800 */
        /* <DEDUP_REMOVED lines=12> */
.L_x_2151:
[----:B------:R-:W-:Y:S01]  /*15d0*/  UMOV UR44, UR6 ;  /* 0x00000006002c7c82 */ /* 0x000fe20008000000 */
[----:B------:R-:W-:Y:S05]  /*15e0*/  @!P1 BRA `(.L_x_2152) ;  /* 0x00000000001c9947 */ /* 0x000fea0003800000 */
[----:B------:R-:W-:Y:S02]  /*15f0*/  ULDC.64 UR8, c[0x0][0xa20] ;  /* 0x0002880000087ab9 */ /* 0x000fe40000000a00 */
[----:B------:R-:W-:-:S06]  /*1600*/  UIMAD.WIDE UR6, UR6, 0x4, UR8 ;  /* 0x00000004060678a5 */ /* 0x000fcc000f8e0208 */
[----:B------:R-:W-:Y:S02]  /*1610*/  IMAD.U32 R4, RZ, RZ, UR6 ;  /* 0x00000006ff047e24 */ /* 0x000fe4000f8e00ff */
[----:B------:R-:W-:-:S05]  /*1620*/  IMAD.U32 R5, RZ, RZ, UR7 ;  /* 0x00000007ff057e24 */ /* 0x000fca000f8e00ff */
[----:B------:R-:W2:Y:S02]  /*1630*/  LDG.E R4, desc[UR54][R4.64] ;  /* 0x0000003604047981 */ /* 0x000ea4000c1e1900 */
[----:B--2---:R-:W-:Y:S01]  /*1640*/  R2UR UR4, R4 ;  /* 0x00000000040472ca */ /* 0x004fe200000e0000 */
[----:B------:R-:W-:-:S14]  /*1650*/  BRA `(.L_x_2153) ;  /* 0x0000000000347947 */ /* 0x000fdc0003800000 */
.L_x_2152:
        /* <DEDUP_REMOVED lines=13> */
.L_x_2153:
[----:B------:R-:W-:Y:S02]  /*1730*/  UISETP.NE.AND UP0, UPT, UR46, 0x1, UPT ;  /* 0x000000012e00788c */ /* 0x000fe4000bf05270 */
[----:B------:R-:W-:Y:S02]  /*1740*/  UIADD3 UR48, UR4, -UR48, URZ ;  /* 0x8000003004307290 */ /* 0x000fe4000fffe03f */
[----:B------:R-:W-:Y:S02]  /*1750*/  USHF.L.U32 UR45, UR5, 0x6, URZ ;  /* 0x00000006052d7899 */ /* 0x000fe4000800063f */
[----:B------:R-:W-:Y:S01]  /*1760*/  UIADD3 UR4, UR48, 0x3f, URZ ;  /* 0x0000003f30047890 */ /* 0x000fe2000fffe03f */
[----:B------:R-:W-:-:S03]  /*1770*/  PLOP3.LUT P0, PT, PT, PT, UP0, 0x80, 0x0 ;  /* 0x000000000000781c */ /* 0x000fc60003f0f008 */
[----:B------:R-:W-:-:S04]  /*1780*/  USHF.R.S32.HI UR6, URZ, 0x1f, UR4 ;  /* 0x0000001f3f067899 */ /* 0x000fc80008011404 */
[----:B------:R-:W-:-:S04]  /*1790*/  ULEA.HI UR6, UR6, UR4, URZ, 0x6 ;  /* 0x0000000406067291 */ /* 0x000fc8000f8f303f */
[----:B------:R-:W-:Y:S02]  /*17a0*/  USHF.R.S32.HI UR6, URZ, 0x6, UR6 ;  /* 0x000000063f067899 */ /* 0x000fe40008011406 */
[----:B------:R-:W-:Y:S10]  /*17b0*/  @!P0 BRA `(.L_x_2154) ;  /* 0x0000002400148947 */ /* 0x000ff40003800000 */
[----:B------:R-:W-:Y:S01]  /*17c0*/  ULDC UR4, c[0x0][0x448] ;  /* 0x0001120000047ab9 */ /* 0x000fe20000000800 */
[----:B------:R-:W-:Y:S02]  /*17d0*/  UIADD3 UR7, UR45, 0x3f, URZ ;  /* 0x0000003f2d077890 */ /* 0x000fe4000fffe03f */
[----:B------:R-:W-:Y:S02]  /*17e0*/  UISETP.NE.AND UP0, UPT, UR4, 0x1, UPT ;  /* 0x000000010400788c */ /* 0x000fe4000bf05270 */
[----:B------:R-:W-:Y:S01]  /*17f0*/  UIADD3 UR10, UR48, 0x1, -UR50 ;  /* 0x00000001300a7890 */ /* 0x000fe2000fffe832 */
[----:B------:R-:W-:Y:S02]  /*1800*/  ULDC.64 UR4, c[0x0][0x9e0] ;  /* 0x0002780000047ab9 */ /* 0x000fe40000000a00 */
[----:B------:R-:W-:-:S06]  /*1810*/  UISETP.GE.AND UP1, UPT, UR5, 0x1, UPT ;  /* 0x000000010500788c */ /* 0x000fcc000bf26270 */
[----:B------:R-:W-:Y:S01]  /*1820*/  @UP0 ULDC UR8, c[0x0][0x44c] ;  /* 0x0001130000080ab9 */ /* 0x000fe20000000800 */
[----:B------:R-:W-:Y:S01]  /*1830*/  PLOP3.LUT P1, PT, PT, PT, UP1, 0x80, 0x0 ;  /* 0x000000000000781c */ /* 0x000fe20003f2f018 */
[----:B------:R-:W-:Y:S01]  /*1840*/  UIMAD.WIDE.U32 UR8, UR7, UR8, URZ ;  /* 0x00000008070872a5 */ /* 0x000fe2000f8e003f */
[----:B------:R-:W-:-:S03]  /*1850*/  @UP0 ULDC UR11, c[0x0][0x450] ;  /* 0x00011400000b0ab9 */ /* 0x000fc60000000800 */
[----:B------:R-:W-:-:S04]  /*1860*/  @UP0 USHF.R.U32.HI UR7, URZ, UR11, UR9 ;  /* 0x0000000b3f070299 */ /* 0x000fc80008011609 */
[----:B------:R-:W-:-:S04]  /*1870*/  UIADD3 UR10, UR10, UR7, URZ ;  /* 0x000000070a0a7290 */ /* 0x000fc8000fffe03f */
[----:B------:R-:W-:Y:S01]  /*1880*/  UIADD3 UR4, UR10, UR4, URZ ;  /* 0x000000040a047290 */ /* 0x000fe2000fffe03f */
[----:B------:R-:W-:Y:S11]  /*1890*/  @!P1 BRA `(.L_x_2155) ;  /* 0x0000000000449947 */ /* 0x000ff60003800000 */
        /* <DEDUP_REMOVED lines=10> */
.L_x_2156:
[----:B------:R-:W-:-:S11]  /*1940*/  UISETP.NE.AND UP1, UPT, UR5, 0x1, UPT ;  /* 0x000000010500788c */ /* 0x000fd6000bf25270 */
[----:B------:R-:W-:Y:S02]  /*1950*/  @UP1 ULDC.64 UR10, c[0x0][0x9e8] ;  /* 0x00027a00000a1ab9 */ /* 0x000fe40000000a00 */
[----:B------:R-:W-:-:S04]  /*1960*/  UIMAD.WIDE.U32 UR8, UR7, UR10, URZ ;  /* 0x0000000a070872a5 */ /* 0x000fc8000f8e003f */
[----:B------:R-:W-:-:S12]  /*1970*/  @UP1 USHF.R.U32.HI UR7, URZ, UR11, UR9 ;  /* 0x0000000b3f071299 */ /* 0x000fd80008011609 */
.L_x_2157:
[----:B------:R-:W-:-:S04]  /*1980*/  UIMAD UR7, UR7, UR5, UR5 ;  /* 0x00000005070772a4 */ /* 0x000fc8000f8e0205 */
[----:B------:R-:W-:-:S04]  /*1990*/  UISETP.LT.AND UP1, UPT, UR4, UR7, UPT ;  /* 0x000000070400728c */ /* 0x000fc8000bf21270 */
[----:B------:R-:W-:-:S12]  /*19a0*/  USEL UR4, UR4, UR7, UP1 ;  /* 0x0000000704047287 */ /* 0x000fd80008800000 */
.L_x_2155:
[----:B------:R-:W-:Y:S01]  /*19b0*/  UIADD3 UR4, UR4, 0x3f, URZ ;  /* 0x0000003f04047890 */ /* 0x000fe2000fffe03f */
[----:B------:R-:W-:Y:S01]  /*19c0*/  @UP0 ULDC UR8, c[0x0][0x44c] ;  /* 0x0001130000080ab9 */ /* 0x000fe20000000800 */
[----:B------:R-:W-:Y:S02]  /*19d0*/  @UP0 ULDC UR10, c[0x0][0x450] ;  /* 0x00011400000a0ab9 */ /* 0x000fe40000000800 */
[----:B------:R-:W-:Y:S02]  /*19e0*/  USHF.R.S32.HI UR7, URZ, 0x1f, UR4 ;  /* 0x0000001f3f077899 */ /* 0x000fe40008011404 */
[----:B------:R-:W-:Y:S02]  /*19f0*/  UIMAD.WIDE.U32 UR8, UR45, UR8, URZ ;  /* 0x000000082d0872a5 */ /* 0x000fe4000f8e003f */
[----:B------:R-:W-:-:S03]  /*1a00*/  ULEA.HI UR7, UR7, UR4, URZ, 0x6 ;  /* 0x0000000407077291 */ /* 0x000fc6000f8f303f */
[----:B------:R-:W-:Y:S01]  /*1a10*/  UMOV UR4, UR45 ;  /* 0x0000002d00047c82 */ /* 0x000fe20008000000 */
[----:B------:R-:W-:Y:S02]  /*1a20*/  @UP0 USHF.R.U32.HI UR4, URZ, UR10, UR9 ;  /* 0x0000000a3f040299 */ /* 0x000fe40008011609 */
[----:B------:R-:W-:Y:S02]  /*1a30*/  USHF.R.S32.HI UR7, URZ, 0x6, UR7 ;  /* 0x000000063f077899 */ /* 0x000fe40008011407 */
[----:B------:R-:W-:Y:S02]  /*1a40*/  UIADD3 UR48, UR4, UR48, -UR50 ;  /* 0x0000003004307290 */ /* 0x000fe4000fffe832 */
[----:B------:R-:W-:Y:S01]  /*1a50*/  UISETP.LT.AND UP0, UPT, UR6, UR7, UPT ;  /* 0x000000070600728c */ /* 0x000fe2000bf01270 */
[----:B------:R-:W-:-:S03]  /*1a60*/  ULDC UR4, c[0x0][0x9dc] ;  /* 0x0002770000047ab9 */ /* 0x000fc60000000800 */
        /* <DEDUP_REMOVED lines=13> */
.L_x_2159:
[----:B------:R-:W-:-:S11]  /*1b40*/  UISETP.NE.AND UP0, UPT, UR5, 0x1, UPT ;  /* 0x000000010500788c */ /* 0x000fd6000bf05270 */
[----:B------:R-:W-:Y:S02]  /*1b50*/  @UP0 ULDC.64 UR10, c[0x0][0x9e8] ;  /* 0x00027a00000a0ab9 */ /* 0x000fe40000000a00 */
[----:B------:R-:W-:-:S04]  /*1b60*/  UIMAD.WIDE.U32 UR6, UR48, UR10, URZ ;  /* 0x0000000a300672a5 */ /* 0x000fc8000f8e003f */
[----:B------:R-:W-:-:S12]  /*1b70*/  @UP0 USHF.R.U32.HI UR48, URZ, UR11, UR7 ;  /* 0x0000000b3f300299 */ /* 0x000fd80008011607 */
.L_x_2160:
[----:B------:R-:W-:-:S04]  /*1b80*/  UIMAD UR5, UR48, UR5, URZ ;  /* 0x00000005300572a4 */ /* 0x000fc8000f8e023f */
[----:B------:R-:W-:-:S04]  /*1b90*/  UISETP.LT.AND UP0, UPT, UR4, UR5, UPT ;  /* 0x000000050400728c */ /* 0x000fc8000bf01270 */
[----:B------:R-:W-:-:S12]  /*1ba0*/  USEL UR4, UR4, UR5, !UP0 ;  /* 0x0000000504047287 */ /* 0x000fd8000c000000 */
.L_x_2158:
[----:B------:R-:W-:Y:S02]  /*1bb0*/  USHF.R.S32.HI UR5, URZ, 0x1f, UR4 ;  /* 0x0000001f3f057899 */ /* 0x000fe40008011404 */
[----:B------:R-:W-:Y:S02]  /*1bc0*/  ULOP3.LUT UR20, UR42, 0xff, URZ, 0xc0, !UPT ;  /* 0x000000ff2a147892 */ /* 0x000fe4000f8ec03f */
[----:B------:R-:W-:-:S03]  /*1bd0*/  ULEA.HI UR5, UR5, UR4, URZ, 0x6 ;  /* 0x0000000405057291 */ /* 0x000fc6000f8f303f */
[----:B------:R-:W-:Y:S01]  /*1be0*/  UMOV UR4, URZ ;  /* 0x0000003f00047c82 */ /* 0x000fe20008000000 */
[----:B------:R-:W-:-:S04]  /*1bf0*/  USHF.R.S32.HI UR5, URZ, 0x6, UR5 ;  /* 0x000000063f057899 */ /* 0x000fc80008011405 */
[----:B------:R-:W-:-:S04]  /*1c00*/  UISETP.LT.AND UP0, UPT, URZ, UR5, UPT ;  /* 0x000000053f00728c */ /* 0x000fc8000bf01270 */
[----:B------:R-:W-:-:S04]  /*1c10*/  USEL UR10, URZ, UR5, !UP0 ;  /* 0x000000053f0a7287 */ /* 0x000fc8000c000000 */
[----:B------:R-:W-:-:S06]  /*1c20*/  UISETP.GT.AND UP0, UPT, UR9, UR10, UPT ;  /* 0x0000000a0900728c */ /* 0x000fcc000bf04270 */
[----:B------:R-:W-:-:S13]  /*1c30*/  PLOP3.LUT P0, PT, PT, PT, UP0, 0x80, 0x0 ;  /* 0x000000000000781c */ /* 0x000fda0003f0f008 */
[----:B------:R-:W-:Y:S05]  /*1c40*/  @!P0 BRA `(.L_x_2161) ;  /* 0x0000000000948947 */ /* 0x000fea0003800000 */
[----:B------:R-:W-:-:S04]  /*1c50*/  USHF.R.U32.HI UR11, URZ, 0x10, UR42 ;  /* 0x000000103f0b7899 */ /* 0x000fc8000801162a */
[----:B------:R-:W-:-:S11]  /*1c60*/  UISETP.NE.AND UP0, UPT, UR11, URZ, UPT ;  /* 0x0000003f0b00728c */ /* 0x000fd6000bf05270 */
[----:B------:R-:W-:Y:S02]  /*1c70*/  @!UP0 ULDC UR11, c[0x0][0x9f0] ;  /* 0x00027c00000b8ab9 */ /* 0x000fe40000000800 */
[----:B------:R-:W-:Y:S01]  /*1c80*/  IMAD.U32 R4, RZ, RZ, UR11 ;  /* 0x0000000bff047e24 */ /* 0x000fe2000f8e00ff */
[----:B------:R-:W-:-:S04]  /*1c90*/  UIADD3 UR4, UR11, -0x1, UR9 ;  /* 0xffffffff0b047890 */ /* 0x000fc8000fffe009 */
[-C--:B------:R-:W-:Y:S01]  /*1ca0*/  IABS R0, R4.reuse ;  /* 0x0000000400007213 */ /* 0x080fe20000000000 */
[----:B------:R-:W-:Y:S01]  /*1cb0*/  UIADD3 UR6, -UR10, UR4, URZ ;  /* 0x000000040a067290 */ /* 0x000fe2000fffe13f */
[----:B------:R-:W-:Y:S02]  /*1cc0*/  IABS R6, R4 ;  /* 0x0000000400067213 */ /* 0x000fe40000000000 */
[----:B------:R-:W-:Y:S01]  /*1cd0*/  R2UR UR12, R0 ;  /* 0x00000000000c72ca */ /* 0x000fe200000e0000 */
[----:B------:R-:W-:Y:S02]  /*1ce0*/  UMOV UR4, URZ ;  /* 0x0000003f00047c82 */ /* 0x000fe40008000000 */
[----:B------:R-:W-:Y:S01]  /*1cf0*/  IMAD.U32 R5, RZ, RZ, UR6 ;  /* 0x00000006ff057e24 */ /* 0x000fe2000f8e00ff */
[----:B------:R-:W-:-:S04]  /*1d00*/  ULOP3.LUT UR6, UR6, UR11, URZ, 0x3c, !UPT ;  /* 0x0000000b06067292 */ /* 0x000fc8000f8e3c3f */
[----:B------:R-:W-:-:S05]  /*1d10*/  IABS R5, R5 ;  /* 0x0000000500057213 */ /* 0x000fca0000000000 */
[----:B------:R-:W0:Y:S01]  /*1d20*/  I2F.RP R0, UR12 ;  /* 0x0000000c00007d06 */ /* 0x000e220008209400 */
[----:B------:R-:W-:-:S05]  /*1d30*/  IMAD.MOV.U32 R4, RZ, RZ, R5 ;  /* 0x000000ffff047224 */ /* 0x000fca00078e0005 */
[----:B------:R-:W-:Y:S02]  /*1d40*/  R2UR UR8, R4 ;  /* 0x00000000040872ca */ /* 0x000fe400000e0000 */
        /* <DEDUP_REMOVED lines=21> */
.L_x_2161:
[----:B------:R-:W-:Y:S01]  /*1ea0*/  UIMAD UR20, UR20, UR4, UR10 ;  /* 0x00000004141472a4 */ /* 0x000fe2000f8e020a */
[----:B------:R-:W-:Y:S01]  /*1eb0*/  IMAD.U32 R0, RZ, RZ, UR9 ;  /* 0x00000009ff007e24 */ /* 0x000fe2000f8e00ff */
[----:B------:R-:W-:Y:S01]  /*1ec0*/  PLOP3.LUT P0, PT, PT, PT, PT, 0x80, 0x0 ;  /* 0x000000000000781c */ /* 0x000fe20003f0f070 */
[----:B------:R-:W-:Y:S01]  /*1ed0*/  IMAD.U32 R3, RZ, RZ, UR4 ;  /* 0x00000004ff037e24 */ /* 0x000fe2000f8e00ff */
[----:B------:R-:W-:Y:S01]  /*1ee0*/  CS2R R150, SRZ ;  /* 0x0000000000967805 */ /* 0x000fe2000001ff00 */
[----:B------:R-:W-:Y:S01]  /*1ef0*/  IMAD.MOV.U32 R12, RZ, RZ, RZ ;  /* 0x000000ffff0c7224 */ /* 0x000fe200078e00ff */
[----:B------:R-:W-:Y:S02]  /*1f00*/  CS2R R148, SRZ ;  /* 0x0000000000947805 */ /* 0x000fe4000001ff00 */
[----:B------:R-:W-:Y:S02]  /*1f10*/  CS2R R146, SRZ ;  /* 0x0000000000927805 */ /* 0x000fe4000001ff00 */
[----:B------:R-:W-:Y:S01]  /*1f20*/  VIADDMNMX R0, R3, UR20, R0, PT ;  /* 0x0000001403007c46 */ /* 0x000fe2000b800100 */
[----:B------:R-:W-:Y:S01]  /*1f30*/  IMAD.MOV.U32 R3, RZ, RZ, RZ ;  /* 0x000000ffff037224 */ /* 0x000fe200078e00ff */
        /* <DEDUP_REMOVED lines=15> */
[----:B------:R-:W-:Y:S01]  /*2030*/  UISETP.GT.AND UP0, UPT, UR22, UR20, UPT ;  /* 0x000000141600728c */ /* 0x000fe2000bf04270 */
[----:B------:R-:W-:Y:S02]  /*2040*/  CS2R R116, SRZ ;  /* 0x0000000000747805 */ /* 0x000fe4000001ff00 */
[----:B------:R-:W-:Y:S02]  /*2050*/  CS2R R114, SRZ ;  /* 0x0000000000727805 */ /* 0x000fe4000001ff00 */
[----:B------:R-:W-:Y:S02]  /*2060*/  CS2R R112, SRZ ;  /* 0x0000000000707805 */ /* 0x000fe4000001ff00 */
[----:B------:R-:W-:-:S02]  /*2070*/  CS2R R110, SRZ ;  /* 0x00000000006e7805 */ /* 0x000fc4000001ff00 */
[----:B------:R-:W-:Y:S02]  /*2080*/  CS2R R108, SRZ ;  /* 0x00000000006c7805 */ /* 0x000fe4000001ff00 */
[----:B------:R-:W-:Y:S02]  /*2090*/  PLOP3.LUT P1, PT, PT, PT, UP0, 0x80, 0x0 ;  /* 0x000000000000781c */ /* 0x000fe40003f2f008 */
        /* <DEDUP_REMOVED lines=60> */
.L_x_2163:
[----:B------:R-:W-:Y:S01]  /*2460*/  ULEA UR23, UR38, UR41, 0x3 ;  /* 0x0000002926177291 */ /* 0x000fe2000f8e183f */
[----:B------:R-:W-:-:S05]  /*2470*/  IMAD.U32 R0, RZ, RZ, UR37 ;  /* 0x00000025ff007e24 */ /* 0x000fca000f8e00ff */
[----:B------:R-:W-:-:S04]  /*2480*/  SHF.L.U32 R0, R0, 0x1f, RZ ;  /* 0x0000001f00007819 */ /* 0x000fc800000006ff */
[----:B------:R-:W0:Y:S02]  /*2490*/  SYNCS.PHASECHK.TRANS64.TRYWAIT P1, [UR23+0x28c50], R0 ;  /* 0x028c5000ff0075a7 */ /* 0x000e240008020157 */
[----:B0-----:R-:W-:Y:S05]  /*24a0*/  @!P1 BRA `(.L_x_2164) ;  /* 0x0000016800409947 */ /* 0x001fea0003800000 */
.L_x_2368:
[----:B------:R-:W-:Y:S01]  /*24b0*/  BAR.SYNC.DEFER_BLOCKING 0xe, 0x100 ;  /* 0x0384000000007b1d */ /* 0x000fe20000010000 */
[----:B------:R-:W-:Y:S02]  /*24c0*/  UIADD3 UR4, UR41, 0x26800, URZ ;  /* 0x0002680029047890 */ /* 0x000fe4000fffe03f */
[----:B------:R-:W-:Y:S02]  /*24d0*/  ULEA UR18, UR38, UR21, 0xc ;  /* 0x0000001526127291 */ /* 0x000fe4000f8e603f */
[----:B------:R-:W-:Y:S01]  /*24e0*/  USHF.R.U32.HI UR4, URZ, 0x4, UR4 ;  /* 0x000000043f047899 */ /* 0x000fe20008011604 */
[----:B------:R-:W-:Y:S01]  /*24f0*/  UMOV UR19, 0x40000040 ;  /* 0x4000004000137882 */ /* 0x000fe20000000000 */
[----:B------:R-:W-:Y:S02]  /*2500*/  UMOV UR17, 0x40000040 ;  /* 0x4000004000117882 */ /* 0x000fe40000000000 */
[----:B------:R-:W-:Y:S02]  /*2510*/  ULOP3.LUT UR4, UR4, 0x3fff, URZ, 0xc0, !UPT ;  /* 0x00003fff04047892 */ /* 0x000fe4000f8ec03f */
[----:B------:R-:W-:-:S02]  /*2520*/  UIADD3 UR6, UR18, 0x80, URZ ;  /* 0x0000008012067890 */ /* 0x000fc4000fffe03f */
[----:B------:R-:W-:Y:S01]  /*2530*/  ULOP3.LUT UR16, UR4, 0x10000, URZ, 0xfc, !UPT ;  /* 0x0001000004107892 */ /* 0x000fe2000f8efc3f */
[----:B------:R-:W-:Y:S01]  /*2540*/  UMOV UR7, 0x40000040 ;  /* 0x4000004000077882 */ /* 0x000fe20000000000 */
[----:B------:R-:W-:Y:S02]  /*2550*/  UMOV UR5, 0x40000040 ;  /* 0x4000004000057882 */ /* 0x000fe40000000000 */
[----:B------:R-:W-:Y:S02]  /*2560*/  UIADD3 UR4, UR16, 0x2, URZ ;  /* 0x0000000210047890 */ /* 0x000fe4000fffe03f */
[----:B------:R-:W-:Y:S02]  /*2570*/  UIADD3 UR10, UR18, 0x100, URZ ;  /* 0x00000100120a7890 */ /* 0x000fe4000fffe03f */
[----:B------:R-:W-:Y:S01]  /*2580*/  UIADD3 UR8, UR16, 0x4, URZ ;  /* 0x0000000410087890 */ /* 0x000fe2000fffe03f */
[----:B------:R-:W-:Y:S01]  /*2590*/  UMOV UR11, 0x40000040 ;  /* 0x40000040000b7882 */ /* 0x000fe20000000000 */
[----:B------:R-:W-:Y:S01]  /*25a0*/  WARPGROUP.ARRIVE ;  /* 0x00000000000079c5 */ /* 0x000fe20000000000 */
[----:B------:R-:W-:Y:S01]  /*25b0*/  UMOV UR9, 0x40000040 ;  /* 0x4000004000097882 */ /* 0x000fe20000000000 */
[----:B------:R-:W-:-:S02]  /*25c0*/  UIADD3 UR14, UR18, 0x180, URZ ;  /* 0x00000180120e7890 */ /* 0x000fc4000fffe03f */
[----:B------:R-:W-:Y:S02]  /*25d0*/  UIADD3 UR12, UR16, 0x6, URZ ;  /* 0x00000006100c7890 */ /* 0x000fe4000fffe03f */
[----:B------:R-:W-:Y:S01]  /*25e0*/  HGMMA.64x256x16.F32.BF16 R24, gdesc[UR16].tnspB, RZ, !UPT, gsb0 ;  /* 0x43e00000101879f0 */ /* 0x000fe2000c0018ff */
[----:B------:R-:W-:Y:S01]  /*25f0*/  UMOV UR15, 0x40000040 ;  /* 0x40000040000f7882 */ /* 0x000fe20000000000 */
[----:B------:R-:W-:Y:S01]  /*2600*/  UMOV UR13, 0x40000040 ;  /* 0x40000040000d7882 */ /* 0x000fe20000000000 */
        /* <DEDUP_REMOVED lines=16> */
.L_x_2165:
        /* <DEDUP_REMOVED lines=8> */
.L_x_2172:
[----:B------:R-:W-:Y:S01]  /*2790*/  BAR.SYNC.DEFER_BLOCKING 0xe, 0x100 ;  /* 0x0384000000007b1d */ /* 0x000fe20000010000 */
[----:B01----:R-:W-:Y:S01]  /*27a0*/  IMAD.U32 R0, RZ, RZ, UR38 ;  /* 0x00000026ff007e24 */ /* 0x003fe2000f8e00ff */
[----:B------:R-:W-:-:S03]  /*27b0*/  UIADD3 UR38, UR38, 0x1, URZ ;  /* 0x0000000126267890 */ /* 0x000fc6000fffe03f */
[----:B------:R-:W-:Y:S01]  /*27c0*/  IMAD R0, R0, 0x40, R17 ;  /* 0x0000004000007824 */ /* 0x000fe200078e0211 */
[----:B------:R-:W-:Y:S01]  /*27d0*/  UISETP.NE.AND UP0, UPT, UR38, 0x2, UPT ;  /* 0x000000022600788c */ /* 0x000fe2000bf05270 */
[----:B------:R-:W-:Y:S01]  /*27e0*/  UMOV UR6, UR22 ;  /* 0x0000001600067c82 */ /* 0x000fe20008000000 */
[----:B------:R-:W-:Y:S02]  /*27f0*/  UIADD3 UR22, UR22, -0x1, URZ ;  /* 0xffffffff16167890 */ /* 0x000fe4000fffe03f */
[----:B------:R-:W-:Y:S01]  /*2800*/  LEA R0, R0, UR41, 0x2 ;  /* 0x0000002900007c11 */ /* 0x000fe2000f8e10ff */
[----:B------:R-:W-:Y:S02]  /*2810*/  UISETP.GT.AND UP1, UPT, UR6, UR20, UPT ;  /* 0x000000140600728c */ /* 0x000fe4000bf24270 */
[----:B------:R-:W-:Y:S02]  /*2820*/  USEL UR6, URZ, 0x1, UP0 ;  /* 0x000000013f067887 */ /* 0x000fe40008000000 */
[----:B------:R-:W-:-:S02]  /*2830*/  USEL UR38, UR38, URZ, UP0 ;  /* 0x0000003f26267287 */ /* 0x000fc40008000000 */
        /* <DEDUP_REMOVED lines=133> */
.L_x_2167:
[----:B------:R-:W-:Y:S01]  /*3090*/  ULEA UR23, UR38, UR41, 0x3 ;  /* 0x0000002926177291 */ /* 0x000fe2000f8e183f */
[----:B------:R-:W-:-:S05]  /*30a0*/  IMAD.U32 R0, RZ, RZ, UR37 ;  /* 0x00000025ff007e24 */ /* 0x000fca000f8e00ff */
[----:B------:R-:W-:-:S04]  /*30b0*/  SHF.L.U32 R0, R0, 0x1f, RZ ;  /* 0x0000001f00007819 */ /* 0x000fc800000006ff */
[----:B------:R0:W1:Y:S01]  /*30c0*/  SYNCS.PHASECHK.TRANS64.TRYWAIT P1, [UR23+0x28c50], R0 ;  /* 0x028c5000ff0075a7 */ /* 0x0000620008020157 */
[----:B------:R-:W-:Y:S05]  /*30d0*/  @!P0 BRA `(.L_x_2168) ;  /* 0x0000000000048947 */ /* 0x000fea0003800000 */
[----:B------:R-:W-:Y:S01]  /*30e0*/  BPT.TRAP 0x1 ;  /* 0x000000040000795c */ /* 0x000fe20000300000 */
.L_x_2168:
[----:B-1----:R-:W-:Y:S05]  /*30f0*/  @P1 BRA `(.L_x_2169) ;  /* 0x0000000000081947 */ /* 0x002fea0003800000 */
[----:B------:R-:W1:Y:S02]  /*3100*/  SYNCS.PHASECHK.TRANS64.TRYWAIT P1, [UR23+0x28c50], R0 ;  /* 0x028c5000ff0075a7 */ /* 0x000e640008020157 */
[----:B-1----:R-:W-:Y:S05]  /*3110*/  @!P1 BRA `(.L_x_2170) ;  /* 0x0000015c003c9947 */ /* 0x002fea0003800000 */
.L_x_2169:
        /* <DEDUP_REMOVED lines=26> */
.L_x_2171:
[----:B------:R-:W-:Y:S01]  /*32c0*/  UIADD3 UR6, UR23, 0x28c60, URZ ;  /* 0x00028c6017067890 */ /* 0x000fe2000fffe03f */
[----:B------:R-:W-:-:S03]  /*32d0*/  PLOP3.LUT P1, PT, PT, PT, UP1, 0x80, 0x0 ;  /* 0x000000000000781c */ /* 0x000fc60003f2f018 */
[----:B------:R-:W-:-:S09]  /*32e0*/  UPRMT UR6, UR40, 0x654, UR6 ;  /* 0x0000065428067896 */ /* 0x000fd20008000006 */
[----:B------:R-:W-:Y:S01]  /*32f0*/  SYNCS.ARRIVE.TRANS64.RED.A1T0 RZ, [UR6], RZ ;  /* 0x000000ffffff79a7 */ /* 0x000fe20008100406 */
[----:B------:R-:W-:Y:S05]  /*3300*/  @P1 BRA `(.L_x_2172) ;  /* 0xfffffff400201947 */ /* 0x000fea000383ffff */
.L_x_2166:
[----:B------:R-:W-:Y:S01]  /*3310*/  BAR.SYNC.DEFER_BLOCKING 0xe, 0x100 ;  /* 0x0384000000007b1d */ /* 0x000fe20000010000 */
[----:B01----:R-:W-:Y:S01]  /*3320*/  IMAD.U32 R0, RZ, RZ, UR38 ;  /* 0x00000026ff007e24 */ /* 0x003fe2000f8e00ff */
[----:B------:R-:W-:Y:S01]  /*3330*/  UIADD3 UR38, UR38, 0x1, URZ ;  /* 0x0000000126267890 */ /* 0x000fe2000fffe03f */
[----:B------:R-:W-:Y:S01]  /*3340*/  PLOP3.LUT P0, PT, PT, PT, PT, 0x8, 0x0 ;  /* 0x000000000000781c */ /* 0x000fe20003f0e170 */
[----:B------:R-:W-:Y:S02]  /*3350*/  IMAD.MOV.U32 R12, RZ, RZ, RZ ;  /* 0x000000ffff0c7224 */ /* 0x000fe400078e00ff */
        /* <DEDUP_REMOVED lines=139> */
.L_x_2154:
[----:B------:R-:W-:Y:S01]  /*3c10*/  ULDC UR4, c[0x0][0x448] ;  /* 0x0001120000047ab9 */ /* 0x000fe20000000800 */
[----:B------:R-:W-:Y:S02]  /*3c20*/  UIADD3 UR7, UR45, 0x3f, URZ ;  /* 0x0000003f2d077890 */ /* 0x000fe4000fffe03f */
[----:B------:R-:W-:Y:S02]  /*3c30*/  UISETP.NE.AND UP0, UPT, UR4, 0x1, UPT ;  /* 0x000000010400788c */ /* 0x000fe4000bf05270 */
[----:B------:R-:W-:Y:S01]  /*3c40*/  UIADD3 UR10, UR48, 0x1, -UR50 ;  /* 0x00000001300a7890 */ /* 0x000fe2000fffe832 */
[----:B------:R-:W-:Y:S01]  /*3c50*/  ULDC.64 UR4, c[0x0][0x9e0] ;  /* 0x0002780000047ab9 */ /* 0x000fe20000000a00 */
[----:B------:R-:W-:-:S07]  /*3c60*/  UP2UR UR52, UPR, URZ, 0x1 ;  /* 0x000000013f347883 */ /* 0x000fce0008000000 */
[----:B------:R-:W-:Y:S01]  /*3c70*/  @UP0 ULDC UR8, c[0x0][0x44c] ;  /* 0x0001130000080ab9 */ /* 0x000fe20000000800 */
[----:B------:R-:W-:Y:S01]  /*3c80*/  @UP0 ULDC UR11, c[0x0][0x450] ;  /* 0x00011400000b0ab9 */ /* 0x000fe20000000800 */
[----:B------:R-:W-:-:S04]  /*3c90*/  UIMAD.WIDE.U32 UR8, UR7, UR8, URZ ;  /* 0x00000008070872a5 */ /* 0x000fc8000f8e003f */
[----:B------:R-:W-:Y:S02]  /*3ca0*/  @UP0 USHF.R.U32.HI UR7, URZ, UR11, UR9 ;  /* 0x0000000b3f070299 */ /* 0x000fe40008011609 */
[----:B------:R-:W-:Y:S02]  /*3cb0*/  UISETP.GE.AND UP0, UPT, UR5, 0x1, UPT ;  /* 0x000000010500788c */ /* 0x000fe4000bf06270 */
[----:B------:R-:W-:Y:S02]  /*3cc0*/  UIADD3 UR8, UR10, UR7, URZ ;  /* 0x000000070a087290 */ /* 0x000fe4000fffe03f */
[----:B------:R-:W-:Y:S02]  /*3cd0*/  UP2UR UR51, UPR, URZ, 0x1 ;  /* 0x000000013f337883 */ /* 0x000fe40008000000 */
[----:B------:R-:W-:Y:S01]  /*3ce0*/  PLOP3.LUT P0, PT, PT, PT, UP0, 0x40, 0x0 ;  /* 0x000000000000781c */ /* 0x000fe20003f0e808 */
[----:B------:R-:W-:-:S12]  /*3cf0*/  UIADD3 UR4, UR8, UR4, URZ ;  /* 0x0000000408047290 */ /* 0x000fd8000fffe03f */
[----:B------:R-:W-:Y:S05]  /*3d00*/  @P0 BRA `(.L_x_2173) ;  /* 0x0000000000440947 */ /* 0x000fea0003800000 */
        /* <DEDUP_REMOVED lines=10> */
.L_x_2174:
[----:B------:R-:W-:-:S11]  /*3db0*/  UISETP.NE.AND UP0, UPT, UR5, 0x1, UPT ;  /* 0x000000010500788c */ /* 0x000fd6000bf05270 */
[----:B------:R-:W-:Y:S02]  /*3dc0*/  @UP0 ULDC.64 UR10, c[0x0][0x9e8] ;  /* 0x00027a00000a0ab9 */ /* 0x000fe40000000a00 */
[----:B------:R-:W-:-:S04]  /*3dd0*/  UIMAD.WIDE.U32 UR8, UR7, UR10, URZ ;  /* 0x0000000a070872a5 */ /* 0x000fc8000f8e003f */
[----:B------:R-:W-:-:S12]  /*3de0*/  @UP0 USHF.R.U32.HI UR7, URZ, UR11, UR9 ;  /* 0x0000000b3f070299 */ /* 0x000fd80008011609 */
.L_x_2175:
[----:B------:R-:W-:-:S04]  /*3df0*/  UIMAD UR7, UR7, UR5, UR5 ;  /* 0x00000005070772a4 */ /* 0x000fc8000f8e0205 */
[----:B------:R-:W-:-:S04]  /*3e00*/  UISETP.LT.AND UP0, UPT, UR4, UR7, UPT ;  /* 0x000000070400728c */ /* 0x000fc8000bf01270 */
[----:B------:R-:W-:-:S12]  /*3e10*/  USEL UR4, UR4, UR7, UP0 ;  /* 0x0000000704047287 */ /* 0x000fd80008000000 */
.L_x_2173:
[----:B------:R-:W-:Y:S02]  /*3e20*/  UISETP.NE.AND UP0, UPT, UR52, URZ, UPT ;  /* 0x0000003f3400728c */ /* 0x000fe4000bf05270 */
[----:B------:R-:W-:Y:S02]  /*3e30*/  UIADD3 UR4, UR4, 0x3f, URZ ;  /* 0x0000003f04047890 */ /* 0x000fe4000fffe03f */
[----:B------:R-:W-:Y:S02]  /*3e40*/  UISETP.GE.AND UP1, UPT, UR5, 0x1, UPT ;  /* 0x000000010500788c */ /* 0x000fe4000bf26270 */
[----:B------:R-:W-:Y:S01]  /*3e50*/  USHF.R.S32.HI UR7, URZ, 0x1f, UR4 ;  /* 0x0000001f3f077899 */ /* 0x000fe20008011404 */
[----:B------:R-:W-:-:S03]  /*3e60*/  ULDC UR10, c[0x0][0x9dc] ;  /* 0x00027700000a7ab9 */ /* 0x000fc60000000800 */
[----:B------:R-:W-:Y:S01]  /*3e70*/  ULEA.HI UR7, UR7, UR4, URZ, 0x6 ;  /* 0x0000000407077291 */ /* 0x000fe2000f8f303f */
[----:B------:R-:W-:Y:S01]  /*3e80*/  PLOP3.LUT P0, PT, PT, PT, UP1, 0x40, 0x0 ;  /* 0x000000000000781c */ /* 0x000fe20003f0e818 */
[----:B------:R-:W-:Y:S01]  /*3e90*/  @UP0 ULDC UR8, c[0x0][0x44c] ;  /* 0x0001130000080ab9 */ /* 0x000fe20000000800 */
[----:B------:R-:W-:Y:S01]  /*3ea0*/  @UP0 ULDC UR11, c[0x0][0x450] ;  /* 0x00011400000b0ab9 */ /* 0x000fe20000000800 */
[----:B------:R-:W-:Y:S02]  /*3eb0*/  UIMAD.WIDE.U32 UR8, UR45, UR8, URZ ;  /* 0x000000082d0872a5 */ /* 0x000fe4000f8e003f */
[----:B------:R-:W-:Y:S01]  /*3ec0*/  UMOV UR4, UR45 ;  /* 0x0000002d00047c82 */ /* 0x000fe20008000000 */
[----:B------:R-:W-:Y:S02]  /*3ed0*/  USHF.R.S32.HI UR7, URZ, 0x6, UR7 ;  /* 0x000000063f077899 */ /* 0x000fe40008011407 */
[----:B------:R-:W-:Y:S02]  /*3ee0*/  @UP0 USHF.R.U32.HI UR4, URZ, UR11, UR9 ;  /* 0x0000000b3f040299 */ /* 0x000fe40008011609 */
[----:B------:R-:W-:-:S02]  /*3ef0*/  UISETP.LT.AND UP0, UPT, UR6, UR7, UPT ;  /* 0x000000070600728c */ /* 0x000fc4000bf01270 */
[----:B------:R-:W-:Y:S02]  /*3f00*/  UIADD3 UR4, UR4, UR48, -UR50 ;  /* 0x0000003004047290 */ /* 0x000fe4000fffe832 */
[----:B------:R-:W-:Y:S02]  /*3f10*/  USEL UR6, UR6, UR7, UP0 ;  /* 0x0000000706067287 */ /* 0x000fe40008000000 */
[----:B------:R-:W-:Y:S01]  /*3f20*/  UIADD3 UR7, UR4, -UR10, URZ ;  /* 0x8000000a04077290 */ /* 0x000fe2000fffe03f */
[----:B------:R-:W-:Y:S11]  /*3f30*/  @P0 BRA `(.L_x_2176) ;  /* 0x0000000000440947 */ /* 0x000ff60003800000 */
        /* <DEDUP_REMOVED lines=10> */
.L_x_2177:
[----:B------:R-:W-:-:S11]  /*3fe0*/  UISETP.NE.AND UP0, UPT, UR5, 0x1, UPT ;  /* 0x000000010500788c */ /* 0x000fd6000bf05270 */
[----:B------:R-:W-:Y:S02]  /*3ff0*/  @UP0 ULDC.64 UR10, c[0x0][0x9e8] ;  /* 0x00027a00000a0ab9 */ /* 0x000fe40000000a00 */
[----:B------:R-:W-:-:S04]  /*4000*/  UIMAD.WIDE.U32 UR8, UR4, UR10, URZ ;  /* 0x0000000a040872a5 */ /* 0x000fc8000f8e003f */
[----:B------:R-:W-:-:S12]  /*4010*/  @UP0 USHF.R.U32.HI UR4, URZ, UR11, UR9 ;  /* 0x0000000b3f040299 */ /* 0x000fd80008011609 */
.L_x_2178:
[----:B------:R-:W-:-:S04]  /*4020*/  UIMAD UR4, UR4, UR5, URZ ;  /* 0x00000005040472a4 */ /* 0x000fc8000f8e023f */
[----:B------:R-:W-:-:S04]  /*4030*/  UISETP.LT.AND UP0, UPT, UR7, UR4, UPT ;  /* 0x000000040700728c */ /* 0x000fc8000bf01270 */
[----:B------:R-:W-:-:S12]  /*4040*/  USEL UR7, UR7, UR4, !UP0 ;  /* 0x0000000407077287 */ /* 0x000fd8000c000000 */
.L_x_2176:
[----:B------:R-:W-:Y:S02]  /*4050*/  USHF.R.S32.HI UR4, URZ, 0x1f, UR7 ;  /* 0x0000001f3f047899 */ /* 0x000fe40008011407 */
[----:B------:R-:W-:Y:S02]  /*4060*/  ULOP3.LUT UR10, UR42, 0xff, URZ, 0xc0, !UPT ;  /* 0x000000ff2a0a7892 */ /* 0x000fe4000f8ec03f */
[----:B------:R-:W-:-:S04]  /*4070*/  ULEA.HI UR4, UR4, UR7, URZ, 0x6 ;  /* 0x0000000704047291 */ /* 0x000fc8000f8f303f */
[----:B------:R-:W-:-:S04]  /*4080*/  USHF.R.S32.HI UR4, URZ, 0x6, UR4 ;  /* 0x000000063f047899 */ /* 0x000fc80008011404 */
[----:B------:R-:W-:-:S04]  /*4090*/  UISETP.LT.AND UP0, UPT, URZ, UR4, UPT ;  /* 0x000000043f00728c */ /* 0x000fc8000bf01270 */
[----:B------:R-:W-:-:S03]  /*40a0*/  USEL UR47, URZ, UR4, !UP0 ;  /* 0x000000043f2f7287 */ /* 0x000fc6000c000000 */
[----:B------:R-:W-:Y:S01]  /*40b0*/  UMOV UR4, URZ ;  /* 0x0000003f00047c82 */ /* 0x000fe20008000000 */
        /* <DEDUP_REMOVED lines=40> */
.L_x_2179:
[----:B------:R-:W-:Y:S01]  /*4340*/  UIMAD UR47, UR10, UR4, UR47 ;  /* 0x000000040a2f72a4 */ /* 0x000fe2000f8e022f */
[----:B------:R-:W-:Y:S01]  /*4350*/  IMAD.U32 R168, RZ, RZ, UR6 ;  /* 0x00000006ffa87e24 */ /* 0x000fe2000f8e00ff */
[----:B------:R-:W-:Y:S01]  /*4360*/  PLOP3.LUT P0, PT, PT, PT, PT, 0x80, 0x0 ;  /* 0x000000000000781c */ /* 0x000fe20003f0f070 */
[----:B------:R-:W-:Y:S01]  /*4370*/  IMAD.U32 R5, RZ, RZ, UR4 ;  /* 0x00000004ff057e24 */ /* 0x000fe2000f8e00ff */
[----:B------:R-:W-:Y:S01]  /*4380*/  CS2R R150, SRZ ;  /* 0x0000000000967805 */ /* 0x000fe2000001ff00 */
[----:B------:R-:W-:Y:S01]  /*4390*/  IMAD.MOV.U32 R3, RZ, RZ, RZ ;  /* 0x000000ffff037224 */ /* 0x000fe200078e00ff */
[----:B------:R-:W-:Y:S01]  /*43a0*/  CS2R R148, SRZ ;  /* 0x0000000000947805 */ /* 0x000fe2000001ff00 */
[----:B------:R-:W-:Y:S01]  /*43b0*/  IMAD.MOV.U32 R12, RZ, RZ, RZ ;  /* 0x000000ffff0c7224 */ /* 0x000fe200078e00ff */
[----:B------:R-:W-:Y:S02]  /*43c0*/  VIADDMNMX R168, R5, UR47, R168, PT ;  /* 0x0000002f05a87c46 */ /* 0x000fe4000b8001a8 */
[----:B------:R-:W-:-:S02]  /*43d0*/  CS2R R146, SRZ ;  /* 0x0000000000927805 */ /* 0x000fc4000001ff00 */
[----:B------:R-:W-:Y:S02]  /*43e0*/  CS2R R144, SRZ ;  /* 0x0000000000907805 */ /* 0x000fe4000001ff00 */
[----:B------:R-:W-:Y:S02]  /*43f0*/  CS2R R142, SRZ ;  /* 0x00000000008e7805 */ /* 0x000fe4000001ff00 */
[----:B------:R-:W-:Y:S02]  /*4400*/  ISETP.GT.AND P1, PT, R168, UR47, PT ;  /* 0x0000002fa8007c0c */ /* 0x000fe4000bf24270 */
        /* <DEDUP_REMOVED lines=90> */
.L_x_2180:
        /* <DEDUP_REMOVED lines=12> */
.L_x_2369:
[----:B------:R-:W-:Y:S05]  /*4a70*/  @!P0 BRA `(.L_x_2182) ;  /* 0x0000000000048947 */ /* 0x000fea0003800000 */
[----:B------:R-:W-:Y:S01]  /*4a80*/  BPT.TRAP 0x1 ;  /* 0x000000040000795c */ /* 0x000fe20000300000 */
.L_x_2182:
[----:B------:R-:W-:Y:S02]  /*4a90*/  IMAD.U32 R7, RZ, RZ, UR38 ;  /* 0x00000026ff077e24 */ /* 0x000fe4000f8e00ff */
[----:B------:R-:W-:-:S03]  /*4aa0*/  IMAD.U32 R8, RZ, RZ, UR37 ;  /* 0x00000025ff087e24 */ /* 0x000fc6000f8e00ff */
[----:B------:R-:W-:Y:S02]  /*4ab0*/  LEA R7, R7, UR41, 0x3 ;  /* 0x0000002907077c11 */ /* 0x000fe4000f8e18ff */
[----:B------:R-:W-:-:S04]  /*4ac0*/  SHF.L.U32 R8, R8, 0x1f, RZ ;  /* 0x0000001f08087819 */ /* 0x000fc800000006ff */
[----:B------:R1:W2:Y:S01]  /*4ad0*/  SYNCS.PHASECHK.TRANS64.TRYWAIT P1, [R7+URZ+0x28c30], R8 ;  /* 0x028c3008070075a7 */ /* 0x0002a2000802017f */
[----:B------:R-:W-:Y:S05]  /*4ae0*/  @!P0 BRA `(.L_x_2183) ;  /* 0x0000000000048947 */ /* 0x000fea0003800000 */
[----:B------:R-:W-:Y:S01]  /*4af0*/  BPT.TRAP 0x1 ;  /* 0x000000040000795c */ /* 0x000fe20000300000 */
.L_x_2183:
[----:B--2---:R-:W-:Y:S05]  /*4b00*/  @P1 BRA `(.L_x_2184) ;  /* 0x0000000000081947 */ /* 0x004fea0003800000 */
[----:B------:R-:W2:Y:S02]  /*4b10*/  SYNCS.PHASECHK.TRANS64.TRYWAIT P1, [R7+URZ+0x28c30], R8 ;  /* 0x028c3008070075a7 */ /* 0x000ea4000802017f */
[----:B--2---:R-:W-:Y:S05]  /*4b20*/  @!P1 BRA `(.L_x_2185) ;  /* 0x0000014000e89947 */ /* 0x004fea0003800000 */
.L_x_2184:
        /* <DEDUP_REMOVED lines=40> */
.L_x_2186:
[----:B------:R-:W-:Y:S01]  /*4db0*/  UISETP.NE.AND UP1, UPT, UR52, URZ, UPT ;  /* 0x0000003f3400728c */ /* 0x000fe2000bf25270 */
[----:B------:R-:W-:Y:S01]  /*4dc0*/  VIADD R3, R190, UR45 ;  /* 0x0000002dbe037c36 */ /* 0x000fe20008000000 */
[----:B------:R-:W-:Y:S01]  /*4dd0*/  R2UR UR6, R7 ;  /* 0x00000000070672ca */ /* 0x000fe200000e0000 */
[----:B------:R-:W-:Y:S01]  /*4de0*/  IMAD.MOV.U32 R5, RZ, RZ, -0x40 ;  /* 0xffffffc0ff057424 */ /* 0x000fe200078e00ff */
[----:B------:R-:W-:Y:S01]  /*4df0*/  UISETP.NE.AND UP0, UPT, UR51, URZ, UPT ;  /* 0x0000003f3300728c */ /* 0x000fe2000bf05270 */
[C---:B------:R-:W-:Y:S01]  /*4e00*/  LEA R10, R168.reuse, 0xffffffc0, 0x6 ;  /* 0xffffffc0a80a7811 */ /* 0x040fe200078e30ff */
[----:B------:R-:W-:Y:S01]  /*4e10*/  ULDC UR20, c[0x0][0x9dc] ;  /* 0x0002770000147ab9 */ /* 0x000fe20000000800 */
[----:B------:R-:W-:Y:S01]  /*4e20*/  PLOP3.LUT P1, PT, PT, PT, UP1, 0x80, 0x0 ;  /* 0x000000000000781c */ /* 0x000fe20003f2f018 */
[----:B------:R-:W-:Y:S01]  /*4e30*/  IMAD R5, R168, R5, 0x41 ;  /* 0x00000041a8057424 */ /* 0x000fe200078e0205 */
[----:B------:R-:W-:Y:S01]  /*4e40*/  PLOP3.LUT P2, PT, PT, PT, UP1, 0x80, 0x0 ;  /* 0x000000000000781c */ /* 0x000fe20003f4f018 */
[----:B------:R-:W-:Y:S01]  /*4e50*/  ULDC UR11, c[0x0][0x9e0] ;  /* 0x00027800000b7ab9 */ /* 0x000fe20000000800 */
[----:B------:R-:W-:Y:S01]  /*4e60*/  @UP1 ULDC UR7, c[0x0][0x44c] ;  /* 0x0001130000071ab9 */ /* 0x000fe20000000800 */
[----:B------:R-:W-:Y:S01]  /*4e70*/  IADD3 R11, -R2, UR48, -R10 ;  /* 0x00000030020b7c10 */ /* 0x000fe2000fffe90a */
[----:B------:R-:W-:-:S02]  /*4e80*/  VIADD R14, R5, 0xffffffff ;  /* 0xffffffff050e7836 */ /* 0x000fc40000000000 */
[----:B------:R-:W-:-:S04]  /*4e90*/  UIADD3 UR6, UR6, 0x28c40, URZ ;  /* 0x00028c4006067890 */ /* 0x000fc8000fffe03f */
[----:B------:R-:W-:Y:S01]  /*4ea0*/  UPRMT UR6, UR40, 0x654, UR6 ;  /* 0x0000065428067896 */ /* 0x000fe20008000006 */
[----:B------:R-:W-:Y:S01]  /*4eb0*/  @P1 IMAD.HI.U32 R4, R3, UR7, RZ ;  /* 0x0000000703041c27 */ /* 0x000fe2000f8e00ff */
[----:B------:R-:W-:Y:S01]  /*4ec0*/  @UP1 ULDC UR7, c[0x0][0x450] ;  /* 0x0001140000071ab9 */ /* 0x000fe20000000800 */
[----:B------:R-:W-:-:S03]  /*4ed0*/  PLOP3.LUT P1, PT, PT, PT, UP0, 0x40, 0x0 ;  /* 0x000000000000781c */ /* 0x000fc60003f2e808 */
[----:B------:R-:W-:Y:S02]  /*4ee0*/  @P2 SHF.R.U32.HI R3, RZ, UR7, R4 ;  /* 0x00000007ff032c19 */ /* 0x000fe40008011604 */
[----:B------:R-:W-:Y:S01]  /*4ef0*/  IADD3 R4, -R2, UR48, R5 ;  /* 0x0000003002047c10 */ /* 0x000fe2000fffe105 */
[----:B------:R-:W-:Y:S01]  /*4f00*/  SYNCS.ARRIVE.TRANS64.RED.A1T0 RZ, [UR6], RZ ;  /* 0x000000ffffff79a7 */ /* 0x000fe20008100406 */
[----:B------:R-:W-:Y:S01]  /*4f10*/  ULOP3.LUT UR6, URZ, UR20, URZ, 0x33, !UPT ;  /* 0x000000143f067292 */ /* 0x000fe2000f8e333f */
[----:B------:R-:W0:Y:S02]  /*4f20*/  SHFL.IDX PT, R6, R3, RZ, 0x1c1f ;  /* 0x001c1fff03067589 */ /* 0x000e2400000e0000 */
[----:B------:R-:W-:-:S04]  /*4f30*/  VIADD R4, R4, -UR50 ;  /* 0x8000003204047c36 */ /* 0x000fc80008000000 */
[C---:B------:R-:W-:Y:S02]  /*4f40*/  VIADD R12, R4.reuse, UR11 ;  /* 0x0000000b040c7c36 */ /* 0x040fe40008000000 */
[----:B------:R-:W-:-:S03]  /*4f50*/  VIADD R13, R4, UR6 ;  /* 0x00000006040d7c36 */ /* 0x000fc60008000000 */
[----:B0-----:R-:W-:Y:S01]  /*4f60*/  VIADDMNMX R4, R6, R12, R11, PT ;  /* 0x0000000c06047246 */ /* 0x001fe2000380010b */
[----:B------:R-:W-:Y:S01]  /*4f70*/  IMAD.IADD R5, R13, 0x1, R6 ;  /* 0x000000010d057824 */ /* 0x000fe200078e0206 */
[----:B------:R-:W-:Y:S06]  /*4f80*/  @P1 BRA `(.L_x_2187) ;  /* 0x0000000000641947 */ /* 0x000fec0003800000 */
[----:B------:R-:W-:Y:S01]  /*4f90*/  IMAD.U32 R9, RZ, RZ, UR50 ;  /* 0x00000032ff097e24 */ /* 0x000fe2000f8e00ff */
[----:B------:R-:W-:Y:S04]  /*4fa0*/  BSSY B0, `(.L_x_2188) ;  /* 0x0000013000007945 */ /* 0x000fe80003800000 */
[----:B------:R-:W-:-:S04]  /*4fb0*/  IADD3 R9, -R9, UR48, R6 ;  /* 0x0000003009097c10 */ /* 0x000fc8000fffe106 */
        /* <DEDUP_REMOVED lines=11> */
.L_x_2189:
[----:B------:R-:W-:Y:S02]  /*5070*/  ULDC UR6, c[0x0][0x9e4] ;  /* 0x0002790000067ab9 */ /* 0x000fe40000000800 */
[----:B------:R-:W-:-:S05]  /*5080*/  IMAD.U32 R15, RZ, RZ, UR6 ;  /* 0x00000006ff0f7e24 */ /* 0x000fca000f8e00ff */
[----:B------:R-:W-:-:S13]  /*5090*/  ISETP.NE.AND P1, PT, R15, 0x1, PT ;  /* 0x000000010f00780c */ /* 0x000fda0003f25270 */
[----:B------:R-:W0:Y:S02]  /*50a0*/  @P1 LDC.64 R20, c[0x0][0x9e8] ;  /* 0x00027a00ff141b82 */ /* 0x000e240000000a00 */
[----:B0-----:R-:W-:-:S05]  /*50b0*/  @P1 IMAD.HI.U32 R6, R9, R20, RZ ;  /* 0x0000001409061227 */ /* 0x001fca00078e00ff */
[----:B------:R-:W-:-:S07]  /*50c0*/  @P1 SHF.R.U32.HI R9, RZ, R21, R6 ;  /* 0x00000015ff091219 */ /* 0x000fce0000011606 */
.L_x_2190:
[----:B------:R-:W-:Y:S05]  /*50d0*/  BSYNC B0 ;  /* 0x0000000000007941 */ /* 0x000fea0003800000 */
.L_x_2188:
[----:B------:R-:W-:-:S04]  /*50e0*/  IMAD R9, R9, R15, -R10 ;  /* 0x0000000f09097224 */ /* 0x000fc800078e0a0a */
[----:B------:R-:W-:-:S05]  /*50f0*/  IMAD.IADD R9, R9, 0x1, -R2 ;  /* 0x0000000109097824 */ /* 0x000fca00078e0a02 */
[----:B------:R-:W-:Y:S02]  /*5100*/  VIADDMNMX R4, R9, R15, R4, PT ;  /* 0x0000000f09047246 */ /* 0x000fe40003800104 */
[----:B------:R-:W-:-:S07]  /*5110*/  VIMNMX R5, R5, R9, !PT ;  /* 0x0000000905057248 */ /* 0x000fce0007fe0100 */
.L_x_2187:
[C---:B------:R-:W-:Y:S01]  /*5120*/  ISETP.GE.AND P2, PT, R14.reuse, 0x9, PT ;  /* 0x000000090e00780c */ /* 0x040fe20003f46270 */
[----:B------:R-:W-:Y:S01]  /*5130*/  UISETP.NE.AND UP0, UPT, UR51, URZ, UPT ;  /* 0x0000003f3300728c */ /* 0x000fe2000bf05270 */
[----:B------:R-:W-:Y:S02]  /*5140*/  ISETP.GE.AND P1, PT, R14, 0x2, PT ;  /* 0x000000020e00780c */ /* 0x000fe40003f26270 */
[C---:B------:R-:W-:Y:S02]  /*5150*/  ISETP.GT.AND P3, PT, R5.reuse, 0x8, !P2 ;  /* 0x000000080500780c */ /* 0x040fe40005764270 */
[----:B------:R-:W-:Y:S02]  /*5160*/  ISETP.GT.AND P4, PT, R5, 0x1, !P1 ;  /* 0x000000010500780c */ /* 0x000fe40004f84270 */
[----:B------:R-:W-:Y:S02]  /*5170*/  ISETP.LT.OR P3, PT, R4, 0x9, P3 ;  /* 0x000000090400780c */ /* 0x000fe40001f61670 */
[----:B------:R-:W-:-:S02]  /*5180*/  ISETP.GE.AND P5, PT, R14, 0x11, PT ;  /* 0x000000110e00780c */ /* 0x000fc40003fa6270 */
[----:B------:R-:W-:Y:S02]  /*5190*/  FSEL R21, R28, -INF , !P3 ;  /* 0xff8000001c157808 */ /* 0x000fe40005800000 */
[----:B------:R-:W-:Y:S02]  /*51a0*/  ISETP.LT.OR P4, PT, R4, 0x2, P4 ;  /* 0x000000020400780c */ /* 0x000fe40002781670 */
[----:B------:R-:W-:Y:S02]  /*51b0*/  ISETP.GT.AND P3, PT, R5, 0x10, !P5 ;  /* 0x000000100500780c */ /* 0x000fe40006f64270 */
[----:B------:R-:W-:Y:S02]  /*51c0*/  ISETP.GE.AND P6, PT, R14, 0xa, PT ;  /* 0x0000000a0e00780c */ /* 0x000fe40003fc6270 */
[----:B------:R-:W-:Y:S02]  /*51d0*/  FSEL R25, R25, -INF , !P4 ;  /* 0xff80000019197808 */ /* 0x000fe40006000000 */
[----:B------:R-:W-:-:S02]  /*51e0*/  P2R R58, PR, RZ, 0x20 ;  /* 0x00000020ff3a7803 */ /* 0x000fc40000000000 */
[----:B------:R-:W-:Y:S02]  /*51f0*/  ISETP.LT.OR P3, PT, R4, 0x11, P3 ;  /* 0x000000110400780c */ /* 0x000fe40001f61670 */
[C---:B------:R-:W-:Y:S02]  /*5200*/  ISETP.GT.AND P4, PT, R5.reuse, 0x9, !P6 ;  /* 0x000000090500780c */ /* 0x040fe40007784270 */
[----:B------:R-:W-:Y:S02]  /*5210*/  ISETP.GE.AND P5, PT, R14, 0x12, PT ;  /* 0x000000120e00780c */ /* 0x000fe40003fa6270 */
[----:B------:R-:W-:Y:S02]  /*5220*/  FSEL R57, R32, -INF , !P3 ;  /* 0xff80000020397808 */ /* 0x000fe40005800000 */
[----:B------:R-:W-:Y:S02]  /*5230*/  ISETP.LT.OR P4, PT, R4, 0xa, P4 ;  /* 0x0000000a0400780c */ /* 0x000fe40002781670 */
[----:B------:R-:W-:-:S02]  /*5240*/  ISETP.GT.AND P3, PT, R5, 0x11, !P5 ;  /* 0x000000110500780c */ /* 0x000fc40006f64270 */
[----:B------:R-:W-:Y:S02]  /*5250*/  FSEL R29, R29, -INF , !P4 ;  /* 0xff8000001d1d7808 */ /* 0x000fe40006000000 */
[----:B------:R-:W-:Y:S02]  /*5260*/  ISETP.LT.OR P3, PT, R4, 0x12, P3 ;  /* 0x000000120400780c */ /* 0x000fe40001f61670 */
[----:B------:R-:W-:Y:S02]  /*5270*/  ISETP.GE.AND P4, PT, R14, 0x19, PT ;  /* 0x000000190e00780c */ /* 0x000fe40003f86270 */
[----:B------:R-:W-:Y:S02]  /*5280*/  FSEL R33, R33, -INF , !P3 ;  /* 0xff80000021217808 */ /* 0x000fe40005800000 */
[----:B------:R-:W-:Y:S02]  /*5290*/  ISETP.GT.AND P3, PT, R5, 0x18, !P4 ;  /* 0x000000180500780c */ /* 0x000fe40006764270 */
[----:B------:R-:W-:-:S02]  /*52a0*/  P2R R32, PR, RZ, 0x10 ;  /* 0x00000010ff207803 */ /* 0x000fc40000000000 */
[----:B------:R-:W-:Y:S02]  /*52b0*/  ISETP.LT.OR P3, PT, R4, 0x19, P3 ;  /* 0x000000190400780c */ /* 0x000fe40001f61670 */
[----:B------:R-:W-:Y:S02]  /*52c0*/  ISETP.GE.AND P4, PT, R14, 0x1a, PT ;  /* 0x0000001a0e00780c */ /* 0x000fe40003f86270 */
[----:B------:R-:W-:Y:S02]  /*52d0*/  FSEL R59, R36, -INF , !P3 ;  /* 0xff800000243b7808 */ /* 0x000fe40005800000 */
[----:B------:R-:W-:Y:S02]  /*52e0*/  ISETP.GT.AND P3, PT, R5, 0x19, !P4 ;  /* 0x000000190500780c */ /* 0x000fe40006764270 */
[----:B------:R-:W-:Y:S02]  /*52f0*/  P2R R36, PR, RZ, 0x10 ;  /* 0x00000010ff247803 */ /* 0x000fe40000000000 */
[----:B------:R-:W-:-:S02]  /*5300*/  ISETP.LT.OR P3, PT, R4, 0x1a, P3 ;  /* 0x0000001a0400780c */ /* 0x000fc40001f61670 */
[----:B------:R-:W-:Y:S02]  /*5310*/  ISETP.GE.AND P4, PT, R14, 0x21, PT ;  /* 0x000000210e00780c */ /* 0x000fe40003f86270 */
[----:B------:R-:W-:Y:S02]  /*5320*/  FSEL R37, R37, -INF , !P3 ;  /* 0xff80000025257808 */ /* 0x000fe40005800000 */
[----:B------:R-:W-:Y:S02]  /*5330*/  ISETP.GT.AND P3, PT, R5, 0x20, !P4 ;  /* 0x000000200500780c */ /* 0x000fe40006764270 */
[----:B------:R-:W-:Y:S02]  /*5340*/  P2R R60, PR, RZ, 0x10 ;  /* 0x00000010ff3c7803 */ /* 0x000fe40000000000 */
[----:B------:R-:W-:Y:S02]  /*5350*/  ISETP.LT.OR P3, PT, R4, 0x21, P3 ;  /* 0x000000210400780c */ /* 0x000fe40001f61670 */
[----:B------:R-:W-:-:S02]  /*5360*/  ISETP.GE.AND P4, PT, R14, 0x22, PT ;  /* 0x000000220e00780c */ /* 0x000fc40003f86270 */
[----:B------:R-:W-:Y:S02]  /*5370*/  FSEL R61, R40, -INF , !P3 ;  /* 0xff800000283d7808 */ /* 0x000fe40005800000 */
[----:B------:R-:W-:Y:S02]  /*5380*/  ISETP.GT.AND P3, PT, R5, 0x21, !P4 ;  /* 0x000000210500780c */ /* 0x000fe40006764270 */
[----:B------:R-:W-:Y:S02]  /*5390*/  P2R R40, PR, RZ, 0x10 ;  /* 0x00000010ff287803 */ /* 0x000fe40000000000 */
[----:B------:R-:W-:Y:S02]  /*53a0*/  ISETP.LT.OR P3, PT, R4, 0x22, P3 ;  /* 0x000000220400780c */ /* 0x000fe40001f61670 */
[----:B------:R-:W-:Y:S02]  /*53b0*/  ISETP.GE.AND P4, PT, R14, 0x29, PT ;  /* 0x000000290e00780c */ /* 0x000fe40003f86270 */
[----:B------:R-:W-:-:S02]  /*53c0*/  FSEL R41, R41, -INF , !P3 ;  /* 0xff80000029297808 */ /* 0x000fc40005800000 */
[C---:B------:R-:W-:Y:S02]  /*53d0*/  ISETP.GT.AND P3, PT, R5.reuse, 0x28, !P4 ;  /* 0x000000280500780c */ /* 0x040fe40006764270 */
[----:B------:R-:W-:Y:S02]  /*53e0*/  P2R R62, PR, RZ, 0x10 ;  /* 0x00000010ff3e7803 */ /* 0x000fe40000000000 */
[----:B------:R-:W-:Y:S02]  /*53f0*/  ISETP.LT.OR P3, PT, R4, 0x29, P3 ;  /* 0x000000290400780c */ /* 0x000fe40001f61670 */
[----:B------:R-:W-:Y:S02]  /*5400*/  ISETP.GE.AND P4, PT, R14, 0x2a, PT ;  /* 0x0000002a0e00780c */ /* 0x000fe40003f86270 */
[----:B------:R-:W-:Y:S02]  /*5410*/  FSEL R63, R44, -INF , !P3 ;  /* 0xff8000002c3f7808 */ /* 0x000fe40005800000 */
[----:B------:R-:W-:-:S02]  /*5420*/  ISETP.GT.AND P3, PT, R5, 0x29, !P4 ;  /* 0x000000290500780c */ /* 0x000fc40006764270 */
[----:B------:R-:W-:Y:S02]  /*5430*/  P2R R44, PR, RZ, 0x10 ;  /* 0x00000010ff2c7803 */ /* 0x000fe40000000000 */
[----:B------:R-:W-:Y:S02]  /*5440*/  ISETP.LT.OR P3, PT, R4, 0x2a, P3 ;  /* 0x0000002a0400780c */ /* 0x000fe40001f61670 */
[----:B------:R-:W-:Y:S02]  /*5450*/  P2R R28, PR, RZ, 0x20 ;  /* 0x00000020ff1c7803 */ /* 0x000fe40000000000 */
[----:B------:R-:W-:Y:S02]  /*5460*/  FSEL R45, R45, -INF , !P3 ;  /* 0xff8000002d2d7808 */ /* 0x000fe40005800000 */
[----:B------:R-:W-:Y:S02]  /*5470*/  ISETP.GE.AND P3, PT, R14, 0x31, PT ;  /* 0x000000310e00780c */ /* 0x000fe40003f66270 */
[----:B------:R-:W-:-:S02]  /*5480*/  P2R R56, PR, RZ, 0x40 ;  /* 0x00000040ff387803 */ /* 0x000fc40000000000 */
[----:B------:R-:W-:-:S04]  /*5490*/  ISETP.GT.AND P4, PT, R5, 0x30, !P3 ;  /* 0x000000300500780c */ /* 0x000fc80005f84270 */
[----:B------:R-:W-:-:S04]  /*54a0*/  ISETP.LT.OR P4, PT, R4, 0x31, P4 ;  /* 0x000000310400780c */ /* 0x000fc80002781670 */
[----:B------:R-:W-:Y:S02]  /*54b0*/  FSEL R48, R48, -INF , !P4 ;  /* 0xff80000030307808 */ /* 0x000fe40006000000 */
[----:B------:R-:W-:-:S04]  /*54c0*/  ISETP.GE.AND P4, PT, R14, 0x32, PT ;  /* 0x000000320e00780c */ /* 0x000fc80003f86270 */
        /* <DEDUP_REMOVED lines=8> */
[----:B------:R-:W-:Y:S02]  /*5550*/  P2R R20, PR, RZ, 0x40 ;  /* 0x00000040ff147803 */ /* 0x000fe40000000000 */
[----:B------:R-:W-:-:S04]  /*5560*/  ISETP.GT.AND P6, PT, R5, RZ, !P6 ;  /* 0x000000ff0500720c */ /* 0x000fc800077c4270 */
[----:B------:R-:W-:-:S04]  /*5570*/  ISETP.LT.OR P6, PT, R4, 0x1, P6 ;  /* 0x000000010400780c */ /* 0x000fc800037c1670 */
[----:B------:R-:W-:Y:S02]  /*5580*/  FSEL R15, R24, -INF , !P6 ;  /* 0xff800000180f7808 */ /* 0x000fe40007000000 */
[----:B------:R-:W-:-:S04]  /*5590*/  ISETP.GE.AND P6, PT, R14, 0x3a, PT ;  /* 0x0000003a0e00780c */ /* 0x000fc80003fc6270 */
[----:B------:R-:W-:Y:S02]  /*55a0*/  P2R R14, PR, RZ, 0x40 ;  /* 0x00000040ff0e7803 */ /* 0x000fe40000000000 */
[----:B------:R-:W-:-:S04]  /*55b0*/  ISETP.GT.AND P6, PT, R5, 0x39, !P6 ;  /* 0x000000390500780c */ /* 0x000fc800077c4270 */
[----:B------:R-:W-:Y:S02]  /*55c0*/  ISETP.LT.OR P6, PT, R4, 0x3a, P6 ;  /* 0x0000003a0400780c */ /* 0x000fe400037c1670 */
[----:B------:R-:W0:Y:S02]  /*55d0*/  SHFL.IDX PT, R4, R3, 0x1, 0x1c1f ;  /* 0x003c1f0003047f89 */ /* 0x000e2400000e0000 */
[----:B------:R-:W-:Y:S02]  /*55e0*/  FSEL R53, R53, -INF , !P6 ;  /* 0xff80000035357808 */ /* 0x000fe40007000000 */
[----:B------:R-:W-:Y:S02]  /*55f0*/  PLOP3.LUT P6, PT, PT, PT, UP0, 0x40, 0x0 ;  /* 0x000000000000781c */ /* 0x000fe40003fce808 */
[----:B0-----:R-:W-:Y:S01]  /*5600*/  VIADDMNMX R6, R4, R12, R11, PT ;  /* 0x0000000c04067246 */ /* 0x001fe2000380010b */
[----:B------:R-:W-:-:S10]  /*5610*/  IMAD.IADD R9, R13, 0x1, R4 ;  /* 0x000000010d097824 */ /* 0x000fd400078e0204 */
[----:B------:R-:W-:Y:S05]  /*5620*/  @P6 BRA `(.L_x_2191) ;  /* 0x0000000000646947 */ /* 0x000fea0003800000 */
        /* <DEDUP_REMOVED lines=14> */
.L_x_2193:
[----:B------:R-:W-:Y:S02]  /*5710*/  ULDC UR6, c[0x0][0x9e4] ;  /* 0x0002790000067ab9 */ /* 0x000fe40000000800 */
[----:B------:R-:W-:-:S05]  /*5720*/  IMAD.U32 R11, RZ, RZ, UR6 ;  /* 0x00000006ff0b7e24 */ /* 0x000fca000f8e00ff */
[----:B------:R-:W-:-:S13]  /*5730*/  ISETP.NE.AND P6, PT, R11, 0x1, PT ;  /* 0x000000010b00780c */ /* 0x000fda0003fc5270 */
[----:B------:R-:W0:Y:S02]  /*5740*/  @P6 LDC.64 R4, c[0x0][0x9e8] ;  /* 0x00027a00ff046b82 */ /* 0x000e240000000a00 */
[----:B0-----:R-:W-:-:S05]  /*5750*/  @P6 IMAD.HI.U32 R4, R3, R4, RZ ;  /* 0x0000000403046227 */ /* 0x001fca00078e00ff */
[----:B------:R-:W-:-:S07]  /*5760*/  @P6 SHF.R.U32.HI R3, RZ, R5, R4 ;  /* 0x00000005ff036219 */ /* 0x000fce0000011604 */
.L_x_2194:
[----:B------:R-:W-:Y:S05]  /*5770*/  BSYNC B0 ;  /* 0x0000000000007941 */ /* 0x000fea0003800000 */
.L_x_2192:
[----:B------:R-:W-:-:S04]  /*5780*/  IMAD R3, R3, R11, -R10 ;  /* 0x0000000b03037224 */ /* 0x000fc800078e0a0a */
[----:B------:R-:W-:-:S05]  /*5790*/  IMAD.IADD R3, R3, 0x1, -R2 ;  /* 0x0000000103037824 */ /* 0x000fca00078e0a02 */
[----:B------:R-:W-:Y:S02]  /*57a0*/  VIADDMNMX R6, R3, R11, R6, PT ;  /* 0x0000000b03067246 */ /* 0x000fe40003800106 */
[----:B------:R-:W-:-:S07]  /*57b0*/  VIMNMX R9, R9, R3, !PT ;  /* 0x0000000309097248 */ /* 0x000fce0007fe0100 */
.L_x_2191:
[----:B------:R-:W-:Y:S01]  /*57c0*/  ISETP.GT.AND P1, PT, R9, 0x1, !P1 ;  /* 0x000000010900780c */ /* 0x000fe20004f24270 */
[----:B------:R-:W-:Y:S01]  /*57d0*/  ULDC UR10, c[0x0][0x988] ;  /* 0x00026200000a7ab9 */ /* 0x000fe20000000800 */
[----:B------:R-:W-:Y:S01]  /*57e0*/  FMNMX.FTZ R3, R15, R25, !PT ;  /* 0x000000190f037209 */ /* 0x000fe20007810000 */
[----:B------:R-:W-:Y:S01]  /*57f0*/  BAR.SYNC.DEFER_BLOCKING 0xf, 0x100 ;  /* 0x03c4000000007b1d */ /* 0x000fe20000010000 */
[----:B------:R-:W-:Y:S02]  /*5800*/  ISETP.LT.OR P1, PT, R6, 0x2, P1 ;  /* 0x000000020600780c */ /* 0x000fe40000f21670 */
[----:B------:R-:W-:Y:S02]  /*5810*/  FMNMX.FTZ R3, R21, R3, !PT ;  /* 0x0000000315037209 */ /* 0x000fe40007810000 */
[----:B------:R-:W-:Y:S02]  /*5820*/  FSEL R27, R27, -INF , !P1 ;  /* 0xff8000001b1b7808 */ /* 0x000fe40004800000 */
[----:B------:R-:W-:-:S02]  /*5830*/  ISETP.NE.AND P1, PT, R56, RZ, PT ;  /* 0x000000ff3800720c */ /* 0x000fc40003f25270 */
[----:B------:R-:W-:Y:S02]  /*5840*/  FMNMX.FTZ R3, R29, R3, !PT ;  /* 0x000000031d037209 */ /* 0x000fe40007810000 */
[----:B------:R-:W-:Y:S02]  /*5850*/  ISETP.GT.AND P1, PT, R9, 0x9, !P1 ;  /* 0x000000090900780c */ /* 0x000fe40004f24270 */
[----:B------:R-:W-:Y:S02]  /*5860*/  FMNMX.FTZ R3, R57, R3, !PT ;  /* 0x0000000339037209 */ /* 0x000fe40007810000 */
[----:B------:R-:W-:Y:S02]  /*5870*/  ISETP.LT.OR P1, PT, R6, 0xa, P1 ;  /* 0x0000000a0600780c */ /* 0x000fe40000f21670 */
[----:B------:R-:W-:Y:S02]  /*5880*/  FMNMX.FTZ R3, R33, R3, !PT ;  /* 0x0000000321037209 */ /* 0x000fe40007810000 */
[----:B------:R-:W-:-:S02]  /*5890*/  FSEL R31, R31, -INF , !P1 ;  /* 0xff8000001f1f7808 */ /* 0x000fc40004800000 */
[----:B------:R-:W-:Y:S02]  /*58a0*/  ISETP.NE.AND P1, PT, R58, RZ, PT ;  /* 0x000000ff3a00720c */ /* 0x000fe40003f25270 */
[----:B------:R-:W-:Y:S02]  /*58b0*/  FMNMX.FTZ R3, R59, R3, !PT ;  /* 0x000000033b037209 */ /* 0x000fe40007810000 */
[----:B------:R-:W-:Y:S02]  /*58c0*/  ISETP.GT.AND P1, PT, R9, 0x10, !P1 ;  /* 0x000000100900780c */ /* 0x000fe40004f24270 */
[----:B------:R-:W-:Y:S02]  /*58d0*/  FMNMX.FTZ R3, R37, R3, !PT ;  /* 0x0000000325037209 */ /* 0x000fe40007810000 */
[----:B------:R-:W-:Y:S02]  /*58e0*/  ISETP.LT.OR P1, PT, R6, 0x11, P1 ;  /* 0x000000110600780c */ /* 0x000fe40000f21670 */
[----:B------:R-:W-:-:S02]  /*58f0*/  FMNMX.FTZ R3, R61, R3, !PT ;  /* 0x000000033d037209 */ /* 0x000fc40007810000 */
[----:B------:R-:W-:Y:S02]  /*5900*/  FSEL R34, R34, -INF , !P1 ;  /* 0xff80000022227808 */ /* 0x000fe40004800000 */
[----:B------:R-:W-:Y:S02]  /*5910*/  ISETP.NE.AND P1, PT, R28, RZ, PT ;  /* 0x000000ff1c00720c */ /* 0x000fe40003f25270 */
[----:B------:R-:W-:Y:S02]  /*5920*/  FMNMX.FTZ R3, R41, R3, !PT ;  /* 0x0000000329037209 */ /* 0x000fe40007810000 */
[----:B------:R-:W-:Y:S02]  /*5930*/  ISETP.GT.AND P1, PT, R9, 0x11, !P1 ;  /* 0x000000110900780c */ /* 0x000fe40004f24270 */
[----:B------:R-:W-:Y:S02]  /*5940*/  FMNMX.FTZ R4, R63, R3, !PT ;  /* 0x000000033f047209 */ /* 0x000fe40007810000 */
[----:B------:R-:W-:-:S02]  /*5950*/  ISETP.LT.OR P1, PT, R6, 0x12, P1 ;  /* 0x000000120600780c */ /* 0x000fc40000f21670 */
[----:B------:R-:W-:Y:S02]  /*5960*/  FMNMX.FTZ R3, R45, R4, !PT ;  /* 0x000000042d037209 */ /* 0x000fe40007810000 */
[----:B------:R-:W-:Y:S02]  /*5970*/  FSEL R35, R35, -INF , !P1 ;  /* 0xff80000023237808 */ /* 0x000fe40004800000 */
[----:B------:R-:W-:Y:S02]  /*5980*/  ISETP.NE.AND P1, PT, R32, RZ, PT ;  /* 0x000000ff2000720c */ /* 0x000fe40003f25270 */
[----:B------:R-:W-:Y:S02]  /*5990*/  FMNMX.FTZ R4, R48, R3, !PT ;  /* 0x0000000330047209 */ /* 0x000fe40007810000 */
[----:B------:R-:W-:Y:S02]  /*59a0*/  ISETP.GT.AND P1, PT, R9, 0x18, !P1 ;  /* 0x000000180900780c */ /* 0x000fe40004f24270 */
[----:B------:R-:W-:-:S02]  /*59b0*/  FMNMX.FTZ R3, R49, R4, !PT ;  /* 0x0000000431037209 */ /* 0x000fc40007810000 */
[----:B------:R-:W-:Y:S02]  /*59c0*/  ISETP.LT.OR P1, PT, R6, 0x19, P1 ;  /* 0x000000190600780c */ /* 0x000fe40000f21670 */
[C---:B------:R-:W-:Y:S02]  /*59d0*/  ISETP.GT.AND P2, PT, R9.reuse, 0x8, !P2 ;  /* 0x000000080900780c */ /* 0x040fe40005744270 */
[----:B------:R-:W-:Y:S02]  /*59e0*/  FSEL R38, R38, -INF , !P1 ;  /* 0xff80000026267808 */ /* 0x000fe40004800000 */
[----:B------:R-:W-:Y:S02]  /*59f0*/  ISETP.NE.AND P1, PT, R36, RZ, PT ;  /* 0x000000ff2400720c */ /* 0x000fe40003f25270 */
[----:B------:R-:W-:Y:S02]  /*5a00*/  FMNMX.FTZ R4, R52, R3, !PT ;  /* 0x0000000334047209 */ /* 0x000fe40007810000 */
[----:B------:R-:W-:-:S02]  /*5a10*/  ISETP.GT.AND P1, PT, R9, 0x19, !P1 ;  /* 0x000000190900780c */ /* 0x000fc40004f24270 */
[C---:B------:R-:W-:Y:S02]  /*5a20*/  ISETP.LT.OR P2, PT, R6.reuse, 0x9, P2 ;  /* 0x000000090600780c */ /* 0x040fe40001741670 */
[----:B------:R-:W-:Y:S02]  /*5a30*/  ISETP.LT.OR P1, PT, R6, 0x1a, P1 ;  /* 0x0000001a0600780c */ /* 0x000fe40000f21670 */
[----:B------:R-:W-:Y:S02]  /*5a40*/  FMNMX.FTZ R10, R53, R4, !PT ;  /* 0x00000004350a7209 */ /* 0x000fe40007810000 */
[----:B------:R-:W-:Y:S02]  /*5a50*/  FSEL R39, R39, -INF , !P1 ;  /* 0xff80000027277808 */ /* 0x000fe40004800000 */
[----:B------:R-:W-:Y:S01]  /*5a60*/  ISETP.NE.AND P1, PT, R60, RZ, PT ;  /* 0x000000ff3c00720c */ /* 0x000fe20003f25270 */
[----:B------:R-:W0:Y:S01]  /*5a70*/  SHFL.BFLY PT, R3, R10, 0x2, 0x1f ;  /* 0x0c401f000a037f89 */ /* 0x000e2200000e0000 */
[----:B------:R-:W-:-:S02]  /*5a80*/  FSEL R30, R30, -INF , !P2 ;  /* 0xff8000001e1e7808 */ /* 0x000fc40005000000 */
[C---:B------:R-:W-:Y:S02]  /*5a90*/  ISETP.GT.AND P1, PT, R9.reuse, 0x20, !P1 ;  /* 0x000000200900780c */ /* 0x040fe40004f24270 */
[----:B------:R-:W-:Y:S02]  /*5aa0*/  ISETP.NE.AND P2, PT, R40, RZ, PT ;  /* 0x000000ff2800720c */ /* 0x000fe40003f45270 */
[----:B------:R-:W-:Y:S02]  /*5ab0*/  ISETP.LT.OR P1, PT, R6, 0x21, P1 ;  /* 0x000000210600780c */ /* 0x000fe40000f21670 */
[----:B------:R-:W-:Y:S02]  /*5ac0*/  ISETP.NE.AND P6, PT, R20, RZ, PT ;  /* 0x000000ff1400720c */ /* 0x000fe40003fc5270 */
[----:B------:R-:W-:Y:S02]  /*5ad0*/  FSEL R42, R42, -INF , !P1 ;  /* 0xff8000002a2a7808 */ /* 0x000fe40004800000 */
[----:B------:R-:W-:-:S02]  /*5ae0*/  ISETP.GT.AND P1, PT, R9, 0x21, !P2 ;  /* 0x000000210900780c */ /* 0x000fc40005724270 */
[----:B------:R-:W-:Y:S02]  /*5af0*/  ISETP.NE.AND P2, PT, R44, RZ, PT ;  /* 0x000000ff2c00720c */ /* 0x000fe40003f45270 */
[----:B------:R-:W-:Y:S02]  /*5b00*/  ISETP.LT.OR P1, PT, R6, 0x22, P1 ;  /* 0x000000220600780c */ /* 0x000fe40000f21670 */
[----:B------:R-:W-:Y:S02]  /*5b10*/  ISETP.GT.AND P2, PT, R9, 0x29, !P2 ;  /* 0x000000290900780c */ /* 0x000fe40005744270 */
[----:B------:R-:W-:Y:S02]  /*5b20*/  FSEL R43, R43, -INF , !P1 ;  /* 0xff8000002b2b7808 */ /* 0x000fe40004800000 */
[----:B------:R-:W-:Y:S02]  /*5b30*/  ISETP.GT.AND P1, PT, R9, RZ, !P6 ;  /* 0x000000ff0900720c */ /* 0x000fe40007724270 */
[----:B0-----:R-:W-:-:S02]  /*5b40*/  FMNMX.FTZ R11, R10, R3, !PT ;  /* 0x000000030a0b7209 */ /* 0x001fc40007810000 */
[----:B------:R-:W-:Y:S02]  /*5b50*/  ISETP.LT.OR P1, PT, R6, 0x1, P1 ;  /* 0x000000010600780c */ /* 0x000fe40000f21670 */
[C---:B------:R-:W-:Y:S01]  /*5b60*/  ISETP.GT.AND P3, PT, R9.reuse, 0x30, !P3 ;  /* 0x000000300900780c */ /* 0x040fe20005f64270 */
[----:B------:R-:W0:Y:S01]  /*5b70*/  SHFL.BFLY PT, R12, R11, 0x1, 0x1f ;  /* 0x0c201f000b0c7f89 */ /* 0x000e2200000e0000 */
[----:B------:R-:W-:Y:S02]  /*5b80*/  FSEL R26, R26, -INF , !P1 ;  /* 0xff8000001a1a7808 */ /* 0x000fe40004800000 */
[----:B------:R-:W-:Y:S02]  /*5b90*/  ISETP.NE.AND P1, PT, R62, RZ, PT ;  /* 0x000000ff3e00720c */ /* 0x000fe40003f25270 */
        /* <DEDUP_REMOVED lines=9> */
[----:B------:R-:W-:Y:S02]  /*5c30*/  ISETP.GT.AND P4, PT, R9, 0x31, !P4 ;  /* 0x000000310900780c */ /* 0x000fe40006784270 */
[----:B------:R-:W-:Y:S02]  /*5c40*/  FMNMX.FTZ R4, R38, R3, !PT ;  /* 0x0000000326047209 */ /* 0x000fe40007810000 */
[----:B0-----:R-:W-:Y:S02]  /*5c50*/  FMNMX.FTZ R5, R11, R12, !PT ;  /* 0x0000000c0b057209 */ /* 0x001fe40007810000 */
[----:B------:R-:W-:Y:S02]  /*5c60*/  FMNMX.FTZ R3, R39, R4, !PT ;  /* 0x0000000427037209 */ /* 0x000fe40007810000 */
[----:B------:R-:W-:Y:S01]  /*5c70*/  ISETP.LT.OR P3, PT, R6, 0x31, P3 ;  /* 0x000000310600780c */ /* 0x000fe20001f61670 */
[----:B------:R-:W-:Y:S01]  /*5c80*/  FMUL.FTZ R10, R5, UR10 ;  /* 0x0000000a050a7c20 */ /* 0x000fe20008410000 */
[----:B------:R-:W-:-:S02]  /*5c90*/  FMNMX.FTZ R4, R42, R3, !PT ;  /* 0x000000032a047209 */ /* 0x000fc40007810000 */
[----:B------:R-:W-:Y:S02]  /*5ca0*/  FSEL R47, R47, -INF , !P2 ;  /* 0xff8000002f2f7808 */ /* 0x000fe40005000000 */
[----:B------:R-:W-:Y:S02]  /*5cb0*/  FMNMX.FTZ R3, R43, R4, !PT ;  /* 0x000000042b037209 */ /* 0x000fe40007810000 */
[----:B------:R-:W-:Y:S02]  /*5cc0*/  FSETP.NEU.FTZ.AND P1, PT, R5, -INF , PT ;  /* 0xff8000000500780b */ /* 0x000fe40003f3d000 */
[----:B------:R-:W-:Y:S02]  /*5cd0*/  FMNMX.FTZ R4, R46, R3, !PT ;  /* 0x000000032e047209 */ /* 0x000fe40007810000 */
[----:B------:R-:W-:Y:S02]  /*5ce0*/  ISETP.NE.AND P6, PT, R14, RZ, PT ;  /* 0x000000ff0e00720c */ /* 0x000fe40003fc5270 */
[----:B------:R-:W-:-:S02]  /*5cf0*/  ISETP.GT.AND P5, PT, R9, 0x38, !P5 ;  /* 0x000000380900780c */ /* 0x000fc40006fa4270 */
[----:B------:R-:W-:Y:S02]  /*5d00*/  ISETP.LT.OR P4, PT, R6, 0x32, P4 ;  /* 0x000000320600780c */ /* 0x000fe40002781670 */
[----:B------:R-:W-:Y:S02]  /*5d10*/  FSEL R50, R50, -INF , !P3 ;  /* 0xff80000032327808 */ /* 0x000fe40005800000 */
[----:B------:R-:W-:Y:S02]  /*5d20*/  FMNMX.FTZ R3, R47, R4, !PT ;  /* 0x000000042f037209 */ /* 0x000fe40007810000 */
[----:B------:R-:W-:Y:S02]  /*5d30*/  FSEL R10, R10, RZ, P1 ;  /* 0x000000ff0a0a7208 */ /* 0x000fe40000800000 */
[----:B------:R-:W-:Y:S02]  /*5d40*/  ISETP.GT.AND P1, PT, R9, 0x39, !P6 ;  /* 0x000000390900780c */ /* 0x000fe40007724270 */
[----:B------:R-:W-:Y:S01]  /*5d50*/  ISETP.LT.OR P5, PT, R6, 0x39, P5 ;  /* 0x000000390600780c */ /* 0x000fe20002fa1670 */
[--C-:B------:R-:W-:Y:S01]  /*5d60*/  FFMA.FTZ R9, R15, UR10, -R10.reuse ;  /* 0x0000000a0f097c23 */ /* 0x100fe2000801080a */
[----:B------:R-:W-:Y:S01]  /*5d70*/  FSEL R51, R51, -INF , !P4 ;  /* 0xff80000033337808 */ /* 0x000fe20006000000 */
[--C-:B------:R-:W-:Y:S01]  /*5d80*/  FFMA.FTZ R11, R25, UR10, -R10.reuse ;  /* 0x0000000a190b7c23 */ /* 0x100fe2000801080a */
[----:B------:R-:W-:Y:S01]  /*5d90*/  FMNMX.FTZ R4, R50, R3, !PT ;  /* 0x0000000332047209 */ /* 0x000fe20007810000 */
[--C-:B------:R-:W-:Y:S01]  /*5da0*/  FFMA.FTZ R12, R29, UR10, -R10.reuse ;  /* 0x0000000a1d0c7c23 */ /* 0x100fe2000801080a */
[----:B------:R-:W-:Y:S01]  /*5db0*/  ISETP.LT.OR P1, PT, R6, 0x3a, P1 ;  /* 0x0000003a0600780c */ /* 0x000fe20000f21670 */
[--C-:B------:R-:W-:Y:S01]  /*5dc0*/  FFMA.FTZ R6, R21, UR10, -R10.reuse ;  /* 0x0000000a15067c23 */ /* 0x100fe2000801080a */
[----:B------:R-:W-:Y:S01]  /*5dd0*/  FSEL R54, R54, -INF , !P5 ;  /* 0xff80000036367808 */ /* 0x000fe20006800000 */
[----:B------:R-:W-:Y:S01]  /*5de0*/  MUFU.EX2 R9, R9 ;  /* 0x0000000900097308 */ /* 0x000fe20000000800 */
        /* <DEDUP_REMOVED lines=9> */
[--C-:B------:R-:W-:Y:S01]  /*5e80*/  FFMA.FTZ R45, R45, UR10, -R10.reuse ;  /* 0x0000000a2d2d7c23 */ /* 0x100fe2000801080a */
[--C-:B------:R-:W-:Y:S01]  /*5e90*/  FFMA.FTZ R48, R48, UR10, -R10.reuse ;  /* 0x0000000a30307c23 */ /* 0x100fe2000801080a */
[--C-:B------:R-:W-:Y:S01]  /*5ea0*/  FFMA.FTZ R49, R49, UR10, -R10.reuse ;  /* 0x0000000a31317c23 */ /* 0x100fe2000801080a */
[--C-:B------:R-:W-:Y:S01]  /*5eb0*/  FFMA.FTZ R52, R52, UR10, -R10.reuse ;  /* 0x0000000a34347c23 */ /* 0x100fe2000801080a */
[----:B------:R-:W0:Y:S02]  /*5ec0*/  SHFL.BFLY PT, R3, R4, 0x2, 0x1f ;  /* 0x0c401f0004037f89 */ /* 0x000e2400000e0000 */
[----:B------:R3:W4:Y:S08]  /*5ed0*/  MUFU.EX2 R152, R11 ;  /* 0x0000000b00987308 */ /* 0x0007300000000800 */
[----:B------:R5:W-:Y:S01]  /*5ee0*/  MUFU.EX2 R13, R12 ;  /* 0x0000000c000d7308 */ /* 0x000be20000000800 */
[----:B---3--:R-:W-:-:S07]  /*5ef0*/  FFMA.FTZ R11, R33, UR10, -R10 ;  /* 0x0000000a210b7c23 */ /* 0x008fce000801080a */
[----:B------:R-:W-:Y:S01]  /*5f00*/  MUFU.EX2 R14, R14 ;  /* 0x0000000e000e7308 */ /* 0x000fe20000000800 */
[----:B-----5:R-:W-:Y:S01]  /*5f10*/  FFMA.FTZ R12, R63, UR10, -R10 ;  /* 0x0000000a3f0c7c23 */ /* 0x020fe2000801080a */
[----:B----4-:R-:W-:Y:S01]  /*5f20*/  FADD.FTZ R25, R9, R152 ;  /* 0x0000009809197221 */ /* 0x010fe20000010000 */
[----:B------:R-:W-:Y:S02]  /*5f30*/  F2FP.BF16.F32.PACK_AB R152, R152, R9 ;  /* 0x000000099898723e */ /* 0x000fe400000010ff */
[----:B0-----:R-:W-:Y:S01]  /*5f40*/  FMNMX.FTZ R3, R4, R3, !PT ;  /* 0x0000000304037209 */ /* 0x001fe20007810000 */
[--C-:B------:R-:W-:Y:S02]  /*5f50*/  FFMA.FTZ R4, R41, UR10, -R10.reuse ;  /* 0x0000000a29047c23 */ /* 0x100fe4000801080a */
[----:B------:R-:W0:Y:S01]  /*5f60*/  MUFU.EX2 R11, R11 ;  /* 0x0000000b000b7308 */ /* 0x000e220000000800 */
[----:B------:R-:W-:Y:S01]  /*5f70*/  FFMA.FTZ R10, R53, UR10, -R10 ;  /* 0x0000000a350a7c23 */ /* 0x000fe2000801080a */
[----:B------:R-:W3:Y:S06]  /*5f80*/  SHFL.BFLY PT, R6, R3, 0x1, 0x1f ;  /* 0x0c201f0003067f89 */ /* 0x000eec00000e0000 */
        /* <DEDUP_REMOVED lines=10> */
[----:B------:R3:W-:Y:S01]  /*6030*/  MUFU.EX2 R3, R10 ;  /* 0x0000000a00037308 */ /* 0x0007e20000000800 */
        /* <DEDUP_REMOVED lines=8> */
[----:B---3--:R-:W-:Y:S01]  /*60c0*/  FADD.FTZ R10, R154, R25 ;  /* 0x000000199a0a7221 */ /* 0x008fe20000010000 */
[--C-:B------:R-:W-:Y:S01]  /*60d0*/  FFMA.FTZ R39, R39, UR10, -R24.reuse ;  /* 0x0000000a27277c23 */ /* 0x100fe20008010818 */
[--C-:B------:R-:W-:Y:S01]  /*60e0*/  FFMA.FTZ R42, R42, UR10, -R24.reuse ;  /* 0x0000000a2a2a7c23 */ /* 0x100fe20008010818 */
[----:B------:R-:W-:Y:S01]  /*60f0*/  FFMA.FTZ R43, R43, UR10, -R24 ;  /* 0x0000000a2b2b7c23 */ /* 0x000fe20008010818 */
[----:B------:R-:W-:Y:S01]  /*6100*/  FADD.FTZ R29, R13, R10 ;  /* 0x0000000a0d1d7221 */ /* 0x000fe20000010000 */
[--C-:B------:R-:W-:Y:S01]  /*6110*/  FFMA.FTZ R46, R46, UR10, -R24.reuse ;  /* 0x0000000a2e2e7c23 */ /* 0x100fe20008010818 */
[--C-:B------:R-:W-:Y:S01]  /*6120*/  FFMA.FTZ R47, R47, UR10, -R24.reuse ;  /* 0x0000000a2f2f7c23 */ /* 0x100fe20008010818 */
[----:B------:R-:W3:Y:S01]  /*6130*/  MUFU.EX2 R27, R27 ;  /* 0x0000001b001b7308 */ /* 0x000ee20000000800 */
[----:B------:R-:W-:Y:S01]  /*6140*/  FADD.FTZ R28, R14, R29 ;  /* 0x0000001d0e1c7221 */ /* 0x000fe20000010000 */
[--C-:B------:R-:W-:Y:S01]  /*6150*/  FFMA.FTZ R50, R50, UR10, -R24.reuse ;  /* 0x0000000a32327c23 */ /* 0x100fe20008010818 */
[----:B------:R-:W-:Y:S01]  /*6160*/  FFMA.FTZ R51, R51, UR10, -R24 ;  /* 0x0000000a33337c23 */ /* 0x000fe20008010818 */
[----:B------:R-:W-:Y:S01]  /*6170*/  F2FP.BF16.F32.PACK_AB R154, R13, R154 ;  /* 0x0000009a0d9a723e */ /* 0x000fe200000010ff */
[----:B------:R-:W-:Y:S01]  /*6180*/  FADD.FTZ R28, R11, R28 ;  /* 0x0000001c0b1c7221 */ /* 0x000fe20000010000 */
[--C-:B------:R-:W-:Y:S01]  /*6190*/  FFMA.FTZ R54, R54, UR10, -R24.reuse ;  /* 0x0000000a36367c23 */ /* 0x100fe20008010818 */
[----:B------:R-:W-:Y:S01]  /*61a0*/  FFMA.FTZ R24, R55, UR10, -R24 ;  /* 0x0000000a37187c23 */ /* 0x000fe20008010818 */
[----:B------:R-:W4:Y:S01]  /*61b0*/  MUFU.EX2 R30, R30 ;  /* 0x0000001e001e7308 */ /* 0x000f220000000800 */
[----:B0-----:R-:W-:-:S07]  /*61c0*/  F2FP.BF16.F32.PACK_AB R160, R4, R21 ;  /* 0x0000001504a0723e */ /* 0x001fce00000010ff */
[----:B------:R-:W0:Y:S01]  /*61d0*/  MUFU.EX2 R31, R31 ;  /* 0x0000001f001f7308 */ /* 0x000e220000000800 */
[----:B---3--:R-:W-:Y:S01]  /*61e0*/  FADD.FTZ R25, R26, R27 ;  /* 0x0000001b1a197221 */ /* 0x008fe20000010000 */
[----:B------:R-:W-:-:S06]  /*61f0*/  F2FP.BF16.F32.PACK_AB R153, R27, R26 ;  /* 0x0000001a1b99723e */ /* 0x000fcc00000010ff */
[----:B------:R-:W3:Y:S01]  /*6200*/  MUFU.EX2 R34, R34 ;  /* 0x0000002200227308 */ /* 0x000ee20000000800 */
[----:B----4-:R-:W-:-:S07]  /*6210*/  FADD.FTZ R10, R30, R25 ;  /* 0x000000191e0a7221 */ /* 0x010fce0000010000 */
[----:B------:R-:W4:Y:S01]  /*6220*/  MUFU.EX2 R35, R35 ;  /* 0x0000002300237308 */ /* 0x000f220000000800 */
[C---:B0-----:R-:W-:Y:S01]  /*6230*/  FADD.FTZ R25, R31.reuse, R10 ;  /* 0x0000000a1f197221 */ /* 0x041fe20000010000 */
[----:B------:R-:W-:-:S05]  /*6240*/  F2FP.BF16.F32.PACK_AB R155, R31, R30 ;  /* 0x0000001e1f9b723e */ /* 0x000fca00000010ff */
[----:B------:R0:W-:Y:S01]  /*6250*/  STSM.16.M88.4 [R22+0x26800], R152 ;  /* 0x0268009816007844 */ /* 0x0001e20000000200 */
[----:B------:R-:W5:Y:S01]  /*6260*/  MUFU.EX2 R38, R38 ;  /* 0x0000002600267308 */ /* 0x000f620000000800 */
[----:B---3--:R-:W-:Y:S01]  /*6270*/  FADD.FTZ R10, R34, R25 ;  /* 0x00000019220a7221 */ /* 0x008fe20000010000 */
[----:B------:R-:W-:-:S04]  /*6280*/  FADD.FTZ R25, R15, R28 ;  /* 0x0000001c0f197221 */ /* 0x000fc80000010000 */
[----:B------:R-:W-:Y:S02]  /*6290*/  FADD.FTZ R28, R20, R25 ;  /* 0x00000019141c7221 */ /* 0x000fe40000010000 */
[----:B------:R-:W3:Y:S01]  /*62a0*/  MUFU.EX2 R39, R39 ;  /* 0x0000002700277308 */ /* 0x000ee20000000800 */
[----:B----4-:R-:W-:Y:S01]  /*62b0*/  FADD.FTZ R9, R35, R10 ;  /* 0x0000000a23097221 */ /* 0x010fe20000010000 */
[----:B------:R-:W-:Y:S01]  /*62c0*/  FADD.FTZ R13, R21, R28 ;  /* 0x0000001c150d7221 */ /* 0x000fe20000010000 */
[----:B------:R-:W-:-:S03]  /*62d0*/  F2FP.BF16.F32.PACK_AB R157, R35, R34 ;  /* 0x00000022239d723e */ /* 0x000fc600000010ff */
[----:B------:R-:W-:Y:S02]  /*62e0*/  FADD.FTZ R13, R4, R13 ;  /* 0x0000000d040d7221 */ /* 0x000fe40000010000 */
[----:B------:R-:W4:Y:S01]  /*62f0*/  MUFU.EX2 R42, R42 ;  /* 0x0000002a002a7308 */ /* 0x000f220000000800 */
[----:B-----5:R-:W-:-:S07]  /*6300*/  FADD.FTZ R10, R38, R9 ;  /* 0x00000009260a7221 */ /* 0x020fce0000010000 */
[----:B------:R-:W5:Y:S01]  /*6310*/  MUFU.EX2 R43, R43 ;  /* 0x0000002b002b7308 */ /* 0x000f620000000800 */
[C---:B---3--:R-:W-:Y:S01]  /*6320*/  FADD.FTZ R11, R39.reuse, R10 ;  /* 0x0000000a270b7221 */ /* 0x048fe20000010000 */
[----:B------:R-:W-:-:S05]  /*6330*/  F2FP.BF16.F32.PACK_AB R159, R39, R38 ;  /* 0x00000026279f723e */ /* 0x000fca00000010ff */
[----:B------:R0:W-:Y:S01]  /*6340*/  STSM.16.M88.4 [R23], R156 ;  /* 0x0000009c17007844 */ /* 0x0001e20000000200 */
[----:B------:R-:W3:Y:S01]  /*6350*/  MUFU.EX2 R12, R12 ;  /* 0x0000000c000c7308 */ /* 0x000ee20000000800 */
[----:B----4-:R-:W-:-:S07]  /*6360*/  FADD.FTZ R4, R42, R11 ;  /* 0x0000000b2a047221 */ /* 0x010fce0000010000 */
[----:B------:R-:W4:Y:S01]  /*6370*/  MUFU.EX2 R46, R46 ;  /* 0x0000002e002e7308 */ /* 0x000f220000000800 */
[C---:B-----5:R-:W-:Y:S01]  /*6380*/  FADD.FTZ R11, R43.reuse, R4 ;  /* 0x000000042b0b7221 */ /* 0x060fe20000010000 */
[----:B------:R-:W-:-:S06]  /*6390*/  F2FP.BF16.F32.PACK_AB R161, R43, R42 ;  /* 0x0000002a2ba1723e */ /* 0x000fcc00000010ff */
[----:B------:R-:W5:Y:S01]  /*63a0*/  MUFU.EX2 R45, R45 ;  /* 0x0000002d002d7308 */ /* 0x000f620000000800 */
[----:B---3--:R-:W-:-:S07]  /*63b0*/  FADD.FTZ R4, R12, R13 ;  /* 0x0000000d0c047221 */ /* 0x008fce0000010000 */
[----:B------:R-:W3:Y:S01]  /*63c0*/  MUFU.EX2 R47, R47 ;  /* 0x0000002f002f7308 */ /* 0x000ee20000000800 */
[----:B----4-:R-:W-:-:S07]  /*63d0*/  FADD.FTZ R10, R46, R11 ;  /* 0x0000000b2e0a7221 */ /* 0x010fce0000010000 */
[----:B------:R-:W-:Y:S01]  /*63e0*/  MUFU.EX2 R48, R48 ;  /* 0x0000003000307308 */ /* 0x000fe20000000800 */
[C---:B-----5:R-:W-:Y:S01]  /*63f0*/  F2FP.BF16.F32.PACK_AB R162, R45.reuse, R12 ;  /* 0x0000000c2da2723e */ /* 0x060fe200000010ff */
        /* <DEDUP_REMOVED lines=25> */
.L_x_2195:
[----:B------:R3:W4:Y:S01]  /*6590*/  SYNCS.PHASECHK.TRANS64.TRYWAIT P1, [R7+URZ+0x28c50], R8 ;  /* 0x028c5008070075a7 */ /* 0x000722000802017f */
[----:B------:R-:W-:Y:S05]  /*65a0*/  @!P0 BRA `(.L_x_2196) ;  /* 0x0000000000048947 */ /* 0x000fea0003800000 */
[----:B------:R-:W-:Y:S01]  /*65b0*/  BPT.TRAP 0x1 ;  /* 0x000000040000795c */ /* 0x000fe20000300000 */
.L_x_2196:
[----:B----4-:R-:W-:Y:S05]  /*65c0*/  @P1 BRA `(.L_x_2197) ;  /* 0x0000000000081947 */ /* 0x010fea0003800000 */
[----:B------:R-:W4:Y:S02]  /*65d0*/  SYNCS.PHASECHK.TRANS64.TRYWAIT P1, [R7+URZ+0x28c50], R8 ;  /* 0x028c5008070075a7 */ /* 0x000f24000802017f */
[----:B----4-:R-:W-:Y:S05]  /*65e0*/  @!P1 BRA `(.L_x_2198) ;  /* 0x00000128004c9947 */ /* 0x010fea0003800000 */
.L_x_2197:
        /* <DEDUP_REMOVED lines=34> */
.L_x_2199:
[----:B------:R-:W-:Y:S01]  /*6810*/  R2UR UR6, R7 ;  /* 0x00000000070672ca */ /* 0x000fe200000e0000 */
[----:B------:R-:W-:Y:S01]  /*6820*/  UISETP.NE.AND UP1, UPT, UR52, URZ, UPT ;  /* 0x0000003f3400728c */ /* 0x000fe2000bf25270 */
[----:B------:R-:W-:Y:S01]  /*6830*/  R2UR UR21, R168 ;  /* 0x00000000a81572ca */ /* 0x000fe200000e0000 */
[----:B------:R-:W-:-:S06]  /*6840*/  UISETP.NE.AND UP0, UPT, UR51, URZ, UPT ;  /* 0x0000003f3300728c */ /* 0x000fcc000bf05270 */
[----:B------:R-:W-:-:S03]  /*6850*/  PLOP3.LUT P1, PT, PT, PT, UP0, 0x40, 0x0 ;  /* 0x000000000000781c */ /* 0x000fc60003f2e808 */
[----:B------:R-:W-:Y:S01]  /*6860*/  @UP1 ULDC UR15, c[0x0][0x450] ;  /* 0x00011400000f1ab9 */ /* 0x000fe20000000800 */
[----:B------:R-:W-:Y:S02]  /*6870*/  UIADD3 UR6, UR6, 0x28c60, URZ ;  /* 0x00028c6006067890 */ /* 0x000fe4000fffe03f */
[----:B------:R-:W-:Y:S02]  /*6880*/  UIADD3 UR21, UR21, -0x2, URZ ;  /* 0xfffffffe15157890 */ /* 0x000fe4000fffe03f */
[----:B------:R-:W-:-:S03]  /*6890*/  UPRMT UR14, UR40, 0x654, UR6 ;  /* 0x00000654280e7896 */ /* 0x000fc60008000006 */
[----:B------:R-:W-:Y:S02]  /*68a0*/  @UP1 ULDC UR6, c[0x0][0x44c] ;  /* 0x0001130000061ab9 */ /* 0x000fe40000000800 */
[----:B------:R-:W-:-:S04]  /*68b0*/  UIMAD.WIDE.U32 UR6, UR45, UR6, URZ ;  /* 0x000000062d0672a5 */ /* 0x000fc8000f8e003f */
[----:B------:R-:W-:Y:S01]  /*68c0*/  SYNCS.ARRIVE.TRANS64.RED.A1T0 RZ, [UR14], RZ ;  /* 0x000000ffffff79a7 */ /* 0x000fe2000810040e */
[----:B------:R-:W-:Y:S01]  /*68d0*/  UMOV UR14, UR45 ;  /* 0x0000002d000e7c82 */ /* 0x000fe20008000000 */
[----:B------:R-:W-:-:S04]  /*68e0*/  @UP1 USHF.R.U32.HI UR14, URZ, UR15, UR7 ;  /* 0x0000000f3f0e1299 */ /* 0x000fc80008011607 */
[----:B------:R-:W-:-:S04]  /*68f0*/  UIADD3 UR6, UR14, UR48, -UR50 ;  /* 0x000000300e067290 */ /* 0x000fc8000fffe832 */
[----:B------:R-:W-:Y:S01]  /*6900*/  UIADD3 UR11, UR6, UR11, URZ ;  /* 0x0000000b060b7290 */ /* 0x000fe2000fffe03f */
[----:B------:R-:W-:Y:S11]  /*6910*/  @P1 BRA `(.L_x_2200) ;  /* 0x00000000004c1947 */ /* 0x000ff60003800000 */
        /* <DEDUP_REMOVED lines=11> */
.L_x_2201:
[----:B------:R-:W-:Y:S02]  /*69d0*/  ULDC UR19, c[0x0][0x9e4] ;  /* 0x0002790000137ab9 */ /* 0x000fe40000000800 */
[----:B------:R-:W-:-:S11]  /*69e0*/  UISETP.NE.AND UP0, UPT, UR19, 0x1, UPT ;  /* 0x000000011300788c */ /* 0x000fd6000bf05270 */
[----:B------:R-:W-:Y:S02]  /*69f0*/  @UP0 ULDC.64 UR6, c[0x0][0x9e8] ;  /* 0x00027a0000060ab9 */ /* 0x000fe40000000a00 */
[----:B------:R-:W-:-:S04]  /*6a00*/  UIMAD.WIDE.U32 UR14, UR18, UR6, URZ ;  /* 0x00000006120e72a5 */ /* 0x000fc8000f8e003f */
[----:B------:R-:W-:-:S12]  /*6a10*/  @UP0 USHF.R.U32.HI UR18, URZ, UR7, UR15 ;  /* 0x000000073f120299 */ /* 0x000fd8000801160f */
.L_x_2202:
[----:B------:R-:W-:-:S04]  /*6a20*/  UIMAD UR18, UR18, UR19, UR19 ;  /* 0x00000013121272a4 */ /* 0x000fc8000f8e0213 */
[----:B------:R-:W-:-:S04]  /*6a30*/  UISETP.LT.AND UP0, UPT, UR11, UR18, UPT ;  /* 0x000000120b00728c */ /* 0x000fc8000bf01270 */
[----:B------:R-:W-:-:S12]  /*6a40*/  USEL UR11, UR11, UR18, UP0 ;  /* 0x000000120b0b7287 */ /* 0x000fd80008000000 */
.L_x_2200:
[----:B------:R-:W-:-:S04]  /*6a50*/  USHF.R.S32.HI UR6, URZ, 0x1f, UR11 ;  /* 0x0000001f3f067899 */ /* 0x000fc8000801140b */
[----:B------:R-:W-:-:S04]  /*6a60*/  ULEA.HI UR6, UR6, UR11, URZ, 0x6 ;  /* 0x0000000b06067291 */ /* 0x000fc8000f8f303f */
[----:B------:R-:W-:-:S04]  /*6a70*/  USHF.R.S32.HI UR6, URZ, 0x6, UR6 ;  /* 0x000000063f067899 */ /* 0x000fc80008011406 */
[----:B------:R-:W-:-:S04]  /*6a80*/  UISETP.LT.AND UP0, UPT, UR47, UR6, UPT ;  /* 0x000000062f00728c */ /* 0x000fc8000bf01270 */
[----:B------:R-:W-:-:S04]  /*6a90*/  USEL UR22, UR47, UR6, !UP0 ;  /* 0x000000062f167287 */ /* 0x000fc8000c000000 */
[----:B------:R-:W-:-:S06]  /*6aa0*/  UISETP.GE.AND UP0, UPT, UR21, UR22, UPT ;  /* 0x000000161500728c */ /* 0x000fcc000bf06270 */
[----:B------:R-:W-:-:S13]  /*6ab0*/  PLOP3.LUT P1, PT, PT, PT, UP0, 0x80, 0x0 ;  /* 0x000000000000781c */ /* 0x000fda0003f2f008 */
[----:B------:R-:W-:Y:S05]  /*6ac0*/  @!P1 BRA `(.L_x_2203) ;  /* 0x0000002400a89947 */ /* 0x000fea0003800000 */
[----:B------:R-:W-:Y:S01]  /*6ad0*/  IMAD.MOV.U32 R10, RZ, RZ, R6 ;  /* 0x000000ffff0a7224 */ /* 0x000fe200078e0006 */
[----:B------:R-:W-:Y:S01]  /*6ae0*/  UMOV UR27, UR38 ;  /* 0x00000026001b7c82 */ /* 0x000fe20008000000 */
[----:B------:R-:W-:Y:S01]  /*6af0*/  IMAD.MOV.U32 R9, RZ, RZ, R5 ;  /* 0x000000ffff097224 */ /* 0x000fe200078e0005 */
[----:B------:R-:W-:Y:S01]  /*6b00*/  ULDC UR24, c[0x0][0x9e4] ;  /* 0x0002790000187ab9 */ /* 0x000fe20000000800 */
[----:B------:R-:W-:Y:S01]  /*6b10*/  ULDC UR20, c[0x0][0x9dc] ;  /* 0x0002770000147ab9 */ /* 0x000fe20000000800 */
[----:B------:R-:W-:Y:S01]  /*6b20*/  ULDC UR26, c[0x0][0x988] ;  /* 0x00026200001a7ab9 */ /* 0x000fe20000000800 */
[----:B------:R-:W-:-:S05]  /*6b30*/  ULDC UR25, c[0x0][0x9e0] ;  /* 0x0002780000197ab9 */ /* 0x000fca0000000800 */
.L_x_2222:
[----:B------:R-:W-:-:S04]  /*6b40*/  UIADD3 UR38, UR27, 0x1, URZ ;  /* 0x000000011b267890 */ /* 0x000fc8000fffe03f */
[----:B------:R-:W-:-:S04]  /*6b50*/  UISETP.NE.AND UP0, UPT, UR38, 0x2, UPT ;  /* 0x000000022600788c */ /* 0x000fc8000bf05270 */
[----:B------:R-:W-:Y:S02]  /*6b60*/  USEL UR6, URZ, 0x1, UP0 ;  /* 0x000000013f067887 */ /* 0x000fe40008000000 */
[----:B------:R-:W-:Y:S02]  /*6b70*/  USEL UR38, UR38, URZ, UP0 ;  /* 0x0000003f26267287 */ /* 0x000fe40008000000 */
[----:B------:R-:W-:Y:S01]  /*6b80*/  ULOP3.LUT UR37, UR37, UR6, URZ, 0x3c, !UPT ;  /* 0x0000000625257292 */ /* 0x000fe2000f8e3c3f */
[----:B0-----:R-:W-:Y:S11]  /*6b90*/  @!P0 BRA `(.L_x_2204) ;  /* 0x0000000000048947 */ /* 0x001ff60003800000 */
[----:B------:R-:W-:Y:S01]  /*6ba0*/  BPT.TRAP 0x1 ;  /* 0x000000040000795c */ /* 0x000fe20000300000 */
.L_x_2204:
[----:B------:R-:W-:Y:S01]  /*6bb0*/  ULEA UR23, UR38, UR41, 0x3 ;  /* 0x0000002926177291 */ /* 0x000fe2000f8e183f */
[----:B-1234-:R-:W-:-:S05]  /*6bc0*/  IMAD.U32 R8, RZ, RZ, UR37 ;  /* 0x00000025ff087e24 */ /* 0x01efca000f8e00ff */
[----:B------:R-:W-:-:S04]  /*6bd0*/  SHF.L.U32 R8, R8, 0x1f, RZ ;  /* 0x0000001f08087819 */ /* 0x000fc800000006ff */
[----:B------:R1:W2:Y:S01]  /*6be0*/  SYNCS.PHASECHK.TRANS64.TRYWAIT P1, [UR23+0x28c30], R8 ;  /* 0x028c3008ff0075a7 */ /* 0x0002a20008020157 */
[----:B------:R-:W-:Y:S05]  /*6bf0*/  @!P0 BRA `(.L_x_2205) ;  /* 0x0000000000048947 */ /* 0x000fea0003800000 */
[----:B------:R-:W-:Y:S01]  /*6c00*/  BPT.TRAP 0x1 ;  /* 0x000000040000795c */ /* 0x000fe20000300000 */
.L_x_2205:
[----:B--2---:R-:W-:Y:S05]  /*6c10*/  @P1 BRA `(.L_x_2206) ;  /* 0x0000000000081947 */ /* 0x004fea0003800000 */
[----:B------:R-:W2:Y:S02]  /*6c20*/  SYNCS.PHASECHK.TRANS64.TRYWAIT P1, [UR23+0x28c30], R8 ;  /* 0x028c3008ff0075a7 */ /* 0x000ea40008020157 */
[----:B--2---:R-:W-:Y:S05]  /*6c30*/  @!P1 BRA `(.L_x_2207) ;  /* 0x0000012000cc9947 */ /* 0x004fea0003800000 */
.L_x_2206:
[----:B------:R-:W-:Y:S01]  /*6c40*/  R2UR UR18, R0 ;  /* 0x00000000001272ca */ /* 0x000fe200000e0000 */
[----:B0-----:R-:W-:Y:S01]  /*6c50*/  WARPGROUP.ARRIVE ;  /* 0x00000000000079c5 */ /* 0x001fe20000000000 */
[----:B------:R-:W-:Y:S01]  /*6c60*/  UMOV UR19, 0x40000040 ;  /* 0x4000004000137882 */ /* 0x000fe20000000000 */
[----:B------:R-:W-:Y:S01]  /*6c70*/  UMOV UR7, 0x40000040 ;  /* 0x4000004000077882 */ /* 0x000fe20000000000 */
[----:B------:R-:W-:Y:S01]  /*6c80*/  UMOV UR11, 0x40000040 ;  /* 0x40000040000b7882 */ /* 0x000fe20000000000 */
[----:B------:R-:W-:-:S08]  /*6c90*/  UMOV UR15, 0x40000040 ;  /* 0x40000040000f7882 */ /* 0x000fd00000000000 */
[----:B------:R-:W-:-:S04]  /*6ca0*/  ULEA UR18, UR38, UR18, 0x9 ;  /* 0x0000001226127291 */ /* 0x000fc8000f8e483f */
[----:B------:R-:W-:Y:S02]  /*6cb0*/  UIADD3 UR6, UR18, 0x2, URZ ;  /* 0x0000000212067890 */ /* 0x000fe4000fffe03f */
[----:B------:R-:W-:Y:S02]  /*6cc0*/  UIADD3 UR10, UR18, 0x4, URZ ;  /* 0x00000004120a7890 */ /* 0x000fe4000fffe03f */
[----:B------:R-:W-:Y:S02]  /*6cd0*/  UIADD3 UR14, UR18, 0x6, URZ ;  /* 0x00000006120e7890 */ /* 0x000fe4000fffe03f */
        /* <DEDUP_REMOVED lines=13> */
.L_x_2208:
[----:B------:R-:W-:Y:S01]  /*6db0*/  UISETP.NE.AND UP1, UPT, UR52, URZ, UPT ;  /* 0x0000003f3400728c */ /* 0x000fe2000bf25270 */
[----:B------:R-:W-:Y:S01]  /*6dc0*/  VIADD R14, R190, UR45 ;  /* 0x0000002dbe0e7c36 */ /* 0x000fe20008000000 */
[----:B------:R-:W-:Y:S02]  /*6dd0*/  USHF.L.U32 UR7, UR21, 0x6, URZ ;  /* 0x0000000615077899 */ /* 0x000fe4000800063f */
[----:B------:R-:W-:Y:S02]  /*6de0*/  UISETP.NE.AND UP0, UPT, UR51, URZ, UPT ;  /* 0x0000003f3300728c */ /* 0x000fe4000bf05270 */
[----:B------:R-:W-:Y:S02]  /*6df0*/  PLOP3.LUT P1, PT, PT, PT, UP1, 0x80, 0x0 ;  /* 0x000000000000781c */ /* 0x000fe40003f2f018 */
[----:B------:R-:W-:Y:S01]  /*6e00*/  PLOP3.LUT P2, PT, PT, PT, UP1, 0x80, 0x0 ;  /* 0x000000000000781c */ /* 0x000fe20003f4f018 */
[----:B------:R-:W-:Y:S02]  /*6e10*/  IMAD.U32 R12, RZ, RZ, UR7 ;  /* 0x00000007ff0c7e24 */ /* 0x000fe4000f8e00ff */
[----:B------:R-:W-:-:S03]  /*6e20*/  @UP1 ULDC UR6, c[0x0][0x44c] ;  /* 0x0001130000061ab9 */ /* 0x000fc60000000800 */
[----:B------:R-:W-:-:S05]  /*6e30*/  IADD3 R12, -R2, 0x1, -R12 ;  /* 0x00000001020c7810 */ /* 0x000fca0007ffe90c */
[----:B--2---:R-:W-:Y:S01]  /*6e40*/  @P1 IMAD.HI.U32 R5, R14, UR6, RZ ;  /* 0x000000060e051c27 */ /* 0x004fe2000f8e00ff */
[----:B------:R-:W-:Y:S01]  /*6e50*/  @UP1 ULDC UR6, c[0x0][0x450] ;  /* 0x0001140000061ab9 */ /* 0x000fe20000000800 */
[----:B------:R-:W-:-:S03]  /*6e60*/  PLOP3.LUT P1, PT, PT, PT, UP0, 0x40, 0x0 ;  /* 0x000000000000781c */ /* 0x000fc60003f2e808 */
[----:B------:R-:W-:Y:S01]  /*6e70*/  @P2 SHF.R.U32.HI R14, RZ, UR6, R5 ;  /* 0x00000006ff0e2c19 */ /* 0x000fe20008011605 */
[----:B------:R-:W-:Y:S01]  /*6e80*/  UIADD3 UR6, UR23, 0x28c40, URZ ;  /* 0x00028c4017067890 */ /* 0x000fe2000fffe03f */
[----:B------:R-:W-:-:S03]  /*6e90*/  IMAD.U32 R5, RZ, RZ, UR50 ;  /* 0x00000032ff057e24 */ /* 0x000fc6000f8e00ff */
[----:B------:R-:W0:Y:S01]  /*6ea0*/  SHFL.IDX PT, R15, R14, RZ, 0x1c1f ;  /* 0x001c1fff0e0f7589 */ /* 0x000e2200000e0000 */
[----:B------:R-:W-:Y:S01]  /*6eb0*/  UPRMT UR6, UR40, 0x654, UR6 ;  /* 0x0000065428067896 */ /* 0x000fe20008000006 */
[----:B------:R-:W-:-:S05]  /*6ec0*/  IADD3 R12, -R5, UR48, R12 ;  /* 0x00000030050c7c10 */ /* 0x000fca000fffe10c */
[----:B------:R-:W-:-:S03]  /*6ed0*/  VIADD R13, R12, UR25 ;  /* 0x000000190c0d7c36 */ /* 0x000fc60008000000 */
[----:B------:R-:W-:Y:S01]  /*6ee0*/  SYNCS.ARRIVE.TRANS64.RED.A1T0 RZ, [UR6], RZ ;  /* 0x000000ffffff79a7 */ /* 0x000fe20008100406 */
[----:B------:R-:W-:-:S06]  /*6ef0*/  ULOP3.LUT UR6, URZ, UR20, URZ, 0x33, !UPT ;  /* 0x000000143f067292 */ /* 0x000fcc000f8e333f */
[----:B------:R-:W-:Y:S02]  /*6f00*/  VIADD R12, R12, UR6 ;  /* 0x000000060c0c7c36 */ /* 0x000fe40008000000 */
[----:B0-----:R-:W-:Y:S02]  /*6f10*/  IMAD.IADD R11, R13, 0x1, R15 ;  /* 0x000000010d0b7824 */ /* 0x001fe400078e020f */
[----:B------:R-:W-:Y:S01]  /*6f20*/  IMAD.IADD R5, R15, 0x1, R12 ;  /* 0x000000010f057824 */ /* 0x000fe200078e020c */
[----:B------:R-:W-:Y:S06]  /*6f30*/  @P1 BRA `(.L_x_2209) ;  /* 0x00000000005c1947 */ /* 0x000fec0003800000 */
[----:B------:R-:W-:Y:S01]  /*6f40*/  IMAD.U32 R6, RZ, RZ, UR50 ;  /* 0x00000032ff067e24 */ /* 0x000fe2000f8e00ff */
[----:B------:R-:W-:Y:S04]  /*6f50*/  BSSY B0, `(.L_x_2210) ;  /* 0x0000011000007945 */ /* 0x000fe80003800000 */
[----:B------:R-:W-:-:S04]  /*6f60*/  IADD3 R15, -R6, UR48, R15 ;  /* 0x00000030060f7c10 */ /* 0x000fc8000fffe10f */
        /* <DEDUP_REMOVED lines=10> */
.L_x_2211:
[----:B------:R-:W-:-:S05]  /*7010*/  IMAD.U32 R20, RZ, RZ, UR24 ;  /* 0x00000018ff147e24 */ /* 0x000fca000f8e00ff */
[----:B------:R-:W-:-:S13]  /*7020*/  ISETP.NE.AND P1, PT, R20, 0x1, PT ;  /* 0x000000011400780c */ /* 0x000fda0003f25270 */
[----:B------:R-:W0:Y:S02]  /*7030*/  @P1 LDC.64 R6, c[0x0][0x9e8] ;  /* 0x00027a00ff061b82 */ /* 0x000e240000000a00 */
[----:B0-----:R-:W-:-:S05]  /*7040*/  @P1 IMAD.HI.U32 R6, R15, R6, RZ ;  /* 0x000000060f061227 */ /* 0x001fca00078e00ff */
[----:B------:R-:W-:-:S07]  /*7050*/  @P1 SHF.R.U32.HI R15, RZ, R7, R6 ;  /* 0x00000007ff0f1219 */ /* 0x000fce0000011606 */
.L_x_2212:
[----:B------:R-:W-:Y:S05]  /*7060*/  BSYNC B0 ;  /* 0x0000000000007941 */ /* 0x000fea0003800000 */
.L_x_2210:
[----:B------:R-:W-:-:S04]  /*7070*/  IMAD R15, R15, R20, -UR7 ;  /* 0x800000070f0f7e24 */ /* 0x000fc8000f8e0214 */
[----:B------:R-:W-:-:S05]  /*7080*/  IMAD.IADD R15, R15, 0x1, -R2 ;  /* 0x000000010f0f7824 */ /* 0x000fca00078e0a02 */
[----:B------:R-:W-:Y:S02]  /*7090*/  VIMNMX R5, R5, R15, !PT ;  /* 0x0000000f05057248 */ /* 0x000fe40007fe0100 */
[----:B------:R-:W-:-:S07]  /*70a0*/  VIADDMNMX R11, R15, R20, R11, PT ;  /* 0x000000140f0b7246 */ /* 0x000fce000380010b */
.L_x_2209:
[----:B------:R-:W-:Y:S01]  /*70b0*/  UISETP.GT.AND UP0, UPT, UR21, -0x1, UPT ;  /* 0xffffffff1500788c */ /* 0x000fe2000bf04270 */
[----:B------:R-:W0:Y:S01]  /*70c0*/  SHFL.IDX PT, R6, R14, 0x1, 0x1c1f ;  /* 0x003c1f000e067f89 */ /* 0x000e2200000e0000 */
[----:B------:R-:W-:-:S04]  /*70d0*/  UISETP.NE.AND UP1, UPT, UR51, URZ, UPT ;  /* 0x0000003f3300728c */ /* 0x000fc8000bf25270 */
[----:B------:R-:W-:-:S04]  /*70e0*/  PLOP3.LUT P1, PT, PT, PT, UP0, 0x80, 0x0 ;  /* 0x000000000000781c */ /* 0x000fc80003f2f008 */
[C---:B------:R-:W-:Y:S02]  /*70f0*/  ISETP.GT.AND P4, PT, R5.reuse, 0x1, P1 ;  /* 0x000000010500780c */ /* 0x040fe40000f84270 */
[----:B------:R-:W-:Y:S02]  /*7100*/  ISETP.GT.AND P5, PT, R5, RZ, P1 ;  /* 0x000000ff0500720c */ /* 0x000fe40000fa4270 */
[C---:B------:R-:W-:Y:S02]  /*7110*/  ISETP.LT.OR P4, PT, R11.reuse, 0x2, P4 ;  /* 0x000000020b00780c */ /* 0x040fe40002781670 */
[----:B------:R-:W-:Y:S02]  /*7120*/  ISETP.LT.OR P5, PT, R11, 0x1, P5 ;  /* 0x000000010b00780c */ /* 0x000fe40002fa1670 */
[----:B------:R-:W-:Y:S02]  /*7130*/  FSEL R153, R153, -INF , !P4 ;  /* 0xff80000099997808 */ /* 0x000fe40006000000 */
[----:B------:R-:W-:-:S02]  /*7140*/  ISETP.GT.AND P4, PT, R5, 0x18, P1 ;  /* 0x000000180500780c */ /* 0x000fc40000f84270 */
[----:B------:R-:W-:Y:S02]  /*7150*/  FSEL R152, R152, -INF , !P5 ;  /* 0xff80000098987808 */ /* 0x000fe40006800000 */
[----:B------:R-:W-:Y:S01]  /*7160*/  ISETP.LT.OR P4, PT, R11, 0x19, P4 ;  /* 0x000000190b00780c */ /* 0x000fe20002781670 */
[--C-:B0-----:R-:W-:Y:S01]  /*7170*/  IMAD.IADD R13, R13, 0x1, R6.reuse ;  /* 0x000000010d0d7824 */ /* 0x101fe200078e0206 */
[C---:B------:R-:W-:Y:S01]  /*7180*/  ISETP.GT.AND P6, PT, R5.reuse, 0x8, P1 ;  /* 0x000000080500780c */ /* 0x040fe20000fc4270 */
[----:B------:R-:W-:Y:S01]  /*7190*/  IMAD.IADD R12, R12, 0x1, R6 ;  /* 0x000000010c0c7824 */ /* 0x000fe200078e0206 */
[C---:B------:R-:W-:Y:S02]  /*71a0*/  ISETP.GT.AND P2, PT, R5.reuse, 0x9, P1 ;  /* 0x000000090500780c */ /* 0x040fe40000f44270 */
[C---:B------:R-:W-:Y:S02]  /*71b0*/  ISETP.GT.AND P3, PT, R5.reuse, 0x10, P1 ;  /* 0x000000100500780c */ /* 0x040fe40000f64270 */
[----:B------:R-:W-:-:S02]  /*71c0*/  ISETP.GT.AND P5, PT, R5, 0x11, P1 ;  /* 0x000000110500780c */ /* 0x000fc40000fa4270 */
[----:B------:R-:W-:Y:S02]  /*71d0*/  FSEL R164, R164, -INF , !P4 ;  /* 0xff800000a4a47808 */ /* 0x000fe40006000000 */
[----:B------:R-:W-:Y:S02]  /*71e0*/  ISETP.GT.AND P4, PT, R5, 0x29, P1 ;  /* 0x000000290500780c */ /* 0x000fe40000f84270 */
[C---:B------:R-:W-:Y:S02]  /*71f0*/  ISETP.LT.OR P6, PT, R11.reuse, 0x9, P6 ;  /* 0x000000090b00780c */ /* 0x040fe400037c1670 */
[C---:B------:R-:W-:Y:S02]  /*7200*/  ISETP.LT.OR P2, PT, R11.reuse, 0xa, P2 ;  /* 0x0000000a0b00780c */ /* 0x040fe40001741670 */
[C---:B------:R-:W-:Y:S02]  /*7210*/  ISETP.LT.OR P3, PT, R11.reuse, 0x11, P3 ;  /* 0x000000110b00780c */ /* 0x040fe40001f61670 */
[----:B------:R-:W-:-:S02]  /*7220*/  ISETP.LT.OR P5, PT, R11, 0x12, P5 ;  /* 0x000000120b00780c */ /* 0x000fc40002fa1670 */
[----:B------:R-:W-:Y:S02]  /*7230*/  ISETP.LT.OR P4, PT, R11, 0x2a, P4 ;  /* 0x0000002a0b00780c */ /* 0x000fe40002781670 */
[----:B------:R-:W-:Y:S02]  /*7240*/  FSEL R156, R156, -INF , !P6 ;  /* 0xff8000009c9c7808 */ /* 0x000fe40007000000 */
[----:B------:R-:W-:Y:S02]  /*7250*/  FSEL R157, R157, -INF , !P2 ;  /* 0xff8000009d9d7808 */ /* 0x000fe40005000000 */
[----:B------:R-:W-:Y:S02]  /*7260*/  FSEL R160, R160, -INF , !P3 ;  /* 0xff800000a0a07808 */ /* 0x000fe40005800000 */
[----:B------:R-:W-:Y:S02]  /*7270*/  FSEL R161, R161, -INF , !P5 ;  /* 0xff800000a1a17808 */ /* 0x000fe40006800000 */
[----:B------:R-:W-:-:S02]  /*7280*/  ISETP.GT.AND P6, PT, R5, 0x19, P1 ;  /* 0x000000190500780c */ /* 0x000fc40000fc4270 */
[C---:B------:R-:W-:Y:S02]  /*7290*/  ISETP.GT.AND P2, PT, R5.reuse, 0x20, P1 ;  /* 0x000000200500780c */ /* 0x040fe40000f44270 */
[C---:B------:R-:W-:Y:S02]  /*72a0*/  ISETP.GT.AND P3, PT, R5.reuse, 0x21, P1 ;  /* 0x000000210500780c */ /* 0x040fe40000f64270 */
[----:B------:R-:W-:Y:S02]  /*72b0*/  ISETP.GT.AND P5, PT, R5, 0x28, P1 ;  /* 0x000000280500780c */ /* 0x000fe40000fa4270 */
[----:B------:R-:W-:Y:S02]  /*72c0*/  FSEL R173, R173, -INF , !P4 ;  /* 0xff800000adad7808 */ /* 0x000fe40006000000 */
[----:B------:R-:W-:Y:S02]  /*72d0*/  PLOP3.LUT P4, PT, PT, PT, UP1, 0x40, 0x0 ;  /* 0x000000000000781c */ /* 0x000fe40003f8e818 */
[----:B------:R-:W-:-:S02]  /*72e0*/  ISETP.LT.OR P6, PT, R11, 0x1a, P6 ;  /* 0x0000001a0b00780c */ /* 0x000fc400037c1670 */
[C---:B------:R-:W-:Y:S02]  /*72f0*/  ISETP.LT.OR P2, PT, R11.reuse, 0x21, P2 ;  /* 0x000000210b00780c */ /* 0x040fe40001741670 */
[C---:B------:R-:W-:Y:S02]  /*7300*/  ISETP.LT.OR P3, PT, R11.reuse, 0x22, P3 ;  /* 0x000000220b00780c */ /* 0x040fe40001f61670 */
[----:B------:R-:W-:Y:S02]  /*7310*/  ISETP.LT.OR P5, PT, R11, 0x29, P5 ;  /* 0x000000290b00780c */ /* 0x000fe40002fa1670 */
[----:B------:R-:W-:Y:S02]  /*7320*/  FSEL R165, R165, -INF , !P6 ;  /* 0xff800000a5a57808 */ /* 0x000fe40007000000 */
[----:B------:R-:W-:Y:S02]  /*7330*/  FSEL R168, R168, -INF , !P2 ;  /* 0xff800000a8a87808 */ /* 0x000fe40005000000 */
[----:B------:R-:W-:-:S02]  /*7340*/  FSEL R169, R169, -INF , !P3 ;  /* 0xff800000a9a97808 */ /* 0x000fc40005800000 */
[----:B------:R-:W-:Y:S02]  /*7350*/  FSEL R172, R172, -INF , !P5 ;  /* 0xff800000acac7808 */ /* 0x000fe40006800000 */
[C---:B------:R-:W-:Y:S02]  /*7360*/  ISETP.GT.AND P6, PT, R5.reuse, 0x30, P1 ;  /* 0x000000300500780c */ /* 0x040fe40000fc4270 */
[C---:B------:R-:W-:Y:S02]  /*7370*/  ISETP.GT.AND P2, PT, R5.reuse, 0x31, P1 ;  /* 0x000000310500780c */ /* 0x040fe40000f44270 */
[C---:B------:R-:W-:Y:S02]  /*7380*/  ISETP.GT.AND P3, PT, R5.reuse, 0x38, P1 ;  /* 0x000000380500780c */ /* 0x040fe40000f64270 */
[----:B------:R-:W-:Y:S02]  /*7390*/  ISETP.GT.AND P5, PT, R5, 0x39, P1 ;  /* 0x000000390500780c */ /* 0x000fe40000fa4270 */
[----:B------:R-:W-:-:S02]  /*73a0*/  ISETP.LT.OR P6, PT, R11, 0x31, P6 ;  /* 0x000000310b00780c */ /* 0x000fc400037c1670 */
[C---:B------:R-:W-:Y:S02]  /*73b0*/  ISETP.LT.OR P2, PT, R11.reuse, 0x32, P2 ;  /* 0x000000320b00780c */ /* 0x040fe40001741670 */
[C---:B------:R-:W-:Y:S02]  /*73c0*/  ISETP.LT.OR P3, PT, R11.reuse, 0x39, P3 ;  /* 0x000000390b00780c */ /* 0x040fe40001f61670 */
[----:B------:R-:W-:Y:S02]  /*73d0*/  ISETP.LT.OR P5, PT, R11, 0x3a, P5 ;  /* 0x0000003a0b00780c */ /* 0x000fe40002fa1670 */
[----:B------:R-:W-:Y:S02]  /*73e0*/  FSEL R176, R176, -INF , !P6 ;  /* 0xff800000b0b07808 */ /* 0x000fe40007000000 */
[----:B------:R-:W-:Y:S02]  /*73f0*/  FSEL R177, R177, -INF , !P2 ;  /* 0xff800000b1b17808 */ /* 0x000fe40005000000 */
[----:B------:R-:W-:-:S02]  /*7400*/  FSEL R180, R180, -INF , !P3 ;  /* 0xff800000b4b47808 */ /* 0x000fc40005800000 */
[----:B------:R-:W-:Y:S01]  /*7410*/  FSEL R181, R181, -INF , !P5 ;  /* 0xff800000b5b57808 */ /* 0x000fe20006800000 */
        /* <DEDUP_REMOVED lines=14> */
.L_x_2215:
[----:B------:R-:W-:-:S05]  /*7500*/  IMAD.U32 R11, RZ, RZ, UR24 ;  /* 0x00000018ff0b7e24 */ /* 0x000fca000f8e00ff */
[----:B------:R-:W-:-:S13]  /*7510*/  ISETP.NE.AND P2, PT, R11, 0x1, PT ;  /* 0x000000010b00780c */ /* 0x000fda0003f45270 */
[----:B------:R-:W0:Y:S02]  /*7520*/  @P2 LDC.64 R6, c[0x0][0x9e8] ;  /* 0x00027a00ff062b82 */ /* 0x000e240000000a00 */
[----:B0-----:R-:W-:-:S05]  /*7530*/  @P2 IMAD.HI.U32 R6, R5, R6, RZ ;  /* 0x0000000605062227 */ /* 0x001fca00078e00ff */
[----:B------:R-:W-:-:S07]  /*7540*/  @P2 SHF.R.U32.HI R5, RZ, R7, R6 ;  /* 0x00000007ff052219 */ /* 0x000fce0000011606 */
.L_x_2216:
[----:B------:R-:W-:Y:S05]  /*7550*/  BSYNC B0 ;  /* 0x0000000000007941 */ /* 0x000fea0003800000 */
.L_x_2214:
[----:B------:R-:W-:-:S04]  /*7560*/  IMAD R5, R5, R11, -UR7 ;  /* 0x8000000705057e24 */ /* 0x000fc8000f8e020b */
[----:B------:R-:W-:-:S05]  /*7570*/  IMAD.IADD R5, R5, 0x1, -R2 ;  /* 0x0000000105057824 */ /* 0x000fca00078e0a02 */
[----:B------:R-:W-:Y:S02]  /*7580*/  VIMNMX R12, R12, R5, !PT ;  /* 0x000000050c0c7248 */ /* 0x000fe40007fe0100 */
[----:B------:R-:W-:-:S07]  /*7590*/  VIADDMNMX R13, R5, R11, R13, PT ;  /* 0x0000000b050d7246 */ /* 0x000fce000380010d */
.L_x_2213:
[----:B------:R-:W-:Y:S01]  /*75a0*/  LOP3.LUT R16, R16, 0xffffbfff, RZ, 0xc0, !PT ;  /* 0xffffbfff10107812 */ /* 0x000fe200078ec0ff */
[----:B------:R-:W-:Y:S01]  /*75b0*/  UMOV UR10, UR26 ;  /* 0x0000001a000a7c82 */ /* 0x000fe20008000000 */
[----:B------:R-:W-:Y:S02]  /*75c0*/  FMNMX.FTZ R5, R152, R9, !PT ;  /* 0x0000000998057209 */ /* 0x000fe40007810000 */
[----:B------:R-:W-:Y:S02]  /*75d0*/  @P0 LOP3.LUT R16, R16, 0x4000, RZ, 0xfc, !PT ;  /* 0x0000400010100812 */ /* 0x000fe400078efcff */
[----:B------:R-:W-:Y:S02]  /*75e0*/  ISETP.GT.AND P0, PT, R12, 0x19, P1 ;  /* 0x000000190c00780c */ /* 0x000fe40000f04270 */
[----:B------:R-:W-:Y:S02]  /*75f0*/  FMNMX.FTZ R5, R153, R5, !PT ;  /* 0x0000000599057209 */ /* 0x000fe40007810000 */
[----:B------:R-:W-:-:S02]  /*7600*/  LOP3.LUT R16, R16, 0xfffbffff, RZ, 0xc0, !PT ;  /* 0xfffbffff10107812 */ /* 0x000fc400078ec0ff */
[----:B------:R-:W-:Y:S02]  /*7610*/  FMNMX.FTZ R5, R156, R5, !PT ;  /* 0x000000059c057209 */ /* 0x000fe40007810000 */
[----:B------:R-:W-:Y:S02]  /*7620*/  ISETP.GT.AND P5, PT, R12, 0x1, P1 ;  /* 0x000000010c00780c */ /* 0x000fe40000fa4270 */
[----:B------:R-:W-:Y:S02]  /*7630*/  FMNMX.FTZ R5, R157, R5, !PT ;  /* 0x000000059d057209 */ /* 0x000fe40007810000 */
[----:B------:R-:W-:Y:S02]  /*7640*/  ISETP.LT.OR P5, PT, R13, 0x2, P5 ;  /* 0x000000020d00780c */ /* 0x000fe40002fa1670 */
[----:B------:R-:W-:Y:S02]  /*7650*/  @P0 LOP3.LUT R16, R16, 0x40000, RZ, 0xfc, !PT ;  /* 0x0004000010100812 */ /* 0x000fe400078efcff */
[----:B------:R-:W-:-:S02]  /*7660*/  ISETP.GT.AND P0, PT, R12, 0x31, P1 ;  /* 0x000000310c00780c */ /* 0x000fc40000f04270 */
[----:B------:R-:W-:Y:S02]  /*7670*/  FMNMX.FTZ R5, R160, R5, !PT ;  /* 0x00000005a0057209 */ /* 0x000fe40007810000 */
[----:B------:R-:W-:Y:S02]  /*7680*/  LOP3.LUT R16, R16, 0xfffffffd, RZ, 0xc0, !PT ;  /* 0xfffffffd10107812 */ /* 0x000fe400078ec0ff */
[----:B------:R-:W-:Y:S02]  /*7690*/  FMNMX.FTZ R5, R161, R5, !PT ;  /* 0x00000005a1057209 */ /* 0x000fe40007810000 */
[----:B------:R-:W-:Y:S02]  /*76a0*/  FSEL R155, R155, -INF , !P5 ;  /* 0xff8000009b9b7808 */ /* 0x000fe40006800000 */
[----:B------:R-:W-:Y:S02]  /*76b0*/  FMNMX.FTZ R5, R164, R5, !PT ;  /* 0x00000005a4057209 */ /* 0x000fe40007810000 */
[----:B------:R-:W-:-:S02]  /*76c0*/  ISETP.GT.AND P6, PT, R12, 0x8, P1 ;  /* 0x000000080c00780c */ /* 0x000fc40000fc4270 */
[----:B------:R-:W-:Y:S02]  /*76d0*/  FMNMX.FTZ R5, R165, R5, !PT ;  /* 0x00000005a5057209 */ /* 0x000fe40007810000 */
[----:B------:R-:W-:Y:S02]  /*76e0*/  @P0 LOP3.LUT R16, R16, 0x2, RZ, 0xfc, !PT ;  /* 0x0000000210100812 */ /* 0x000fe400078efcff */
[----:B------:R-:W-:Y:S02]  /*76f0*/  ISETP.GT.AND P0, PT, R12, 0x38, P1 ;  /* 0x000000380c00780c */ /* 0x000fe40000f04270 */
[----:B------:R-:W-:Y:S02]  /*7700*/  FMNMX.FTZ R5, R168, R5, !PT ;  /* 0x00000005a8057209 */ /* 0x000fe40007810000 */
[----:B------:R-:W-:Y:S02]  /*7710*/  LOP3.LUT R16, R16, 0xfffffff7, RZ, 0xc0, !PT ;  /* 0xfffffff710107812 */ /* 0x000fe400078ec0ff */
[----:B------:R-:W-:-:S02]  /*7720*/  FMNMX.FTZ R5, R169, R5, !PT ;  /* 0x00000005a9057209 */ /* 0x000fc40007810000 */
[----:B------:R-:W-:Y:S02]  /*7730*/  ISETP.GT.AND P2, PT, R12, 0x9, P1 ;  /* 0x000000090c00780c */ /* 0x000fe40000f44270 */
[----:B------:R-:W-:Y:S02]  /*7740*/  FMNMX.FTZ R5, R172, R5, !PT ;  /* 0x00000005ac057209 */ /* 0x000fe40007810000 */
[----:B------:R-:W-:Y:S02]  /*7750*/  ISETP.GT.AND P3, PT, R12, 0x10, P1 ;  /* 0x000000100c00780c */ /* 0x000fe40000f64270 */
[----:B------:R-:W-:Y:S02]  /*7760*/  @P0 LOP3.LUT R16, R16, 0x8, RZ, 0xfc, !PT ;  /* 0x0000000810100812 */ /* 0x000fe400078efcff */
[----:B------:R-:W-:Y:S02]  /*7770*/  ISETP.GT.AND P0, PT, R12, RZ, P1 ;  /* 0x000000ff0c00720c */ /* 0x000fe40000f04270 */
[----:B------:R-:W-:-:S02]  /*7780*/  FMNMX.FTZ R5, R173, R5, !PT ;  /* 0x00000005ad057209 */ /* 0x000fc40007810000 */
[C---:B------:R-:W-:Y:S02]  /*7790*/  ISETP.GT.AND P4, PT, R12.reuse, 0x11, P1 ;  /* 0x000000110c00780c */ /* 0x040fe40000f84270 */
[----:B------:R-:W-:Y:S02]  /*77a0*/  ISETP.GT.AND P5, PT, R12, 0x18, P1 ;  /* 0x000000180c00780c */ /* 0x000fe40000fa4270 */
[----:B------:R-:W-:Y:S02]  /*77b0*/  FMNMX.FTZ R5, R176, R5, !PT ;  /* 0x00000005b0057209 */ /* 0x000fe40007810000 */
[C---:B------:R-:W-:Y:S02]  /*77c0*/  ISETP.LT.OR P6, PT, R13.reuse, 0x9, P6 ;  /* 0x000000090d00780c */ /* 0x040fe400037c1670 */
[C---:B------:R-:W-:Y:S02]  /*77d0*/  ISETP.LT.OR P2, PT, R13.reuse, 0xa, P2 ;  /* 0x0000000a0d00780c */ /* 0x040fe40001741670 */
[----:B------:R-:W-:-:S02]  /*77e0*/  ISETP.LT.OR P3, PT, R13, 0x11, P3 ;  /* 0x000000110d00780c */ /* 0x000fc40001f61670 */
[C---:B------:R-:W-:Y:S02]  /*77f0*/  ISETP.LT.OR P4, PT, R13.reuse, 0x12, P4 ;  /* 0x000000120d00780c */ /* 0x040fe40002781670 */
[----:B------:R-:W-:Y:S02]  /*7800*/  ISETP.LT.OR P5, PT, R13, 0x19, P5 ;  /* 0x000000190d00780c */ /* 0x000fe40002fa1670 */
[----:B------:R-:W-:Y:S02]  /*7810*/  FMNMX.FTZ R5, R177, R5, !PT ;  /* 0x00000005b1057209 */ /* 0x000fe40007810000 */
[----:B------:R-:W-:Y:S02]  /*7820*/  LOP3.LUT R16, R16, 0xffffff7f, RZ, 0xc0, !PT ;  /* 0xffffff7f10107812 */ /* 0x000fe400078ec0ff */
[----:B------:R-:W-:Y:S02]  /*7830*/  FSEL R158, R158, -INF , !P6 ;  /* 0xff8000009e9e7808 */ /* 0x000fe40007000000 */
[----:B------:R-:W-:-:S02]  /*7840*/  FSEL R159, R159, -INF , !P2 ;  /* 0xff8000009f9f7808 */ /* 0x000fc40005000000 */
[----:B------:R-:W-:Y:S02]  /*7850*/  FSEL R162, R162, -INF , !P3 ;  /* 0xff800000a2a27808 */ /* 0x000fe40005800000 */
[----:B------:R-:W-:Y:S02]  /*7860*/  FSEL R163, R163, -INF , !P4 ;  /* 0xff800000a3a37808 */ /* 0x000fe40006000000 */
[----:B------:R-:W-:Y:S02]  /*7870*/  FSEL R166, R166, -INF , !P5 ;  /* 0xff800000a6a67808 */ /* 0x000fe40006800000 */
[C---:B------:R-:W-:Y:S02]  /*7880*/  ISETP.GT.AND P2, PT, R12.reuse, 0x20, P1 ;  /* 0x000000200c00780c */ /* 0x040fe40000f44270 */
[C---:B------:R-:W-:Y:S02]  /*7890*/  ISETP.GT.AND P3, PT, R12.reuse, 0x21, P1 ;  /* 0x000000210c00780c */ /* 0x040fe40000f64270 */
[----:B------:R-:W-:-:S02]  /*78a0*/  ISETP.GT.AND P4, PT, R12, 0x28, P1 ;  /* 0x000000280c00780c */ /* 0x000fc40000f84270 */
[C---:B------:R-:W-:Y:S02]  /*78b0*/  ISETP.GT.AND P5, PT, R12.reuse, 0x29, P1 ;  /* 0x000000290c00780c */ /* 0x040fe40000fa4270 */
[C---:B------:R-:W-:Y:S02]  /*78c0*/  ISETP.GT.AND P6, PT, R12.reuse, 0x30, P1 ;  /* 0x000000300c00780c */ /* 0x040fe40000fc4270 */
[----:B------:R-:W-:Y:S02]  /*78d0*/  ISETP.GT.AND P1, PT, R12, 0x39, P1 ;  /* 0x000000390c00780c */ /* 0x000fe40000f24270 */
[----:B------:R-:W-:Y:S02]  /*78e0*/  FMNMX.FTZ R5, R180, R5, !PT ;  /* 0x00000005b4057209 */ /* 0x000fe40007810000 */
[----:B------:R-:W-:Y:S02]  /*78f0*/  @P0 LOP3.LUT R16, R16, 0x80, RZ, 0xfc, !PT ;  /* 0x0000008010100812 */ /* 0x000fe400078efcff */
[----:B------:R-:W-:-:S02]  /*7900*/  FMNMX.FTZ R5, R181, R5, !PT ;  /* 0x00000005b5057209 */ /* 0x000fc40007810000 */
[C---:B------:R-:W-:Y:S02]  /*7910*/  LOP3.LUT P0, RZ, R16.reuse, 0x40000, RZ, 0xc0, !PT ;  /* 0x0004000010ff7812 */ /* 0x040fe4000780c0ff */
[----:B------:R-:W-:Y:S01]  /*7920*/  LOP3.LUT R16, R16, 0xffffffdf, RZ, 0xc0, !PT ;  /* 0xffffffdf10107812 */ /* 0x000fe200078ec0ff */
[----:B------:R-:W0:Y:S01]  /*7930*/  SHFL.BFLY PT, R6, R5, 0x2, 0x1f ;  /* 0x0c401f0005067f89 */ /* 0x000e2200000e0000 */
[C---:B------:R-:W-:Y:S02]  /*7940*/  ISETP.LT.OR P0, PT, R13.reuse, 0x1a, P0 ;  /* 0x0000001a0d00780c */ /* 0x040fe40000701670 */
[----:B------:R-:W-:Y:S02]  /*7950*/  @P1 LOP3.LUT R16, R16, 0x20, RZ, 0xfc, !PT ;  /* 0x0000002010101812 */ /* 0x000fe400078efcff */
[----:B------:R-:W-:Y:S02]  /*7960*/  ISETP.LT.OR P6, PT, R13, 0x31, P6 ;  /* 0x000000310d00780c */ /* 0x000fe400037c1670 */
[----:B------:R-:W-:-:S02]  /*7970*/  LOP3.LUT P1, RZ, R16, 0x2, RZ, 0xc0, !PT ;  /* 0x0000000210ff7812 */ /* 0x000fc4000782c0ff */
[----:B------:R-:W-:Y:S02]  /*7980*/  LOP3.LUT R16, R16, 0xfffffeff, RZ, 0xc0, !PT ;  /* 0xfffffeff10107812 */ /* 0x000fe400078ec0ff */
[----:B------:R-:W-:-:S03]  /*7990*/  ISETP.LT.OR P1, PT, R13, 0x32, P1 ;  /* 0x000000320d00780c */ /* 0x000fc60000f21670 */
[----:B------:R-:W-:Y:S02]  /*79a0*/  @P0 LOP3.LUT R16, R16, 0x100, RZ, 0xfc, !PT ;  /* 0x0000010010100812 */ /* 0x000fe400078efcff */
[C---:B------:R-:W-:Y:S02]  /*79b0*/  ISETP.LT.OR P0, PT, R13.reuse, 0x21, P2 ;  /* 0x000000210d00780c */ /* 0x040fe40001701670 */
[C---:B------:R-:W-:Y:S02]  /*79c0*/  LOP3.LUT P2, RZ, R16.reuse, 0x8, RZ, 0xc0, !PT ;  /* 0x0000000810ff7812 */ /* 0x040fe4000784c0ff */
[----:B------:R-:W-:Y:S02]  /*79d0*/  LOP3.LUT R16, R16, 0xffffffbf, RZ, 0xc0, !PT ;  /* 0xffffffbf10107812 */ /* 0x000fe400078ec0ff */
[----:B------:R-:W-:Y:S02]  /*79e0*/  ISETP.LT.OR P2, PT, R13, 0x39, P2 ;  /* 0x000000390d00780c */ /* 0x000fe40001741670 */
[----:B0-----:R-:W-:-:S02]  /*79f0*/  FMNMX.FTZ R5, R5, R6, !PT ;  /* 0x0000000605057209 */ /* 0x001fc40007810000 */
[----:B------:R-:W-:-:S03]  /*7a00*/  FSEL R182, R182, -INF , !P2 ;  /* 0xff800000b6b67808 */ /* 0x000fc60005000000 */
[----:B------:R-:W-:Y:S01]  /*7a10*/  @P0 LOP3.LUT R16, R16, 0x40, RZ, 0xfc, !PT ;  /* 0x0000004010100812 */ /* 0x000fe200078efcff */
[----:B------:R-:W0:Y:S01]  /*7a20*/  SHFL.BFLY PT, R6, R5, 0x1, 0x1f ;  /* 0x0c201f0005067f89 */ /* 0x000e2200000e0000 */
[C---:B------:R-:W-:Y:S02]  /*7a30*/  ISETP.LT.OR P0, PT, R13.reuse, 0x22, P3 ;  /* 0x000000220d00780c */ /* 0x040fe40001f01670 */
[C---:B------:R-:W-:Y:S02]  /*7a40*/  LOP3.LUT P3, RZ, R16.reuse, 0x80, RZ, 0xc0, !PT ;  /* 0x0000008010ff7812 */ /* 0x040fe4000786c0ff */
[----:B------:R-:W-:Y:S02]  /*7a50*/  LOP3.LUT R16, R16, 0xffffffef, RZ, 0xc0, !PT ;  /* 0xffffffef10107812 */ /* 0x000fe400078ec0ff */
[----:B------:R-:W-:-:S04]  /*7a60*/  ISETP.LT.OR P3, PT, R13, 0x1, P3 ;  /* 0x000000010d00780c */ /* 0x000fc80001f61670 */
[----:B------:R-:W-:-:S03]  /*7a70*/  FSEL R154, R154, -INF , !P3 ;  /* 0xff8000009a9a7808 */ /* 0x000fc60005800000 */
        /* <DEDUP_REMOVED lines=8> */
[----:B------:R-:W-:Y:S01]  /*7b00*/  FMUL.FTZ R6, R5, UR10 ;  /* 0x0000000a05067c20 */ /* 0x000fe20008410000 */
[----:B------:R-:W-:Y:S02]  /*7b10*/  ISETP.LT.OR P0, PT, R13, 0x2a, P5 ;  /* 0x0000002a0d00780c */ /* 0x000fe40002f01670 */
[C---:B------:R-:W-:Y:S02]  /*7b20*/  FSETP.NEU.FTZ.AND P5, PT, R5.reuse, -INF , PT ;  /* 0xff8000000500780b */ /* 0x040fe40003fbd000 */
[----:B------:R-:W-:Y:S02]  /*7b30*/  LOP3.LUT R16, R16, 0xffff7fff, RZ, 0xc0, !PT ;  /* 0xffff7fff10107812 */ /* 0x000fe400078ec0ff */
[----:B------:R-:W-:Y:S02]  /*7b40*/  FSEL R6, R6, RZ, P5 ;  /* 0x000000ff06067208 */ /* 0x000fe40002800000 */
[----:B------:R-:W-:-:S03]  /*7b50*/  FSEL R7, R5, RZ, P5 ;  /* 0x000000ff05077208 */ /* 0x000fc60002800000 */
        /* <DEDUP_REMOVED lines=16> */
[----:B------:R-:W-:Y:S01]  /*7c60*/  @P0 LOP3.LUT R16, R16, 0x8000, RZ, 0xfc, !PT ;  /* 0x0000800010100812 */ /* 0x000fe200078efcff */
[----:B------:R-:W-:Y:S01]  /*7c70*/  FADD.FTZ R7, -R7, R9 ;  /* 0x0000000907077221 */ /* 0x000fe20000010100 */
[----:B------:R-:W-:Y:S01]  /*7c80*/  FMNMX.FTZ R6, R154, R10, !PT ;  /* 0x0000000a9a067209 */ /* 0x000fe20007810000 */
[----:B------:R-:W-:Y:S01]  /*7c90*/  MUFU.EX2 R152, R152 ;  /* 0x0000009800987308 */ /* 0x000fe20000000800 */
[----:B------:R-:W-:Y:S01]  /*7ca0*/  LOP3.LUT R16, R16, 0xfffeffff, RZ, 0xc0, !PT ;  /* 0xfffeffff10107812 */ /* 0x000fe200078ec0ff */
[----:B------:R-:W-:Y:S01]  /*7cb0*/  FMUL.FTZ R7, R7, UR10 ;  /* 0x0000000a07077c20 */ /* 0x000fe20008410000 */
[----:B------:R-:W-:-:S02]  /*7cc0*/  FMNMX.FTZ R6, R155, R6, !PT ;  /* 0x000000069b067209 */ /* 0x000fc40007810000 */
[----:B------:R-:W-:Y:S02]  /*7cd0*/  @P6 LOP3.LUT R16, R16, 0x10000, RZ, 0xfc, !PT ;  /* 0x0001000010106812 */ /* 0x000fe400078efcff */
[----:B------:R-:W-:Y:S01]  /*7ce0*/  FMNMX.FTZ R6, R158, R6, !PT ;  /* 0x000000069e067209 */ /* 0x000fe20007810000 */
[----:B------:R-:W-:Y:S01]  /*7cf0*/  MUFU.EX2 R153, R153 ;  /* 0x0000009900997308 */ /* 0x000fe20000000800 */
[----:B------:R-:W-:Y:S02]  /*7d00*/  LOP3.LUT R16, R16, 0xfffdffff, RZ, 0xc0, !PT ;  /* 0xfffdffff10107812 */ /* 0x000fe400078ec0ff */
[----:B------:R-:W-:Y:S02]  /*7d10*/  FMNMX.FTZ R6, R159, R6, !PT ;  /* 0x000000069f067209 */ /* 0x000fe40007810000 */
[----:B------:R-:W-:Y:S02]  /*7d20*/  @P1 LOP3.LUT R16, R16, 0x20000, RZ, 0xfc, !PT ;  /* 0x0002000010101812 */ /* 0x000fe400078efcff */
[----:B------:R-:W-:Y:S01]  /*7d30*/  FMNMX.FTZ R6, R162, R6, !PT ;  /* 0x00000006a2067209 */ /* 0x000fe20007810000 */
[----:B------:R-:W-:Y:S01]  /*7d40*/  MUFU.EX2 R156, R156 ;  /* 0x0000009c009c7308 */ /* 0x000fe20000000800 */
[----:B------:R-:W-:-:S02]  /*7d50*/  LOP3.LUT P1, RZ, R16, 0x100, RZ, 0xc0, !PT ;  /* 0x0000010010ff7812 */ /* 0x000fc4000782c0ff */
[----:B------:R-:W-:Y:S02]  /*7d60*/  FMNMX.FTZ R6, R163, R6, !PT ;  /* 0x00000006a3067209 */ /* 0x000fe40007810000 */
[----:B------:R-:W-:Y:S02]  /*7d70*/  LOP3.LUT P6, RZ, R16, 0x40, RZ, 0xc0, !PT ;  /* 0x0000004010ff7812 */ /* 0x000fe400078cc0ff */
[----:B------:R-:W-:Y:S01]  /*7d80*/  FSEL R167, R167, -INF , !P1 ;  /* 0xff800000a7a77808 */ /* 0x000fe20004800000 */
[----:B------:R-:W0:Y:S01]  /*7d90*/  MUFU.EX2 R157, R157 ;  /* 0x0000009d009d7308 */ /* 0x000e220000000800 */
[----:B------:R-:W-:Y:S02]  /*7da0*/  FMNMX.FTZ R6, R166, R6, !PT ;  /* 0x00000006a6067209 */ /* 0x000fe40007810000 */
[----:B------:R-:W-:Y:S02]  /*7db0*/  LOP3.LUT P0, RZ, R16, 0x10, RZ, 0xc0, !PT ;  /* 0x0000001010ff7812 */ /* 0x000fe4000780c0ff */
[----:B------:R-:W-:-:S02]  /*7dc0*/  FSEL R170, R170, -INF , !P6 ;  /* 0xff800000aaaa7808 */ /* 0x000fc40007000000 */
[----:B------:R-:W-:Y:S01]  /*7dd0*/  FMNMX.FTZ R6, R167, R6, !PT ;  /* 0x00000006a7067209 */ /* 0x000fe20007810000 */
[----:B------:R-:W-:Y:S01]  /*7de0*/  MUFU.EX2 R160, R160 ;  /* 0x000000a000a07308 */ /* 0x000fe20000000800 */
[----:B------:R-:W-:Y:S02]  /*7df0*/  LOP3.LUT P5, RZ, R16, 0x4, RZ, 0xc0, !PT ;  /* 0x0000000410ff7812 */ /* 0x000fe400078ac0ff */
[----:B------:R-:W-:Y:S02]  /*7e00*/  FSEL R171, R171, -INF , !P0 ;  /* 0xff800000abab7808 */ /* 0x000fe40004000000 */
[----:B------:R-:W-:Y:S02]  /*7e10*/  FMNMX.FTZ R6, R170, R6, !PT ;  /* 0x00000006aa067209 */ /* 0x000fe40007810000 */
[----:B------:R-:W-:Y:S01]  /*7e20*/  LOP3.LUT P0, RZ, R16, 0x8000, RZ, 0xc0, !PT ;  /* 0x0000800010ff7812 */ /* 0x000fe2000780c0ff */
[----:B------:R-:W-:Y:S01]  /*7e30*/  MUFU.EX2 R161, R161 ;  /* 0x000000a100a17308 */ /* 0x000fe20000000800 */
[----:B------:R-:W-:-:S02]  /*7e40*/  FSEL R174, R174, -INF , !P5 ;  /* 0xff800000aeae7808 */ /* 0x000fc40006800000 */
[----:B------:R-:W-:Y:S02]  /*7e50*/  FMNMX.FTZ R6, R171, R6, !PT ;  /* 0x00000006ab067209 */ /* 0x000fe40007810000 */
[----:B------:R-:W-:Y:S02]  /*7e60*/  LOP3.LUT P6, RZ, R16, 0x10000, RZ, 0xc0, !PT ;  /* 0x0001000010ff7812 */ /* 0x000fe400078cc0ff */
[----:B------:R-:W-:Y:S01]  /*7e70*/  FSEL R175, R175, -INF , !P0 ;  /* 0xff800000afaf7808 */ /* 0x000fe20004000000 */
[----:B------:R-:W-:Y:S01]  /*7e80*/  MUFU.EX2 R164, R164 ;  /* 0x000000a400a47308 */ /* 0x000fe20000000800 */
[----:B------:R-:W-:Y:S02]  /*7e90*/  FMNMX.FTZ R6, R174, R6, !PT ;  /* 0x00000006ae067209 */ /* 0x000fe40007810000 */
[----:B------:R-:W-:Y:S02]  /*7ea0*/  LOP3.LUT P1, RZ, R16, 0x20000, RZ, 0xc0, !PT ;  /* 0x0002000010ff7812 */ /* 0x000fe4000782c0ff */
[----:B------:R-:W-:-:S02]  /*7eb0*/  FSEL R178, R178, -INF , !P6 ;  /* 0xff800000b2b27808 */ /* 0x000fc40007000000 */
[----:B------:R-:W-:Y:S01]  /*7ec0*/  FMNMX.FTZ R6, R175, R6, !PT ;  /* 0x00000006af067209 */ /* 0x000fe20007810000 */
[----:B------:R-:W-:Y:S01]  /*7ed0*/  MUFU.EX2 R165, R165 ;  /* 0x000000a500a57308 */ /* 0x000fe20000000800 */
[----:B------:R-:W-:Y:S02]  /*7ee0*/  FSEL R179, R179, -INF , !P1 ;  /* 0xff800000b3b37808 */ /* 0x000fe40004800000 */
[----:B------:R-:W-:Y:S02]  /*7ef0*/  FMNMX.FTZ R6, R178, R6, !PT ;  /* 0x00000006b2067209 */ /* 0x000fe40007810000 */
[----:B------:R-:W-:Y:S02]  /*7f00*/  ISETP.NE.AND P1, PT, R18, RZ, PT ;  /* 0x000000ff1200720c */ /* 0x000fe40003f25270 */
[----:B------:R-:W-:Y:S01]  /*7f10*/  FMNMX.FTZ R6, R179, R6, !PT ;  /* 0x00000006b3067209 */ /* 0x000fe20007810000 */
[----:B------:R-:W-:Y:S01]  /*7f20*/  MUFU.EX2 R168, R168 ;  /* 0x000000a800a87308 */ /* 0x000fe20000000800 */
[----:B------:R-:W-:-:S02]  /*7f30*/  LOP3.LUT P0, RZ, R16, 0x4000, RZ, 0xc0, !PT ;  /* 0x0000400010ff7812 */ /* 0x000fc4000780c0ff */
[----:B------:R-:W-:-:S04]  /*7f40*/  FMNMX.FTZ R6, R182, R6, !PT ;  /* 0x00000006b6067209 */ /* 0x000fc80007810000 */
[----:B------:R-:W-:Y:S01]  /*7f50*/  FMNMX.FTZ R6, R183, R6, !PT ;  /* 0x00000006b7067209 */ /* 0x000fe20007810000 */
[----:B------:R-:W-:Y:S04]  /*7f60*/  MUFU.EX2 R169, R169 ;  /* 0x000000a900a97308 */ /* 0x000fe80000000800 */
[----:B------:R-:W2:Y:S04]  /*7f70*/  SHFL.BFLY PT, R9, R6, 0x2, 0x1f ;  /* 0x0c401f0006097f89 */ /* 0x000ea800000e0000 */
[----:B------:R-:W-:Y:S08]  /*7f80*/  MUFU.EX2 R173, R173 ;  /* 0x000000ad00ad7308 */ /* 0x000ff00000000800 */
[----:B------:R-:W-:Y:S08]  /*7f90*/  MUFU.EX2 R176, R176 ;  /* 0x000000b000b07308 */ /* 0x000ff00000000800 */
[----:B------:R-:W-:Y:S01]  /*7fa0*/  MUFU.EX2 R177, R177 ;  /* 0x000000b100b17308 */ /* 0x000fe20000000800 */
[----:B--2---:R-:W-:-:S07]  /*7fb0*/  FMNMX.FTZ R6, R6, R9, !PT ;  /* 0x0000000906067209 */ /* 0x004fce0007810000 */
[----:B------:R-:W-:Y:S01]  /*7fc0*/  MUFU.EX2 R181, R181 ;  /* 0x000000b500b57308 */ /* 0x000fe20000000800 */
[----:B------:R-:W2:Y:S02]  /*7fd0*/  SHFL.BFLY PT, R9, R6, 0x1, 0x1f ;  /* 0x0c201f0006097f89 */ /* 0x000ea400000e0000 */
[----:B--2---:R-:W-:-:S04]  /*7fe0*/  FMNMX.FTZ R6, R6, R9, !PT ;  /* 0x0000000906067209 */ /* 0x004fc80007810000 */
[C---:B------:R-:W-:Y:S01]  /*7ff0*/  FSETP.NEU.FTZ.AND P2, PT, R6.reuse, -INF , PT ;  /* 0xff8000000600780b */ /* 0x040fe20003f5d000 */
[----:B------:R-:W-:-:S03]  /*8000*/  FMUL.FTZ R14, R6, UR10 ;  /* 0x0000000a060e7c20 */ /* 0x000fc60008410000 */
[----:B------:R-:W-:Y:S02]  /*8010*/  FSEL R9, R6, RZ, P2 ;  /* 0x000000ff06097208 */ /* 0x000fe40001000000 */
[----:B------:R-:W-:-:S03]  /*8020*/  FSEL R14, R14, RZ, P2 ;  /* 0x000000ff0e0e7208 */ /* 0x000fc60001000000 */
[----:B------:R-:W-:Y:S02]  /*8030*/  FADD.FTZ R10, -R9, R10 ;  /* 0x0000000a090a7221 */ /* 0x000fe40000010100 */
[----:B------:R2:W3:Y:S01]  /*8040*/  MUFU.EX2 R9, R7 ;  /* 0x0000000700097308 */ /* 0x0004e20000000800 */
[--C-:B------:R-:W-:Y:S01]  /*8050*/  FFMA.FTZ R11, R154, UR10, -R14.reuse ;  /* 0x0000000a9a0b7c23 */ /* 0x100fe2000801080e */
[--C-:B------:R-:W-:Y:S01]  /*8060*/  FFMA.FTZ R155, R155, UR10, -R14.reuse ;  /* 0x0000000a9b9b7c23 */ /* 0x100fe2000801080e */
[--C-:B------:R-:W-:Y:S01]  /*8070*/  FFMA.FTZ R159, R159, UR10, -R14.reuse ;  /* 0x0000000a9f9f7c23 */ /* 0x100fe2000801080e */
[--C-:B------:R-:W-:Y:S01]  /*8080*/  FFMA.FTZ R12, R162, UR10, -R14.reuse ;  /* 0x0000000aa20c7c23 */ /* 0x100fe2000801080e */
[--C-:B------:R-:W-:Y:S01]  /*8090*/  FFMA.FTZ R163, R163, UR10, -R14.reuse ;  /* 0x0000000aa3a37c23 */ /* 0x100fe2000801080e */
[----:B------:R-:W-:Y:S01]  /*80a0*/  FFMA.FTZ R13, R166, UR10, -R14 ;  /* 0x0000000aa60d7c23 */ /* 0x000fe2000801080e */
[----:B0-----:R-:W-:Y:S01]  /*80b0*/  F2FP.BF16.F32.PACK_AB R154, R157, R156 ;  /* 0x0000009c9d9a723e */ /* 0x001fe200000010ff */
[----:B------:R-:W-:Y:S01]  /*80c0*/  MUFU.EX2 R11, R11 ;  /* 0x0000000b000b7308 */ /* 0x000fe20000000800 */
[----:B--2---:R-:W-:Y:S01]  /*80d0*/  FMUL.FTZ R7, R10, UR10 ;  /* 0x0000000a0a077c20 */ /* 0x004fe20008410000 */
[----:B------:R-:W-:-:S02]  /*80e0*/  IMAD.U32 R10, RZ, RZ, UR27 ;  /* 0x0000001bff0a7e24 */ /* 0x000fc4000f8e00ff */
[--C-:B------:R-:W-:Y:S01]  /*80f0*/  FFMA.FTZ R167, R167, UR10, -R14.reuse ;  /* 0x0000000aa7a77c23 */ /* 0x100fe2000801080e */
[--C-:B------:R-:W-:Y:S01]  /*8100*/  FFMA.FTZ R170, R170, UR10, -R14.reuse ;  /* 0x0000000aaaaa7c23 */ /* 0x100fe2000801080e */
[--C-:B------:R-:W-:Y:S01]  /*8110*/  FFMA.FTZ R171, R171, UR10, -R14.reuse ;  /* 0x0000000aabab7c23 */ /* 0x100fe2000801080e */
[----:B------:R-:W-:Y:S02]  /*8120*/  @!P1 IMAD R10, R10, 0x40, R17 ;  /* 0x000000400a0a9824 */ /* 0x000fe400078e0211 */
[----:B------:R-:W-:Y:S01]  /*8130*/  FFMA.FTZ R174, R174, UR10, -R14 ;  /* 0x0000000aaeae7c23 */ /* 0x000fe2000801080e */
[----:B------:R-:W0:Y:S01]  /*8140*/  MUFU.EX2 R7, R7 ;  /* 0x0000000700077308 */ /* 0x000e220000000800 */
[----:B---3--:R-:W-:Y:S01]  /*8150*/  FFMA.FTZ R3, R9, R3, R152 ;  /* 0x0000000309037223 */ /* 0x008fe20000010098 */
[----:B------:R-:W-:Y:S01]  /*8160*/  F2FP.BF16.F32.PACK_AB R152, R153, R152 ;  /* 0x000000989998723e */ /* 0x000fe200000010ff */
[--C-:B------:R-:W-:Y:S01]  /*8170*/  FFMA.FTZ R175, R175, UR10, -R14.reuse ;  /* 0x0000000aafaf7c23 */ /* 0x100fe2000801080e */
[----:B------:R-:W-:Y:S01]  /*8180*/  @!P1 LEA R10, R10, UR41, 0x2 ;  /* 0x000000290a0a9c11 */ /* 0x000fe2000f8e10ff */
[----:B------:R-:W-:Y:S01]  /*8190*/  FADD.FTZ R3, R153, R3 ;  /* 0x0000000399037221 */ /* 0x000fe20000010000 */
[--C-:B------:R-:W-:Y:S01]  /*81a0*/  FFMA.FTZ R178, R178, UR10, -R14.reuse ;  /* 0x0000000ab2b27c23 */ /* 0x100fe2000801080e */
[--C-:B------:R-:W-:Y:S01]  /*81b0*/  FFMA.FTZ R179, R179, UR10, -R14.reuse ;  /* 0x0000000ab3b37c23 */ /* 0x100fe2000801080e */
[----:B------:R-:W2:Y:S01]  /*81c0*/  MUFU.EX2 R153, R155 ;  /* 0x0000009b00997308 */ /* 0x000ea20000000800 */
[----:B------:R-:W-:Y:S01]  /*81d0*/  @!P1 STS [R10+0x28800], R9 ;  /* 0x028800090a009388 */ /* 0x000fe20000000800 */
[----:B------:R-:W-:Y:S01]  /*81e0*/  FADD.FTZ R3, R156, R3 ;  /* 0x000000039c037221 */ /* 0x000fe20000010000 */
[----:B------:R-:W-:Y:S01]  /*81f0*/  F2FP.BF16.F32.PACK_AB R156, R161, R160 ;  /* 0x000000a0a19c723e */ /* 0x000fe200000010ff */
[----:B------:R-:W-:Y:S01]  /*8200*/  FFMA.FTZ R182, R182, UR10, -R14 ;  /* 0x0000000ab6b67c23 */ /* 0x000fe2000801080e */
[-C--:B------:R-:W-:Y:S01]  /*8210*/  FMUL.FTZ R24, R24, R9.reuse ;  /* 0x0000000918187220 */ /* 0x080fe20000410000 */
[----:B------:R-:W-:Y:S01]  /*8220*/  FADD.FTZ R3, R157, R3 ;  /* 0x000000039d037221 */ /* 0x000fe20000010000 */
[-C--:B------:R-:W-:Y:S01]  /*8230*/  FMUL.FTZ R25, R25, R9.reuse ;  /* 0x0000000919197220 */ /* 0x080fe20000410000 */
[----:B------:R-:W-:Y:S01]  /*8240*/  MUFU.EX2 R155, R159 ;  /* 0x0000009f009b7308 */ /* 0x000fe20000000800 */
[----:B0-----:R0:W-:Y:S01]  /*8250*/  @!P1 STS [R10+0x28820], R7 ;  /* 0x028820070a009388 */ /* 0x0011e20000000800 */
[----:B------:R-:W-:Y:S01]  /*8260*/  FFMA.FTZ R4, R7, R4, R11 ;  /* 0x0000000407047223 */ /* 0x000fe2000001000b */
[----:B------:R-:W-:Y:S01]  /*8270*/  FADD.FTZ R3, R160, R3 ;  /* 0x00000003a0037221 */ /* 0x000fe20000010000 */
[----:B------:R-:W-:Y:S01]  /*8280*/  F2FP.BF16.F32.PACK_AB R160, R169, R168 ;  /* 0x000000a8a9a0723e */ /* 0x000fe200000010ff */
[-C--:B------:R-:W-:Y:S01]  /*8290*/  FMUL.FTZ R28, R28, R9.reuse ;  /* 0x000000091c1c7220 */ /* 0x080fe20000410000 */
[----:B------:R-:W-:Y:S01]  /*82a0*/  FMUL.FTZ R29, R29, R9 ;  /* 0x000000091d1d7220 */ /* 0x000fe20000410000 */
[----:B------:R-:W-:Y:S01]  /*82b0*/  FADD.FTZ R3, R161, R3 ;  /* 0x00000003a1037221 */ /* 0x000fe20000010000 */
[----:B------:R-:W-:Y:S01]  /*82c0*/  MUFU.EX2 R12, R12 ;  /* 0x0000000c000c7308 */ /* 0x000fe20000000800 */
[C---:B--2---:R-:W-:Y:S01]  /*82d0*/  FADD.FTZ R4, R153.reuse, R4 ;  /* 0x0000000499047221 */ /* 0x044fe20000010000 */
[----:B------:R-:W-:Y:S01]  /*82e0*/  F2FP.BF16.F32.PACK_AB R153, R153, R11 ;  /* 0x0000000b9999723e */ /* 0x000fe200000010ff */
[--C-:B0-----:R-:W-:Y:S01]  /*82f0*/  FFMA.FTZ R10, R158, UR10, -R14.reuse ;  /* 0x0000000a9e0a7c23 */ /* 0x101fe2000801080e */
[----:B------:R-:W-:Y:S01]  /*8300*/  FADD.FTZ R3, R164, R3 ;  /* 0x00000003a4037221 */ /* 0x000fe20000010000 */
[----:B------:R-:W-:Y:S01]  /*8310*/  F2FP.BF16.F32.PACK_AB R158, R165, R164 ;  /* 0x000000a4a59e723e */ /* 0x000fe200000010ff */
[----:B------:R-:W-:Y:S01]  /*8320*/  FFMA.FTZ R14, R183, UR10, -R14 ;  /* 0x0000000ab70e7c23 */ /* 0x000fe2000801080e */
[----:B------:R-:W-:Y:S01]  /*8330*/  F2FP.BF16.F32.PACK_AB R164, R177, R176 ;  /* 0x000000b0b1a4723e */ /* 0x000fe200000010ff */
[----:B------:R-:W-:Y:S01]  /*8340*/  MUFU.EX2 R157, R163 ;  /* 0x000000a3009d7308 */ /* 0x000fe20000000800 */
[----:B------:R-:W-:Y:S01]  /*8350*/  FADD.FTZ R3, R165, R3 ;  /* 0x00000003a5037221 */ /* 0x000fe20000010000 */
[-C--:B------:R-:W-:Y:S01]  /*8360*/  FMUL.FTZ R32, R32, R9.reuse ;  /* 0x0000000920207220 */ /* 0x080fe20000410000 */
[-C--:B------:R-:W-:Y:S01]  /*8370*/  FMUL.FTZ R33, R33, R9.reuse ;  /* 0x0000000921217220 */ /* 0x080fe20000410000 */
[-C--:B------:R-:W-:Y:S01]  /*8380*/  FMUL.FTZ R36, R36, R9.reuse ;  /* 0x0000000924247220 */ /* 0x080fe20000410000 */
[----:B------:R-:W-:Y:S01]  /*8390*/  FADD.FTZ R3, R168, R3 ;  /* 0x00000003a8037221 */ /* 0x000fe20000010000 */
[-C--:B------:R-:W-:Y:S01]  /*83a0*/  FMUL.FTZ R37, R37, R9.reuse ;  /* 0x0000000925257220 */ /* 0x080fe20000410000 */
[-C--:B------:R-:W-:Y:S01]  /*83b0*/  FMUL.FTZ R40, R40, R9.reuse ;  /* 0x0000000928287220 */ /* 0x080fe20000410000 */
[----:B------:R-:W0:Y:S01]  /*83c0*/  MUFU.EX2 R10, R10 ;  /* 0x0000000a000a7308 */ /* 0x000e220000000800 */
[----:B------:R-:W-:Y:S01]  /*83d0*/  FADD.FTZ R3, R169, R3 ;  /* 0x00000003a9037221 */ /* 0x000fe20000010000 */
        /* <DEDUP_REMOVED lines=15> */
[----:B0-----:R-:W-:Y:S01]  /*84d0*/  FADD.FTZ R4, R10, R4 ;  /* 0x000000040a047221 */ /* 0x001fe20000010000 */
[-C--:B------:R-:W-:Y:S01]  /*84e0*/  FMUL.FTZ R68, R68, R9.reuse ;  /* 0x0000000944447220 */ /* 0x080fe20000410000 */
[-C--:B------:R-:W-:Y:S01]  /*84f0*/  FMUL.FTZ R69, R69, R9.reuse ;  /* 0x0000000945457220 */ /* 0x080fe20000410000 */
[-C--:B------:R-:W-:Y:S01]  /*8500*/  FMUL.FTZ R72, R72, R9.reuse ;  /* 0x0000000948487220 */ /* 0x080fe20000410000 */
[C---:B------:R-:W-:Y:S01]  /*8510*/  FADD.FTZ R4, R155.reuse, R4 ;  /* 0x000000049b047221 */ /* 0x040fe20000010000 */
[----:B------:R-:W-:Y:S01]  /*8520*/  F2FP.BF16.F32.PACK_AB R155, R155, R10 ;  /* 0x0000000a9b9b723e */ /* 0x000fe200000010ff */
[----:B------:R-:W-:Y:S01]  /*8530*/  BAR.SYNC.DEFER_BLOCKING 0xf, 0x100 ;  /* 0x03c4000000007b1d */ /* 0x000fe20000010000 */
[-C--:B------:R-:W-:Y:S01]  /*8540*/  FMUL.FTZ R73, R73, R9.reuse ;  /* 0x0000000949497220 */ /* 0x080fe20000410000 */
[----:B------:R-:W-:Y:S01]  /*8550*/  FADD.FTZ R4, R12, R4 ;  /* 0x000000040c047221 */ /* 0x000fe20000010000 */
[-C--:B------:R-:W-:Y:S01]  /*8560*/  FMUL.FTZ R76, R76, R9.reuse ;  /* 0x000000094c4c7220 */ /* 0x080fe20000410000 */
[-C--:B------:R-:W-:Y:S01]  /*8570*/  FMUL.FTZ R77, R77, R9.reuse ;  /* 0x000000094d4d7220 */ /* 0x080fe20000410000 */
[-C--:B------:R-:W-:Y:S01]  /*8580*/  FMUL.FTZ R80, R80, R9.reuse ;  /* 0x0000000950507220 */ /* 0x080fe20000410000 */
[----:B------:R-:W0:Y:S01]  /*8590*/  MUFU.EX2 R161, R170 ;  /* 0x000000aa00a17308 */ /* 0x000e220000000800 */
[C---:B------:R-:W-:Y:S01]  /*85a0*/  FADD.FTZ R4, R157.reuse, R4 ;  /* 0x000000049d047221 */ /* 0x040fe20000010000 */
[----:B------:R-:W-:Y:S01]  /*85b0*/  F2FP.BF16.F32.PACK_AB R157, R157, R12 ;  /* 0x0000000c9d9d723e */ /* 0x000fe200000010ff */
[-C--:B------:R-:W-:Y:S01]  /*85c0*/  FMUL.FTZ R81, R81, R9.reuse ;  /* 0x0000000951517220 */ /* 0x080fe20000410000 */
[-C--:B------:R-:W-:Y:S01]  /*85d0*/  FMUL.FTZ R84, R84, R9.reuse ;  /* 0x0000000954547220 */ /* 0x080fe20000410000 */
[----:B--2---:R-:W-:Y:S01]  /*85e0*/  FADD.FTZ R4, R13, R4 ;  /* 0x000000040d047221 */ /* 0x004fe20000010000 */
[-C--:B------:R-:W-:Y:S01]  /*85f0*/  FMUL.FTZ R85, R85, R9.reuse ;  /* 0x0000000955557220 */ /* 0x080fe20000410000 */
[----:B------:R-:W-:Y:S01]  /*8600*/  FMUL.FTZ R88, R88, R9 ;  /* 0x0000000958587220 */ /* 0x000fe20000410000 */
        /* <DEDUP_REMOVED lines=9> */
[----:B0-----:R-:W-:Y:S01]  /*86a0*/  FADD.FTZ R4, R161, R4 ;  /* 0x00000004a1047221 */ /* 0x001fe20000010000 */
[----:B------:R0:W-:Y:S01]  /*86b0*/  STSM.16.M88.4 [R22+0x26800], R152 ;  /* 0x0268009816007844 */ /* 0x0001e20000000200 */
[-C--:B------:R-:W-:Y:S01]  /*86c0*/  FMUL.FTZ R100, R100, R9.reuse ;  /* 0x0000000964647220 */ /* 0x080fe20000410000 */
[-C--:B------:R-:W-:Y:S01]  /*86d0*/  FMUL.FTZ R101, R101, R9.reuse ;  /* 0x0000000965657220 */ /* 0x080fe20000410000 */
[-C--:B------:R-:W-:Y:S01]  /*86e0*/  FMUL.FTZ R104, R104, R9.reuse ;  /* 0x0000000968687220 */ /* 0x080fe20000410000 */
[----:B------:R0:W-:Y:S01]  /*86f0*/  STSM.16.M88.4 [R23], R156 ;  /* 0x0000009c17007844 */ /* 0x0001e20000000200 */
        /* <DEDUP_REMOVED lines=11> */
[----:B------:R-:W-:Y:S01]  /*87b0*/  F2FP.BF16.F32.PACK_AB R162, R173, R162 ;  /* 0x000000a2ada2723e */ /* 0x000fe200000010ff */
[-C--:B------:R-:W-:Y:S01]  /*87c0*/  FMUL.FTZ R117, R117, R9.reuse ;  /* 0x0000000975757220 */ /* 0x080fe20000410000 */
[-C--:B------:R-:W-:Y:S01]  /*87d0*/  FMUL.FTZ R120, R120, R9.reuse ;  /* 0x0000000978787220 */ /* 0x080fe20000410000 */
[----:B------:R-:W-:Y:S01]  /*87e0*/  FADD.FTZ R3, R173, R3 ;  /* 0x00000003ad037221 */ /* 0x000fe20000010000 */
[-C--:B------:R-:W-:Y:S01]  /*87f0*/  FMUL.FTZ R121, R121, R9.reuse ;  /* 0x0000000979797220 */ /* 0x080fe20000410000 */
[-C--:B------:R-:W-:Y:S01]  /*8800*/  FMUL.FTZ R124, R124, R9.reuse ;  /* 0x000000097c7c7220 */ /* 0x080fe20000410000 */
[----:B------:R-:W3:Y:S01]  /*8810*/  MUFU.EX2 R165, R178 ;  /* 0x000000b200a57308 */ /* 0x000ee20000000800 */
[----:B----4-:R-:W-:Y:S01]  /*8820*/  FADD.FTZ R4, R163, R4 ;  /* 0x00000004a3047221 */ /* 0x010fe20000010000 */
[----:B------:R-:W-:Y:S01]  /*8830*/  FADD.FTZ R3, R176, R3 ;  /* 0x00000003b0037221 */ /* 0x000fe20000010000 */
[-C--:B------:R-:W-:Y:S01]  /*8840*/  FMUL.FTZ R125, R125, R9.reuse ;  /* 0x000000097d7d7220 */ /* 0x080fe20000410000 */
[-C--:B------:R-:W-:Y:S01]  /*8850*/  FMUL.FTZ R128, R128, R9.reuse ;  /* 0x0000000980807220 */ /* 0x080fe20000410000 */
[-C--:B------:R-:W-:Y:S01]  /*8860*/  FMUL.FTZ R129, R129, R9.reuse ;  /* 0x0000000981817220 */ /* 0x080fe20000410000 */
[----:B------:R-:W-:Y:S01]  /*8870*/  FADD.FTZ R3, R177, R3 ;  /* 0x00000003b1037221 */ /* 0x000fe20000010000 */
        /* <DEDUP_REMOVED lines=8> */
[----:B------:R0:W-:Y:S01]  /*8900*/  STSM.16.M88.4 [R189], R160 ;  /* 0x000000a0bd007844 */ /* 0x0001e20000000200 */
[----:B------:R-:W2:Y:S01]  /*8910*/  MUFU.EX2 R166, R180 ;  /* 0x000000b400a67308 */ /* 0x000ea20000000800 */
[----:B---3--:R-:W-:Y:S01]  /*8920*/  FADD.FTZ R4, R165, R4 ;  /* 0x00000004a5047221 */ /* 0x008fe20000010000 */
[-C--:B------:R-:W-:Y:S01]  /*8930*/  FMUL.FTZ R141, R141, R9.reuse ;  /* 0x000000098d8d7220 */ /* 0x080fe20000410000 */
[-C--:B------:R-:W-:Y:S01]  /*8940*/  FMUL.FTZ R144, R144, R9.reuse ;  /* 0x0000000990907220 */ /* 0x080fe20000410000 */
[-C--:B------:R-:W-:Y:S01]  /*8950*/  FMUL.FTZ R145, R145, R9.reuse ;  /* 0x0000000991917220 */ /* 0x080fe20000410000 */
[-C--:B------:R-:W-:Y:S01]  /*8960*/  FMUL.FTZ R148, R148, R9.reuse ;  /* 0x0000000994947220 */ /* 0x080fe20000410000 */
[----:B------:R-:W-:Y:S01]  /*8970*/  FMUL.FTZ R149, R149, R9 ;  /* 0x0000000995957220 */ /* 0x000fe20000410000 */
[----:B------:R-:W-:Y:S01]  /*8980*/  FMUL.FTZ R26, R26, R7 ;  /* 0x000000071a1a7220 */ /* 0x000fe20000410000 */
[----:B------:R-:W3:Y:S01]  /*8990*/  MUFU.EX2 R167, R182 ;  /* 0x000000b600a77308 */ /* 0x000ee20000000800 */
[C---:B----4-:R-:W-:Y:S01]  /*89a0*/  FADD.FTZ R4, R179.reuse, R4 ;  /* 0x00000004b3047221 */ /* 0x050fe20000010000 */
        /* <DEDUP_REMOVED lines=8> */
[----:B------:R-:W-:Y:S01]  /*8a30*/  F2FP.BF16.F32.PACK_AB R166, R181, R166 ;  /* 0x000000a6b5a6723e */ /* 0x000fe200000010ff */
[-C--:B------:R-:W-:Y:S01]  /*8a40*/  FMUL.FTZ R38, R38, R7.reuse ;  /* 0x0000000726267220 */ /* 0x080fe20000410000 */
[-C--:B------:R-:W-:Y:S01]  /*8a50*/  FMUL.FTZ R39, R39, R7.reuse ;  /* 0x0000000727277220 */ /* 0x080fe20000410000 */
[----:B------:R-:W-:Y:S01]  /*8a60*/  FADD.FTZ R3, R181, R3 ;  /* 0x00000003b5037221 */ /* 0x000fe20000010000 */
[-C--:B------:R-:W-:Y:S01]  /*8a70*/  FMUL.FTZ R42, R42, R7.reuse ;  /* 0x000000072a2a7220 */ /* 0x080fe20000410000 */
[-C--:B------:R-:W-:Y:S01]  /*8a80*/  FMUL.FTZ R43, R43, R7.reuse ;  /* 0x000000072b2b7220 */ /* 0x080fe20000410000 */
[-C--:B------:R-:W-:Y:S01]  /*8a90*/  FMUL.FTZ R46, R46, R7.reuse ;  /* 0x000000072e2e7220 */ /* 0x080fe20000410000 */
[----:B---3--:R-:W-:Y:S01]  /*8aa0*/  FADD.FTZ R4, R167, R4 ;  /* 0x00000004a7047221 */ /* 0x008fe20000010000 */
[-C--:B------:R-:W-:Y:S01]  /*8ab0*/  FMUL.FTZ R47, R47, R7.reuse ;  /* 0x000000072f2f7220 */ /* 0x080fe20000410000 */
[-C--:B------:R-:W-:Y:S01]  /*8ac0*/  FMUL.FTZ R50, R50, R7.reuse ;  /* 0x0000000732327220 */ /* 0x080fe20000410000 */
[-C--:B------:R-:W-:Y:S01]  /*8ad0*/  FMUL.FTZ R51, R51, R7.reuse ;  /* 0x0000000733337220 */ /* 0x080fe20000410000 */
[-C--:B------:R-:W-:Y:S01]  /*8ae0*/  FMUL.FTZ R54, R54, R7.reuse ;  /* 0x0000000736367220 */ /* 0x080fe20000410000 */
[-C--:B------:R-:W-:Y:S01]  /*8af0*/  FMUL.FTZ R55, R55, R7.reuse ;  /* 0x0000000737377220 */ /* 0x080fe20000410000 */
[-C--:B------:R-:W-:Y:S01]  /*8b00*/  FMUL.FTZ R58, R58, R7.reuse ;  /* 0x000000073a3a7220 */ /* 0x080fe20000410000 */
[----:B------:R-:W-:Y:S01]  /*8b10*/  FMUL.FTZ R59, R59, R7 ;  /* 0x000000073b3b7220 */ /* 0x000fe20000410000 */
[C---:B----4-:R-:W-:Y:S01]  /*8b20*/  F2FP.BF16.F32.PACK_AB R167, R14.reuse, R167 ;  /* 0x000000a70ea7723e */ /* 0x050fe200000010ff */
        /* <DEDUP_REMOVED lines=48> */
[----:B0-----:R-:W-:Y:S06]  /*8e30*/  @!P0 BRA `(.L_x_2217) ;  /* 0x0000000000048947 */ /* 0x001fec0003800000 */
[----:B------:R-:W-:Y:S01]  /*8e40*/  BPT.TRAP 0x1 ;  /* 0x000000040000795c */ /* 0x000fe20000300000 */
.L_x_2217:
[----:B------:R0:W2:Y:S01]  /*8e50*/  SYNCS.PHASECHK.TRANS64.TRYWAIT P1, [UR23+0x28c50], R8 ;  /* 0x028c5008ff0075a7 */ /* 0x0000a20008020157 */
[----:B------:R-:W-:Y:S05]  /*8e60*/  @!P0 BRA `(.L_x_2218) ;  /* 0x0000000000048947 */ /* 0x000fea0003800000 */
[----:B------:R-:W-:Y:S01]  /*8e70*/  BPT.TRAP 0x1 ;  /* 0x000000040000795c */ /* 0x000fe20000300000 */
.L_x_2218:
[----:B--2---:R-:W-:Y:S05]  /*8e80*/  @P1 BRA `(.L_x_2219) ;  /* 0x0000000000081947 */ /* 0x004fea0003800000 */
[----:B------:R-:W2:Y:S02]  /*8e90*/  SYNCS.PHASECHK.TRANS64.TRYWAIT P1, [UR23+0x28c50], R8 ;  /* 0x028c5008ff0075a7 */ /* 0x000ea40008020157 */
[----:B--2---:R-:W-:Y:S05]  /*8ea0*/  @!P1 BRA `(.L_x_2220) ;  /* 0x0000010000489947 */ /* 0x004fea0003800000 */
.L_x_2219:
        /* <DEDUP_REMOVED lines=34> */
.L_x_2221:
[----:B------:R-:W-:Y:S01]  /*90d0*/  UISETP.GT.AND UP0, UPT, UR21, UR22, UPT ;  /* 0x000000161500728c */ /* 0x000fe2000bf04270 */
[----:B------:R-:W-:Y:S01]  /*90e0*/  IMAD.MOV.U32 R10, RZ, RZ, R6 ;  /* 0x000000ffff0a7224 */ /* 0x000fe200078e0006 */
[----:B------:R-:W-:Y:S01]  /*90f0*/  UIADD3 UR23, UR23, 0x28c60, URZ ;  /* 0x00028c6017177890 */ /* 0x000fe2000fffe03f */
[----:B------:R-:W-:Y:S01]  /*9100*/  IMAD.MOV.U32 R9, RZ, RZ, R5 ;  /* 0x000000ffff097224 */ /* 0x000fe200078e0005 */
[----:B------:R-:W-:Y:S02]  /*9110*/  UIADD3 UR21, UR21, -0x1, URZ ;  /* 0xffffffff15157890 */ /* 0x000fe4000fffe03f */
[----:B------:R-:W-:Y:S01]  /*9120*/  PLOP3.LUT P1, PT, PT, PT, UP0, 0x80, 0x0 ;  /* 0x000000000000781c */ /* 0x000fe20003f2f008 */
[----:B------:R-:W-:Y:S01]  /*9130*/  UPRMT UR23, UR40, 0x654, UR23 ;  /* 0x0000065428177896 */ /* 0x000fe20008000017 */
[----:B------:R-:W-:-:S08]  /*9140*/  UMOV UR27, UR38 ;  /* 0x00000026001b7c82 */ /* 0x000fd00008000000 */
[----:B------:R-:W-:Y:S03]  /*9150*/  SYNCS.ARRIVE.TRANS64.RED.A1T0 RZ, [UR23], RZ ;  /* 0x000000ffffff79a7 */ /* 0x000fe60008100417 */
[----:B------:R-:W-:Y:S05]  /*9160*/  @P1 BRA `(.L_x_2222) ;  /* 0xffffffd800741947 */ /* 0x000fea000383ffff */
.L_x_2203:
[----:B------:R-:W-:Y:S02]  /*9170*/  UISETP.NE.AND UP1, UPT, UR52, URZ, UPT ;  /* 0x0000003f3400728c */ /* 0x000fe4000bf25270 */
[----:B------:R-:W-:Y:S02]  /*9180*/  UISETP.NE.AND UP0, UPT, UR51, URZ, UPT ;  /* 0x0000003f3300728c */ /* 0x000fe4000bf05270 */
[----:B------:R-:W-:Y:S02]  /*9190*/  UIADD3 UR11, UR45, 0x3f, URZ ;  /* 0x0000003f2d0b7890 */ /* 0x000fe4000fffe03f */
[----:B------:R-:W-:Y:S02]  /*91a0*/  UIADD3 UR14, UR48, 0x1, -UR50 ;  /* 0x00000001300e7890 */ /* 0x000fe4000fffe832 */
[----:B------:R-:W-:-:S03]  /*91b0*/  PLOP3.LUT P1, PT, PT, PT, UP0, 0x40, 0x0 ;  /* 0x000000000000781c */ /* 0x000fc60003f2e808 */
[----:B------:R-:W-:Y:S01]  /*91c0*/  @UP1 ULDC UR6, c[0x0][0x44c] ;  /* 0x0001130000061ab9 */ /* 0x000fe20000000800 */
[----:B------:R-:W-:Y:S01]  /*91d0*/  @UP1 ULDC UR15, c[0x0][0x450] ;  /* 0x00011400000f1ab9 */ /* 0x000fe20000000800 */
[----:B------:R-:W-:-:S04]  /*91e0*/  UIMAD.WIDE.U32 UR6, UR11, UR6, URZ ;  /* 0x000000060b0672a5 */ /* 0x000fc8000f8e003f */
[----:B------:R-:W-:-:S04]  /*91f0*/  @UP1 USHF.R.U32.HI UR11, URZ, UR15, UR7 ;  /* 0x0000000f3f0b1299 */ /* 0x000fc80008011607 */
[----:B------:R-:W-:-:S04]  /*9200*/  UIADD3 UR11, UR14, UR11, URZ ;  /* 0x0000000b0e0b7290 */ /* 0x000fc8000fffe03f */
[----:B------:R-:W-:Y:S01]  /*9210*/  UIADD3 UR20, UR11, -UR20, URZ ;  /* 0x800000140b147290 */ /* 0x000fe2000fffe03f */
[----:B------:R-:W-:Y:S11]  /*9220*/  @P1 BRA `(.L_x_2223) ;  /* 0x00000000004c1947 */ /* 0x000ff60003800000 */
        /* <DEDUP_REMOVED lines=11> */
.L_x_2224:
[----:B------:R-:W-:Y:S02]  /*92e0*/  ULDC UR18, c[0x0][0x9e4] ;  /* 0x0002790000127ab9 */ /* 0x000fe40000000800 */
[----:B------:R-:W-:-:S11]  /*92f0*/  UISETP.NE.AND UP0, UPT, UR18, 0x1, UPT ;  /* 0x000000011200788c */ /* 0x000fd6000bf05270 */
[----:B------:R-:W-:Y:S02]  /*9300*/  @UP0 ULDC.64 UR6, c[0x0][0x9e8] ;  /* 0x00027a0000060ab9 */ /* 0x000fe40000000a00 */
[----:B------:R-:W-:-:S04]  /*9310*/  UIMAD.WIDE.U32 UR14, UR11, UR6, URZ ;  /* 0x000000060b0e72a5 */ /* 0x000fc8000f8e003f */
[----:B------:R-:W-:-:S12]  /*9320*/  @UP0 USHF.R.U32.HI UR11, URZ, UR7, UR15 ;  /* 0x000000073f0b0299 */ /* 0x000fd8000801160f */
.L_x_2225:
[----:B------:R-:W-:-:S04]  /*9330*/  UIMAD UR11, UR11, UR18, URZ ;  /* 0x000000120b0b72a4 */ /* 0x000fc8000f8e023f */
[----:B------:R-:W-:-:S04]  /*9340*/  UISETP.LT.AND UP0, UPT, UR20, UR11, UPT ;  /* 0x0000000b1400728c */ /* 0x000fc8000bf01270 */
[----:B------:R-:W-:-:S12]  /*9350*/  USEL UR20, UR20, UR11, !UP0 ;  /* 0x0000000b14147287 */ /* 0x000fd8000c000000 */
.L_x_2223:
[----:B------:R-:W-:-:S04]  /*9360*/  UIADD3 UR20, UR20, 0x3f, URZ ;  /* 0x0000003f14147890 */ /* 0x000fc8000fffe03f */
        /* <DEDUP_REMOVED lines=10> */
[----:B01234-:R-:W-:Y:S01]  /*9410*/  IMAD.MOV.U32 R8, RZ, RZ, R5 ;  /* 0x000000ffff087224 */ /* 0x01ffe200078e0005 */
[----:B------:R-:W-:-:S06]  /*9420*/  ULDC UR22, c[0x0][0x988] ;  /* 0x0002620000167ab9 */ /* 0x000fcc0000000800 */
.L_x_2237:
        /* <DEDUP_REMOVED lines=8> */
[----:B0-2---:R-:W-:Y:S10]  /*94b0*/  @!P0 BRA `(.L_x_2227) ;  /* 0x0000000000048947 */ /* 0x005ff40003800000 */
[----:B------:R-:W-:Y:S01]  /*94c0*/  BPT.TRAP 0x1 ;  /* 0x000000040000795c */ /* 0x000fe20000300000 */
.L_x_2227:
[----:B------:R-:W-:Y:S01]  /*94d0*/  ULEA UR23, UR38, UR41, 0x3 ;  /* 0x0000002926177291 */ /* 0x000fe2000f8e183f */
[----:B------:R-:W-:-:S05]  /*94e0*/  IMAD.U32 R7, RZ, RZ, UR37 ;  /* 0x00000025ff077e24 */ /* 0x000fca000f8e00ff */
[----:B------:R-:W-:-:S04]  /*94f0*/  SHF.L.U32 R7, R7, 0x1f, RZ ;  /* 0x0000001f07077819 */ /* 0x000fc800000006ff */
[----:B------:R0:W1:Y:S01]  /*9500*/  SYNCS.PHASECHK.TRANS64.TRYWAIT P1, [UR23+0x28c30], R7 ;  /* 0x028c3007ff0075a7 */ /* 0x0000620008020157 */
[----:B------:R-:W-:Y:S05]  /*9510*/  @!P0 BRA `(.L_x_2228) ;  /* 0x0000000000048947 */ /* 0x000fea0003800000 */
[----:B------:R-:W-:Y:S01]  /*9520*/  BPT.TRAP 0x1 ;  /* 0x000000040000795c */ /* 0x000fe20000300000 */
.L_x_2228:
[----:B-1----:R-:W-:Y:S05]  /*9530*/  @P1 BRA `(.L_x_2229) ;  /* 0x0000000000081947 */ /* 0x002fea0003800000 */
[----:B------:R-:W1:Y:S02]  /*9540*/  SYNCS.PHASECHK.TRANS64.TRYWAIT P1, [UR23+0x28c30], R7 ;  /* 0x028c3007ff0075a7 */ /* 0x000e640008020157 */
[----:B-1----:R-:W-:Y:S05]  /*9550*/  @!P1 BRA `(.L_x_2230) ;  /* 0x000000f800b49947 */ /* 0x002fea0003800000 */
.L_x_2229:
[----:B------:R-:W-:Y:S01]  /*9560*/  R2UR UR18, R0 ;  /* 0x00000000001272ca */ /* 0x000fe200000e0000 */
[----:B------:R-:W-:Y:S01]  /*9570*/  WARPGROUP.ARRIVE ;  /* 0x00000000000079c5 */ /* 0x000fe20000000000 */
        /* <DEDUP_REMOVED lines=21> */
.L_x_2231:
[----:B------:R-:W-:Y:S01]  /*96d0*/  FMNMX.FTZ R5, R152, R8, !PT ;  /* 0x0000000898057209 */ /* 0x000fe20007810000 */
        /* <DEDUP_REMOVED lines=23> */
[----:B-1----:R-:W1:Y:S02]  /*9850*/  SHFL.BFLY PT, R6, R5, 0x2, 0x1f ;  /* 0x0c401f0005067f89 */ /* 0x002e6400000e0000 */
[----:B-1----:R-:W-:-:S05]  /*9860*/  FMNMX.FTZ R5, R5, R6, !PT ;  /* 0x0000000605057209 */ /* 0x002fca0007810000 */
[----:B------:R-:W1:Y:S02]  /*9870*/  SHFL.BFLY PT, R6, R5, 0x1, 0x1f ;  /* 0x0c201f0005067f89 */ /* 0x000e6400000e0000 */
[----:B-1----:R-:W-:-:S05]  /*9880*/  FMNMX.FTZ R5, R5, R6, !PT ;  /* 0x0000000605057209 */ /* 0x002fca0007810000 */
        /* <DEDUP_REMOVED lines=23> */
[----:B------:R-:W1:Y:S02]  /*9a00*/  MUFU.EX2 R8, R8 ;  /* 0x0000000800087308 */ /* 0x000e640000000800 */
[----:B------:R-:W-:-:S04]  /*9a10*/  FMNMX.FTZ R6, R159, R6, !PT ;  /* 0x000000069f067209 */ /* 0x000fc80007810000 */
[----:B------:R-:W-:Y:S02]  /*9a20*/  FMNMX.FTZ R6, R162, R6, !PT ;  /* 0x00000006a2067209 */ /* 0x000fe40007810000 */
[----:B------:R-:W2:Y:S02]  /*9a30*/  MUFU.EX2 R153, R153 ;  /* 0x0000009900997308 */ /* 0x000ea40000000800 */
[----:B------:R-:W-:-:S04]  /*9a40*/  FMNMX.FTZ R6, R163, R6, !PT ;  /* 0x00000006a3067209 */ /* 0x000fc80007810000 */
[----:B------:R-:W-:Y:S02]  /*9a50*/  FMNMX.FTZ R6, R166, R6, !PT ;  /* 0x00000006a6067209 */ /* 0x000fe40007810000 */
[----:B------:R-:W3:Y:S01]  /*9a60*/  MUFU.EX2 R156, R156 ;  /* 0x0000009c009c7308 */ /* 0x000ee20000000800 */
[----:B-1----:R-:W-:Y:S01]  /*9a70*/  FFMA.FTZ R3, R8, R3, R152 ;  /* 0x0000000308037223 */ /* 0x002fe20000010098 */
[----:B------:R-:W-:Y:S01]  /*9a80*/  FMNMX.FTZ R6, R167, R6, !PT ;  /* 0x00000006a7067209 */ /* 0x000fe20007810000 */
[----:B------:R-:W-:Y:S01]  /*9a90*/  @!P1 STS [R12+0x28800], R8 ;  /* 0x028800080c009388 */ /* 0x000fe20000000800 */
[-C--:B------:R-:W-:Y:S01]  /*9aa0*/  FMUL.FTZ R24, R24, R8.reuse ;  /* 0x0000000818187220 */ /* 0x080fe20000410000 */
[----:B------:R-:W-:Y:S01]  /*9ab0*/  FMUL.FTZ R25, R25, R8 ;  /* 0x0000000819197220 */ /* 0x000fe20000410000 */
[----:B------:R-:W-:Y:S01]  /*9ac0*/  FMNMX.FTZ R6, R170, R6, !PT ;  /* 0x00000006aa067209 */ /* 0x000fe20007810000 */
[----:B------:R-:W-:Y:S01]  /*9ad0*/  FMUL.FTZ R28, R28, R8 ;  /* 0x000000081c1c7220 */ /* 0x000fe20000410000 */
[----:B------:R-:W1:Y:S01]  /*9ae0*/  MUFU.EX2 R157, R157 ;  /* 0x0000009d009d7308 */ /* 0x000e620000000800 */
[----:B--2---:R-:W-:Y:S01]  /*9af0*/  FADD.FTZ R3, R153, R3 ;  /* 0x0000000399037221 */ /* 0x004fe20000010000 */
[----:B------:R-:W-:Y:S01]  /*9b00*/  FMNMX.FTZ R6, R171, R6, !PT ;  /* 0x00000006ab067209 */ /* 0x000fe20007810000 */
[----:B------:R-:W-:Y:S01]  /*9b10*/  FMUL.FTZ R29, R29, R8 ;  /* 0x000000081d1d7220 */ /* 0x000fe20000410000 */
[----:B------:R-:W-:Y:S01]  /*9b20*/  F2FP.BF16.F32.PACK_AB R184, R153, R152 ;  /* 0x0000009899b8723e */ /* 0x000fe200000010ff */
[----:B------:R-:W-:Y:S01]  /*9b30*/  FMUL.FTZ R32, R32, R8 ;  /* 0x0000000820207220 */ /* 0x000fe20000410000 */
[----:B------:R-:W-:Y:S01]  /*9b40*/  FMNMX.FTZ R6, R174, R6, !PT ;  /* 0x00000006ae067209 */ /* 0x000fe20007810000 */
[----:B------:R-:W-:Y:S01]  /*9b50*/  FMUL.FTZ R33, R33, R8 ;  /* 0x0000000821217220 */ /* 0x000fe20000410000 */
[----:B------:R-:W2:Y:S01]  /*9b60*/  MUFU.EX2 R152, R160 ;  /* 0x000000a000987308 */ /* 0x000ea20000000800 */
[----:B---3--:R-:W-:Y:S01]  /*9b70*/  FADD.FTZ R3, R156, R3 ;  /* 0x000000039c037221 */ /* 0x008fe20000010000 */
[----:B------:R-:W-:Y:S01]  /*9b80*/  FMNMX.FTZ R6, R175, R6, !PT ;  /* 0x00000006af067209 */ /* 0x000fe20007810000 */
[-C--:B------:R-:W-:Y:S01]  /*9b90*/  FMUL.FTZ R36, R36, R8.reuse ;  /* 0x0000000824247220 */ /* 0x080fe20000410000 */
[-C--:B------:R-:W-:Y:S01]  /*9ba0*/  FMUL.FTZ R37, R37, R8.reuse ;  /* 0x0000000825257220 */ /* 0x080fe20000410000 */
[----:B------:R-:W-:Y:S01]  /*9bb0*/  FMUL.FTZ R40, R40, R8 ;  /* 0x0000000828287220 */ /* 0x000fe20000410000 */
[----:B------:R-:W-:Y:S01]  /*9bc0*/  FMNMX.FTZ R6, R178, R6, !PT ;  /* 0x00000006b2067209 */ /* 0x000fe20007810000 */
[----:B------:R-:W-:Y:S01]  /*9bd0*/  FMUL.FTZ R41, R41, R8 ;  /* 0x0000000829297220 */ /* 0x000fe20000410000 */
[----:B------:R-:W3:Y:S01]  /*9be0*/  MUFU.EX2 R161, R161 ;  /* 0x000000a100a17308 */ /* 0x000ee20000000800 */
[----:B-1----:R-:W-:Y:S01]  /*9bf0*/  FADD.FTZ R3, R157, R3 ;  /* 0x000000039d037221 */ /* 0x002fe20000010000 */
[----:B------:R-:W-:Y:S01]  /*9c00*/  FMNMX.FTZ R6, R179, R6, !PT ;  /* 0x00000006b3067209 */ /* 0x000fe20007810000 */
[----:B------:R-:W-:Y:S01]  /*9c10*/  FMUL.FTZ R44, R44, R8 ;  /* 0x000000082c2c7220 */ /* 0x000fe20000410000 */
[----:B------:R-:W-:Y:S01]  /*9c20*/  F2FP.BF16.F32.PACK_AB R186, R157, R156 ;  /* 0x0000009c9dba723e */ /* 0x000fe200000010ff */
[----:B------:R-:W-:Y:S01]  /*9c30*/  FMUL.FTZ R45, R45, R8 ;  /* 0x000000082d2d7220 */ /* 0x000fe20000410000 */
[----:B------:R-:W-:Y:S01]  /*9c40*/  FMNMX.FTZ R6, R182, R6, !PT ;  /* 0x00000006b6067209 */ /* 0x000fe20007810000 */
[----:B------:R-:W-:Y:S01]  /*9c50*/  FMUL.FTZ R48, R48, R8 ;  /* 0x0000000830307220 */ /* 0x000fe20000410000 */
[----:B------:R-:W1:Y:S01]  /*9c60*/  MUFU.EX2 R164, R164 ;  /* 0x000000a400a47308 */ /* 0x000e620000000800 */
[----:B--2---:R-:W-:Y:S01]  /*9c70*/  FADD.FTZ R3, R152, R3 ;  /* 0x0000000398037221 */ /* 0x004fe20000010000 */
[----:B------:R-:W-:Y:S01]  /*9c80*/  FMNMX.FTZ R6, R183, R6, !PT ;  /* 0x00000006b7067209 */ /* 0x000fe20007810000 */
[-C--:B------:R-:W-:Y:S01]  /*9c90*/  FMUL.FTZ R49, R49, R8.reuse ;  /* 0x0000000831317220 */ /* 0x080fe20000410000 */
[-C--:B------:R-:W-:Y:S01]  /*9ca0*/  FMUL.FTZ R52, R52, R8.reuse ;  /* 0x0000000834347220 */ /* 0x080fe20000410000 */
[-C--:B------:R-:W-:Y:S01]  /*9cb0*/  FMUL.FTZ R53, R53, R8.reuse ;  /* 0x0000000835357220 */ /* 0x080fe20000410000 */
[----:B------:R-:W-:Y:S01]  /*9cc0*/  FMUL.FTZ R56, R56, R8 ;  /* 0x0000000838387220 */ /* 0x000fe20000410000 */
[----:B------:R-:W2:Y:S01]  /*9cd0*/  SHFL.BFLY PT, R10, R6, 0x2, 0x1f ;  /* 0x0c401f00060a7f89 */ /* 0x000ea200000e0000 */
        /* <DEDUP_REMOVED lines=17> */
[----:B----4-:R-:W-:Y:S01]  /*9df0*/  FADD.FTZ R3, R165, R3 ;  /* 0x00000003a5037221 */ /* 0x010fe20000010000 */
[-C--:B------:R-:W-:Y:S01]  /*9e00*/  FMUL.FTZ R80, R80, R8.reuse ;  /* 0x0000000850507220 */ /* 0x080fe20000410000 */
[-C--:B------:R-:W-:Y:S01]  /*9e10*/  FMUL.FTZ R81, R81, R8.reuse ;  /* 0x0000000851517220 */ /* 0x080fe20000410000 */
[-C--:B------:R-:W-:Y:S01]  /*9e20*/  FMUL.FTZ R84, R84, R8.reuse ;  /* 0x0000000854547220 */ /* 0x080fe20000410000 */
[-C--:B------:R-:W-:Y:S01]  /*9e30*/  FMUL.FTZ R85, R85, R8.reuse ;  /* 0x0000000855557220 */ /* 0x080fe20000410000 */
[----:B------:R-:W-:Y:S01]  /*9e40*/  FMUL.FTZ R88, R88, R8 ;  /* 0x0000000858587220 */ /* 0x000fe20000410000 */
[----:B--2---:R-:W-:Y:S01]  /*9e50*/  FMNMX.FTZ R6, R6, R10, !PT ;  /* 0x0000000a06067209 */ /* 0x004fe20007810000 */
[----:B------:R-:W-:Y:S01]  /*9e60*/  MUFU.EX2 R173, R173 ;  /* 0x000000ad00ad7308 */ /* 0x000fe20000000800 */
[----:B---3--:R-:W-:Y:S01]  /*9e70*/  FADD.FTZ R3, R156, R3 ;  /* 0x000000039c037221 */ /* 0x008fe20000010000 */
[-C--:B------:R-:W-:Y:S01]  /*9e80*/  FMUL.FTZ R89, R89, R8.reuse ;  /* 0x0000000859597220 */ /* 0x080fe20000410000 */
[-C--:B------:R-:W-:Y:S01]  /*9e90*/  FMUL.FTZ R92, R92, R8.reuse ;  /* 0x000000085c5c7220 */ /* 0x080fe20000410000 */
[----:B------:R-:W2:Y:S01]  /*9ea0*/  SHFL.BFLY PT, R10, R6, 0x1, 0x1f ;  /* 0x0c201f00060a7f89 */ /* 0x000ea200000e0000 */
[-C--:B------:R-:W-:Y:S01]  /*9eb0*/  FMUL.FTZ R93, R93, R8.reuse ;  /* 0x000000085d5d7220 */ /* 0x080fe20000410000 */
[-C--:B------:R-:W-:Y:S01]  /*9ec0*/  FMUL.FTZ R96, R96, R8.reuse ;  /* 0x0000000860607220 */ /* 0x080fe20000410000 */
[----:B------:R-:W-:Y:S01]  /*9ed0*/  FMUL.FTZ R97, R97, R8 ;  /* 0x0000000861617220 */ /* 0x000fe20000410000 */
[----:B------:R-:W-:Y:S01]  /*9ee0*/  MUFU.EX2 R160, R176 ;  /* 0x000000b000a07308 */ /* 0x000fe20000000800 */
[C---:B-1----:R-:W-:Y:S01]  /*9ef0*/  FADD.FTZ R3, R169.reuse, R3 ;  /* 0x00000003a9037221 */ /* 0x042fe20000010000 */
        /* <DEDUP_REMOVED lines=18> */
[----:B--2---:R-:W-:Y:S01]  /*a020*/  FMNMX.FTZ R6, R6, R10, !PT ;  /* 0x0000000a06067209 */ /* 0x004fe20007810000 */
[-C--:B------:R-:W-:Y:S01]  /*a030*/  FMUL.FTZ R129, R129, R8.reuse ;  /* 0x0000000881817220 */ /* 0x080fe20000410000 */
[-C--:B------:R-:W-:Y:S01]  /*a040*/  FMUL.FTZ R132, R132, R8.reuse ;  /* 0x0000000884847220 */ /* 0x080fe20000410000 */
[-C--:B------:R-:W-:Y:S01]  /*a050*/  FMUL.FTZ R133, R133, R8.reuse ;  /* 0x0000000885857220 */ /* 0x080fe20000410000 */
[----:B------:R-:W-:Y:S01]  /*a060*/  MUFU.EX2 R181, R181 ;  /* 0x000000b500b57308 */ /* 0x000fe20000000800 */
[C---:B------:R-:W-:Y:S01]  /*a070*/  FMUL.FTZ R10, R6.reuse, UR10 ;  /* 0x0000000a060a7c20 */ /* 0x040fe20008410000 */
[----:B------:R-:W-:Y:S01]  /*a080*/  FADD.FTZ R9, -R6, R9 ;  /* 0x0000000906097221 */ /* 0x000fe20000010100 */
[-C--:B------:R-:W-:Y:S01]  /*a090*/  FMUL.FTZ R136, R136, R8.reuse ;  /* 0x0000000888887220 */ /* 0x080fe20000410000 */
        /* <DEDUP_REMOVED lines=26> */
[----:B------:R-:W-:-:S05]  /*a240*/  FMUL.FTZ R149, R149, R8 ;  /* 0x0000000895957220 */ /* 0x000fca0000410000 */
[----:B------:R-:W3:Y:S01]  /*a250*/  MUFU.EX2 R11, R11 ;  /* 0x0000000b000b7308 */ /* 0x000ee20000000800 */
[----:B-1----:R-:W-:Y:S01]  /*a260*/  FFMA.FTZ R4, R9, R4, R154 ;  /* 0x0000000409047223 */ /* 0x002fe2000001009a */
        /* <DEDUP_REMOVED lines=119> */
.L_x_2232:
[----:B------:R2:W3:Y:S01]  /*a9e0*/  SYNCS.PHASECHK.TRANS64.TRYWAIT P1, [UR23+0x28c50], R7 ;  /* 0x028c5007ff0075a7 */ /* 0x0004e20008020157 */
[----:B------:R-:W-:Y:S05]  /*a9f0*/  @!P0 BRA `(.L_x_2233) ;  /* 0x0000000000048947 */ /* 0x000fea0003800000 */
[----:B------:R-:W-:Y:S01]  /*aa00*/  BPT.TRAP 0x1 ;  /* 0x000000040000795c */ /* 0x000fe20000300000 */
.L_x_2233:
[----:B---3--:R-:W-:Y:S05]  /*aa10*/  @P1 BRA `(.L_x_2234) ;  /* 0x0000000000081947 */ /* 0x008fea0003800000 */
[----:B------:R-:W3:Y:S02]  /*aa20*/  SYNCS.PHASECHK.TRANS64.TRYWAIT P1, [UR23+0x28c50], R7 ;  /* 0x028c5007ff0075a7 */ /* 0x000ee40008020157 */
[----:B---3--:R-:W-:Y:S05]  /*aa30*/  @!P1 BRA `(.L_x_2235) ;  /* 0x000000e400949947 */ /* 0x008fea0003800000 */
.L_x_2234:
        /* <DEDUP_REMOVED lines=34> */
.L_x_2236:
[----:B------:R-:W-:Y:S01]  /*ac60*/  UIADD3 UR23, UR23, 0x28c60, URZ ;  /* 0x00028c6017177890 */ /* 0x000fe2000fffe03f */
[----:B------:R-:W-:Y:S01]  /*ac70*/  PLOP3.LUT P1, PT, PT, PT, UP0, 0x80, 0x0 ;  /* 0x000000000000781c */ /* 0x000fe20003f2f008 */
[----:B------:R-:W-:Y:S01]  /*ac80*/  UMOV UR24, UR38 ;  /* 0x0000002600187c82 */ /* 0x000fe20008000000 */
[----:B-1----:R-:W-:Y:S01]  /*ac90*/  IMAD.MOV.U32 R9, RZ, RZ, R6 ;  /* 0x000000ffff097224 */ /* 0x002fe200078e0006 */
[----:B------:R-:W-:Y:S01]  /*aca0*/  UPRMT UR23, UR40, 0x654, UR23 ;  /* 0x0000065428177896 */ /* 0x000fe20008000017 */
[----:B---3--:R-:W-:-:S08]  /*acb0*/  IMAD.MOV.U32 R8, RZ, RZ, R5 ;  /* 0x000000ffff087224 */ /* 0x008fd000078e0005 */
[----:B------:R-:W-:Y:S01]  /*acc0*/  SYNCS.ARRIVE.TRANS64.RED.A1T0 RZ, [UR23], RZ ;  /* 0x000000ffffff79a7 */ /* 0x000fe20008100417 */
[----:B------:R-:W-:Y:S05]  /*acd0*/  @P1 BRA `(.L_x_2237) ;  /* 0xffffffe400d41947 */ /* 0x000fea000383ffff */
.L_x_2226:
        /* <DEDUP_REMOVED lines=10> */
.L_x_2257:
[----:B------:R-:W-:-:S04]  /*ad80*/  UIADD3 UR38, UR26, 0x1, URZ ;  /* 0x000000011a267890 */ /* 0x000fc8000fffe03f */
[----:B------:R-:W-:-:S04]  /*ad90*/  UISETP.NE.AND UP0, UPT, UR38, 0x2, UPT ;  /* 0x000000022600788c */ /* 0x000fc8000bf05270 */
[----:B------:R-:W-:Y:S02]  /*ada0*/  USEL UR6, URZ, 0x1, UP0 ;  /* 0x000000013f067887 */ /* 0x000fe40008000000 */
[----:B------:R-:W-:Y:S02]  /*adb0*/  USEL UR38, UR38, URZ, UP0 ;  /* 0x0000003f26267287 */ /* 0x000fe40008000000 */
[----:B------:R-:W-:Y:S01]  /*adc0*/  ULOP3.LUT UR37, UR37, UR6, URZ, 0x3c, !UPT ;  /* 0x0000000625257292 */ /* 0x000fe2000f8e3c3f */
[----:B------:R-:W-:Y:S11]  /*add0*/  @!P0 BRA `(.L_x_2239) ;  /* 0x0000000000048947 */ /* 0x000ff60003800000 */
[----:B------:R-:W-:Y:S01]  /*ade0*/  BPT.TRAP 0x1 ;  /* 0x000000040000795c */ /* 0x000fe20000300000 */
.L_x_2239:
[----:B------:R-:W-:Y:S01]  /*adf0*/  ULEA UR20, UR38, UR41, 0x3 ;  /* 0x0000002926147291 */ /* 0x000fe2000f8e183f */
[----:B01234-:R-:W-:-:S05]  /*ae00*/  IMAD.U32 R8, RZ, RZ, UR37 ;  /* 0x00000025ff087e24 */ /* 0x01ffca000f8e00ff */
[----:B------:R-:W-:-:S04]  /*ae10*/  SHF.L.U32 R8, R8, 0x1f, RZ ;  /* 0x0000001f08087819 */ /* 0x000fc800000006ff */
[----:B------:R0:W1:Y:S01]  /*ae20*/  SYNCS.PHASECHK.TRANS64.TRYWAIT P1, [UR20+0x28c30], R8 ;  /* 0x028c3008ff0075a7 */ /* 0x0000620008020154 */
[----:B------:R-:W-:Y:S05]  /*ae30*/  @!P0 BRA `(.L_x_2240) ;  /* 0x0000000000048947 */ /* 0x000fea0003800000 */
[----:B------:R-:W-:Y:S01]  /*ae40*/  BPT.TRAP 0x1 ;  /* 0x000000040000795c */ /* 0x000fe20000300000 */
.L_x_2240:
[----:B-1----:R-:W-:Y:S05]  /*ae50*/  @P1 BRA `(.L_x_2241) ;  /* 0x0000000000081947 */ /* 0x002fea0003800000 */
[----:B------:R-:W1:Y:S02]  /*ae60*/  SYNCS.PHASECHK.TRANS64.TRYWAIT P1, [UR20+0x28c30], R8 ;  /* 0x028c3008ff0075a7 */ /* 0x000e640008020154 */
[----:B-1----:R-:W-:Y:S05]  /*ae70*/  @!P1 BRA `(.L_x_2242) ;  /* 0x000000e0009c9947 */ /* 0x002fea0003800000 */
.L_x_2241:
        /* <DEDUP_REMOVED lines=23> */
.L_x_2243:
        /* <DEDUP_REMOVED lines=9> */
[----:B-1----:R-:W-:Y:S01]  /*b080*/  @P1 IMAD.HI.U32 R5, R14, UR6, RZ ;  /* 0x000000060e051c27 */ /* 0x002fe2000f8e00ff */
[----:B------:R-:W-:Y:S01]  /*b090*/  @UP1 ULDC UR6, c[0x0][0x450] ;  /* 0x0001140000061ab9 */ /* 0x000fe20000000800 */
[----:B------:R-:W-:-:S03]  /*b0a0*/  PLOP3.LUT P1, PT, PT, PT, UP0, 0x40, 0x0 ;  /* 0x000000000000781c */ /* 0x000fc60003f2e808 */
[----:B------:R-:W-:Y:S01]  /*b0b0*/  @P2 SHF.R.U32.HI R14, RZ, UR6, R5 ;  /* 0x00000006ff0e2c19 */ /* 0x000fe20008011605 */
[----:B------:R-:W-:Y:S01]  /*b0c0*/  UIADD3 UR6, UR20, 0x28c40, URZ ;  /* 0x00028c4014067890 */ /* 0x000fe2000fffe03f */
[----:B------:R-:W-:-:S03]  /*b0d0*/  IMAD.U32 R5, RZ, RZ, UR50 ;  /* 0x00000032ff057e24 */ /* 0x000fc6000f8e00ff */
[----:B------:R-:W1:Y:S01]  /*b0e0*/  SHFL.IDX PT, R15, R14, RZ, 0x1c1f ;  /* 0x001c1fff0e0f7589 */ /* 0x000e6200000e0000 */
[----:B------:R-:W-:Y:S01]  /*b0f0*/  UPRMT UR6, UR40, 0x654, UR6 ;  /* 0x0000065428067896 */ /* 0x000fe20008000006 */
[----:B------:R-:W-:-:S05]  /*b100*/  IADD3 R12, -R5, UR48, R12 ;  /* 0x00000030050c7c10 */ /* 0x000fca000fffe10c */
[----:B------:R-:W-:-:S03]  /*b110*/  VIADD R13, R12, UR25 ;  /* 0x000000190c0d7c36 */ /* 0x000fc60008000000 */
[----:B------:R-:W-:Y:S01]  /*b120*/  SYNCS.ARRIVE.TRANS64.RED.A1T0 RZ, [UR6], RZ ;  /* 0x000000ffffff79a7 */ /* 0x000fe20008100406 */
[----:B------:R-:W-:-:S06]  /*b130*/  ULOP3.LUT UR6, URZ, UR24, URZ, 0x33, !UPT ;  /* 0x000000183f067292 */ /* 0x000fcc000f8e333f */
[----:B------:R-:W-:Y:S02]  /*b140*/  VIADD R12, R12, UR6 ;  /* 0x000000060c0c7c36 */ /* 0x000fe40008000000 */
[--C-:B-1----:R-:W-:Y:S02]  /*b150*/  IMAD.IADD R11, R13, 0x1, R15.reuse ;  /* 0x000000010d0b7824 */ /* 0x102fe400078e020f */
        /* <DEDUP_REMOVED lines=15> */
.L_x_2246:
[----:B------:R-:W-:-:S05]  /*b250*/  IMAD.U32 R20, RZ, RZ, UR23 ;  /* 0x00000017ff147e24 */ /* 0x000fca000f8e00ff */
[----:B------:R-:W-:-:S13]  /*b260*/  ISETP.NE.AND P1, PT, R20, 0x1, PT ;  /* 0x000000011400780c */ /* 0x000fda0003f25270 */
[----:B------:R-:W1:Y:S02]  /*b270*/  @P1 LDC.64 R6, c[0x0][0x9e8] ;  /* 0x00027a00ff061b82 */ /* 0x000e640000000a00 */
[----:B-1----:R-:W-:-:S05]  /*b280*/  @P1 IMAD.HI.U32 R6, R15, R6, RZ ;  /* 0x000000060f061227 */ /* 0x002fca00078e00ff */
[----:B------:R-:W-:-:S07]  /*b290*/  @P1 SHF.R.U32.HI R15, RZ, R7, R6 ;  /* 0x00000007ff0f1219 */ /* 0x000fce0000011606 */
.L_x_2247:
[----:B------:R-:W-:Y:S05]  /*b2a0*/  BSYNC B0 ;  /* 0x0000000000007941 */ /* 0x000fea0003800000 */
.L_x_2245:
[----:B------:R-:W-:-:S04]  /*b2b0*/  IMAD R15, R15, R20, -UR7 ;  /* 0x800000070f0f7e24 */ /* 0x000fc8000f8e0214 */
[----:B------:R-:W-:-:S05]  /*b2c0*/  IMAD.IADD R15, R15, 0x1, -R2 ;  /* 0x000000010f0f7824 */ /* 0x000fca00078e0a02 */
[----:B------:R-:W-:Y:S02]  /*b2d0*/  VIMNMX R5, R5, R15, !PT ;  /* 0x0000000f05057248 */ /* 0x000fe40007fe0100 */
[----:B------:R-:W-:-:S07]  /*b2e0*/  VIADDMNMX R11, R15, R20, R11, PT ;  /* 0x000000140f0b7246 */ /* 0x000fce000380010b */
.L_x_2244:
[----:B------:R-:W-:Y:S01]  /*b2f0*/  UISETP.GT.AND UP0, UPT, UR21, -0x1, UPT ;  /* 0xffffffff1500788c */ /* 0x000fe2000bf04270 */
[----:B------:R-:W1:Y:S01]  /*b300*/  SHFL.IDX PT, R6, R14, 0x1, 0x1c1f ;  /* 0x003c1f000e067f89 */ /* 0x000e6200000e0000 */
        /* <DEDUP_REMOVED lines=10> */
[--C-:B-1----:R-:W-:Y:S01]  /*b3b0*/  IMAD.IADD R13, R13, 0x1, R6.reuse ;  /* 0x000000010d0d7824 */ /* 0x102fe200078e0206 */
        /* <DEDUP_REMOVED lines=56> */
.L_x_2250:
[----:B------:R-:W-:-:S05]  /*b740*/  IMAD.U32 R11, RZ, RZ, UR23 ;  /* 0x00000017ff0b7e24 */ /* 0x000fca000f8e00ff */
[----:B------:R-:W-:-:S13]  /*b750*/  ISETP.NE.AND P2, PT, R11, 0x1, PT ;  /* 0x000000010b00780c */ /* 0x000fda0003f45270 */
[----:B------:R-:W1:Y:S02]  /*b760*/  @P2 LDC.64 R6, c[0x0][0x9e8] ;  /* 0x00027a00ff062b82 */ /* 0x000e640000000a00 */
[----:B-1----:R-:W-:-:S05]  /*b770*/  @P2 IMAD.HI.U32 R6, R5, R6, RZ ;  /* 0x0000000605062227 */ /* 0x002fca00078e00ff */
[----:B------:R-:W-:-:S07]  /*b780*/  @P2 SHF.R.U32.HI R5, RZ, R7, R6 ;  /* 0x00000007ff052219 */ /* 0x000fce0000011606 */
.L_x_2251:
[----:B------:R-:W-:Y:S05]  /*b790*/  BSYNC B0 ;  /* 0x0000000000007941 */ /* 0x000fea0003800000 */
.L_x_2249:
[----:B------:R-:W-:-:S04]  /*b7a0*/  IMAD R5, R5, R11, -UR7 ;  /* 0x8000000705057e24 */ /* 0x000fc8000f8e020b */
[----:B------:R-:W-:-:S05]  /*b7b0*/  IMAD.IADD R5, R5, 0x1, -R2 ;  /* 0x0000000105057824 */ /* 0x000fca00078e0a02 */
[----:B------:R-:W-:Y:S02]  /*b7c0*/  VIMNMX R12, R12, R5, !PT ;  /* 0x000000050c0c7248 */ /* 0x000fe40007fe0100 */
[----:B------:R-:W-:-:S07]  /*b7d0*/  VIADDMNMX R13, R5, R11, R13, PT ;  /* 0x0000000b050d7246 */ /* 0x000fce000380010d */
.L_x_2248:
        /* <DEDUP_REMOVED lines=57> */
[----:B------:R-:W1:Y:S01]  /*bb70*/  SHFL.BFLY PT, R6, R5, 0x2, 0x1f ;  /* 0x0c401f0005067f89 */ /* 0x000e6200000e0000 */
        /* <DEDUP_REMOVED lines=11> */
[----:B-1----:R-:W-:-:S02]  /*bc30*/  FMNMX.FTZ R5, R5, R6, !PT ;  /* 0x0000000605057209 */ /* 0x002fc40007810000 */
[----:B------:R-:W-:Y:S02]  /*bc40*/  FSEL R182, R182, -INF , !P2 ;  /* 0xff800000b6b67808 */ /* 0x000fe40005000000 */
[----:B------:R-:W-:Y:S01]  /*bc50*/  ISETP.NE.AND P2, PT, R18, RZ, PT ;  /* 0x000000ff1200720c */ /* 0x000fe20003f45270 */
[----:B------:R-:W1:Y:S01]  /*bc60*/  SHFL.BFLY PT, R6, R5, 0x1, 0x1f ;  /* 0x0c201f0005067f89 */ /* 0x000e6200000e0000 */
[----:B------:R-:W-:Y:S02]  /*bc70*/  @P0 LOP3.LUT R16, R16, 0x40, RZ, 0xfc, !PT ;  /* 0x0000004010100812 */ /* 0x000fe400078efcff */
[----:B------:R-:W-:Y:S02]  /*bc80*/  ISETP.LT.OR P0, PT, R13, 0x22, P3 ;  /* 0x000000220d00780c */ /* 0x000fe40001f01670 */
[C---:B------:R-:W-:Y:S02]  /*bc90*/  LOP3.LUT P3, RZ, R16.reuse, 0x80, RZ, 0xc0, !PT ;  /* 0x0000008010ff7812 */ /* 0x040fe4000786c0ff */
[----:B------:R-:W-:-:S02]  /*bca0*/  LOP3.LUT R16, R16, 0xffffffef, RZ, 0xc0, !PT ;  /* 0xffffffef10107812 */ /* 0x000fc400078ec0ff */
[----:B------:R-:W-:-:S04]  /*bcb0*/  ISETP.LT.OR P3, PT, R13, 0x1, P3 ;  /* 0x000000010d00780c */ /* 0x000fc80001f61670 */
[----:B------:R-:W-:-:S03]  /*bcc0*/  FSEL R154, R154, -INF , !P3 ;  /* 0xff8000009a9a7808 */ /* 0x000fc60005800000 */
[----:B------:R-:W-:Y:S02]  /*bcd0*/  @P0 LOP3.LUT R16, R16, 0x10, RZ, 0xfc, !PT ;  /* 0x0000001010100812 */ /* 0x000fe400078efcff */
[----:B------:R-:W-:Y:S02]  /*bce0*/  ISETP.LT.OR P0, PT, R13, 0x29, P4 ;  /* 0x000000290d00780c */ /* 0x000fe40002701670 */
[C---:B------:R-:W-:Y:S02]  /*bcf0*/  LOP3.LUT P4, RZ, R16.reuse, 0x20, RZ, 0xc0, !PT ;  /* 0x0000002010ff7812 */ /* 0x040fe4000788c0ff */
[----:B------:R-:W-:Y:S02]  /*bd00*/  LOP3.LUT R16, R16, 0xfffffffb, RZ, 0xc0, !PT ;  /* 0xfffffffb10107812 */ /* 0x000fe400078ec0ff */
[----:B-1----:R-:W-:Y:S02]  /*bd10*/  FMNMX.FTZ R5, R5, R6, !PT ;  /* 0x0000000605057209 */ /* 0x002fe40007810000 */
[----:B------:R-:W-:-:S03]  /*bd20*/  ISETP.LT.OR P4, PT, R13, 0x3a, P4 ;  /* 0x0000003a0d00780c */ /* 0x000fc60002781670 */
[----:B------:R-:W-:Y:S01]  /*bd30*/  FMUL.FTZ R6, R5, UR10 ;  /* 0x0000000a05067c20 */ /* 0x000fe20008410000 */
[----:B------:R-:W-:Y:S02]  /*bd40*/  FSEL R183, R183, -INF , !P4 ;  /* 0xff800000b7b77808 */ /* 0x000fe40006000000 */
[----:B------:R-:W-:Y:S02]  /*bd50*/  @P0 LOP3.LUT R16, R16, 0x4, RZ, 0xfc, !PT ;  /* 0x0000000410100812 */ /* 0x000fe400078efcff */
[----:B------:R-:W-:Y:S02]  /*bd60*/  ISETP.LT.OR P0, PT, R13, 0x2a, P5 ;  /* 0x0000002a0d00780c */ /* 0x000fe40002f01670 */
[----:B------:R-:W-:Y:S02]  /*bd70*/  FSETP.NEU.FTZ.AND P5, PT, R5, -INF , PT ;  /* 0xff8000000500780b */ /* 0x000fe40003fbd000 */
[----:B------:R-:W-:Y:S02]  /*bd80*/  LOP3.LUT R16, R16, 0xffff7fff, RZ, 0xc0, !PT ;  /* 0xffff7fff10107812 */ /* 0x000fe400078ec0ff */
[----:B------:R-:W-:-:S02]  /*bd90*/  FSEL R6, R6, RZ, P5 ;  /* 0x000000ff06067208 */ /* 0x000fc40002800000 */
        /* <DEDUP_REMOVED lines=36> */
[----:B------:R-:W1:Y:S01]  /*bfe0*/  MUFU.EX2 R157, R157 ;  /* 0x0000009d009d7308 */ /* 0x000e620000000800 */
        /* <DEDUP_REMOVED lines=22> */
[----:B------:R-:W-:Y:S02]  /*c150*/  LOP3.LUT P0, RZ, R16, 0x4000, RZ, 0xc0, !PT ;  /* 0x0000400010ff7812 */ /* 0x000fe4000780c0ff */
[----:B------:R-:W-:Y:S01]  /*c160*/  FMNMX.FTZ R6, R179, R6, !PT ;  /* 0x00000006b3067209 */ /* 0x000fe20007810000 */
[----:B------:R-:W-:Y:S03]  /*c170*/  MUFU.EX2 R168, R168 ;  /* 0x000000a800a87308 */ /* 0x000fe60000000800 */
        /* <DEDUP_REMOVED lines=23> */
[----:B-1----:R-:W-:Y:S01]  /*c2f0*/  F2FP.BF16.F32.PACK_AB R154, R157, R156 ;  /* 0x0000009c9d9a723e */ /* 0x002fe200000010ff */
        /* <DEDUP_REMOVED lines=8> */
[----:B------:R-:W1:Y:S01]  /*c380*/  MUFU.EX2 R7, R7 ;  /* 0x0000000700077308 */ /* 0x000e620000000800 */
        /* <DEDUP_REMOVED lines=16> */
[----:B-1----:R1:W-:Y:S01]  /*c490*/  @!P2 STS [R10+0x28820], R7 ;  /* 0x028820070a00a388 */ /* 0x0023e20000000800 */
        /* <DEDUP_REMOVED lines=9> */
[--C-:B-1----:R-:W-:Y:S01]  /*c530*/  FFMA.FTZ R10, R158, UR10, -R14.reuse ;  /* 0x0000000a9e0a7c23 */ /* 0x102fe2000801080e */
        /* <DEDUP_REMOVED lines=12> */
[----:B------:R-:W1:Y:S01]  /*c600*/  MUFU.EX2 R10, R10 ;  /* 0x0000000a000a7308 */ /* 0x000e620000000800 */
        /* <DEDUP_REMOVED lines=28> */
[----:B------:R-:W1:Y:S01]  /*c7d0*/  MUFU.EX2 R161, R170 ;  /* 0x000000aa00a17308 */ /* 0x000e620000000800 */
        /* <DEDUP_REMOVED lines=137> */
[----:B-1----:R-:W-:Y:S06]  /*d070*/  @!P0 BRA `(.L_x_2252) ;  /* 0x0000000000048947 */ /* 0x002fec0003800000 */
[----:B------:R-:W-:Y:S01]  /*d080*/  BPT.TRAP 0x1 ;  /* 0x000000040000795c */ /* 0x000fe20000300000 */
.L_x_2252:
[----:B------:R1:W2:Y:S01]  /*d090*/  SYNCS.PHASECHK.TRANS64.TRYWAIT P1, [UR20+0x28c50], R8 ;  /* 0x028c5008ff0075a7 */ /* 0x0002a20008020154 */
[----:B------:R-:W-:Y:S05]  /*d0a0*/  @!P0 BRA `(.L_x_2253) ;  /* 0x0000000000048947 */ /* 0x000fea0003800000 */
[----:B------:R-:W-:Y:S01]  /*d0b0*/  BPT.TRAP 0x1 ;  /* 0x000000040000795c */ /* 0x000fe20000300000 */
.L_x_2253:
[----:B--2---:R-:W-:Y:S05]  /*d0c0*/  @P1 BRA `(.L_x_2254) ;  /* 0x0000000000081947 */ /* 0x004fea0003800000 */
[----:B------:R-:W2:Y:S02]  /*d0d0*/  SYNCS.PHASECHK.TRANS64.TRYWAIT P1, [UR20+0x28c50], R8 ;  /* 0x028c5008ff0075a7 */ /* 0x000ea40008020154 */
[----:B--2---:R-:W-:Y:S05]  /*d0e0*/  @!P1 BRA `(.L_x_2255) ;  /* 0x000000c000189947 */ /* 0x004fea0003800000 */
.L_x_2254:
        /* <DEDUP_REMOVED lines=34> */
.L_x_2256:
        /* <DEDUP_REMOVED lines=10> */
.L_x_2238:
[----:B------:R-:W5:Y:S01]  /*d3b0*/  SHFL.BFLY PT, R0, R3, 0x2, 0x1f ;  /* 0x0c401f0003007f89 */ /* 0x000f6200000e0000 */
[----:B------:R-:W-:Y:S01]  /*d3c0*/  IMAD.U32 R11, RZ, RZ, UR10 ;  /* 0x0000000aff0b7e24 */ /* 0x000fe2000f8e00ff */
[----:B------:R-:W-:Y:S06]  /*d3d0*/  BAR.ARV 0x8, 0x100 ;  /* 0x0204000000007b1d */ /* 0x000fec0000002000 */
[----:B------:R-:W-:Y:S02]  /*d3e0*/  IMAD.MOV.U32 R12, RZ, RZ, -0x800000 ;  /* 0xff800000ff0c7424 */ /* 0x000fe400078e00ff */
[----:B------:R-:W-:Y:S01]  /*d3f0*/  BAR.SYNC.DEFER_BLOCKING 0xf, 0x100 ;  /* 0x03c4000000007b1d */ /* 0x000fe20000010000 */
[----:B------:R-:W-:Y:S01]  /*d400*/  ISETP.NE.AND P2, PT, R18, RZ, PT ;  /* 0x000000ff1200720c */ /* 0x000fe20003f45270 */
[----:B------:R-:W-:-:S04]  /*d410*/  UIADD3 UR36, UR36, 0x1, URZ ;  /* 0x0000000124247890 */ /* 0x000fc8000fffe03f */
[----:B------:R-:W0:Y:S01]  /*d420*/  SHFL.BFLY PT, R9, R4, 0x2, 0x1f ;  /* 0x0c401f0004097f89 */ /* 0x000e2200000e0000 */
[----:B-----5:R-:W-:Y:S01]  /*d430*/  FADD.FTZ R0, R0, R3 ;  /* 0x0000000300007221 */ /* 0x020fe20000010000 */
[----:B------:R-:W-:-:S04]  /*d440*/  IMAD.MOV.U32 R3, RZ, RZ, RZ ;  /* 0x000000ffff037224 */ /* 0x000fc800078e00ff */
[----:B01234-:R-:W0:Y:S01]  /*d450*/  SHFL.BFLY PT, R7, R0, 0x1, 0x1f ;  /* 0x0c201f0000077f89 */ /* 0x01fe2200000e0000 */
[----:B------:R-:W-:Y:S01]  /*d460*/  FADD.FTZ R9, R9, R4 ;  /* 0x0000000409097221 */ /* 0x000fe20000010000 */
[----:B------:R-:W-:Y:S01]  /*d470*/  IMAD.U32 R4, RZ, RZ, UR38 ;  /* 0x00000026ff047e24 */ /* 0x000fe2000f8e00ff */
[----:B------:R-:W-:-:S03]  /*d480*/  UIADD3 UR38, UR38, 0x1, URZ ;  /* 0x0000000126267890 */ /* 0x000fc6000fffe03f */
[----:B------:R-:W1:Y:S01]  /*d490*/  SHFL.BFLY PT, R8, R9, 0x1, 0x1f ;  /* 0x0c201f0009087f89 */ /* 0x000e6200000e0000 */
[----:B------:R-:W-:Y:S01]  /*d4a0*/  @!P2 IMAD R4, R4, 0x40, R17 ;  /* 0x000000400404a824 */ /* 0x000fe200078e0211 */
[----:B------:R-:W-:Y:S01]  /*d4b0*/  UISETP.NE.AND UP0, UPT, UR38, 0x2, UPT ;  /* 0x000000022600788c */ /* 0x000fe2000bf05270 */
[----:B0-----:R-:W-:-:S03]  /*d4c0*/  FADD.FTZ R10, R0, R7 ;  /* 0x00000007000a7221 */ /* 0x001fc60000010000 */
[----:B------:R-:W-:Y:S01]  /*d4d0*/  @!P2 LEA R4, R4, UR41, 0x2 ;  /* 0x000000290404ac11 */ /* 0x000fe2000f8e10ff */
[----:B------:R-:W-:Y:S01]  /*d4e0*/  USEL UR4, URZ, 0x1, UP0 ;  /* 0x000000013f047887 */ /* 0x000fe20008000000 */
[----:B------:R-:W-:Y:S01]  /*d4f0*/  FSETP.NE.FTZ.AND P0, PT, R10, RZ, PT ;  /* 0x000000ff0a00720b */ /* 0x000fe20003f15000 */
[----:B------:R-:W-:Y:S02]  /*d500*/  USEL UR38, UR38, URZ, UP0 ;  /* 0x0000003f26267287 */ /* 0x000fe40008000000 */
[----:B------:R-:W-:-:S10]  /*d510*/  ULOP3.LUT UR37, UR37, UR4, URZ, 0x3c, !UPT ;  /* 0x0000000425257292 */ /* 0x000fd4000f8e3c3f */
[----:B------:R-:W0:Y:S01]  /*d520*/  @P0 MUFU.LG2 R7, R10 ;  /* 0x0000000a00070308 */ /* 0x000e220000000c00 */
[----:B------:R-:W-:Y:S01]  /*d530*/  @P0 FMUL.FTZ R0, R11, 0.69314718246459960938 ;  /* 0x3f3172180b000820 */ /* 0x000fe20000410000 */
[----:B-1----:R-:W-:-:S05]  /*d540*/  FADD.FTZ R8, R9, R8 ;  /* 0x0000000809087221 */ /* 0x002fca0000010000 */
[----:B------:R-:W-:Y:S01]  /*d550*/  FSETP.NE.FTZ.AND P1, PT, R8, RZ, PT ;  /* 0x000000ff0800720b */ /* 0x000fe20003f35000 */
[----:B------:R-:W1:Y:S01]  /*d560*/  @P0 MUFU.RCP R3, R10 ;  /* 0x0000000a00030308 */ /* 0x000e620000001000 */
[----:B0-----:R-:W-:-:S04]  /*d570*/  @P0 FMUL.FTZ R7, R7, 0.69314718246459960938 ;  /* 0x3f31721807070820 */ /* 0x001fc80000410000 */
[----:B------:R-:W-:Y:S01]  /*d580*/  @P0 FFMA.FTZ R12, R0, R5, R7 ;  /* 0x00000005000c0223 */ /* 0x000fe20000010007 */
[----:B------:R-:W-:-:S06]  /*d590*/  IMAD.MOV.U32 R0, RZ, RZ, RZ ;  /* 0x000000ffff007224 */ /* 0x000fcc00078e00ff */
[----:B------:R-:W0:Y:S01]  /*d5a0*/  @P1 MUFU.LG2 R5, R8 ;  /* 0x0000000800051308 */ /* 0x000e220000000c00 */
[----:B------:R-:W-:Y:S01]  /*d5b0*/  PLOP3.LUT P0, PT, PT, PT, PT, 0x8, 0x0 ;  /* 0x000000000000781c */ /* 0x000fe20003f0e170 */
[----:B-1----:R-:W-:Y:S01]  /*d5c0*/  @!P2 STS [R4+0x28800], R3 ;  /* 0x028800030400a388 */ /* 0x002fe20000000800 */
[-C--:B------:R-:W-:Y:S01]  /*d5d0*/  FMUL.FTZ R24, R24, R3.reuse ;  /* 0x0000000318187220 */ /* 0x080fe20000410000 */
[-C--:B------:R-:W-:Y:S01]  /*d5e0*/  FMUL.FTZ R25, R25, R3.reuse ;  /* 0x0000000319197220 */ /* 0x080fe20000410000 */
[-C--:B------:R-:W-:Y:S01]  /*d5f0*/  FMUL.FTZ R28, R28, R3.reuse ;  /* 0x000000031c1c7220 */ /* 0x080fe20000410000 */
[-C--:B------:R-:W-:Y:S01]  /*d600*/  FMUL.FTZ R29, R29, R3.reuse ;  /* 0x000000031d1d7220 */ /* 0x080fe20000410000 */
[-C--:B------:R-:W-:Y:S01]  /*d610*/  FMUL.FTZ R32, R32, R3.reuse ;  /* 0x0000000320207220 */ /* 0x080fe20000410000 */
[----:B------:R-:W1:Y:S01]  /*d620*/  @P1 MUFU.RCP R0, R8 ;  /* 0x0000000800001308 */ /* 0x000e620000001000 */
        /* <DEDUP_REMOVED lines=26> */
[----:B0-----:R-:W-:-:S02]  /*d7d0*/  IMAD.U32 R4, RZ, RZ, UR10 ;  /* 0x0000000aff047e24 */ /* 0x001fc4000f8e00ff */
        /* <DEDUP_REMOVED lines=103> */
.L_x_2162:
[----:B------:R-:W0:Y:S08]  /*de50*/  S2UR UR40, SR_CgaCtaId ;  /* 0x00000000002879c3 */ /* 0x000e300000008800 */
[----:B------:R-:W-:Y:S01]  /*de60*/  BAR.SYNC.DEFER_BLOCKING 0x5, 0x180 ;  /* 0x0146000000007b1d */ /* 0x000fe20000010000 */
[----:B------:R-:W-:-:S05]  /*de70*/  USHF.R.U32.HI UR9, URZ, 0x10, UR42 ;  /* 0x000000103f097899 */ /* 0x000fca000801162a */
[----:B------:R-:W-:Y:S01]  /*de80*/  UMOV UR41, 0x400 ;  /* 0x0000040000297882 */ /* 0x000fe20000000000 */
[----:B------:R-:W-:Y:S01]  /*de90*/  BSSY B0, `(.L_x_2258) ;  /* 0x000049c000007945 */ /* 0x000fe20003800000 */
[----:B0-----:R-:W-:-:S09]  /*dea0*/  ULEA UR41, UR40, UR41, 0x18 ;  /* 0x0000002928297291 */ /* 0x001fd2000f8ec03f */
[----:B------:R-:W0:Y:S02]  /*deb0*/  LDS.128 R4, [UR41+0x28cd0] ;  /* 0x028cd029ff047984 */ /* 0x000e240008000c00 */
[----:B0-----:R-:W-:Y:S02]  /*dec0*/  R2UR UR5, R5 ;  /* 0x00000000050572ca */ /* 0x001fe400000e0000 */
[----:B------:R-:W-:Y:S02]  /*ded0*/  R2UR UR7, R6 ;  /* 0x00000000060772ca */ /* 0x000fe400000e0000 */
[----:B------:R-:W-:Y:S01]  /*dee0*/  R2UR UR6, R7 ;  /* 0x00000000070672ca */ /* 0x000fe200000e0000 */
[----:B------:R-:W-:Y:S06]  /*def0*/  BAR.ARV 0x4, 0x180 ;  /* 0x0106000000007b1d */ /* 0x000fec0000002000 */
[----:B------:R-:W-:Y:S08]  /*df00*/  @P0 BRA `(.L_x_2259) ;  /* 0x0000003800540947 */ /* 0x000ff00003800000 */
[----:B------:R-:W2:Y:S01]  /*df10*/  LDL R0, [R1+0x20] ;  /* 0x0000200001007983 */ /* 0x000ea20000100800 */
[----:B------:R-:W0:Y:S01]  /*df20*/  S2UR UR4, SR_SWINHI ;  /* 0x00000000000479c3 */ /* 0x000e220000002f00 */
[----:B------:R-:W-:Y:S01]  /*df30*/  F2FP.BF16.F32.PACK_AB R6, R29, R28 ;  /* 0x0000001c1d06723e */ /* 0x000fe200000010ff */
[----:B------:R-:W-:Y:S01]  /*df40*/  ULDC.64 UR14, c[0x0][0xc00] ;  /* 0x00030000000e7ab9 */ /* 0x000fe20000000a00 */
[----:B------:R-:W-:Y:S01]  /*df50*/  F2FP.BF16.F32.PACK_AB R7, R31, R30 ;  /* 0x0000001e1f07723e */ /* 0x000fe200000010ff */
[----:B------:R-:W-:Y:S01]  /*df60*/  ULDC.64 UR12, c[0x0][0xc00] ;  /* 0x00030000000c7ab9 */ /* 0x000fe20000000a00 */
[----:B------:R-:W-:Y:S01]  /*df70*/  F2FP.BF16.F32.PACK_AB R10, R37, R36 ;  /* 0x00000024250a723e */ /* 0x000fe200000010ff */
[----:B------:R-:W-:Y:S01]  /*df80*/  UIMAD.WIDE UR12, UR44, 0x4, UR12 ;  /* 0x000000042c0c78a5 */ /* 0x000fe2000f8e020c */
[----:B------:R-:W-:Y:S01]  /*df90*/  F2FP.BF16.F32.PACK_AB R11, R39, R38 ;  /* 0x00000026270b723e */ /* 0x000fe200000010ff */
[----:B------:R-:W-:Y:S01]  /*dfa0*/  UMOV UR10, UR41 ;  /* 0x00000029000a7c82 */ /* 0x000fe20008000000 */
[----:B0-----:R-:W-:Y:S01]  /*dfb0*/  UMOV UR11, UR4 ;  /* 0x00000004000b7c82 */ /* 0x001fe20008000000 */
[----:B------:R-:W-:Y:S01]  /*dfc0*/  ULDC UR4, c[0x0][0xad4] ;  /* 0x0002b50000047ab9 */ /* 0x000fe20000000800 */
[----:B------:R-:W-:-:S02]  /*dfd0*/  IMAD.U32 R14, RZ, RZ, UR10 ;  /* 0x0000000aff0e7e24 */ /* 0x000fc4000f8e00ff */
[----:B------:R-:W-:Y:S01]  /*dfe0*/  IMAD.U32 R15, RZ, RZ, UR11 ;  /* 0x0000000bff0f7e24 */ /* 0x000fe2000f8e00ff */
[----:B------:R-:W-:Y:S02]  /*dff0*/  ULDC.64 UR10, c[0x0][0xc08] ;  /* 0x00030200000a7ab9 */ /* 0x000fe40000000a00 */
[----:B------:R-:W-:-:S04]  /*e000*/  UISETP.NE.U32.AND UP0, UPT, UR10, URZ, UPT ;  /* 0x0000003f0a00728c */ /* 0x000fc8000bf05070 */
[----:B------:R-:W-:Y:S01]  /*e010*/  UISETP.NE.AND.EX UP0, UPT, UR11, URZ, UPT, UP0 ;  /* 0x0000003f0b00728c */ /* 0x000fe2000bf05300 */
[----:B------:R-:W-:Y:S05]  /*e020*/  BAR.SYNC.DEFER_BLOCKING 0x1, 0x100 ;  /* 0x0044000000007b1d */ /* 0x000fea0000010000 */
[----:B------:R-:W-:-:S05]  /*e030*/  PLOP3.LUT P1, PT, PT, PT, UP0, 0x80, 0x0 ;  /* 0x000000000000781c */ /* 0x000fca0003f2f008 */
[----:B------:R-:W-:Y:S02]  /*e040*/  @UP0 ULDC.64 UR10, c[0x0][0xc08] ;  /* 0x00030200000a0ab9 */ /* 0x000fe40000000a00 */
[----:B------:R-:W-:Y:S01]  /*e050*/  @UP0 UIMAD.WIDE UR10, UR44, 0x4, UR10 ;  /* 0x000000042c0a08a5 */ /* 0x000fe2000f8e020a */
        /* <DEDUP_REMOVED lines=12> */
[----:B0-----:R-:W-:Y:S01]  /*e120*/  IMAD.X R5, RZ, RZ, R21, P0 ;  /* 0x000000ffff057224 */ /* 0x001fe200000e0615 */
[----:B------:R-:W-:Y:S02]  /*e130*/  LOP3.LUT R4, R8, R9, RZ, 0x3c, !PT ;  /* 0x0000000908047212 */ /* 0x000fe400078e3cff */
[----:B------:R-:W-:Y:S02]  /*e140*/  F2FP.BF16.F32.PACK_AB R8, R33, R32 ;  /* 0x000000202108723e */ /* 0x000fe400000010ff */
[----:B------:R-:W-:Y:S02]  /*e150*/  MOV R13, R4 ;  /* 0x00000004000d7202 */ /* 0x000fe40000000f00 */
[----:B------:R-:W-:Y:S02]  /*e160*/  IADD3 R5, P0, R20, 0x40, RZ ;  /* 0x0000004014057810 */ /* 0x000fe40007f1e0ff */
[----:B------:R-:W-:-:S02]  /*e170*/  F2FP.BF16.F32.PACK_AB R9, R35, R34 ;  /* 0x000000222309723e */ /* 0x000fc400000010ff */
[----:B------:R-:W-:Y:S02]  /*e180*/  LOP3.LUT R4, R5, 0x380, RZ, 0xc0, !PT ;  /* 0x0000038005047812 */ /* 0x000fe400078ec0ff */
[----:B------:R-:W-:Y:S01]  /*e190*/  F2FP.BF16.F32.PACK_AB R6, R45, R44 ;  /* 0x0000002c2d06723e */ /* 0x000fe200000010ff */
[----:B------:R0:W-:Y:S01]  /*e1a0*/  STSM.16.M88.4 [R13], R8 ;  /* 0x000000080d007844 */ /* 0x0001e20000000200 */
[----:B------:R-:W-:Y:S02]  /*e1b0*/  SHF.R.U64 R4, R4, 0x3, RZ ;  /* 0x0000000304047819 */ /* 0x000fe400000012ff */
[----:B------:R-:W-:Y:S02]  /*e1c0*/  F2FP.BF16.F32.PACK_AB R7, R47, R46 ;  /* 0x0000002e2f07723e */ /* 0x000fe400000010ff */
[----:B------:R-:W-:Y:S01]  /*e1d0*/  LOP3.LUT R4, R4, R5, RZ, 0x3c, !PT ;  /* 0x0000000504047212 */ /* 0x000fe200078e3cff */
[----:B------:R-:W-:-:S05]  /*e1e0*/  IMAD.X R5, RZ, RZ, R21, P0 ;  /* 0x000000ffff057224 */ /* 0x000fca00000e0615 */
[----:B------:R-:W-:Y:S02]  /*e1f0*/  MOV R0, R4 ;  /* 0x0000000400007202 */ /* 0x000fe40000000f00 */
[----:B------:R-:W-:Y:S02]  /*e200*/  F2FP.BF16.F32.PACK_AB R4, R41, R40 ;  /* 0x000000282904723e */ /* 0x000fe400000010ff */
[----:B------:R-:W-:Y:S02]  /*e210*/  F2FP.BF16.F32.PACK_AB R5, R43, R42 ;  /* 0x0000002a2b05723e */ /* 0x000fe400000010ff */
[----:B0-----:R-:W-:Y:S02]  /*e220*/  IADD3 R9, P0, R20, 0x60, RZ ;  /* 0x0000006014097810 */ /* 0x001fe40007f1e0ff */
[----:B------:R-:W-:Y:S01]  /*e230*/  F2FP.BF16.F32.PACK_AB R10, R53, R52 ;  /* 0x00000034350a723e */ /* 0x000fe200000010ff */
[----:B------:R0:W-:Y:S01]  /*e240*/  STSM.16.M88.4 [R0], R4 ;  /* 0x0000000400007844 */ /* 0x0001e20000000200 */
[----:B------:R-:W-:-:S02]  /*e250*/  LOP3.LUT R8, R9, 0x380, RZ, 0xc0, !PT ;  /* 0x0000038009087812 */ /* 0x000fc400078ec0ff */
[----:B------:R-:W-:Y:S02]  /*e260*/  F2FP.BF16.F32.PACK_AB R11, R55, R54 ;  /* 0x00000036370b723e */ /* 0x000fe400000010ff */
[----:B------:R-:W-:Y:S01]  /*e270*/  SHF.R.U64 R8, R8, 0x3, RZ ;  /* 0x0000000308087819 */ /* 0x000fe200000012ff */
[----:B0-----:R-:W-:-:S03]  /*e280*/  IMAD.X R5, RZ, RZ, R21, P0 ;  /* 0x000000ffff057224 */ /* 0x001fc600000e0615 */
[----:B------:R-:W-:Y:S02]  /*e290*/  LOP3.LUT R4, R8, R9, RZ, 0x3c, !PT ;  /* 0x0000000908047212 */ /* 0x000fe400078e3cff */
[----:B------:R-:W-:Y:S02]  /*e2a0*/  F2FP.BF16.F32.PACK_AB R8, R49, R48 ;  /* 0x000000303108723e */ /* 0x000fe400000010ff */
[----:B------:R-:W-:Y:S02]  /*e2b0*/  MOV R13, R4 ;  /* 0x00000004000d7202 */ /* 0x000fe40000000f00 */
[----:B------:R-:W-:Y:S02]  /*e2c0*/  IADD3 R5, P0, R20, 0x2000, RZ ;  /* 0x0000200014057810 */ /* 0x000fe40007f1e0ff */
[----:B------:R-:W-:Y:S02]  /*e2d0*/  F2FP.BF16.F32.PACK_AB R9, R51, R50 ;  /* 0x000000323309723e */ /* 0x000fe400000010ff */
[----:B------:R-:W-:-:S02]  /*e2e0*/  LOP3.LUT R4, R5, 0x380, RZ, 0xc0, !PT ;  /* 0x0000038005047812 */ /* 0x000fc400078ec0ff */
        /* <DEDUP_REMOVED lines=119> */
[----:B0-----:R-:W-:-:S03]  /*ea60*/  IADD3 R9, P0, R20, 0x6060, RZ ;  /* 0x0000606014097810 */ /* 0x001fc60007f1e0ff */
[----:B------:R0:W-:Y:S01]  /*ea70*/  STSM.16.M88.4 [R0], R4 ;  /* 0x0000000400007844 */ /* 0x0001e20000000200 */
[----:B------:R-:W-:Y:S01]  /*ea80*/  LOP3.LUT R8, R9, 0x380, RZ, 0xc0, !PT ;  /* 0x0000038009087812 */ /* 0x000fe200078ec0ff */
[----:B------:R-:W-:Y:S01]  /*ea90*/  IMAD.X R21, RZ, RZ, R21, P0 ;  /* 0x000000ffff157224 */ /* 0x000fe200000e0615 */
[----:B------:R-:W-:Y:S02]  /*eaa0*/  ISETP.NE.U32.AND P0, PT, RZ, UR14, PT ;  /* 0x0000000eff007c0c */ /* 0x000fe4000bf05070 */
[----:B------:R-:W-:Y:S02]  /*eab0*/  SHF.R.U64 R8, R8, 0x3, RZ ;  /* 0x0000000308087819 */ /* 0x000fe400000012ff */
[----:B------:R-:W-:Y:S02]  /*eac0*/  ISETP.NE.AND.EX P0, PT, RZ, UR15, PT, P0 ;  /* 0x0000000fff007c0c */ /* 0x000fe4000bf05300 */
[----:B------:R-:W-:-:S04]  /*ead0*/  LOP3.LUT R20, R8, R9, RZ, 0x3c, !PT ;  /* 0x0000000908147212 */ /* 0x000fc800078e3cff */
[----:B------:R-:W-:Y:S02]  /*eae0*/  MOV R20, R20 ;  /* 0x0000001400147202 */ /* 0x000fe40000000f00 */
[----:B0-----:R-:W-:Y:S02]  /*eaf0*/  F2FP.BF16.F32.PACK_AB R4, R145, R144 ;  /* 0x000000909104723e */ /* 0x001fe400000010ff */
[----:B------:R-:W-:Y:S02]  /*eb00*/  F2FP.BF16.F32.PACK_AB R5, R147, R146 ;  /* 0x000000929305723e */ /* 0x000fe400000010ff */
[----:B------:R-:W-:Y:S02]  /*eb10*/  F2FP.BF16.F32.PACK_AB R6, R149, R148 ;  /* 0x000000949506723e */ /* 0x000fe400000010ff */
[----:B------:R-:W-:-:S05]  /*eb20*/  F2FP.BF16.F32.PACK_AB R7, R151, R150 ;  /* 0x000000969707723e */ /* 0x000fca00000010ff */
[----:B------:R0:W-:Y:S02]  /*eb30*/  STSM.16.M88.4 [R20], R4 ;  /* 0x0000000414007844 */ /* 0x0001e40000000200 */
[----:B0-----:R-:W-:Y:S02]  /*eb40*/  IMAD.U32 R4, RZ, RZ, UR10 ;  /* 0x0000000aff047e24 */ /* 0x001fe4000f8e00ff */
[----:B------:R-:W-:Y:S01]  /*eb50*/  IMAD.U32 R5, RZ, RZ, UR11 ;  /* 0x0000000bff057e24 */ /* 0x000fe2000f8e00ff */
[----:B------:R-:W-:Y:S06]  /*eb60*/  BAR.SYNC.DEFER_BLOCKING 0x1, 0x100 ;  /* 0x0044000000007b1d */ /* 0x000fec0000010000 */
[----:B------:R0:W2:Y:S02]  /*eb70*/  @P1 LDG.E R6, desc[UR54][R4.64] ;  /* 0x0000003604061981 */ /* 0x0000a4000c1e1900 */
[----:B0-----:R-:W-:-:S02]  /*eb80*/  IMAD.U32 R4, RZ, RZ, UR12 ;  /* 0x0000000cff047e24 */ /* 0x001fc4000f8e00ff */
[----:B------:R-:W-:-:S05]  /*eb90*/  IMAD.U32 R5, RZ, RZ, UR13 ;  /* 0x0000000dff057e24 */ /* 0x000fca000f8e00ff */
[----:B------:R0:W5:Y:S01]  /*eba0*/  @P0 LDG.E R0, desc[UR54][R4.64] ;  /* 0x0000003604000981 */ /* 0x000162000c1e1900 */
[----:B------:R-:W-:Y:S01]  /*ebb0*/  UISETP.NE.AND UP0, UPT, UR9, URZ, UPT ;  /* 0x0000003f0900728c */ /* 0x000fe2000bf05270 */
[----:B------:R-:W-:Y:S01]  /*ebc0*/  ULDC UR8, c[0x0][0xa88] ;  /* 0x0002a20000087ab9 */ /* 0x000fe20000000800 */
[----:B------:R-:W-:Y:S02]  /*ebd0*/  ULOP3.LUT UR42, UR42, 0xff, URZ, 0xc0, !UPT ;  /* 0x000000ff2a2a7892 */ /* 0x000fe4000f8ec03f */
[----:B------:R-:W-:Y:S01]  /*ebe0*/  USEL UR10, UR9, UR4, UP0 ;  /* 0x00000004090a7287 */ /* 0x000fe20008000000 */
[----:B--2---:R-:W-:Y:S01]  /*ebf0*/  @P1 R2UR UR8, R6 ;  /* 0x00000000060812ca */ /* 0x004fe200000e0000 */
[----:B0-----:R-:W-:-:S14]  /*ec00*/  @P1 BRA `(.L_x_2260) ;  /* 0x0000000000201947 */ /* 0x001fdc0003800000 */
[----:B------:R-:W-:Y:S05]  /*ec10*/  @!P0 BRA `(.L_x_2260) ;  /* 0x00000000001c8947 */ /* 0x000fea0003800000 */
[----:B------:R-:W-:Y:S02]  /*ec20*/  IMAD.U32 R4, RZ, RZ, UR12 ;  /* 0x0000000cff047e24 */ /* 0x000fe4000f8e00ff */
[----:B------:R-:W-:-:S05]  /*ec30*/  IMAD.U32 R5, RZ, RZ, UR13 ;  /* 0x0000000dff057e24 */ /* 0x000fca000f8e00ff */
[----:B------:R-:W2:Y:S04]  /*ec40*/  LDG.E R6, desc[UR54][R4.64] ;  /* 0x0000003604067981 */ /* 0x000ea8000c1e1900 */
[----:B------:R-:W3:Y:S01]  /*ec50*/  LDG.E R7, desc[UR54][R4.64+0x4] ;  /* 0x0000043604077981 */ /* 0x000ee2000c1e1900 */
[----:B--2---:R-:W-:Y:S02]  /*ec60*/  R2UR UR4, R6 ;  /* 0x00000000060472ca */ /* 0x004fe400000e0000 */
[----:B---3--:R-:W-:-:S13]  /*ec70*/  R2UR UR8, R7 ;  /* 0x00000000070872ca */ /* 0x008fda00000e0000 */
[----:B------:R-:W-:-:S12]  /*ec80*/  UIADD3 UR8, -UR4, UR8, URZ ;  /* 0x0000000804087290 */ /* 0x000fd8000fffe13f */
.L_x_2260:
[----:B------:R-:W0:Y:S01]  /*ec90*/  SHFL.IDX PT, R4, R224, RZ, 0x1f ;  /* 0x00001fffe0047589 */ /* 0x000e2200000e0000 */
        /* <DEDUP_REMOVED lines=8> */
[----:B0-----:R-:W-:-:S13]  /*ed20*/  ISETP.NE.AND P0, PT, R4, RZ, PT ;  /* 0x000000ff0400720c */ /* 0x001fda0003f05270 */
[----:B------:R-:W-:Y:S05]  /*ed30*/  @P0 BRA `(.L_x_2261) ;  /* 0x0000000400000947 */ /* 0x000fea0003800000 */
[----:B------:R-:W2:Y:S01]  /*ed40*/  LDL R10, [R1+0x1c] ;  /* 0x00001c00010a7983 */ /* 0x000ea20000100800 */
[----:B------:R-:W0:Y:S01]  /*ed50*/  LDC R0, c[0x0][0xbe8] ;  /* 0x0002fa00ff007b82 */ /* 0x000e220000000800 */
[----:B------:R-:W-:Y:S01]  /*ed60*/  UISETP.GT.AND UP1, UPT, UR10, 0x1, UPT ;  /* 0x000000010a00788c */ /* 0x000fe2000bf24270 */
[----:B------:R-:W-:Y:S01]  /*ed70*/  VIADD R9, R190, UR45 ;  /* 0x0000002dbe097c36 */ /* 0x000fe20008000000 */
[----:B------:R-:W-:Y:S01]  /*ed80*/  UMOV UR21, 0x9b8 ;  /* 0x000009b800157882 */ /* 0x000fe20000000000 */
[----:B------:R-:W-:Y:S02]  /*ed90*/  UISETP.NE.U32.AND UP0, UPT, UR14, URZ, UPT ;  /* 0x0000003f0e00728c */ /* 0x000fe4000bf05070 */
[----:B------:R-:W-:Y:S01]  /*eda0*/  USEL UR21, UR21, 0x978, UP1 ;  /* 0x0000097815157887 */ /* 0x000fe20008800000 */
[----:B------:R-:W-:Y:S01]  /*edb0*/  IMAD.MOV.U32 R5, RZ, RZ, R9 ;  /* 0x000000ffff057224 */ /* 0x000fe200078e0009 */
[----:B------:R-:W-:Y:S02]  /*edc0*/  UISETP.NE.AND.EX UP0, UPT, UR15, URZ, UPT, UP0 ;  /* 0x0000003f0f00728c */ /* 0x000fe4000bf05300 */
[----:B------:R-:W-:-:S02]  /*edd0*/  USEL UR16, UR42, URZ, UP1 ;  /* 0x0000003f2a107287 */ /* 0x000fc40008800000 */
[----:B------:R-:W-:Y:S02]  /*ede0*/  USEL UR19, UR44, URZ, !UP0 ;  /* 0x0000003f2c137287 */ /* 0x000fe4000c000000 */
[----:B------:R-:W-:-:S04]  /*edf0*/  USHF.R.S32.HI UR17, URZ, 0x1f, UR44 ;  /* 0x0000001f3f117899 */ /* 0x000fc8000801142c */
[----:B------:R-:W-:Y:S01]  /*ee00*/  ULDC.64 UR14, c[0x0][UR21+0x228] ;  /* 0x00008a00150e7abb */ /* 0x000fe20008000a00 */
[----:B------:R-:W-:Y:S01]  /*ee10*/  ULDC.64 UR12, c[0x0][UR21+0x220] ;  /* 0x00008800150c7abb */ /* 0x000fe20008000a00 */
[----:B------:R-:W-:Y:S02]  /*ee20*/  UIMAD.WIDE.U32 UR22, UR14, UR16, URZ ;  /* 0x000000100e1672a5 */ /* 0x000fe4000f8e003f */
[----:B------:R-:W-:Y:S01]  /*ee30*/  UIMAD UR24, UR15, UR16, URZ ;  /* 0x000000100f1872a4 */ /* 0x000fe2000f8e023f */
[C---:B0-----:R-:W-:Y:S01]  /*ee40*/  ISETP.NE.AND P0, PT, R0.reuse, 0x1, PT ;  /* 0x000000010000780c */ /* 0x041fe20003f05270 */
[----:B------:R-:W-:Y:S01]  /*ee50*/  UIMAD.WIDE.U32 UR14, UR12, UR19, URZ ;  /* 0x000000130c0e72a5 */ /* 0x000fe2000f8e003f */
[----:B------:R-:W-:Y:S01]  /*ee60*/  IMAD R11, R0, UR8, RZ ;  /* 0x00000008000b7c24 */ /* 0x000fe2000f8e02ff */
[----:B------:R-:W-:Y:S01]  /*ee70*/  ULDC.64 UR10, c[0x0][UR21+0x218] ;  /* 0x00008600150a7abb */ /* 0x000fe20008000a00 */
[----:B------:R-:W-:Y:S02]  /*ee80*/  USEL UR20, UR17, URZ, !UP0 ;  /* 0x0000003f11147287 */ /* 0x000fe4000c000000 */
[----:B------:R-:W-:-:S02]  /*ee90*/  UIMAD UR19, UR13, UR19, URZ ;  /* 0x000000130d1372a4 */ /* 0x000fc4000f8e023f */
[----:B------:R-:W-:Y:S02]  /*eea0*/  UIMAD.WIDE.U32 UR16, UR10, UR43, URZ ;  /* 0x0000002b0a1072a5 */ /* 0x000fe4000f8e003f */
[----:B------:R-:W-:Y:S02]  /*eeb0*/  UIMAD UR10, UR11, UR43, URZ ;  /* 0x0000002b0b0a72a4 */ /* 0x000fe4000f8e023f */
[----:B------:R-:W-:Y:S01]  /*eec0*/  UIMAD UR19, UR12, UR20, UR19 ;  /* 0x000000140c1372a4 */ /* 0x000fe2000f8e0213 */
[----:B------:R-:W0:Y:S01]  /*eed0*/  @P0 LDC R4, c[0x0][0xbec] ;  /* 0x0002fb00ff040b82 */ /* 0x000e220000000800 */
[----:B------:R-:W-:Y:S02]  /*eee0*/  UIADD3 UR24, UR23, UR24, URZ ;  /* 0x0000001817187290 */ /* 0x000fe4000fffe03f */
[----:B------:R-:W-:Y:S02]  /*eef0*/  UIADD3 UR11, UR17, UR10, URZ ;  /* 0x0000000a110b7290 */ /* 0x000fe4000fffe03f */
[----:B------:R-:W-:-:S02]  /*ef00*/  UIADD3 UR16, UP0, UP2, UR14, UR16, UR4 ;  /* 0x000000100e107290 */ /* 0x000fc4000fa1e004 */
[----:B------:R-:W-:Y:S01]  /*ef10*/  UIADD3 UR10, UR15, UR19, URZ ;  /* 0x000000130f0a7290 */ /* 0x000fe2000fffe03f */
[----:B------:R-:W1:Y:S01]  /*ef20*/  @P0 LDC R7, c[0x0][0xbf0] ;  /* 0x0002fc00ff070b82 */ /* 0x000e620000000800 */
[----:B------:R-:W-:Y:S02]  /*ef30*/  IMAD.U32 R6, RZ, RZ, UR24 ;  /* 0x00000018ff067e24 */ /* 0x000fe4000f8e00ff */
[----:B------:R-:W-:Y:S01]  /*ef40*/  UIADD3.X UR10, UR10, UR11, UR18, UP0, UP2 ;  /* 0x0000000b0a0a7290 */ /* 0x000fe200087e4412 */
[----:B0-----:R-:W-:-:S05]  /*ef50*/  @P0 IMAD.HI.U32 R4, R9, R4, RZ ;  /* 0x0000000409040227 */ /* 0x001fca00078e00ff */
[----:B-1----:R-:W-:Y:S01]  /*ef60*/  @P0 SHF.R.U32.HI R5, RZ, R7, R4 ;  /* 0x00000007ff050219 */ /* 0x002fe20000011604 */
[----:B------:R-:W-:-:S04]  /*ef70*/  IMAD.U32 R4, RZ, RZ, UR22 ;  /* 0x00000016ff047e24 */ /* 0x000fc8000f8e00ff */
[--C-:B------:R-:W-:Y:S01]  /*ef80*/  IMAD.MOV R7, RZ, RZ, -R5.reuse ;  /* 0x000000ffff077224 */ /* 0x100fe200078e0a05 */
[----:B------:R-:W-:Y:S02]  /*ef90*/  IADD3 R4, P0, P2, R5, UR16, R4 ;  /* 0x0000001005047c10 */ /* 0x000fe4000fa1e004 */
[----:B------:R-:W-:Y:S01]  /*efa0*/  SHF.R.S32.HI R5, RZ, 0x1f, R5 ;  /* 0x0000001fff057819 */ /* 0x000fe20000011405 */
[----:B------:R-:W-:Y:S02]  /*efb0*/  IMAD R7, R0, R7, R9 ;  /* 0x0000000700077224 */ /* 0x000fe400078e0209 */
[----:B------:R-:W-:Y:S01]  /*efc0*/  VIADD R0, R17, UR45 ;  /* 0x0000002d11007c36 */ /* 0x000fe20008000000 */
[----:B------:R-:W-:Y:S01]  /*efd0*/  IADD3.X R5, R5, UR10, R6, P0, P2 ;  /* 0x0000000a05057c10 */ /* 0x000fe200087e4406 */
[----:B------:R-:W-:Y:S01]  /*efe0*/  ULDC.64 UR10, c[0x0][UR21+0x210] ;  /* 0x00008400150a7abb */ /* 0x000fe20008000a00 */
[----:B------:R-:W-:Y:S01]  /*eff0*/  SHF.R.S32.HI R6, RZ, 0x1f, R7 ;  /* 0x0000001fff067819 */ /* 0x000fe20000011407 */
[----:B------:R-:W-:-:S02]  /*f000*/  IMAD R9, R7, UR11, RZ ;  /* 0x0000000b07097c24 */ /* 0x000fc4000f8e02ff */
        /* <DEDUP_REMOVED lines=8> */
[----:B------:R-:W-:Y:S04]  /*f090*/  SHFL.IDX PT, R6, R8, 0x1, 0x1c1f ;  /* 0x003c1f0008067f89 */ /* 0x000fe800000e0000 */
[----:B------:R-:W-:Y:S04]  /*f0a0*/  SHFL.IDX PT, R4, R8, RZ, 0x1c1f ;  /* 0x001c1fff08047589 */ /* 0x000fe800000e0000 */
[----:B------:R-:W-:Y:S01]  /*f0b0*/  SHFL.IDX PT, R7, R9, 0x1, 0x1c1f ;  /* 0x003c1f0009077f89 */ /* 0x000fe200000e0000 */
[----:B--2---:R-:W-:-:S05]  /*f0c0*/  IMAD.MOV R5, RZ, RZ, -R10 ;  /* 0x000000ffff057224 */ /* 0x004fca00078e0a0a */
[----:B------:R-:W-:Y:S02]  /*f0d0*/  ISETP.NE.AND P0, PT, R2, R5, PT ;  /* 0x000000050200720c */ /* 0x000fe40003f05270 */
[----:B------:R-:W0:Y:S02]  /*f0e0*/  SHFL.IDX PT, R5, R9, RZ, 0x1c1f ;  /* 0x001c1fff09057589 */ /* 0x000e2400000e0000 */
[C---:B------:R-:W-:Y:S01]  /*f0f0*/  ISETP.GE.OR P2, PT, R0.reuse, R11, P0 ;  /* 0x0000000b0000720c */ /* 0x040fe20000746670 */
[----:B------:R-:W-:-:S05]  /*f100*/  VIADD R0, R0, 0x8 ;  /* 0x0000000800007836 */ /* 0x000fca0000000000 */
[----:B------:R-:W-:-:S07]  /*f110*/  ISETP.GE.OR P0, PT, R0, R11, P0 ;  /* 0x0000000b0000720c */ /* 0x000fce0000706670 */
[----:B0-----:R0:W-:Y:S06]  /*f120*/  @!P2 ST.E desc[UR54][R4.64], R12 ;  /* 0x0000000c0400a985 */ /* 0x0011ec000c101936 */
[----:B------:R0:W-:Y:S02]  /*f130*/  @!P0 ST.E desc[UR54][R6.64], R3 ;  /* 0x0000000306008985 */ /* 0x0001e4000c101936 */
.L_x_2261:
[----:B------:R-:W-:Y:S05]  /*f140*/  @P1 BRA `(.L_x_2262) ;  /* 0x0000001000501947 */ /* 0x000fea0003800000 */
[----:B0-----:R-:W-:Y:S01]  /*f150*/  IMAD R3, R223, 0x40, R19 ;  /* 0x00000040df037824 */ /* 0x001fe200078e0213 */
[----:B------:R-:W0:Y:S01]  /*f160*/  LDC R82, c[0x0][0xbe8] ;  /* 0x0002fa00ff527b82 */ /* 0x000e220000000800 */
[----:B------:R-:W-:Y:S01]  /*f170*/  ULDC UR14, c[0x0][0xac8] ;  /* 0x0002b200000e7ab9 */ /* 0x000fe20000000800 */
[----:B------:R-:W-:Y:S01]  /*f180*/  ULDC.64 UR12, c[0x0][0xaa0] ;  /* 0x0002a800000c7ab9 */ /* 0x000fe20000000a00 */
        /* <DEDUP_REMOVED lines=9> */
[--C-:B------:R-:W-:Y:S01]  /*f220*/  IMAD.X R9, RZ, RZ, R15.reuse, P3 ;  /* 0x000000ffff097224 */ /* 0x100fe200018e060f */
[----:B------:R-:W-:Y:S02]  /*f230*/  LOP3.LUT R32, R33, 0x380, RZ, 0xc0, !PT ;  /* 0x0000038021207812 */ /* 0x000fe400078ec0ff */
[----:B------:R-:W-:Y:S02]  /*f240*/  IADD3 R45, P3, R14, 0x8000, RZ ;  /* 0x000080000e2d7810 */ /* 0x000fe40007f7e0ff */
[----:B------:R-:W-:Y:S01]  /*f250*/  LOP3.LUT R40, R40, R41, RZ, 0x3c, !PT ;  /* 0x0000002928287212 */ /* 0x000fe200078e3cff */
[--C-:B------:R-:W-:Y:S01]  /*f260*/  IMAD.X R41, RZ, RZ, R15.reuse, P2 ;  /* 0x000000ffff297224 */ /* 0x100fe200010e060f */
[C---:B------:R-:W-:Y:S01]  /*f270*/  IADD3 R37, P1, R14.reuse, 0x6000, RZ ;  /* 0x000060000e257810 */ /* 0x040fe20007f3e0ff */
[----:B------:R-:W-:Y:S01]  /*f280*/  VIADD R91, R19, 0x40 ;  /* 0x00000040135b7836 */ /* 0x000fe20000000000 */
[----:B------:R-:W-:Y:S01]  /*f290*/  IADD3 R69, P2, R14, 0xe000, RZ ;  /* 0x0000e0000e457810 */ /* 0x000fe20007f5e0ff */
[----:B------:R-:W-:Y:S01]  /*f2a0*/  UIMAD UR18, UR18, UR12, URZ ;  /* 0x0000000c121272a4 */ /* 0x000fe2000f8e023f */
[----:B------:R-:W-:Y:S01]  /*f2b0*/  SHF.R.U64 R32, R32, 0x3, RZ ;  /* 0x0000000320207819 */ /* 0x000fe200000012ff */
[----:B------:R-:W-:Y:S01]  /*f2c0*/  UIMAD.WIDE.U32 UR10, UR4, UR12, URZ ;  /* 0x0000000c040a72a5 */ /* 0x000fe2000f8e003f */
[----:B------:R-:W-:Y:S01]  /*f2d0*/  LOP3.LUT R44, R45, 0x380, RZ, 0xc0, !PT ;  /* 0x000003802d2c7812 */ /* 0x000fe200078ec0ff */
[----:B------:R-:W-:Y:S01]  /*f2e0*/  VIADD R87, R19, 0x80 ;  /* 0x0000008013577836 */ /* 0x000fe20000000000 */
[----:B------:R-:W-:Y:S01]  /*f2f0*/  LOP3.LUT R36, R37, 0x380, RZ, 0xc0, !PT ;  /* 0x0000038025247812 */ /* 0x000fe200078ec0ff */
[----:B------:R-:W-:Y:S01]  /*f300*/  VIADD R89, R19, 0x100 ;  /* 0x0000010013597836 */ /* 0x000fe20000000000 */
[----:B------:R-:W-:Y:S01]  /*f310*/  LOP3.LUT R68, R69, 0x380, RZ, 0xc0, !PT ;  /* 0x0000038045447812 */ /* 0x000fe200078ec0ff */
[----:B------:R-:W-:Y:S01]  /*f320*/  VIADD R95, R19, 0x140 ;  /* 0x00000140135f7836 */ /* 0x000fe20000000000 */
[----:B------:R-:W-:Y:S01]  /*f330*/  LOP3.LUT R32, R32, R33, RZ, 0x3c, !PT ;  /* 0x0000002120207212 */ /* 0x000fe200078e3cff */
[----:B------:R-:W-:Y:S01]  /*f340*/  IMAD.X R33, RZ, RZ, R15, P0 ;  /* 0x000000ffff217224 */ /* 0x000fe200000e060f */
[----:B------:R-:W-:Y:S01]  /*f350*/  SHF.R.U64 R44, R44, 0x3, RZ ;  /* 0x000000032c2c7819 */ /* 0x000fe200000012ff */
[----:B------:R-:W5:Y:S01]  /*f360*/  LD.E.128 R8, desc[UR54][R8.64] ;  /* 0x0000003608087980 */ /* 0x000f62000c101d00 */
[----:B------:R-:W-:-:S02]  /*f370*/  SHF.R.U64 R36, R36, 0x3, RZ ;  /* 0x0000000324247819 */ /* 0x000fc400000012ff */
[----:B------:R-:W-:Y:S01]  /*f380*/  IADD3 R61, P0, R14, 0xc000, RZ ;  /* 0x0000c0000e3d7810 */ /* 0x000fe20007f1e0ff */
[----:B------:R-:W-:Y:S01]  /*f390*/  UIMAD UR18, UR4, UR13, UR18 ;  /* 0x0000000d041272a4 */ /* 0x000fe2000f8e0212 */
[----:B------:R-:W-:Y:S01]  /*f3a0*/  SHF.R.U64 R68, R68, 0x3, RZ ;  /* 0x0000000344447819 */ /* 0x000fe200000012ff */
[----:B------:R-:W5:Y:S01]  /*f3b0*/  LD.E.128 R32, desc[UR54][R32.64] ;  /* 0x0000003620207980 */ /* 0x000f62000c101d00 */
[----:B------:R-:W-:Y:S01]  /*f3c0*/  LOP3.LUT R44, R44, R45, RZ, 0x3c, !PT ;  /* 0x0000002d2c2c7212 */ /* 0x000fe200078e3cff */
[--C-:B------:R-:W-:Y:S01]  /*f3d0*/  IMAD.X R45, RZ, RZ, R15.reuse, P3 ;  /* 0x000000ffff2d7224 */ /* 0x100fe200018e060f */
[----:B------:R-:W-:Y:S01]  /*f3e0*/  LOP3.LUT R36, R36, R37, RZ, 0x3c, !PT ;  /* 0x0000002524247212 */ /* 0x000fe200078e3cff */
[--C-:B------:R-:W-:Y:S01]  /*f3f0*/  IMAD.X R37, RZ, RZ, R15.reuse, P1 ;  /* 0x000000ffff257224 */ /* 0x100fe200008e060f */
[----:B------:R-:W-:Y:S01]  /*f400*/  LOP3.LUT R60, R61, 0x380, RZ, 0xc0, !PT ;  /* 0x000003803d3c7812 */ /* 0x000fe200078ec0ff */
[----:B------:R-:W-:Y:S01]  /*f410*/  ULDC.64 UR12, c[0x0][0xae8] ;  /* 0x0002ba00000c7ab9 */ /* 0x000fe20000000a00 */
[----:B------:R-:W-:Y:S01]  /*f420*/  LOP3.LUT R68, R68, R69, RZ, 0x3c, !PT ;  /* 0x0000004544447212 */ /* 0x000fe200078e3cff */
[----:B------:R-:W-:Y:S01]  /*f430*/  IMAD.X R69, RZ, RZ, R15, P2 ;  /* 0x000000ffff457224 */ /* 0x000fe200010e060f */
[----:B------:R-:W-:-:S02]  /*f440*/  IADD3 R3, P3, R14, 0xf000, RZ ;  /* 0x0000f0000e037810 */ /* 0x000fc40007f7e0ff */
[C---:B------:R-:W-:Y:S02]  /*f450*/  IADD3 R13, P4, R14.reuse, 0x2000, RZ ;  /* 0x000020000e0d7810 */ /* 0x040fe40007f9e0ff */
[C---:B------:R-:W-:Y:S02]  /*f460*/  IADD3 R25, P5, R14.reuse, 0x3000, RZ ;  /* 0x000030000e197810 */ /* 0x040fe40007fbe0ff */
[C---:B------:R-:W-:Y:S01]  /*f470*/  IADD3 R29, P6, R14.reuse, 0x4000, RZ ;  /* 0x000040000e1d7810 */ /* 0x040fe20007fde0ff */
[----:B------:R-:W-:Y:S01]  /*f480*/  UIADD3 UR11, UR11, UR18, URZ ;  /* 0x000000120b0b7290 */ /* 0x000fe2000fffe03f */
[----:B------:R-:W-:Y:S01]  /*f490*/  IADD3 R65, P1, R14, 0xd000, RZ ;  /* 0x0000d0000e417810 */ /* 0x000fe20007f3e0ff */
[----:B------:R-:W-:Y:S01]  /*f4a0*/  USHF.R.S32.HI UR4, URZ, 0x1f, UR9 ;  /* 0x0000001f3f047899 */ /* 0x000fe20008011409 */
[----:B0-----:R-:W-:Y:S01]  /*f4b0*/  ISETP.NE.AND P2, PT, R82, 0x1, PT ;  /* 0x000000015200780c */ /* 0x001fe20003f45270 */
[----:B------:R-:W-:Y:S01]  /*f4c0*/  IMAD.X R73, RZ, RZ, R15, P3 ;  /* 0x000000ffff497224 */ /* 0x000fe200018e060f */
[----:B------:R-:W-:Y:S01]  /*f4d0*/  SHF.R.U64 R60, R60, 0x3, RZ ;  /* 0x000000033c3c7819 */ /* 0x000fe200000012ff */
[----:B------:R-:W5:Y:S01]  /*f4e0*/  LD.E.128 R36, desc[UR54][R36.64] ;  /* 0x0000003624247980 */ /* 0x000f62000c101d00 */
[----:B------:R-:W-:-:S02]  /*f4f0*/  LOP3.LUT R0, R3, 0x380, RZ, 0xc0, !PT ;  /* 0x0000038003007812 */ /* 0x000fc400078ec0ff */
[----:B------:R-:W-:Y:S01]  /*f500*/  LOP3.LUT R64, R65, 0x380, RZ, 0xc0, !PT ;  /* 0x0000038041407812 */ /* 0x000fe200078ec0ff */
[----:B------:R-:W5:Y:S01]  /*f510*/  LD.E.128 R40, desc[UR54][R40.64] ;  /* 0x0000003628287980 */ /* 0x000f62000c101d00 */
[----:B------:R-:W-:Y:S01]  /*f520*/  LOP3.LUT R60, R60, R61, RZ, 0x3c, !PT ;  /* 0x0000003d3c3c7212 */ /* 0x000fe200078e3cff */
[----:B------:R-:W-:Y:S01]  /*f530*/  IMAD.X R61, RZ, RZ, R15, P0 ;  /* 0x000000ffff3d7224 */ /* 0x000fe200000e060f */
[----:B------:R-:W-:Y:S01]  /*f540*/  SHF.R.U64 R0, R0, 0x3, RZ ;  /* 0x0000000300007819 */ /* 0x000fe200000012ff */
[----:B------:R-:W5:Y:S01]  /*f550*/  LD.E.128 R44, desc[UR54][R44.64] ;  /* 0x000000362c2c7980 */ /* 0x000f62000c101d00 */
[----:B------:R-:W-:Y:S01]  /*f560*/  SHF.R.U64 R64, R64, 0x3, RZ ;  /* 0x0000000340407819 */ /* 0x000fe200000012ff */
[----:B------:R-:W0:Y:S01]  /*f570*/  @P2 LDC R79, c[0x0][0xbec] ;  /* 0x0002fb00ff4f2b82 */ /* 0x000e220000000800 */
[----:B------:R-:W-:Y:S01]  /*f580*/  ISETP.GE.AND P0, PT, R91, UR14, PT ;  /* 0x0000000e5b007c0c */ /* 0x000fe2000bf06270 */
[----:B------:R-:W5:Y:S01]  /*f590*/  LD.E.128 R68, desc[UR54][R68.64] ;  /* 0x0000003644447980 */ /* 0x000f62000c101d00 */
[----:B------:R-:W-:-:S02]  /*f5a0*/  LOP3.LUT R72, R0, R3, RZ, 0x3c, !PT ;  /* 0x0000000300487212 */ /* 0x000fc400078e3cff */
[----:B------:R-:W-:Y:S01]  /*f5b0*/  LOP3.LUT R64, R64, R65, RZ, 0x3c, !PT ;  /* 0x0000004140407212 */ /* 0x000fe200078e3cff */
[----:B------:R-:W-:Y:S01]  /*f5c0*/  IMAD.X R65, RZ, RZ, R15, P1 ;  /* 0x000000ffff417224 */ /* 0x000fe200008e060f */
[----:B------:R-:W-:Y:S01]  /*f5d0*/  SEL R3, RZ, 0xffffffff, P0 ;  /* 0xffffffffff037807 */ /* 0x000fe20000000000 */
[----:B------:R-:W1:Y:S01]  /*f5e0*/  @P2 LDC R81, c[0x0][0xbf0] ;  /* 0x0002fc00ff512b82 */ /* 0x000e620000000800 */
[----:B------:R-:W-:Y:S02]  /*f5f0*/  ISETP.GE.AND P1, PT, R19, UR14, PT ;  /* 0x0000000e13007c0c */ /* 0x000fe4000bf26270 */
[----:B------:R-:W-:Y:S01]  /*f600*/  LOP3.LUT R12, R13, 0x380, RZ, 0xc0, !PT ;  /* 0x000003800d0c7812 */ /* 0x000fe200078ec0ff */
[----:B------:R-:W-:Y:S01]  /*f610*/  IMAD.SHL.U32 R3, R3, 0x2, RZ ;  /* 0x0000000203037824 */ /* 0x000fe200078e00ff */
[----:B------:R-:W-:Y:S02]  /*f620*/  SEL R0, RZ, 0x1, P1 ;  /* 0x00000001ff007807 */ /* 0x000fe40000800000 */
[----:B------:R-:W-:-:S02]  /*f630*/  LOP3.LUT R24, R25, 0x380, RZ, 0xc0, !PT ;  /* 0x0000038019187812 */ /* 0x000fc400078ec0ff */
[----:B------:R-:W-:Y:S01]  /*f640*/  LOP3.LUT R28, R29, 0x380, RZ, 0xc0, !PT ;  /* 0x000003801d1c7812 */ /* 0x000fe200078ec0ff */
[----:B------:R-:W-:Y:S01]  /*f650*/  UIMAD.WIDE.U32 UR10, UR43, UR12, UR10 ;  /* 0x0000000c2b0a72a5 */ /* 0x000fe2000f8e000a */
[----:B------:R-:W-:Y:S01]  /*f660*/  LOP3.LUT R20, R3, 0x2, R0, 0xe2, !PT ;  /* 0x0000000203147812 */ /* 0x000fe200078ee200 */
[----:B------:R-:W-:Y:S01]  /*f670*/  VIADD R3, R19, 0xc0 ;  /* 0x000000c013037836 */ /* 0x000fe20000000000 */
[----:B------:R-:W-:Y:S01]  /*f680*/  SHF.R.U64 R12, R12, 0x3, RZ ;  /* 0x000000030c0c7819 */ /* 0x000fe200000012ff */
[----:B------:R-:W-:Y:S01]  /*f690*/  IMAD R0, R191, 0x20, R223 ;  /* 0x00000020bf007824 */ /* 0x000fe200078e02df */
[----:B------:R-:W-:Y:S01]  /*f6a0*/  SHF.R.U64 R24, R24, 0x3, RZ ;  /* 0x0000000318187819 */ /* 0x000fe200000012ff */
[----:B------:R-:W5:Y:S01]  /*f6b0*/  LD.E.128 R60, desc[UR54][R60.64] ;  /* 0x000000363c3c7980 */ /* 0x000f62000c101d00 */
[----:B------:R-:W-:Y:S01]  /*f6c0*/  ISETP.GE.AND P0, PT, R3, UR14, PT ;  /* 0x0000000e03007c0c */ /* 0x000fe2000bf06270 */
[----:B------:R-:W-:Y:S01]  /*f6d0*/  VIADD R80, R0, UR45 ;  /* 0x0000002d00507c36 */ /* 0x000fe20008000000 */
[----:B------:R-:W-:Y:S01]  /*f6e0*/  SHF.R.U64 R28, R28, 0x3, RZ ;  /* 0x000000031c1c7819 */ /* 0x000fe200000012ff */
[----:B------:R-:W5:Y:S01]  /*f6f0*/  LD.E.128 R64, desc[UR54][R64.64] ;  /* 0x0000003640407980 */ /* 0x000f62000c101d00 */
[----:B------:R-:W-:Y:S01]  /*f700*/  SEL R0, RZ, 0xffffffff, P0 ;  /* 0xffffffffff007807 */ /* 0x000fe20000000000 */
[----:B------:R-:W-:Y:S01]  /*f710*/  UIMAD UR11, UR43, UR13, UR11 ;  /* 0x0000000d2b0b72a4 */ /* 0x000fe2000f8e020b */
[----:B------:R-:W-:Y:S01]  /*f720*/  LOP3.LUT R12, R12, R13, RZ, 0x3c, !PT ;  /* 0x0000000d0c0c7212 */ /* 0x000fe200078e3cff */
[--C-:B------:R-:W-:Y:S01]  /*f730*/  IMAD.X R13, RZ, RZ, R15.reuse, P4 ;  /* 0x000000ffff0d7224 */ /* 0x100fe200020e060f */
[----:B------:R-:W-:Y:S01]  /*f740*/  LOP3.LUT R24, R24, R25, RZ, 0x3c, !PT ;  /* 0x0000001918187212 */ /* 0x000fe200078e3cff */
[--C-:B------:R-:W-:Y:S01]  /*f750*/  IMAD.X R25, RZ, RZ, R15.reuse, P5 ;  /* 0x000000ffff197224 */ /* 0x100fe200028e060f */
[----:B------:R-:W-:Y:S01]  /*f760*/  LOP3.LUT R28, R28, R29, RZ, 0x3c, !PT ;  /* 0x0000001d1c1c7212 */ /* 0x000fe200078e3cff */
[----:B------:R-:W-:Y:S01]  /*f770*/  IMAD.X R29, RZ, RZ, R15, P6 ;  /* 0x000000ffff1d7224 */ /* 0x000fe200030e060f */
[----:B------:R-:W-:Y:S01]  /*f780*/  ISETP.GE.AND P1, PT, R87, UR14, PT ;  /* 0x0000000e57007c0c */ /* 0x000fe2000bf26270 */
[----:B------:R-:W-:Y:S01]  /*f790*/  ULDC.64 UR12, c[0x0][0xaf0] ;  /* 0x0002bc00000c7ab9 */ /* 0x000fe20000000a00 */
[----:B------:R-:W-:Y:S01]  /*f7a0*/  IADD3 R49, P4, R14, 0x9000, RZ ;  /* 0x000090000e317810 */ /* 0x000fe20007f9e0ff */
[----:B------:R-:W-:Y:S01]  /*f7b0*/  IMAD.SHL.U32 R83, R0, 0x8, RZ ;  /* 0x0000000800537824 */ /* 0x000fe200078e00ff */
[----:B------:R-:W-:-:S02]  /*f7c0*/  IADD3 R53, P5, R14, 0xa000, RZ ;  /* 0x0000a0000e357810 */ /* 0x000fc40007fbe0ff */
[C---:B------:R-:W-:Y:S01]  /*f7d0*/  LOP3.LUT R5, R14.reuse, 0x380, RZ, 0xc0, !PT ;  /* 0x000003800e057812 */ /* 0x040fe200078ec0ff */
[----:B------:R-:W-:Y:S01]  /*f7e0*/  IMAD.MOV.U32 R77, RZ, RZ, R80 ;  /* 0x000000ffff4d7224 */ /* 0x000fe200078e0050 */
[----:B------:R-:W-:Y:S01]  /*f7f0*/  IADD3 R57, P6, R14, 0xb000, RZ ;  /* 0x0000b0000e397810 */ /* 0x000fe20007fde0ff */
[----:B------:R-:W-:Y:S01]  /*f800*/  UIMAD UR4, UR4, UR12, URZ ;  /* 0x0000000c040472a4 */ /* 0x000fe2000f8e023f */
[----:B------:R-:W-:Y:S01]  /*f810*/  SEL R21, RZ, 0xffffffff, P1 ;  /* 0xffffffffff157807 */ /* 0x000fe20000800000 */
[----:B0-----:R-:W-:Y:S01]  /*f820*/  @P2 IMAD.HI.U32 R0, R80, R79, RZ ;  /* 0x0000004f50002227 */ /* 0x001fe200078e00ff */
[----:B------:R-:W-:Y:S01]  /*f830*/  LOP3.LUT R48, R49, 0x380, RZ, 0xc0, !PT ;  /* 0x0000038031307812 */ /* 0x000fe200078ec0ff */
[----:B------:R-:W5:Y:S01]  /*f840*/  LD.E.128 R24, desc[UR54][R24.64] ;  /* 0x0000003618187980 */ /* 0x000f62000c101d00 */
[----:B------:R-:W-:Y:S02]  /*f850*/  LOP3.LUT R52, R53, 0x380, RZ, 0xc0, !PT ;  /* 0x0000038035347812 */ /* 0x000fe400078ec0ff */
[----:B------:R-:W-:Y:S01]  /*f860*/  LOP3.LUT R56, R57, 0x380, RZ, 0xc0, !PT ;  /* 0x0000038039387812 */ /* 0x000fe200078ec0ff */
[----:B------:R-:W-:Y:S01]  /*f870*/  UIMAD UR4, UR9, UR13, UR4 ;  /* 0x0000000d090472a4 */ /* 0x000fe2000f8e0204 */
[----:B------:R-:W-:Y:S01]  /*f880*/  IMAD.SHL.U32 R21, R21, 0x4, RZ ;  /* 0x0000000415157824 */ /* 0x000fe200078e00ff */
[----:B------:R-:W-:Y:S01]  /*f890*/  UIMAD.WIDE.U32 UR10, UR9, UR12, UR10 ;  /* 0x0000000c090a72a5 */ /* 0x000fe2000f8e000a */
[----:B-1----:R-:W-:Y:S01]  /*f8a0*/  @P2 SHF.R.U32.HI R77, RZ, R81, R0 ;  /* 0x00000051ff4d2219 */ /* 0x002fe20000011600 */
[----:B------:R-:W5:Y:S01]  /*f8b0*/  LD.E.128 R28, desc[UR54][R28.64] ;  /* 0x000000361c1c7980 */ /* 0x000f62000c101d00 */
[----:B------:R-:W-:-:S02]  /*f8c0*/  SHF.R.U64 R48, R48, 0x3, RZ ;  /* 0x0000000330307819 */ /* 0x000fc400000012ff */
[----:B------:R-:W-:Y:S01]  /*f8d0*/  SHF.R.U64 R52, R52, 0x3, RZ ;  /* 0x0000000334347819 */ /* 0x000fe200000012ff */
[----:B------:R-:W5:Y:S01]  /*f8e0*/  LD.E.128 R72, desc[UR54][R72.64] ;  /* 0x0000003648487980 */ /* 0x000f62000c101d00 */
[----:B------:R-:W-:Y:S02]  /*f8f0*/  SHF.R.U64 R56, R56, 0x3, RZ ;  /* 0x0000000338387819 */ /* 0x000fe400000012ff */
[----:B------:R-:W-:Y:S01]  /*f900*/  SHF.R.U64 R5, R5, 0x3, RZ ;  /* 0x0000000305057819 */ /* 0x000fe200000012ff */
[----:B------:R-:W-:Y:S01]  /*f910*/  UIADD3 UR4, UR11, UR4, URZ ;  /* 0x000000040b047290 */ /* 0x000fe2000fffe03f */
[----:B------:R-:W-:Y:S01]  /*f920*/  ISETP.GE.AND P0, PT, R89, UR14, PT ;  /* 0x0000000e59007c0c */ /* 0x000fe2000bf06270 */
[--C-:B------:R-:W-:Y:S01]  /*f930*/  IMAD.MOV R79, RZ, RZ, -R77.reuse ;  /* 0x000000ffff4f7224 */ /* 0x100fe200078e0a4d */
[----:B------:R-:W-:Y:S02]  /*f940*/  SHF.R.S32.HI R78, RZ, 0x1f, R77 ;  /* 0x0000001fff4e7819 */ /* 0x000fe4000001144d */
        /* <DEDUP_REMOVED lines=9> */
[----:B------:R-:W-:Y:S01]  /*f9e0*/  IMAD.U32 R20, RZ, RZ, UR10 ;  /* 0x0000000aff147e24 */ /* 0x000fe2000f8e00ff */
[----:B------:R-:W-:Y:S01]  /*f9f0*/  SEL R0, RZ, 0xffffffff, P0 ;  /* 0xffffffffff007807 */ /* 0x000fe20000000000 */
[----:B------:R-:W-:Y:S01]  /*fa00*/  IMAD.U32 R21, RZ, RZ, UR11 ;  /* 0x0000000bff157e24 */ /* 0x000fe2000f8e00ff */
[----:B------:R-:W-:Y:S01]  /*fa10*/  ULDC.64 UR10, c[0x0][0xae0] ;  /* 0x0002b800000a7ab9 */ /* 0x000fe20000000a00 */
[----:B------:R-:W-:Y:S01]  /*fa20*/  IMAD.U32 R21, RZ, RZ, UR4 ;  /* 0x00000004ff157e24 */ /* 0x000fe2000f8e00ff */
[----:B------:R-:W-:Y:S01]  /*fa30*/  ISETP.GE.AND P0, PT, R95, UR14, PT ;  /* 0x0000000e5f007c0c */ /* 0x000fe2000bf06270 */
[----:B------:R-:W-:-:S02]  /*fa40*/  IMAD R78, R78, UR10, RZ ;  /* 0x0000000a4e4e7c24 */ /* 0x000fc4000f8e02ff */
[----:B------:R-:W-:Y:S01]  /*fa50*/  IMAD R79, R82, R79, R80 ;  /* 0x0000004f524f7224 */ /* 0x000fe200078e0250 */
[----:B------:R-:W-:Y:S01]  /*fa60*/  LOP3.LUT R76, R83, 0x8, R76, 0xe2, !PT ;  /* 0x00000008534c7812 */ /* 0x000fe200078ee24c */
[----:B------:R-:W5:Y:S01]  /*fa70*/  LD.E.128 R4, desc[UR54][R4.64] ;  /* 0x0000003604047980 */ /* 0x000f62000c101d00 */
[----:B------:R-:W-:Y:S01]  /*fa80*/  IMAD.SHL.U32 R83, R0, 0x10, RZ ;  /* 0x0000001000537824 */ /* 0x000fe200078e00ff */
[----:B------:R-:W-:Y:S01]  /*fa90*/  SEL R0, RZ, 0xffffffff, P0 ;  /* 0xffffffffff007807 */ /* 0x000fe20000000000 */
[C---:B------:R-:W-:Y:S01]  /*faa0*/  IMAD R81, R77.reuse, UR11, R78 ;  /* 0x0000000b4d517c24 */ /* 0x040fe2000f8e024e */
[----:B------:R-:W5:Y:S01]  /*fab0*/  LD.E.128 R12, desc[UR54][R12.64] ;  /* 0x000000360c0c7980 */ /* 0x000f62000c101d00 */
[----:B------:R-:W-:Y:S01]  /*fac0*/  IMAD.WIDE.U32 R20, R77, UR10, R20 ;  /* 0x0000000a4d147c25 */ /* 0x000fe2000f8e0014 */
[----:B------:R-:W-:Y:S01]  /*fad0*/  SHF.R.S32.HI R77, RZ, 0x1f, R79 ;  /* 0x0000001fff4d7819 */ /* 0x000fe2000001144f */
[----:B------:R-:W-:Y:S01]  /*fae0*/  ULDC.64 UR10, c[0x0][0xad8] ;  /* 0x0002b600000a7ab9 */ /* 0x000fe20000000a00 */
[----:B------:R-:W5:Y:S01]  /*faf0*/  LD.E.128 R48, desc[UR54][R48.64] ;  /* 0x0000003630307980 */ /* 0x000f62000c101d00 */
[----:B------:R-:W-:-:S03]  /*fb00*/  VIADD R97, R19, 0x180 ;  /* 0x0000018013617836 */ /* 0x000fc60000000000 */
[----:B------:R-:W5:Y:S04]  /*fb10*/  LD.E.128 R52, desc[UR54][R52.64] ;  /* 0x0000003634347980 */ /* 0x000f68000c101d00 */
[----:B------:R-:W5:Y:S01]  /*fb20*/  LD.E.128 R56, desc[UR54][R56.64] ;  /* 0x0000003638387980 */ /* 0x000f62000c101d00 */
[----:B------:R-:W-:Y:S01]  /*fb30*/  @!PT LDS RZ, [RZ] ;  /* 0x00000000fffff984 */ /* 0x000fe20000000800 */
[----:B------:R-:W-:Y:S01]  /*fb40*/  @!PT LDS RZ, [RZ] ;  /* 0x00000000fffff984 */ /* 0x000fe20000000800 */
[----:B------:R-:W-:Y:S01]  /*fb50*/  @!PT LDS RZ, [RZ] ;  /* 0x00000000fffff984 */ /* 0x000fe20000000800 */
[----:B------:R-:W-:Y:S01]  /*fb60*/  @!PT LDS RZ, [RZ] ;  /* 0x00000000fffff984 */ /* 0x000fe20000000800 */
[----:B------:R0:W-:Y:S06]  /*fb70*/  MEMBAR.ALL.CTA ;  /* 0x0000000000007992 */ /* 0x0001ec0000008000 */
[----:B0-----:R-:W0:Y:S01]  /*fb80*/  FENCE.VIEW.ASYNC.S ;  /* 0x00000000000073c6 */ /* 0x001e220000000000 */
[----:B------:R-:W-:Y:S01]  /*fb90*/  LOP3.LUT R76, R83, 0x10, R76, 0xe2, !PT ;  /* 0x00000010534c7812 */ /* 0x000fe200078ee24c */
[----:B------:R-:W-:Y:S01]  /*fba0*/  IMAD.SHL.U32 R83, R0, 0x20, RZ ;  /* 0x0000002000537824 */ /* 0x000fe200078e00ff */
[----:B------:R-:W-:Y:S01]  /*fbb0*/  ISETP.GE.AND P0, PT, R97, UR14, PT ;  /* 0x0000000e61007c0c */ /* 0x000fe2000bf06270 */
[----:B------:R-:W-:-:S02]  /*fbc0*/  IMAD.IADD R21, R21, 0x1, R81 ;  /* 0x0000000115157824 */ /* 0x000fc400078e0251 */
[----:B------:R-:W-:Y:S02]  /*fbd0*/  IMAD R0, R77, UR10, RZ ;  /* 0x0000000a4d007c24 */ /* 0x000fe4000f8e02ff */
[----:B------:R-:W-:Y:S02]  /*fbe0*/  VIADD R92, R223, UR45 ;  /* 0x0000002ddf5c7c36 */ /* 0x000fe40008000000 */
[----:B------:R-:W-:Y:S02]  /*fbf0*/  IMAD R93, R82, UR8, RZ ;  /* 0x00000008525d7c24 */ /* 0x000fe4000f8e02ff */
[----:B------:R-:W-:Y:S01]  /*fc00*/  VIADD R99, R19, 0x1c0 ;  /* 0x000001c013637836 */ /* 0x000fe20000000000 */
[----:B------:R-:W-:Y:S01]  /*fc10*/  UIADD3 UR4, UR41, 0x28c20, URZ ;  /* 0x00028c2029047890 */ /* 0x000fe2000fffe03f */
[C---:B------:R-:W-:Y:S01]  /*fc20*/  IMAD R81, R79.reuse, UR11, R0 ;  /* 0x0000000b4f517c24 */ /* 0x040fe2000f8e0200 */
[----:B------:R-:W-:Y:S01]  /*fc30*/  SEL R77, RZ, 0x40, P0 ;  /* 0x00000040ff4d7807 */ /* 0x000fe20000000000 */
[----:B------:R-:W-:Y:S01]  /*fc40*/  IMAD.WIDE.U32 R20, R79, UR10, R20 ;  /* 0x0000000a4f147c25 */ /* 0x000fe2000f8e0014 */
[----:B------:R-:W-:Y:S01]  /*fc50*/  ISETP.GE.AND P0, PT, R92, R93, PT ;  /* 0x0000005d5c00720c */ /* 0x000fe20003f06270 */
[----:B------:R-:W-:Y:S01]  /*fc60*/  ULDC.64 UR10, c[0x0][0xa80] ;  /* 0x0002a000000a7ab9 */ /* 0x000fe20000000a00 */
[----:B------:R-:W-:Y:S01]  /*fc70*/  ISETP.GE.AND P1, PT, R99, UR14, PT ;  /* 0x0000000e63007c0c */ /* 0x000fe2000bf26270 */
[----:B------:R-:W-:Y:S01]  /*fc80*/  IMAD.IADD R79, R21, 0x1, R81 ;  /* 0x00000001154f7824 */ /* 0x000fe200078e0251 */
[----:B------:R-:W-:Y:S01]  /*fc90*/  LOP3.LUT R76, R83, 0x20, R76, 0xe2, !PT ;  /* 0x00000020534c7812 */ /* 0x000fe200078ee24c */
[----:B------:R-:W-:Y:S01]  /*fca0*/  UPRMT UR4, URZ, 0x654, UR4 ;  /* 0x000006543f047896 */ /* 0x000fe20008000004 */
[----:B------:R-:W-:-:S02]  /*fcb0*/  LEA R88, P2, R20, UR10, 0x1 ;  /* 0x0000000a14587c11 */ /* 0x000fc4000f8408ff */
[----:B------:R-:W-:Y:S02]  /*fcc0*/  SEL R21, RZ, 0x80, P1 ;  /* 0x00000080ff157807 */ /* 0x000fe40000800000 */
[----:B------:R-:W-:Y:S02]  /*fcd0*/  LOP3.LUT R0, R76, R77, RZ, 0xfc, !PT ;  /* 0x0000004d4c007212 */ /* 0x000fe400078efcff */
[----:B------:R-:W-:Y:S01]  /*fce0*/  LEA.HI.X R90, R20, UR11, R79, 0x1, P2 ;  /* 0x0000000b145a7c11 */ /* 0x000fe200090f0c4f */
[----:B------:R-:W-:Y:S01]  /*fcf0*/  BSSY B1, `(.L_x_2263) ;  /* 0x000002c000017945 */ /* 0x000fe20003800000 */
[----:B------:R-:W-:Y:S01]  /*fd00*/  LOP3.LUT R86, R0, R21, RZ, 0xfc, !PT ;  /* 0x0000001500567212 */ /* 0x000fe200078efcff */
[----:B0-----:R-:W-:Y:S01]  /*fd10*/  SYNCS.ARRIVE.TRANS64.RED.A1T0 RZ, [UR4], RZ ;  /* 0x000000ffffff79a7 */ /* 0x001fe20008100404 */
[----:B------:R0:W1:Y:S04]  /*fd20*/  SHFL.IDX PT, R20, R88, RZ, 0x181f ;  /* 0x00181fff58147589 */ /* 0x00006800000e0000 */
[----:B------:R0:W2:Y:S01]  /*fd30*/  SHFL.IDX PT, R21, R90, RZ, 0x181f ;  /* 0x00181fff5a157589 */ /* 0x0000a200000e0000 */
[----:B------:R-:W-:Y:S05]  /*fd40*/  @P0 BRA `(.L_x_2264) ;  /* 0x0000000000980947 */ /* 0x000fea0003800000 */
[----:B------:R-:W-:Y:S02]  /*fd50*/  ISETP.GE.AND P1, PT, R91, UR14, PT ;  /* 0x0000000e5b007c0c */ /* 0x000fe4000bf26270 */
[----:B------:R-:W-:Y:S02]  /*fd60*/  ISETP.GE.AND P0, PT, R19, UR14, PT ;  /* 0x0000000e13007c0c */ /* 0x000fe4000bf06270 */
[----:B------:R-:W-:Y:S02]  /*fd70*/  ISETP.GE.AND P4, PT, R87, UR14, PT ;  /* 0x0000000e57007c0c */ /* 0x000fe4000bf86270 */
[----:B------:R-:W-:Y:S02]  /*fd80*/  SHF.R.S32.HI R77, RZ, 0x1f, R91 ;  /* 0x0000001fff4d7819 */ /* 0x000fe4000001145b */
[----:B------:R-:W-:Y:S02]  /*fd90*/  ISETP.GE.AND P3, PT, R3, UR14, PT ;  /* 0x0000000e03007c0c */ /* 0x000fe4000bf66270 */
[----:B------:R-:W-:-:S02]  /*fda0*/  SHF.R.S32.HI R81, RZ, 0x1f, R87 ;  /* 0x0000001fff517819 */ /* 0x000fc40000011457 */
[----:B------:R-:W-:Y:S02]  /*fdb0*/  SHF.R.S32.HI R83, RZ, 0x1f, R3 ;  /* 0x0000001fff537819 */ /* 0x000fe40000011403 */
[-C--:B-1----:R-:W-:Y:S01]  /*fdc0*/  @!P1 LEA R76, P2, R91, R20.reuse, 0x1 ;  /* 0x000000145b4c9211 */ /* 0x082fe200078408ff */
[----:B--2---:R-:W-:Y:S01]  /*fdd0*/  @!P0 IMAD.WIDE R78, R19, 0x2, R20 ;  /* 0x00000002134e8825 */ /* 0x004fe200078e0214 */
[----:B------:R-:W-:Y:S02]  /*fde0*/  SHF.R.S32.HI R85, RZ, 0x1f, R89 ;  /* 0x0000001fff557819 */ /* 0x000fe40000011459 */
[----:B------:R-:W-:Y:S02]  /*fdf0*/  @!P1 LEA.HI.X R77, R91, R21, R77, 0x1, P2 ;  /* 0x000000155b4d9211 */ /* 0x000fe400010f0c4d */
[----:B------:R-:W-:Y:S01]  /*fe00*/  ISETP.GE.AND P2, PT, R89, UR14, PT ;  /* 0x0000000e59007c0c */ /* 0x000fe2000bf46270 */
[----:B-----5:R1:W-:Y:S01]  /*fe10*/  @!P0 ST.E.128 desc[UR54][R78.64], R4 ;  /* 0x000000044e008985 */ /* 0x0203e2000c101d36 */
[----:B------:R-:W-:-:S02]  /*fe20*/  @!P4 LEA R80, P5, R87, R20, 0x1 ;  /* 0x000000145750c211 */ /* 0x000fc400078a08ff */
[----:B------:R-:W-:Y:S01]  /*fe30*/  LOP3.LUT P0, RZ, R0, 0x40, RZ, 0xc0, !PT ;  /* 0x0000004000ff7812 */ /* 0x000fe2000780c0ff */
[----:B------:R2:W-:Y:S01]  /*fe40*/  @!P1 ST.E.128 desc[UR54][R76.64], R12 ;  /* 0x0000000c4c009985 */ /* 0x0005e2000c101d36 */
[----:B------:R-:W-:Y:S02]  /*fe50*/  ISETP.GE.AND P1, PT, R95, UR14, PT ;  /* 0x0000000e5f007c0c */ /* 0x000fe4000bf26270 */
[-C--:B------:R-:W-:Y:S02]  /*fe60*/  @!P3 LEA R82, P6, R3, R20.reuse, 0x1 ;  /* 0x000000140352b211 */ /* 0x080fe400078c08ff */
[-C--:B------:R-:W-:Y:S02]  /*fe70*/  @!P4 LEA.HI.X R81, R87, R21.reuse, R81, 0x1, P5 ;  /* 0x000000155751c211 */ /* 0x080fe400028f0c51 */
[----:B------:R-:W-:Y:S02]  /*fe80*/  @!P3 LEA.HI.X R83, R3, R21, R83, 0x1, P6 ;  /* 0x000000150353b211 */ /* 0x000fe400030f0c53 */
[----:B------:R-:W-:Y:S01]  /*fe90*/  @!P2 LEA R84, P5, R89, R20, 0x1 ;  /* 0x000000145954a211 */ /* 0x000fe200078a08ff */
[----:B------:R3:W-:Y:S01]  /*fea0*/  @!P4 ST.E.128 desc[UR54][R80.64], R28 ;  /* 0x0000001c5000c985 */ /* 0x0007e2000c101d36 */
[----:B------:R-:W-:-:S02]  /*feb0*/  LOP3.LUT P6, RZ, R86, 0x80, RZ, 0xc0, !PT ;  /* 0x0000008056ff7812 */ /* 0x000fc400078cc0ff */
[-C--:B------:R-:W-:Y:S01]  /*fec0*/  @!P2 LEA.HI.X R85, R89, R21.reuse, R85, 0x1, P5 ;  /* 0x000000155955a211 */ /* 0x080fe200028f0c55 */
[----:B------:R3:W-:Y:S01]  /*fed0*/  @!P3 ST.E.128 desc[UR54][R82.64], R36 ;  /* 0x000000245200b985 */ /* 0x0007e2000c101d36 */
[----:B-1----:R-:W-:Y:S02]  /*fee0*/  SHF.R.S32.HI R5, RZ, 0x1f, R95 ;  /* 0x0000001fff057819 */ /* 0x002fe4000001145f */
[CC--:B------:R-:W-:Y:S01]  /*fef0*/  @!P1 LEA R4, P5, R95.reuse, R20.reuse, 0x1 ;  /* 0x000000145f049211 */ /* 0x0c0fe200078a08ff */
[----:B------:R3:W-:Y:S01]  /*ff00*/  @!P2 ST.E.128 desc[UR54][R84.64], R44 ;  /* 0x0000002c5400a985 */ /* 0x0007e2000c101d36 */
[----:B------:R-:W-:Y:S02]  /*ff10*/  SHF.R.S32.HI R7, RZ, 0x1f, R97 ;  /* 0x0000001fff077819 */ /* 0x000fe40000011461 */
[----:B------:R-:W-:Y:S02]  /*ff20*/  @!P1 LEA.HI.X R5, R95, R21, R5, 0x1, P5 ;  /* 0x000000155f059211 */ /* 0x000fe400028f0c05 */
[----:B------:R-:W-:-:S02]  /*ff30*/  @P0 LEA R6, P5, R97, R20, 0x1 ;  /* 0x0000001461060211 */ /* 0x000fc400078a08ff */
[----:B--2---:R-:W-:Y:S01]  /*ff40*/  SHF.R.S32.HI R13, RZ, 0x1f, R99 ;  /* 0x0000001fff0d7819 */ /* 0x004fe20000011463 */
[----:B------:R3:W-:Y:S01]  /*ff50*/  @!P1 ST.E.128 desc[UR54][R4.64], R52 ;  /* 0x0000003404009985 */ /* 0x0007e2000c101d36 */
[----:B------:R-:W-:Y:S02]  /*ff60*/  @P0 LEA.HI.X R7, R97, R21, R7, 0x1, P5 ;  /* 0x0000001561070211 */ /* 0x000fe400028f0c07 */
[----:B------:R-:W-:-:S03]  /*ff70*/  @P6 LEA R12, P5, R99, R20, 0x1 ;  /* 0x00000014630c6211 */ /* 0x000fc600078a08ff */
[----:B------:R3:W-:Y:S01]  /*ff80*/  @P0 ST.E.128 desc[UR54][R6.64], R60 ;  /* 0x0000003c06000985 */ /* 0x0007e2000c101d36 */
[----:B------:R-:W-:-:S05]  /*ff90*/  @P6 LEA.HI.X R13, R99, R21, R13, 0x1, P5 ;  /* 0x00000015630d6211 */ /* 0x000fca00028f0c0d */
[----:B------:R3:W-:Y:S04]  /*ffa0*/  @P6 ST.E.128 desc[UR54][R12.64], R68 ;  /* 0x000000440c006985 */ /* 0x0007e8000c101d36 */
.L_x_2264:
[----:B------:R-:W-:Y:S05]  /*ffb0*/  BSYNC B1 ;  /* 0x0000000000017941 */ /* 0x000fea0003800000 */
.L_x_2263:
[----:B---3-5:R-:W-:Y:S01]  /*ffc0*/  VIADD R6, R92, 0x20 ;  /* 0x000000205c067836 */ /* 0x028fe20000000000 */
[----:B------:R3:W4:Y:S04]  /*ffd0*/  SHFL.IDX PT, R5, R90, 0x1, 0x181f ;  /* 0x00381f005a057f89 */ /* 0x00072800000e0000 */
[----:B------:R-:W-:Y:S01]  /*ffe0*/  ISETP.GE.AND P0, PT, R6, R93, PT ;  /* 0x0000005d0600720c */ /* 0x000fe20003f06270 */
[----:B------:R3:W0:-:S12]  /*fff0*/  SHFL.IDX PT, R4, R88, 0x1, 0x181f ;  /* 0x00381f0058047f89 */ /* 0x00061800000e0000 */
[----:B---3--:R-:W-:Y:S05]  /*10000*/  @P0 BRA `(.L_x_2265) ;  /* 0x0000002800100947 */ /* 0x008fea0003800000 */
[----:B------:R-:W-:Y:S02]  /*10010*/  ISETP.GE.AND P0, PT, R91, UR14, PT ;  /* 0x0000000e5b007c0c */ /* 0x000fe4000bf06270 */
[----:B------:R-:W-:Y:S02]  /*10020*/  ISETP.GE.AND P5, PT, R19, UR14, PT ;  /* 0x0000000e13007c0c */ /* 0x000fe4000bfa6270 */
[----:B------:R-:W-:Y:S02]  /*10030*/  ISETP.GE.AND P1, PT, R87, UR14, PT ;  /* 0x0000000e57007c0c */ /* 0x000fe4000bf26270 */
[----:B------:R-:W-:Y:S02]  /*10040*/  ISETP.GE.AND P2, PT, R3, UR14, PT ;  /* 0x0000000e03007c0c */ /* 0x000fe4000bf46270 */
[----:B------:R-:W-:Y:S02]  /*10050*/  SHF.R.S32.HI R7, RZ, 0x1f, R91 ;  /* 0x0000001fff077819 */ /* 0x000fe4000001145b */
[----:B------:R-:W-:-:S02]  /*10060*/  ISETP.GE.AND P3, PT, R89, UR14, PT ;  /* 0x0000000e59007c0c */ /* 0x000fc4000bf66270 */
[----:B------:R-:W-:Y:S02]  /*10070*/  SHF.R.S32.HI R15, RZ, 0x1f, R87 ;  /* 0x0000001fff0f7819 */ /* 0x000fe40000011457 */
[-C--:B0-----:R-:W-:Y:S01]  /*10080*/  @!P0 LEA R6, P4, R91, R4.reuse, 0x1 ;  /* 0x000000045b068211 */ /* 0x081fe200078808ff */
[----:B----4-:R-:W-:Y:S01]  /*10090*/  @!P5 IMAD.WIDE R12, R19, 0x2, R4 ;  /* 0x00000002130cd825 */ /* 0x010fe200078e0204 */
[----:B--2---:R-:W-:Y:S02]  /*100a0*/  SHF.R.S32.HI R21, RZ, 0x1f, R3 ;  /* 0x0000001fff157819 */ /* 0x004fe40000011403 */
[----:B------:R-:W-:Y:S02]  /*100b0*/  @!P0 LEA.HI.X R7, R91, R5, R7, 0x1, P4 ;  /* 0x000000055b078211 */ /* 0x000fe400020f0c07 */
[----:B------:R-:W-:Y:S01]  /*100c0*/  ISETP.GE.AND P4, PT, R95, UR14, PT ;  /* 0x0000000e5f007c0c */ /* 0x000fe2000bf86270 */
[----:B------:R0:W-:Y:S01]  /*100d0*/  @!P5 ST.E.128 desc[UR54][R12.64], R8 ;  /* 0x000000080c00d985 */ /* 0x0001e2000c101d36 */
[----:B------:R-:W-:-:S02]  /*100e0*/  @!P1 LEA R14, P6, R87, R4, 0x1 ;  /* 0x00000004570e9211 */ /* 0x000fc400078c08ff */
[-C--:B-1----:R-:W-:Y:S01]  /*100f0*/  @!P2 LEA R20, P5, R3, R4.reuse, 0x1 ;  /* 0x000000040314a211 */ /* 0x082fe200078a08ff */
[----:B------:R1:W-:Y:S01]  /*10100*/  @!P0 ST.E.128 desc[UR54][R6.64], R24 ;  /* 0x0000001806008985 */ /* 0x0003e2000c101d36 */
[-C--:B------:R-:W-:Y:S02]  /*10110*/  @!P1 LEA.HI.X R15, R87, R5.reuse, R15, 0x1, P6 ;  /* 0x00000005570f9211 */ /* 0x080fe400030f0c0f */
[----:B------:R-:W-:Y:S02]  /*10120*/  LOP3.LUT P6, RZ, R0, 0x40, RZ, 0xc0, !PT ;  /* 0x0000004000ff7812 */ /* 0x000fe400078cc0ff */
[----:B------:R-:W-:Y:S01]  /*10130*/  @!P2 LEA.HI.X R21, R3, R5, R21, 0x1, P5 ;  /* 0x000000050315a211 */ /* 0x000fe200028f0c15 */
[----:B------:R1:W-:Y:S01]  /*10140*/  @!P1 ST.E.128 desc[UR54][R14.64], R32 ;  /* 0x000000200e009985 */ /* 0x0003e2000c101d36 */
[----:B------:R-:W-:Y:S02]  /*10150*/  SHF.R.S32.HI R0, RZ, 0x1f, R89 ;  /* 0x0000001fff007819 */ /* 0x000fe40000011459 */
[----:B------:R-:W-:Y:S01]  /*10160*/  @!P3 LEA R28, P5, R89, R4, 0x1 ;  /* 0x00000004591cb211 */ /* 0x000fe200078a08ff */
[----:B------:R1:W-:Y:S01]  /*10170*/  @!P2 ST.E.128 desc[UR54][R20.64], R40 ;  /* 0x000000281400a985 */ /* 0x0003e2000c101d36 */
[----:B------:R-:W-:-:S02]  /*10180*/  LOP3.LUT P0, RZ, R86, 0x80, RZ, 0xc0, !PT ;  /* 0x0000008056ff7812 */ /* 0x000fc4000780c0ff */
[-C--:B------:R-:W-:Y:S02]  /*10190*/  @!P3 LEA.HI.X R29, R89, R5.reuse, R0, 0x1, P5 ;  /* 0x00000005591db211 */ /* 0x080fe400028f0c00 */
[----:B------:R-:W-:Y:S02]  /*101a0*/  SHF.R.S32.HI R0, RZ, 0x1f, R95 ;  /* 0x0000001fff007819 */ /* 0x000fe4000001145f */
[C---:B0-----:R-:W-:Y:S01]  /*101b0*/  @!P4 LEA R8, P5, R95.reuse, R4, 0x1 ;  /* 0x000000045f08c211 */ /* 0x041fe200078a08ff */
[----:B------:R1:W-:Y:S03]  /*101c0*/  @!P3 ST.E.128 desc[UR54][R28.64], R48 ;  /* 0x000000301c00b985 */ /* 0x0003e6000c101d36 */
[----:B------:R-:W-:Y:S02]  /*101d0*/  @!P4 LEA.HI.X R9, R95, R5, R0, 0x1, P5 ;  /* 0x000000055f09c211 */ /* 0x000fe400028f0c00 */
[----:B------:R-:W-:-:S02]  /*101e0*/  SHF.R.S32.HI R0, RZ, 0x1f, R97 ;  /* 0x0000001fff007819 */ /* 0x000fc40000011461 */
[C---:B------:R-:W-:Y:S01]  /*101f0*/  @P6 LEA R10, P5, R97.reuse, R4, 0x1 ;  /* 0x00000004610a6211 */ /* 0x040fe200078a08ff */
[----:B------:R1:W-:Y:S03]  /*10200*/  @!P4 ST.E.128 desc[UR54][R8.64], R56 ;  /* 0x000000380800c985 */ /* 0x0003e6000c101d36 */
[----:B------:R-:W-:-:S05]  /*10210*/  @P6 LEA.HI.X R11, R97, R5, R0, 0x1, P5 ;  /* 0x00000005610b6211 */ /* 0x000fca00028f0c00 */
[----:B------:R1:W-:Y:S01]  /*10220*/  @P6 ST.E.128 desc[UR54][R10.64], R64 ;  /* 0x000000400a006985 */ /* 0x0003e2000c101d36 */
[----:B------:R-:W-:Y:S05]  /*10230*/  @!P0 BRA `(.L_x_2265) ;  /* 0x0000002400848947 */ /* 0x000fea0003800000 */
[----:B------:R-:W-:Y:S02]  /*10240*/  LEA R4, P0, R99, R4, 0x1 ;  /* 0x0000000463047211 */ /* 0x000fe400078008ff */
[----:B------:R-:W-:-:S04]  /*10250*/  SHF.R.S32.HI R0, RZ, 0x1f, R99 ;  /* 0x0000001fff007819 */ /* 0x000fc80000011463 */
[----:B------:R-:W-:-:S05]  /*10260*/  LEA.HI.X R5, R99, R5, R0, 0x1, P0 ;  /* 0x0000000563057211 */ /* 0x000fca00000f0c00 */
[----:B------:R0:W-:Y:S01]  /*10270*/  ST.E.128 desc[UR54][R4.64], R72 ;  /* 0x0000004804007985 */ /* 0x0001e2000c101d36 */
[----:B------:R-:W-:Y:S05]  /*10280*/  BRA `(.L_x_2265) ;  /* 0x0000002400707947 */ /* 0x000fea0003800000 */
.L_x_2262:
[----:B------:R-:W-:Y:S01]  /*10290*/  ULDC.64 UR12, c[0x0][0xb08] ;  /* 0x0002c200000c7ab9 */ /* 0x000fe20000000a00 */
[----:B------:R-:W-:Y:S01]  /*102a0*/  ULDC UR14, c[0x0][0xbe8] ;  /* 0x0002fa00000e7ab9 */ /* 0x000fe20000000800 */
[----:B------:R-:W-:Y:S01]  /*102b0*/  UIMAD UR18, UR18, UR12, URZ ;  /* 0x0000000c121272a4 */ /* 0x000fe2000f8e023f */
[----:B0-----:R-:W-:Y:S01]  /*102c0*/  VIADD R6, R190, UR45 ;  /* 0x0000002dbe067c36 */ /* 0x001fe20008000000 */
[----:B------:R-:W-:Y:S01]  /*102d0*/  UIMAD.WIDE.U32 UR10, UR4, UR12, URZ ;  /* 0x0000000c040a72a5 */ /* 0x000fe2000f8e003f */
[----:B------:R-:W-:Y:S01]  /*102e0*/  BSSY B1, `(.L_x_2266) ;  /* 0x00000cf000017945 */ /* 0x000fe20003800000 */
[----:B------:R-:W-:Y:S01]  /*102f0*/  UIMAD UR18, UR4, UR13, UR18 ;  /* 0x0000000d041272a4 */ /* 0x000fe2000f8e0212 */
[----:B------:R-:W-:Y:S01]  /*10300*/  IMAD.MOV.U32 R3, RZ, RZ, R6 ;  /* 0x000000ffff037224 */ /* 0x000fe200078e0006 */
[----:B------:R-:W-:Y:S01]  /*10310*/  UISETP.NE.AND UP0, UPT, UR14, 0x1, UPT ;  /* 0x000000010e00788c */ /* 0x000fe2000bf05270 */
[----:B------:R-:W-:Y:S01]  /*10320*/  SHF.R.S32.HI R20, RZ, 0x1f, R197 ;  /* 0x0000001fff147819 */ /* 0x000fe200000114c5 */
        /* <DEDUP_REMOVED lines=21> */
[----:B------:R-:W-:Y:S01]  /*10480*/  @P0 IMAD.HI.U32 R0, R6, UR9, RZ ;  /* 0x0000000906000c27 */ /* 0x000fe2000f8e00ff */
[----:B------:R-:W-:Y:S01]  /*10490*/  ULDC.64 UR12, c[0x0][0xb48] ;  /* 0x0002d200000c7ab9 */ /* 0x000fe20000000a00 */
[----:B------:R-:W-:Y:S01]  /*104a0*/  @UP0 ULDC UR4, c[0x0][0xbf0] ;  /* 0x0002fc0000040ab9 */ /* 0x000fe20000000800 */
[----:B------:R-:W-:Y:S01]  /*104b0*/  UIMAD.WIDE.U32 UR10, UR42, UR12, UR10 ;  /* 0x0000000c2a0a72a5 */ /* 0x000fe2000f8e000a */
[----:B------:R-:W-:-:S02]  /*104c0*/  SHF.R.S32.HI R160, RZ, 0x1f, R206 ;  /* 0x0000001fffa07819 */ /* 0x000fc400000114ce */
[----:B------:R-:W-:Y:S01]  /*104d0*/  @P0 SHF.R.U32.HI R3, RZ, UR4, R0 ;  /* 0x00000004ff030c19 */ /* 0x000fe20008011600 */
[----:B------:R-:W-:Y:S01]  /*104e0*/  UIMAD UR42, UR42, UR13, UR11 ;  /* 0x0000000d2a2a72a4 */ /* 0x000fe2000f8e020b */
[----:B------:R-:W-:Y:S01]  /*104f0*/  SHF.R.S32.HI R161, RZ, 0x1f, R207 ;  /* 0x0000001fffa17819 */ /* 0x000fe200000114cf */
[----:B------:R-:W-:Y:S01]  /*10500*/  IMAD.U32 R5, RZ, RZ, UR11 ;  /* 0x0000000bff057e24 */ /* 0x000fe2000f8e00ff */
[--C-:B------:R-:W-:Y:S01]  /*10510*/  SHF.R.S32.HI R0, RZ, 0x1f, R3.reuse ;  /* 0x0000001fff007819 */ /* 0x100fe20000011403 */
[----:B------:R-:W-:Y:S01]  /*10520*/  IMAD.MOV R7, RZ, RZ, -R3 ;  /* 0x000000ffff077224 */ /* 0x000fe200078e0a03 */
[----:B------:R-:W-:Y:S01]  /*10530*/  ULDC.64 UR12, c[0x0][0xb30] ;  /* 0x0002cc00000c7ab9 */ /* 0x000fe20000000a00 */
[----:B------:R-:W-:Y:S01]  /*10540*/  IMAD.U32 R4, RZ, RZ, UR10 ;  /* 0x0000000aff047e24 */ /* 0x000fe2000f8e00ff */
[----:B------:R-:W-:Y:S01]  /*10550*/  ULDC.64 UR10, c[0x0][0xb28] ;  /* 0x0002ca00000a7ab9 */ /* 0x000fe20000000a00 */
[----:B------:R-:W-:Y:S01]  /*10560*/  IMAD R0, R0, UR12, RZ ;  /* 0x0000000c00007c24 */ /* 0x000fe2000f8e02ff */
[----:B------:R-:W-:Y:S01]  /*10570*/  UIADD3 UR4, UR41, 0x28c20, URZ ;  /* 0x00028c2029047890 */ /* 0x000fe2000fffe03f */
[----:B------:R-:W-:Y:S01]  /*10580*/  IMAD R7, R7, UR14, R6 ;  /* 0x0000000e07077c24 */ /* 0x000fe2000f8e0206 */
[----:B------:R-:W-:Y:S01]  /*10590*/  SHF.R.S32.HI R162, RZ, 0x1f, R208 ;  /* 0x0000001fffa27819 */ /* 0x000fe200000114d0 */
[----:B------:R-:W-:Y:S01]  /*105a0*/  IMAD R9, R3, UR13, R0 ;  /* 0x0000000d03097c24 */ /* 0x000fe2000f8e0200 */
[----:B------:R-:W-:Y:S01]  /*105b0*/  UPRMT UR4, URZ, 0x654, UR4 ;  /* 0x000006543f047896 */ /* 0x000fe20008000004 */
[----:B------:R-:W-:Y:S01]  /*105c0*/  IMAD.U32 R5, RZ, RZ, UR42 ;  /* 0x0000002aff057e24 */ /* 0x000fe2000f8e00ff */
[----:B------:R-:W-:-:S02]  /*105d0*/  SHF.R.S32.HI R0, RZ, 0x1f, R7 ;  /* 0x0000001fff007819 */ /* 0x000fc40000011407 */
[----:B------:R-:W-:Y:S01]  /*105e0*/  SHF.R.S32.HI R163, RZ, 0x1f, R209 ;  /* 0x0000001fffa37819 */ /* 0x000fe200000114d1 */
[----:B------:R-:W-:Y:S01]  /*105f0*/  IMAD.WIDE.U32 R4, R3, UR12, R4 ;  /* 0x0000000c03047c25 */ /* 0x000fe2000f8e0004 */
[----:B------:R-:W-:Y:S02]  /*10600*/  SHF.R.S32.HI R164, RZ, 0x1f, R210 ;  /* 0x0000001fffa47819 */ /* 0x000fe400000114d2 */
[----:B------:R-:W-:Y:S01]  /*10610*/  SHF.R.S32.HI R165, RZ, 0x1f, R211 ;  /* 0x0000001fffa57819 */ /* 0x000fe200000114d3 */
[----:B------:R-:W-:Y:S01]  /*10620*/  IMAD R0, R0, UR10, RZ ;  /* 0x0000000a00007c24 */ /* 0x000fe2000f8e02ff */
[----:B------:R-:W-:Y:S01]  /*10630*/  SYNCS.ARRIVE.TRANS64.RED.A1T0 RZ, [UR4], RZ ;  /* 0x000000ffffff79a7 */ /* 0x000fe20008100404 */
[----:B------:R-:W-:Y:S01]  /*10640*/  IMAD.IADD R5, R5, 0x1, R9 ;  /* 0x0000000105057824 */ /* 0x000fe200078e0209 */
[----:B------:R-:W-:Y:S01]  /*10650*/  SHF.R.S32.HI R166, RZ, 0x1f, R212 ;  /* 0x0000001fffa67819 */ /* 0x000fe200000114d4 */
[----:B------:R-:W-:Y:S01]  /*10660*/  IMAD R3, R7, UR11, R0 ;  /* 0x0000000b07037c24 */ /* 0x000fe2000f8e0200 */
[----:B------:R-:W-:Y:S01]  /*10670*/  SHF.R.S32.HI R167, RZ, 0x1f, R213 ;  /* 0x0000001fffa77819 */ /* 0x000fe200000114d5 */
[----:B------:R-:W-:Y:S01]  /*10680*/  VIADD R0, R17, UR45 ;  /* 0x0000002d11007c36 */ /* 0x000fe20008000000 */
[----:B------:R-:W-:Y:S01]  /*10690*/  SHF.R.S32.HI R168, RZ, 0x1f, R214 ;  /* 0x0000001fffa87819 */ /* 0x000fe200000114d6 */
[----:B------:R-:W-:Y:S01]  /*106a0*/  IMAD.WIDE.U32 R4, R7, UR10, R4 ;  /* 0x0000000a07047c25 */ /* 0x000fe2000f8e0004 */
[----:B------:R-:W-:Y:S01]  /*106b0*/  ULDC.64 UR10, c[0x0][0xb00] ;  /* 0x0002c000000a7ab9 */ /* 0x000fe20000000a00 */
[----:B------:R-:W-:-:S02]  /*106c0*/  SHF.R.S32.HI R169, RZ, 0x1f, R215 ;  /* 0x0000001fffa97819 */ /* 0x000fc400000114d7 */
[----:B------:R-:W-:Y:S01]  /*106d0*/  ISETP.GE.AND P0, PT, R0, UR8, PT ;  /* 0x0000000800007c0c */ /* 0x000fe2000bf06270 */
[----:B------:R-:W-:Y:S01]  /*106e0*/  IMAD.IADD R5, R5, 0x1, R3 ;  /* 0x0000000105057824 */ /* 0x000fe200078e0203 */
[C---:B------:R-:W-:Y:S02]  /*106f0*/  LEA R3, P1, R4.reuse, UR10, 0x2 ;  /* 0x0000000a04037c11 */ /* 0x040fe4000f8210ff */
[----:B------:R-:W-:Y:S02]  /*10700*/  SHF.R.S32.HI R170, RZ, 0x1f, R216 ;  /* 0x0000001fffaa7819 */ /* 0x000fe400000114d8 */
[----:B------:R-:W-:Y:S01]  /*10710*/  LEA.HI.X R10, R4, UR11, R5, 0x2, P1 ;  /* 0x0000000b040a7c11 */ /* 0x000fe200088f1405 */
[----:B------:R0:W1:Y:S01]  /*10720*/  SHFL.IDX PT, R12, R3, RZ, 0x1c1f ;  /* 0x001c1fff030c7589 */ /* 0x00006200000e0000 */
[----:B------:R-:W-:Y:S02]  /*10730*/  SHF.R.S32.HI R171, RZ, 0x1f, R217 ;  /* 0x0000001fffab7819 */ /* 0x000fe400000114d9 */
[----:B------:R-:W-:Y:S01]  /*10740*/  SHF.R.S32.HI R172, RZ, 0x1f, R218 ;  /* 0x0000001fffac7819 */ /* 0x000fe200000114da */
[----:B------:R0:W2:Y:S01]  /*10750*/  SHFL.IDX PT, R11, R10, RZ, 0x1c1f ;  /* 0x001c1fff0a0b7589 */ /* 0x0000a200000e0000 */
[----:B------:R-:W-:-:S02]  /*10760*/  SHF.R.S32.HI R173, RZ, 0x1f, R219 ;  /* 0x0000001fffad7819 */ /* 0x000fc400000114db */
[----:B------:R-:W-:Y:S02]  /*10770*/  SHF.R.S32.HI R14, RZ, 0x1f, R220 ;  /* 0x0000001fff0e7819 */ /* 0x000fe400000114dc */
[----:B------:R-:W-:Y:S02]  /*10780*/  SHF.R.S32.HI R15, RZ, 0x1f, R221 ;  /* 0x0000001fff0f7819 */ /* 0x000fe400000114dd */
[----:B------:R-:W-:Y:S02]  /*10790*/  SHF.R.S32.HI R174, RZ, 0x1f, R222 ;  /* 0x0000001fffae7819 */ /* 0x000fe400000114de */
[----:B------:R-:W-:Y:S01]  /*107a0*/  SHF.R.S32.HI R175, RZ, 0x1f, R18 ;  /* 0x0000001fffaf7819 */ /* 0x000fe20000011412 */
[----:B0-----:R-:W-:Y:S06]  /*107b0*/  @P0 BRA `(.L_x_2267) ;  /* 0x0000000800040947 */ /* 0x001fec0003800000 */
[----:B------:R-:W-:Y:S02]  /*107c0*/  ULDC UR4, c[0x0][0xac8] ;  /* 0x0002b20000047ab9 */ /* 0x000fe40000000800 */
[----:B------:R-:W-:Y:S02]  /*107d0*/  ISETP.GE.AND P0, PT, R18, UR4, PT ;  /* 0x0000000412007c0c */ /* 0x000fe4000bf06270 */
[----:B------:R-:W-:Y:S02]  /*107e0*/  ISETP.GE.AND P3, PT, R222, UR4, PT ;  /* 0x00000004de007c0c */ /* 0x000fe4000bf66270 */
[----:B------:R-:W-:-:S09]  /*107f0*/  ISETP.GE.AND P2, PT, R221, UR4, PT ;  /* 0x00000004dd007c0c */ /* 0x000fd2000bf46270 */
[----:B-1----:R-:W-:-:S04]  /*10800*/  @!P0 LEA R4, P1, R18, R12, 0x2 ;  /* 0x0000000c12048211 */ /* 0x002fc800078210ff */
[----:B--2---:R-:W-:Y:S02]  /*10810*/  @!P0 LEA.HI.X R5, R18, R11, R175, 0x2, P1 ;  /* 0x0000000b12058211 */ /* 0x004fe400008f14af */
[----:B------:R-:W-:-:S03]  /*10820*/  ISETP.GE.AND P1, PT, R220, UR4, PT ;  /* 0x00000004dc007c0c */ /* 0x000fc6000bf26270 */
[----:B------:R0:W-:Y:S01]  /*10830*/  @!P0 ST.E.64 desc[UR54][R4.64], R24 ;  /* 0x0000001804008985 */ /* 0x0001e2000c101b36 */
[----:B------:R-:W-:-:S09]  /*10840*/  ISETP.GE.AND P0, PT, R219, UR4, PT ;  /* 0x00000004db007c0c */ /* 0x000fd2000bf06270 */
[-C--:B------:R-:W-:Y:S02]  /*10850*/  @!P1 LEA R6, P5, R220, R12.reuse, 0x2 ;  /* 0x0000000cdc069211 */ /* 0x080fe400078a10ff */
[----:B0-----:R-:W-:Y:S02]  /*10860*/  @!P3 LEA R4, P4, R222, R12, 0x2 ;  /* 0x0000000cde04b211 */ /* 0x001fe400078810ff */
[-C--:B------:R-:W-:Y:S02]  /*10870*/  @!P1 LEA.HI.X R7, R220, R11.reuse, R14, 0x2, P5 ;  /* 0x0000000bdc079211 */ /* 0x080fe400028f140e */
[----:B------:R-:W-:Y:S02]  /*10880*/  @!P3 LEA.HI.X R5, R222, R11, R174, 0x2, P4 ;  /* 0x0000000bde05b211 */ /* 0x000fe400020f14ae */
[----:B------:R-:W-:Y:S02]  /*10890*/  ISETP.GE.AND P4, PT, R217, UR4, PT ;  /* 0x00000004d9007c0c */ /* 0x000fe4000bf86270 */
[----:B------:R-:W-:Y:S01]  /*108a0*/  ISETP.GE.AND P5, PT, R216, UR4, PT ;  /* 0x00000004d8007c0c */ /* 0x000fe2000bfa6270 */
[----:B------:R0:W-:Y:S01]  /*108b0*/  @!P3 ST.E.64 desc[UR54][R4.64], R28 ;  /* 0x0000001c0400b985 */ /* 0x0001e2000c101b36 */
        /* <DEDUP_REMOVED lines=10> */
[----:B-1----:R-:W-:Y:S02]  /*10960*/  @!P4 LEA R6, P2, R217, R12, 0x2 ;  /* 0x0000000cd906c211 */ /* 0x002fe400078410ff */
[----:B------:R-:W-:-:S02]  /*10970*/  @!P3 LEA.HI.X R5, R218, R11, R172, 0x2, P1 ;  /* 0x0000000bda05b211 */ /* 0x000fc400008f14ac */
[----:B------:R-:W-:Y:S02]  /*10980*/  ISETP.GE.AND P1, PT, R214, UR4, PT ;  /* 0x00000004d6007c0c */ /* 0x000fe4000bf26270 */
[-C--:B------:R-:W-:Y:S01]  /*10990*/  @!P4 LEA.HI.X R7, R217, R11.reuse, R171, 0x2, P2 ;  /* 0x0000000bd907c211 */ /* 0x080fe200010f14ab */
[----:B------:R0:W-:Y:S01]  /*109a0*/  @!P3 ST.E.64 desc[UR54][R4.64], R44 ;  /* 0x0000002c0400b985 */ /* 0x0001e2000c101b36 */
[----:B------:R-:W-:Y:S02]  /*109b0*/  ISETP.GE.AND P2, PT, R213, UR4, PT ;  /* 0x00000004d5007c0c */ /* 0x000fe4000bf46270 */
[----:B--2---:R-:W-:Y:S01]  /*109c0*/  @!P5 LEA R8, P6, R216, R12, 0x2 ;  /* 0x0000000cd808d211 */ /* 0x004fe200078c10ff */
[----:B------:R1:W-:Y:S01]  /*109d0*/  @!P4 ST.E.64 desc[UR54][R6.64], R48 ;  /* 0x000000300600c985 */ /* 0x0003e2000c101b36 */
[----:B------:R-:W-:Y:S02]  /*109e0*/  ISETP.GE.AND P3, PT, R212, UR4, PT ;  /* 0x00000004d4007c0c */ /* 0x000fe4000bf66270 */
[----:B------:R-:W-:-:S02]  /*109f0*/  @!P5 LEA.HI.X R9, R216, R11, R170, 0x2, P6 ;  /* 0x0000000bd809d211 */ /* 0x000fc400030f14aa */
[----:B------:R-:W-:-:S03]  /*10a00*/  ISETP.GE.AND P4, PT, R211, UR4, PT ;  /* 0x00000004d3007c0c */ /* 0x000fc6000bf86270 */
[----:B------:R2:W-:Y:S01]  /*10a10*/  @!P5 ST.E.64 desc[UR54][R8.64], R52 ;  /* 0x000000340800d985 */ /* 0x0005e2000c101b36 */
[CC--:B0-----:R-:W-:Y:S02]  /*10a20*/  @!P0 LEA R4, P6, R215.reuse, R12.reuse, 0x2 ;  /* 0x0000000cd7048211 */ /* 0x0c1fe400078c10ff */
[CC--:B-1----:R-:W-:Y:S02]  /*10a30*/  @!P1 LEA R6, P5, R214.reuse, R12.reuse, 0x2 ;  /* 0x0000000cd6069211 */ /* 0x0c2fe400078a10ff */
[-C--:B------:R-:W-:Y:S02]  /*10a40*/  @!P0 LEA.HI.X R5, R215, R11.reuse, R169, 0x2, P6 ;  /* 0x0000000bd7058211 */ /* 0x080fe400030f14a9 */
[----:B------:R-:W-:Y:S02]  /*10a50*/  @!P1 LEA.HI.X R7, R214, R11, R168, 0x2, P5 ;  /* 0x0000000bd6079211 */ /* 0x000fe400028f14a8 */
[----:B------:R-:W-:Y:S01]  /*10a60*/  ISETP.GE.AND P5, PT, R210, UR4, PT ;  /* 0x00000004d2007c0c */ /* 0x000fe2000bfa6270 */
[----:B------:R0:W-:Y:S01]  /*10a70*/  @!P0 ST.E.64 desc[UR54][R4.64], R56 ;  /* 0x0000003804008985 */ /* 0x0001e2000c101b36 */
[----:B--2---:R-:W-:-:S02]  /*10a80*/  @!P2 LEA R8, P6, R213, R12, 0x2 ;  /* 0x0000000cd508a211 */ /* 0x004fc400078c10ff */
[----:B------:R-:W-:Y:S01]  /*10a90*/  ISETP.GE.AND P0, PT, R209, UR4, PT ;  /* 0x00000004d1007c0c */ /* 0x000fe2000bf06270 */
[----:B------:R1:W-:Y:S01]  /*10aa0*/  @!P1 ST.E.64 desc[UR54][R6.64], R60 ;  /* 0x0000003c06009985 */ /* 0x0003e2000c101b36 */
[----:B------:R-:W-:Y:S02]  /*10ab0*/  @!P2 LEA.HI.X R9, R213, R11, R167, 0x2, P6 ;  /* 0x0000000bd509a211 */ /* 0x000fe400030f14a7 */
        /* <DEDUP_REMOVED lines=8> */
[----:B--2---:R-:W-:-:S03]  /*10b40*/  @!P5 LEA R8, P6, R210, R12, 0x2 ;  /* 0x0000000cd208d211 */ /* 0x004fc600078c10ff */
[----:B------:R1:W-:Y:S01]  /*10b50*/  @!P4 ST.E.64 desc[UR54][R6.64], R72 ;  /* 0x000000480600c985 */ /* 0x0003e2000c101b36 */
[----:B------:R-:W-:-:S05]  /*10b60*/  @!P5 LEA.HI.X R9, R210, R11, R164, 0x2, P6 ;  /* 0x0000000bd209d211 */ /* 0x000fca00030f14a4 */
[----:B------:R2:W-:Y:S01]  /*10b70*/  @!P5 ST.E.64 desc[UR54][R8.64], R76 ;  /* 0x0000004c0800d985 */ /* 0x0005e2000c101b36 */
[----:B------:R-:W-:Y:S02]  /*10b80*/  ISETP.GE.AND P5, PT, R206, UR4, PT ;  /* 0x00000004ce007c0c */ /* 0x000fe4000bfa6270 */
        /* <DEDUP_REMOVED lines=17> */
[----:B------:R-:W-:Y:S02]  /*10ca0*/  ISETP.GE.AND P5, PT, R200, UR4, PT ;  /* 0x00000004c8007c0c */ /* 0x000fe4000bfa6270 */
[-C--:B------:R-:W-:Y:S02]  /*10cb0*/  @!P4 LEA.HI.X R7, R205, R11.reuse, R159, 0x2, P0 ;  /* 0x0000000bcd07c211 */ /* 0x080fe400000f149f */
[----:B------:R-:W-:Y:S02]  /*10cc0*/  ISETP.GE.AND P0, PT, R201, UR4, PT ;  /* 0x00000004c9007c0c */ /* 0x000fe4000bf06270 */
[C---:B--2---:R-:W-:Y:S01]  /*10cd0*/  @!P3 LEA R8, P6, R204.reuse, R12, 0x2 ;  /* 0x0000000ccc08b211 */ /* 0x044fe200078c10ff */
        /* <DEDUP_REMOVED lines=18> */
[C---:B0-----:R-:W-:Y:S01]  /*10e00*/  @!P4 LEA R6, P2, R199.reuse, R12, 0x2 ;  /* 0x0000000cc706c211 */ /* 0x041fe200078410ff */
[----:B------:R0:W-:Y:S03]  /*10e10*/  @!P5 ST.E.64 desc[UR54][R4.64], R116 ;  /* 0x000000740400d985 */ /* 0x0001e6000c101b36 */
[----:B------:R-:W-:-:S02]  /*10e20*/  @!P4 LEA.HI.X R7, R199, R11, R153, 0x2, P2 ;  /* 0x0000000bc707c211 */ /* 0x000fc400010f1499 */
[----:B------:R-:W-:Y:S02]  /*10e30*/  ISETP.GE.AND P2, PT, R193, UR4, PT ;  /* 0x00000004c1007c0c */ /* 0x000fe4000bf46270 */
[CC--:B-1----:R-:W-:Y:S01]  /*10e40*/  @!P3 LEA R8, P6, R198.reuse, R12.reuse, 0x2 ;  /* 0x0000000cc608b211 */ /* 0x0c2fe200078c10ff */
        /* <DEDUP_REMOVED lines=10> */
[----:B------:R-:W-:-:S03]  /*10ef0*/  @!P1 LEA.HI.X R7, R196, R11, R229, 0x2, P6 ;  /* 0x0000000bc4079211 */ /* 0x000fc600030f14e5 */
[CC--:B0-----:R-:W-:Y:S02]  /*10f00*/  @!P3 LEA R8, P6, R194.reuse, R12.reuse, 0x2 ;  /* 0x0000000cc208b211 */ /* 0x0c1fe400078c10ff */
[----:B------:R0:W-:Y:S02]  /*10f10*/  @!P1 ST.E.64 desc[UR54][R6.64], R132 ;  /* 0x0000008406009985 */ /* 0x0001e4000c101b36 */
[----:B------:R-:W-:Y:S02]  /*10f20*/  @!P3 LEA.HI.X R9, R194, R11, R227, 0x2, P6 ;  /* 0x0000000bc209b211 */ /* 0x000fe400030f14e3 */
[----:B-1----:R-:W-:-:S04]  /*10f30*/  @!P4 LEA R4, P0, R195, R12, 0x2 ;  /* 0x0000000cc304c211 */ /* 0x002fc800078010ff */
[----:B------:R-:W-:Y:S02]  /*10f40*/  @!P4 LEA.HI.X R5, R195, R11, R228, 0x2, P0 ;  /* 0x0000000bc305c211 */ /* 0x000fe400000f14e4 */
[----:B0-----:R-:W-:-:S03]  /*10f50*/  @!P2 LEA R6, P1, R193, R12, 0x2 ;  /* 0x0000000cc106a211 */ /* 0x001fc600078210ff */
[----:B------:R0:W-:Y:S01]  /*10f60*/  @!P4 ST.E.64 desc[UR54][R4.64], R136 ;  /* 0x000000880400c985 */ /* 0x0001e2000c101b36 */
[C---:B------:R-:W-:Y:S02]  /*10f70*/  @!P5 LEA R12, P0, R192.reuse, R12, 0x2 ;  /* 0x0000000cc00cd211 */ /* 0x040fe400078010ff */
[-C--:B------:R-:W-:Y:S01]  /*10f80*/  @!P2 LEA.HI.X R7, R193, R11.reuse, R226, 0x2, P1 ;  /* 0x0000000bc107a211 */ /* 0x080fe200008f14e2 */
[----:B------:R0:W-:Y:S01]  /*10f90*/  @!P3 ST.E.64 desc[UR54][R8.64], R140 ;  /* 0x0000008c0800b985 */ /* 0x0001e2000c101b36 */
[----:B------:R-:W-:-:S03]  /*10fa0*/  @!P5 LEA.HI.X R13, R192, R11, R225, 0x2, P0 ;  /* 0x0000000bc00dd211 */ /* 0x000fc600000f14e1 */
[----:B------:R0:W-:Y:S04]  /*10fb0*/  @!P2 ST.E.64 desc[UR54][R6.64], R144 ;  /* 0x000000900600a985 */ /* 0x0001e8000c101b36 */
[----:B------:R0:W-:Y:S02]  /*10fc0*/  @!P5 ST.E.64 desc[UR54][R12.64], R148 ;  /* 0x000000940c00d985 */ /* 0x0001e4000c101b36 */
.L_x_2267:
[----:B------:R-:W-:Y:S05]  /*10fd0*/  BSYNC B1 ;  /* 0x0000000000017941 */ /* 0x000fea0003800000 */
.L_x_2266:
[----:B------:R-:W-:Y:S01]  /*10fe0*/  VIADD R0, R0, 0x8 ;  /* 0x0000000800007836 */ /* 0x000fe20000000000 */
[----:B------:R4:W3:Y:S04]  /*10ff0*/  SHFL.IDX PT, R21, R10, 0x1, 0x1c1f ;  /* 0x003c1f000a157f89 */ /* 0x0008e800000e0000 */
[----:B------:R-:W-:Y:S01]  /*11000*/  ISETP.GE.AND P0, PT, R0, UR8, PT ;  /* 0x0000000800007c0c */ /* 0x000fe2000bf06270 */
[----:B------:R-:W0:-:S12]  /*11010*/  SHFL.IDX PT, R3, R3, 0x1, 0x1c1f ;  /* 0x003c1f0003037f89 */ /* 0x000e1800000e0000 */
[----:B----4-:R-:W-:Y:S05]  /*11020*/  @P0 BRA `(.L_x_2265) ;  /* 0x0000001800080947 */ /* 0x010fea0003800000 */
[----:B------:R-:W-:Y:S02]  /*11030*/  ULDC UR4, c[0x0][0xac8] ;  /* 0x0002b20000047ab9 */ /* 0x000fe40000000800 */
[----:B------:R-:W-:Y:S02]  /*11040*/  ISETP.GE.AND P4, PT, R18, UR4, PT ;  /* 0x0000000412007c0c */ /* 0x000fe4000bf86270 */
[----:B------:R-:W-:Y:S02]  /*11050*/  ISETP.GE.AND P2, PT, R222, UR4, PT ;  /* 0x00000004de007c0c */ /* 0x000fe4000bf46270 */
[----:B------:R-:W-:Y:S02]  /*11060*/  ISETP.GE.AND P1, PT, R221, UR4, PT ;  /* 0x00000004dd007c0c */ /* 0x000fe4000bf26270 */
[----:B------:R-:W-:-:S07]  /*11070*/  ISETP.GE.AND P0, PT, R220, UR4, PT ;  /* 0x00000004dc007c0c */ /* 0x000fce000bf06270 */
[-C--:B0-----:R-:W-:Y:S02]  /*11080*/  @!P4 LEA R4, P3, R18, R3.reuse, 0x2 ;  /* 0x000000031204c211 */ /* 0x081fe400078610ff */
[----:B------:R-:W-:Y:S02]  /*11090*/  @!P2 LEA R6, P6, R222, R3, 0x2 ;  /* 0x00000003de06a211 */ /* 0x000fe400078c10ff */
[----:B---3--:R-:W-:Y:S02]  /*110a0*/  @!P4 LEA.HI.X R5, R18, R21, R175, 0x2, P3 ;  /* 0x000000151205c211 */ /* 0x008fe400018f14af */
[----:B------:R-:W-:Y:S02]  /*110b0*/  ISETP.GE.AND P3, PT, R219, UR4, PT ;  /* 0x00000004db007c0c */ /* 0x000fe4000bf66270 */
[----:B------:R-:W-:Y:S01]  /*110c0*/  @!P1 LEA R8, P5, R221, R3, 0x2 ;  /* 0x00000003dd089211 */ /* 0x000fe200078a10ff */
[----:B------:R0:W-:Y:S01]  /*110d0*/  @!P4 ST.E.64 desc[UR54][R4.64], R26 ;  /* 0x0000001a0400c985 */ /* 0x0001e2000c101b36 */
[----:B------:R-:W-:-:S02]  /*110e0*/  ISETP.GE.AND P4, PT, R218, UR4, PT ;  /* 0x00000004da007c0c */ /* 0x000fc4000bf86270 */
[----:B------:R-:W-:Y:S02]  /*110f0*/  @!P2 LEA.HI.X R7, R222, R21, R174, 0x2, P6 ;  /* 0x00000015de07a211 */ /* 0x000fe400030f14ae */
[C---:B------:R-:W-:Y:S02]  /*11100*/  @!P0 LEA R10, P6, R220.reuse, R3, 0x2 ;  /* 0x00000003dc0a8211 */ /* 0x040fe400078c10ff */
        /* <DEDUP_REMOVED lines=8> */
[C---:B-1----:R-:W-:Y:S02]  /*11190*/  @!P4 LEA R12, P2, R218.reuse, R3, 0x2 ;  /* 0x00000003da0cc211 */ /* 0x042fe400078410ff */
[-C--:B------:R-:W-:Y:S02]  /*111a0*/  @!P3 LEA.HI.X R5, R219, R21.reuse, R173, 0x2, P1 ;  /* 0x00000015db05b211 */ /* 0x080fe400008f14ad */
[----:B------:R-:W-:Y:S02]  /*111b0*/  ISETP.GE.AND P1, PT, R215, UR4, PT ;  /* 0x00000004d7007c0c */ /* 0x000fe4000bf26270 */
[----:B------:R-:W-:Y:S01]  /*111c0*/  @!P4 LEA.HI.X R13, R218, R21, R172, 0x2, P2 ;  /* 0x00000015da0dc211 */ /* 0x000fe200010f14ac */
[----:B------:R1:W-:Y:S01]  /*111d0*/  @!P3 ST.E.64 desc[UR54][R4.64], R42 ;  /* 0x0000002a0400b985 */ /* 0x0003e2000c101b36 */
[----:B------:R-:W-:-:S02]  /*111e0*/  ISETP.GE.AND P2, PT, R214, UR4, PT ;  /* 0x00000004d6007c0c */ /* 0x000fc4000bf46270 */
[----:B------:R-:W-:Y:S01]  /*111f0*/  @!P5 LEA R14, P6, R217, R3, 0x2 ;  /* 0x00000003d90ed211 */ /* 0x000fe200078c10ff */
[----:B------:R4:W-:Y:S01]  /*11200*/  @!P4 ST.E.64 desc[UR54][R12.64], R46 ;  /* 0x0000002e0c00c985 */ /* 0x0009e2000c101b36 */
[----:B------:R-:W-:Y:S02]  /*11210*/  ISETP.GE.AND P3, PT, R213, UR4, PT ;  /* 0x00000004d5007c0c */ /* 0x000fe4000bf66270 */
[----:B------:R-:W-:Y:S02]  /*11220*/  @!P5 LEA.HI.X R15, R217, R21, R171, 0x2, P6 ;  /* 0x00000015d90fd211 */ /* 0x000fe400030f14ab */
[-C--:B---3--:R-:W-:Y:S02]  /*11230*/  @!P0 LEA R6, P6, R216, R3.reuse, 0x2 ;  /* 0x00000003d8068211 */ /* 0x088fe400078c10ff */
[----:B------:R-:W-:Y:S01]  /*11240*/  ISETP.GE.AND P4, PT, R212, UR4, PT ;  /* 0x00000004d4007c0c */ /* 0x000fe2000bf86270 */
[----:B------:R3:W-:Y:S01]  /*11250*/  @!P5 ST.E.64 desc[UR54][R14.64], R50 ;  /* 0x000000320e00d985 */ /* 0x0007e2000c101b36 */
[----:B--2---:R-:W-:-:S02]  /*11260*/  @!P1 LEA R8, P5, R215, R3, 0x2 ;  /* 0x00000003d7089211 */ /* 0x004fc400078a10ff */
[----:B------:R-:W-:Y:S02]  /*11270*/  @!P0 LEA.HI.X R7, R216, R21, R170, 0x2, P6 ;  /* 0x00000015d8078211 */ /* 0x000fe400030f14aa */
[C---:B0-----:R-:W-:Y:S02]  /*11280*/  @!P2 LEA R10, P6, R214.reuse, R3, 0x2 ;  /* 0x00000003d60aa211 */ /* 0x041fe400078c10ff */
[-C--:B------:R-:W-:Y:S01]  /*11290*/  @!P1 LEA.HI.X R9, R215, R21.reuse, R169, 0x2, P5 ;  /* 0x00000015d7099211 */ /* 0x080fe200028f14a9 */
[----:B------:R0:W-:Y:S01]  /*112a0*/  @!P0 ST.E.64 desc[UR54][R6.64], R54 ;  /* 0x0000003606008985 */ /* 0x0001e2000c101b36 */
[----:B------:R-:W-:Y:S02]  /*112b0*/  ISETP.GE.AND P5, PT, R211, UR4, PT ;  /* 0x00000004d3007c0c */ /* 0x000fe4000bfa6270 */
[----:B------:R-:W-:Y:S01]  /*112c0*/  @!P2 LEA.HI.X R11, R214, R21, R168, 0x2, P6 ;  /* 0x00000015d60ba211 */ /* 0x000fe200030f14a8 */
[----:B------:R2:W-:Y:S01]  /*112d0*/  @!P1 ST.E.64 desc[UR54][R8.64], R58 ;  /* 0x0000003a08009985 */ /* 0x0005e2000c101b36 */
[----:B------:R-:W-:-:S02]  /*112e0*/  ISETP.GE.AND P0, PT, R210, UR4, PT ;  /* 0x00000004d2007c0c */ /* 0x000fc4000bf06270 */
[-C--:B-1----:R-:W-:Y:S01]  /*112f0*/  @!P3 LEA R4, P6, R213, R3.reuse, 0x2 ;  /* 0x00000003d504b211 */ /* 0x082fe200078c10ff */
[----:B------:R1:W-:Y:S01]  /*11300*/  @!P2 ST.E.64 desc[UR54][R10.64], R62 ;  /* 0x0000003e0a00a985 */ /* 0x0003e2000c101b36 */
[C---:B----4-:R-:W-:Y:S02]  /*11310*/  @!P4 LEA R12, P2, R212.reuse, R3, 0x2 ;  /* 0x00000003d40cc211 */ /* 0x050fe400078410ff */
[----:B------:R-:W-:Y:S02]  /*11320*/  ISETP.GE.AND P1, PT, R209, UR4, PT ;  /* 0x00000004d1007c0c */ /* 0x000fe4000bf26270 */
[-C--:B------:R-:W-:Y:S02]  /*11330*/  @!P3 LEA.HI.X R5, R213, R21.reuse, R167, 0x2, P6 ;  /* 0x00000015d505b211 */ /* 0x080fe400030f14a7 */
[----:B------:R-:W-:Y:S02]  /*11340*/  @!P4 LEA.HI.X R13, R212, R21, R166, 0x2, P2 ;  /* 0x00000015d40dc211 */ /* 0x000fe400010f14a6 */
[----:B------:R-:W-:Y:S01]  /*11350*/  ISETP.GE.AND P2, PT, R208, UR4, PT ;  /* 0x00000004d0007c0c */ /* 0x000fe2000bf46270 */
[----:B------:R-:W-:Y:S01]  /*11360*/  @!P3 ST.E.64 desc[UR54][R4.64], R66 ;  /* 0x000000420400b985 */ /* 0x000fe2000c101b36 */
[----:B---3--:R-:W-:-:S03]  /*11370*/  @!P5 LEA R14, P6, R211, R3, 0x2 ;  /* 0x00000003d30ed211 */ /* 0x008fc600078c10ff */
[----:B------:R3:W-:Y:S01]  /*11380*/  @!P4 ST.E.64 desc[UR54][R12.64], R70 ;  /* 0x000000460c00c985 */ /* 0x0007e2000c101b36 */
[----:B------:R-:W-:Y:S02]  /*11390*/  @!P5 LEA.HI.X R15, R211, R21, R165, 0x2, P6 ;  /* 0x00000015d30fd211 */ /* 0x000fe400030f14a5 */
[CC--:B0-----:R-:W-:Y:S02]  /*113a0*/  @!P0 LEA R6, P4, R210.reuse, R3.reuse, 0x2 ;  /* 0x00000003d2068211 */ /* 0x0c1fe400078810ff */
[----:B--2---:R-:W-:Y:S01]  /*113b0*/  @!P1 LEA R8, P3, R209, R3, 0x2 ;  /* 0x00000003d1089211 */ /* 0x004fe200078610ff */
[----:B------:R0:W-:Y:S01]  /*113c0*/  @!P5 ST.E.64 desc[UR54][R14.64], R74 ;  /* 0x0000004a0e00d985 */ /* 0x0001e2000c101b36 */
[----:B------:R-:W-:Y:S02]  /*113d0*/  @!P0 LEA.HI.X R7, R210, R21, R164, 0x2, P4 ;  /* 0x00000015d2078211 */ /* 0x000fe400020f14a4 */
[----:B------:R-:W-:Y:S02]  /*113e0*/  ISETP.GE.AND P4, PT, R206, UR4, PT ;  /* 0x00000004ce007c0c */ /* 0x000fe4000bf86270 */
[----:B------:R-:W-:Y:S01]  /*113f0*/  ISETP.GE.AND P5, PT, R207, UR4, PT ;  /* 0x00000004cf007c0c */ /* 0x000fe2000bfa6270 */
[----:B------:R2:W-:Y:S01]  /*11400*/  @!P0 ST.E.64 desc[UR54][R6.64], R78 ;  /* 0x0000004e06008985 */ /* 0x0005e2000c101b36 */
[----:B-1----:R-:W-:-:S02]  /*11410*/  @!P2 LEA R10, P6, R208, R3, 0x2 ;  /* 0x00000003d00aa211 */ /* 0x002fc400078c10ff */
[-C--:B------:R-:W-:Y:S02]  /*11420*/  @!P1 LEA.HI.X R9, R209, R21.reuse, R163, 0x2, P3 ;  /* 0x00000015d1099211 */ /* 0x080fe400018f14a3 */
[----:B------:R-:W-:Y:S02]  /*11430*/  ISETP.GE.AND P3, PT, R205, UR4, PT ;  /* 0x00000004cd007c0c */ /* 0x000fe4000bf66270 */
[----:B------:R-:W-:Y:S01]  /*11440*/  @!P2 LEA.HI.X R11, R208, R21, R162, 0x2, P6 ;  /* 0x00000015d00ba211 */ /* 0x000fe200030f14a2 */
[----:B------:R1:W-:Y:S01]  /*11450*/  @!P1 ST.E.64 desc[UR54][R8.64], R82 ;  /* 0x0000005208009985 */ /* 0x0003e2000c101b36 */
[----:B------:R-:W-:Y:S02]  /*11460*/  ISETP.GE.AND P1, PT, R203, UR4, PT ;  /* 0x00000004cb007c0c */ /* 0x000fe4000bf26270 */
[----:B---3--:R-:W-:Y:S01]  /*11470*/  @!P4 LEA R12, P0, R206, R3, 0x2 ;  /* 0x00000003ce0cc211 */ /* 0x008fe200078010ff */
[----:B------:R3:W-:Y:S01]  /*11480*/  @!P2 ST.E.64 desc[UR54][R10.64], R86 ;  /* 0x000000560a00a985 */ /* 0x0007e2000c101b36 */
[----:B------:R-:W-:-:S02]  /*11490*/  ISETP.GE.AND P2, PT, R204, UR4, PT ;  /* 0x00000004cc007c0c */ /* 0x000fc4000bf46270 */
[C---:B------:R-:W-:Y:S02]  /*114a0*/  @!P5 LEA R4, P6, R207.reuse, R3, 0x2 ;  /* 0x00000003cf04d211 */ /* 0x040fe400078c10ff */
[-C--:B------:R-:W-:Y:S02]  /*114b0*/  @!P4 LEA.HI.X R13, R206, R21.reuse, R160, 0x2, P0 ;  /* 0x00000015ce0dc211 */ /* 0x080fe400000f14a0 */
[----:B------:R-:W-:Y:S02]  /*114c0*/  @!P5 LEA.HI.X R5, R207, R21, R161, 0x2, P6 ;  /* 0x00000015cf05d211 */ /* 0x000fe400030f14a1 */
[----:B------:R-:W-:Y:S02]  /*114d0*/  ISETP.GE.AND P0, PT, R202, UR4, PT ;  /* 0x00000004ca007c0c */ /* 0x000fe4000bf06270 */
[----:B0-----:R-:W-:Y:S01]  /*114e0*/  @!P3 LEA R14, P6, R205, R3, 0x2 ;  /* 0x00000003cd0eb211 */ /* 0x001fe200078c10ff */
[----:B------:R0:W-:Y:S01]  /*114f0*/  @!P5 ST.E.64 desc[UR54][R4.64], R90 ;  /* 0x0000005a0400d985 */ /* 0x0001e2000c101b36 */
[----:B------:R-:W-:-:S02]  /*11500*/  ISETP.GE.AND P5, PT, R201, UR4, PT ;  /* 0x00000004c9007c0c */ /* 0x000fc4000bfa6270 */
[----:B------:R-:W-:Y:S01]  /*11510*/  @!P3 LEA.HI.X R15, R205, R21, R159, 0x2, P6 ;  /* 0x00000015cd0fb211 */ /* 0x000fe200030f149f */
[----:B------:R4:W-:Y:S01]  /*11520*/  @!P4 ST.E.64 desc[UR54][R12.64], R94 ;  /* 0x0000005e0c00c985 */ /* 0x0009e2000c101b36 */
[-C--:B--2---:R-:W-:Y:S02]  /*11530*/  @!P2 LEA R6, P6, R204, R3.reuse, 0x2 ;  /* 0x00000003cc06a211 */ /* 0x084fe400078c10ff */
[----:B------:R-:W-:Y:S01]  /*11540*/  ISETP.GE.AND P4, PT, R200, UR4, PT ;  /* 0x00000004c8007c0c */ /* 0x000fe2000bf86270 */
[----:B------:R2:W-:Y:S01]  /*11550*/  @!P3 ST.E.64 desc[UR54][R14.64], R98 ;  /* 0x000000620e00b985 */ /* 0x0005e2000c101b36 */
[----:B-1----:R-:W-:Y:S02]  /*11560*/  @!P1 LEA R8, P3, R203, R3, 0x2 ;  /* 0x00000003cb089211 */ /* 0x002fe400078610ff */
[----:B------:R-:W-:Y:S02]  /*11570*/  @!P2 LEA.HI.X R7, R204, R21, R158, 0x2, P6 ;  /* 0x00000015cc07a211 */ /* 0x000fe400030f149e */
[----:B---3--:R-:W-:-:S02]  /*11580*/  @!P0 LEA R10, P6, R202, R3, 0x2 ;  /* 0x00000003ca0a8211 */ /* 0x008fc400078c10ff */
        /* <DEDUP_REMOVED lines=9> */
[----:B------:R-:W-:Y:S02]  /*11620*/  @!P5 LEA.HI.X R5, R201, R21, R155, 0x2, P1 ;  /* 0x00000015c905d211 */ /* 0x000fe400008f149b */
        /* <DEDUP_REMOVED lines=8> */
[C---:B-1----:R-:W-:Y:S01]  /*116b0*/  @!P0 LEA R6, P5, R198.reuse, R3, 0x2 ;  /* 0x00000003c6068211 */ /* 0x042fe200078a10ff */
[----:B------:R1:W-:Y:S01]  /*116c0*/  @!P3 ST.E.64 desc[UR54][R14.64], R122 ;  /* 0x0000007a0e00b985 */ /* 0x0003e2000c101b36 */
[----:B------:R-:W-:Y:S02]  /*116d0*/  ISETP.GE.AND P3, PT, R195, UR4, PT ;  /* 0x00000004c3007c0c */ /* 0x000fe4000bf66270 */
[----:B------:R-:W-:Y:S02]  /*116e0*/  @!P0 LEA.HI.X R7, R198, R21, R152, 0x2, P5 ;  /* 0x00000015c6078211 */ /* 0x000fe400028f1498 */
[----:B------:R-:W-:Y:S02]  /*116f0*/  ISETP.GE.AND P5, PT, R193, UR4, PT ;  /* 0x00000004c1007c0c */ /* 0x000fe4000bfa6270 */
[-C--:B---3--:R-:W-:Y:S01]  /*11700*/  @!P1 LEA R8, P6, R197, R3.reuse, 0x2 ;  /* 0x00000003c5089211 */ /* 0x088fe200078c10ff */
[----:B------:R4:W-:Y:S02]  /*11710*/  @!P0 ST.E.64 desc[UR54][R6.64], R126 ;  /* 0x0000007e06008985 */ /* 0x0009e4000c101b36 */
[----:B0-----:R-:W-:-:S02]  /*11720*/  @!P4 LEA R4, P0, R196, R3, 0x2 ;  /* 0x00000003c404c211 */ /* 0x001fc400078010ff */
[----:B------:R-:W-:Y:S02]  /*11730*/  @!P1 LEA.HI.X R9, R197, R21, R20, 0x2, P6 ;  /* 0x00000015c5099211 */ /* 0x000fe400030f1414 */
[----:B------:R-:W-:Y:S02]  /*11740*/  @!P3 LEA R10, P6, R195, R3, 0x2 ;  /* 0x00000003c30ab211 */ /* 0x000fe400078c10ff */
[----:B------:R-:W-:Y:S01]  /*11750*/  @!P4 LEA.HI.X R5, R196, R21, R229, 0x2, P0 ;  /* 0x00000015c405c211 */ /* 0x000fe200000f14e5 */
        /* <DEDUP_REMOVED lines=12> */
[----:B----4-:R-:W-:-:S04]  /*11820*/  LEA R4, P0, R192, R3, 0x2 ;  /* 0x00000003c0047211 */ /* 0x010fc800078010ff */
[----:B------:R-:W-:-:S05]  /*11830*/  LEA.HI.X R5, R192, R21, R225, 0x2, P0 ;  /* 0x00000015c0057211 */ /* 0x000fca00000f14e1 */
[----:B------:R0:W-:Y:S01]  /*11840*/  ST.E.64 desc[UR54][R4.64], R150 ;  /* 0x0000009604007985 */ /* 0x0001e2000c101b36 */
[----:B------:R-:W-:Y:S05]  /*11850*/  BRA `(.L_x_2265) ;  /* 0x0000000c00fc7947 */ /* 0x000fea0003800000 */
.L_x_2259:
        /* <DEDUP_REMOVED lines=9> */
[----:B------:R-:W-:Y:S01]  /*118f0*/  UISETP.NE.U32.AND UP1, UPT, UR10, URZ, UPT ;  /* 0x0000003f0a00728c */ /* 0x000fe2000bf25070 */
[----:B------:R-:W-:Y:S02]  /*11900*/  ULDC UR4, c[0x0][0xa88] ;  /* 0x0002a20000047ab9 */ /* 0x000fe40000000800 */
[----:B------:R-:W2:Y:S01]  /*11910*/  @P1 LDG.E R9, desc[UR54][R4.64] ;  /* 0x0000003604091981 */ /* 0x000ea2000c1e1900 */
[----:B------:R-:W-:Y:S01]  /*11920*/  UISETP.NE.AND.EX UP1, UPT, UR11, URZ, UPT, UP1 ;  /* 0x0000003f0b00728c */ /* 0x000fe2000bf25310 */
[----:B------:R-:W-:-:S05]  /*11930*/  IMAD.U32 R0, RZ, RZ, UR4 ;  /* 0x00000004ff007e24 */ /* 0x000fca000f8e00ff */
[----:B------:R-:W-:-:S05]  /*11940*/  PLOP3.LUT P2, PT, PT, PT, UP1, 0x80, 0x0 ;  /* 0x000000000000781c */ /* 0x000fca0003f4f018 */
[----:B------:R-:W-:Y:S02]  /*11950*/  @UP1 ULDC.64 UR10, c[0x0][0xc08] ;  /* 0x00030200000a1ab9 */ /* 0x000fe40000000a00 */
[----:B------:R-:W-:-:S06]  /*11960*/  @UP1 UIMAD.WIDE UR10, UR44, 0x4, UR10 ;  /* 0x000000042c0a18a5 */ /* 0x000fcc000f8e020a */
[----:B------:R-:W-:Y:S02]  /*11970*/  IMAD.U32 R6, RZ, RZ, UR10 ;  /* 0x0000000aff067e24 */ /* 0x000fe4000f8e00ff */
[----:B------:R-:W-:-:S05]  /*11980*/  IMAD.U32 R7, RZ, RZ, UR11 ;  /* 0x0000000bff077e24 */ /* 0x000fca000f8e00ff */
[----:B------:R0:W5:Y:S01]  /*11990*/  @P2 LDG.E R0, desc[UR54][R6.64] ;  /* 0x0000003606002981 */ /* 0x000162000c1e1900 */
[----:B------:R-:W-:Y:S01]  /*119a0*/  UISETP.NE.AND UP1, UPT, UR9, URZ, UPT ;  /* 0x0000003f0900728c */ /* 0x000fe2000bf25270 */
[----:B------:R-:W-:Y:S01]  /*119b0*/  UMOV UR4, URZ ;  /* 0x0000003f00047c82 */ /* 0x000fe20008000000 */
[----:B------:R-:W1:Y:S09]  /*119c0*/  S2R R8, SR_TID.X ;  /* 0x0000000000087919 */ /* 0x000e720000002100 */
[----:B------:R-:W-:Y:S01]  /*119d0*/  @!UP1 ULDC UR9, c[0x0][0xad4] ;  /* 0x0002b50000099ab9 */ /* 0x000fe20000000800 */
[----:B-1----:R-:W-:-:S05]  /*119e0*/  VIADD R3, R8, 0xffffff80 ;  /* 0xffffff8008037836 */ /* 0x002fca0000000000 */
[----:B------:R-:W-:Y:S02]  /*119f0*/  ISETP.GT.AND P0, PT, R3, 0x3f, PT ;  /* 0x0000003f0300780c */ /* 0x000fe40003f04270 */
[----:B--2---:R-:W-:Y:S01]  /*11a00*/  @P1 R2UR UR4, R9 ;  /* 0x00000000090412ca */ /* 0x004fe200000e0000 */
[----:B0-----:R-:W-:-:S14]  /*11a10*/  @P2 BRA `(.L_x_2268) ;  /* 0x0000000000102947 */ /* 0x001fdc0003800000 */
[----:B------:R-:W-:Y:S05]  /*11a20*/  @!P1 BRA `(.L_x_2268) ;  /* 0x00000000000c9947 */ /* 0x000fea0003800000 */
[----:B------:R-:W2:Y:S04]  /*11a30*/  LDG.E R3, desc[UR54][R4.64] ;  /* 0x0000003604037981 */ /* 0x000ea8000c1e1900 */
[----:B-----5:R-:W2:Y:S02]  /*11a40*/  LDG.E R0, desc[UR54][R4.64+0x4] ;  /* 0x0000043604007981 */ /* 0x020ea4000c1e1900 */
[----:B--2---:R-:W-:-:S07]  /*11a50*/  IMAD.IADD R0, R0, 0x1, -R3 ;  /* 0x0000000100007824 */ /* 0x004fce00078e0a03 */
.L_x_2268:
[----:B------:R-:W-:Y:S01]  /*11a60*/  USHF.R.S32.HI UR16, URZ, 0x1f, UR44 ;  /* 0x0000001f3f107899 */ /* 0x000fe2000801142c */
[----:B------:R-:W-:Y:S01]  /*11a70*/  BSSY B1, `(.L_x_2269) ;  /* 0x000003a000017945 */ /* 0x000fe20003800000 */
[----:B------:R-:W-:Y:S02]  /*11a80*/  USHF.R.S32.HI UR24, URZ, 0x1f, UR4 ;  /* 0x0000001f3f187899 */ /* 0x000fe40008011404 */
[----:B------:R-:W-:Y:S02]  /*11a90*/  USEL UR8, UR44, URZ, !UP0 ;  /* 0x0000003f2c087287 */ /* 0x000fe4000c000000 */
[----:B------:R-:W-:Y:S01]  /*11aa0*/  USEL UR16, UR16, URZ, !UP0 ;  /* 0x0000003f10107287 */ /* 0x000fe2000c000000 */
[----:B------:R-:W-:Y:S11]  /*11ab0*/  @P0 BRA `(.L_x_2270) ;  /* 0x0000000000d40947 */ /* 0x000ff60003800000 */
[----:B------:R-:W0:Y:S01]  /*11ac0*/  LDC R9, c[0x0][0xbe8] ;  /* 0x0002fa00ff097b82 */ /* 0x000e220000000800 */
[----:B------:R-:W-:-:S05]  /*11ad0*/  IMAD.U32 R5, RZ, RZ, UR45 ;  /* 0x0000002dff057e24 */ /* 0x000fca000f8e00ff */
[----:B------:R-:W-:Y:S01]  /*11ae0*/  IADD3 R6, R5, -0x80, R8 ;  /* 0xffffff8005067810 */ /* 0x000fe20007ffe008 */
[----:B0----5:R-:W-:-:S05]  /*11af0*/  IMAD R3, R0, R9, RZ ;  /* 0x0000000900037224 */ /* 0x021fca00078e02ff */
[----:B------:R-:W-:-:S13]  /*11b00*/  ISETP.GE.AND P0, PT, R6, R3, PT ;  /* 0x000000030600720c */ /* 0x000fda0003f06270 */
[----:B------:R-:W-:Y:S05]  /*11b10*/  @P0 BRA `(.L_x_2270) ;  /* 0x0000000000bc0947 */ /* 0x000fea0003800000 */
[----:B------:R-:W-:Y:S01]  /*11b20*/  ISETP.NE.AND P0, PT, R9, 0x1, PT ;  /* 0x000000010900780c */ /* 0x000fe20003f05270 */
[----:B------:R-:W-:Y:S01]  /*11b30*/  UISETP.GT.AND UP0, UPT, UR9, 0x1, UPT ;  /* 0x000000010900788c */ /* 0x000fe2000bf04270 */
[----:B------:R-:W-:Y:S01]  /*11b40*/  UMOV UR20, 0x9b8 ;  /* 0x000009b800147882 */ /* 0x000fe20000000000 */
[----:B------:R-:W-:Y:S02]  /*11b50*/  ULOP3.LUT UR17, UR42, 0xff, URZ, 0xc0, !UPT ;  /* 0x000000ff2a117892 */ /* 0x000fe4000f8ec03f */
[----:B------:R-:W-:Y:S02]  /*11b60*/  USEL UR20, UR20, 0x978, UP0 ;  /* 0x0000097814147887 */ /* 0x000fe40008000000 */
[----:B------:R-:W-:-:S06]  /*11b70*/  USEL UR17, UR17, URZ, UP0 ;  /* 0x0000003f11117287 */ /* 0x000fcc0008000000 */
[----:B------:R-:W0:Y:S04]  /*11b80*/  @P0 LDC R3, c[0x0][0xbec] ;  /* 0x0002fb00ff030b82 */ /* 0x000e280000000800 */
[----:B------:R-:W-:Y:S01]  /*11b90*/  ULDC.64 UR10, c[0x0][UR20+0x218] ;  /* 0x00008600140a7abb */ /* 0x000fe20008000a00 */
[----:B------:R-:W-:Y:S01]  /*11ba0*/  ULDC.64 UR14, c[0x0][UR20+0x220] ;  /* 0x00008800140e7abb */ /* 0x000fe20008000a00 */
[----:B------:R-:W-:Y:S02]  /*11bb0*/  ULDC.64 UR18, c[0x0][UR20+0x228] ;  /* 0x00008a0014127abb */ /* 0x000fe40008000a00 */
[----:B------:R-:W1:Y:S01]  /*11bc0*/  @P0 LDC R5, c[0x0][0xbf0] ;  /* 0x0002fc00ff050b82 */ /* 0x000e620000000800 */
[----:B------:R-:W-:Y:S02]  /*11bd0*/  UIMAD.WIDE.U32 UR12, UR10, UR43, URZ ;  /* 0x0000002b0a0c72a5 */ /* 0x000fe4000f8e003f */
[----:B------:R-:W-:-:S02]  /*11be0*/  UIMAD UR21, UR11, UR43, URZ ;  /* 0x0000002b0b1572a4 */ /* 0x000fc4000f8e023f */
[----:B------:R-:W-:Y:S02]  /*11bf0*/  UIMAD UR15, UR15, UR8, URZ ;  /* 0x000000080f0f72a4 */ /* 0x000fe4000f8e023f */
[----:B------:R-:W-:Y:S02]  /*11c00*/  UIMAD.WIDE.U32 UR22, UR18, UR17, URZ ;  /* 0x00000011121672a5 */ /* 0x000fe4000f8e003f */
[----:B------:R-:W-:Y:S02]  /*11c10*/  UIMAD.WIDE.U32 UR10, UR14, UR8, URZ ;  /* 0x000000080e0a72a5 */ /* 0x000fe4000f8e003f */
[----:B------:R-:W-:Y:S02]  /*11c20*/  UIMAD UR17, UR19, UR17, URZ ;  /* 0x00000011131172a4 */ /* 0x000fe4000f8e023f */
[----:B------:R-:W-:Y:S02]  /*11c30*/  UIMAD UR15, UR14, UR16, UR15 ;  /* 0x000000100e0f72a4 */ /* 0x000fe4000f8e020f */
[----:B------:R-:W-:Y:S01]  /*11c40*/  UIADD3 UR12, UP1, UP2, UR10, UR12, UR4 ;  /* 0x0000000c0a0c7290 */ /* 0x000fe2000fa3e004 */
[----:B0-----:R-:W-:Y:S01]  /*11c50*/  @P0 IMAD.HI.U32 R4, R6, R3, RZ ;  /* 0x0000000306040227 */ /* 0x001fe200078e00ff */
[----:B------:R-:W-:-:S02]  /*11c60*/  UIADD3 UR17, UR23, UR17, URZ ;  /* 0x0000001117117290 */ /* 0x000fc4000fffe03f */
[----:B------:R-:W-:Y:S01]  /*11c70*/  UIADD3 UR21, UR13, UR21, URZ ;  /* 0x000000150d157290 */ /* 0x000fe2000fffe03f */
[----:B------:R-:W-:Y:S01]  /*11c80*/  IMAD.MOV.U32 R3, RZ, RZ, R6 ;  /* 0x000000ffff037224 */ /* 0x000fe200078e0006 */
[----:B------:R-:W-:Y:S02]  /*11c90*/  UIADD3 UR15, UR11, UR15, URZ ;  /* 0x0000000f0b0f7290 */ /* 0x000fe4000fffe03f */
[----:B------:R-:W-:Y:S01]  /*11ca0*/  IMAD.U32 R8, RZ, RZ, UR17 ;  /* 0x00000011ff087e24 */ /* 0x000fe2000f8e00ff */
[----:B-1----:R-:W-:Y:S01]  /*11cb0*/  @P0 SHF.R.U32.HI R3, RZ, R5, R4 ;  /* 0x00000005ff030219 */ /* 0x002fe20000011604 */
[----:B------:R-:W-:Y:S01]  /*11cc0*/  IMAD.U32 R4, RZ, RZ, UR22 ;  /* 0x00000016ff047e24 */ /* 0x000fe2000f8e00ff */
[----:B------:R-:W-:Y:S01]  /*11cd0*/  ULDC.64 UR10, c[0x0][UR20+0x210] ;  /* 0x00008400140a7abb */ /* 0x000fe20008000a00 */
        /* <DEDUP_REMOVED lines=19> */
.L_x_2270:
[----:B------:R-:W-:Y:S05]  /*11e10*/  BSYNC B1 ;  /* 0x0000000000017941 */ /* 0x000fea0003800000 */
.L_x_2269:
[----:B------:R-:W-:-:S06]  /*11e20*/  UISETP.GT.AND UP0, UPT, UR9, 0x1, UPT ;  /* 0x000000010900788c */ /* 0x000fcc000bf04270 */
[----:B------:R-:W-:-:S13]  /*11e30*/  PLOP3.LUT P0, PT, PT, PT, UP0, 0x80, 0x0 ;  /* 0x000000000000781c */ /* 0x000fda0003f0f008 */
[----:B------:R-:W-:Y:S05]  /*11e40*/  @P0 BRA `(.L_x_2265) ;  /* 0x0000000800800947 */ /* 0x000fea0003800000 */
[----:B------:R-:W1:Y:S01]  /*11e50*/  LDC R11, c[0x0][0xbe8] ;  /* 0x0002fa00ff0b7b82 */ /* 0x000e620000000800 */
[C---:B------:R-:W-:Y:S01]  /*11e60*/  VIADD R37, R19.reuse, 0x40 ;  /* 0x0000004013257836 */ /* 0x040fe20000000000 */
[----:B------:R-:W-:Y:S01]  /*11e70*/  ULDC UR14, c[0x0][0xac8] ;  /* 0x0002b200000e7ab9 */ /* 0x000fe20000000800 */
[----:B------:R-:W-:Y:S01]  /*11e80*/  ULDC.64 UR12, c[0x0][0xaa0] ;  /* 0x0002a800000c7ab9 */ /* 0x000fe20000000a00 */
[----:B------:R-:W-:Y:S01]  /*11e90*/  ISETP.GE.AND P2, PT, R19, UR14, PT ;  /* 0x0000000e13007c0c */ /* 0x000fe2000bf46270 */
[----:B------:R-:W-:Y:S01]  /*11ea0*/  UIMAD UR9, UR24, UR12, URZ ;  /* 0x0000000c180972a4 */ /* 0x000fe2000f8e023f */
[----:B------:R-:W-:Y:S01]  /*11eb0*/  ISETP.GE.AND P1, PT, R37, UR14, PT ;  /* 0x0000000e25007c0c */ /* 0x000fe2000bf26270 */
[----:B------:R-:W-:Y:S01]  /*11ec0*/  UIMAD.WIDE.U32 UR10, UR4, UR12, URZ ;  /* 0x0000000c040a72a5 */ /* 0x000fe2000f8e003f */
[----:B0-----:R-:W-:Y:S01]  /*11ed0*/  SEL R3, RZ, 0x1, P2 ;  /* 0x00000001ff037807 */ /* 0x001fe20001000000 */
[----:B------:R-:W-:Y:S01]  /*11ee0*/  UIMAD UR9, UR4, UR13, UR9 ;  /* 0x0000000d040972a4 */ /* 0x000fe2000f8e0209 */
[----:B------:R-:W-:Y:S01]  /*11ef0*/  SEL R4, RZ, 0xffffffff, P1 ;  /* 0xffffffffff047807 */ /* 0x000fe20000800000 */
[C---:B------:R-:W-:Y:S01]  /*11f00*/  VIADD R39, R19.reuse, 0x80 ;  /* 0x0000008013277836 */ /* 0x040fe20000000000 */
[----:B------:R-:W-:Y:S01]  /*11f10*/  ULDC.64 UR12, c[0x0][0xae8] ;  /* 0x0002ba00000c7ab9 */ /* 0x000fe20000000a00 */
[----:B------:R-:W-:Y:S01]  /*11f20*/  UIADD3 UR11, UR11, UR9, URZ ;  /* 0x000000090b0b7290 */ /* 0x000fe2000fffe03f */
[----:B------:R-:W-:Y:S01]  /*11f30*/  VIADD R27, R19, 0xc0 ;  /* 0x000000c0131b7836 */ /* 0x000fe20000000000 */
[----:B------:R-:W-:Y:S01]  /*11f40*/  BSSY B1, `(.L_x_2271) ;  /* 0x000006c000017945 */ /* 0x000fe20003800000 */
[----:B------:R-:W-:Y:S01]  /*11f50*/  IMAD.SHL.U32 R4, R4, 0x2, RZ ;  /* 0x0000000204047824 */ /* 0x000fe200078e00ff */
[----:B------:R-:W-:Y:S01]  /*11f60*/  ISETP.GE.AND P1, PT, R39, UR14, PT ;  /* 0x0000000e27007c0c */ /* 0x000fe2000bf26270 */
[----:B------:R-:W-:Y:S01]  /*11f70*/  UIMAD.WIDE.U32 UR10, UR43, UR12, UR10 ;  /* 0x0000000c2b0a72a5 */ /* 0x000fe2000f8e000a */
[C---:B------:R-:W-:Y:S01]  /*11f80*/  VIADD R31, R19.reuse, 0x100 ;  /* 0x00000100131f7836 */ /* 0x040fe20000000000 */
[----:B------:R-:W-:Y:S01]  /*11f90*/  SHF.R.S32.HI R34, RZ, 0x1f, R37 ;  /* 0x0000001fff227819 */ /* 0x000fe20000011425 */
[----:B------:R-:W-:Y:S01]  /*11fa0*/  VIADD R35, R19, 0x140 ;  /* 0x0000014013237836 */ /* 0x000fe20000000000 */
[----:B------:R-:W-:Y:S01]  /*11fb0*/  LOP3.LUT R6, R4, 0x2, R3, 0xe2, !PT ;  /* 0x0000000204067812 */ /* 0x000fe200078ee203 */
[----:B------:R-:W-:Y:S01]  /*11fc0*/  IMAD R3, R191, 0x20, R223 ;  /* 0x00000020bf037824 */ /* 0x000fe200078e02df */
[----:B-1----:R-:W-:Y:S01]  /*11fd0*/  ISETP.NE.AND P0, PT, R11, 0x1, PT ;  /* 0x000000010b00780c */ /* 0x002fe20003f05270 */
[----:B------:R-:W-:Y:S01]  /*11fe0*/  UIMAD UR11, UR43, UR13, UR11 ;  /* 0x0000000d2b0b72a4 */ /* 0x000fe2000f8e020b */
[----:B------:R-:W-:Y:S01]  /*11ff0*/  VIADD R33, R19, 0x180 ;  /* 0x0000018013217836 */ /* 0x000fe20000000000 */
[----:B------:R-:W-:Y:S01]  /*12000*/  SHF.R.S32.HI R30, RZ, 0x1f, R31 ;  /* 0x0000001fff1e7819 */ /* 0x000fe2000001141f */
[----:B------:R-:W-:Y:S01]  /*12010*/  VIADD R8, R3, UR45 ;  /* 0x0000002d03087c36 */ /* 0x000fe20008000000 */
[----:B------:R-:W-:Y:S01]  /*12020*/  SEL R3, RZ, 0xffffffff, P1 ;  /* 0xffffffffff037807 */ /* 0x000fe20000800000 */
[----:B------:R-:W-:Y:S01]  /*12030*/  ULDC.64 UR12, c[0x0][0xaf0] ;  /* 0x0002bc00000c7ab9 */ /* 0x000fe20000000a00 */
[----:B------:R-:W-:Y:S01]  /*12040*/  ISETP.GE.AND P1, PT, R27, UR14, PT ;  /* 0x0000000e1b007c0c */ /* 0x000fe2000bf26270 */
[----:B------:R-:W-:Y:S01]  /*12050*/  UIMAD UR16, UR16, UR12, URZ ;  /* 0x0000000c101072a4 */ /* 0x000fe2000f8e023f */
[----:B-----5:R-:W-:Y:S01]  /*12060*/  IMAD R25, R0, R11, RZ ;  /* 0x0000000b00197224 */ /* 0x020fe200078e02ff */
[----:B------:R-:W-:Y:S01]  /*12070*/  SHF.R.S32.HI R32, RZ, 0x1f, R33 ;  /* 0x0000001fff207819 */ /* 0x000fe20000011421 */
[----:B------:R-:W-:Y:S01]  /*12080*/  IMAD.SHL.U32 R9, R3, 0x4, RZ ;  /* 0x0000000403097824 */ /* 0x000fe200078e00ff */
[----:B------:R-:W-:Y:S01]  /*12090*/  UIMAD UR4, UR8, UR13, UR16 ;  /* 0x0000000d080472a4 */ /* 0x000fe2000f8e0210 */
[----:B------:R-:W0:Y:S01]  /*120a0*/  @P0 LDC R5, c[0x0][0xbec] ;  /* 0x0002fb00ff050b82 */ /* 0x000e220000000800 */
[----:B------:R-:W-:Y:S01]  /*120b0*/  IMAD.MOV.U32 R3, RZ, RZ, R8 ;  /* 0x000000ffff037224 */ /* 0x000fe200078e0008 */
[----:B------:R-:W-:Y:S01]  /*120c0*/  UIMAD.WIDE.U32 UR8, UR8, UR12, UR10 ;  /* 0x0000000c080872a5 */ /* 0x000fe2000f8e000a */
[----:B------:R-:W-:Y:S01]  /*120d0*/  LOP3.LUT R6, R9, 0x4, R6, 0xe2, !PT ;  /* 0x0000000409067812 */ /* 0x000fe200078ee206 */
[----:B------:R-:W-:Y:S01]  /*120e0*/  VIADD R26, R223, UR45 ;  /* 0x0000002ddf1a7c36 */ /* 0x000fe20008000000 */
[----:B------:R-:W-:Y:S01]  /*120f0*/  SHF.R.S32.HI R36, RZ, 0x1f, R39 ;  /* 0x0000001fff247819 */ /* 0x000fe20000011427 */
[----:B------:R-:W-:Y:S01]  /*12100*/  UIADD3 UR4, UR9, UR4, URZ ;  /* 0x0000000409047290 */ /* 0x000fe2000fffe03f */
[----:B------:R-:W-:Y:S01]  /*12110*/  VIADD R29, R19, 0x1c0 ;  /* 0x000001c0131d7836 */ /* 0x000fe20000000000 */
[----:B------:R-:W1:Y:S01]  /*12120*/  @P0 LDC R7, c[0x0][0xbf0] ;  /* 0x0002fc00ff070b82 */ /* 0x000e620000000800 */
[----:B------:R-:W-:-:S02]  /*12130*/  SHF.R.S32.HI R38, RZ, 0x1f, R35 ;  /* 0x0000001fff267819 */ /* 0x000fc40000011423 */
[----:B------:R-:W-:Y:S02]  /*12140*/  SHF.R.S32.HI R40, RZ, 0x1f, R27 ;  /* 0x0000001fff287819 */ /* 0x000fe4000001141b */
[----:B------:R-:W-:Y:S01]  /*12150*/  SHF.R.S32.HI R28, RZ, 0x1f, R29 ;  /* 0x0000001fff1c7819 */ /* 0x000fe2000001141d */
[----:B0-----:R-:W-:Y:S01]  /*12160*/  @P0 IMAD.HI.U32 R4, R8, R5, RZ ;  /* 0x0000000508040227 */ /* 0x001fe200078e00ff */
[----:B------:R-:W-:Y:S02]  /*12170*/  SEL R5, RZ, 0xffffffff, P1 ;  /* 0xffffffffff057807 */ /* 0x000fe40000800000 */
[----:B------:R-:W-:-:S04]  /*12180*/  ISETP.GE.AND P1, PT, R29, UR14, PT ;  /* 0x0000000e1d007c0c */ /* 0x000fc8000bf26270 */
[----:B------:R-:W-:Y:S02]  /*12190*/  SEL R0, RZ, 0x80, P1 ;  /* 0x00000080ff007807 */ /* 0x000fe40000800000 */
[----:B-1----:R-:W-:Y:S01]  /*121a0*/  @P0 SHF.R.U32.HI R3, RZ, R7, R4 ;  /* 0x00000007ff030219 */ /* 0x002fe20000011604 */
[----:B------:R-:W-:Y:S01]  /*121b0*/  IMAD.SHL.U32 R7, R5, 0x8, RZ ;  /* 0x0000000805077824 */ /* 0x000fe200078e00ff */
[----:B------:R-:W-:Y:S01]  /*121c0*/  ISETP.GE.AND P0, PT, R31, UR14, PT ;  /* 0x0000000e1f007c0c */ /* 0x000fe2000bf06270 */
[----:B------:R-:W-:Y:S02]  /*121d0*/  IMAD.U32 R4, RZ, RZ, UR8 ;  /* 0x00000008ff047e24 */ /* 0x000fe4000f8e00ff */
[----:B------:R-:W-:Y:S01]  /*121e0*/  IMAD.U32 R5, RZ, RZ, UR9 ;  /* 0x00000009ff057e24 */ /* 0x000fe2000f8e00ff */
[----:B------:R-:W-:Y:S01]  /*121f0*/  LOP3.LUT R10, R7, 0x8, R6, 0xe2, !PT ;  /* 0x00000008070a7812 */ /* 0x000fe200078ee206 */
[--C-:B------:R-:W-:Y:S01]  /*12200*/  IMAD.MOV R7, RZ, RZ, -R3.reuse ;  /* 0x000000ffff077224 */ /* 0x100fe200078e0a03 */
[----:B------:R-:W-:Y:S01]  /*12210*/  SHF.R.S32.HI R6, RZ, 0x1f, R3 ;  /* 0x0000001fff067819 */ /* 0x000fe20000011403 */
[----:B------:R-:W-:Y:S01]  /*12220*/  ULDC.64 UR8, c[0x0][0xae0] ;  /* 0x0002b80000087ab9 */ /* 0x000fe20000000a00 */
[----:B------:R-:W-:Y:S01]  /*12230*/  SEL R9, RZ, 0xffffffff, P0 ;  /* 0xffffffffff097807 */ /* 0x000fe20000000000 */
[----:B------:R-:W-:Y:S01]  /*12240*/  IMAD.U32 R5, RZ, RZ, UR4 ;  /* 0x00000004ff057e24 */ /* 0x000fe2000f8e00ff */
[----:B------:R-:W-:Y:S01]  /*12250*/  ISETP.GE.AND P0, PT, R35, UR14, PT ;  /* 0x0000000e23007c0c */ /* 0x000fe2000bf06270 */
[----:B------:R-:W-:-:S02]  /*12260*/  IMAD R6, R6, UR8, RZ ;  /* 0x0000000806067c24 */ /* 0x000fc4000f8e02ff */
[----:B------:R-:W-:Y:S01]  /*12270*/  IMAD R7, R11, R7, R8 ;  /* 0x000000070b077224 */ /* 0x000fe200078e0208 */
[----:B------:R-:W-:Y:S01]  /*12280*/  SEL R8, RZ, 0xffffffff, P0 ;  /* 0xffffffffff087807 */ /* 0x000fe20000000000 */
[----:B------:R-:W-:Y:S01]  /*12290*/  IMAD.SHL.U32 R13, R9, 0x10, RZ ;  /* 0x00000010090d7824 */ /* 0x000fe200078e00ff */
[----:B------:R-:W-:Y:S01]  /*122a0*/  ISETP.GE.AND P0, PT, R33, UR14, PT ;  /* 0x0000000e21007c0c */ /* 0x000fe2000bf06270 */
[C---:B------:R-:W-:Y:S02]  /*122b0*/  IMAD R9, R3.reuse, UR9, R6 ;  /* 0x0000000903097c24 */ /* 0x040fe4000f8e0206 */
[----:B------:R-:W-:Y:S01]  /*122c0*/  IMAD.WIDE.U32 R4, R3, UR8, R4 ;  /* 0x0000000803047c25 */ /* 0x000fe2000f8e0004 */
[----:B------:R-:W-:Y:S01]  /*122d0*/  SHF.R.S32.HI R3, RZ, 0x1f, R7 ;  /* 0x0000001fff037819 */ /* 0x000fe20000011407 */
[----:B------:R-:W-:Y:S01]  /*122e0*/  ULDC.64 UR8, c[0x0][0xad8] ;  /* 0x0002b60000087ab9 */ /* 0x000fe20000000a00 */
[----:B------:R-:W-:Y:S01]  /*122f0*/  LOP3.LUT R10, R13, 0x10, R10, 0xe2, !PT ;  /* 0x000000100d0a7812 */ /* 0x000fe200078ee20a */
[----:B------:R-:W-:-:S02]  /*12300*/  IMAD.IADD R5, R5, 0x1, R9 ;  /* 0x0000000105057824 */ /* 0x000fc400078e0209 */
[----:B------:R-:W-:Y:S02]  /*12310*/  IMAD R6, R3, UR8, RZ ;  /* 0x0000000803067c24 */ /* 0x000fe4000f8e02ff */
[----:B------:R-:W-:-:S04]  /*12320*/  IMAD.WIDE.U32 R4, R7, UR8, R4 ;  /* 0x0000000807047c25 */ /* 0x000fc8000f8e0004 */
[----:B------:R-:W-:Y:S01]  /*12330*/  IMAD R3, R7, UR9, R6 ;  /* 0x0000000907037c24 */ /* 0x000fe2000f8e0206 */
[----:B------:R-:W-:Y:S01]  /*12340*/  ULDC.64 UR8, c[0x0][0xa80] ;  /* 0x0002a00000087ab9 */ /* 0x000fe20000000a00 */
[----:B------:R-:W-:Y:S01]  /*12350*/  SEL R7, RZ, 0x40, P0 ;  /* 0x00000040ff077807 */ /* 0x000fe20000000000 */
[----:B------:R-:W-:Y:S01]  /*12360*/  IMAD.SHL.U32 R9, R8, 0x20, RZ ;  /* 0x0000002008097824 */ /* 0x000fe200078e00ff */
[----:B------:R-:W-:Y:S01]  /*12370*/  LEA R20, P0, R4, UR8, 0x1 ;  /* 0x0000000804147c11 */ /* 0x000fe2000f8008ff */
[----:B------:R-:W-:-:S03]  /*12380*/  IMAD.IADD R3, R5, 0x1, R3 ;  /* 0x0000000105037824 */ /* 0x000fc600078e0203 */
[----:B------:R-:W-:Y:S01]  /*12390*/  LOP3.LUT R10, R9, 0x20, R10, 0xe2, !PT ;  /* 0x00000020090a7812 */ /* 0x000fe200078ee20a */
[----:B------:R0:W1:Y:S01]  /*123a0*/  SHFL.IDX PT, R6, R20, RZ, 0x181f ;  /* 0x00181fff14067589 */ /* 0x00006200000e0000 */
[----:B------:R-:W-:Y:S02]  /*123b0*/  LEA.HI.X R3, R4, UR9, R3, 0x1, P0 ;  /* 0x0000000904037c11 */ /* 0x000fe400080f0c03 */
[----:B------:R-:W-:Y:S02]  /*123c0*/  ISETP.GE.AND P0, PT, R26, R25, PT ;  /* 0x000000191a00720c */ /* 0x000fe40003f06270 */
[----:B------:R-:W-:Y:S02]  /*123d0*/  LOP3.LUT R21, R10, R7, RZ, 0xfc, !PT ;  /* 0x000000070a157212 */ /* 0x000fe400078efcff */
[----:B------:R0:W2:Y:S02]  /*123e0*/  SHFL.IDX PT, R7, R3, RZ, 0x181f ;  /* 0x00181fff03077589 */ /* 0x0000a400000e0000 */
        /* <DEDUP_REMOVED lines=33> */
.L_x_2272:
[----:B------:R-:W-:Y:S05]  /*12600*/  BSYNC B1 ;  /* 0x0000000000017941 */ /* 0x000fea0003800000 */
.L_x_2271:
        /* <DEDUP_REMOVED lines=9> */
[----:B------:R-:W-:-:S05]  /*126a0*/  ISETP.GE.AND P2, PT, R31, UR14, PT ;  /* 0x0000000e1f007c0c */ /* 0x000fca000bf46270 */
[----:B-1-3--:R-:W-:Y:S02]  /*126b0*/  @!P1 IMAD.WIDE R4, R19, 0x2, R6 ;  /* 0x0000000213049825 */ /* 0x00afe400078e0206 */
[-C--:B------:R-:W-:Y:S02]  /*126c0*/  @!P5 LEA R8, P0, R37, R6.reuse, 0x1 ;  /* 0x000000062508d211 */ /* 0x080fe400078008ff */
        /* <DEDUP_REMOVED lines=24> */
.L_x_2265:
[----:B------:R-:W-:Y:S05]  /*12850*/  BSYNC B0 ;  /* 0x0000000000007941 */ /* 0x000fea0003800000 */
.L_x_2258:
[----:B------:R-:W-:Y:S02]  /*12860*/  ULDC UR4, c[0x0][0xc3c] ;  /* 0x00030f0000047ab9 */ /* 0x000fe40000000800 */
[----:B------:R-:W-:-:S06]  /*12870*/  UISETP.GE.AND UP0, UPT, UR6, UR4, UPT ;  /* 0x000000040600728c */ /* 0x000fcc000bf06270 */
[----:B------:R-:W-:-:S13]  /*12880*/  PLOP3.LUT P0, PT, PT, PT, UP0, 0x80, 0x0 ;  /* 0x000000000000781c */ /* 0x000fda0003f0f008 */
[----:B------:R-:W-:Y:S05]  /*12890*/  @!P0 BRA `(.L_x_2273) ;  /* 0xfffffee800808947 */ /* 0x000fea000383ffff */
[----:B------:R-:W-:Y:S05]  /*128a0*/  EXIT ;  /* 0x000000000000794d */ /* 0x000fea0003800000 */
.L_x_2149:
        /* <DEDUP_REMOVED lines=16> */
.L_x_2274:
        /* <DEDUP_REMOVED lines=43> */
.L_x_2278:
        /* <DEDUP_REMOVED lines=35> */
.L_x_2276:
        /* <DEDUP_REMOVED lines=9> */
[----:B0-----:R-:W-:-:S07]  /*12f20*/  ISETP.NE.AND P1, PT, R9, 0x1, PT ;  /* 0x000000010900780c */ /* 0x001fce0003f25270 */
[----:B-1----:R-:W-:Y:S06]  /*12f30*/  @!P0 BRA `(.L_x_2279) ;  /* 0x0000000000088947 */ /* 0x002fec0003800000 */
[----:B------:R-:W-:-:S06]  /*12f40*/  VIADD R24, R27, 0xffffffff ;  /* 0xffffffff1b187836 */ /* 0x000fcc0000000000 */
[----:B------:R0:W1:Y:S02]  /*12f50*/  SHFL.IDX PT, R24, R5, R24, 0x1f ;  /* 0x00001f1805187589 */ /* 0x00006400000e0000 */
.L_x_2279:
[----:B-1----:R-:W-:Y:S02]  /*12f60*/  IMAD R24, R24, UR5, R3 ;  /* 0x0000000518187c24 */ /* 0x002fe4000f8e0203 */
[----:B------:R-:W-:-:S03]  /*12f70*/  VIADD R27, R27, UR4 ;  /* 0x000000041b1b7c36 */ /* 0x000fc60008000000 */
[----:B0-----:R-:W-:Y:S01]  /*12f80*/  IADD3 R5, -R24, UR6, RZ ;  /* 0x0000000618057c10 */ /* 0x001fe2000fffe1ff */
[----:B------:R-:W-:Y:S06]  /*12f90*/  @!P1 BRA `(.L_x_2280) ;  /* 0x0000000000e89947 */ /* 0x000fec0003800000 */
[-C--:B--2---:R-:W-:Y:S02]  /*12fa0*/  IABS R12, R6.reuse ;  /* 0x00000006000c7213 */ /* 0x084fe40000000000 */
[----:B------:R-:W-:Y:S02]  /*12fb0*/  IABS R4, R9 ;  /* 0x0000000900047213 */ /* 0x000fe40000000000 */
[----:B------:R-:W0:Y:S01]  /*12fc0*/  I2F.RP R8, R12 ;  /* 0x0000000c00087306 */ /* 0x000e220000209400 */
[----:B------:R-:W-:-:S07]  /*12fd0*/  IABS R13, R6 ;  /* 0x00000006000d7213 */ /* 0x000fce0000000000 */
[----:B------:R-:W1:Y:S08]  /*12fe0*/  I2F.RP R10, R4 ;  /* 0x00000004000a7306 */ /* 0x000e700000209400 */
[----:B0-----:R-:W0:Y:S08]  /*12ff0*/  MUFU.RCP R8, R8 ;  /* 0x0000000800087308 */ /* 0x001e300000001000 */
[----:B-1----:R-:W-:Y:S01]  /*13000*/  MUFU.RCP R10, R10 ;  /* 0x0000000a000a7308 */ /* 0x002fe20000001000 */
[----:B0-----:R-:W-:Y:S01]  /*13010*/  VIADD R2, R8, 0xffffffe ;  /* 0x0ffffffe08027836 */ /* 0x001fe20000000000 */
[----:B------:R-:W-:-:S06]  /*13020*/  IABS R8, R5 ;  /* 0x0000000500087213 */ /* 0x000fcc0000000000 */
[----:B------:R0:W1:Y:S02]  /*13030*/  F2I.FTZ.U32.TRUNC.NTZ R3, R2 ;  /* 0x0000000200037305 */ /* 0x000064000021f000 */
[----:B0-----:R-:W-:Y:S02]  /*13040*/  IMAD.MOV.U32 R2, RZ, RZ, RZ ;  /* 0x000000ffff027224 */ /* 0x001fe400078e00ff */
[----:B-1----:R-:W-:-:S04]  /*13050*/  IMAD.MOV R11, RZ, RZ, -R3 ;  /* 0x000000ffff0b7224 */ /* 0x002fc800078e0a03 */
[----:B------:R-:W-:-:S04]  /*13060*/  IMAD R11, R11, R12, RZ ;  /* 0x0000000c0b0b7224 */ /* 0x000fc800078e02ff */
[----:B------:R-:W-:-:S04]  /*13070*/  IMAD.HI.U32 R3, R3, R11, R2 ;  /* 0x0000000b03037227 */ /* 0x000fc800078e0002 */
[----:B------:R-:W-:Y:S02]  /*13080*/  IMAD.MOV R11, RZ, RZ, -R13 ;  /* 0x000000ffff0b7224 */ /* 0x000fe400078e0a0d */
[----:B------:R-:W-:-:S04]  /*13090*/  IMAD.HI.U32 R2, R3, R8, RZ ;  /* 0x0000000803027227 */ /* 0x000fc800078e00ff */
[----:B------:R-:W-:Y:S01]  /*130a0*/  IMAD R3, R2, R11, R8 ;  /* 0x0000000b02037224 */ /* 0x000fe200078e0208 */
[----:B------:R-:W-:Y:S01]  /*130b0*/  LOP3.LUT R8, R5, R6, RZ, 0x3c, !PT ;  /* 0x0000000605087212 */ /* 0x000fe200078e3cff */
[----:B------:R-:W-:-:S03]  /*130c0*/  VIADD R11, R10, 0xffffffe ;  /* 0x0ffffffe0a0b7836 */ /* 0x000fc60000000000 */
[----:B------:R-:W-:Y:S02]  /*130d0*/  ISETP.GT.U32.AND P1, PT, R12, R3, PT ;  /* 0x000000030c00720c */ /* 0x000fe40003f24070 */
[----:B------:R-:W-:-:S11]  /*130e0*/  ISETP.GE.AND P2, PT, R8, RZ, PT ;  /* 0x000000ff0800720c */ /* 0x000fd60003f46270 */
[----:B------:R-:W-:Y:S02]  /*130f0*/  @!P1 IMAD.IADD R3, R3, 0x1, -R12 ;  /* 0x0000000103039824 */ /* 0x000fe400078e0a0c */
[----:B------:R-:W-:Y:S01]  /*13100*/  @!P1 VIADD R2, R2, 0x1 ;  /* 0x0000000102029836 */ /* 0x000fe20000000000 */
[----:B------:R-:W-:Y:S02]  /*13110*/  ISETP.NE.AND P1, PT, R6, RZ, PT ;  /* 0x000000ff0600720c */ /* 0x000fe40003f25270 */
[----:B------:R-:W-:Y:S02]  /*13120*/  ISETP.GE.U32.AND P0, PT, R3, R12, PT ;  /* 0x0000000c0300720c */ /* 0x000fe40003f06070 */
[----:B------:R-:W0:Y:S11]  /*13130*/  F2I.FTZ.U32.TRUNC.NTZ R3, R11 ;  /* 0x0000000b00037305 */ /* 0x000e36000021f000 */
        /* <DEDUP_REMOVED lines=9> */
[----:B------:R-:W-:-:S04]  /*131d0*/  IMAD.MOV.U32 R2, RZ, RZ, RZ ;  /* 0x000000ffff027224 */ /* 0x000fc800078e00ff */
[----:B------:R-:W-:-:S04]  /*131e0*/  IMAD.HI.U32 R2, R3, R11, R2 ;  /* 0x0000000b03027227 */ /* 0x000fc800078e0002 */
[----:B------:R-:W-:Y:S02]  /*131f0*/  IMAD.MOV.U32 R3, RZ, RZ, R8 ;  /* 0x000000ffff037224 */ /* 0x000fe400078e0008 */
[----:B------:R-:W-:Y:S02]  /*13200*/  IMAD.MOV.U32 R8, RZ, RZ, R12 ;  /* 0x000000ffff087224 */ /* 0x000fe400078e000c */
[----:B------:R-:W-:-:S04]  /*13210*/  IMAD.HI.U32 R2, R2, R3, RZ ;  /* 0x0000000302027227 */ /* 0x000fc800078e00ff */
[----:B------:R-:W-:-:S05]  /*13220*/  IMAD R3, R2, R8, R3 ;  /* 0x0000000802037224 */ /* 0x000fca00078e0203 */
[----:B------:R-:W-:-:S13]  /*13230*/  ISETP.GT.U32.AND P1, PT, R4, R3, PT ;  /* 0x000000030400720c */ /* 0x000fda0003f24070 */
[----:B------:R-:W-:Y:S02]  /*13240*/  @!P1 IMAD.IADD R3, R3, 0x1, -R4 ;  /* 0x0000000103039824 */ /* 0x000fe400078e0a04 */
[----:B------:R-:W-:Y:S01]  /*13250*/  @!P1 VIADD R2, R2, 0x1 ;  /* 0x0000000102029836 */ /* 0x000fe20000000000 */
[----:B------:R-:W-:Y:S02]  /*13260*/  ISETP.NE.AND P1, PT, R9, RZ, PT ;  /* 0x000000ff0900720c */ /* 0x000fe40003f25270 */
[----:B------:R-:W-:Y:S02]  /*13270*/  ISETP.GE.U32.AND P0, PT, R3, R4, PT ;  /* 0x000000040300720c */ /* 0x000fe40003f06070 */
[----:B------:R-:W-:-:S04]  /*13280*/  LOP3.LUT R3, R10, R9, RZ, 0x3c, !PT ;  /* 0x000000090a037212 */ /* 0x000fc800078e3cff */
[----:B------:R-:W-:Y:S01]  /*13290*/  ISETP.GE.AND P2, PT, R3, RZ, PT ;  /* 0x000000ff0300720c */ /* 0x000fe20003f46270 */
[----:B------:R-:W-:-:S06]  /*132a0*/  IMAD.MOV R3, RZ, RZ, -R10 ;  /* 0x000000ffff037224 */ /* 0x000fcc00078e0a0a */
[----:B------:R-:W-:-:S06]  /*132b0*/  @P0 VIADD R2, R2, 0x1 ;  /* 0x0000000102020836 */ /* 0x000fcc0000000000 */
[----:B------:R-:W-:Y:S01]  /*132c0*/  @!P2 IMAD.MOV R2, RZ, RZ, -R2 ;  /* 0x000000ffff02a224 */ /* 0x000fe200078e0a02 */
[----:B------:R-:W-:-:S05]  /*132d0*/  @!P1 LOP3.LUT R2, RZ, R9, RZ, 0x33, !PT ;  /* 0x00000009ff029212 */ /* 0x000fca00078e33ff */
[----:B------:R-:W-:-:S04]  /*132e0*/  IMAD.MOV R26, RZ, RZ, -R2 ;  /* 0x000000ffff1a7224 */ /* 0x000fc800078e0a02 */
[C---:B------:R-:W-:Y:S02]  /*132f0*/  IMAD R26, R9.reuse, R26, R10 ;  /* 0x0000001a091a7224 */ /* 0x040fe400078e020a */
[----:B------:R-:W-:Y:S02]  /*13300*/  IMAD R9, R9, 0x1000000, R2 ;  /* 0x0100000009097824 */ /* 0x000fe400078e0202 */
[----:B------:R-:W-:Y:S02]  /*13310*/  IMAD R2, R6, R3, R5 ;  /* 0x0000000306027224 */ /* 0x000fe400078e0205 */
[----:B------:R-:W-:Y:S01]  /*13320*/  IMAD R26, R26, 0x10000, R9 ;  /* 0x000100001a1a7824 */ /* 0x000fe200078e0209 */
[----:B------:R-:W-:Y:S06]  /*13330*/  BRA `(.L_x_2281) ;  /* 0x0000000000f47947 */ /* 0x000fec0003800000 */
.L_x_2280:
[----:B------:R-:W0:Y:S02]  /*13340*/  LDC.64 R2, c[0x0][0xc90] ;  /* 0x00032400ff027b82 */ /* 0x000e240000000a00 */
[----:B0-----:R-:W-:-:S05]  /*13350*/  IMAD.WIDE R2, R27, 0x4, R2 ;  /* 0x000000041b027825 */ /* 0x001fca00078e0202 */
[----:B------:R0:W2:Y:S01]  /*13360*/  LDG.E R13, desc[UR54][R2.64] ;  /* 0x00000036020d7981 */ /* 0x0000a2000c1e1900 */
[----:B------:R-:W-:Y:S01]  /*13370*/  IABS R15, R5 ;  /* 0x00000005000f7213 */ /* 0x000fe20000000000 */
[----:B0-----:R-:W-:Y:S02]  /*13380*/  IMAD.MOV.U32 R2, RZ, RZ, RZ ;  /* 0x000000ffff027224 */ /* 0x001fe400078e00ff */
[----:B--2---:R-:W-:-:S05]  /*13390*/  IMAD R4, R6, R13, RZ ;  /* 0x0000000d06047224 */ /* 0x004fca00078e02ff */
[-C--:B------:R-:W-:Y:S02]  /*133a0*/  IABS R10, R4.reuse ;  /* 0x00000004000a7213 */ /* 0x080fe40000000000 */
[----:B------:R-:W-:Y:S02]  /*133b0*/  IABS R12, R4 ;  /* 0x00000004000c7213 */ /* 0x000fe40000000000 */
[----:B------:R-:W0:Y:S08]  /*133c0*/  I2F.RP R8, R10 ;  /* 0x0000000a00087306 */ /* 0x000e300000209400 */
[----:B0-----:R-:W0:Y:S02]  /*133d0*/  MUFU.RCP R8, R8 ;  /* 0x0000000800087308 */ /* 0x001e240000001000 */
[----:B0-----:R-:W-:-:S06]  /*133e0*/  VIADD R9, R8, 0xffffffe ;  /* 0x0ffffffe08097836 */ /* 0x001fcc0000000000 */
[----:B------:R-:W0:Y:S02]  /*133f0*/  F2I.FTZ.U32.TRUNC.NTZ R3, R9 ;  /* 0x0000000900037305 */ /* 0x000e24000021f000 */
[----:B0-----:R-:W-:-:S04]  /*13400*/  IMAD.MOV R11, RZ, RZ, -R3 ;  /* 0x000000ffff0b7224 */ /* 0x001fc800078e0a03 */
[----:B------:R-:W-:-:S04]  /*13410*/  IMAD R11, R11, R10, RZ ;  /* 0x0000000a0b0b7224 */ /* 0x000fc800078e02ff */
[----:B------:R-:W-:-:S04]  /*13420*/  IMAD.HI.U32 R2, R3, R11, R2 ;  /* 0x0000000b03027227 */ /* 0x000fc800078e0002 */
[----:B------:R-:W-:Y:S02]  /*13430*/  IMAD.MOV R3, RZ, RZ, -R12 ;  /* 0x000000ffff037224 */ /* 0x000fe400078e0a0c */
        /* <DEDUP_REMOVED lines=12> */
[----:B------:R-:W-:Y:S02]  /*13500*/  IMAD R11, R13, R2, RZ ;  /* 0x000000020d0b7224 */ /* 0x000fe400078e02ff */
[----:B------:R-:W-:Y:S02]  /*13510*/  IMAD.MOV R2, RZ, RZ, -R2 ;  /* 0x000000ffff027224 */ /* 0x000fe400078e0a02 */
[----:B------:R-:W-:Y:S02]  /*13520*/  IMAD.MOV R3, RZ, RZ, -R11 ;  /* 0x000000ffff037224 */ /* 0x000fe400078e0a0b */
[----:B------:R-:W-:Y:S02]  /*13530*/  IMAD R4, R4, R2, R5 ;  /* 0x0000000204047224 */ /* 0x000fe400078e0205 */
[----:B------:R-:W-:Y:S01]  /*13540*/  IMAD.MOV.U32 R2, RZ, RZ, RZ ;  /* 0x000000ffff027224 */ /* 0x000fe200078e00ff */
[----:B------:R-:W-:-:S04]  /*13550*/  VIADDMNMX R13, R3, UR5, R13, PT ;  /* 0x00000005030d7c46 */ /* 0x000fc8000b80010d */
[-C--:B------:R-:W-:Y:S01]  /*13560*/  IABS R10, R13.reuse ;  /* 0x0000000d000a7213 */ /* 0x080fe20000000000 */
[----:B------:R-:W-:Y:S01]  /*13570*/  IMAD.MOV R26, RZ, RZ, -R13 ;  /* 0x000000ffff1a7224 */ /* 0x000fe200078e0a0d */
[----:B------:R-:W-:Y:S02]  /*13580*/  IABS R12, R13 ;  /* 0x0000000d000c7213 */ /* 0x000fe40000000000 */
[----:B------:R-:W0:Y:S08]  /*13590*/  I2F.RP R8, R10 ;  /* 0x0000000a00087306 */ /* 0x000e300000209400 */
[----:B0-----:R-:W0:Y:S02]  /*135a0*/  MUFU.RCP R8, R8 ;  /* 0x0000000800087308 */ /* 0x001e240000001000 */
[----:B0-----:R-:W-:-:S06]  /*135b0*/  VIADD R3, R8, 0xffffffe ;  /* 0x0ffffffe08037836 */ /* 0x001fcc0000000000 */
[----:B------:R-:W0:Y:S02]  /*135c0*/  F2I.FTZ.U32.TRUNC.NTZ R3, R3 ;  /* 0x0000000300037305 */ /* 0x000e24000021f000 */
[----:B0-----:R-:W-:-:S04]  /*135d0*/  IMAD.MOV R9, RZ, RZ, -R3 ;  /* 0x000000ffff097224 */ /* 0x001fc800078e0a03 */
[----:B------:R-:W-:Y:S01]  /*135e0*/  IMAD.MOV.U32 R5, RZ, RZ, R9 ;  /* 0x000000ffff057224 */ /* 0x000fe200078e0009 */
[----:B------:R-:W-:-:S03]  /*135f0*/  IABS R9, R4 ;  /* 0x0000000400097213 */ /* 0x000fc60000000000 */
        /* <DEDUP_REMOVED lines=11> */
[----:B------:R-:W-:Y:S02]  /*136b0*/  ISETP.GE.AND P2, PT, R3, RZ, PT ;  /* 0x000000ff0300720c */ /* 0x000fe40003f46270 */
[----:B------:R-:W-:-:S05]  /*136c0*/  IADD3 R3, R11, 0x1000000, R4 ;  /* 0x010000000b037810 */ /* 0x000fca0007ffe004 */
[----:B------:R-:W-:-:S06]  /*136d0*/  @P0 VIADD R2, R2, 0x1 ;  /* 0x0000000102020836 */ /* 0x000fcc0000000000 */
[----:B------:R-:W-:Y:S01]  /*136e0*/  @!P2 IMAD.MOV R2, RZ, RZ, -R2 ;  /* 0x000000ffff02a224 */ /* 0x000fe200078e0a02 */
[----:B------:R-:W-:-:S05]  /*136f0*/  @!P1 LOP3.LUT R2, RZ, R13, RZ, 0x33, !PT ;  /* 0x0000000dff029212 */ /* 0x000fca00078e33ff */
[----:B------:R-:W-:-:S07]  /*13700*/  IMAD R26, R2, R26, R3 ;  /* 0x0000001a021a7224 */ /* 0x000fce00078e0203 */
.L_x_2281:
[----:B------:R-:W-:-:S05]  /*13710*/  LOP3.LUT R25, RZ, R2, RZ, 0x33, !PT ;  /* 0x00000002ff197212 */ /* 0x000fca00078e33ff */
[----:B------:R-:W-:Y:S01]  /*13720*/  IMAD.IADD R25, R6, 0x1, R25 ;  /* 0x0000000106197824 */ /* 0x000fe200078e0219 */
[----:B------:R-:W-:Y:S06]  /*13730*/  BRA `(.L_x_2282) ;  /* 0x0000000000147947 */ /* 0x000fec0003800000 */
.L_x_2277:
[----:B------:R-:W-:Y:S01]  /*13740*/  ULDC UR4, c[0x0][0xc3c] ;  /* 0x00030f0000047ab9 */ /* 0x000fe20000000800 */
[----:B------:R-:W-:Y:S02]  /*13750*/  IMAD.MOV.U32 R25, RZ, RZ, RZ ;  /* 0x000000ffff197224 */ /* 0x000fe400078e00ff */
[----:B------:R-:W-:Y:S02]  /*13760*/  IMAD.U32 R24, RZ, RZ, UR6 ;  /* 0x00000006ff187e24 */ /* 0x000fe4000f8e00ff */
[----:B------:R-:W-:Y:S02]  /*13770*/  IMAD.MOV.U32 R26, RZ, RZ, RZ ;  /* 0x000000ffff1a7224 */ /* 0x000fe400078e00ff */
[----:B------:R-:W-:-:S07]  /*13780*/  IMAD.U32 R27, RZ, RZ, UR4 ;  /* 0x00000004ff1b7e24 */ /* 0x000fce000f8e00ff */
.L_x_2282:
[----:B------:R-:W-:-:S13]  /*13790*/  ISETP.NE.AND P0, PT, R7, RZ, PT ;  /* 0x000000ff0700720c */ /* 0x000fda0003f05270 */
[----:B------:R-:W0:Y:S01]  /*137a0*/  @!P0 S2R R3, SR_CgaCtaId ;  /* 0x0000000000038919 */ /* 0x000e220000008800 */
[----:B------:R-:W-:-:S04]  /*137b0*/  @!P0 MOV R2, 0x400 ;  /* 0x0000040000028802 */ /* 0x000fc80000000f00 */
[----:B0-----:R-:W-:-:S05]  /*137c0*/  @!P0 LEA R2, R3, R2, 0x18 ;  /* 0x0000000203028211 */ /* 0x001fca00078ec0ff */
[----:B------:R1:W-:Y:S01]  /*137d0*/  @!P0 STS.128 [R2+0x28cd0], R24 ;  /* 0x028cd01802008388 */ /* 0x0003e20000000c00 */
[----:B------:R-:W-:Y:S06]  /*137e0*/  BAR.ARV 0x5, 0x180 ;  /* 0x0146000000007b1d */ /* 0x000fec0000002000 */
.L_x_2275:
        /* <DEDUP_REMOVED lines=9> */
[----:B------:R-:W-:Y:S01]  /*13880*/  LOP3.LUT R4, R0, 0x7f, RZ, 0xc0, !PT ;  /* 0x0000007f00047812 */ /* 0x000fe200078ec0ff */
[----:B------:R1:W-:Y:S01]  /*13890*/  STL [R1+0x10], RZ ;  /* 0x000010ff01007387 */ /* 0x0003e20000100800 */
[----:B------:R-:W-:Y:S01]  /*138a0*/  BSSY B8, `(.L_x_2283) ;  /* 0x0000516000087945 */ /* 0x000fe20003800000 */
[----:B------:R-:W-:Y:S01]  /*138b0*/  LOP3.LUT R3, R2, 0x1f8, RZ, 0xc0, !PT ;  /* 0x000001f802037812 */ /* 0x000fe200078ec0ff */
[----:B------:R-:W-:Y:S01]  /*138c0*/  IMAD.MOV.U32 R22, RZ, RZ, 0x1 ;  /* 0x00000001ff167424 */ /* 0x000fe200078e00ff */
[----:B------:R-:W-:Y:S01]  /*138d0*/  SHF.R.U32.HI R37, RZ, 0x3, R4 ;  /* 0x00000003ff257819 */ /* 0x000fe20000011604 */
[----:B------:R-:W-:Y:S01]  /*138e0*/  IMAD.MOV.U32 R18, RZ, RZ, RZ ;  /* 0x000000ffff127224 */ /* 0x000fe200078e00ff */
[----:B------:R-:W-:Y:S01]  /*138f0*/  LOP3.LUT R3, R3, 0x38, R0, 0x78, !PT ;  /* 0x0000003803037812 */ /* 0x000fe200078e7800 */
[----:B------:R-:W-:Y:S01]  /*13900*/  IMAD.SHL.U32 R0, R0, 0x10, RZ ;  /* 0x0000001000007824 */ /* 0x000fe200078e00ff */
        /* <DEDUP_REMOVED lines=16> */
.L_x_2354:
[----:B------:R-:W-:Y:S05]  /*13a10*/  YIELD ;  /* 0x0000000000007946 */ /* 0x000fea0003800000 */
[----:B------:R-:W-:Y:S01]  /*13a20*/  ULDC.64 UR4, c[0x0][0xa28] ;  /* 0x00028a0000047ab9 */ /* 0x000fe20000000a00 */
[----:B------:R-:W-:Y:S01]  /*13a30*/  IMAD.MOV.U32 R31, RZ, RZ, RZ ;  /* 0x000000ffff1f7224 */ /* 0x000fe200078e00ff */
[----:B------:R-:W-:-:S04]  /*13a40*/  ISETP.NE.U32.AND P0, PT, RZ, UR4, PT ;  /* 0x00000004ff007c0c */ /* 0x000fc8000bf05070 */
[----:B------:R-:W-:Y:S01]  /*13a50*/  ISETP.NE.AND.EX P0, PT, RZ, UR5, PT, P0 ;  /* 0x00000005ff007c0c */ /* 0x000fe2000bf05300 */
[----:B------:R-:W-:-:S12]  /*13a60*/  ULDC.64 UR4, c[0x0][0xa18] ;  /* 0x0002860000047ab9 */ /* 0x000fd80000000a00 */
[----:B0-----:R-:W0:Y:S02]  /*13a70*/  @P0 LDC.64 R2, c[0x0][0xa28] ;  /* 0x00028a00ff020b82 */ /* 0x001e240000000a00 */
[----:B0-----:R-:W-:-:S05]  /*13a80*/  @P0 IMAD.WIDE R2, R27, 0x4, R2 ;  /* 0x000000041b020825 */ /* 0x001fca00078e0202 */
[----:B------:R0:W5:Y:S01]  /*13a90*/  @P0 LDG.E R31, desc[UR54][R2.64] ;  /* 0x00000036021f0981 */ /* 0x000162000c1e1900 */
[----:B------:R-:W-:Y:S01]  /*13aa0*/  ISETP.NE.U32.AND P0, PT, RZ, UR4, PT ;  /* 0x00000004ff007c0c */ /* 0x000fe2000bf05070 */
[----:B-1----:R-:W-:Y:S01]  /*13ab0*/  IMAD.MOV.U32 R0, RZ, RZ, RZ ;  /* 0x000000ffff007224 */ /* 0x002fe200078e00ff */
[----:B------:R-:W-:Y:S02]  /*13ac0*/  LOP3.LUT R16, R16, 0xfffffdff, RZ, 0xc0, !PT ;  /* 0xfffffdff10107812 */ /* 0x000fe400078ec0ff */
[----:B------:R-:W-:Y:S01]  /*13ad0*/  ISETP.NE.AND.EX P1, PT, RZ, UR5, PT, P0 ;  /* 0x00000005ff007c0c */ /* 0x000fe2000bf25300 */
[----:B------:R-:W-:Y:S02]  /*13ae0*/  ULDC.64 UR4, c[0x0][0xa00] ;  /* 0x0002800000047ab9 */ /* 0x000fe40000000a00 */
[----:B------:R-:W-:Y:S01]  /*13af0*/  ISETP.NE.U32.AND P0, PT, RZ, UR4, PT ;  /* 0x00000004ff007c0c */ /* 0x000fe2000bf05070 */
[----:B0-----:R-:W0:Y:S03]  /*13b00*/  LDC.64 R2, c[0x0][0xa00] ;  /* 0x00028000ff027b82 */ /* 0x001e260000000a00 */
[----:B------:R-:W-:Y:S01]  /*13b10*/  ISETP.NE.AND.EX P2, PT, RZ, UR5, PT, P0 ;  /* 0x00000005ff007c0c */ /* 0x000fe2000bf45300 */
[----:B------:R-:W-:-:S05]  /*13b20*/  ULDC.64 UR4, c[0x0][0x418] ;  /* 0x0001060000047ab9 */ /* 0x000fca0000000a00 */
[----:B------:R-:W1:Y:S07]  /*13b30*/  @P1 LDC.64 R4, c[0x0][0xa18] ;  /* 0x00028600ff041b82 */ /* 0x000e6e0000000a00 */
[----:B------:R-:W-:Y:S01]  /*13b40*/  @P2 LOP3.LUT R16, R16, 0x200, RZ, 0xfc, !PT ;  /* 0x0000020010102812 */ /* 0x000fe200078efcff */
[----:B0-----:R-:W-:-:S05]  /*13b50*/  IMAD.WIDE R2, R27, 0x4, R2 ;  /* 0x000000041b027825 */ /* 0x001fca00078e0202 */
[----:B--2---:R-:W2:Y:S01]  /*13b60*/  @P2 LDG.E R0, desc[UR54][R2.64] ;  /* 0x0000003602002981 */ /* 0x004ea2000c1e1900 */
[----:B-1----:R-:W-:-:S05]  /*13b70*/  @P1 IMAD.WIDE R4, R27, 0x4, R4 ;  /* 0x000000041b041825 */ /* 0x002fca00078e0204 */
[----:B------:R0:W5:Y:S01]  /*13b80*/  @P1 LDG.E R36, desc[UR54][R4.64] ;  /* 0x0000003604241981 */ /* 0x000162000c1e1900 */
[----:B------:R-:W-:-:S03]  /*13b90*/  UISETP.NE.U32.AND UP0, UPT, UR4, URZ, UPT ;  /* 0x0000003f0400728c */ /* 0x000fc6000bf05070 */
[----:B------:R-:W-:Y:S01]  /*13ba0*/  ULDC UR4, c[0x0][0x424] ;  /* 0x0001090000047ab9 */ /* 0x000fe20000000800 */
[----:B------:R-:W-:-:S03]  /*13bb0*/  UISETP.NE.AND.EX UP0, UPT, UR5, URZ, UPT, UP0 ;  /* 0x0000003f0500728c */ /* 0x000fc6000bf05300 */
[----:B------:R-:W-:Y:S01]  /*13bc0*/  ULDC UR5, c[0x0][0x2f0] ;  /* 0x0000bc0000057ab9 */ /* 0x000fe20000000800 */
[----:B------:R-:W-:-:S04]  /*13bd0*/  USEL UR4, UR4, 0x1, UP0 ;  /* 0x0000000104047887 */ /* 0x000fc80008000000 */
[----:B------:R-:W-:-:S06]  /*13be0*/  UIMAD UR4, UR4, UR5, URZ ;  /* 0x00000005040472a4 */ /* 0x000fcc000f8e023f */
[----:B------:R-:W-:Y:S01]  /*13bf0*/  IMAD.U32 R28, RZ, RZ, UR4 ;  /* 0x00000004ff1c7e24 */ /* 0x000fe2000f8e00ff */
[----:B--2---:R0:W-:Y:S01]  /*13c00*/  STL [R1], R0 ;  /* 0x0000000001007387 */ /* 0x0041e20000100800 */
[----:B---3--:R-:W-:Y:S05]  /*13c10*/  @P1 BRA `(.L_x_2284) ;  /* 0x0000000000181947 */ /* 0x008fea0003800000 */
[----:B------:R-:W-:Y:S02]  /*13c20*/  ULDC UR4, c[0x0][0x288] ;  /* 0x0000a20000047ab9 */ /* 0x000fe40000000800 */
[----:B-----5:R-:W-:Y:S01]  /*13c30*/  IMAD.U32 R36, RZ, RZ, UR4 ;  /* 0x00000004ff247e24 */ /* 0x020fe2000f8e00ff */
[----:B------:R-:W-:Y:S06]  /*13c40*/  @!P2 BRA `(.L_x_2284) ;  /* 0x00000000000ca947 */ /* 0x000fec0003800000 */
[----:B0-----:R-:W2:Y:S04]  /*13c50*/  LDG.E R5, desc[UR54][R2.64] ;  /* 0x0000003602057981 */ /* 0x001ea8000c1e1900 */
[----:B------:R-:W2:Y:S02]  /*13c60*/  LDG.E R36, desc[UR54][R2.64+0x4] ;  /* 0x0000043602247981 */ /* 0x000ea4000c1e1900 */
[----:B--2---:R-:W-:-:S07]  /*13c70*/  IMAD.IADD R36, R36, 0x1, -R5 ;  /* 0x0000000124247824 */ /* 0x004fce00078e0a05 */
.L_x_2284:
[----:B------:R-:W-:Y:S02]  /*13c80*/  ULDC.64 UR4, c[0x0][0xa20] ;  /* 0x0002880000047ab9 */ /* 0x000fe40000000a00 */
[----:B------:R-:W-:-:S04]  /*13c90*/  ISETP.NE.U32.AND P0, PT, RZ, UR4, PT ;  /* 0x00000004ff007c0c */ /* 0x000fc8000bf05070 */
[----:B------:R-:W-:-:S13]  /*13ca0*/  ISETP.NE.AND.EX P0, PT, RZ, UR5, PT, P0 ;  /* 0x00000005ff007c0c */ /* 0x000fda000bf05300 */
[----:B------:R-:W-:Y:S05]  /*13cb0*/  @!P0 BRA `(.L_x_2285) ;  /* 0x0000000000108947 */ /* 0x000fea0003800000 */
[----:B------:R-:W1:Y:S02]  /*13cc0*/  LDC.64 R2, c[0x0][0xa20] ;  /* 0x00028800ff027b82 */ /* 0x000e640000000a00 */
[----:B-1----:R-:W-:-:S05]  /*13cd0*/  IMAD.WIDE R2, R27, 0x4, R2 ;  /* 0x000000041b027825 */ /* 0x002fca00078e0202 */
[----:B------:R1:W5:Y:S01]  /*13ce0*/  LDG.E R28, desc[UR54][R2.64] ;  /* 0x00000036021c7981 */ /* 0x000362000c1e1900 */
[----:B------:R-:W-:Y:S05]  /*13cf0*/  BRA `(.L_x_2286) ;  /* 0x0000000000247947 */ /* 0x000fea0003800000 */
.L_x_2285:
[----:B------:R-:W-:Y:S02]  /*13d00*/  ULDC.64 UR4, c[0x0][0xa08] ;  /* 0x0002820000047ab9 */ /* 0x000fe40000000a00 */
[----:B------:R-:W-:-:S04]  /*13d10*/  ISETP.NE.U32.AND P0, PT, RZ, UR4, PT ;  /* 0x00000004ff007c0c */ /* 0x000fc8000bf05070 */
[----:B------:R-:W-:-:S13]  /*13d20*/  ISETP.NE.AND.EX P0, PT, RZ, UR5, PT, P0 ;  /* 0x00000005ff007c0c */ /* 0x000fda000bf05300 */
[----:B------:R-:W-:Y:S05]  /*13d30*/  @!P0 BRA `(.L_x_2286) ;  /* 0x0000000000148947 */ /* 0x000fea0003800000 */
[----:B------:R-:W1:Y:S02]  /*13d40*/  LDC.64 R2, c[0x0][0xa08] ;  /* 0x00028200ff027b82 */ /* 0x000e640000000a00 */
[----:B-1----:R-:W-:-:S05]  /*13d50*/  IMAD.WIDE R2, R27, 0x4, R2 ;  /* 0x000000041b027825 */ /* 0x002fca00078e0202 */
[----:B------:R-:W2:Y:S04]  /*13d60*/  LDG.E R28, desc[UR54][R2.64] ;  /* 0x00000036021c7981 */ /* 0x000ea8000c1e1900 */
[----:B0-----:R-:W2:Y:S02]  /*13d70*/  LDG.E R5, desc[UR54][R2.64+0x4] ;  /* 0x0000043602057981 */ /* 0x001ea4000c1e1900 */
[----:B--2---:R-:W-:-:S07]  /*13d80*/  IMAD.IADD R28, R5, 0x1, -R28 ;  /* 0x00000001051c7824 */ /* 0x004fce00078e0a1c */
.L_x_2286:
[----:B0-----:R-:W0:Y:S01]  /*13d90*/  LDC R0, c[0x0][0x448] ;  /* 0x00011200ff007b82 */ /* 0x001e220000000800 */
[----:B------:R-:W-:Y:S01]  /*13da0*/  IMAD.SHL.U32 R34, R25, 0x40, RZ ;  /* 0x0000004019227824 */ /* 0x000fe200078e00ff */
[----:B------:R-:W-:Y:S01]  /*13db0*/  LOP3.LUT R16, R16, 0xfffffeff, RZ, 0xc0, !PT ;  /* 0xfffffeff10107812 */ /* 0x000fe200078ec0ff */
[----:B-----5:R-:W-:-:S05]  /*13dc0*/  IMAD.IADD R28, R28, 0x1, -R31 ;  /* 0x000000011c1c7824 */ /* 0x020fca00078e0a1f */
[----:B-1----:R-:W1:Y:S01]  /*13dd0*/  LDC.64 R2, c[0x0][0x9e0] ;  /* 0x00027800ff027b82 */ /* 0x002e620000000a00 */
[----:B0-----:R-:W-:Y:S01]  /*13de0*/  ISETP.NE.AND P2, PT, R0, 0x1, PT ;  /* 0x000000010000780c */ /* 0x001fe20003f45270 */
[----:B------:R-:W-:Y:S01]  /*13df0*/  VIADD R0, R34, 0x3f ;  /* 0x0000003f22007836 */ /* 0x000fe20000000000 */
[----:B-1----:R-:W-:-:S11]  /*13e00*/  ISETP.GE.AND P1, PT, R3, 0x1, PT ;  /* 0x000000010300780c */ /* 0x002fd60003f26270 */
[----:B------:R-:W0:Y:S01]  /*13e10*/  @P2 LDC R5, c[0x0][0x44c] ;  /* 0x00011300ff052b82 */ /* 0x000e220000000800 */
[----:B------:R-:W-:-:S07]  /*13e20*/  @P2 LOP3.LUT R16, R16, 0x100, RZ, 0xfc, !PT ;  /* 0x0000010010102812 */ /* 0x000fce00078efcff */
[----:B------:R-:W1:Y:S01]  /*13e30*/  @P2 LDC R7, c[0x0][0x450] ;  /* 0x00011400ff072b82 */ /* 0x000e620000000800 */
[----:B0-----:R-:W-:Y:S01]  /*13e40*/  @P2 IMAD.HI.U32 R4, R0, R5, RZ ;  /* 0x0000000500042227 */ /* 0x001fe200078e00ff */
[----:B------:R-:W-:-:S04]  /*13e50*/  IADD3 R5, R28, 0x1, -R36 ;  /* 0x000000011c057810 */ /* 0x000fc80007ffe824 */
[----:B-1----:R-:W-:-:S05]  /*13e60*/  @P2 SHF.R.U32.HI R0, RZ, R7, R4 ;  /* 0x00000007ff002219 */ /* 0x002fca0000011604 */
[----:B------:R-:W-:-:S04]  /*13e70*/  IMAD.IADD R7, R5, 0x1, R0 ;  /* 0x0000000105077824 */ /* 0x000fc800078e0200 */
[----:B------:R-:W-:Y:S01]  /*13e80*/  IMAD.IADD R2, R7, 0x1, R2 ;  /* 0x0000000107027824 */ /* 0x000fe200078e0202 */
[----:B------:R-:W-:Y:S06]  /*13e90*/  @!P1 BRA `(.L_x_2287) ;  /* 0x0000000000489947 */ /* 0x000fec0003800000 */
[C---:B------:R-:W-:Y:S01]  /*13ea0*/  ISETP.GT.AND P0, PT, R7.reuse, RZ, PT ;  /* 0x000000ff0700720c */ /* 0x040fe20003f04270 */
[----:B------:R-:W-:Y:S01]  /*13eb0*/  BSSY B0, `(.L_x_2288) ;  /* 0x000000e000007945 */ /* 0x000fe20003800000 */
[----:B------:R-:W-:-:S11]  /*13ec0*/  VIADD R0, R7, 0xffffffff ;  /* 0xffffffff07007836 */ /* 0x000fd60000000000 */
        /* <DEDUP_REMOVED lines=8> */
.L_x_2289:
[----:B------:R-:W-:-:S13]  /*13f50*/  ISETP.NE.AND P0, PT, R3, 0x1, PT ;  /* 0x000000010300780c */ /* 0x000fda0003f05270 */
[----:B------:R-:W0:Y:S02]  /*13f60*/  @P0 LDC.64 R4, c[0x0][0x9e8] ;  /* 0x00027a00ff040b82 */ /* 0x000e240000000a00 */
[----:B0-----:R-:W-:-:S05]  /*13f70*/  @P0 IMAD.HI.U32 R4, R0, R4, RZ ;  /* 0x0000000400040227 */ /* 0x001fca00078e00ff */
[----:B------:R-:W-:-:S07]  /*13f80*/  @P0 SHF.R.U32.HI R0, RZ, R5, R4 ;  /* 0x00000005ff000219 */ /* 0x000fce0000011604 */
.L_x_2290:
[----:B------:R-:W-:Y:S05]  /*13f90*/  BSYNC B0 ;  /* 0x0000000000007941 */ /* 0x000fea0003800000 */
.L_x_2288:
[----:B------:R-:W-:-:S05]  /*13fa0*/  IMAD R5, R0, R3, R3 ;  /* 0x0000000300057224 */ /* 0x000fca00078e0203 */
[----:B------:R-:W-:-:S07]  /*13fb0*/  VIMNMX R2, R2, R5, PT ;  /* 0x0000000502027248 */ /* 0x000fce0003fe0100 */
.L_x_2287:
[----:B------:R-:W0:Y:S01]  /*13fc0*/  @P2 LDC R5, c[0x0][0x44c] ;  /* 0x00011300ff052b82 */ /* 0x000e220000000800 */
[----:B------:R-:W-:Y:S01]  /*13fd0*/  VIADD R2, R2, 0x3f ;  /* 0x0000003f02027836 */ /* 0x000fe20000000000 */
[----:B------:R-:W-:-:S06]  /*13fe0*/  ULDC UR4, c[0x0][0x9dc] ;  /* 0x0002770000047ab9 */ /* 0x000fcc0000000800 */
[----:B------:R-:W1:Y:S01]  /*13ff0*/  @P2 LDC R7, c[0x0][0x450] ;  /* 0x00011400ff072b82 */ /* 0x000e620000000800 */
[----:B0-----:R-:W-:-:S04]  /*14000*/  @P2 IMAD.HI.U32 R0, R34, R5, RZ ;  /* 0x0000000522002227 */ /* 0x001fc800078e00ff */
[----:B------:R-:W-:Y:S01]  /*14010*/  IMAD.MOV.U32 R5, RZ, RZ, R34 ;  /* 0x000000ffff057224 */ /* 0x000fe200078e0022 */
[----:B-1----:R-:W-:Y:S01]  /*14020*/  @P2 SHF.R.U32.HI R5, RZ, R7, R0 ;  /* 0x00000007ff052219 */ /* 0x002fe20000011600 */
[----:B------:R-:W-:Y:S01]  /*14030*/  VIADD R0, R28, 0x3f ;  /* 0x0000003f1c007836 */ /* 0x000fe20000000000 */
[----:B------:R-:W-:Y:S02]  /*14040*/  SHF.R.S32.HI R7, RZ, 0x1f, R2 ;  /* 0x0000001fff077819 */ /* 0x000fe40000011402 */
[----:B------:R-:W-:Y:S02]  /*14050*/  IADD3 R6, R5, R28, -R36 ;  /* 0x0000001c05067210 */ /* 0x000fe40007ffe824 */
[----:B------:R-:W-:Y:S02]  /*14060*/  LEA.HI R2, R7, R2, RZ, 0x6 ;  /* 0x0000000207027211 */ /* 0x000fe400078f30ff */
[----:B------:R-:W-:Y:S02]  /*14070*/  SHF.R.S32.HI R7, RZ, 0x1f, R0 ;  /* 0x0000001fff077819 */ /* 0x000fe40000011400 */
[----:B------:R-:W-:Y:S01]  /*14080*/  SHF.R.S32.HI R9, RZ, 0x6, R2 ;  /* 0x00000006ff097819 */ /* 0x000fe20000011402 */
[----:B------:R-:W-:Y:S01]  /*14090*/  VIADD R2, R6, -UR4 ;  /* 0x8000000406027c36 */ /* 0x000fe20008000000 */
[----:B------:R-:W-:-:S04]  /*140a0*/  LEA.HI R7, R7, R0, RZ, 0x6 ;  /* 0x0000000007077211 */ /* 0x000fc800078f30ff */
[----:B------:R-:W-:-:S04]  /*140b0*/  SHF.R.S32.HI R0, RZ, 0x6, R7 ;  /* 0x00000006ff007819 */ /* 0x000fc80000011407 */
[----:B------:R-:W-:Y:S01]  /*140c0*/  VIMNMX R0, R0, R9, PT ;  /* 0x0000000900007248 */ /* 0x000fe20003fe0100 */
[----:B------:R-:W-:Y:S06]  /*140d0*/  @!P1 BRA `(.L_x_2291) ;  /* 0x0000000000449947 */ /* 0x000fec0003800000 */
[----:B------:R-:W-:Y:S01]  /*140e0*/  ISETP.GT.AND P0, PT, R6, -0x1, PT ;  /* 0xffffffff0600780c */ /* 0x000fe20003f04270 */
[----:B------:R-:W-:-:S12]  /*140f0*/  BSSY B0, `(.L_x_2292) ;  /* 0x000000d000007945 */ /* 0x000fd80003800000 */
        /* <DEDUP_REMOVED lines=8> */
.L_x_2293:
[----:B------:R-:W-:-:S13]  /*14180*/  ISETP.NE.AND P0, PT, R3, 0x1, PT ;  /* 0x000000010300780c */ /* 0x000fda0003f05270 */
[----:B------:R-:W0:Y:S02]  /*14190*/  @P0 LDC.64 R4, c[0x0][0x9e8] ;  /* 0x00027a00ff040b82 */ /* 0x000e240000000a00 */
[----:B0-----:R-:W-:-:S05]  /*141a0*/  @P0 IMAD.HI.U32 R4, R6, R4, RZ ;  /* 0x0000000406040227 */ /* 0x001fca00078e00ff */
[----:B------:R-:W-:-:S07]  /*141b0*/  @P0 SHF.R.U32.HI R6, RZ, R5, R4 ;  /* 0x00000005ff060219 */ /* 0x000fce0000011604 */
.L_x_2294:
[----:B------:R-:W-:Y:S05]  /*141c0*/  BSYNC B0 ;  /* 0x0000000000007941 */ /* 0x000fea0003800000 */
.L_x_2292:
[----:B------:R-:W-:-:S05]  /*141d0*/  IMAD R3, R6, R3, RZ ;  /* 0x0000000306037224 */ /* 0x000fca00078e02ff */
[----:B------:R-:W-:-:S07]  /*141e0*/  VIMNMX R2, R2, R3, !PT ;  /* 0x0000000302027248 */ /* 0x000fce0007fe0100 */
.L_x_2291:
[----:B------:R-:W-:Y:S01]  /*141f0*/  SHF.R.S32.HI R3, RZ, 0x1f, R2 ;  /* 0x0000001fff037819 */ /* 0x000fe20000011402 */
[----:B------:R-:W-:Y:S03]  /*14200*/  BSSY B0, `(.L_x_2295) ;  /* 0x000002a000007945 */ /* 0x000fe60003800000 */
[----:B------:R-:W-:Y:S02]  /*14210*/  LEA.HI R3, R3, R2, RZ, 0x6 ;  /* 0x0000000203037211 */ /* 0x000fe400078f30ff */
[----:B------:R-:W-:Y:S02]  /*14220*/  LOP3.LUT R2, R26, 0xff000000, RZ, 0xc0, !PT ;  /* 0xff0000001a027812 */ /* 0x000fe400078ec0ff */
[----:B------:R-:W-:-:S04]  /*14230*/  SHF.R.S32.HI R3, RZ, 0x6, R3 ;  /* 0x00000006ff037819 */ /* 0x000fc80000011403 */
[----:B------:R-:W-:Y:S02]  /*14240*/  VIMNMX R30, RZ, R3, !PT ;  /* 0x00000003ff1e7248 */ /* 0x000fe40007fe0100 */
[----:B------:R-:W-:Y:S02]  /*14250*/  SHF.R.U32.HI R3, RZ, 0x8, R2 ;  /* 0x00000008ff037819 */ /* 0x000fe40000011602 */
[----:B------:R-:W-:Y:S02]  /*14260*/  ISETP.GT.AND P0, PT, R0, R30, PT ;  /* 0x0000001e0000720c */ /* 0x000fe40003f04270 */
[----:B------:R-:W-:-:S04]  /*14270*/  LOP3.LUT R2, R26, 0xff0000, RZ, 0xc0, !PT ;  /* 0x00ff00001a027812 */ /* 0x000fc800078ec0ff */
[----:B------:R-:W-:Y:S01]  /*14280*/  LEA.HI R2, R2, R3, RZ, 0x10 ;  /* 0x0000000302027211 */ /* 0x000fe200078f80ff */
[----:B------:R-:W-:-:S03]  /*14290*/  IMAD.MOV.U32 R3, RZ, RZ, RZ ;  /* 0x000000ffff037224 */ /* 0x000fc600078e00ff */
[----:B------:R-:W-:-:S03]  /*142a0*/  LOP3.LUT R4, R2, 0xff, RZ, 0xc0, !PT ;  /* 0x000000ff02047812 */ /* 0x000fc600078ec0ff */
[----:B------:R-:W-:Y:S05]  /*142b0*/  @!P0 BRA `(.L_x_2296) ;  /* 0x0000000000788947 */ /* 0x000fea0003800000 */
[----:B------:R-:W-:-:S04]  /*142c0*/  SHF.R.U32.HI R5, RZ, 0x10, R2 ;  /* 0x00000010ff057819 */ /* 0x000fc80000011602 */
[----:B------:R-:W-:-:S13]  /*142d0*/  ISETP.NE.AND P0, PT, R5, RZ, PT ;  /* 0x000000ff0500720c */ /* 0x000fda0003f05270 */
[----:B------:R-:W0:Y:S02]  /*142e0*/  @!P0 LDC R5, c[0x0][0x9f0] ;  /* 0x00027c00ff058b82 */ /* 0x000e240000000800 */
[----:B0-----:R-:W-:Y:S02]  /*142f0*/  IABS R7, R5 ;  /* 0x0000000500077213 */ /* 0x001fe40000000000 */
[----:B------:R-:W-:Y:S02]  /*14300*/  IADD3 R9, R5, -0x1, R0 ;  /* 0xffffffff05097810 */ /* 0x000fe40007ffe000 */
[----:B------:R-:W0:Y:S03]  /*14310*/  I2F.RP R10, R7 ;  /* 0x00000007000a7306 */ /* 0x000e260000209400 */
[----:B------:R-:W-:-:S05]  /*14320*/  IMAD.IADD R6, R9, 0x1, -R30 ;  /* 0x0000000109067824 */ /* 0x000fca00078e0a1e */
[----:B------:R-:W-:-:S04]  /*14330*/  LOP3.LUT R2, R6, R5, RZ, 0x3c, !PT ;  /* 0x0000000506027212 */ /* 0x000fc800078e3cff */
[----:B------:R-:W-:Y:S01]  /*14340*/  ISETP.GE.AND P2, PT, R2, RZ, PT ;  /* 0x000000ff0200720c */ /* 0x000fe20003f46270 */
[----:B0-----:R-:W0:Y:S02]  /*14350*/  MUFU.RCP R10, R10 ;  /* 0x0000000a000a7308 */ /* 0x001e240000001000 */
[----:B0-----:R-:W-:-:S06]  /*14360*/  VIADD R11, R10, 0xffffffe ;  /* 0x0ffffffe0a0b7836 */ /* 0x001fcc0000000000 */
[----:B------:R-:W0:Y:S02]  /*14370*/  F2I.FTZ.U32.TRUNC.NTZ R3, R11 ;  /* 0x0000000b00037305 */ /* 0x000e24000021f000 */
[----:B0-----:R-:W-:-:S04]  /*14380*/  IMAD.MOV R2, RZ, RZ, -R3 ;  /* 0x000000ffff027224 */ /* 0x001fc800078e0a03 */
        /* <DEDUP_REMOVED lines=17> */
.L_x_2296:
[----:B------:R-:W-:Y:S05]  /*144a0*/  BSYNC B0 ;  /* 0x0000000000007941 */ /* 0x000fea0003800000 */
.L_x_2295:
[-C--:B------:R-:W-:Y:S01]  /*144b0*/  IMAD R30, R4, R3.reuse, R30 ;  /* 0x00000003041e7224 */ /* 0x080fe200078e021e */
[----:B------:R-:W-:Y:S04]  /*144c0*/  BSSY B7, `(.L_x_2297) ;  /* 0x0000350000077945 */ /* 0x000fe80003800000 */
        /* <DEDUP_REMOVED lines=21> */
.L_x_2298:
        /* <DEDUP_REMOVED lines=20> */
.L_x_2301:
[----:B------:R-:W-:Y:S05]  /*14760*/  BSYNC B6 ;  /* 0x0000000000067941 */ /* 0x000fea0003800000 */
.L_x_2300:
        /* <DEDUP_REMOVED lines=20> */
.L_x_2304:
        /* <DEDUP_REMOVED lines=15> */
.L_x_2303:
[----:B------:R-:W-:Y:S05]  /*149a0*/  BSYNC B6 ;  /* 0x0000000000067941 */ /* 0x000fea0003800000 */
.L_x_2302:
[----:B------:R-:W0:Y:S01]  /*149b0*/  S2R R19, SR_TID.X ;  /* 0x0000000000137919 */ /* 0x000e220000002100 */
[----:B------:R-:W-:Y:S01]  /*149c0*/  ULDC.64 UR4, c[0x0][0x9f8] ;  /* 0x00027e0000047ab9 */ /* 0x000fe20000000a00 */
[----:B------:R-:W-:Y:S01]  /*149d0*/  IMAD.MOV.U32 R23, RZ, RZ, R27 ;  /* 0x000000ffff177224 */ /* 0x000fe200078e001b */
[----:B------:R-:W-:Y:S01]  /*149e0*/  ISETP.NE.U32.AND P0, PT, RZ, UR4, PT ;  /* 0x00000004ff007c0c */ /* 0x000fe2000bf05070 */
[----:B------:R-:W1:Y:S01]  /*149f0*/  S2R R20, SR_TID.X ;  /* 0x0000000000147919 */ /* 0x000e620000002100 */
[----:B------:R-:W-:Y:S01]  /*14a00*/  ULDC UR4, c[0x0][0x320] ;  /* 0x0000c80000047ab9 */ /* 0x000fe20000000800 */
[----:B------:R-:W2:Y:S01]  /*14a10*/  LDC R10, c[0x0][0x430] ;  /* 0x00010c00ff0a7b82 */ /* 0x000ea20000000800 */
[----:B------:R-:W-:-:S13]  /*14a20*/  ISETP.NE.AND.EX P0, PT, RZ, UR5, PT, P0 ;  /* 0x00000005ff007c0c */ /* 0x000fda000bf05300 */
[----:B------:R-:W3:Y:S01]  /*14a30*/  @P0 LDC.64 R2, c[0x0][0x9f8] ;  /* 0x00027e00ff020b82 */ /* 0x000ee20000000a00 */
[----:B0-----:R-:W-:-:S05]  /*14a40*/  IMAD.SHL.U32 R19, R19, 0x8, RZ ;  /* 0x0000000813137824 */ /* 0x001fca00078e00ff */
[----:B------:R-:W-:-:S04]  /*14a50*/  LOP3.LUT R19, R19, 0x38, RZ, 0xc0, !PT ;  /* 0x0000003813137812 */ /* 0x000fc800078ec0ff */
[C---:B------:R-:W-:Y:S02]  /*14a60*/  LOP3.LUT R21, R19.reuse, 0x40, RZ, 0xfc, !PT ;  /* 0x0000004013157812 */ /* 0x040fe400078efcff */
[----:B------:R-:W-:Y:S01]  /*14a70*/  LOP3.LUT R29, R19, 0x180, RZ, 0xfc, !PT ;  /* 0x00000180131d7812 */ /* 0x000fe200078efcff */
[----:B---3--:R-:W-:Y:S01]  /*14a80*/  @P0 IMAD.WIDE R2, R27, 0x4, R2 ;  /* 0x000000041b020825 */ /* 0x008fe200078e0202 */
[----:B------:R-:W-:Y:S02]  /*14a90*/  ISETP.GE.AND P3, PT, R21, UR4, PT ;  /* 0x0000000415007c0c */ /* 0x000fe4000bf66270 */
[----:B------:R-:W0:Y:S01]  /*14aa0*/  S2R R21, SR_TID.X ;  /* 0x0000000000157919 */ /* 0x000e220000002100 */
[----:B------:R-:W-:Y:S01]  /*14ab0*/  LOP3.LUT R19, R19, 0x1c0, RZ, 0xfc, !PT ;  /* 0x000001c013137812 */ /* 0x000fe200078efcff */
[----:B------:R3:W5:Y:S03]  /*14ac0*/  @P0 LDG.E R23, desc[UR54][R2.64] ;  /* 0x0000003602170981 */ /* 0x000766000c1e1900 */
[----:B------:R-:W-:Y:S01]  /*14ad0*/  ISETP.GE.AND P0, PT, R19, UR4, PT ;  /* 0x0000000413007c0c */ /* 0x000fe2000bf06270 */
[----:B-1----:R-:W-:Y:S01]  /*14ae0*/  IMAD.SHL.U32 R20, R20, 0x8, RZ ;  /* 0x0000000814147824 */ /* 0x002fe200078e00ff */
[----:B------:R-:W-:Y:S01]  /*14af0*/  LOP3.LUT R16, R16, 0xffffffbf, RZ, 0xc0, !PT ;  /* 0xffffffbf10107812 */ /* 0x000fe200078ec0ff */
[----:B------:R-:W1:Y:S01]  /*14b00*/  S2R R19, SR_TID.X ;  /* 0x0000000000137919 */ /* 0x000e620000002100 */
[----:B------:R-:W-:Y:S01]  /*14b10*/  UMOV UR5, 0xffffffff ;  /* 0xffffffff00057882 */ /* 0x000fe20000000000 */
[----:B------:R-:W-:-:S02]  /*14b20*/  ISETP.GE.AND P1, PT, R29, UR4, PT ;  /* 0x000000041d007c0c */ /* 0x000fc4000bf26270 */
[----:B------:R-:W-:Y:S02]  /*14b30*/  LOP3.LUT R20, R20, 0x38, RZ, 0xc0, !PT ;  /* 0x0000003814147812 */ /* 0x000fe400078ec0ff */
[----:B------:R-:W-:Y:S02]  /*14b40*/  @P3 LOP3.LUT R16, R16, 0x40, RZ, 0xfc, !PT ;  /* 0x0000004010103812 */ /* 0x000fe400078efcff */
[----:B------:R-:W-:Y:S02]  /*14b50*/  ISETP.GE.AND P2, PT, R20, UR4, PT ;  /* 0x0000000414007c0c */ /* 0x000fe4000bf46270 */
[----:B------:R-:W-:Y:S02]  /*14b60*/  LOP3.LUT R16, R16, 0xffffff7f, RZ, 0xc0, !PT ;  /* 0xffffff7f10107812 */ /* 0x000fe400078ec0ff */
[----:B------:R-:W-:Y:S02]  /*14b70*/  SEL R6, RZ, 0x40, P1 ;  /* 0x00000040ff067807 */ /* 0x000fe40000800000 */
[----:B------:R-:W-:-:S07]  /*14b80*/  LEA R0, R25, 0xffffffc0, 0x6 ;  /* 0xffffffc019007811 */ /* 0x000fce00078e30ff */
[----:B------:R-:W-:Y:S01]  /*14b90*/  @P2 LOP3.LUT R16, R16, 0x80, RZ, 0xfc, !PT ;  /* 0x0000008010102812 */ /* 0x000fe200078efcff */
[----:B0-----:R-:W-:-:S03]  /*14ba0*/  IMAD.SHL.U32 R21, R21, 0x8, RZ ;  /* 0x0000000815157824 */ /* 0x001fc600078e00ff */
[----:B------:R-:W-:Y:S02]  /*14bb0*/  LOP3.LUT R16, R16, 0xffffffdf, RZ, 0xc0, !PT ;  /* 0xffffffdf10107812 */ /* 0x000fe400078ec0ff */
[----:B------:R-:W-:Y:S01]  /*14bc0*/  LOP3.LUT R21, R21, 0x38, RZ, 0xc0, !PT ;  /* 0x0000003815157812 */ /* 0x000fe200078ec0ff */
[----:B-1----:R-:W-:-:S03]  /*14bd0*/  IMAD.SHL.U32 R19, R19, 0x8, RZ ;  /* 0x0000000813137824 */ /* 0x002fc600078e00ff */
[----:B------:R-:W-:Y:S02]  /*14be0*/  LOP3.LUT R21, R21, 0x80, RZ, 0xfc, !PT ;  /* 0x0000008015157812 */ /* 0x000fe400078efcff */
[----:B------:R-:W-:Y:S02]  /*14bf0*/  LOP3.LUT R19, R19, 0x38, RZ, 0xc0, !PT ;  /* 0x0000003813137812 */ /* 0x000fe400078ec0ff */
[----:B------:R-:W-:Y:S02]  /*14c00*/  ISETP.GE.AND P5, PT, R21, UR4, PT ;  /* 0x0000000415007c0c */ /* 0x000fe4000bfa6270 */
[----:B------:R-:W-:Y:S02]  /*14c10*/  LOP3.LUT R21, R19, 0xc0, RZ, 0xfc, !PT ;  /* 0x000000c013157812 */ /* 0x000fe400078efcff */
[----:B------:R-:W-:Y:S02]  /*14c20*/  SEL R19, RZ, 0x80, P0 ;  /* 0x00000080ff137807 */ /* 0x000fe40000000000 */
[----:B------:R-:W-:-:S02]  /*14c30*/  ISETP.GE.AND P4, PT, R21, UR4, PT ;  /* 0x0000000415007c0c */ /* 0x000fc4000bf86270 */
[C---:B------:R-:W-:Y:S02]  /*14c40*/  LOP3.LUT R21, R20.reuse, 0x100, RZ, 0xfc, !PT ;  /* 0x0000010014157812 */ /* 0x040fe400078efcff */
[----:B------:R-:W-:Y:S02]  /*14c50*/  LOP3.LUT R20, R20, 0x140, RZ, 0xfc, !PT ;  /* 0x0000014014147812 */ /* 0x000fe400078efcff */
[----:B------:R-:W-:Y:S02]  /*14c60*/  ISETP.GE.AND P3, PT, R21, UR4, PT ;  /* 0x0000000415007c0c */ /* 0x000fe4000bf66270 */
[----:B------:R-:W-:Y:S02]  /*14c70*/  @P5 LOP3.LUT R16, R16, 0x20, RZ, 0xfc, !PT ;  /* 0x0000002010105812 */ /* 0x000fe400078efcff */
[----:B------:R-:W-:Y:S02]  /*14c80*/  ISETP.GE.AND P2, PT, R20, UR4, PT ;  /* 0x0000000414007c0c */ /* 0x000fe4000bf46270 */
[----:B------:R-:W-:-:S04]  /*14c90*/  LOP3.LUT R16, R16, 0xffffffef, RZ, 0xc0, !PT ;  /* 0xffffffef10107812 */ /* 0x000fc800078ec0ff */
[----:B------:R-:W-:-:S04]  /*14ca0*/  @P4 LOP3.LUT R16, R16, 0x10, RZ, 0xfc, !PT ;  /* 0x0000001010104812 */ /* 0x000fc800078efcff */
[----:B------:R-:W-:-:S04]  /*14cb0*/  LOP3.LUT R16, R16, 0xfffffffb, RZ, 0xc0, !PT ;  /* 0xfffffffb10107812 */ /* 0x000fc800078ec0ff */
[----:B------:R-:W-:-:S04]  /*14cc0*/  @P2 LOP3.LUT R16, R16, 0x4, RZ, 0xfc, !PT ;  /* 0x0000000410102812 */ /* 0x000fc800078efcff */
[----:B------:R-:W-:-:S04]  /*14cd0*/  LOP3.LUT R16, R16, 0xfffffff7, RZ, 0xc0, !PT ;  /* 0xfffffff710107812 */ /* 0x000fc800078ec0ff */
[----:B------:R-:W-:Y:S01]  /*14ce0*/  @P3 LOP3.LUT R16, R16, 0x8, RZ, 0xfc, !PT ;  /* 0x0000000810103812 */ /* 0x000fe200078efcff */
[----:B--23--:R-:W-:Y:S06]  /*14cf0*/  BRA.DIV UR5, `(.L_x_2305) ;  /* 0x00000046052c7947 */ /* 0x00cfec000b800000 */
.L_x_2372:
        /* <DEDUP_REMOVED lines=28> */
[C---:B------:R-:W-:Y:S02]  /*14ec0*/  LOP3.LUT P1, RZ, R16.reuse, 0x40, RZ, 0xc0, !PT ;  /* 0x0000004010ff7812 */ /* 0x040fe4000782c0ff */
        /* <DEDUP_REMOVED lines=19> */
[----:B------:R0:W-:Y:S01]  /*15000*/  STL [R1+0x14], R6 ;  /* 0x0000140601007387 */ /* 0x0001e20000100800 */
[----:B------:R-:W-:-:S09]  /*15010*/  IMAD R35, R10, R2, R35 ;  /* 0x000000020a237224 */ /* 0x000fd200078e0223 */
[----:B------:R-:W-:-:S04]  /*15020*/  @P0 LOP3.LUT R16, R16, 0x400, RZ, 0xfc, !PT ;  /* 0x0000040010100812 */ /* 0x000fc800078efcff */
[----:B------:R-:W-:-:S04]  /*15030*/  LOP3.LUT R16, R16, 0xfffffffe, RZ, 0xc0, !PT ;  /* 0xfffffffe10107812 */ /* 0x000fc800078ec0ff */
[----:B------:R-:W-:Y:S01]  /*15040*/  @P1 LOP3.LUT R16, R16, 0x1, RZ, 0xfc, !PT ;  /* 0x0000000110101812 */ /* 0x000fe200078efcff */
[----:B0-----:R-:W-:Y:S06]  /*15050*/  @!P0 BRA `(.L_x_2306) ;  /* 0x0000000000048947 */ /* 0x001fec0003800000 */
[----:B------:R-:W-:Y:S01]  /*15060*/  BPT.TRAP 0x1 ;  /* 0x000000040000795c */ /* 0x000fe20000300000 */
.L_x_2306:
[----:B------:R-:W-:Y:S01]  /*15070*/  IADD3 R28, -R37, R28, -R0 ;  /* 0x0000001c251c7210 */ /* 0x000fe20007ffe900 */
[----:B------:R-:W-:Y:S01]  /*15080*/  IMAD R25, R18, 0x8, R17 ;  /* 0x0000000812197824 */ /* 0x000fe200078e0211 */
[----:B------:R-:W-:Y:S01]  /*15090*/  SHF.L.U32 R0, R22, 0x1f, RZ ;  /* 0x0000001f16007819 */ /* 0x000fe200000006ff */
[----:B------:R-:W-:Y:S03]  /*150a0*/  BSSY B0, `(.L_x_2307) ;  /* 0x0000003000007945 */ /* 0x000fe60003800000 */
[----:B------:R-:W0:Y:S02]  /*150b0*/  SYNCS.PHASECHK.TRANS64.TRYWAIT P0, [R25+URZ+0x28c40], R0 ;  /* 0x028c4000190075a7 */ /* 0x000e24000800017f */
[----:B0-----:R-:W-:Y:S05]  /*150c0*/  @!P0 BRA `(.L_x_2308) ;  /* 0x00000040006c8947 */ /* 0x001fea0003800000 */
.L_x_2373:
[----:B------:R-:W-:Y:S05]  /*150d0*/  BSYNC B0 ;  /* 0x0000000000007941 */ /* 0x000fea0003800000 */
.L_x_2307:
        /* <DEDUP_REMOVED lines=63> */
.L_x_2383:
        /* <DEDUP_REMOVED lines=10> */
.L_x_2310:
        /* <DEDUP_REMOVED lines=11> */
.L_x_2311:
[----:B------:R-:W-:Y:S01]  /*15620*/  VIADD R0, R17, 0x20400 ;  /* 0x0002040011007836 */ /* 0x000fe20000000000 */
[----:B------:R1:W-:Y:S06]  /*15630*/  SYNCS.ARRIVE.TRANS64.A1T0 RZ, [R25+URZ+0x28c30], RZ ;  /* 0x028c30ff19ff79a7 */ /* 0x0003ec000810003f */
[----:B------:R-:W-:Y:S05]  /*15640*/  WARPSYNC.ALL ;  /* 0x0000000000007948 */ /* 0x000fea0003800000 */
[----:B------:R-:W-:Y:S01]  /*15650*/  BAR.SYNC.DEFER_BLOCKING 0x8, 0x100 ;  /* 0x0204000000007b1d */ /* 0x000fe20000010000 */
[----:B------:R-:W-:-:S05]  /*15660*/  LOP3.LUT P0, RZ, R0, 0x3ff, RZ, 0xc0, !PT ;  /* 0x000003ff00ff7812 */ /* 0x000fca000780c0ff */
[----:B------:R-:W-:Y:S08]  /*15670*/  BSSY B6, `(.L_x_2312) ;  /* 0x0000012000067945 */ /* 0x000ff00003800000 */
        /* <DEDUP_REMOVED lines=17> */
.L_x_2313:
[----:B------:R-:W-:Y:S05]  /*15790*/  BSYNC B6 ;  /* 0x0000000000067941 */ /* 0x000fea0003800000 */
.L_x_2312:
[----:B0-----:R-:W2:Y:S01]  /*157a0*/  LDL.LU R2, [R1] ;  /* 0x0000000001027983 */ /* 0x001ea20000300800 */
[----:B------:R-:W0:Y:S01]  /*157b0*/  LDC R20, c[0x0][0x448] ;  /* 0x00011200ff147b82 */ /* 0x000e220000000800 */
[----:B------:R-:W-:Y:S01]  /*157c0*/  ULDC.64 UR4, c[0x0][0x298] ;  /* 0x0000a60000047ab9 */ /* 0x000fe20000000a00 */
[----:B------:R-:W-:Y:S01]  /*157d0*/  LOP3.LUT P6, RZ, R16, 0x200, RZ, 0xc0, !PT ;  /* 0x0000020010ff7812 */ /* 0x000fe200078cc0ff */
[----:B------:R3:W5:Y:S01]  /*157e0*/  LDL R7, [R1+0x18] ;  /* 0x0000180001077983 */ /* 0x0007620000100800 */
[----:B------:R-:W-:-:S04]  /*157f0*/  SHF.R.S32.HI R4, RZ, 0x1f, R27 ;  /* 0x0000001fff047819 */ /* 0x000fc8000001141b */
[----:B------:R-:W-:Y:S01]  /*15800*/  SEL R4, R4, RZ, !P6 ;  /* 0x000000ff04047207 */ /* 0x000fe20007000000 */
[----:B------:R-:W4:Y:S02]  /*15810*/  S2R R8, SR_TID.X ;  /* 0x0000000000087919 */ /* 0x000f240000002100 */
[----:B----4-:R-:W-:-:S05]  /*15820*/  IMAD.SHL.U32 R8, R8, 0x8, RZ ;  /* 0x0000000808087824 */ /* 0x010fca00078e00ff */
[----:B------:R-:W-:Y:S02]  /*15830*/  LOP3.LUT R8, R8, 0x38, RZ, 0xc0, !PT ;  /* 0x0000003808087812 */ /* 0x000fe400078ec0ff */
[----:B--2---:R-:W-:-:S05]  /*15840*/  SHF.R.S32.HI R0, RZ, 0x1f, R2 ;  /* 0x0000001fff007819 */ /* 0x004fca0000011402 */
[----:B------:R-:W-:-:S04]  /*15850*/  IMAD R0, R0, UR4, RZ ;  /* 0x0000000400007c24 */ /* 0x000fc8000f8e02ff */
[C---:B------:R-:W-:Y:S02]  /*15860*/  IMAD R0, R2.reuse, UR5, R0 ;  /* 0x0000000502007c24 */ /* 0x040fe4000f8e0200 */
[----:B------:R-:W-:Y:S01]  /*15870*/  IMAD.WIDE.U32 R2, R2, UR4, RZ ;  /* 0x0000000402027c25 */ /* 0x000fe2000f8e00ff */
[----:B------:R-:W-:-:S03]  /*15880*/  ULDC.64 UR4, c[0x0][0x2d8] ;  /* 0x0000b60000047ab9 */ /* 0x000fc60000000a00 */
[----:B------:R-:W-:Y:S01]  /*15890*/  IMAD.IADD R3, R3, 0x1, R0 ;  /* 0x0000000103037824 */ /* 0x000fe200078e0200 */
[----:B------:R-:W-:Y:S02]  /*158a0*/  SEL R0, R27, RZ, !P6 ;  /* 0x000000ff1b007207 */ /* 0x000fe40007000000 */
[----:B0-----:R-:W-:Y:S01]  /*158b0*/  ISETP.NE.AND P6, PT, R20, 0x1, PT ;  /* 0x000000011400780c */ /* 0x001fe20003fc5270 */
[C---:B------:R-:W-:Y:S01]  /*158c0*/  IMAD.WIDE.U32 R2, R26.reuse, UR4, R2 ;  /* 0x000000041a027c25 */ /* 0x040fe2000f8e0002 */
[----:B------:R-:W0:Y:S03]  /*158d0*/  S2R R20, SR_TID.X ;  /* 0x0000000000147919 */ /* 0x000e260000002100 */
[----:B------:R-:W-:Y:S01]  /*158e0*/  IMAD R3, R26, UR5, R3 ;  /* 0x000000051a037c24 */ /* 0x000fe2000f8e0203 */
[----:B------:R-:W-:Y:S02]  /*158f0*/  ULDC.64 UR4, c[0x0][0x2e0] ;  /* 0x0000b80000047ab9 */ /* 0x000fe40000000a00 */
[----:B------:R-:W-:-:S02]  /*15900*/  IMAD R4, R4, UR4, RZ ;  /* 0x0000000404047c24 */ /* 0x000fc4000f8e02ff */
[----:B------:R-:W-:-:S03]  /*15910*/  IMAD.WIDE.U32 R2, R0, UR4, R2 ;  /* 0x0000000400027c25 */ /* 0x000fc6000f8e0002 */
[----:B------:R-:W2:Y:S01]  /*15920*/  @P6 LDC R6, c[0x0][0x44c] ;  /* 0x00011300ff066b82 */ /* 0x000ea20000000800 */
[----:B------:R-:W-:Y:S01]  /*15930*/  IMAD R4, R0, UR5, R4 ;  /* 0x0000000500047c24 */ /* 0x000fe2000f8e0204 */
[----:B------:R-:W-:-:S03]  /*15940*/  ULDC.64 UR4, c[0x0][0x2d0] ;  /* 0x0000b40000047ab9 */ /* 0x000fc60000000a00 */
[----:B------:R-:W-:-:S03]  /*15950*/  IMAD.IADD R3, R3, 0x1, R4 ;  /* 0x0000000103037824 */ /* 0x000fc600078e0204 */
[----:B------:R-:W4:Y:S01]  /*15960*/  @P6 LDC R0, c[0x0][0x450] ;  /* 0x00011400ff006b82 */ /* 0x000f220000000800 */
[----:B0-----:R-:W-:-:S05]  /*15970*/  IMAD.SHL.U32 R20, R20, 0x10, RZ ;  /* 0x0000001014147824 */ /* 0x001fca00078e00ff */
[----:B------:R-:W-:-:S05]  /*15980*/  LOP3.LUT R20, R37, 0x70, R20, 0xf8, !PT ;  /* 0x0000007025147812 */ /* 0x000fca00078ef814 */
[----:B------:R-:W-:-:S04]  /*15990*/  IMAD.IADD R5, R20, 0x1, R34 ;  /* 0x0000000114057824 */ /* 0x000fc800078e0222 */
[----:B--2---:R-:W-:-:S04]  /*159a0*/  @P6 IMAD.HI.U32 R6, R5, R6, RZ ;  /* 0x0000000605066227 */ /* 0x004fc800078e00ff */
[----:B------:R-:W-:Y:S01]  /*159b0*/  IMAD.MOV.U32 R4, RZ, RZ, R5 ;  /* 0x000000ffff047224 */ /* 0x000fe200078e0005 */
[----:B----4-:R-:W-:Y:S02]  /*159c0*/  @P6 SHF.R.U32.HI R4, RZ, R0, R6 ;  /* 0x00000000ff046219 */ /* 0x010fe40000011606 */
[----:B------:R-:W0:Y:S03]  /*159d0*/  LDC R6, c[0x0][0x448] ;  /* 0x00011200ff067b82 */ /* 0x000e260000000800 */
[----:B------:R-:W-:Y:S02]  /*159e0*/  IMAD.MOV R0, RZ, RZ, -R4 ;  /* 0x000000ffff007224 */ /* 0x000fe400078e0a04 */
[----:B------:R-:W-:-:S04]  /*159f0*/  IMAD.WIDE.U32 R2, R4, UR4, R2 ;  /* 0x0000000404027c25 */ /* 0x000fc8000f8e0002 */
[----:B0-----:R-:W-:Y:S01]  /*15a00*/  IMAD R0, R6, R0, R5 ;  /* 0x0000000006007224 */ /* 0x001fe200078e0205 */
[----:B------:R-:W-:-:S05]  /*15a10*/  SHF.R.S32.HI R5, RZ, 0x1f, R4 ;  /* 0x0000001fff057819 */ /* 0x000fca0000011404 */
        /* <DEDUP_REMOVED lines=15> */
[----:B---3--:R-:W-:Y:S11]  /*15b10*/  BRA.DIV UR5, `(.L_x_2314) ;  /* 0x0000003e053c7947 */ /* 0x008ff6000b800000 */
[----:B------:R-:W0:Y:S01]  /*15b20*/  SHFL.IDX PT, R3, R0, RZ, 0x181f ;  /* 0x00181fff00037589 */ /* 0x000e2200000e0000 */
[----:B------:R-:W-:Y:S02]  /*15b30*/  IMAD R36, R36, R6, RZ ;  /* 0x0000000624247224 */ /* 0x000fe400078e02ff */
[----:B------:R-:W-:Y:S01]  /*15b40*/  IMAD.IADD R34, R37, 0x1, R34 ;  /* 0x0000000125227824 */ /* 0x000fe200078e0222 */
[----:B------:R-:W2:Y:S04]  /*15b50*/  SHFL.IDX PT, R2, R4, RZ, 0x181f ;  /* 0x00181fff04027589 */ /* 0x000ea800000e0000 */
[----:B------:R-:W-:-:S13]  /*15b60*/  ISETP.GE.AND P0, PT, R34, R36, PT ;  /* 0x000000242200720c */ /* 0x000fda0003f06270 */
[----:B0-----:R-:W-:-:S05]  /*15b70*/  @!P0 LEA R3, P2, R8, R3, 0x1 ;  /* 0x0000000308038211 */ /* 0x001fca00078408ff */
[----:B--2---:R-:W-:-:S05]  /*15b80*/  @!P0 IMAD.X R2, RZ, RZ, R2, P2 ;  /* 0x000000ffff028224 */ /* 0x004fca00010e0602 */
[----:B------:R-:W-:-:S04]  /*15b90*/  @!P0 LOP3.LUT R3, R3, R2, RZ, 0x3c, !PT ;  /* 0x0000000203038212 */ /* 0x000fc800078e3cff */
[----:B------:R-:W-:-:S04]  /*15ba0*/  @!P0 LOP3.LUT R2, R3, R2, RZ, 0x3c, !PT ;  /* 0x0000000203028212 */ /* 0x000fc800078e3cff */
[----:B------:R-:W-:-:S05]  /*15bb0*/  @!P0 LOP3.LUT R3, R3, R2, RZ, 0x3c, !PT ;  /* 0x0000000203038212 */ /* 0x000fca00078e3cff */
[----:B------:R-:W-:Y:S01]  /*15bc0*/  @!PT LDS RZ, [RZ] ;  /* 0x00000000fffff984 */ /* 0x000fe20000000800 */
[----:B-----5:R0:W-:Y:S02]  /*15bd0*/  @!P0 LDGSTS.E.BYPASS.LTC128B.128 [R7+0x20400], desc[UR54][R2.64], !P1 ;  /* 0x2040000002078fae */ /* 0x0201e4000c901d76 */
[----:B0-----:R-:W-:Y:S02]  /*15be0*/  VIADD R2, R34, 0x10 ;  /* 0x0000001022027836 */ /* 0x001fe40000000000 */
[----:B------:R-:W0:Y:S03]  /*15bf0*/  SHFL.IDX PT, R3, R0, 0x1, 0x181f ;  /* 0x00381f0000037f89 */ /* 0x000e2600000e0000 */
[----:B------:R-:W-:Y:S02]  /*15c00*/  ISETP.GE.AND P0, PT, R2, R36, PT ;  /* 0x000000240200720c */ /* 0x000fe40003f06270 */
[----:B------:R-:W2:Y:S11]  /*15c10*/  SHFL.IDX PT, R2, R4, 0x1, 0x181f ;  /* 0x00381f0004027f89 */ /* 0x000eb600000e0000 */
[----:B0-----:R-:W-:-:S05]  /*15c20*/  @!P0 LEA R3, P2, R8, R3, 0x1 ;  /* 0x0000000308038211 */ /* 0x001fca00078408ff */
[----:B--2---:R-:W-:-:S05]  /*15c30*/  @!P0 IMAD.X R2, RZ, RZ, R2, P2 ;  /* 0x000000ffff028224 */ /* 0x004fca00010e0602 */
        /* <DEDUP_REMOVED lines=8> */
[----:B------:R-:W2:Y:S04]  /*15cc0*/  SHFL.IDX PT, R2, R4, 0x2, 0x181f ;  /* 0x00581f0004027f89 */ /* 0x000ea800000e0000 */
[----:B------:R-:W3:Y:S04]  /*15cd0*/  SHFL.IDX PT, R4, R4, 0x3, 0x181f ;  /* 0x00781f0004047f89 */ /* 0x000ee800000e0000 */
[----:B0-----:R-:W-:-:S05]  /*15ce0*/  @!P0 LEA R3, P2, R8, R3, 0x1 ;  /* 0x0000000308038211 */ /* 0x001fca00078408ff */
[----:B--2---:R-:W-:-:S05]  /*15cf0*/  @!P0 IMAD.X R2, RZ, RZ, R2, P2 ;  /* 0x000000ffff028224 */ /* 0x004fca00010e0602 */
[----:B------:R-:W-:-:S04]  /*15d00*/  @!P0 LOP3.LUT R3, R3, R2, RZ, 0x3c, !PT ;  /* 0x0000000203038212 */ /* 0x000fc800078e3cff */
[----:B------:R-:W-:-:S04]  /*15d10*/  @!P0 LOP3.LUT R2, R3, R2, RZ, 0x3c, !PT ;  /* 0x0000000203028212 */ /* 0x000fc800078e3cff */
[----:B------:R-:W-:-:S05]  /*15d20*/  @!P0 LOP3.LUT R3, R3, R2, RZ, 0x3c, !PT ;  /* 0x0000000203038212 */ /* 0x000fca00078e3cff */
[----:B---3--:R0:W-:Y:S02]  /*15d30*/  @!P0 LDGSTS.E.BYPASS.LTC128B.128 [R7+0x21400], desc[UR54][R2.64], !P1 ;  /* 0x2140000002078fae */ /* 0x0081e4000c901d76 */
.L_x_2392:
[----:B------:R-:W-:-:S05]  /*15d40*/  VIADD R34, R34, 0x30 ;  /* 0x0000003022227836 */ /* 0x000fca0000000000 */
[----:B------:R-:W-:-:S13]  /*15d50*/  ISETP.GE.AND P0, PT, R34, R36, PT ;  /* 0x000000242200720c */ /* 0x000fda0003f06270 */
[----:B0-2---:R-:W-:-:S05]  /*15d60*/  @!P0 LEA R2, P2, R8, R0, 0x1 ;  /* 0x0000000008028211 */ /* 0x005fca00078408ff */
[----:B------:R-:W-:-:S05]  /*15d70*/  @!P0 IMAD.X R3, RZ, RZ, R4, P2 ;  /* 0x000000ffff038224 */ /* 0x000fca00010e0604 */
[----:B------:R-:W-:Y:S01]  /*15d80*/  @!PT LDS RZ, [RZ] ;  /* 0x00000000fffff984 */ /* 0x000fe20000000800 */
[----:B------:R-:W-:Y:S01]  /*15d90*/  @!PT LDS RZ, [RZ] ;  /* 0x00000000fffff984 */ /* 0x000fe20000000800 */
[----:B------:R-:W-:Y:S01]  /*15da0*/  @!PT LDS RZ, [RZ] ;  /* 0x00000000fffff984 */ /* 0x000fe20000000800 */
[----:B------:R0:W-:Y:S01]  /*15db0*/  @!P0 LDGSTS.E.BYPASS.LTC128B.128 [R7+0x21c00], desc[UR54][R2.64], !P1 ;  /* 0x21c0000002078fae */ /* 0x0001e2000c901d76 */
[----:B------:R-:W-:Y:S01]  /*15dc0*/  PLOP3.LUT P0, PT, PT, PT, PT, 0x80, 0x0 ;  /* 0x000000000000781c */ /* 0x000fe20003f0f070 */
[----:B------:R-:W-:-:S12]  /*15dd0*/  NOP ;  /* 0x0000000000007918 */ /* 0x000fd80000000000 */
.L_x_2315:
        /* <DEDUP_REMOVED lines=16> */
[----:B------:R-:W2:Y:S03]  /*15ee0*/  SYNCS.PHASECHK.TRANS64.TRYWAIT P0, [R17+URZ+0x28c20], R0 ;  /* 0x028c2000110075a7 */ /* 0x000ea6000800017f */
[----:B0-2---:R-:W-:Y:S05]  /*15ef0*/  @!P0 BRA `(.L_x_2317) ;  /* 0x0000003c00888947 */ /* 0x005fea0003800000 */
.L_x_2393:
[----:B------:R-:W-:Y:S05]  /*15f00*/  BSYNC B0 ;  /* 0x0000000000007941 */ /* 0x000fea0003800000 */
.L_x_2316:
[----:B------:R-:W-:-:S05]  /*15f10*/  IMAD.U32 R2, RZ, RZ, UR36 ;  /* 0x00000024ff027e24 */ /* 0x000fca000f8e00ff */
[----:B------:R-:W-:-:S13]  /*15f20*/  ISETP.NE.AND P0, PT, R2, 0x3, PT ;  /* 0x000000030200780c */ /* 0x000fda0003f05270 */
[----:B------:R-:W-:Y:S05]  /*15f30*/  @!P0 BRA `(.L_x_2318) ;  /* 0x0000000000048947 */ /* 0x000fea0003800000 */
[----:B------:R-:W-:Y:S01]  /*15f40*/  BPT.TRAP 0x1 ;  /* 0x000000040000795c */ /* 0x000fe20000300000 */
.L_x_2318:
[----:B0-----:R-:W-:Y:S01]  /*15f50*/  SHF.L.U32 R0, R22, 0x1f, RZ ;  /* 0x0000001f16007819 */ /* 0x001fe200000006ff */
[----:B------:R-:W-:Y:S03]  /*15f60*/  BSSY B0, `(.L_x_2319) ;  /* 0x0000003000007945 */ /* 0x000fe60003800000 */
[----:B------:R-:W0:Y:S02]  /*15f70*/  SYNCS.PHASECHK.TRANS64.TRYWAIT P0, [R25+URZ+0x28c60], R0 ;  /* 0x028c6000190075a7 */ /* 0x000e24000800017f */
[----:B0-----:R-:W-:Y:S05]  /*15f80*/  @!P0 BRA `(.L_x_2320) ;  /* 0x0000003c00788947 */ /* 0x001fea0003800000 */
.L_x_2394:
[----:B------:R-:W-:Y:S05]  /*15f90*/  BSYNC B0 ;  /* 0x0000000000007941 */ /* 0x000fea0003800000 */
.L_x_2319:
        /* <DEDUP_REMOVED lines=24> */
[----:B------:R-:W2:Y:S01]  /*16120*/  SHFL.IDX PT, R2, R4, RZ, 0x181f ;  /* 0x00181fff04027589 */ /* 0x000ea200000e0000 */
[C---:B------:R-:W-:Y:S02]  /*16130*/  LOP3.LUT P4, RZ, R19.reuse, 0x4, RZ, 0xc0, !PT ;  /* 0x0000000413ff7812 */ /* 0x040fe4000788c0ff */
[C---:B------:R-:W-:Y:S01]  /*16140*/  LOP3.LUT P3, RZ, R19.reuse, 0x8, RZ, 0xc0, !PT ;  /* 0x0000000813ff7812 */ /* 0x040fe2000786c0ff */
[----:B------:R-:W3:Y:S01]  /*16150*/  SHFL.IDX PT, R3, R6, RZ, 0x181f ;  /* 0x00181fff06037589 */ /* 0x000ee200000e0000 */
[----:B------:R-:W-:Y:S02]  /*16160*/  LOP3.LUT P2, RZ, R19, 0x10, RZ, 0xc0, !PT ;  /* 0x0000001013ff7812 */ /* 0x000fe4000784c0ff */
[----:B------:R-:W-:Y:S01]  /*16170*/  LOP3.LUT R16, R16, 0xfffffeff, RZ, 0xc0, !PT ;  /* 0xfffffeff10107812 */ /* 0x000fe200078ec0ff */
[----:B0-----:R-:W-:-:S05]  /*16180*/  IMAD.SHL.U32 R7, R7, 0x8, RZ ;  /* 0x0000000807077824 */ /* 0x001fca00078e00ff */
[----:B------:R-:W-:-:S05]  /*16190*/  LOP3.LUT R7, R7, 0x38, RZ, 0xc0, !PT ;  /* 0x0000003807077812 */ /* 0x000fca00078ec0ff */
[----:B------:R-:W-:Y:S01]  /*161a0*/  IMAD.SHL.U32 R0, R7, 0x2, RZ ;  /* 0x0000000207007824 */ /* 0x000fe200078e00ff */
[----:B------:R-:W-:-:S04]  /*161b0*/  LOP3.LUT R7, R19, 0x1, RZ, 0xc0, !PT ;  /* 0x0000000113077812 */ /* 0x000fc800078ec0ff */
[----:B--2---:R-:W-:Y:S02]  /*161c0*/  IADD3 R2, P0, R2, R0, RZ ;  /* 0x0000000002027210 */ /* 0x004fe40007f1e0ff */
[----:B------:R-:W-:Y:S02]  /*161d0*/  ISETP.NE.U32.AND P1, PT, R7, 0x1, PT ;  /* 0x000000010700780c */ /* 0x000fe40003f25070 */
[----:B------:R-:W-:Y:S01]  /*161e0*/  PRMT R7, R19, 0x8880, RZ ;  /* 0x0000888013077816 */ /* 0x000fe200000000ff */
[----:B---3--:R-:W-:Y:S01]  /*161f0*/  IMAD.X R3, RZ, RZ, R3, P0 ;  /* 0x000000ffff037224 */ /* 0x008fe200000e0603 */
        /* <DEDUP_REMOVED lines=25> */
[----:B------:R-:W2:Y:S04]  /*16390*/  SHFL.IDX PT, R3, R6, 0x1, 0x181f ;  /* 0x00381f0006037f89 */ /* 0x000ea800000e0000 */
[----:B------:R-:W-:Y:S01]  /*163a0*/  SHFL.IDX PT, R6, R6, 0x3, 0x181f ;  /* 0x00781f0006067f89 */ /* 0x000fe200000e0000 */
[----:B0-----:R-:W-:-:S05]  /*163b0*/  IADD3 R2, P6, R2, R0, RZ ;  /* 0x0000000002027210 */ /* 0x001fca0007fde0ff */
[----:B--2---:R-:W-:Y:S01]  /*163c0*/  IMAD.X R3, RZ, RZ, R3, P6 ;  /* 0x000000ffff037224 */ /* 0x004fe200030e0603 */
        /* <DEDUP_REMOVED lines=39> */
[----:B0-----:R0:W2:Y:S02]  /*16640*/  SHFL.IDX PT, R2, R4, 0x3, 0x181f ;  /* 0x00781f0004027f89 */ /* 0x0010a400000e0000 */
.L_x_2404:
        /* <DEDUP_REMOVED lines=11> */
[----:B--2---:R-:W-:Y:S02]  /*16700*/  IADD3 R2, P0, R2, R0, RZ ;  /* 0x0000000002027210 */ /* 0x004fe40007f1e0ff */
        /* <DEDUP_REMOVED lines=22> */
.L_x_2322:
        /* <DEDUP_REMOVED lines=11> */
.L_x_2323:
[----:B------:R-:W2:Y:S01]  /*16920*/  LDL.LU R2, [R1+0x4] ;  /* 0x0000040001027983 */ /* 0x000ea20000300800 */
[----:B------:R3:W-:Y:S01]  /*16930*/  SYNCS.ARRIVE.TRANS64.A1T0 RZ, [R25+URZ+0x28c50], RZ ;  /* 0x028c50ff19ff79a7 */ /* 0x0007e2000810003f */
[----:B------:R-:W-:Y:S01]  /*16940*/  BSSY B0, `(.L_x_2324) ;  /* 0x00000f0000007945 */ /* 0x000fe20003800000 */
[----:B--2---:R-:W-:-:S05]  /*16950*/  VIADD R7, R2, 0xfffffffe ;  /* 0xfffffffe02077836 */ /* 0x004fca0000000000 */
[----:B------:R-:W-:-:S13]  /*16960*/  ISETP.GE.AND P0, PT, R7, R30, PT ;  /* 0x0000001e0700720c */ /* 0x000fda0003f06270 */
[----:B---3--:R-:W-:Y:S05]  /*16970*/  @!P0 BRA `(.L_x_2325) ;  /* 0x0000000c00b08947 */ /* 0x008fea0003800000 */
[----:B------:R-:W2:Y:S01]  /*16980*/  LDL.LU R2, [R1+0x14] ;  /* 0x0000140001027983 */ /* 0x000ea20000300800 */
[----:B------:R-:W-:-:S04]  /*16990*/  LOP3.LUT R28, R19, 0x80, RZ, 0xc0, !PT ;  /* 0x00000080131c7812 */ /* 0x000fc800078ec0ff */
[----:B------:R-:W-:Y:S02]  /*169a0*/  SHF.R.U32.HI R28, RZ, 0x3, R28 ;  /* 0x00000003ff1c7819 */ /* 0x000fe4000001161c */
[----:B--2---:R-:W-:-:S04]  /*169b0*/  LOP3.LUT R29, R2, 0x40, RZ, 0xc0, !PT ;  /* 0x00000040021d7812 */ /* 0x004fc800078ec0ff */
[----:B------:R-:W-:-:S07]  /*169c0*/  SHF.R.U32.HI R29, RZ, 0x2, R29 ;  /* 0x00000002ff1d7819 */ /* 0x000fce000001161d */
.L_x_2338:
[----:B0-----:R-:W0:Y:S01]  /*169d0*/  S2R R4, SR_TID.X ;  /* 0x0000000000047919 */ /* 0x001e220000002100 */
[----:B--2---:R-:W2:Y:S01]  /*169e0*/  LDC R2, c[0x0][0x430] ;  /* 0x00010c00ff027b82 */ /* 0x004ea20000000800 */
[----:B---3--:R-:W-:Y:S01]  /*169f0*/  IMAD R6, R7, 0x40, R31 ;  /* 0x0000004007067824 */ /* 0x008fe200078e021f */
[----:B------:R-:W-:Y:S05]  /*16a00*/  YIELD ;  /* 0x0000000000007946 */ /* 0x000fea0003800000 */
[----:B------:R-:W-:Y:S01]  /*16a10*/  IMAD.U32 R11, RZ, RZ, UR36 ;  /* 0x00000024ff0b7e24 */ /* 0x000fe2000f8e00ff */
[----:B------:R-:W-:Y:S01]  /*16a20*/  ULDC UR4, c[0x0][0x430] ;  /* 0x00010c0000047ab9 */ /* 0x000fe20000000800 */
[----:B------:R-:W-:Y:S01]  /*16a30*/  VIADD R18, R18, 0x1 ;  /* 0x0000000112127836 */ /* 0x000fe20000000000 */
[----:B--2---:R-:W-:Y:S01]  /*16a40*/  ISETP.NE.AND P0, PT, R2, 0x1, PT ;  /* 0x000000010200780c */ /* 0x004fe20003f05270 */
[----:B0-----:R-:W-:-:S05]  /*16a50*/  IMAD.SHL.U32 R4, R4, 0x10, RZ ;  /* 0x0000001004047824 */ /* 0x001fca00078e00ff */
[----:B------:R-:W-:-:S07]  /*16a60*/  LOP3.LUT R4, R37, 0x70, R4, 0xf8, !PT ;  /* 0x0000007025047812 */ /* 0x000fce00078ef804 */
[----:B------:R-:W0:Y:S01]  /*16a70*/  @P0 LDC R3, c[0x0][0x434] ;  /* 0x00010d00ff030b82 */ /* 0x000e220000000800 */
[C---:B------:R-:W-:Y:S01]  /*16a80*/  ISETP.GT.U32.AND P1, PT, R4.reuse, 0x3f, PT ;  /* 0x0000003f0400780c */ /* 0x040fe20003f24070 */
[----:B------:R-:W-:-:S06]  /*16a90*/  IMAD.IADD R6, R4, 0x1, R6 ;  /* 0x0000000104067824 */ /* 0x000fcc00078e0206 */
[----:B------:R-:W2:Y:S01]  /*16aa0*/  @P0 LDC R2, c[0x0][0x438] ;  /* 0x00010e00ff020b82 */ /* 0x000ea20000000800 */
[----:B------:R-:W-:-:S07]  /*16ab0*/  IMAD.MOV.U32 R10, RZ, RZ, R6 ;  /* 0x000000ffff0a7224 */ /* 0x000fce00078e0006 */
[----:B------:R-:W3:Y:S01]  /*16ac0*/  @!P1 LDC.64 R4, c[0x0][0x428] ;  /* 0x00010a00ff049b82 */ /* 0x000ee20000000a00 */
[----:B0-----:R-:W-:-:S07]  /*16ad0*/  @P0 IMAD.HI.U32 R3, R6, R3, RZ ;  /* 0x0000000306030227 */ /* 0x001fce00078e00ff */
[----:B------:R-:W0:Y:S01]  /*16ae0*/  @!P1 LDC.64 R8, c[0x0][0x418] ;  /* 0x00010600ff089b82 */ /* 0x000e220000000a00 */
[----:B--2---:R-:W-:-:S04]  /*16af0*/  @P0 SHF.R.U32.HI R10, RZ, R2, R3 ;  /* 0x00000002ff0a0219 */ /* 0x004fc80000011603 */
[--C-:B------:R-:W-:Y:S01]  /*16b00*/  @!P1 SHF.R.S32.HI R3, RZ, 0x1f, R10.reuse ;  /* 0x0000001fff039819 */ /* 0x100fe2000001140a */
[----:B------:R-:W-:-:S04]  /*16b10*/  @!P1 IMAD.MOV.U32 R2, RZ, RZ, R10 ;  /* 0x000000ffff029224 */ /* 0x000fc800078e000a */
[----:B---3--:R-:W-:-:S04]  /*16b20*/  @!P1 IMAD.WIDE.U32 R2, R23, R4, R2 ;  /* 0x0000000417029225 */ /* 0x008fc800078e0002 */
        /* <DEDUP_REMOVED lines=17> */
[----:B01----:R-:W-:Y:S08]  /*16c40*/  @!P1 BRA `(.L_x_2326) ;  /* 0x0000000000049947 */ /* 0x003ff00003800000 */
[----:B------:R-:W-:Y:S01]  /*16c50*/  BPT.TRAP 0x1 ;  /* 0x000000040000795c */ /* 0x000fe20000300000 */
.L_x_2326:
[----:B------:R-:W-:Y:S01]  /*16c60*/  IMAD R6, R18, 0x8, R17 ;  /* 0x0000000812067824 */ /* 0x000fe200078e0211 */
[----:B------:R-:W-:Y:S01]  /*16c70*/  SHF.L.U32 R19, R22, 0x1f, RZ ;  /* 0x0000001f16137819 */ /* 0x000fe200000006ff */
[----:B------:R-:W-:Y:S01]  /*16c80*/  BSSY B1, `(.L_x_2327) ;  /* 0x0000004000017945 */ /* 0x000fe20003800000 */
[----:B------:R-:W-:Y:S02]  /*16c90*/  SHF.R.S32.HI R9, RZ, 0x1f, R5 ;  /* 0x0000001fff097819 */ /* 0x000fe40000011405 */
[----:B------:R-:W0:Y:S02]  /*16ca0*/  SYNCS.PHASECHK.TRANS64.TRYWAIT P0, [R6+URZ+0x28c40], R19 ;  /* 0x028c4013060075a7 */ /* 0x000e24000800017f */
[----:B0-----:R-:W-:Y:S05]  /*16cb0*/  @!P0 BRA `(.L_x_2328) ;  /* 0x0000003800688947 */ /* 0x001fea0003800000 */
.L_x_2405:
[----:B------:R-:W-:Y:S05]  /*16cc0*/  BSYNC B1 ;  /* 0x0000000000017941 */ /* 0x000fea0003800000 */
.L_x_2327:
        /* <DEDUP_REMOVED lines=17> */
[----:B-1----:R-:W-:Y:S01]  /*16de0*/  IMAD R25, R26, UR5, R3 ;  /* 0x000000051a197c24 */ /* 0x002fe2000f8e0203 */
        /* <DEDUP_REMOVED lines=22> */
.L_x_2415:
        /* <DEDUP_REMOVED lines=8> */
.L_x_2330:
        /* <DEDUP_REMOVED lines=11> */
.L_x_2331:
[----:B------:R2:W-:Y:S01]  /*17080*/  SYNCS.ARRIVE.TRANS64.A1T0 RZ, [R6+URZ+0x28c30], RZ ;  /* 0x028c30ff06ff79a7 */ /* 0x0005e2000810003f */
[----:B------:R-:W-:Y:S05]  /*17090*/  @!P2 BRA `(.L_x_2332) ;  /* 0x000000000004a947 */ /* 0x000fea0003800000 */
[----:B------:R-:W-:Y:S01]  /*170a0*/  BPT.TRAP 0x1 ;  /* 0x000000040000795c */ /* 0x000fe20000300000 */
.L_x_2332:
[----:B------:R-:W3:Y:S01]  /*170b0*/  SYNCS.PHASECHK.TRANS64.TRYWAIT P0, [R6+URZ+0x28c60], R19 ;  /* 0x028c6013060075a7 */ /* 0x000ee2000800017f */
[----:B------:R-:W-:Y:S04]  /*170c0*/  BSSY B1, `(.L_x_2333) ;  /* 0x0000002000017945 */ /* 0x000fe80003800000 */
[----:B---3--:R-:W-:Y:S05]  /*170d0*/  @!P0 BRA `(.L_x_2334) ;  /* 0x0000003800908947 */ /* 0x008fea0003800000 */
.L_x_2416:
[----:B------:R-:W-:Y:S05]  /*170e0*/  BSYNC B1 ;  /* 0x0000000000017941 */ /* 0x000fea0003800000 */
.L_x_2333:
        /* <DEDUP_REMOVED lines=79> */
.L_x_2426:
        /* <DEDUP_REMOVED lines=25> */
.L_x_2336:
        /* <DEDUP_REMOVED lines=11> */
.L_x_2337:
[----:B------:R3:W-:Y:S01]  /*17820*/  SYNCS.ARRIVE.TRANS64.A1T0 RZ, [R6+URZ+0x28c50], RZ ;  /* 0x028c50ff06ff79a7 */ /* 0x0007e2000810003f */
[----:B------:R-:W-:Y:S05]  /*17830*/  @P3 BRA `(.L_x_2338) ;  /* 0xfffffff000643947 */ /* 0x000fea000383ffff */
.L_x_2325:
[----:B------:R-:W-:Y:S05]  /*17840*/  BSYNC B0 ;  /* 0x0000000000007941 */ /* 0x000fea0003800000 */
.L_x_2324:
        /* <DEDUP_REMOVED lines=21> */
.L_x_2340:
[----:B------:R-:W-:Y:S05]  /*179a0*/  BSYNC B0 ;  /* 0x0000000000007941 */ /* 0x000fea0003800000 */
.L_x_2339:
[----:B------:R-:W-:-:S07]  /*179b0*/  SEL R18, R18, RZ, P0 ;  /* 0x000000ff12127207 */ /* 0x000fce0000000000 */
.L_x_2299:
[----:B------:R-:W-:Y:S05]  /*179c0*/  BSYNC B7 ;  /* 0x0000000000077941 */ /* 0x000fea0003800000 */
.L_x_2297:
        /* <DEDUP_REMOVED lines=8> */
[----:B-1----:R1:W4:Y:S01]  /*17a50*/  LDS.128 R24, [R17+0x28cd0] ;  /* 0x028cd00011187984 */ /* 0x0023220000000c00 */
[----:B------:R-:W-:Y:S06]  /*17a60*/  BAR.ARV 0x4, 0x180 ;  /* 0x0106000000007b1d */ /* 0x000fec0000002000 */
[----:B------:R-:W-:Y:S05]  /*17a70*/  BRA `(.L_x_2342) ;  /* 0x0000000c00d47947 */ /* 0x000fea0003800000 */
.L_x_2341:
        /* <DEDUP_REMOVED lines=14> */
[----:B-1----:R-:W-:Y:S01]  /*17b60*/  IMAD.MOV.U32 R25, RZ, RZ, RZ ;  /* 0x000000ffff197224 */ /* 0x002fe200078e00ff */
        /* <DEDUP_REMOVED lines=28> */
.L_x_2436:
[----:B------:R-:W-:Y:S02]  /*17d30*/  ULDC UR4, c[0x0][0xc38] ;  /* 0x00030e0000047ab9 */ /* 0x000fe40000000800 */
[----:B------:R-:W-:-:S04]  /*17d40*/  IMAD.U32 R4, RZ, RZ, UR4 ;  /* 0x00000004ff047e24 */ /* 0x000fc8000f8e00ff */
[----:B-1----:R-:W-:-:S04]  /*17d50*/  IMAD R5, R14, R4, RZ ;  /* 0x000000040e057224 */ /* 0x002fc800078e02ff */
[----:B------:R-:W-:-:S05]  /*17d60*/  IMAD.IADD R6, R6, 0x1, R5 ;  /* 0x0000000106067824 */ /* 0x000fca00078e0205 */
[----:B------:R-:W-:-:S13]  /*17d70*/  ISETP.GT.AND P6, PT, R6, R0, PT ;  /* 0x000000000600720c */ /* 0x000fda0003fc4270 */
[----:B------:R-:W-:Y:S05]  /*17d80*/  @P6 BRA `(.L_x_2344) ;  /* 0x0000000000a46947 */ /* 0x000fea0003800000 */
.L_x_2347:
        /* <DEDUP_REMOVED lines=11> */
[----:B------:R-:W-:Y:S02]  /*17e40*/  IMAD.MOV.U32 R8, RZ, RZ, RZ ;  /* 0x000000ffff087224 */ /* 0x000fe400078e00ff */
[----:B0-----:R-:W-:-:S05]  /*17e50*/  @!P6 IMAD.WIDE R2, R7, 0x4, R2 ;  /* 0x000000040702e825 */ /* 0x001fca00078e0202 */
[----:B------:R1:W2:Y:S02]  /*17e60*/  @!P6 LDG.E R25, desc[UR54][R2.64] ;  /* 0x000000360219e981 */ /* 0x0002a4000c1e1900 */
[----:B-1----:R-:W-:-:S05]  /*17e70*/  @!P6 IMAD.WIDE R2, R7, 0x4, R4 ;  /* 0x000000040702e825 */ /* 0x002fca00078e0204 */
        /* <DEDUP_REMOVED lines=20> */
.L_x_2444:
[----:B------:R-:W-:Y:S02]  /*17fc0*/  ULDC UR4, c[0x0][0xc38] ;  /* 0x00030e0000047ab9 */ /* 0x000fe40000000800 */
[----:B------:R-:W-:-:S04]  /*17fd0*/  IMAD.U32 R4, RZ, RZ, UR4 ;  /* 0x00000004ff047e24 */ /* 0x000fc8000f8e00ff */
[----:B-1----:R-:W-:-:S04]  /*17fe0*/  IMAD R5, R14, R4, RZ ;  /* 0x000000040e057224 */ /* 0x002fc800078e02ff */
[----:B------:R-:W-:-:S05]  /*17ff0*/  IMAD.IADD R6, R5, 0x1, R6 ;  /* 0x0000000105067824 */ /* 0x000fca00078e0206 */
[----:B------:R-:W-:-:S13]  /*18000*/  ISETP.GT.AND P6, PT, R6, R0, PT ;  /* 0x000000000600720c */ /* 0x000fda0003fc4270 */
[----:B------:R-:W-:Y:S05]  /*18010*/  @!P6 BRA `(.L_x_2347) ;  /* 0xfffffffc005ce947 */ /* 0x000fea000383ffff */
.L_x_2344:
[----:B------:R-:W-:Y:S01]  /*18020*/  IMAD.IADD R5, R6, 0x1, -R5 ;  /* 0x0000000106057824 */ /* 0x000fe200078e0a05 */
[----:B------:R-:W-:-:S03]  /*18030*/  UMOV UR4, 0xffffffff ;  /* 0xffffffff00047882 */ /* 0x000fc60000000000 */
[----:B------:R-:W-:-:S05]  /*18040*/  IMAD R7, R3, R4, R5 ;  /* 0x0000000403077224 */ /* 0x000fca00078e0205 */
[----:B------:R-:W-:Y:S01]  /*18050*/  ISETP.GT.AND P6, PT, R7, R0, PT ;  /* 0x000000000700720c */ /* 0x000fe20003fc4270 */
[----:B------:R-:W-:-:S12]  /*18060*/  BRA.DIV UR4, `(.L_x_2348) ;  /* 0x0000003a048c7947 */ /* 0x000fd8000b800000 */
[----:B------:R-:W-:-:S04]  /*18070*/  VOTE.ANY R2, PT, !P6 ;  /* 0x0000000000027806 */ /* 0x000fc800070e0100 */
[----:B------:R-:W1:Y:S02]  /*18080*/  POPC R12, R2 ;  /* 0x00000002000c7309 */ /* 0x000e640000000000 */
[----:B-1----:R1:W2:Y:S01]  /*18090*/  SHFL.IDX PT, R25, R25, R12, 0x1f ;  /* 0x00001f0c19197589 */ /* 0x0022a200000e0000 */
[----:B------:R-:W-:-:S03]  /*180a0*/  IMAD.IADD R27, R12, 0x1, R27 ;  /* 0x000000010c1b7824 */ /* 0x000fc600078e021b */
[----:B------:R1:W3:Y:S04]  /*180b0*/  SHFL.IDX PT, R8, R8, R12, 0x1f ;  /* 0x00001f0c08087589 */ /* 0x0002e800000e0000 */
.L_x_2449:
[----:B------:R-:W-:-:S13]  /*180c0*/  ISETP.NE.AND P0, PT, R2, RZ, PT ;  /* 0x000000ff0200720c */ /* 0x000fda0003f05270 */
[----:B------:R-:W-:Y:S05]  /*180d0*/  @!P0 BRA `(.L_x_2349) ;  /* 0x0000000000108947 */ /* 0x000fea0003800000 */
[----:B------:R-:W-:Y:S01]  /*180e0*/  UMOV UR4, 0xffffffff ;  /* 0xffffffff00047882 */ /* 0x000fe20000000000 */
[----:B-1----:R-:W-:Y:S02]  /*180f0*/  VIADD R12, R12, 0xffffffff ;  /* 0xffffffff0c0c7836 */ /* 0x002fe40000000000 */
[----:B------:R-:W-:Y:S05]  /*18100*/  BRA.DIV UR4, `(.L_x_2350) ;  /* 0x0000003a04c07947 */ /* 0x000fea000b800000 */
[----:B------:R4:W1:Y:S02]  /*18110*/  SHFL.IDX PT, R24, R3, R12, 0x1f ;  /* 0x00001f0c03187589 */ /* 0x00086400000e0000 */
.L_x_2349:
[----:B---3--:R-:W-:Y:S01]  /*18120*/  ISETP.NE.AND P0, PT, R8, 0x1, PT ;  /* 0x000000010800780c */ /* 0x008fe20003f05270 */
[----:B-1----:R-:W-:-:S04]  /*18130*/  IMAD R24, R24, R4, R5 ;  /* 0x0000000418187224 */ /* 0x002fc800078e0205 */
[----:B------:R-:W-:-:S08]  /*18140*/  IMAD.IADD R0, R0, 0x1, -R24 ;  /* 0x0000000100007824 */ /* 0x000fd000078e0a18 */
[----:B------:R-:W-:Y:S05]  /*18150*/  @!P0 BRA `(.L_x_2351) ;  /* 0x0000000000dc8947 */ /* 0x000fea0003800000 */
[----:B--2---:R-:W-:Y:S02]  /*18160*/  IABS R4, R25 ;  /* 0x0000001900047213 */ /* 0x004fe40000000000 */
[----:B------:R-:W-:Y:S02]  /*18170*/  IABS R5, R8 ;  /* 0x0000000800057213 */ /* 0x000fe40000000000 */
[----:B------:R-:W1:Y:S08]  /*18180*/  I2F.RP R6, R4 ;  /* 0x0000000400067306 */ /* 0x000e700000209400 */
[----:B------:R-:W2:Y:S08]  /*18190*/  I2F.RP R9, R5 ;  /* 0x0000000500097306 */ /* 0x000eb00000209400 */
[----:B-1----:R-:W1:Y:S08]  /*181a0*/  MUFU.RCP R6, R6 ;  /* 0x0000000600067308 */ /* 0x002e700000001000 */
[----:B--2---:R-:W-:Y:S01]  /*181b0*/  MUFU.RCP R9, R9 ;  /* 0x0000000900097308 */ /* 0x004fe20000001000 */
[----:B-1----:R-:W-:-:S07]  /*181c0*/  VIADD R2, R6, 0xffffffe ;  /* 0x0ffffffe06027836 */ /* 0x002fce0000000000 */
[----:B0---4-:R0:W1:Y:S02]  /*181d0*/  F2I.FTZ.U32.TRUNC.NTZ R3, R2 ;  /* 0x0000000200037305 */ /* 0x011064000021f000 */
[----:B0-----:R-:W-:Y:S02]  /*181e0*/  IMAD.MOV.U32 R2, RZ, RZ, RZ ;  /* 0x000000ffff027224 */ /* 0x001fe400078e00ff */
[----:B-1----:R-:W-:-:S04]  /*181f0*/  IMAD.MOV R7, RZ, RZ, -R3 ;  /* 0x000000ffff077224 */ /* 0x002fc800078e0a03 */
[----:B------:R-:W-:-:S04]  /*18200*/  IMAD R7, R7, R4, RZ ;  /* 0x0000000407077224 */ /* 0x000fc800078e02ff */
[----:B------:R-:W-:Y:S01]  /*18210*/  IMAD.HI.U32 R3, R3, R7, R2 ;  /* 0x0000000703037227 */ /* 0x000fe200078e0002 */
[----:B------:R-:W-:Y:S02]  /*18220*/  IABS R7, R0 ;  /* 0x0000000000077213 */ /* 0x000fe40000000000 */
[----:B------:R-:W-:-:S03]  /*18230*/  IABS R2, R25 ;  /* 0x0000001900027213 */ /* 0x000fc60000000000 */
[----:B------:R-:W-:-:S04]  /*18240*/  IMAD.HI.U32 R6, R3, R7, RZ ;  /* 0x0000000703067227 */ /* 0x000fc800078e00ff */
[----:B------:R-:W-:Y:S02]  /*18250*/  IMAD.MOV R2, RZ, RZ, -R2 ;  /* 0x000000ffff027224 */ /* 0x000fe400078e0a02 */
        /* <DEDUP_REMOVED lines=19> */
[----:B------:R-:W-:-:S05]  /*18390*/  IABS R3, R6 ;  /* 0x0000000600037213 */ /* 0x000fca0000000000 */
        /* <DEDUP_REMOVED lines=14> */
[--C-:B------:R-:W-:Y:S02]  /*18480*/  IMAD R8, R8, R3, R6.reuse ;  /* 0x0000000308087224 */ /* 0x100fe400078e0206 */
[----:B------:R-:W-:Y:S02]  /*18490*/  IMAD.MOV R3, RZ, RZ, -R6 ;  /* 0x000000ffff037224 */ /* 0x000fe400078e0a06 */
[----:B------:R-:W-:Y:S02]  /*184a0*/  IMAD R26, R8, 0x10000, R5 ;  /* 0x00010000081a7824 */ /* 0x000fe400078e0205 */
[----:B------:R-:W-:Y:S01]  /*184b0*/  IMAD R3, R25, R3, R0 ;  /* 0x0000000319037224 */ /* 0x000fe200078e0200 */
[----:B------:R-:W-:Y:S06]  /*184c0*/  BRA `(.L_x_2352) ;  /* 0x0000000000f07947 */ /* 0x000fec0003800000 */
.L_x_2351:
[----:B0---4-:R-:W0:Y:S02]  /*184d0*/  LDC.64 R2, c[0x0][0xc90] ;  /* 0x00032400ff027b82 */ /* 0x011e240000000a00 */
[----:B0-----:R-:W-:-:S05]  /*184e0*/  IMAD.WIDE R2, R27, 0x4, R2 ;  /* 0x000000041b027825 */ /* 0x001fca00078e0202 */
[----:B------:R0:W2:Y:S02]  /*184f0*/  LDG.E R6, desc[UR54][R2.64] ;  /* 0x0000003602067981 */ /* 0x0000a4000c1e1900 */
[----:B0-----:R-:W-:Y:S02]  /*18500*/  IMAD.MOV.U32 R2, RZ, RZ, RZ ;  /* 0x000000ffff027224 */ /* 0x001fe400078e00ff */
[----:B--2---:R-:W-:-:S05]  /*18510*/  IMAD R5, R25, R6, RZ ;  /* 0x0000000619057224 */ /* 0x004fca00078e02ff */
[----:B------:R-:W-:-:S04]  /*18520*/  IABS R7, R5 ;  /* 0x0000000500077213 */ /* 0x000fc80000000000 */
[----:B------:R-:W0:Y:S08]  /*18530*/  I2F.RP R8, R7 ;  /* 0x0000000700087306 */ /* 0x000e300000209400 */
[----:B0-----:R-:W0:Y:S02]  /*18540*/  MUFU.RCP R8, R8 ;  /* 0x0000000800087308 */ /* 0x001e240000001000 */
[----:B0-----:R-:W-:-:S06]  /*18550*/  VIADD R9, R8, 0xffffffe ;  /* 0x0ffffffe08097836 */ /* 0x001fcc0000000000 */
[----:B------:R-:W0:Y:S02]  /*18560*/  F2I.FTZ.U32.TRUNC.NTZ R3, R9 ;  /* 0x0000000900037305 */ /* 0x000e24000021f000 */
[----:B0-----:R-:W-:-:S04]  /*18570*/  IMAD.MOV R10, RZ, RZ, -R3 ;  /* 0x000000ffff0a7224 */ /* 0x001fc800078e0a03 */
[----:B------:R-:W-:Y:S01]  /*18580*/  IMAD R11, R10, R7, RZ ;  /* 0x000000070a0b7224 */ /* 0x000fe200078e02ff */
[----:B------:R-:W-:-:S03]  /*18590*/  IABS R10, R5 ;  /* 0x00000005000a7213 */ /* 0x000fc60000000000 */
[----:B------:R-:W-:Y:S01]  /*185a0*/  IMAD.HI.U32 R2, R3, R11, R2 ;  /* 0x0000000b03027227 */ /* 0x000fe200078e0002 */
[----:B------:R-:W-:-:S03]  /*185b0*/  IABS R3, R0 ;  /* 0x0000000000037213 */ /* 0x000fc60000000000 */
        /* <DEDUP_REMOVED lines=16> */
[----:B------:R-:W-:-:S03]  /*186c0*/  IMAD R0, R5, R9, R0 ;  /* 0x0000000905007224 */ /* 0x000fc600078e0200 */
[----:B------:R-:W-:-:S04]  /*186d0*/  VIADDMNMX R4, R3, R4, R6, PT ;  /* 0x0000000403047246 */ /* 0x000fc80003800106 */
[----:B------:R-:W-:-:S04]  /*186e0*/  IABS R6, R4 ;  /* 0x0000000400067213 */ /* 0x000fc80000000000 */
[----:B------:R-:W0:Y:S08]  /*186f0*/  I2F.RP R8, R6 ;  /* 0x0000000600087306 */ /* 0x000e300000209400 */
[----:B0-----:R-:W0:Y:S02]  /*18700*/  MUFU.RCP R8, R8 ;  /* 0x0000000800087308 */ /* 0x001e240000001000 */
[----:B0-----:R-:W-:Y:S01]  /*18710*/  VIADD R2, R8, 0xffffffe ;  /* 0x0ffffffe08027836 */ /* 0x001fe20000000000 */
[----:B------:R-:W-:-:S05]  /*18720*/  IABS R8, R0 ;  /* 0x0000000000087213 */ /* 0x000fca0000000000 */
[----:B------:R0:W1:Y:S02]  /*18730*/  F2I.FTZ.U32.TRUNC.NTZ R3, R2 ;  /* 0x0000000200037305 */ /* 0x000064000021f000 */
[----:B0-----:R-:W-:Y:S02]  /*18740*/  IMAD.MOV.U32 R2, RZ, RZ, RZ ;  /* 0x000000ffff027224 */ /* 0x001fe400078e00ff */
[----:B-1----:R-:W-:-:S04]  /*18750*/  IMAD.MOV R5, RZ, RZ, -R3 ;  /* 0x000000ffff057224 */ /* 0x002fc800078e0a03 */
[----:B------:R-:W-:-:S04]  /*18760*/  IMAD R5, R5, R6, RZ ;  /* 0x0000000605057224 */ /* 0x000fc800078e02ff */
[----:B------:R-:W-:Y:S01]  /*18770*/  IMAD.HI.U32 R3, R3, R5, R2 ;  /* 0x0000000503037227 */ /* 0x000fe200078e0002 */
[-C--:B------:R-:W-:Y:S02]  /*18780*/  IABS R5, R4.reuse ;  /* 0x0000000400057213 */ /* 0x080fe40000000000 */
[----:B------:R-:W-:Y:S02]  /*18790*/  LOP3.LUT R2, R0, R4, RZ, 0x3c, !PT ;  /* 0x0000000400027212 */ /* 0x000fe400078e3cff */
[----:B------:R-:W-:Y:S01]  /*187a0*/  IADD3 R0, R7, 0x1000000, R0 ;  /* 0x0100000007007810 */ /* 0x000fe20007ffe000 */
[----:B------:R-:W-:Y:S01]  /*187b0*/  IMAD.MOV R5, RZ, RZ, -R5 ;  /* 0x000000ffff057224 */ /* 0x000fe200078e0a05 */
[----:B------:R-:W-:Y:S01]  /*187c0*/  ISETP.GE.AND P2, PT, R2, RZ, PT ;  /* 0x000000ff0200720c */ /* 0x000fe20003f46270 */
        /* <DEDUP_REMOVED lines=9> */
[----:B------:R-:W-:Y:S01]  /*18860*/  @!P1 LOP3.LUT R3, RZ, R4, RZ, 0x33, !PT ;  /* 0x00000004ff039212 */ /* 0x000fe200078e33ff */
[----:B------:R-:W-:-:S04]  /*18870*/  IMAD.MOV R4, RZ, RZ, -R4 ;  /* 0x000000ffff047224 */ /* 0x000fc800078e0a04 */
[----:B------:R-:W-:-:S07]  /*18880*/  IMAD R26, R3, R4, R0 ;  /* 0x00000004031a7224 */ /* 0x000fce00078e0200 */
.L_x_2352:
[----:B------:R-:W-:-:S05]  /*18890*/  LOP3.LUT R0, RZ, R3, RZ, 0x33, !PT ;  /* 0x00000003ff007212 */ /* 0x000fca00078e33ff */
[----:B------:R-:W-:Y:S01]  /*188a0*/  IMAD.IADD R25, R25, 0x1, R0 ;  /* 0x0000000119197824 */ /* 0x000fe200078e0200 */
[----:B------:R-:W-:Y:S06]  /*188b0*/  BRA `(.L_x_2353) ;  /* 0x00000000001c7947 */ /* 0x000fec0003800000 */
.L_x_2345:
[----:B------:R-:W-:Y:S01]  /*188c0*/  UMOV UR4, URZ ;  /* 0x0000003f00047c82 */ /* 0x000fe20008000000 */
[----:B------:R-:W-:Y:S01]  /*188d0*/  UMOV UR5, URZ ;  /* 0x0000003f00057c82 */ /* 0x000fe20008000000 */
[----:B------:R-:W-:Y:S01]  /*188e0*/  ULDC UR6, c[0x0][0xc3c] ;  /* 0x00030f0000067ab9 */ /* 0x000fe20000000800 */
[----:B------:R-:W-:Y:S02]  /*188f0*/  IMAD.MOV.U32 R24, RZ, RZ, R0 ;  /* 0x000000ffff187224 */ /* 0x000fe400078e0000 */
[----:B------:R-:W-:Y:S02]  /*18900*/  IMAD.U32 R25, RZ, RZ, UR4 ;  /* 0x00000004ff197e24 */ /* 0x000fe4000f8e00ff */
[----:B------:R-:W-:Y:S02]  /*18910*/  IMAD.U32 R26, RZ, RZ, UR5 ;  /* 0x00000005ff1a7e24 */ /* 0x000fe4000f8e00ff */
[----:B------:R-:W-:-:S07]  /*18920*/  IMAD.U32 R27, RZ, RZ, UR6 ;  /* 0x00000006ff1b7e24 */ /* 0x000fce000f8e00ff */
.L_x_2353:
[----:B------:R-:W1:Y:S01]  /*18930*/  S2R R0, SR_TID.X ;  /* 0x0000000000007919 */ /* 0x000e620000002100 */
[----:B------:R-:W-:Y:S05]  /*18940*/  WARPSYNC.ALL ;  /* 0x0000000000007948 */ /* 0x000fea0003800000 */
[----:B------:R-:W-:Y:S01]  /*18950*/  BAR.SYNC.DEFER_BLOCKING 0x4, 0x180 ;  /* 0x0106000000007b1d */ /* 0x000fe20000010000 */
[----:B-1----:R-:W-:-:S04]  /*18960*/  LOP3.LUT R0, R0, 0x1f, RZ, 0xc0, !PT ;  /* 0x0000001f00007812 */ /* 0x002fc800078ec0ff */
[----:B------:R-:W-:-:S13]  /*18970*/  ISETP.NE.AND P0, PT, R0, RZ, PT ;  /* 0x000000ff0000720c */ /* 0x000fda0003f05270 */
[----:B0-----:R-:W0:Y:S01]  /*18980*/  @!P0 S2R R3, SR_CgaCtaId ;  /* 0x0000000000038919 */ /* 0x001e220000008800 */
[----:B------:R-:W-:-:S04]  /*18990*/  @!P0 MOV R0, 0x400 ;  /* 0x0000040000008802 */ /* 0x000fc80000000f00 */
[----:B0-----:R-:W-:-:S05]  /*189a0*/  @!P0 LEA R17, R3, R0, 0x18 ;  /* 0x0000000003118211 */ /* 0x001fca00078ec0ff */
[----:B------:R0:W-:Y:S01]  /*189b0*/  @!P0 STS.128 [R17+0x28cd0], R24 ;  /* 0x028cd01811008388 */ /* 0x0001e20000000c00 */
[----:B------:R-:W-:Y:S06]  /*189c0*/  BAR.ARV 0x5, 0x180 ;  /* 0x0146000000007b1d */ /* 0x000fec0000002000 */
.L_x_2342:
[----:B------:R-:W-:Y:S02]  /*189d0*/  ULDC UR4, c[0x0][0xc3c] ;  /* 0x00030f0000047ab9 */ /* 0x000fe40000000800 */
[----:B----4-:R-:W-:-:S13]  /*189e0*/  ISETP.GE.AND P0, PT, R27, UR4, PT ;  /* 0x000000041b007c0c */ /* 0x010fda000bf06270 */
[----:B------:R-:W-:Y:S05]  /*189f0*/  @!P0 BRA `(.L_x_2354) ;  /* 0xffffffb000048947 */ /* 0x000fea000383ffff */
[----:B------:R-:W-:Y:S05]  /*18a00*/  BSYNC B8 ;  /* 0x0000000000087941 */ /* 0x000fea0003800000 */
.L_x_2283:
[----:B------:R-:W4:Y:S01]  /*18a10*/  LDL.LU R0, [R1+0x10] ;  /* 0x0000100001007983 */ /* 0x000f220000300800 */
[----:B------:R-:W-:Y:S01]  /*18a20*/  BSSY B0, `(.L_x_2355) ;  /* 0x000000b000007945 */ /* 0x000fe20003800000 */
[----:B------:R-:W5:Y:S01]  /*18a30*/  S2R R5, SR_CgaCtaId ;  /* 0x0000000000057919 */ /* 0x000f620000008800 */
[----:B----4-:R-:W-:-:S05]  /*18a40*/  VIADD R0, R0, 0x1 ;  /* 0x0000000100007836 */ /* 0x010fca0000000000 */
[----:B-1----:R-:W-:-:S04]  /*18a50*/  LEA.HI R2, R0, R0, RZ, 0x1 ;  /* 0x0000000000027211 */ /* 0x002fc800078f08ff */
[----:B------:R-:W-:Y:S02]  /*18a60*/  LOP3.LUT R3, R2, 0xfffffffe, RZ, 0xc0, !PT ;  /* 0xfffffffe02037812 */ /* 0x000fe400078ec0ff */
[----:B------:R-:W-:-:S03]  /*18a70*/  MOV R2, 0x400 ;  /* 0x0000040000027802 */ /* 0x000fc60000000f00 */
[----:B------:R-:W-:Y:S01]  /*18a80*/  IMAD.IADD R0, R0, 0x1, -R3 ;  /* 0x0000000100007824 */ /* 0x000fe200078e0a03 */
[----:B-----5:R-:W-:-:S04]  /*18a90*/  LEA R7, R5, R2, 0x18 ;  /* 0x0000000205077211 */ /* 0x020fc800078ec0ff */
[----:B------:R-:W-:-:S04]  /*18aa0*/  SHF.L.U32 R0, R0, 0x1f, RZ ;  /* 0x0000001f00007819 */ /* 0x000fc800000006ff */
[----:B------:R-:W1:Y:S02]  /*18ab0*/  SYNCS.PHASECHK.TRANS64.TRYWAIT P0, [R7+URZ+0x28c20], R0 ;  /* 0x028c2000070075a7 */ /* 0x000e64000800017f */
[----:B-1----:R-:W-:Y:S05]  /*18ac0*/  @!P0 BRA `(.L_x_2356) ;  /* 0x0000003000788947 */ /* 0x002fea0003800000 */
.L_x_2452:
[----:B------:R-:W-:Y:S05]  /*18ad0*/  BSYNC B0 ;  /* 0x0000000000007941 */ /* 0x000fea0003800000 */
.L_x_2355:
[----:B------:R-:W-:-:S03]  /*18ae0*/  UMOV UR4, 0xffffffff ;  /* 0xffffffff00047882 */ /* 0x000fc60000000000 */
[----:B------:R-:W-:Y:S05]  /*18af0*/  BRA.DIV UR4, `(.L_x_2357) ;  /* 0x0000003204807947 */ /* 0x000fea000b800000 */
[----:B-1----:R-:W1:Y:S02]  /*18b00*/  S2R R0, SR_TID.X ;  /* 0x0000000000007919 */ /* 0x002e640000002100 */
[----:B-1----:R-:W-:-:S04]  /*18b10*/  SHF.R.U32.HI R0, RZ, 0x5, R0 ;  /* 0x00000005ff007819 */ /* 0x002fc80000011600 */
[----:B------:R-:W-:-:S05]  /*18b20*/  LOP3.LUT R0, R0, 0x3, RZ, 0xc0, !PT ;  /* 0x0000000300007812 */ /* 0x000fca00078ec0ff */
[----:B------:R1:W4:Y:S02]  /*18b30*/  SHFL.IDX PT, R14, R0, RZ, 0x1f ;  /* 0x00001fff000e7589 */ /* 0x00032400000e0000 */
.L_x_2455:
[----:B----4-:R-:W-:Y:S01]  /*18b40*/  ISETP.NE.AND P0, PT, R14, RZ, PT ;  /* 0x000000ff0e00720c */ /* 0x010fe20003f05270 */
[----:B------:R-:W-:-:S12]  /*18b50*/  BSSY B0, `(.L_x_2358) ;  /* 0x0000024000007945 */ /* 0x000fd80003800000 */
[----:B------:R-:W-:Y:S05]  /*18b60*/  @P0 BRA `(.L_x_2359) ;  /* 0x0000000000880947 */ /* 0x000fea0003800000 */
[----:B------:R-:W-:-:S03]  /*18b70*/  UMOV UR4, 0xffffffff ;  /* 0xffffffff00047882 */ /* 0x000fc60000000000 */
[----:B------:R-:W-:Y:S05]  /*18b80*/  BRA.DIV UR4, `(.L_x_2360) ;  /* 0x0000003204907947 */ /* 0x000fea000b800000 */
[----:B------:R-:W-:-:S13]  /*18b90*/  ELECT P6, URZ, PT ;  /* 0x00000000003f782f */ /* 0x000fda00038c0000 */
.L_x_2458:
[----:B------:R-:W-:Y:S05]  /*18ba0*/  @!P6 BRA `(.L_x_2359) ;  /* 0x000000000078e947 */ /* 0x000fea0003800000 */
[----:B------:R-:W-:-:S06]  /*18bb0*/  ULOP3.LUT UR4, UR39, 0x2, URZ, 0xfc, !UPT ;  /* 0x0000000227047892 */ /* 0x000fcc000f8efc3f */
[----:B-1----:R-:W-:-:S05]  /*18bc0*/  IMAD.U32 R0, RZ, RZ, UR4 ;  /* 0x00000004ff007e24 */ /* 0x002fca000f8e00ff */
[----:B------:R-:W-:-:S13]  /*18bd0*/  ISETP.NE.AND P0, PT, R0, 0x3, PT ;  /* 0x000000030000780c */ /* 0x000fda0003f05270 */
[----:B------:R-:W-:Y:S05]  /*18be0*/  @!P0 BRA `(.L_x_2361) ;  /* 0x0000000000048947 */ /* 0x000fea0003800000 */
[----:B------:R-:W-:Y:S01]  /*18bf0*/  BPT.TRAP 0x1 ;  /* 0x000000040000795c */ /* 0x000fe20000300000 */
.L_x_2361:
[----:B------:R-:W-:Y:S01]  /*18c00*/  IMAD R5, R18, 0x8, R7 ;  /* 0x0000000812057824 */ /* 0x000fe200078e0207 */
[----:B------:R-:W-:Y:S01]  /*18c10*/  SHF.L.U32 R0, R22, 0x1f, RZ ;  /* 0x0000001f16007819 */ /* 0x000fe200000006ff */
[----:B------:R-:W-:-:S03]  /*18c20*/  VIADD R18, R18, 0x1 ;  /* 0x0000000112127836 */ /* 0x000fc60000000000 */
[----:B------:R-:W1:Y:S02]  /*18c30*/  SYNCS.PHASECHK.TRANS64.TRYWAIT P1, [R5+URZ+0x28c40], R0 ;  /* 0x028c4000050075a7 */ /* 0x000e64000802017f */
[----:B------:R-:W-:-:S04]  /*18c40*/  ISETP.NE.AND P2, PT, R18, 0x2, PT ;  /* 0x000000021200780c */ /* 0x000fc80003f45270 */
[----:B------:R-:W-:Y:S01]  /*18c50*/  SEL R3, RZ, 0x1, P2 ;  /* 0x00000001ff037807 */ /* 0x000fe20001000000 */
[----:B-1----:R-:W-:Y:S08]  /*18c60*/  @!P1 BRA `(.L_x_2362) ;  /* 0x0000003000789947 */ /* 0x002ff00003800000 */
.L_x_2459:
[----:B------:R-:W-:Y:S02]  /*18c70*/  SEL R18, R18, RZ, P2 ;  /* 0x000000ff12127207 */ /* 0x000fe40001000000 */
[----:B------:R-:W-:Y:S01]  /*18c80*/  LOP3.LUT R2, R22, R3, RZ, 0x3c, !PT ;  /* 0x0000000316027212 */ /* 0x000fe200078e3cff */
[----:B------:R-:W-:Y:S06]  /*18c90*/  @!P0 BRA `(.L_x_2363) ;  /* 0x0000000000048947 */ /* 0x000fec0003800000 */
[----:B------:R-:W-:Y:S01]  /*18ca0*/  BPT.TRAP 0x1 ;  /* 0x000000040000795c */ /* 0x000fe20000300000 */
.L_x_2363:
[----:B------:R-:W-:Y:S01]  /*18cb0*/  IMAD R3, R18, 0x8, R7 ;  /* 0x0000000812037824 */ /* 0x000fe200078e0207 */
[----:B------:R-:W-:-:S04]  /*18cc0*/  SHF.L.U32 R2, R2, 0x1f, RZ ;  /* 0x0000001f02027819 */ /* 0x000fc800000006ff */
[----:B------:R-:W4:Y:S02]  /*18cd0*/  SYNCS.PHASECHK.TRANS64.TRYWAIT P1, [R3+URZ+0x28c40], R2 ;  /* 0x028c4002030075a7 */ /* 0x000f24000802017f */
[----:B----4-:R-:W-:Y:S05]  /*18ce0*/  @!P1 BRA `(.L_x_2364) ;  /* 0x00000030006c9947 */ /* 0x010fea0003800000 */
.L_x_2460:
[----:B------:R-:W-:Y:S05]  /*18cf0*/  @!P0 BRA `(.L_x_2365) ;  /* 0x0000000000048947 */ /* 0x000fea0003800000 */
[----:B------:R-:W-:Y:S01]  /*18d00*/  BPT.TRAP 0x1 ;  /* 0x000000040000795c */ /* 0x000fe20000300000 */
.L_x_2365:
[----:B------:R-:W5:Y:S02]  /*18d10*/  SYNCS.PHASECHK.TRANS64.TRYWAIT P1, [R5+URZ+0x28c60], R0 ;  /* 0x028c6000050075a7 */ /* 0x000f64000802017f */
[----:B-----5:R-:W-:Y:S05]  /*18d20*/  @!P1 BRA `(.L_x_2366) ;  /* 0x0000003000709947 */ /* 0x020fea0003800000 */
.L_x_2461:
[----:B------:R-:W-:Y:S05]  /*18d30*/  @!P0 BRA `(.L_x_2367) ;  /* 0x0000000000048947 */ /* 0x000fea0003800000 */
[----:B------:R-:W-:Y:S01]  /*18d40*/  BPT.TRAP 0x1 ;  /* 0x000000040000795c */ /* 0x000fe20000300000 */
.L_x_2367:
[----:B------:R0:W0:Y:S02]  /*18d50*/  SYNCS.PHASECHK.TRANS64.TRYWAIT P0, [R3+URZ+0x28c60], R2 ;  /* 0x028c6002030075a7 */ /* 0x000024000800017f */
[----:B0-----:R-:W-:Y:S05]  /*18d60*/  @!P0 NANOSLEEP.SYNCS 0x989680 ;  /* 0x009896800000895d */ /* 0x001fea0003900000 */
[----:B------:R-:W0:Y:S02]  /*18d70*/  @!P0 SYNCS.PHASECHK.TRANS64 P0, [R3+URZ+0x28c60], R2 ;  /* 0x028c6002030085a7 */ /* 0x000e24000800007f */
[----:B0-----:R-:W-:Y:S05]  /*18d80*/  @!P0 BRA `(.L_x_2367) ;  /* 0xfffffffc00f08947 */ /* 0x001fea000383ffff */
.L_x_2359:
[----:B------:R-:W-:Y:S05]  /*18d90*/  BSYNC B0 ;  /* 0x0000000000007941 */ /* 0x000fea0003800000 */
.L_x_2358:
[----:B------:R-:W-:Y:S05]  /*18da0*/  EXIT ;  /* 0x000000000000794d */ /* 0x000fea0003800000 */
.L_x_2164:
[----:B0-----:R-:W-:-:S04]  /*18db0*/  IMAD.U32 R3, RZ, RZ, UR23 ;  /* 0x00000017ff037e24 */ /* 0x001fc8000f8e00ff */
[----:B------:R0:W1:Y:S03]  /*18dc0*/  SYNCS.PHASECHK.TRANS64.TRYWAIT P1, [R3+URZ+0x28c50], R0 ;  /* 0x028c5000030075a7 */ /* 0x000066000802017f */
[----:B-1----:R-:W-:Y:S05]  /*18dd0*/  @!P1 NANOSLEEP.SYNCS 0x989680 ;  /* 0x009896800000995d */ /* 0x002fea0003900000 */
[----:B------:R-:W1:Y:S02]  /*18de0*/  @!P1 SYNCS.PHASECHK.TRANS64 P1, [R3+URZ+0x28c50], R0 ;  /* 0x028c5000030095a7 */ /* 0x000e64000802007f */
[----:B-1----:R-:W-:Y:S05]  /*18df0*/  @!P1 BRA `(.L_x_2164) ;  /* 0xfffffffc00ec9947 */ /* 0x002fea000383ffff */
[----:B------:R-:W-:Y:S05]  /*18e00*/  BRA `(.L_x_2368) ;  /* 0xfffffe9400a87947 */ /* 0x000fea000383ffff */
.L_x_2170:
[----:B-1----:R-:W-:-:S04]  /*18e10*/  IMAD.U32 R3, RZ, RZ, UR23 ;  /* 0x00000017ff037e24 */ /* 0x002fc8000f8e00ff */
[----:B------:R1:W2:Y:S03]  /*18e20*/  SYNCS.PHASECHK.TRANS64.TRYWAIT P1, [R3+URZ+0x28c50], R0 ;  /* 0x028c5000030075a7 */ /* 0x0002a6000802017f */
[----:B--2---:R-:W-:Y:S05]  /*18e30*/  @!P1 NANOSLEEP.SYNCS 0x989680 ;  /* 0x009896800000995d */ /* 0x004fea0003900000 */
[----:B------:R-:W2:Y:S02]  /*18e40*/  @!P1 SYNCS.PHASECHK.TRANS64 P1, [R3+URZ+0x28c50], R0 ;  /* 0x028c5000030095a7 */ /* 0x000ea4000802007f */
[----:B--2---:R-:W-:Y:S05]  /*18e50*/  @!P1 BRA `(.L_x_2170) ;  /* 0xfffffffc00ec9947 */ /* 0x004fea000383ffff */
[----:B------:R-:W-:Y:S05]  /*18e60*/  BRA `(.L_x_2169) ;  /* 0xfffffea000ac7947 */ /* 0x000fea000383ffff */
.L_x_2181:
[----:B0-----:R-:W-:-:S04]  /*18e70*/  IMAD.U32 R3, RZ, RZ, UR41 ;  /* 0x00000029ff037e24 */ /* 0x001fc8000f8e00ff */
[----:B------:R0:W1:Y:S03]  /*18e80*/  SYNCS.PHASECHK.TRANS64.TRYWAIT P1, [R3+URZ+0x28c00], R0 ;  /* 0x028c0000030075a7 */ /* 0x000066000802017f */
[----:B-1----:R-:W-:Y:S05]  /*18e90*/  @!P1 NANOSLEEP.SYNCS 0x989680 ;  /* 0x009896800000995d */ /* 0x002fea0003900000 */
[----:B------:R-:W1:Y:S02]  /*18ea0*/  @!P1 SYNCS.PHASECHK.TRANS64 P1, [R3+URZ+0x28c00], R0 ;  /* 0x028c0000030095a7 */ /* 0x000e64000802007f */
[----:B-1----:R-:W-:Y:S05]  /*18eb0*/  @!P1 BRA `(.L_x_2181) ;  /* 0xfffffffc00ec9947 */ /* 0x002fea000383ffff */
[----:B------:R-:W-:Y:S05]  /*18ec0*/  BRA `(.L_x_2369) ;  /* 0xfffffeb800e87947 */ /* 0x000fea000383ffff */
.L_x_2185:
[----:B--2---:R2:W3:Y:S02]  /*18ed0*/  SYNCS.PHASECHK.TRANS64.TRYWAIT P1, [R7+URZ+0x28c30], R8 ;  /* 0x028c3008070075a7 */ /* 0x0044e4000802017f */
[----:B---3--:R-:W-:Y:S05]  /*18ee0*/  @!P1 NANOSLEEP.SYNCS 0x989680 ;  /* 0x009896800000995d */ /* 0x008fea0003900000 */
[----:B------:R-:W3:Y:S02]  /*18ef0*/  @!P1 SYNCS.PHASECHK.TRANS64 P1, [R7+URZ+0x28c30], R8 ;  /* 0x028c3008070095a7 */ /* 0x000ee4000802007f */
[----:B---3--:R-:W-:Y:S05]  /*18f00*/  @!P1 BRA `(.L_x_2185) ;  /* 0xfffffffc00f09947 */ /* 0x008fea000383ffff */
[----:B------:R-:W-:Y:S05]  /*18f10*/  BRA `(.L_x_2184) ;  /* 0xfffffebc00047947 */ /* 0x000fea000383ffff */
.L_x_2198:
[----:B----4-:R4:W0:Y:S02]  /*18f20*/  SYNCS.PHASECHK.TRANS64.TRYWAIT P1, [R7+URZ+0x28c50], R8 ;  /* 0x028c5008070075a7 */ /* 0x010824000802017f */
[----:B0-----:R-:W-:Y:S05]  /*18f30*/  @!P1 NANOSLEEP.SYNCS 0x989680 ;  /* 0x009896800000995d */ /* 0x001fea0003900000 */
[----:B------:R-:W0:Y:S02]  /*18f40*/  @!P1 SYNCS.PHASECHK.TRANS64 P1, [R7+URZ+0x28c50], R8 ;  /* 0x028c5008070095a7 */ /* 0x000e24000802007f */
[----:B0-----:R-:W-:Y:S05]  /*18f50*/  @!P1 BRA `(.L_x_2198) ;  /* 0xfffffffc00f09947 */ /* 0x001fea000383ffff */
[----:B------:R-:W-:Y:S05]  /*18f60*/  BRA `(.L_x_2197) ;  /* 0xfffffed400a07947 */ /* 0x000fea000383ffff */
.L_x_2207:
[----:B--2---:R-:W-:-:S04]  /*18f70*/  IMAD.U32 R5, RZ, RZ, UR23 ;  /* 0x00000017ff057e24 */ /* 0x004fc8000f8e00ff */
[----:B------:R2:W3:Y:S03]  /*18f80*/  SYNCS.PHASECHK.TRANS64.TRYWAIT P1, [R5+URZ+0x28c30], R8 ;  /* 0x028c3008050075a7 */ /* 0x0004e6000802017f */
[----:B---3--:R-:W-:Y:S05]  /*18f90*/  @!P1 NANOSLEEP.SYNCS 0x989680 ;  /* 0x009896800000995d */ /* 0x008fea0003900000 */
[----:B------:R-:W3:Y:S02]  /*18fa0*/  @!P1 SYNCS.PHASECHK.TRANS64 P1, [R5+URZ+0x28c30], R8 ;  /* 0x028c3008050095a7 */ /* 0x000ee4000802007f */
[----:B---3--:R-:W-:Y:S05]  /*18fb0*/  @!P1 BRA `(.L_x_2207) ;  /* 0xfffffffc00ec9947 */ /* 0x008fea000383ffff */
[----:B------:R-:W-:Y:S05]  /*18fc0*/  BRA `(.L_x_2206) ;  /* 0xfffffedc001c7947 */ /* 0x000fea000383ffff */
.L_x_2220:
[----:B--2---:R-:W-:-:S04]  /*18fd0*/  IMAD.U32 R7, RZ, RZ, UR23 ;  /* 0x00000017ff077e24 */ /* 0x004fc8000f8e00ff */
[----:B------:R2:W3:Y:S03]  /*18fe0*/  SYNCS.PHASECHK.TRANS64.TRYWAIT P1, [R7+URZ+0x28c50], R8 ;  /* 0x028c5008070075a7 */ /* 0x0004e6000802017f */
[----:B---3--:R-:W-:Y:S05]  /*18ff0*/  @!P1 NANOSLEEP.SYNCS 0x989680 ;  /* 0x009896800000995d */ /* 0x008fea0003900000 */
[----:B------:R-:W3:Y:S02]  /*19000*/  @!P1 SYNCS.PHASECHK.TRANS64 P1, [R7+URZ+0x28c50], R8 ;  /* 0x028c5008070095a7 */ /* 0x000ee4000802007f */
[----:B---3--:R-:W-:Y:S05]  /*19010*/  @!P1 BRA `(.L_x_2220) ;  /* 0xfffffffc00ec9947 */ /* 0x008fea000383ffff */
[----:B------:R-:W-:Y:S05]  /*19020*/  BRA `(.L_x_2219) ;  /* 0xfffffefc00a07947 */ /* 0x000fea000383ffff */
.L_x_2230:
[----:B-1----:R-:W-:-:S04]  /*19030*/  IMAD.U32 R6, RZ, RZ, UR23 ;  /* 0x00000017ff067e24 */ /* 0x002fc8000f8e00ff */
[----:B------:R1:W2:Y:S03]  /*19040*/  SYNCS.PHASECHK.TRANS64.TRYWAIT P1, [R6+URZ+0x28c30], R7 ;  /* 0x028c3007060075a7 */ /* 0x0002a6000802017f */
[----:B--2---:R-:W-:Y:S05]  /*19050*/  @!P1 NANOSLEEP.SYNCS 0x989680 ;  /* 0x009896800000995d */ /* 0x004fea0003900000 */
[----:B------:R-:W2:Y:S02]  /*19060*/  @!P1 SYNCS.PHASECHK.TRANS64 P1, [R6+URZ+0x28c30], R7 ;  /* 0x028c3007060095a7 */ /* 0x000ea4000802007f */
[----:B--2---:R-:W-:Y:S05]  /*19070*/  @!P1 BRA `(.L_x_2230) ;  /* 0xfffffffc00ec9947 */ /* 0x004fea000383ffff */
[----:B------:R-:W-:Y:S05]  /*19080*/  BRA `(.L_x_2229) ;  /* 0xffffff0400347947 */ /* 0x000fea000383ffff */
.L_x_2235:
[----:B---3--:R-:W-:-:S04]  /*19090*/  IMAD.U32 R8, RZ, RZ, UR23 ;  /* 0x00000017ff087e24 */ /* 0x008fc8000f8e00ff */
[----:B------:R3:W4:Y:S03]  /*190a0*/  SYNCS.PHASECHK.TRANS64.TRYWAIT P1, [R8+URZ+0x28c50], R7 ;  /* 0x028c5007080075a7 */ /* 0x000726000802017f */
[----:B----4-:R-:W-:Y:S05]  /*190b0*/  @!P1 NANOSLEEP.SYNCS 0x989680 ;  /* 0x009896800000995d */ /* 0x010fea0003900000 */
[----:B------:R-:W4:Y:S02]  /*190c0*/  @!P1 SYNCS.PHASECHK.TRANS64 P1, [R8+URZ+0x28c50], R7 ;  /* 0x028c5007080095a7 */ /* 0x000f24000802007f */
[----:B----4-:R-:W-:Y:S05]  /*190d0*/  @!P1 BRA `(.L_x_2235) ;  /* 0xfffffffc00ec9947 */ /* 0x010fea000383ffff */
[----:B------:R-:W-:Y:S05]  /*190e0*/  BRA `(.L_x_2234) ;  /* 0xffffff1800547947 */ /* 0x000fea000383ffff */
.L_x_2242:
[----:B-1----:R-:W-:-:S04]  /*190f0*/  IMAD.U32 R5, RZ, RZ, UR20 ;  /* 0x00000014ff057e24 */ /* 0x002fc8000f8e00ff */
[----:B------:R1:W2:Y:S03]  /*19100*/  SYNCS.PHASECHK.TRANS64.TRYWAIT P1, [R5+URZ+0x28c30], R8 ;  /* 0x028c3008050075a7 */ /* 0x0002a6000802017f */
[----:B--2---:R-:W-:Y:S05]  /*19110*/  @!P1 NANOSLEEP.SYNCS 0x989680 ;  /* 0x009896800000995d */ /* 0x004fea0003900000 */
[----:B------:R-:W2:Y:S02]  /*19120*/  @!P1 SYNCS.PHASECHK.TRANS64 P1, [R5+URZ+0x28c30], R8 ;  /* 0x028c3008050095a7 */ /* 0x000ea4000802007f */
[----:B--2---:R-:W-:Y:S05]  /*19130*/  @!P1 BRA `(.L_x_2242) ;  /* 0xfffffffc00ec9947 */ /* 0x004fea000383ffff */
[----:B------:R-:W-:Y:S05]  /*19140*/  BRA `(.L_x_2241) ;  /* 0xffffff1c004c7947 */ /* 0x000fea000383ffff */
.L_x_2255:
[----:B--2---:R-:W-:-:S04]  /*19150*/  IMAD.U32 R7, RZ, RZ, UR20 ;  /* 0x00000014ff077e24 */ /* 0x004fc8000f8e00ff */
[----:B------:R2:W3:Y:S03]  /*19160*/  SYNCS.PHASECHK.TRANS64.TRYWAIT P1, [R7+URZ+0x28c50], R8 ;  /* 0x028c5008070075a7 */ /* 0x0004e6000802017f */
[----:B---3--:R-:W-:Y:S05]  /*19170*/  @!P1 NANOSLEEP.SYNCS 0x989680 ;  /* 0x009896800000995d */ /* 0x008fea0003900000 */
[----:B------:R-:W3:Y:S02]  /*19180*/  @!P1 SYNCS.PHASECHK.TRANS64 P1, [R7+URZ+0x28c50], R8 ;  /* 0x028c5008070095a7 */ /* 0x000ee4000802007f */
[----:B---3--:R-:W-:Y:S05]  /*19190*/  @!P1 BRA `(.L_x_2255) ;  /* 0xfffffffc00ec9947 */ /* 0x008fea000383ffff */
[----:B------:R-:W-:Y:S05]  /*191a0*/  BRA `(.L_x_2254) ;  /* 0xffffff3c00d07947 */ /* 0x000fea000383ffff */
.L_x_2305:
        /* <DEDUP_REMOVED lines=11> */
.L_x_2371:
[----:B------:R-:W-:Y:S05]  /*19260*/  BSYNC B0 ;  /* 0x0000000000007941 */ /* 0x000fea0003800000 */
.L_x_2370:
[----:B------:R-:W-:Y:S05]  /*19270*/  BRA `(.L_x_2372) ;  /* 0xffffffb800a07947 */ /* 0x000fea000383ffff */
.L_x_2308:
[----:B0-----:R0:W1:Y:S02]  /*19280*/  SYNCS.PHASECHK.TRANS64.TRYWAIT P0, [R25+URZ+0x28c40], R0 ;  /* 0x028c4000190075a7 */ /* 0x001064000800017f */
[----:B-1----:R-:W-:Y:S05]  /*19290*/  @!P0 NANOSLEEP.SYNCS 0x989680 ;  /* 0x009896800000895d */ /* 0x002fea0003900000 */
[----:B------:R-:W1:Y:S02]  /*192a0*/  @!P0 SYNCS.PHASECHK.TRANS64 P0, [R25+URZ+0x28c40], R0 ;  /* 0x028c4000190085a7 */ /* 0x000e64000800007f */
[----:B-1----:R-:W-:Y:S05]  /*192b0*/  @!P0 BRA `(.L_x_2308) ;  /* 0xfffffffc00f08947 */ /* 0x002fea000383ffff */
[----:B------:R-:W-:Y:S05]  /*192c0*/  BRA `(.L_x_2373) ;  /* 0xffffffbc00807947 */ /* 0x000fea000383ffff */
.L_x_2309:
        /* <DEDUP_REMOVED lines=8> */
.L_x_2375:
[----:B------:R-:W-:Y:S05]  /*19350*/  BSYNC B0 ;  /* 0x0000000000007941 */ /* 0x000fea0003800000 */
.L_x_2374:
        /* <DEDUP_REMOVED lines=9> */
.L_x_2376:
[----:B------:R-:W-:Y:S02]  /*193f0*/  IMAD.MOV.U32 R13, RZ, RZ, R5 ;  /* 0x000000ffff0d7224 */ /* 0x000fe400078e0005 */
[----:B------:R-:W-:Y:S02]  /*19400*/  IMAD.MOV.U32 R12, RZ, RZ, 0x1 ;  /* 0x00000001ff0c7424 */ /* 0x000fe400078e00ff */
[----:B------:R-:W-:-:S07]  /*19410*/  IMAD.MOV.U32 R3, RZ, RZ, R14 ;  /* 0x000000ffff037224 */ /* 0x000fce00078e000e */
[----:B------:R-:W-:Y:S05]  /*19420*/  WARPSYNC.COLLECTIVE R15, `(.L_x_2377) ;  /* 0x000000000f087348 */ /* 0x000fea0003c00000 */
[----:B------:R0:W1:Y:S02]  /*19430*/  SHFL.IDX P6, R14, R13, R12, R11 ;  /* 0x0000000c0d0e7389 */ /* 0x00006400000c000b */
[----:B01----:R-:W-:Y:S01]  /*19440*/  ENDCOLLECTIVE ;  /* 0x000000000000791b */ /* 0x003fe20003800000 */
.L_x_2377:
        /* <DEDUP_REMOVED lines=15> */
.L_x_2378:
[----:B------:R-:W-:Y:S02]  /*19540*/  @P0 IMAD R6, R4, 0x2, R17 ;  /* 0x0000000204060824 */ /* 0x000fe400078e0211 */
[----:B------:R-:W-:Y:S02]  /*19550*/  IMAD.MOV.U32 R13, RZ, RZ, R5 ;  /* 0x000000ffff0d7224 */ /* 0x000fe400078e0005 */
[----:B------:R-:W-:Y:S02]  /*19560*/  IMAD.MOV.U32 R12, RZ, RZ, 0x2 ;  /* 0x00000002ff0c7424 */ /* 0x000fe400078e00ff */
[----:B------:R-:W-:-:S07]  /*19570*/  IMAD.MOV.U32 R3, RZ, RZ, R14 ;  /* 0x000000ffff037224 */ /* 0x000fce00078e000e */
[----:B------:R-:W-:Y:S05]  /*19580*/  WARPSYNC.COLLECTIVE R15, `(.L_x_2379) ;  /* 0x000000000f087348 */ /* 0x000fea0003c00000 */
[----:B------:R0:W1:Y:S02]  /*19590*/  SHFL.IDX P6, R14, R13, R12, R11 ;  /* 0x0000000c0d0e7389 */ /* 0x00006400000c000b */
[----:B01----:R-:W-:Y:S01]  /*195a0*/  ENDCOLLECTIVE ;  /* 0x000000000000791b */ /* 0x003fe20003800000 */
.L_x_2379:
        /* <DEDUP_REMOVED lines=15> */
.L_x_2380:
[----:B------:R-:W-:Y:S02]  /*196a0*/  @P0 IMAD R6, R4, 0x2, R17 ;  /* 0x0000000204060824 */ /* 0x000fe400078e0211 */
[----:B------:R-:W-:Y:S02]  /*196b0*/  IMAD.MOV.U32 R13, RZ, RZ, R5 ;  /* 0x000000ffff0d7224 */ /* 0x000fe400078e0005 */
[----:B------:R-:W-:Y:S02]  /*196c0*/  IMAD.MOV.U32 R12, RZ, RZ, 0x3 ;  /* 0x00000003ff0c7424 */ /* 0x000fe400078e00ff */
[----:B------:R-:W-:-:S07]  /*196d0*/  IMAD.MOV.U32 R3, RZ, RZ, R14 ;  /* 0x000000ffff037224 */ /* 0x000fce00078e000e */
[----:B------:R-:W-:Y:S05]  /*196e0*/  WARPSYNC.COLLECTIVE R15, `(.L_x_2381) ;  /* 0x000000000f087348 */ /* 0x000fea0003c00000 */
[----:B------:R0:W1:Y:S02]  /*196f0*/  SHFL.IDX P6, R14, R13, R12, R11 ;  /* 0x0000000c0d0e7389 */ /* 0x00006400000c000b */
[----:B01----:R-:W-:Y:S01]  /*19700*/  ENDCOLLECTIVE ;  /* 0x000000000000791b */ /* 0x003fe20003800000 */
.L_x_2381:
        /* <DEDUP_REMOVED lines=10> */
.L_x_2382:
[----:B------:R-:W-:Y:S01]  /*197b0*/  @!PT LDS RZ, [RZ] ;  /* 0x00000000fffff984 */ /* 0x000fe20000000800 */
[----:B------:R-:W-:Y:S01]  /*197c0*/  @!PT LDS RZ, [RZ] ;  /* 0x00000000fffff984 */ /* 0x000fe20000000800 */
[----:B------:R-:W-:Y:S01]  /*197d0*/  @!PT LDS RZ, [RZ] ;  /* 0x00000000fffff984 */ /* 0x000fe20000000800 */
[----:B------:R0:W-:Y:S01]  /*197e0*/  @P0 LDGSTS.E.BYPASS.LTC128B.128 [R6+0x23400], desc[UR54][R2.64], !P2 ;  /* 0x2340000002060fae */ /* 0x0001e2000d101d76 */
[----:B------:R-:W-:Y:S01]  /*197f0*/  IMAD.MOV.U32 R0, RZ, RZ, R14 ;  /* 0x000000ffff007224 */ /* 0x000fe200078e000e */
[----:B------:R-:W-:Y:S06]  /*19800*/  BRA `(.L_x_2383) ;  /* 0xffffffbc00307947 */ /* 0x000fec000383ffff */
.L_x_2314:
[----:B------:R-:W-:Y:S02]  /*19810*/  IMAD.MOV.U32 R13, RZ, RZ, R4 ;  /* 0x000000ffff0d7224 */ /* 0x000fe400078e0004 */
[----:B------:R-:W-:Y:S02]  /*19820*/  IMAD.MOV.U32 R12, RZ, RZ, RZ ;  /* 0x000000ffff0c7224 */ /* 0x000fe400078e00ff */
[----:B------:R-:W-:Y:S02]  /*19830*/  IMAD.MOV.U32 R11, RZ, RZ, 0x181f ;  /* 0x0000181fff0b7424 */ /* 0x000fe400078e00ff */
[----:B------:R-:W-:Y:S02]  /*19840*/  IMAD.MOV.U32 R15, RZ, RZ, -0x1 ;  /* 0xffffffffff0f7424 */ /* 0x000fe400078e00ff */
[----:B------:R-:W-:Y:S02]  /*19850*/  IMAD R36, R36, R6, RZ ;  /* 0x0000000624247224 */ /* 0x000fe400078e02ff */
[----:B------:R-:W-:-:S07]  /*19860*/  IMAD.IADD R34, R37, 0x1, R34 ;  /* 0x0000000125227824 */ /* 0x000fce00078e0222 */
[----:B-1---5:R-:W-:Y:S05]  /*19870*/  WARPSYNC.COLLECTIVE R15, `(.L_x_2384) ;  /* 0x000000000f087348 */ /* 0x022fea0003c00000 */
[----:B------:R0:W2:Y:S02]  /*19880*/  SHFL.IDX P6, R14, R13, R12, R11 ;  /* 0x0000000c0d0e7389 */ /* 0x0000a400000c000b */
[----:B012--5:R-:W-:Y:S01]  /*19890*/  ENDCOLLECTIVE ;  /* 0x000000000000791b */ /* 0x027fe20003800000 */
.L_x_2384:
[C---:B------:R-:W-:Y:S01]  /*198a0*/  VIADD R5, R34.reuse, 0x10 ;  /* 0x0000001022057836 */ /* 0x040fe20000000000 */
[----:B------:R-:W-:Y:S01]  /*198b0*/  ISETP.GE.AND P0, PT, R34, R36, PT ;  /* 0x000000242200720c */ /* 0x000fe20003f06270 */
[----:B------:R-:W-:Y:S02]  /*198c0*/  IMAD.MOV.U32 R13, RZ, RZ, R0 ;  /* 0x000000ffff0d7224 */ /* 0x000fe400078e0000 */
[----:B------:R-:W-:-:S10]  /*198d0*/  IMAD.MOV.U32 R2, RZ, RZ, R14 ;  /* 0x000000ffff027224 */ /* 0x000fd400078e000e */
[----:B------:R-:W-:Y:S05]  /*198e0*/  WARPSYNC.COLLECTIVE R15, `(.L_x_2385) ;  /* 0x000000000f087348 */ /* 0x000fea0003c00000 */
[----:B------:R0:W1:Y:S02]  /*198f0*/  SHFL.IDX P6, R14, R13, R12, R11 ;  /* 0x0000000c0d0e7389 */ /* 0x00006400000c000b */
[----:B01----:R-:W-:Y:S01]  /*19900*/  ENDCOLLECTIVE ;  /* 0x000000000000791b */ /* 0x003fe20003800000 */
.L_x_2385:
[----:B------:R-:W-:Y:S02]  /*19910*/  IMAD.MOV.U32 R13, RZ, RZ, R4 ;  /* 0x000000ffff0d7224 */ /* 0x000fe400078e0004 */
[----:B------:R-:W-:Y:S02]  /*19920*/  IMAD.MOV.U32 R12, RZ, RZ, 0x1 ;  /* 0x00000001ff0c7424 */ /* 0x000fe400078e00ff */
[----:B------:R-:W-:-:S07]  /*19930*/  IMAD.MOV.U32 R3, RZ, RZ, R14 ;  /* 0x000000ffff037224 */ /* 0x000fce00078e000e */
[----:B------:R-:W-:Y:S05]  /*19940*/  WARPSYNC.COLLECTIVE R15, `(.L_x_2386) ;  /* 0x000000000f087348 */ /* 0x000fea0003c00000 */
[----:B------:R0:W1:Y:S02]  /*19950*/  SHFL.IDX P6, R14, R13, R12, R11 ;  /* 0x0000000c0d0e7389 */ /* 0x00006400000c000b */
[----:B01----:R-:W-:Y:S01]  /*19960*/  ENDCOLLECTIVE ;  /* 0x000000000000791b */ /* 0x003fe20003800000 */
.L_x_2386:
        /* <DEDUP_REMOVED lines=15> */
.L_x_2387:
[----:B------:R-:W-:Y:S02]  /*19a60*/  IMAD.MOV.U32 R13, RZ, RZ, R4 ;  /* 0x000000ffff0d7224 */ /* 0x000fe400078e0004 */
[----:B------:R-:W-:Y:S02]  /*19a70*/  IMAD.MOV.U32 R12, RZ, RZ, 0x2 ;  /* 0x00000002ff0c7424 */ /* 0x000fe400078e00ff */
[----:B------:R-:W-:-:S07]  /*19a80*/  IMAD.MOV.U32 R3, RZ, RZ, R14 ;  /* 0x000000ffff037224 */ /* 0x000fce00078e000e */
[----:B------:R-:W-:Y:S05]  /*19a90*/  WARPSYNC.COLLECTIVE R15, `(.L_x_2388) ;  /* 0x000000000f087348 */ /* 0x000fea0003c00000 */
[----:B------:R0:W1:Y:S02]  /*19aa0*/  SHFL.IDX P6, R14, R13, R12, R11 ;  /* 0x0000000c0d0e7389 */ /* 0x00006400000c000b */
[----:B01----:R-:W-:Y:S01]  /*19ab0*/  ENDCOLLECTIVE ;  /* 0x000000000000791b */ /* 0x003fe20003800000 */
.L_x_2388:
        /* <DEDUP_REMOVED lines=16> */
.L_x_2389:
[----:B------:R-:W-:Y:S02]  /*19bc0*/  IMAD.MOV.U32 R13, RZ, RZ, R4 ;  /* 0x000000ffff0d7224 */ /* 0x000fe400078e0004 */
[----:B------:R-:W-:Y:S02]  /*19bd0*/  IMAD.MOV.U32 R12, RZ, RZ, 0x3 ;  /* 0x00000003ff0c7424 */ /* 0x000fe400078e00ff */
[----:B------:R-:W-:-:S07]  /*19be0*/  IMAD.MOV.U32 R3, RZ, RZ, R14 ;  /* 0x000000ffff037224 */ /* 0x000fce00078e000e */
[----:B------:R-:W-:Y:S05]  /*19bf0*/  WARPSYNC.COLLECTIVE R15, `(.L_x_2390) ;  /* 0x000000000f087348 */ /* 0x000fea0003c00000 */
[----:B------:R0:W1:Y:S02]  /*19c00*/  SHFL.IDX P6, R14, R13, R12, R11 ;  /* 0x0000000c0d0e7389 */ /* 0x00006400000c000b */
[----:B01----:R-:W-:Y:S01]  /*19c10*/  ENDCOLLECTIVE ;  /* 0x000000000000791b */ /* 0x003fe20003800000 */
.L_x_2390:
        /* <DEDUP_REMOVED lines=10> */
.L_x_2391:
[----:B------:R-:W-:Y:S01]  /*19cc0*/  @!PT LDS RZ, [RZ] ;  /* 0x00000000fffff984 */ /* 0x000fe20000000800 */
[----:B------:R-:W-:Y:S01]  /*19cd0*/  @!PT LDS RZ, [RZ] ;  /* 0x00000000fffff984 */ /* 0x000fe20000000800 */
[----:B------:R-:W-:Y:S01]  /*19ce0*/  @!PT LDS RZ, [RZ] ;  /* 0x00000000fffff984 */ /* 0x000fe20000000800 */
[----:B------:R2:W-:Y:S01]  /*19cf0*/  @!P0 LDGSTS.E.BYPASS.LTC128B.128 [R7+0x21400], desc[UR54][R2.64], !P1 ;  /* 0x2140000002078fae */ /* 0x0005e2000c901d76 */
[----:B------:R-:W-:Y:S01]  /*19d00*/  IMAD.MOV.U32 R0, RZ, RZ, R14 ;  /* 0x000000ffff007224 */ /* 0x000fe200078e000e */
[----:B------:R-:W-:Y:S06]  /*19d10*/  BRA `(.L_x_2392) ;  /* 0xffffffc000087947 */ /* 0x000fec000383ffff */
.L_x_2317:
[----:B0-----:R0:W2:Y:S02]  /*19d20*/  SYNCS.PHASECHK.TRANS64.TRYWAIT P0, [R17+URZ+0x28c20], R0 ;  /* 0x028c2000110075a7 */ /* 0x0010a4000800017f */
[----:B--2---:R-:W-:Y:S05]  /*19d30*/  @!P0 NANOSLEEP.SYNCS 0x989680 ;  /* 0x009896800000895d */ /* 0x004fea0003900000 */
[----:B------:R-:W2:Y:S02]  /*19d40*/  @!P0 SYNCS.PHASECHK.TRANS64 P0, [R17+URZ+0x28c20], R0 ;  /* 0x028c2000110085a7 */ /* 0x000ea4000800007f */
[----:B--2---:R-:W-:Y:S05]  /*19d50*/  @!P0 BRA `(.L_x_2317) ;  /* 0xfffffffc00f08947 */ /* 0x004fea000383ffff */
[----:B------:R-:W-:Y:S05]  /*19d60*/  BRA `(.L_x_2393) ;  /* 0xffffffc000647947 */ /* 0x000fea000383ffff */
.L_x_2320:
[----:B0-----:R0:W2:Y:S02]  /*19d70*/  SYNCS.PHASECHK.TRANS64.TRYWAIT P0, [R25+URZ+0x28c60], R0 ;  /* 0x028c6000190075a7 */ /* 0x0010a4000800017f */
[----:B--2---:R-:W-:Y:S05]  /*19d80*/  @!P0 NANOSLEEP.SYNCS 0x989680 ;  /* 0x009896800000895d */ /* 0x004fea0003900000 */
[----:B------:R-:W2:Y:S02]  /*19d90*/  @!P0 SYNCS.PHASECHK.TRANS64 P0, [R25+URZ+0x28c60], R0 ;  /* 0x028c6000190085a7 */ /* 0x000ea4000800007f */
[----:B--2---:R-:W-:Y:S05]  /*19da0*/  @!P0 BRA `(.L_x_2320) ;  /* 0xfffffffc00f08947 */ /* 0x004fea000383ffff */
[----:B------:R-:W-:Y:S05]  /*19db0*/  BRA `(.L_x_2394) ;  /* 0xffffffc000747947 */ /* 0x000fea000383ffff */
.L_x_2321:
        /* <DEDUP_REMOVED lines=8> */
.L_x_2396:
[----:B------:R-:W-:Y:S05]  /*19e40*/  BSYNC B0 ;  /* 0x0000000000007941 */ /* 0x000fea0003800000 */
.L_x_2395:
        /* <DEDUP_REMOVED lines=15> */
.L_x_2397:
        /* <DEDUP_REMOVED lines=39> */
.L_x_2398:
[----:B------:R-:W-:Y:S02]  /*1a1b0*/  IMAD.MOV.U32 R13, RZ, RZ, R4 ;  /* 0x000000ffff0d7224 */ /* 0x000fe400078e0004 */
[----:B------:R-:W-:-:S07]  /*1a1c0*/  IMAD.MOV.U32 R3, RZ, RZ, R14 ;  /* 0x000000ffff037224 */ /* 0x000fce00078e000e */
[----:B------:R-:W-:Y:S05]  /*1a1d0*/  WARPSYNC.COLLECTIVE R15, `(.L_x_2399) ;  /* 0x000000000f087348 */ /* 0x000fea0003c00000 */
[----:B------:R0:W1:Y:S02]  /*1a1e0*/  SHFL.IDX P6, R14, R13, R12, R11 ;  /* 0x0000000c0d0e7389 */ /* 0x00006400000c000b */
[----:B01----:R-:W-:Y:S01]  /*1a1f0*/  ENDCOLLECTIVE ;  /* 0x000000000000791b */ /* 0x003fe20003800000 */
.L_x_2399:
        /* <DEDUP_REMOVED lines=29> */
.L_x_2400:
[----:B------:R-:W-:Y:S02]  /*1a3d0*/  IMAD.MOV.U32 R13, RZ, RZ, R4 ;  /* 0x000000ffff0d7224 */ /* 0x000fe400078e0004 */
[----:B------:R-:W-:-:S07]  /*1a3e0*/  IMAD.MOV.U32 R7, RZ, RZ, R14 ;  /* 0x000000ffff077224 */ /* 0x000fce00078e000e */
[----:B------:R-:W-:Y:S05]  /*1a3f0*/  WARPSYNC.COLLECTIVE R15, `(.L_x_2401) ;  /* 0x000000000f087348 */ /* 0x000fea0003c00000 */
[----:B------:R0:W1:Y:S02]  /*1a400*/  SHFL.IDX P6, R14, R13, R12, R11 ;  /* 0x0000000c0d0e7389 */ /* 0x00006400000c000b */
[----:B01----:R-:W-:Y:S01]  /*1a410*/  ENDCOLLECTIVE ;  /* 0x000000000000791b */ /* 0x003fe20003800000 */
.L_x_2401:
        /* <DEDUP_REMOVED lines=29> */
.L_x_2402:
[----:B------:R-:W-:Y:S02]  /*1a5f0*/  IMAD.MOV.U32 R13, RZ, RZ, R4 ;  /* 0x000000ffff0d7224 */ /* 0x000fe400078e0004 */
[----:B------:R-:W-:-:S07]  /*1a600*/  IMAD.MOV.U32 R6, RZ, RZ, R14 ;  /* 0x000000ffff067224 */ /* 0x000fce00078e000e */
[----:B------:R-:W-:Y:S05]  /*1a610*/  WARPSYNC.COLLECTIVE R15, `(.L_x_2403) ;  /* 0x000000000f087348 */ /* 0x000fea0003c00000 */
[----:B------:R0:W1:Y:S02]  /*1a620*/  SHFL.IDX P6, R14, R13, R12, R11 ;  /* 0x0000000c0d0e7389 */ /* 0x00006400000c000b */
[----:B01----:R-:W-:Y:S01]  /*1a630*/  ENDCOLLECTIVE ;  /* 0x000000000000791b */ /* 0x003fe20003800000 */
.L_x_2403:
[----:B------:R-:W-:Y:S01]  /*1a640*/  IMAD.MOV.U32 R2, RZ, RZ, R14 ;  /* 0x000000ffff027224 */ /* 0x000fe200078e000e */
[----:B------:R-:W-:Y:S06]  /*1a650*/  BRA `(.L_x_2404) ;  /* 0xffffffbc00fc7947 */ /* 0x000fec000383ffff */
.L_x_2328:
[----:B0-----:R0:W2:Y:S02]  /*1a660*/  SYNCS.PHASECHK.TRANS64.TRYWAIT P0, [R6+URZ+0x28c40], R19 ;  /* 0x028c4013060075a7 */ /* 0x0010a4000800017f */
[----:B--2---:R-:W-:Y:S05]  /*1a670*/  @!P0 NANOSLEEP.SYNCS 0x989680 ;  /* 0x009896800000895d */ /* 0x004fea0003900000 */
[----:B------:R-:W2:Y:S02]  /*1a680*/  @!P0 SYNCS.PHASECHK.TRANS64 P0, [R6+URZ+0x28c40], R19 ;  /* 0x028c4013060085a7 */ /* 0x000ea4000800007f */
[----:B--2---:R-:W-:Y:S05]  /*1a690*/  @!P0 BRA `(.L_x_2328) ;  /* 0xfffffffc00f08947 */ /* 0x004fea000383ffff */
[----:B------:R-:W-:Y:S05]  /*1a6a0*/  BRA `(.L_x_2405) ;  /* 0xffffffc400847947 */ /* 0x000fea000383ffff */
.L_x_2329:
        /* <DEDUP_REMOVED lines=8> */
.L_x_2407:
[----:B------:R-:W-:Y:S05]  /*1a730*/  BSYNC B1 ;  /* 0x0000000000017941 */ /* 0x000fea0003800000 */
.L_x_2406:
        /* <DEDUP_REMOVED lines=9> */
.L_x_2408:
[----:B------:R-:W-:Y:S02]  /*1a7d0*/  IMAD.MOV.U32 R13, RZ, RZ, R25 ;  /* 0x000000ffff0d7224 */ /* 0x000fe400078e0019 */
[----:B------:R-:W-:Y:S02]  /*1a7e0*/  IMAD.MOV.U32 R12, RZ, RZ, 0x1 ;  /* 0x00000001ff0c7424 */ /* 0x000fe400078e00ff */
[----:B------:R-:W-:-:S07]  /*1a7f0*/  IMAD.MOV.U32 R2, RZ, RZ, R14 ;  /* 0x000000ffff027224 */ /* 0x000fce00078e000e */
[----:B------:R-:W-:Y:S05]  /*1a800*/  WARPSYNC.COLLECTIVE R15, `(.L_x_2409) ;  /* 0x000000000f087348 */ /* 0x000fea0003c00000 */
[----:B------:R0:W1:Y:S02]  /*1a810*/  SHFL.IDX P6, R14, R13, R12, R11 ;  /* 0x0000000c0d0e7389 */ /* 0x00006400000c000b */
[----:B01----:R-:W-:Y:S01]  /*1a820*/  ENDCOLLECTIVE ;  /* 0x000000000000791b */ /* 0x003fe20003800000 */
.L_x_2409:
        /* <DEDUP_REMOVED lines=11> */
.L_x_2410:
[----:B------:R-:W-:Y:S02]  /*1a8e0*/  IMAD.MOV.U32 R13, RZ, RZ, R25 ;  /* 0x000000ffff0d7224 */ /* 0x000fe400078e0019 */
[----:B------:R-:W-:Y:S02]  /*1a8f0*/  IMAD.MOV.U32 R12, RZ, RZ, 0x2 ;  /* 0x00000002ff0c7424 */ /* 0x000fe400078e00ff */
[----:B------:R-:W-:-:S07]  /*1a900*/  IMAD.MOV.U32 R2, RZ, RZ, R14 ;  /* 0x000000ffff027224 */ /* 0x000fce00078e000e */
[----:B------:R-:W-:Y:S05]  /*1a910*/  WARPSYNC.COLLECTIVE R15, `(.L_x_2411) ;  /* 0x000000000f087348 */ /* 0x000fea0003c00000 */
[----:B------:R0:W1:Y:S02]  /*1a920*/  SHFL.IDX P6, R14, R13, R12, R11 ;  /* 0x0000000c0d0e7389 */ /* 0x00006400000c000b */
[----:B01----:R-:W-:Y:S01]  /*1a930*/  ENDCOLLECTIVE ;  /* 0x000000000000791b */ /* 0x003fe20003800000 */
.L_x_2411:
        /* <DEDUP_REMOVED lines=11> */
.L_x_2412:
[----:B------:R-:W-:Y:S02]  /*1a9f0*/  IMAD.MOV.U32 R13, RZ, RZ, R25 ;  /* 0x000000ffff0d7224 */ /* 0x000fe400078e0019 */
[----:B------:R-:W-:Y:S02]  /*1aa00*/  IMAD.MOV.U32 R12, RZ, RZ, 0x3 ;  /* 0x00000003ff0c7424 */ /* 0x000fe400078e00ff */
[----:B------:R-:W-:-:S07]  /*1aa10*/  IMAD.MOV.U32 R2, RZ, RZ, R14 ;  /* 0x000000ffff027224 */ /* 0x000fce00078e000e */
[----:B------:R-:W-:Y:S05]  /*1aa20*/  WARPSYNC.COLLECTIVE R15, `(.L_x_2413) ;  /* 0x000000000f087348 */ /* 0x000fea0003c00000 */
[----:B------:R0:W1:Y:S02]  /*1aa30*/  SHFL.IDX P6, R14, R13, R12, R11 ;  /* 0x0000000c0d0e7389 */ /* 0x00006400000c000b */
[----:B01----:R-:W-:Y:S01]  /*1aa40*/  ENDCOLLECTIVE ;  /* 0x000000000000791b */ /* 0x003fe20003800000 */
.L_x_2413:
        /* <DEDUP_REMOVED lines=11> */
.L_x_2414:
[----:B------:R-:W-:Y:S01]  /*1ab00*/  IMAD.MOV.U32 R2, RZ, RZ, R14 ;  /* 0x000000ffff027224 */ /* 0x000fe200078e000e */
[----:B------:R-:W-:Y:S06]  /*1ab10*/  BRA `(.L_x_2415) ;  /* 0xffffffc4000c7947 */ /* 0x000fec000383ffff */
.L_x_2334:
[----:B---3--:R3:W4:Y:S02]  /*1ab20*/  SYNCS.PHASECHK.TRANS64.TRYWAIT P0, [R6+URZ+0x28c60], R19 ;  /* 0x028c6013060075a7 */ /* 0x008724000800017f */
[----:B----4-:R-:W-:Y:S05]  /*1ab30*/  @!P0 NANOSLEEP.SYNCS 0x989680 ;  /* 0x009896800000895d */ /* 0x010fea0003900000 */
[----:B------:R-:W4:Y:S02]  /*1ab40*/  @!P0 SYNCS.PHASECHK.TRANS64 P0, [R6+URZ+0x28c60], R19 ;  /* 0x028c6013060085a7 */ /* 0x000f24000800007f */
[----:B----4-:R-:W-:Y:S05]  /*1ab50*/  @!P0 BRA `(.L_x_2334) ;  /* 0xfffffffc00f08947 */ /* 0x010fea000383ffff */
[----:B------:R-:W-:Y:S05]  /*1ab60*/  BRA `(.L_x_2416) ;  /* 0xffffffc4005c7947 */ /* 0x000fea000383ffff */
.L_x_2335:
        /* <DEDUP_REMOVED lines=8> */
.L_x_2418:
[----:B------:R-:W-:Y:S05]  /*1abf0*/  BSYNC B1 ;  /* 0x0000000000017941 */ /* 0x000fea0003800000 */
.L_x_2417:
        /* <DEDUP_REMOVED lines=13> */
.L_x_2419:
        /* <DEDUP_REMOVED lines=17> */
.L_x_2420:
        /* <DEDUP_REMOVED lines=16> */
.L_x_2421:
        /* <DEDUP_REMOVED lines=19> */
.L_x_2422:
        /* <DEDUP_REMOVED lines=14> */
.L_x_2423:
        /* <DEDUP_REMOVED lines=16> */
.L_x_2424:
        /* <DEDUP_REMOVED lines=14> */
.L_x_2425:
[----:B------:R-:W-:Y:S05]  /*1b2d0*/  BRA `(.L_x_2426) ;  /* 0xffffffc000c07947 */ /* 0x000fea000383ffff */
.L_x_2343:
        /* <DEDUP_REMOVED lines=8> */
.L_x_2428:
[----:B------:R-:W-:Y:S05]  /*1b360*/  BSYNC B0 ;  /* 0x0000000000007941 */ /* 0x000fea0003800000 */
.L_x_2427:
        /* <DEDUP_REMOVED lines=9> */
.L_x_2429:
[----:B------:R-:W-:Y:S02]  /*1b400*/  ULDC UR4, c[0x0][0xc3c] ;  /* 0x00030f0000047ab9 */ /* 0x000fe40000000800 */
[----:B------:R-:W-:-:S13]  /*1b410*/  ISETP.GE.OR P1, PT, R9, UR4, !P0 ;  /* 0x0000000409007c0c */ /* 0x000fda000c726670 */
[----:B------:R-:W0:Y:S08]  /*1b420*/  @!P1 LDC.64 R2, c[0x0][0xc80] ;  /* 0x00032000ff029b82 */ /* 0x000e300000000a00 */
[----:B------:R-:W1:Y:S01]  /*1b430*/  @!P1 LDC.64 R4, c[0x0][0xc78] ;  /* 0x00031e00ff049b82 */ /* 0x000e620000000a00 */
[----:B------:R-:W-:Y:S01]  /*1b440*/  CS2R R24, SRZ ;  /* 0x0000000000187805 */ /* 0x000fe2000001ff00 */
[----:B------:R-:W-:-:S02]  /*1b450*/  IMAD.MOV.U32 R8, RZ, RZ, RZ ;  /* 0x000000ffff087224 */ /* 0x000fc400078e00ff */
[----:B------:R-:W-:Y:S02]  /*1b460*/  IMAD.MOV.U32 R11, RZ, RZ, RZ ;  /* 0x000000ffff0b7224 */ /* 0x000fe400078e00ff */
[----:B------:R-:W-:Y:S02]  /*1b470*/  IMAD.MOV.U32 R6, RZ, RZ, R14 ;  /* 0x000000ffff067224 */ /* 0x000fe400078e000e */
[----:B0-----:R-:W-:-:S05]  /*1b480*/  @!P1 IMAD.WIDE R2, R9, 0x4, R2 ;  /* 0x0000000409029825 */ /* 0x001fca00078e0202 */
[----:B------:R1:W2:Y:S02]  /*1b490*/  @!P1 LDG.E R7, desc[UR54][R2.64] ;  /* 0x0000003602079981 */ /* 0x0002a4000c1e1900 */
[----:B-1----:R-:W-:-:S05]  /*1b4a0*/  @!P1 IMAD.WIDE R2, R9, 0x4, R4 ;  /* 0x0000000409029825 */ /* 0x002fca00078e0204 */
[----:B------:R-:W3:Y:S01]  /*1b4b0*/  @!P1 LDG.E R4, desc[UR54][R2.64] ;  /* 0x0000003602049981 */ /* 0x000ee2000c1e1900 */
[C---:B------:R-:W-:Y:S02]  /*1b4c0*/  ISETP.GE.U32.AND P2, PT, R10.reuse, 0x2, PT ;  /* 0x000000020a00780c */ /* 0x040fe40003f46070 */
[C---:B------:R-:W-:Y:S02]  /*1b4d0*/  ISETP.GE.U32.AND P3, PT, R10.reuse, 0x4, PT ;  /* 0x000000040a00780c */ /* 0x040fe40003f66070 */
        /* <DEDUP_REMOVED lines=9> */
.L_x_2430:
[----:B------:R-:W-:Y:S01]  /*1b570*/  IMAD.MOV.U32 R12, RZ, RZ, 0x2 ;  /* 0x00000002ff0c7424 */ /* 0x000fe200078e00ff */
[----:B------:R-:W-:-:S05]  /*1b580*/  SEL R4, R14, RZ, P1 ;  /* 0x000000ff0e047207 */ /* 0x000fca0000800000 */
[----:B------:R-:W-:-:S04]  /*1b590*/  IMAD.IADD R4, R13, 0x1, R4 ;  /* 0x000000010d047824 */ /* 0x000fc800078e0204 */
[----:B------:R-:W-:-:S07]  /*1b5a0*/  IMAD.MOV.U32 R13, RZ, RZ, R4 ;  /* 0x000000ffff0d7224 */ /* 0x000fce00078e0004 */
[----:B------:R-:W-:Y:S05]  /*1b5b0*/  WARPSYNC.COLLECTIVE R15, `(.L_x_2431) ;  /* 0x000000000f087348 */ /* 0x000fea0003c00000 */
[----:B------:R0:W1:Y:S02]  /*1b5c0*/  SHFL.UP P6, R14, R13, R12, R11 ;  /* 0x0400000c0d0e7389 */ /* 0x00006400000c000b */
[----:B01----:R-:W-:Y:S01]  /*1b5d0*/  ENDCOLLECTIVE ;  /* 0x000000000000791b */ /* 0x003fe20003800000 */
.L_x_2431:
[----:B------:R-:W-:Y:S01]  /*1b5e0*/  IMAD.MOV.U32 R12, RZ, RZ, 0x4 ;  /* 0x00000004ff0c7424 */ /* 0x000fe200078e00ff */
[----:B------:R-:W-:-:S05]  /*1b5f0*/  SEL R3, R14, RZ, P2 ;  /* 0x000000ff0e037207 */ /* 0x000fca0001000000 */
[----:B------:R-:W-:-:S04]  /*1b600*/  IMAD.IADD R2, R4, 0x1, R3 ;  /* 0x0000000104027824 */ /* 0x000fc800078e0203 */
[----:B------:R-:W-:-:S07]  /*1b610*/  IMAD.MOV.U32 R13, RZ, RZ, R2 ;  /* 0x000000ffff0d7224 */ /* 0x000fce00078e0002 */
[----:B------:R-:W-:Y:S05]  /*1b620*/  WARPSYNC.COLLECTIVE R15, `(.L_x_2432) ;  /* 0x000000000f087348 */ /* 0x000fea0003c00000 */
[----:B------:R0:W1:Y:S02]  /*1b630*/  SHFL.UP P6, R14, R13, R12, R11 ;  /* 0x0400000c0d0e7389 */ /* 0x00006400000c000b */
[----:B01----:R-:W-:Y:S01]  /*1b640*/  ENDCOLLECTIVE ;  /* 0x000000000000791b */ /* 0x003fe20003800000 */
.L_x_2432:
[----:B------:R-:W-:Y:S01]  /*1b650*/  IMAD.MOV.U32 R12, RZ, RZ, 0x8 ;  /* 0x00000008ff0c7424 */ /* 0x000fe200078e00ff */
[----:B------:R-:W-:-:S05]  /*1b660*/  SEL R3, R14, RZ, P3 ;  /* 0x000000ff0e037207 */ /* 0x000fca0001800000 */
[----:B------:R-:W-:-:S04]  /*1b670*/  IMAD.IADD R3, R2, 0x1, R3 ;  /* 0x0000000102037824 */ /* 0x000fc800078e0203 */
[----:B------:R-:W-:-:S07]  /*1b680*/  IMAD.MOV.U32 R13, RZ, RZ, R3 ;  /* 0x000000ffff0d7224 */ /* 0x000fce00078e0003 */
[----:B------:R-:W-:Y:S05]  /*1b690*/  WARPSYNC.COLLECTIVE R15, `(.L_x_2433) ;  /* 0x000000000f087348 */ /* 0x000fea0003c00000 */
[----:B------:R0:W1:Y:S02]  /*1b6a0*/  SHFL.UP P6, R14, R13, R12, R11 ;  /* 0x0400000c0d0e7389 */ /* 0x00006400000c000b */
[----:B01----:R-:W-:Y:S01]  /*1b6b0*/  ENDCOLLECTIVE ;  /* 0x000000000000791b */ /* 0x003fe20003800000 */
.L_x_2433:
[----:B------:R-:W-:Y:S01]  /*1b6c0*/  IMAD.MOV.U32 R12, RZ, RZ, 0x10 ;  /* 0x00000010ff0c7424 */ /* 0x000fe200078e00ff */
[----:B------:R-:W-:-:S05]  /*1b6d0*/  SEL R4, R14, RZ, P4 ;  /* 0x000000ff0e047207 */ /* 0x000fca0002000000 */
[----:B------:R-:W-:-:S04]  /*1b6e0*/  IMAD.IADD R4, R3, 0x1, R4 ;  /* 0x0000000103047824 */ /* 0x000fc800078e0204 */
[----:B------:R-:W-:-:S07]  /*1b6f0*/  IMAD.MOV.U32 R13, RZ, RZ, R4 ;  /* 0x000000ffff0d7224 */ /* 0x000fce00078e0004 */
[----:B------:R-:W-:Y:S05]  /*1b700*/  WARPSYNC.COLLECTIVE R15, `(.L_x_2434) ;  /* 0x000000000f087348 */ /* 0x000fea0003c00000 */
[----:B------:R0:W1:Y:S02]  /*1b710*/  SHFL.UP P6, R14, R13, R12, R11 ;  /* 0x0400000c0d0e7389 */ /* 0x00006400000c000b */
[----:B01----:R-:W-:Y:S01]  /*1b720*/  ENDCOLLECTIVE ;  /* 0x000000000000791b */ /* 0x003fe20003800000 */
.L_x_2434:
        /* <DEDUP_REMOVED lines=8> */
.L_x_2435:
[----:B------:R-:W-:Y:S05]  /*1b7b0*/  BRA `(.L_x_2436) ;  /* 0xffffffc4005c7947 */ /* 0x000fea000383ffff */
.L_x_2346:
[----:B------:R-:W-:Y:S01]  /*1b7c0*/  BSSY B0, `(.L_x_2437) ;  /* 0x0000007000007945 */ /* 0x000fe20003800000 */
[----:B------:R-:W-:Y:S02]  /*1b7d0*/  IMAD.MOV.U32 R12, RZ, RZ, 0x1 ;  /* 0x00000001ff0c7424 */ /* 0x000fe400078e00ff */
[----:B------:R-:W-:Y:S02]  /*1b7e0*/  IMAD.MOV.U32 R11, RZ, RZ, RZ ;  /* 0x000000ffff0b7224 */ /* 0x000fe400078e00ff */
[----:B------:R-:W-:-:S07]  /*1b7f0*/  IMAD.MOV.U32 R15, RZ, RZ, -0x1 ;  /* 0xffffffffff0f7424 */ /* 0x000fce00078e00ff */
[----:B------:R-:W-:Y:S05]  /*1b800*/  WARPSYNC.COLLECTIVE R15, `(.L_x_2438) ;  /* 0x000000000f087348 */ /* 0x000fea0003c00000 */
[----:B------:R0:W1:Y:S02]  /*1b810*/  SHFL.UP P6, R14, R13, R12, R11 ;  /* 0x0400000c0d0e7389 */ /* 0x00006400000c000b */
[----:B01----:R-:W-:Y:S01]  /*1b820*/  ENDCOLLECTIVE ;  /* 0x000000000000791b */ /* 0x003fe20003800000 */
.L_x_2438:
[----:B------:R-:W-:Y:S05]  /*1b830*/  BSYNC B0 ;  /* 0x0000000000007941 */ /* 0x000fea0003800000 */
.L_x_2437:
        /* <DEDUP_REMOVED lines=8> */
.L_x_2439:
[----:B------:R-:W-:Y:S01]  /*1b8c0*/  IMAD.MOV.U32 R12, RZ, RZ, 0x4 ;  /* 0x00000004ff0c7424 */ /* 0x000fe200078e00ff */
[----:B------:R-:W-:-:S05]  /*1b8d0*/  SEL R2, R14, RZ, P2 ;  /* 0x000000ff0e027207 */ /* 0x000fca0001000000 */
[----:B------:R-:W-:-:S04]  /*1b8e0*/  IMAD.IADD R2, R13, 0x1, R2 ;  /* 0x000000010d027824 */ /* 0x000fc800078e0202 */
[----:B------:R-:W-:-:S07]  /*1b8f0*/  IMAD.MOV.U32 R13, RZ, RZ, R2 ;  /* 0x000000ffff0d7224 */ /* 0x000fce00078e0002 */
[----:B------:R-:W-:Y:S05]  /*1b900*/  WARPSYNC.COLLECTIVE R15, `(.L_x_2440) ;  /* 0x000000000f087348 */ /* 0x000fea0003c00000 */
[----:B------:R0:W1:Y:S02]  /*1b910*/  SHFL.UP P6, R14, R13, R12, R11 ;  /* 0x0400000c0d0e7389 */ /* 0x00006400000c000b */
[----:B01----:R-:W-:Y:S01]  /*1b920*/  ENDCOLLECTIVE ;  /* 0x000000000000791b */ /* 0x003fe20003800000 */
.L_x_2440:
[----:B------:R-:W-:Y:S01]  /*1b930*/  IMAD.MOV.U32 R12, RZ, RZ, 0x8 ;  /* 0x00000008ff0c7424 */ /* 0x000fe200078e00ff */
[----:B------:R-:W-:-:S05]  /*1b940*/  SEL R3, R14, RZ, P3 ;  /* 0x000000ff0e037207 */ /* 0x000fca0001800000 */
[----:B------:R-:W-:-:S04]  /*1b950*/  IMAD.IADD R3, R2, 0x1, R3 ;  /* 0x0000000102037824 */ /* 0x000fc800078e0203 */
[----:B------:R-:W-:-:S07]  /*1b960*/  IMAD.MOV.U32 R13, RZ, RZ, R3 ;  /* 0x000000ffff0d7224 */ /* 0x000fce00078e0003 */
[----:B------:R-:W-:Y:S05]  /*1b970*/  WARPSYNC.COLLECTIVE R15, `(.L_x_2441) ;  /* 0x000000000f087348 */ /* 0x000fea0003c00000 */
[----:B------:R0:W1:Y:S02]  /*1b980*/  SHFL.UP P6, R14, R13, R12, R11 ;  /* 0x0400000c0d0e7389 */ /* 0x00006400000c000b */
[----:B01----:R-:W-:Y:S01]  /*1b990*/  ENDCOLLECTIVE ;  /* 0x000000000000791b */ /* 0x003fe20003800000 */
.L_x_2441:
[----:B------:R-:W-:Y:S01]  /*1b9a0*/  IMAD.MOV.U32 R12, RZ, RZ, 0x10 ;  /* 0x00000010ff0c7424 */ /* 0x000fe200078e00ff */
[----:B------:R-:W-:-:S05]  /*1b9b0*/  SEL R4, R14, RZ, P4 ;  /* 0x000000ff0e047207 */ /* 0x000fca0002000000 */
[----:B------:R-:W-:-:S04]  /*1b9c0*/  IMAD.IADD R4, R3, 0x1, R4 ;  /* 0x0000000103047824 */ /* 0x000fc800078e0204 */
[----:B------:R-:W-:-:S07]  /*1b9d0*/  IMAD.MOV.U32 R13, RZ, RZ, R4 ;  /* 0x000000ffff0d7224 */ /* 0x000fce00078e0004 */
[----:B------:R-:W-:Y:S05]  /*1b9e0*/  WARPSYNC.COLLECTIVE R15, `(.L_x_2442) ;  /* 0x000000000f087348 */ /* 0x000fea0003c00000 */
[----:B------:R0:W1:Y:S02]  /*1b9f0*/  SHFL.UP P6, R14, R13, R12, R11 ;  /* 0x0400000c0d0e7389 */ /* 0x00006400000c000b */
[----:B01----:R-:W-:Y:S01]  /*1ba00*/  ENDCOLLECTIVE ;  /* 0x000000000000791b */ /* 0x003fe20003800000 */
.L_x_2442:
        /* <DEDUP_REMOVED lines=8> */
.L_x_2443:
[----:B------:R-:W-:Y:S05]  /*1ba90*/  BRA `(.L_x_2444) ;  /* 0xffffffc400487947 */ /* 0x000fea000383ffff */
.L_x_2348:
[----:B------:R-:W-:Y:S01]  /*1baa0*/  BSSY B0, `(.L_x_2445) ;  /* 0x0000006000007945 */ /* 0x000fe20003800000 */
[----:B------:R-:W-:Y:S01]  /*1bab0*/  PLOP3.LUT P6, PT, P6, PT, PT, 0x8, 0x0 ;  /* 0x000000000000781c */ /* 0x000fe200037ce170 */
[----:B------:R-:W-:-:S12]  /*1bac0*/  IMAD.MOV.U32 R15, RZ, RZ, -0x1 ;  /* 0xffffffffff0f7424 */ /* 0x000fd800078e00ff */
[----:B0-----:R-:W-:Y:S05]  /*1bad0*/  WARPSYNC.COLLECTIVE R15, `(.L_x_2446) ;  /* 0x000000000f087348 */ /* 0x001fea0003c00000 */
[----:B------:R-:W-:Y:S01]  /*1bae0*/  VOTE.ANY R14, PT, P6 ;  /* 0x00000000000e7806 */ /* 0x000fe200030e0100 */
[----:B0-----:R-:W-:Y:S06]  /*1baf0*/  ENDCOLLECTIVE ;  /* 0x000000000000791b */ /* 0x001fec0003800000 */
.L_x_2446:
[----:B------:R-:W-:Y:S05]  /*1bb00*/  BSYNC B0 ;  /* 0x0000000000007941 */ /* 0x000fea0003800000 */
.L_x_2445:
[----:B------:R-:W-:Y:S02]  /*1bb10*/  IMAD.MOV.U32 R2, RZ, RZ, R14 ;  /* 0x000000ffff027224 */ /* 0x000fe400078e000e */
[----:B------:R-:W-:Y:S02]  /*1bb20*/  IMAD.MOV.U32 R13, RZ, RZ, R25 ;  /* 0x000000ffff0d7224 */ /* 0x000fe400078e0019 */
[----:B------:R0:W1:Y:S01]  /*1bb30*/  POPC R12, R2 ;  /* 0x00000002000c7309 */ /* 0x0000620000000000 */
[----:B------:R-:W-:Y:S02]  /*1bb40*/  IMAD.MOV.U32 R11, RZ, RZ, 0x1f ;  /* 0x0000001fff0b7424 */ /* 0x000fe400078e00ff */
[----:B------:R-:W-:-:S07]  /*1bb50*/  IMAD.MOV.U32 R15, RZ, RZ, -0x1 ;  /* 0xffffffffff0f7424 */ /* 0x000fce00078e00ff */
[----:B01----:R-:W-:Y:S05]  /*1bb60*/  WARPSYNC.COLLECTIVE R15, `(.L_x_2447) ;  /* 0x000000000f087348 */ /* 0x003fea0003c00000 */
[----:B-1----:R1:W2:Y:S02]  /*1bb70*/  SHFL.IDX P6, R14, R13, R12, R11 ;  /* 0x0000000c0d0e7389 */ /* 0x0022a400000c000b */
[----:B012---:R-:W-:Y:S01]  /*1bb80*/  ENDCOLLECTIVE ;  /* 0x000000000000791b */ /* 0x007fe20003800000 */
.L_x_2447:
[----:B------:R-:W-:Y:S02]  /*1bb90*/  IMAD.IADD R27, R12, 0x1, R27 ;  /* 0x000000010c1b7824 */ /* 0x000fe400078e021b */
[----:B------:R-:W-:Y:S02]  /*1bba0*/  IMAD.MOV.U32 R13, RZ, RZ, R8 ;  /* 0x000000ffff0d7224 */ /* 0x000fe400078e0008 */
[----:B------:R-:W-:-:S07]  /*1bbb0*/  IMAD.MOV.U32 R25, RZ, RZ, R14 ;  /* 0x000000ffff197224 */ /* 0x000fce00078e000e */
[----:B------:R-:W-:Y:S05]  /*1bbc0*/  WARPSYNC.COLLECTIVE R15, `(.L_x_2448) ;  /* 0x000000000f087348 */ /* 0x000fea0003c00000 */
[----:B------:R0:W1:Y:S02]  /*1bbd0*/  SHFL.IDX P6, R14, R13, R12, R11 ;  /* 0x0000000c0d0e7389 */ /* 0x00006400000c000b */
[----:B01----:R-:W-:Y:S01]  /*1bbe0*/  ENDCOLLECTIVE ;  /* 0x000000000000791b */ /* 0x003fe20003800000 */
.L_x_2448:
[----:B------:R-:W-:Y:S01]  /*1bbf0*/  IMAD.MOV.U32 R8, RZ, RZ, R14 ;  /* 0x000000ffff087224 */ /* 0x000fe200078e000e */
[----:B------:R-:W-:Y:S06]  /*1bc00*/  BRA `(.L_x_2449) ;  /* 0xffffffc4002c7947 */ /* 0x000fec000383ffff */
.L_x_2350:
[----:B------:R-:W-:Y:S01]  /*1bc10*/  BSSY B0, `(.L_x_2450) ;  /* 0x0000007000007945 */ /* 0x000fe20003800000 */
[----:B------:R-:W-:Y:S02]  /*1bc20*/  IMAD.MOV.U32 R13, RZ, RZ, R3 ;  /* 0x000000ffff0d7224 */ /* 0x000fe400078e0003 */
[----:B------:R-:W-:Y:S02]  /*1bc30*/  IMAD.MOV.U32 R11, RZ, RZ, 0x1f ;  /* 0x0000001fff0b7424 */ /* 0x000fe400078e00ff */
[----:B------:R-:W-:-:S07]  /*1bc40*/  IMAD.MOV.U32 R15, RZ, RZ, -0x1 ;  /* 0xffffffffff0f7424 */ /* 0x000fce00078e00ff */
[----:B0-23--:R-:W-:Y:S05]  /*1bc50*/  WARPSYNC.COLLECTIVE R15, `(.L_x_2451) ;  /* 0x000000000f087348 */ /* 0x00dfea0003c00000 */
[----:B------:R1:W4:Y:S02]  /*1bc60*/  SHFL.IDX P6, R14, R13, R12, R11 ;  /* 0x0000000c0d0e7389 */ /* 0x00032400000c000b */
[----:B01234-:R-:W-:Y:S01]  /*1bc70*/  ENDCOLLECTIVE ;  /* 0x000000000000791b */ /* 0x01ffe20003800000 */
.L_x_2451:
[----:B------:R-:W-:Y:S05]  /*1bc80*/  BSYNC B0 ;  /* 0x0000000000007941 */ /* 0x000fea0003800000 */
.L_x_2450:
[----:B------:R-:W-:Y:S01]  /*1bc90*/  IMAD.MOV.U32 R24, RZ, RZ, R14 ;  /* 0x000000ffff187224 */ /* 0x000fe200078e000e */
[----:B------:R-:W-:Y:S06]  /*1bca0*/  BRA `(.L_x_2349) ;  /* 0xffffffc4001c7947 */ /* 0x000fec000383ffff */
.L_x_2356:
[----:B-1----:R1:W4:Y:S02]  /*1bcb0*/  SYNCS.PHASECHK.TRANS64.TRYWAIT P0, [R7+URZ+0x28c20], R0 ;  /* 0x028c2000070075a7 */ /* 0x002324000800017f */
[----:B----4-:R-:W-:Y:S05]  /*1bcc0*/  @!P0 NANOSLEEP.SYNCS 0x989680 ;  /* 0x009896800000895d */ /* 0x010fea0003900000 */
[----:B------:R-:W4:Y:S02]  /*1bcd0*/  @!P0 SYNCS.PHASECHK.TRANS64 P0, [R7+URZ+0x28c20], R0 ;  /* 0x028c2000070085a7 */ /* 0x000f24000800007f */
[----:B----4-:R-:W-:Y:S05]  /*1bce0*/  @!P0 BRA `(.L_x_2356) ;  /* 0xfffffffc00f08947 */ /* 0x010fea000383ffff */
[----:B------:R-:W-:Y:S05]  /*1bcf0*/  BRA `(.L_x_2452) ;  /* 0xffffffcc00747947 */ /* 0x000fea000383ffff */
.L_x_2357:
        /* <DEDUP_REMOVED lines=11> */
.L_x_2454:
[----:B------:R-:W-:Y:S05]  /*1bdb0*/  BSYNC B0 ;  /* 0x0000000000007941 */ /* 0x000fea0003800000 */
.L_x_2453:
[----:B------:R-:W-:Y:S05]  /*1bdc0*/  BRA `(.L_x_2455) ;  /* 0xffffffcc005c7947 */ /* 0x000fea000383ffff */
.L_x_2360:
[----:B------:R-:W-:Y:S01]  /*1bdd0*/  BSSY B1, `(.L_x_2456) ;  /* 0x0000006000017945 */ /* 0x000fe20003800000 */
[----:B------:R-:W-:-:S07]  /*1bde0*/  IMAD.MOV.U32 R15, RZ, RZ, -0x1 ;  /* 0xffffffffff0f7424 */ /* 0x000fce00078e00ff */
[----:B0123--:R-:W-:Y:S05]  /*1bdf0*/  WARPSYNC.COLLECTIVE R15, `(.L_x_2457) ;  /* 0x000000000f0c7348 */ /* 0x00ffea0003c00000 */
[----:B------:R-:W-:Y:S02]  /*1be00*/  ELECT P6, UR62, PT ;  /* 0x00000000003e782f */ /* 0x000fe400038c0000 */
[----:B------:R-:W-:Y:S01]  /*1be10*/  MOV R14, UR62 ;  /* 0x0000003e000e7c02 */ /* 0x000fe20008000f00 */
[----:B0123--:R-:W-:Y:S10]  /*1be20*/  ENDCOLLECTIVE ;  /* 0x000000000000791b */ /* 0x00fff40003800000 */
.L_x_2457:
[----:B------:R-:W-:Y:S05]  /*1be30*/  BSYNC B1 ;  /* 0x0000000000017941 */ /* 0x000fea0003800000 */
.L_x_2456:
[----:B------:R-:W-:Y:S05]  /*1be40*/  BRA `(.L_x_2458) ;  /* 0xffffffcc00547947 */ /* 0x000fea000383ffff */
.L_x_2362:
[----:B-1----:R1:W4:Y:S02]  /*1be50*/  SYNCS.PHASECHK.TRANS64.TRYWAIT P1, [R5+URZ+0x28c40], R0 ;  /* 0x028c4000050075a7 */ /* 0x002324000802017f */
[----:B----4-:R-:W-:Y:S05]  /*1be60*/  @!P1 NANOSLEEP.SYNCS 0x989680 ;  /* 0x009896800000995d */ /* 0x010fea0003900000 */
[----:B------:R-:W4:Y:S02]  /*1be70*/  @!P1 SYNCS.PHASECHK.TRANS64 P1, [R5+URZ+0x28c40], R0 ;  /* 0x028c4000050095a7 */ /* 0x000f24000802007f */
[----:B----4-:R-:W-:Y:S05]  /*1be80*/  @!P1 BRA `(.L_x_2362) ;  /* 0xfffffffc00f09947 */ /* 0x010fea000383ffff */
[----:B------:R-:W-:Y:S05]  /*1be90*/  BRA `(.L_x_2459) ;  /* 0xffffffcc00747947 */ /* 0x000fea000383ffff */
.L_x_2364:
[----:B----4-:R4:W0:Y:S02]  /*1bea0*/  SYNCS.PHASECHK.TRANS64.TRYWAIT P1, [R3+URZ+0x28c40], R2 ;  /* 0x028c4002030075a7 */ /* 0x010824000802017f */
[----:B0-----:R-:W-:Y:S05]  /*1beb0*/  @!P1 NANOSLEEP.SYNCS 0x989680 ;  /* 0x009896800000995d */ /* 0x001fea0003900000 */
[----:B------:R-:W0:Y:S02]  /*1bec0*/  @!P1 SYNCS.PHASECHK.TRANS64 P1, [R3+URZ+0x28c40], R2 ;  /* 0x028c4002030095a7 */ /* 0x000e24000802007f */
[----:B0-----:R-:W-:Y:S05]  /*1bed0*/  @!P1 BRA `(.L_x_2364) ;  /* 0xfffffffc00f09947 */ /* 0x001fea000383ffff */
[----:B------:R-:W-:Y:S05]  /*1bee0*/  BRA `(.L_x_2460) ;  /* 0xffffffcc00807947 */ /* 0x000fea000383ffff */
.L_x_2366:
[----:B------:R0:W0:Y:S02]  /*1bef0*/  SYNCS.PHASECHK.TRANS64.TRYWAIT P1, [R5+URZ+0x28c60], R0 ;  /* 0x028c6000050075a7 */ /* 0x000024000802017f */
[----:B0-----:R-:W-:Y:S05]  /*1bf00*/  @!P1 NANOSLEEP.SYNCS 0x989680 ;  /* 0x009896800000995d */ /* 0x001fea0003900000 */
[----:B------:R-:W0:Y:S02]  /*1bf10*/  @!P1 SYNCS.PHASECHK.TRANS64 P1, [R5+URZ+0x28c60], R0 ;  /* 0x028c6000050095a7 */ /* 0x000e24000802007f */
[----:B0-----:R-:W-:Y:S05]  /*1bf20*/  @!P1 BRA `(.L_x_2366) ;  /* 0xfffffffc00f09947 */ /* 0x001fea000383ffff */
[----:B------:R-:W-:Y:S05]  /*1bf30*/  BRA `(.L_x_2461) ;  /* 0xffffffcc007c7947 */ /* 0x000fea000383ffff */
.L_x_2462:
        /* <DEDUP_REMOVED lines=12> */
.L_x_5655:


//--------------------- .text._ZN7cutlass13device_kernelIN5flash11enable_sm90INS1_16FlashAttnFwdSm90INS1_25CollectiveMainloopFwdSm90ILi2EN4cute5tupleIJNS5_1CILi1EEES8_S8_EEENS6_IJNS7_ILi64EEESA_SA_EEELi512ENS_10bfloat16_tEfNS_4arch4Sm90ELb0ELb1ELb0ELb1ELb1ELb1ELb0ELb0ELb0ELb1ELb1ELb0EEENS1_21CollectiveEpilogueFwdINS6_IJSA_NS7_ILi512EEESA_EEES9_SC_SE_Li256ELb1ELb1ELb1ELb0EEENS1_36VarlenDynamicPersistentTileSchedulerILi64ELi64ELi256ELi128ELb1ELb1ELb1ELb1ELb0ELb1EEEEEEEEEvNT_6ParamsE --------------------------
	.section	.text._ZN7cutlass13device_kernelIN5flash11enable_sm90INS1_16FlashAttnFwdSm90INS1_25CollectiveMainloopFwdSm90ILi2EN4cute5tupleIJNS5_1CILi1EEES8_S8_EEENS6_IJNS7_ILi64EEESA_SA_EEELi512ENS_10bfloat16_tEfNS_4arch4Sm90ELb0ELb1ELb0ELb1ELb1ELb1ELb0ELb0ELb0ELb1ELb1ELb0EEENS1_21CollectiveEpilogueFwdINS6_IJSA_NS7_ILi512EEESA_EEES9_SC_SE_Li256ELb1ELb1ELb1ELb0EEENS1_36VarlenDynamicPersistentTileSchedulerILi64ELi64ELi256ELi128ELb1ELb1ELb1ELb1ELb0ELb1EEEEEEEEEvNT_6ParamsE,"ax",@progbits
	.align	128
.text._ZN7cutlass13device_kernelIN5flash11enable_sm90INS1_16FlashAttnFwdSm90INS1_25CollectiveMainloopFwdSm90ILi2EN4cute5tupleIJNS5_1CILi1EEES8_S8_EEENS6_IJNS7_ILi64EEESA_SA_EEELi512ENS_10bfloat16_tEfNS_4arch4Sm90ELb0ELb1ELb0ELb1ELb1ELb1ELb0ELb0ELb0ELb1ELb1ELb0EEENS1_21CollectiveEpilogueFwdINS6_IJSA_NS7_ILi512EEESA_EEES9_SC_SE_Li256ELb1ELb1ELb1ELb0EEENS1_36VarlenDynamicPersistentTileSchedulerILi64ELi64ELi256ELi128ELb1ELb1ELb1ELb1ELb0ELb1EEEEEEEEEvNT_6ParamsE:
        .type           _ZN7cutlass13device_kernelIN5flash11enable_sm90INS1_16FlashAttnFwdSm90INS1_25CollectiveMainloopFwdSm90ILi2EN4cute5tupleIJNS5_1CILi1EEES8_S8_EEENS6_IJNS7_ILi64EEESA_SA_EEELi512ENS_10bfloat16_tEfNS_4arch4Sm90ELb0ELb1ELb0ELb1ELb1ELb1ELb0ELb0ELb0ELb1ELb1ELb0EEENS1_21CollectiveEpilogueFwdINS6_IJSA_NS7_ILi512EEESA_EEES9_SC_SE_Li256ELb1ELb1ELb1ELb0EEENS1_36VarlenDynamicPersistentTileSchedulerILi64ELi64ELi256ELi128ELb1ELb1ELb1ELb1ELb0ELb1EEEEEEEEEvNT_6ParamsE,@function
        .size           _ZN7cutlass13device_kernelIN5flash11enable_sm90INS1_16FlashAttnFwdSm90INS1_25CollectiveMainloopFwdSm90ILi2EN4cute5tupleIJNS5_1CILi1EEES8_S8_EEENS6_IJNS7_ILi64EEESA_SA_EEELi512ENS_10bfloat16_tEfNS_4arch4Sm90ELb0ELb1ELb0ELb1ELb1ELb1ELb0ELb0ELb0ELb1ELb1ELb0EEENS1_21CollectiveEpilogueFwdINS6_IJSA_NS7_ILi512EEESA_EEES9_SC_SE_Li256ELb1ELb1ELb1ELb0EEENS1_36VarlenDynamicPersistentTileSchedulerILi64ELi64ELi256ELi128ELb1ELb1ELb1ELb1ELb0ELb1EEEEEEEEEvNT_6ParamsE,(.L_x_5656 - _ZN7cutlass13device_kernelIN5flash11enable_sm90INS1_16FlashAttnFwdSm90INS1_25CollectiveMainloopFwdSm90ILi2EN4cute5tupleIJNS5_1CILi1EEES8_S8_EEENS6_IJNS7_ILi64EEESA_SA_EEELi512ENS_10bfloat16_tEfNS_4arch4Sm90ELb0ELb1ELb0ELb1ELb1ELb1ELb0ELb0ELb0ELb1ELb1ELb0EEENS1_21CollectiveEpilogueFwdINS6_IJSA_NS7_ILi512EEESA_EEES9_SC_SE_Li256ELb1ELb1ELb1ELb0EEENS1_36VarlenDynamicPersistentTileSchedulerILi64ELi64ELi256ELi128ELb1ELb1ELb1ELb1ELb0ELb1EEEEEEEEEvNT_6ParamsE)
        .other          _ZN7cutlass13device_kernelIN5flash11enable_sm90INS1_16FlashAttnFwdSm90INS1_25CollectiveMainloopFwdSm90ILi2EN4cute5tupleIJNS5_1CILi1EEES8_S8_EEENS6_IJNS7_ILi64EEESA_SA_EEELi512ENS_10bfloat16_tEfNS_4arch4Sm90ELb0ELb1ELb0ELb1ELb1ELb1ELb0ELb0ELb0ELb1ELb1ELb0EEENS1_21CollectiveEpilogueFwdINS6_IJSA_NS7_ILi512EEESA_EEES9_SC_SE_Li256ELb1ELb1ELb1ELb0EEENS1_36VarlenDynamicPersistentTileSchedulerILi64ELi64ELi256ELi128ELb1ELb1ELb1ELb1ELb0ELb1EEEEEEEEEvNT_6ParamsE,@"STO_CUDA_ENTRY STV_DEFAULT"
_ZN7cutlass13device_kernelIN5flash11enable_sm90INS1_16FlashAttnFwdSm90INS1_25CollectiveMainloopFwdSm90ILi2EN4cute5tupleIJNS5_1CILi1EEES8_S8_EEENS6_IJNS7_ILi64EEESA_SA_EEELi512ENS_10bfloat16_tEfNS_4arch4Sm90ELb0ELb1ELb0ELb1ELb1ELb1ELb0ELb0ELb0ELb1ELb1ELb0EEENS1_21CollectiveEpilogueFwdINS6_IJSA_NS7_ILi512EEESA_EEES9_SC_SE_Li256ELb1ELb1ELb1ELb0EEENS1_36VarlenDynamicPersistentTileSchedulerILi64ELi64ELi256ELi128ELb1ELb1ELb1ELb1ELb0ELb1EEEEEEEEEvNT_6ParamsE:
        /* <DEDUP_REMOVED lines=18> */
.L_x_2464:
[----:B------:R-:W-:Y:S05]  /*0120*/  BSYNC B0 ;  /* 0x0000000000007941 */ /* 0x000fea0003800000 */
.L_x_2463:
        /* <DEDUP_REMOVED lines=37> */
.L_x_2465:
        /* <DEDUP_REMOVED lines=22> */
.L_x_2466:
        /* <DEDUP_REMOVED lines=18> */
.L_x_2467:
        /* <DEDUP_REMOVED lines=22> */
.L_x_2468:
        /* <DEDUP_REMOVED lines=22> */
.L_x_2469:
        /* <DEDUP_REMOVED lines=8> */
.L_x_2472:
        /* <DEDUP_REMOVED lines=25> */
[CC--:B------:R-:W-:Y:S02]  /*0ad0*/  LEA.HI R4, R3.reuse, R0.reuse, RZ, 0x4 ;  /* 0x0000000003047211 */ /* 0x0c0fe400078f20ff */
[----:B------:R-:W-:-:S02]  /*0ae0*/  LEA.HI R5, R3, R0, RZ, 0x5 ;  /* 0x0000000003057211 */ /* 0x000fc400078f28ff */
[CC--:B------:R-:W-:Y:S02]  /*0af0*/  LEA.HI R6, R3.reuse, R0.reuse, RZ, 0x7 ;  /* 0x0000000003067211 */ /* 0x0c0fe400078f38ff */
[CC--:B------:R-:W-:Y:S02]  /*0b00*/  LEA.HI R10, R3.reuse, R0.reuse, RZ, 0x2 ;  /* 0x00000000030a7211 */ /* 0x0c0fe400078f10ff */
[----:B------:R-:W-:Y:S02]  /*0b10*/  LEA.HI R3, R3, R0, RZ, 0x3 ;  /* 0x0000000003037211 */ /* 0x000fe400078f18ff */
[----:B------:R-:W-:Y:S02]  /*0b20*/  SHF.R.S32.HI R214, RZ, 0x5, R5 ;  /* 0x00000005ffd67819 */ /* 0x000fe40000011405 */
[----:B------:R-:W-:Y:S02]  /*0b30*/  LOP3.LUT R13, R3, 0xfffffff8, RZ, 0xc0, !PT ;  /* 0xfffffff8030d7812 */ /* 0x000fe400078ec0ff */
[----:B------:R-:W-:-:S02]  /*0b40*/  LOP3.LUT R3, R4, 0xfffffff0, RZ, 0xc0, !PT ;  /* 0xfffffff004037812 */ /* 0x000fc400078ec0ff */
[----:B------:R-:W-:Y:S01]  /*0b50*/  SHF.R.S32.HI R5, RZ, 0x1f, R5 ;  /* 0x0000001fff057819 */ /* 0x000fe20000011405 */
[C---:B------:R-:W-:Y:S01]  /*0b60*/  IMAD.IADD R13, R0.reuse, 0x1, -R13 ;  /* 0x00000001000d7824 */ /* 0x040fe200078e0a0d */
[----:B------:R-:W-:Y:S01]  /*0b70*/  SHF.R.S32.HI R7, RZ, 0x4, R4 ;  /* 0x00000004ff077819 */ /* 0x000fe20000011404 */
[----:B------:R-:W-:Y:S01]  /*0b80*/  IMAD.IADD R3, R0, 0x1, -R3 ;  /* 0x0000000100037824 */ /* 0x000fe200078e0a03 */
[----:B------:R-:W-:Y:S01]  /*0b90*/  LOP3.LUT R9, R6, 0xffffff80, RZ, 0xc0, !PT ;  /* 0xffffff8006097812 */ /* 0x000fe200078ec0ff */
[----:B------:R-:W-:Y:S01]  /*0ba0*/  IMAD.SHL.U32 R199, R13, 0x8, RZ ;  /* 0x000000080dc77824 */ /* 0x000fe200078e00ff */
[----:B------:R-:W-:Y:S02]  /*0bb0*/  LEA.HI R5, R5, R214, RZ, 0x2 ;  /* 0x000000d605057211 */ /* 0x000fe400078f10ff */
[----:B------:R-:W-:Y:S01]  /*0bc0*/  LEA.HI R4, R4, R7, RZ, 0x1 ;  /* 0x0000000704047211 */ /* 0x000fe200078f08ff */
[----:B------:R-:W-:Y:S01]  /*0bd0*/  IMAD.IADD R9, R0, 0x1, -R9 ;  /* 0x0000000100097824 */ /* 0x000fe200078e0a09 */
[----:B------:R-:W-:Y:S01]  /*0be0*/  LOP3.LUT R11, R10, 0xfffffffc, RZ, 0xc0, !PT ;  /* 0xfffffffc0a0b7812 */ /* 0x000fe200078ec0ff */
[C---:B------:R-:W-:Y:S01]  /*0bf0*/  VIADD R37, R199.reuse, 0x40 ;  /* 0x00000040c7257836 */ /* 0x040fe20000000000 */
[----:B------:R-:W-:Y:S01]  /*0c00*/  SHF.R.S32.HI R20, RZ, 0x7, R6 ;  /* 0x00000007ff147819 */ /* 0x000fe20000011406 */
[----:B------:R-:W-:Y:S01]  /*0c10*/  VIADD R34, R199, 0x100 ;  /* 0x00000100c7227836 */ /* 0x000fe20000000000 */
[----:B------:R-:W-:Y:S01]  /*0c20*/  SHF.R.S32.HI R8, RZ, 0x1f, R3 ;  /* 0x0000001fff087819 */ /* 0x000fe20000011403 */
[----:B------:R-:W-:Y:S01]  /*0c30*/  IMAD.IADD R192, R0, 0x1, -R11 ;  /* 0x0000000100c07824 */ /* 0x000fe200078e0a0b */
[----:B------:R-:W-:Y:S01]  /*0c40*/  LOP3.LUT R5, R5, 0x3ffffc, RZ, 0xc0, !PT ;  /* 0x003ffffc05057812 */ /* 0x000fe200078ec0ff */
[----:B------:R-:W-:Y:S01]  /*0c50*/  IMAD R16, R20, 0x100, R3 ;  /* 0x0000010014107824 */ /* 0x000fe200078e0203 */
[----:B------:R-:W-:Y:S01]  /*0c60*/  LOP3.LUT R4, R4, 0x1ffffffe, RZ, 0xc0, !PT ;  /* 0x1ffffffe04047812 */ /* 0x000fe200078ec0ff */
[----:B------:R-:W-:Y:S01]  /*0c70*/  STL [R1+0x60], R20 ;  /* 0x0000601401007387 */ /* 0x000fe20000100800 */
[----:B------:R-:W-:Y:S01]  /*0c80*/  SHF.R.S32.HI R0, RZ, 0x1f, R9 ;  /* 0x0000001fff007819 */ /* 0x000fe20000011409 */
[----:B------:R-:W-:Y:S01]  /*0c90*/  IMAD.IADD R5, R214, 0x1, -R5 ;  /* 0x00000001d6057824 */ /* 0x000fe200078e0a05 */
[----:B------:R-:W-:Y:S01]  /*0ca0*/  LEA.HI R12, R8, R3, RZ, 0x3 ;  /* 0x00000003080c7211 */ /* 0x000fe200078f18ff */
[----:B------:R-:W-:Y:S01]  /*0cb0*/  IMAD.IADD R4, R7, 0x1, -R4 ;  /* 0x0000000107047824 */ /* 0x000fe200078e0a04 */
[----:B------:R-:W-:Y:S01]  /*0cc0*/  SHF.R.S32.HI R190, RZ, 0x2, R10 ;  /* 0x00000002ffbe7819 */ /* 0x000fe2000001140a */
[----:B------:R-:W-:Y:S01]  /*0cd0*/  IMAD R17, R5, 0x10, R16 ;  /* 0x0000001005117824 */ /* 0x000fe200078e0210 */
[-C--:B------:R-:W-:Y:S01]  /*0ce0*/  LEA.HI R7, R0, R9.reuse, RZ, 0x2 ;  /* 0x0000000900077211 */ /* 0x080fe200078f10ff */
[----:B------:R-:W-:Y:S01]  /*0cf0*/  IMAD.SHL.U32 R4, R4, 0x8, RZ ;  /* 0x0000000804047824 */ /* 0x000fe200078e00ff */
[----:B------:R-:W-:Y:S01]  /*0d00*/  LOP3.LUT R14, R12, 0xfffffff8, RZ, 0xc0, !PT ;  /* 0xfffffff80c0e7812 */ /* 0x000fe200078ec0ff */
[----:B------:R-:W-:Y:S01]  /*0d10*/  VIADD R5, R190, 0x20 ;  /* 0x00000020be057836 */ /* 0x000fe20000000000 */
[--C-:B------:R-:W-:Y:S01]  /*0d20*/  SHF.R.S32.HI R8, RZ, 0x2, R7.reuse ;  /* 0x00000002ff087819 */ /* 0x100fe20000011407 */
[----:B------:R-:W-:Y:S01]  /*0d30*/  IMAD.SHL.U32 R12, R12, 0x40, RZ ;  /* 0x000000400c0c7824 */ /* 0x000fe200078e00ff */
[----:B------:R-:W-:Y:S01]  /*0d40*/  SHF.R.S32.HI R11, RZ, 0x1f, R7 ;  /* 0x0000001fff0b7819 */ /* 0x000fe20000011407 */
[----:B------:R-:W-:Y:S01]  /*0d50*/  IMAD.IADD R14, R3, 0x1, -R14 ;  /* 0x00000001030e7824 */ /* 0x000fe200078e0a0e */
[----:B------:R-:W-:Y:S01]  /*0d60*/  LOP3.LUT R16, R7, 0x7ffffffc, RZ, 0xc0, !PT ;  /* 0x7ffffffc07107812 */ /* 0x000fe200078ec0ff */
[----:B------:R-:W-:Y:S01]  /*0d70*/  VIADD R31, R199, 0x1c0 ;  /* 0x000001c0c71f7836 */ /* 0x000fe20000000000 */
[----:B------:R-:W-:Y:S01]  /*0d80*/  LEA.HI R11, R11, R8, RZ, 0x3 ;  /* 0x000000080b0b7211 */ /* 0x000fe200078f18ff */
[----:B------:R-:W-:Y:S01]  /*0d90*/  IMAD.SHL.U32 R3, R14, 0x40, RZ ;  /* 0x000000400e037824 */ /* 0x000fe200078e00ff */
[----:B------:R-:W-:Y:S01]  /*0da0*/  SHF.R.S32.HI R18, RZ, 0x1f, R5 ;  /* 0x0000001fff127819 */ /* 0x000fe20000011405 */
[----:B------:R-:W-:Y:S01]  /*0db0*/  IMAD.IADD R16, R9, 0x1, -R16 ;  /* 0x0000000109107824 */ /* 0x000fe200078e0a10 */
[----:B------:R-:W-:Y:S01]  /*0dc0*/  LEA.HI R0, R0, R9, RZ, 0x5 ;  /* 0x0000000900007211 */ /* 0x000fe200078f28ff */
[----:B------:R-:W-:Y:S01]  /*0dd0*/  VIADD R36, R199, 0x80 ;  /* 0x00000080c7247836 */ /* 0x000fe20000000000 */
[----:B------:R-:W-:Y:S01]  /*0de0*/  LOP3.LUT R11, R11, 0xfffffff8, RZ, 0xc0, !PT ;  /* 0xfffffff80b0b7812 */ /* 0x000fe200078ec0ff */
[----:B------:R-:W-:Y:S01]  /*0df0*/  IMAD.SHL.U32 R189, R16, 0x2, RZ ;  /* 0x0000000210bd7824 */ /* 0x000fe200078e00ff */
[----:B------:R-:W-:Y:S01]  /*0e00*/  LEA.HI R9, R18, R5, RZ, 0x3 ;  /* 0x0000000512097211 */ /* 0x000fe200078f18ff */
[----:B------:R-:W-:Y:S01]  /*0e10*/  IMAD.SHL.U32 R5, R5, 0x40, RZ ;  /* 0x0000004005057824 */ /* 0x000fe200078e00ff */
[----:B------:R-:W-:Y:S01]  /*0e20*/  LOP3.LUT R3, R3, 0x1c0, RZ, 0xc0, !PT ;  /* 0x000001c003037812 */ /* 0x000fe200078ec0ff */
[----:B------:R-:W-:Y:S01]  /*0e30*/  IMAD.IADD R11, R8, 0x1, -R11 ;  /* 0x00000001080b7824 */ /* 0x000fe200078e0a0b */
[----:B------:R-:W-:Y:S01]  /*0e40*/  SHF.R.S32.HI R0, RZ, 0x5, R0 ;  /* 0x00000005ff007819 */ /* 0x000fe20000011400 */
[--C-:B------:R-:W-:Y:S01]  /*0e50*/  IMAD.U32 R8, R17, 0x40, R4.reuse ;  /* 0x0000004011087824 */ /* 0x100fe200078e0004 */
[----:B------:R-:W-:Y:S01]  /*0e60*/  LOP3.LUT R7, R5, 0x1c0, RZ, 0xc0, !PT ;  /* 0x000001c005077812 */ /* 0x000fe200078ec0ff */
[----:B------:R-:W-:Y:S01]  /*0e70*/  IMAD.SHL.U32 R18, R192, 0x8, RZ ;  /* 0x00000008c0127824 */ /* 0x000fe200078e00ff */
[----:B------:R-:W-:Y:S01]  /*0e80*/  LOP3.LUT R4, R3, 0x8, R4, 0xf8, !PT ;  /* 0x0000000803047812 */ /* 0x000fe200078ef804 */
[----:B------:R-:W-:Y:S01]  /*0e90*/  IMAD.SHL.U32 R9, R9, 0x40, RZ ;  /* 0x0000004009097824 */ /* 0x000fe200078e00ff */
[----:B------:R-:W-:Y:S01]  /*0ea0*/  SHF.R.U32.HI R5, RZ, 0x3, R3 ;  /* 0x00000003ff057819 */ /* 0x000fe20000011603 */
[----:B------:R0:W-:Y:S01]  /*0eb0*/  STL [R1+0x6c], R8 ;  /* 0x00006c0801007387 */ /* 0x0001e20000100800 */
[----:B------:R-:W-:Y:S01]  /*0ec0*/  LOP3.LUT R3, R12, 0x7ffffe00, RZ, 0xc0, !PT ;  /* 0x7ffffe000c037812 */ /* 0x000fe200078ec0ff */
[----:B------:R-:W-:Y:S01]  /*0ed0*/  IMAD R194, R0, 0x10, R11 ;  /* 0x0000001000c27824 */ /* 0x000fe200078e020b */
[----:B------:R-:W-:Y:S01]  /*0ee0*/  LOP3.LUT R4, R4, R5, RZ, 0x3c, !PT ;  /* 0x0000000504047212 */ /* 0x000fe200078e3cff */
[----:B------:R-:W-:Y:S01]  /*0ef0*/  VIADD R30, R18, 0x40 ;  /* 0x00000040121e7836 */ /* 0x000fe20000000000 */
[----:B------:R-:W-:Y:S01]  /*0f00*/  LEA.HI R6, R6, R20, RZ, 0x1 ;  /* 0x0000001406067211 */ /* 0x000fe200078f08ff */
[----:B------:R-:W-:Y:S01]  /*0f10*/  IMAD R3, R214, 0x400, R3 ;  /* 0x00000400d6037824 */ /* 0x000fe200078e0203 */
[----:B------:R-:W-:Y:S01]  /*0f20*/  SHF.R.U32.HI R15, RZ, 0x3, R7 ;  /* 0x00000003ff0f7819 */ /* 0x000fe20000011607 */
[C---:B------:R-:W-:Y:S01]  /*0f30*/  VIADD R29, R18.reuse, 0x60 ;  /* 0x00000060121d7836 */ /* 0x040fe20000000000 */
[----:B------:R-:W-:Y:S01]  /*0f40*/  LOP3.LUT R7, R7, 0x38, R18, 0xf8, !PT ;  /* 0x0000003807077812 */ /* 0x000fe200078ef812 */
[----:B------:R-:W-:Y:S01]  /*0f50*/  IMAD.IADD R5, R3, 0x1, R4 ;  /* 0x0000000103057824 */ /* 0x000fe200078e0204 */
[----:B------:R-:W-:Y:S01]  /*0f60*/  SHF.R.S32.HI R3, RZ, 0x1f, R10 ;  /* 0x0000001fff037819 */ /* 0x000fe2000001140a */
[C---:B------:R-:W-:Y:S01]  /*0f70*/  VIADD R28, R18.reuse, 0x80 ;  /* 0x00000080121c7836 */ /* 0x040fe20000000000 */
[----:B0-----:R-:W-:Y:S01]  /*0f80*/  LOP3.LUT R8, R9, 0xfffffe00, RZ, 0xc0, !PT ;  /* 0xfffffe0009087812 */ /* 0x001fe200078ec0ff */
[----:B------:R-:W-:Y:S01]  /*0f90*/  VIADD R27, R18, 0xa0 ;  /* 0x000000a0121b7836 */ /* 0x000fe20000000000 */
[----:B------:R-:W-:Y:S01]  /*0fa0*/  LEA.HI R3, R3, R190, RZ, 0x3 ;  /* 0x000000be03037211 */ /* 0x000fe200078f18ff */
[----:B------:R-:W-:Y:S01]  /*0fb0*/  STL [R1+0x5c], RZ ;  /* 0x00005cff01007387 */ /* 0x000fe20000100800 */
[----:B------:R-:W-:Y:S01]  /*0fc0*/  LOP3.LUT R6, R6, 0xfffffe, RZ, 0xc0, !PT ;  /* 0x00fffffe06067812 */ /* 0x000fe200078ec0ff */
[----:B------:R-:W-:Y:S01]  /*0fd0*/  VIADD R26, R18, 0xc0 ;  /* 0x000000c0121a7836 */ /* 0x000fe20000000000 */
[----:B------:R-:W-:Y:S01]  /*0fe0*/  LEA.HI R0, R192, R192, RZ, 0x1 ;  /* 0x000000c0c0007211 */ /* 0x000fe200078f08ff */
[----:B------:R-:W-:Y:S01]  /*0ff0*/  STL [R1+0x14], R30 ;  /* 0x0000141e01007387 */ /* 0x000fe20000100800 */
[----:B------:R-:W-:Y:S01]  /*1000*/  LOP3.LUT R15, R8, R7, R15, 0xf6, !PT ;  /* 0x00000007080f7212 */ /* 0x000fe200078ef60f */
[----:B------:R-:W-:Y:S01]  /*1010*/  IMAD.IADD R6, R20, 0x1, -R6 ;  /* 0x0000000114067824 */ /* 0x000fe200078e0a06 */
[----:B------:R-:W-:Y:S01]  /*1020*/  LOP3.LUT R3, R3, 0xfffffff8, RZ, 0xc0, !PT ;  /* 0xfffffff803037812 */ /* 0x000fe200078ec0ff */
[----:B------:R-:W-:Y:S01]  /*1030*/  VIADD R25, R18, 0xe0 ;  /* 0x000000e012197836 */ /* 0x000fe20000000000 */
[----:B------:R-:W-:Y:S01]  /*1040*/  LOP3.LUT R7, R0, 0x1ffffffe, RZ, 0xc0, !PT ;  /* 0x1ffffffe00077812 */ /* 0x000fe200078ec0ff */
[----:B------:R0:W-:Y:S01]  /*1050*/  STL [R1+0x10], R29 ;  /* 0x0000101d01007387 */ /* 0x0001e20000100800 */
[----:B------:R-:W-:Y:S01]  /*1060*/  SHF.R.S32.HI R0, RZ, 0x1f, R30 ;  /* 0x0000001fff007819 */ /* 0x000fe2000001141e */
[----:B------:R-:W-:Y:S01]  /*1070*/  IMAD.IADD R198, R190, 0x1, -R3 ;  /* 0x00000001bec67824 */ /* 0x000fe200078e0a03 */
[----:B------:R-:W-:Y:S01]  /*1080*/  SHF.R.S32.HI R3, RZ, 0x1f, R29 ;  /* 0x0000001fff037819 */ /* 0x000fe2000001141d */
[----:B------:R-:W-:Y:S01]  /*1090*/  IMAD.SHL.U32 R24, R6, 0x100, RZ ;  /* 0x0000010006187824 */ /* 0x000fe200078e00ff */
[----:B------:R-:W-:Y:S01]  /*10a0*/  STL [R1+0xc], R28 ;  /* 0x00000c1c01007387 */ /* 0x000fe20000100800 */
[----:B------:R-:W-:Y:S01]  /*10b0*/  SHF.L.U64.HI R0, R30, 0x1, R0 ;  /* 0x000000011e007819 */ /* 0x000fe20000010200 */
[C---:B------:R-:W-:Y:S01]  /*10c0*/  VIADD R229, R18.reuse, 0x100 ;  /* 0x0000010012e57836 */ /* 0x040fe20000000000 */
[----:B------:R-:W-:Y:S01]  /*10d0*/  SHF.R.S32.HI R4, RZ, 0x1f, R28 ;  /* 0x0000001fff047819 */ /* 0x000fe2000001141c */
[----:B------:R-:W-:Y:S01]  /*10e0*/  STL [R1+0x8], R27 ;  /* 0x0000081b01007387 */ /* 0x000fe20000100800 */
[----:B------:R-:W-:Y:S01]  /*10f0*/  SHF.R.S32.HI R6, RZ, 0x1f, R27 ;  /* 0x0000001fff067819 */ /* 0x000fe2000001141b */
[----:B------:R-:W-:Y:S01]  /*1100*/  VIADD R228, R18, 0x120 ;  /* 0x0000012012e47836 */ /* 0x000fe20000000000 */
[----:B0-----:R-:W-:Y:S01]  /*1110*/  SHF.L.U64.HI R29, R29, 0x1, R3 ;  /* 0x000000011d1d7819 */ /* 0x001fe20000010203 */
[----:B------:R-:W-:Y:S01]  /*1120*/  STL [R1+0x4], R26 ;  /* 0x0000041a01007387 */ /* 0x000fe20000100800 */
[----:B------:R-:W-:Y:S01]  /*1130*/  SHF.L.U64.HI R3, R28, 0x1, R4 ;  /* 0x000000011c037819 */ /* 0x000fe20000010204 */
[C---:B------:R-:W-:Y:S01]  /*1140*/  VIADD R226, R18.reuse, 0x140 ;  /* 0x0000014012e27836 */ /* 0x040fe20000000000 */
[----:B------:R-:W-:Y:S01]  /*1150*/  SHF.R.S32.HI R8, RZ, 0x1f, R26 ;  /* 0x0000001fff087819 */ /* 0x000fe2000001141a */
[----:B------:R-:W-:Y:S01]  /*1160*/  STL [R1], R25 ;  /* 0x0000001901007387 */ /* 0x000fe20000100800 */
[----:B------:R-:W-:Y:S01]  /*1170*/  SHF.R.S32.HI R9, RZ, 0x1f, R25 ;  /* 0x0000001fff097819 */ /* 0x000fe20000011419 */
[----:B------:R-:W-:Y:S01]  /*1180*/  VIADD R219, R18, 0x160 ;  /* 0x0000016012db7836 */ /* 0x000fe20000000000 */
[----:B------:R-:W-:Y:S01]  /*1190*/  SHF.R.S32.HI R10, RZ, 0x1f, R229 ;  /* 0x0000001fff0a7819 */ /* 0x000fe200000114e5 */
[----:B------:R-:W-:Y:S01]  /*11a0*/  STL [R1+0x68], R24 ;  /* 0x0000681801007387 */ /* 0x000fe20000100800 */
[----:B------:R-:W-:Y:S01]  /*11b0*/  SHF.L.U64.HI R4, R26, 0x1, R8 ;  /* 0x000000011a047819 */ /* 0x000fe20000010208 */
[C---:B------:R-:W-:Y:S01]  /*11c0*/  VIADD R218, R18.reuse, 0x180 ;  /* 0x0000018012da7836 */ /* 0x040fe20000000000 */
[----:B------:R-:W-:Y:S01]  /*11d0*/  SHF.R.S32.HI R11, RZ, 0x1f, R228 ;  /* 0x0000001fff0b7819 */ /* 0x000fe200000114e4 */
[----:B------:R0:W-:Y:S01]  /*11e0*/  STL [R1+0x18], R0 ;  /* 0x0000180001007387 */ /* 0x0001e20000100800 */
[----:B------:R-:W-:Y:S01]  /*11f0*/  SHF.R.S32.HI R13, RZ, 0x1f, R226 ;  /* 0x0000001fff0d7819 */ /* 0x000fe200000114e2 */
[C---:B------:R-:W-:Y:S01]  /*1200*/  VIADD R217, R18.reuse, 0x1a0 ;  /* 0x000001a012d97836 */ /* 0x040fe20000000000 */
[----:B------:R-:W-:Y:S01]  /*1210*/  SHF.R.S32.HI R12, RZ, 0x1f, R219 ;  /* 0x0000001fff0c7819 */ /* 0x000fe200000114db */
[----:B------:R-:W-:Y:S01]  /*1220*/  STL [R1+0x1c], R29 ;  /* 0x00001c1d01007387 */ /* 0x000fe20000100800 */
[----:B------:R-:W-:Y:S01]  /*1230*/  VIADD R216, R18, 0x1c0 ;  /* 0x000001c012d87836 */ /* 0x000fe20000000000 */
[----:B------:R-:W-:Y:S01]  /*1240*/  R2P PR, R14, 0x6 ;  /* 0x000000060e007804 */ /* 0x000fe20000000000 */
[----:B------:R-:W-:Y:S01]  /*1250*/  VIADD R215, R18, 0x1e0 ;  /* 0x000001e012d77836 */ /* 0x000fe20000000000 */
[----:B------:R1:W-:Y:S01]  /*1260*/  STL [R1+0x20], R3 ;  /* 0x0000200301007387 */ /* 0x0003e20000100800 */
[----:B------:R-:W-:Y:S01]  /*1270*/  SHF.R.S32.HI R21, RZ, 0x1f, R218 ;  /* 0x0000001fff157819 */ /* 0x000fe200000114da */
[----:B------:R-:W-:Y:S01]  /*1280*/  IMAD.IADD R197, R189, 0x1, R24 ;  /* 0x00000001bdc57824 */ /* 0x000fe200078e0218 */
[----:B0-----:R-:W-:Y:S01]  /*1290*/  SHF.L.U64.HI R0, R27, 0x1, R6 ;  /* 0x000000011b007819 */ /* 0x001fe20000010206 */
[----:B------:R-:W-:Y:S01]  /*12a0*/  IMAD.IADD R7, R192, 0x1, -R7 ;  /* 0x00000001c0077824 */ /* 0x000fe200078e0a07 */
[----:B------:R-:W-:Y:S01]  /*12b0*/  SHF.R.S32.HI R14, RZ, 0x1f, R217 ;  /* 0x0000001fff0e7819 */ /* 0x000fe200000114d9 */
[----:B------:R-:W-:Y:S01]  /*12c0*/  IMAD R200, R5, 0x2, R2 ;  /* 0x0000000205c87824 */ /* 0x000fe200078e0202 */
[----:B------:R-:W-:Y:S01]  /*12d0*/  SHF.R.S32.HI R23, RZ, 0x1f, R216 ;  /* 0x0000001fff177819 */ /* 0x000fe200000114d8 */
[----:B------:R0:W-:Y:S01]  /*12e0*/  STL [R1+0x24], R0 ;  /* 0x0000240001007387 */ /* 0x0001e20000100800 */
[----:B------:R-:W-:Y:S01]  /*12f0*/  SHF.R.S32.HI R20, RZ, 0x1f, R215 ;  /* 0x0000001fff147819 */ /* 0x000fe200000114d7 */
[----:B------:R-:W-:Y:S01]  /*1300*/  VIADD R35, R199, 0xc0 ;  /* 0x000000c0c7237836 */ /* 0x000fe20000000000 */
[----:B-1----:R-:W-:Y:S01]  /*1310*/  SHF.L.U64.HI R3, R25, 0x1, R9 ;  /* 0x0000000119037819 */ /* 0x002fe20000010209 */
[----:B------:R1:W-:Y:S01]  /*1320*/  STL [R1+0x28], R4 ;  /* 0x0000280401007387 */ /* 0x0003e20000100800 */
[----:B------:R-:W-:Y:S01]  /*1330*/  SHF.R.S32.HI R37, RZ, 0x1f, R37 ;  /* 0x0000001fff257819 */ /* 0x000fe20000011425 */
[C---:B------:R-:W-:Y:S01]  /*1340*/  VIADD R37, R197.reuse, 0x10 ;  /* 0x00000010c5257836 */ /* 0x040fe20000000000 */
[----:B------:R-:W-:Y:S01]  /*1350*/  SHF.R.S32.HI R34, RZ, 0x1f, R34 ;  /* 0x0000001fff227819 */ /* 0x000fe20000011422 */
[----:B------:R2:W-:Y:S01]  /*1360*/  STL [R1+0x2c], R3 ;  /* 0x00002c0301007387 */ /* 0x0005e20000100800 */
[----:B------:R-:W-:Y:S01]  /*1370*/  SHF.R.S32.HI R31, RZ, 0x1f, R31 ;  /* 0x0000001fff1f7819 */ /* 0x000fe2000001141f */
[----:B------:R-:W-:Y:S01]  /*1380*/  VIADD R34, R197, 0x28 ;  /* 0x00000028c5227836 */ /* 0x000fe20000000000 */
[----:B0-----:R-:W-:Y:S01]  /*1390*/  SHF.L.U64.HI R0, R229, 0x1, R10 ;  /* 0x00000001e5007819 */ /* 0x001fe2000001020a */
[----:B------:R-:W-:Y:S01]  /*13a0*/  VIADD R31, R197, 0x40 ;  /* 0x00000040c51f7836 */ /* 0x000fe20000000000 */
[----:B------:R-:W-:Y:S01]  /*13b0*/  SHF.R.S32.HI R36, RZ, 0x1f, R36 ;  /* 0x0000001fff247819 */ /* 0x000fe20000011424 */
[C---:B------:R-:W-:Y:S01]  /*13c0*/  VIADD R33, R199.reuse, 0x140 ;  /* 0x00000140c7217836 */ /* 0x040fe20000000000 */
[----:B-1----:R-:W-:Y:S01]  /*13d0*/  SHF.L.U64.HI R4, R228, 0x1, R11 ;  /* 0x00000001e4047819 */ /* 0x002fe2000001020b */
[----:B------:R0:W-:Y:S01]  /*13e0*/  STL [R1+0x30], R0 ;  /* 0x0000300001007387 */ /* 0x0001e20000100800 */
[----:B------:R-:W-:Y:S01]  /*13f0*/  VIADD R32, R199, 0x180 ;  /* 0x00000180c7207836 */ /* 0x000fe20000000000 */
[----:B--2---:R-:W-:Y:S01]  /*1400*/  SHF.L.U64.HI R3, R226, 0x1, R13 ;  /* 0x00000001e2037819 */ /* 0x004fe2000001020d */
[C---:B------:R-:W-:Y:S01]  /*1410*/  VIADD R28, R197.reuse, 0x58 ;  /* 0x00000058c51c7836 */ /* 0x040fe20000000000 */
[----:B------:R1:W-:Y:S01]  /*1420*/  STL [R1+0x34], R4 ;  /* 0x0000340401007387 */ /* 0x0003e20000100800 */
[----:B------:R-:W-:Y:S01]  /*1430*/  VIADD R25, R197, 0x70 ;  /* 0x00000070c5197836 */ /* 0x000fe20000000000 */
[----:B------:R-:W-:Y:S01]  /*1440*/  SHF.R.S32.HI R35, RZ, 0x1f, R35 ;  /* 0x0000001fff237819 */ /* 0x000fe20000011423 */
[----:B------:R-:W-:Y:S01]  /*1450*/  IMAD R212, R7, 0x8, R194 ;  /* 0x0000000807d47824 */ /* 0x000fe200078e02c2 */
[----:B------:R2:W-:Y:S01]  /*1460*/  STL [R1+0x38], R3 ;  /* 0x0000380301007387 */ /* 0x0005e20000100800 */
[----:B------:R-:W-:Y:S01]  /*1470*/  SHF.R.S32.HI R7, RZ, 0x1f, R37 ;  /* 0x0000001fff077819 */ /* 0x000fe20000011425 */
[----:B------:R-:W-:Y:S01]  /*1480*/  VIADD R205, R200, 0x26800 ;  /* 0x00026800c8cd7836 */ /* 0x000fe20000000000 */
[----:B0-----:R-:W-:Y:S01]  /*1490*/  SHF.L.U64.HI R0, R219, 0x1, R12 ;  /* 0x00000001db007819 */ /* 0x001fe2000001020c */
[C---:B------:R-:W-:Y:S01]  /*14a0*/  VIADD R12, R197.reuse, 0xb8 ;  /* 0x000000b8c50c7836 */ /* 0x040fe20000000000 */
[----:B------:R-:W-:Y:S01]  /*14b0*/  SHF.R.S32.HI R7, RZ, 0x1f, R34 ;  /* 0x0000001fff077819 */ /* 0x000fe20000011422 */
[C---:B------:R-:W-:Y:S01]  /*14c0*/  VIADD R10, R197.reuse, 0xc8 ;  /* 0x000000c8c50a7836 */ /* 0x040fe20000000000 */
[----:B-1----:R-:W-:Y:S01]  /*14d0*/  SHF.L.U64.HI R4, R218, 0x1, R21 ;  /* 0x00000001da047819 */ /* 0x002fe20000010215 */
[----:B------:R0:W-:Y:S01]  /*14e0*/  STL [R1+0x3c], R0 ;  /* 0x00003c0001007387 */ /* 0x0001e20000100800 */
[C---:B------:R-:W-:Y:S01]  /*14f0*/  VIADD R21, R197.reuse, 0x88 ;  /* 0x00000088c5157836 */ /* 0x040fe20000000000 */
[----:B--2---:R-:W-:Y:S01]  /*1500*/  SHF.L.U64.HI R3, R216, 0x1, R23 ;  /* 0x00000001d8037819 */ /* 0x004fe20000010217 */
[C---:B------:R-:W-:Y:S01]  /*1510*/  VIADD R9, R197.reuse, 0xd0 ;  /* 0x000000d0c5097836 */ /* 0x040fe20000000000 */
[----:B------:R-:W-:Y:S01]  /*1520*/  STL [R1+0x40], R4 ;  /* 0x0000400401007387 */ /* 0x000fe20000100800 */
[----:B------:R-:W-:Y:S01]  /*1530*/  SHF.R.S32.HI R7, RZ, 0x1f, R31 ;  /* 0x0000001fff077819 */ /* 0x000fe2000001141f */
[----:B------:R-:W-:Y:S01]  /*1540*/  VIADD R185, R18, 0x20 ;  /* 0x0000002012b97836 */ /* 0x000fe20000000000 */
[----:B------:R-:W-:Y:S01]  /*1550*/  SHF.R.S32.HI R33, RZ, 0x1f, R33 ;  /* 0x0000001fff217819 */ /* 0x000fe20000011421 */
[C---:B------:R-:W-:Y:S01]  /*1560*/  VIADD R38, R197.reuse, 0x8 ;  /* 0x00000008c5267836 */ /* 0x040fe20000000000 */
[----:B------:R-:W-:Y:S01]  /*1570*/  SHF.R.S32.HI R32, RZ, 0x1f, R32 ;  /* 0x0000001fff207819 */ /* 0x000fe20000011420 */
[----:B------:R-:W-:Y:S01]  /*1580*/  VIADD R36, R197, 0x18 ;  /* 0x00000018c5247836 */ /* 0x000fe20000000000 */
[----:B0-----:R-:W-:Y:S01]  /*1590*/  SHF.L.U64.HI R0, R217, 0x1, R14 ;  /* 0x00000001d9007819 */ /* 0x001fe2000001020e */
[C---:B------:R-:W-:Y:S01]  /*15a0*/  VIADD R35, R197.reuse, 0x20 ;  /* 0x00000020c5237836 */ /* 0x040fe20000000000 */
[----:B------:R-:W-:Y:S01]  /*15b0*/  SEL R204, R204, 0xffffffc0, !P2 ;  /* 0xffffffc0cccc7807 */ /* 0x000fe20005000000 */
[C---:B------:R-:W-:Y:S01]  /*15c0*/  VIADD R33, R197.reuse, 0x30 ;  /* 0x00000030c5217836 */ /* 0x040fe20000000000 */
[----:B------:R-:W-:Y:S01]  /*15d0*/  SHF.R.S32.HI R7, RZ, 0x1f, R28 ;  /* 0x0000001fff077819 */ /* 0x000fe2000001141c */
[----:B------:R0:W-:Y:S01]  /*15e0*/  STL [R1+0x44], R0 ;  /* 0x0000440001007387 */ /* 0x0001e20000100800 */
[C---:B------:R-:W-:Y:S01]  /*15f0*/  VIADD R32, R197.reuse, 0x38 ;  /* 0x00000038c5207836 */ /* 0x040fe20000000000 */
[----:B------:R-:W-:Y:S01]  /*1600*/  SHF.R.S32.HI R7, RZ, 0x1f, R25 ;  /* 0x0000001fff077819 */ /* 0x000fe20000011419 */
[C---:B------:R-:W-:Y:S01]  /*1610*/  VIADD R30, R197.reuse, 0x48 ;  /* 0x00000048c51e7836 */ /* 0x040fe20000000000 */
[----:B------:R1:W-:Y:S01]  /*1620*/  STL [R1+0x48], R3 ;  /* 0x0000480301007387 */ /* 0x0003e20000100800 */
[C---:B------:R-:W-:Y:S01]  /*1630*/  VIADD R29, R197.reuse, 0x50 ;  /* 0x00000050c51d7836 */ /* 0x040fe20000000000 */
[----:B------:R-:W-:Y:S01]  /*1640*/  SHF.R.S32.HI R7, RZ, 0x1f, R21 ;  /* 0x0000001fff077819 */ /* 0x000fe20000011415 */
[C---:B------:R-:W-:Y:S01]  /*1650*/  VIADD R27, R197.reuse, 0x60 ;  /* 0x00000060c51b7836 */ /* 0x040fe20000000000 */
[----:B------:R-:W-:Y:S01]  /*1660*/  SHF.R.S32.HI R5, RZ, 0x1f, R9 ;  /* 0x0000001fff057819 */ /* 0x000fe20000011409 */
[----:B------:R-:W-:Y:S01]  /*1670*/  VIADD R26, R197, 0x68 ;  /* 0x00000068c51a7836 */ /* 0x000fe20000000000 */
[----:B0-----:R-:W-:Y:S01]  /*1680*/  SHF.L.U64.HI R0, R215, 0x1, R20 ;  /* 0x00000001d7007819 */ /* 0x001fe20000010214 */
[C---:B------:R-:W-:Y:S01]  /*1690*/  VIADD R24, R197.reuse, 0x78 ;  /* 0x00000078c5187836 */ /* 0x040fe20000000000 */
[----:B------:R-:W-:Y:S01]  /*16a0*/  SHF.R.S32.HI R19, RZ, 0x1f, R18 ;  /* 0x0000001fff137819 */ /* 0x000fe20000011412 */
[----:B------:R-:W-:Y:S01]  /*16b0*/  VIADD R23, R197, 0x80 ;  /* 0x00000080c5177836 */ /* 0x000fe20000000000 */
[----:B------:R-:W-:Y:S01]  /*16c0*/  SHF.R.S32.HI R206, RZ, 0x1f, R185 ;  /* 0x0000001fffce7819 */ /* 0x000fe200000114b9 */
[----:B-1----:R-:W-:Y:S01]  /*16d0*/  IMAD R3, R15, 0x2, R2 ;  /* 0x000000020f037824 */ /* 0x002fe200078e0202 */
        /* <DEDUP_REMOVED lines=19> */
[C---:B-1----:R-:W-:Y:S01]  /*1810*/  VIADD R3, R197.reuse, 0xf0 ;  /* 0x000000f0c5037836 */ /* 0x042fe20000000000 */
[----:B------:R-:W-:Y:S01]  /*1820*/  SHF.R.S32.HI R32, RZ, 0x1f, R32 ;  /* 0x0000001fff207819 */ /* 0x000fe20000011420 */
        /* <DEDUP_REMOVED lines=10> */
[----:B------:R-:W-:Y:S01]  /*18d0*/  IMAD.MOV.U32 R17, RZ, RZ, RZ ;  /* 0x000000ffff117224 */ /* 0x000fe200078e00ff */
        /* <DEDUP_REMOVED lines=13> */
.L_x_2701:
[----:B------:R-:W-:Y:S01]  /*19b0*/  ULDC.64 UR4, c[0x0][0xa28] ;  /* 0x00028a0000047ab9 */ /* 0x000fe20000000a00 */
[----:B-1234-:R-:W0:Y:S01]  /*19c0*/  LDC.64 R4, c[0x0][0xa08] ;  /* 0x00028200ff047b82 */ /* 0x01ee220000000a00 */
[----:B------:R-:W-:Y:S01]  /*19d0*/  ISETP.NE.U32.AND P0, PT, RZ, UR4, PT ;  /* 0x00000004ff007c0c */ /* 0x000fe2000bf05070 */
[----:B------:R-:W-:Y:S01]  /*19e0*/  IMAD.MOV.U32 R10, RZ, RZ, RZ ;  /* 0x000000ffff0a7224 */ /* 0x000fe200078e00ff */
[----:B------:R-:W-:Y:S01]  /*19f0*/  ULDC.64 UR6, c[0x0][0xa20] ;  /* 0x0002880000067ab9 */ /* 0x000fe20000000a00 */
[----:B------:R-:W-:Y:S01]  /*1a00*/  IMAD.MOV.U32 R24, RZ, RZ, RZ ;  /* 0x000000ffff187224 */ /* 0x000fe200078e00ff */
[----:B------:R-:W-:Y:S01]  /*1a10*/  ISETP.NE.AND.EX P0, PT, RZ, UR5, PT, P0 ;  /* 0x00000005ff007c0c */ /* 0x000fe2000bf05300 */
[----:B------:R-:W-:Y:S02]  /*1a20*/  ULDC.64 UR4, c[0x0][0xa18] ;  /* 0x0002860000047ab9 */ /* 0x000fe40000000a00 */
[----:B------:R-:W-:-:S04]  /*1a30*/  ISETP.NE.U32.AND P1, PT, RZ, UR4, PT ;  /* 0x00000004ff007c0c */ /* 0x000fc8000bf25070 */
[----:B------:R-:W-:Y:S01]  /*1a40*/  ISETP.NE.AND.EX P1, PT, RZ, UR5, PT, P1 ;  /* 0x00000005ff007c0c */ /* 0x000fe2000bf25310 */
[----:B------:R-:W-:Y:S02]  /*1a50*/  ULDC.64 UR4, c[0x0][0xa08] ;  /* 0x0002820000047ab9 */ /* 0x000fe40000000a00 */
[----:B------:R-:W-:-:S03]  /*1a60*/  ISETP.NE.U32.AND P3, PT, RZ, UR4, PT ;  /* 0x00000004ff007c0c */ /* 0x000fc6000bf65070 */
[----:B------:R-:W1:Y:S01]  /*1a70*/  @P0 LDC.64 R8, c[0x0][0xa28] ;  /* 0x00028a00ff080b82 */ /* 0x000e620000000a00 */
[----:B------:R-:W-:Y:S01]  /*1a80*/  ISETP.NE.AND.EX P3, PT, RZ, UR5, PT, P3 ;  /* 0x00000005ff007c0c */ /* 0x000fe2000bf65330 */
[----:B0-----:R-:W-:-:S06]  /*1a90*/  IMAD.WIDE R4, R83, 0x4, R4 ;  /* 0x0000000453047825 */ /* 0x001fcc00078e0204 */
[----:B------:R-:W0:Y:S01]  /*1aa0*/  @P1 LDC.64 R6, c[0x0][0xa18] ;  /* 0x00028600ff061b82 */ /* 0x000e220000000a00 */
[----:B------:R-:W-:Y:S02]  /*1ab0*/  ULDC UR4, c[0x0][0x288] ;  /* 0x0000a20000047ab9 */ /* 0x000fe40000000800 */
[----:B------:R-:W-:Y:S01]  /*1ac0*/  IMAD.U32 R23, RZ, RZ, UR4 ;  /* 0x00000004ff177e24 */ /* 0x000fe2000f8e00ff */
[----:B------:R2:W-:Y:S01]  /*1ad0*/  STL [R1+0x54], R83 ;  /* 0x0000545301007387 */ /* 0x0005e20000100800 */
[----:B------:R-:W-:-:S03]  /*1ae0*/  ULDC.64 UR4, c[0x0][0x418] ;  /* 0x0001060000047ab9 */ /* 0x000fc60000000a00 */
[----:B------:R2:W5:Y:S01]  /*1af0*/  @P3 LDG.E R24, desc[UR42][R4.64] ;  /* 0x0000002a04183981 */ /* 0x000562000c1e1900 */
[----:B-1----:R-:W-:-:S05]  /*1b00*/  @P0 IMAD.WIDE R8, R83, 0x4, R8 ;  /* 0x0000000453080825 */ /* 0x002fca00078e0208 */
[----:B------:R2:W5:Y:S01]  /*1b10*/  @P0 LDG.E R10, desc[UR42][R8.64] ;  /* 0x0000002a080a0981 */ /* 0x000562000c1e1900 */
[----:B0-----:R-:W-:-:S05]  /*1b20*/  @P1 IMAD.WIDE R6, R83, 0x4, R6 ;  /* 0x0000000453061825 */ /* 0x001fca00078e0206 */
[----:B------:R2:W5:Y:S01]  /*1b30*/  @P1 LDG.E R23, desc[UR42][R6.64] ;  /* 0x0000002a06171981 */ /* 0x000562000c1e1900 */
[----:B------:R-:W-:Y:S01]  /*1b40*/  UISETP.NE.U32.AND UP0, UPT, UR4, URZ, UPT ;  /* 0x0000003f0400728c */ /* 0x000fe2000bf05070 */
[C---:B------:R-:W-:Y:S02]  /*1b50*/  LOP3.LUT R3, R82.reuse, 0xff000000, RZ, 0xc0, !PT ;  /* 0xff00000052037812 */ /* 0x040fe400078ec0ff */
[----:B------:R-:W-:Y:S01]  /*1b60*/  ULDC UR4, c[0x0][0x424] ;  /* 0x0001090000047ab9 */ /* 0x000fe20000000800 */
[----:B------:R-:W-:Y:S01]  /*1b70*/  UISETP.NE.AND.EX UP0, UPT, UR5, URZ, UPT, UP0 ;  /* 0x0000003f0500728c */ /* 0x000fe2000bf05300 */
[----:B------:R-:W-:Y:S02]  /*1b80*/  ISETP.NE.U32.AND P2, PT, RZ, UR6, PT ;  /* 0x00000006ff007c0c */ /* 0x000fe4000bf45070 */
[----:B------:R-:W-:Y:S01]  /*1b90*/  ULDC UR5, c[0x0][0x2f0] ;  /* 0x0000bc0000057ab9 */ /* 0x000fe20000000800 */
[----:B------:R-:W-:Y:S01]  /*1ba0*/  USEL UR4, UR4, 0x1, UP0 ;  /* 0x0000000104047887 */ /* 0x000fe20008000000 */
[----:B------:R-:W-:-:S02]  /*1bb0*/  LOP3.LUT R0, R82, 0xff0000, RZ, 0xc0, !PT ;  /* 0x00ff000052007812 */ /* 0x000fc400078ec0ff */
[----:B------:R-:W-:Y:S01]  /*1bc0*/  SHF.R.U32.HI R3, RZ, 0x8, R3 ;  /* 0x00000008ff037819 */ /* 0x000fe20000011603 */
[----:B------:R-:W-:Y:S01]  /*1bd0*/  UIMAD UR4, UR4, UR5, URZ ;  /* 0x00000005040472a4 */ /* 0x000fe2000f8e023f */
[----:B------:R-:W-:Y:S02]  /*1be0*/  ISETP.NE.AND.EX P2, PT, RZ, UR7, PT, P2 ;  /* 0x00000007ff007c0c */ /* 0x000fe4000bf45320 */
[----:B------:R-:W-:Y:S01]  /*1bf0*/  ULDC UR5, c[0x0][0x348] ;  /* 0x0000d20000057ab9 */ /* 0x000fe20000000800 */
[----:B------:R-:W-:Y:S02]  /*1c00*/  LEA.HI R11, R0, R3, RZ, 0x10 ;  /* 0x00000003000b7211 */ /* 0x000fe400078f80ff */
[----:B------:R-:W-:Y:S01]  /*1c10*/  LOP3.LUT R188, R82, 0xffff, RZ, 0xc0, !PT ;  /* 0x0000ffff52bc7812 */ /* 0x000fe200078ec0ff */
[----:B--2---:R-:W-:Y:S07]  /*1c20*/  @P1 BRA `(.L_x_2474) ;  /* 0x0000000000241947 */ /* 0x004fee0003800000 */
        /* <DEDUP_REMOVED lines=9> */
.L_x_2474:
[----:B------:R-:W-:Y:S02]  /*1cc0*/  IMAD.U32 R34, RZ, RZ, UR5 ;  /* 0x00000005ff227e24 */ /* 0x000fe4000f8e00ff */
[----:B------:R-:W-:Y:S01]  /*1cd0*/  IMAD.U32 R25, RZ, RZ, UR4 ;  /* 0x00000004ff197e24 */ /* 0x000fe2000f8e00ff */
[----:B------:R-:W-:Y:S06]  /*1ce0*/  @!P2 BRA `(.L_x_2475) ;  /* 0x000000000010a947 */ /* 0x000fec0003800000 */
[----:B------:R-:W0:Y:S02]  /*1cf0*/  LDC.64 R4, c[0x0][0xa20] ;  /* 0x00028800ff047b82 */ /* 0x000e240000000a00 */
[----:B0-----:R-:W-:-:S05]  /*1d00*/  IMAD.WIDE R4, R83, 0x4, R4 ;  /* 0x0000000453047825 */ /* 0x001fca00078e0204 */
[----:B------:R0:W5:Y:S01]  /*1d10*/  LDG.E R25, desc[UR42][R4.64] ;  /* 0x0000002a04197981 */ /* 0x000162000c1e1900 */
[----:B------:R-:W-:Y:S05]  /*1d20*/  BRA `(.L_x_2476) ;  /* 0x0000000000107947 */ /* 0x000fea0003800000 */
.L_x_2475:
[----:B------:R-:W-:Y:S05]  /*1d30*/  @!P3 BRA `(.L_x_2476) ;  /* 0x00000000000cb947 */ /* 0x000fea0003800000 */
[----:B------:R-:W2:Y:S04]  /*1d40*/  LDG.E R0, desc[UR42][R4.64] ;  /* 0x0000002a04007981 */ /* 0x000ea8000c1e1900 */
[----:B------:R-:W2:Y:S02]  /*1d50*/  LDG.E R25, desc[UR42][R4.64+0x4] ;  /* 0x0000042a04197981 */ /* 0x000ea4000c1e1900 */
[----:B--2---:R-:W-:-:S07]  /*1d60*/  IMAD.IADD R25, R25, 0x1, -R0 ;  /* 0x0000000119197824 */ /* 0x004fce00078e0a00 */
.L_x_2476:
[----:B------:R-:W-:Y:S01]  /*1d70*/  ULDC.64 UR4, c[0x0][0xa10] ;  /* 0x0002840000047ab9 */ /* 0x000fe20000000a00 */
[----:B------:R-:W1:Y:S01]  /*1d80*/  LDC R8, c[0x0][0x448] ;  /* 0x00011200ff087b82 */ /* 0x000e620000000800 */
[----:B------:R-:W-:-:S04]  /*1d90*/  ISETP.NE.U32.AND P0, PT, RZ, UR4, PT ;  /* 0x00000004ff007c0c */ /* 0x000fc8000bf05070 */
[----:B------:R-:W-:Y:S01]  /*1da0*/  ISETP.NE.AND.EX P0, PT, RZ, UR5, PT, P0 ;  /* 0x00000005ff007c0c */ /* 0x000fe2000bf05300 */
[----:B------:R-:W-:Y:S02]  /*1db0*/  ULDC.64 UR4, c[0x0][0xa30] ;  /* 0x00028c0000047ab9 */ /* 0x000fe40000000a00 */
[----:B------:R-:W-:-:S04]  /*1dc0*/  ISETP.NE.U32.AND P1, PT, RZ, UR4, PT ;  /* 0x00000004ff007c0c */ /* 0x000fc8000bf25070 */
[----:B------:R-:W-:-:S06]  /*1dd0*/  ISETP.NE.AND.EX P1, PT, RZ, UR5, PT, P1 ;  /* 0x00000005ff007c0c */ /* 0x000fcc000bf25310 */
[----:B------:R-:W2:Y:S08]  /*1de0*/  @P0 LDC.64 R6, c[0x0][0xa10] ;  /* 0x00028400ff060b82 */ /* 0x000eb00000000a00 */
[----:B0-----:R-:W0:Y:S01]  /*1df0*/  @P1 LDC.64 R4, c[0x0][0xa30] ;  /* 0x00028c00ff041b82 */ /* 0x001e220000000a00 */
[----:B--2---:R-:W-:-:S05]  /*1e00*/  @P0 IMAD.WIDE R6, R83, 0x4, R6 ;  /* 0x0000000453060825 */ /* 0x004fca00078e0206 */
[----:B------:R-:W2:Y:S04]  /*1e10*/  @P0 LDG.E R0, desc[UR42][R6.64] ;  /* 0x0000002a06000981 */ /* 0x000ea8000c1e1900 */
[----:B------:R-:W2:Y:S01]  /*1e20*/  @P0 LDG.E R3, desc[UR42][R6.64+0x4] ;  /* 0x0000042a06030981 */ /* 0x000ea2000c1e1900 */
[----:B-----5:R-:W-:Y:S02]  /*1e30*/  IMAD.MOV.U32 R80, RZ, RZ, R25 ;  /* 0x000000ffff507224 */ /* 0x020fe400078e0019 */
[----:B0-----:R-:W-:-:S05]  /*1e40*/  @P1 IMAD.WIDE R4, R83, 0x4, R4 ;  /* 0x0000000453041825 */ /* 0x001fca00078e0204 */
[----:B------:R0:W5:Y:S01]  /*1e50*/  @P1 LDG.E R80, desc[UR42][R4.64] ;  /* 0x0000002a04501981 */ /* 0x000162000c1e1900 */
[----:B-1----:R-:W-:Y:S01]  /*1e60*/  ISETP.NE.AND P1, PT, R8, 0x1, PT ;  /* 0x000000010800780c */ /* 0x002fe20003f25270 */
[----:B------:R-:W-:Y:S02]  /*1e70*/  IMAD.SHL.U32 R196, R81, 0x40, RZ ;  /* 0x0000004051c47824 */ /* 0x000fe400078e00ff */
[----:B------:R-:W-:Y:S01]  /*1e80*/  IMAD.IADD R13, R25, 0x1, -R10 ;  /* 0x00000001190d7824 */ /* 0x000fe200078e0a0a */
[----:B0-----:R-:W0:Y:S09]  /*1e90*/  LDC.64 R4, c[0x0][0x9e0] ;  /* 0x00027800ff047b82 */ /* 0x001e320000000a00 */
[----:B------:R-:W1:Y:S08]  /*1ea0*/  @P1 LDC R9, c[0x0][0x44c] ;  /* 0x00011300ff091b82 */ /* 0x000e700000000800 */
[----:B------:R-:W3:Y:S01]  /*1eb0*/  @P1 LDC R8, c[0x0][0x450] ;  /* 0x00011400ff081b82 */ /* 0x000ee20000000800 */
[----:B0-----:R-:W-:Y:S01]  /*1ec0*/  ISETP.GE.AND P2, PT, R5, 0x1, PT ;  /* 0x000000010500780c */ /* 0x001fe20003f46270 */
[----:B--2---:R-:W-:-:S02]  /*1ed0*/  @P0 IMAD.IADD R34, R3, 0x1, -R0 ;  /* 0x0000000103220824 */ /* 0x004fc400078e0a00 */
[----:B------:R-:W-:Y:S02]  /*1ee0*/  VIADD R0, R196, 0x3f ;  /* 0x0000003fc4007836 */ /* 0x000fe40000000000 */
[----:B------:R-:W-:Y:S02]  /*1ef0*/  IMAD.IADD R184, R13, 0x1, R34 ;  /* 0x000000010db87824 */ /* 0x000fe400078e0222 */
[----:B-1----:R-:W-:-:S03]  /*1f00*/  @P1 IMAD.HI.U32 R3, R0, R9, RZ ;  /* 0x0000000900031227 */ /* 0x002fc600078e00ff */
[C---:B------:R-:W-:Y:S01]  /*1f10*/  IADD3 R7, R184.reuse, 0x1, -R23 ;  /* 0x00000001b8077810 */ /* 0x040fe20007ffe817 */
[----:B------:R-:W-:Y:S01]  /*1f20*/  IMAD.MOV.U32 R6, RZ, RZ, R0 ;  /* 0x000000ffff067224 */ /* 0x000fe200078e0000 */
[----:B---3--:R-:W-:Y:S01]  /*1f30*/  @P1 SHF.R.U32.HI R6, RZ, R8, R3 ;  /* 0x00000008ff061219 */ /* 0x008fe20000011603 */
[----:B------:R-:W-:-:S04]  /*1f40*/  VIADD R0, R184, 0x3f ;  /* 0x0000003fb8007836 */ /* 0x000fc80000000000 */
[----:B------:R-:W-:Y:S01]  /*1f50*/  IMAD.IADD R9, R7, 0x1, R6 ;  /* 0x0000000107097824 */ /* 0x000fe200078e0206 */
[----:B------:R-:W-:-:S03]  /*1f60*/  SHF.R.S32.HI R3, RZ, 0x1f, R0 ;  /* 0x0000001fff037819 */ /* 0x000fc60000011400 */
[----:B------:R-:W-:Y:S01]  /*1f70*/  IMAD.IADD R4, R9, 0x1, R4 ;  /* 0x0000000109047824 */ /* 0x000fe200078e0204 */
[----:B------:R-:W-:-:S04]  /*1f80*/  LEA.HI R3, R3, R0, RZ, 0x6 ;  /* 0x0000000003037211 */ /* 0x000fc800078f30ff */
[----:B------:R-:W-:Y:S01]  /*1f90*/  SHF.R.S32.HI R38, RZ, 0x6, R3 ;  /* 0x00000006ff267819 */ /* 0x000fe20000011403 */
        /* <DEDUP_REMOVED lines=12> */
.L_x_2479:
[----:B------:R-:W-:-:S13]  /*2060*/  ISETP.NE.AND P0, PT, R5, 0x1, PT ;  /* 0x000000010500780c */ /* 0x000fda0003f05270 */
[----:B------:R-:W0:Y:S02]  /*2070*/  @P0 LDC.64 R6, c[0x0][0x9e8] ;  /* 0x00027a00ff060b82 */ /* 0x000e240000000a00 */
[----:B0-----:R-:W-:-:S05]  /*2080*/  @P0 IMAD.HI.U32 R6, R0, R6, RZ ;  /* 0x0000000600060227 */ /* 0x001fca00078e00ff */
[----:B------:R-:W-:-:S07]  /*2090*/  @P0 SHF.R.U32.HI R0, RZ, R7, R6 ;  /* 0x00000007ff000219 */ /* 0x000fce0000011606 */
.L_x_2480:
[----:B------:R-:W-:Y:S05]  /*20a0*/  BSYNC B0 ;  /* 0x0000000000007941 */ /* 0x000fea0003800000 */
.L_x_2478:
[----:B------:R-:W-:-:S05]  /*20b0*/  IMAD R3, R0, R5, R5 ;  /* 0x0000000500037224 */ /* 0x000fca00078e0205 */
[----:B------:R-:W-:-:S07]  /*20c0*/  VIMNMX R4, R4, R3, PT ;  /* 0x0000000304047248 */ /* 0x000fce0003fe0100 */
.L_x_2477:
[----:B------:R-:W0:Y:S01]  /*20d0*/  @P1 LDC R7, c[0x0][0x44c] ;  /* 0x00011300ff071b82 */ /* 0x000e220000000800 */
[----:B------:R-:W-:Y:S01]  /*20e0*/  VIADD R4, R4, 0x3f ;  /* 0x0000003f04047836 */ /* 0x000fe20000000000 */
[----:B------:R-:W-:Y:S01]  /*20f0*/  ULDC UR4, c[0x0][0x9dc] ;  /* 0x0002770000047ab9 */ /* 0x000fe20000000800 */
[----:B------:R-:W-:Y:S02]  /*2100*/  IMAD.MOV.U32 R0, RZ, RZ, R196 ;  /* 0x000000ffff007224 */ /* 0x000fe400078e00c4 */
[----:B------:R-:W-:Y:S01]  /*2110*/  IMAD.IADD R37, R184, 0x1, -R23 ;  /* 0x00000001b8257824 */ /* 0x000fe200078e0a17 */
        /* <DEDUP_REMOVED lines=20> */
.L_x_2483:
[----:B------:R-:W-:-:S13]  /*2260*/  ISETP.NE.AND P0, PT, R5, 0x1, PT ;  /* 0x000000010500780c */ /* 0x000fda0003f05270 */
[----:B------:R-:W0:Y:S02]  /*2270*/  @P0 LDC.64 R6, c[0x0][0x9e8] ;  /* 0x00027a00ff060b82 */ /* 0x000e240000000a00 */
[----:B0-----:R-:W-:-:S05]  /*2280*/  @P0 IMAD.HI.U32 R6, R0, R6, RZ ;  /* 0x0000000600060227 */ /* 0x001fca00078e00ff */
[----:B------:R-:W-:-:S07]  /*2290*/  @P0 SHF.R.U32.HI R0, RZ, R7, R6 ;  /* 0x00000007ff000219 */ /* 0x000fce0000011606 */
.L_x_2484:
[----:B------:R-:W-:Y:S05]  /*22a0*/  BSYNC B0 ;  /* 0x0000000000007941 */ /* 0x000fea0003800000 */
.L_x_2482:
[----:B------:R-:W-:-:S05]  /*22b0*/  IMAD R0, R0, R5, RZ ;  /* 0x0000000500007224 */ /* 0x000fca00078e02ff */
[----:B------:R-:W-:-:S07]  /*22c0*/  VIMNMX R3, R3, R0, !PT ;  /* 0x0000000003037248 */ /* 0x000fce0007fe0100 */
.L_x_2481:
[----:B------:R-:W-:Y:S01]  /*22d0*/  SHF.R.S32.HI R0, RZ, 0x1f, R3 ;  /* 0x0000001fff007819 */ /* 0x000fe20000011403 */
[----:B------:R-:W-:Y:S01]  /*22e0*/  BSSY B0, `(.L_x_2485) ;  /* 0x000002a000007945 */ /* 0x000fe20003800000 */
[----:B------:R-:W-:Y:S02]  /*22f0*/  LOP3.LUT R14, R11, 0xff, RZ, 0xc0, !PT ;  /* 0x000000ff0b0e7812 */ /* 0x000fe400078ec0ff */
[----:B------:R-:W-:Y:S02]  /*2300*/  LEA.HI R0, R0, R3, RZ, 0x6 ;  /* 0x0000000300007211 */ /* 0x000fe400078f30ff */
[----:B------:R-:W-:Y:S01]  /*2310*/  SHF.R.U32.HI R4, RZ, 0x10, R11 ;  /* 0x00000010ff047819 */ /* 0x000fe2000001160b */
[----:B------:R0:W-:Y:S01]  /*2320*/  STL [R1+0x58], R14 ;  /* 0x0000580e01007387 */ /* 0x0001e20000100800 */
[----:B------:R-:W-:-:S03]  /*2330*/  SHF.R.S32.HI R0, RZ, 0x6, R0 ;  /* 0x00000006ff007819 */ /* 0x000fc60000011400 */
[----:B------:R0:W-:Y:S01]  /*2340*/  STL [R1+0x50], R4 ;  /* 0x0000500401007387 */ /* 0x0001e20000100800 */
[----:B------:R-:W-:Y:S01]  /*2350*/  VIMNMX R9, RZ, R0, !PT ;  /* 0x00000000ff097248 */ /* 0x000fe20007fe0100 */
[----:B------:R-:W-:-:S03]  /*2360*/  IMAD.MOV.U32 R0, RZ, RZ, RZ ;  /* 0x000000ffff007224 */ /* 0x000fc600078e00ff */
[----:B------:R-:W-:-:S13]  /*2370*/  ISETP.GT.AND P0, PT, R8, R9, PT ;  /* 0x000000090800720c */ /* 0x000fda0003f04270 */
[----:B0-----:R-:W-:Y:S05]  /*2380*/  @!P0 BRA `(.L_x_2486) ;  /* 0x00000000007c8947 */ /* 0x001fea0003800000 */
[----:B------:R-:W-:Y:S01]  /*2390*/  ISETP.NE.AND P0, PT, R4, RZ, PT ;  /* 0x000000ff0400720c */ /* 0x000fe20003f05270 */
[----:B------:R-:W-:-:S03]  /*23a0*/  ULDC UR4, c[0x0][0x9f0] ;  /* 0x00027c0000047ab9 */ /* 0x000fc60000000800 */
[----:B------:R-:W-:-:S04]  /*23b0*/  SEL R11, R4, UR4, P0 ;  /* 0x00000004040b7c07 */ /* 0x000fc80008000000 */
[-C--:B------:R-:W-:Y:S02]  /*23c0*/  IABS R6, R11.reuse ;  /* 0x0000000b00067213 */ /* 0x080fe40000000000 */
[----:B------:R-:W-:Y:S02]  /*23d0*/  IADD3 R0, R11, -0x1, R8 ;  /* 0xffffffff0b007810 */ /* 0x000fe40007ffe008 */
[----:B------:R-:W0:Y:S01]  /*23e0*/  I2F.RP R3, R6 ;  /* 0x0000000600037306 */ /* 0x000e220000209400 */
[----:B------:R-:W-:Y:S02]  /*23f0*/  IABS R12, R11 ;  /* 0x0000000b000c7213 */ /* 0x000fe40000000000 */
[----:B------:R-:W-:-:S05]  /*2400*/  IMAD.IADD R0, R0, 0x1, -R9 ;  /* 0x0000000100007824 */ /* 0x000fca00078e0a09 */
        /* <DEDUP_REMOVED lines=10> */
[----:B------:R-:W-:-:S04]  /*24b0*/  IMAD.HI.U32 R5, R5, R7, R4 ;  /* 0x0000000705057227 */ /* 0x000fc800078e0004 */
        /* <DEDUP_REMOVED lines=12> */
.L_x_2486:
[----:B------:R-:W-:Y:S05]  /*2580*/  BSYNC B0 ;  /* 0x0000000000007941 */ /* 0x000fea0003800000 */
.L_x_2485:
[----:B------:R-:W-:-:S05]  /*2590*/  IMAD R3, R14, R0, R9 ;  /* 0x000000000e037224 */ /* 0x000fca00078e0209 */
        /* <DEDUP_REMOVED lines=11> */
[----:B------:R-:W-:Y:S02]  /*2650*/  @P0 SHF.R.S32.HI R35, RZ, 0x6, R3 ;  /* 0x00000006ff230819 */ /* 0x000fe40000011403 */
[----:B------:R-:W-:Y:S02]  /*2660*/  PLOP3.LUT P0, PT, PT, PT, PT, 0x80, 0x0 ;  /* 0x000000000000781c */ /* 0x000fe40003f0f070 */
        /* <DEDUP_REMOVED lines=22> */
.L_x_2489:
[----:B------:R-:W-:Y:S05]  /*27d0*/  BSYNC B6 ;  /* 0x0000000000067941 */ /* 0x000fea0003800000 */
.L_x_2488:
        /* <DEDUP_REMOVED lines=20> */
.L_x_2491:
[----:B------:R-:W-:Y:S05]  /*2920*/  BSYNC B6 ;  /* 0x0000000000067941 */ /* 0x000fea0003800000 */
.L_x_2490:
[----:B------:R-:W-:Y:S01]  /*2930*/  ULDC.64 UR4, c[0x0][0x9f8] ;  /* 0x00027e0000047ab9 */ /* 0x000fe20000000a00 */
[----:B------:R-:W-:Y:S01]  /*2940*/  IMAD.MOV.U32 R0, RZ, RZ, R83 ;  /* 0x000000ffff007224 */ /* 0x000fe200078e0053 */
[----:B------:R-:W-:Y:S01]  /*2950*/  ISETP.NE.U32.AND P0, PT, RZ, UR4, PT ;  /* 0x00000004ff007c0c */ /* 0x000fe2000bf05070 */
[----:B------:R-:W0:Y:S01]  /*2960*/  S2R R3, SR_TID.X ;  /* 0x0000000000037919 */ /* 0x000e220000002100 */
[----:B------:R-:W1:Y:S08]  /*2970*/  LDC.64 R6, c[0x0][0x3f8] ;  /* 0x0000fe00ff067b82 */ /* 0x000e700000000a00 */
[----:B------:R-:W2:Y:S01]  /*2980*/  LDC R47, c[0x0][0x3f4] ;  /* 0x0000fd00ff2f7b82 */ /* 0x000ea20000000800 */
[----:B------:R-:W-:-:S02]  /*2990*/  ISETP.NE.AND.EX P0, PT, RZ, UR5, PT, P0 ;  /* 0x00000005ff007c0c */ /* 0x000fc4000bf05300 */
[----:B------:R-:W-:Y:S02]  /*29a0*/  SHF.R.S32.HI R9, RZ, 0x1f, R190 ;  /* 0x0000001fff097819 */ /* 0x000fe400000114be */
[----:B------:R-:W-:Y:S01]  /*29b0*/  SHF.R.S32.HI R193, RZ, 0x1f, R192 ;  /* 0x0000001fffc17819 */ /* 0x000fe200000114c0 */
[----:B------:R-:W3:Y:S01]  /*29c0*/  S2R R46, SR_TID.X ;  /* 0x00000000002e7919 */ /* 0x000ee20000002100 */
[----:B------:R-:W-:Y:S01]  /*29d0*/  IMAD.SHL.U32 R42, R198, 0x40, RZ ;  /* 0x00000040c62a7824 */ /* 0x000fe200078e00ff */
[----:B------:R-:W-:-:S06]  /*29e0*/  ULDC UR4, c[0x0][0x2f4] ;  /* 0x0000bd0000047ab9 */ /* 0x000fcc0000000800 */
[----:B------:R-:W4:Y:S02]  /*29f0*/  @P0 LDC.64 R4, c[0x0][0x9f8] ;  /* 0x00027e00ff040b82 */ /* 0x000f240000000a00 */
[----:B----4-:R-:W-:-:S05]  /*2a00*/  @P0 IMAD.WIDE R4, R83, 0x4, R4 ;  /* 0x0000000453040825 */ /* 0x010fca00078e0204 */
[----:B------:R4:W3:Y:S01]  /*2a10*/  @P0 LDG.E R0, desc[UR42][R4.64] ;  /* 0x0000002a04000981 */ /* 0x0008e2000c1e1900 */
[----:B0-----:R-:W-:Y:S01]  /*2a20*/  VIADD R8, R3, 0xffffff80 ;  /* 0xffffff8003087836 */ /* 0x001fe20000000000 */
[----:B--2---:R-:W-:Y:S01]  /*2a30*/  ISETP.GE.AND P3, PT, R18, R47, PT ;  /* 0x0000002f1200720c */ /* 0x004fe20003f66270 */
[-C--:B-1----:R-:W-:Y:S01]  /*2a40*/  IMAD R3, R9, R6.reuse, RZ ;  /* 0x0000000609037224 */ /* 0x082fe200078e02ff */
[----:B------:R-:W-:Y:S01]  /*2a50*/  LOP3.LUT R42, R42, 0x1c0, RZ, 0xc0, !PT ;  /* 0x000001c02a2a7812 */ /* 0x000fe200078ec0ff */
[C---:B------:R-:W-:Y:S01]  /*2a60*/  IMAD.WIDE.U32 R20, R190.reuse, R6, R192 ;  /* 0x00000006be147225 */ /* 0x040fe200078e00c0 */
[----:B------:R-:W-:Y:S02]  /*2a70*/  SHF.R.S32.HI R13, RZ, 0x1f, R8 ;  /* 0x0000001fff0d7819 */ /* 0x000fe40000011408 */
[----:B------:R-:W-:Y:S01]  /*2a80*/  SHF.R.U32.HI R44, RZ, 0x3, R42 ;  /* 0x00000003ff2c7819 */ /* 0x000fe2000001162a */
[C---:B------:R-:W-:Y:S01]  /*2a90*/  IMAD R11, R190.reuse, R7, R3 ;  /* 0x00000007be0b7224 */ /* 0x040fe200078e0203 */
[----:B----4-:R-:W0:Y:S01]  /*2aa0*/  LDC.64 R4, c[0x0][0x408] ;  /* 0x00010200ff047b82 */ /* 0x010e220000000a00 */
[----:B------:R-:W-:Y:S01]  /*2ab0*/  LEA.HI R13, R13, R8, RZ, 0x2 ;  /* 0x000000080d0d7211 */ /* 0x000fe200078f10ff */
[----:B------:R-:W-:Y:S01]  /*2ac0*/  IMAD.WIDE.U32 R28, R190, R6, R18 ;  /* 0x00000006be1c7225 */ /* 0x000fe200078e0012 */
[----:B------:R-:W-:-:S02]  /*2ad0*/  SHF.L.U64.HI R40, R6, 0x6, R7 ;  /* 0x0000000606287819 */ /* 0x000fc40000010207 */
[----:B------:R-:W-:Y:S01]  /*2ae0*/  LOP3.LUT R13, R13, 0xfffffffc, RZ, 0xc0, !PT ;  /* 0xfffffffc0d0d7812 */ /* 0x000fe200078ec0ff */
[----:B------:R-:W-:Y:S01]  /*2af0*/  IMAD.IADD R21, R21, 0x1, R11 ;  /* 0x0000000115157824 */ /* 0x000fe200078e020b */
[----:B------:R-:W-:Y:S01]  /*2b00*/  ISETP.GE.AND P2, PT, R18, UR4, PT ;  /* 0x0000000412007c0c */ /* 0x000fe2000bf46270 */
[----:B------:R-:W-:Y:S01]  /*2b10*/  IMAD.IADD R29, R11, 0x1, R29 ;  /* 0x000000010b1d7824 */ /* 0x000fe200078e021d */
[----:B-----5:R-:W-:Y:S01]  /*2b20*/  SHF.R.S32.HI R11, RZ, 0x1f, R80 ;  /* 0x0000001fff0b7819 */ /* 0x020fe20000011450 */
[----:B------:R-:W-:Y:S01]  /*2b30*/  IMAD.IADD R49, R8, 0x1, -R13 ;  /* 0x0000000108317824 */ /* 0x000fe200078e0a0d */
[----:B------:R-:W-:Y:S01]  /*2b40*/  ISETP.GE.AND P1, PT, R185, UR4, PT ;  /* 0x00000004b9007c0c */ /* 0x000fe2000bf26270 */
[----:B------:R-:W-:Y:S01]  /*2b50*/  IMAD.WIDE.U32 R20, R80, R6, R20 ;  /* 0x0000000650147225 */ /* 0x000fe200078e0014 */
[----:B---3--:R-:W-:-:S03]  /*2b60*/  LEA.HI R46, R46, 0x8, RZ, 0x19 ;  /* 0x000000082e2e7811 */ /* 0x008fc600078fc8ff */
[-C--:B------:R-:W-:Y:S02]  /*2b70*/  IMAD R10, R11, R6.reuse, RZ ;  /* 0x000000060b0a7224 */ /* 0x080fe400078e02ff */
[----:B------:R-:W-:-:S04]  /*2b80*/  IMAD.WIDE.U32 R28, R80, R6, R28 ;  /* 0x00000006501c7225 */ /* 0x000fc800078e001c */
[----:B------:R-:W-:Y:S02]  /*2b90*/  IMAD.IADD R3, R24, 0x1, R25 ;  /* 0x0000000118037824 */ /* 0x000fe400078e0219 */
[-C--:B0-----:R-:W-:Y:S01]  /*2ba0*/  IMAD R9, R9, R4.reuse, RZ ;  /* 0x0000000409097224 */ /* 0x081fe200078e02ff */
[----:B------:R-:W-:Y:S01]  /*2bb0*/  SHF.L.U64.HI R43, R4, 0x6, R5 ;  /* 0x00000006042b7819 */ /* 0x000fe20000010205 */
        /* <DEDUP_REMOVED lines=14> */
[----:B------:R-:W-:Y:S01]  /*2ca0*/  IMAD R9, R80, R7, R10 ;  /* 0x0000000750097224 */ /* 0x000fe200078e020a */
[----:B------:R-:W-:Y:S01]  /*2cb0*/  LOP3.LUT R5, R42, 0x38, R39, 0xf8, !PT ;  /* 0x000000382a057812 */ /* 0x000fe200078ef827 */
[----:B------:R-:W-:Y:S01]  /*2cc0*/  IMAD.WIDE.U32 R30, R80, R4, R30 ;  /* 0x00000004501e7225 */ /* 0x000fe200078e001e */
[----:B------:R-:W-:-:S02]  /*2cd0*/  LOP3.LUT R53, R39, 0xfffffff8, RZ, 0xc0, !PT ;  /* 0xfffffff827357812 */ /* 0x000fc400078ec0ff */
[----:B------:R-:W-:Y:S01]  /*2ce0*/  LOP3.LUT R5, R5, R44, RZ, 0x3c, !PT ;  /* 0x0000002c05057212 */ /* 0x000fe200078e3cff */
[----:B------:R-:W-:Y:S01]  /*2cf0*/  IMAD.WIDE.U32 R32, R80, R4, R32 ;  /* 0x0000000450207225 */ /* 0x000fe200078e0020 */
[----:B------:R-:W-:-:S03]  /*2d00*/  SHF.R.S32.HI R58, RZ, 0x1f, R53 ;  /* 0x0000001fff3a7819 */ /* 0x000fc60000011435 */
[----:B------:R-:W-:Y:S02]  /*2d10*/  IMAD.SHL.U32 R41, R6, 0x40, RZ ;  /* 0x0000004006297824 */ /* 0x000fe400078e00ff */
[----:B------:R-:W-:Y:S02]  /*2d20*/  IMAD.SHL.U32 R45, R4, 0x40, RZ ;  /* 0x00000040042d7824 */ /* 0x000fe400078e00ff */
[----:B------:R-:W-:Y:S02]  /*2d30*/  IMAD.SHL.U32 R47, R47, 0x2, RZ ;  /* 0x000000022f2f7824 */ /* 0x000fe400078e00ff */
[----:B------:R-:W-:Y:S02]  /*2d40*/  IMAD R49, R49, 0x40, R190 ;  /* 0x0000004031317824 */ /* 0x000fe400078e02be */
[----:B------:R-:W-:Y:S02]  /*2d50*/  IMAD.IADD R51, R21, 0x1, R9 ;  /* 0x0000000115337824 */ /* 0x000fe400078e0209 */
[----:B------:R-:W-:-:S02]  /*2d60*/  IMAD.IADD R52, R9, 0x1, R29 ;  /* 0x0000000109347824 */ /* 0x000fc400078e021d */
[----:B------:R-:W-:Y:S02]  /*2d70*/  IMAD.IADD R56, R31, 0x1, R11 ;  /* 0x000000011f387824 */ /* 0x000fe400078e020b */
[----:B------:R-:W-:Y:S02]  /*2d80*/  IMAD.IADD R57, R11, 0x1, R33 ;  /* 0x000000010b397824 */ /* 0x000fe400078e0221 */
[----:B------:R-:W-:Y:S01]  /*2d90*/  IMAD R59, R214, 0x200, R5 ;  /* 0x00000200d63b7824 */ /* 0x000fe200078e0205 */
[----:B------:R-:W-:-:S07]  /*2da0*/  SHF.R.S32.HI R50, RZ, 0x1f, R0 ;  /* 0x0000001fff327819 */ /* 0x000fce0000011400 */
.L_x_2524:
        /* <DEDUP_REMOVED lines=11> */
[----:B------:R-:W2:Y:S08]  /*2e60*/  @!P0 LDC.64 R4, c[0x0][0x418] ;  /* 0x00010600ff048b82 */ /* 0x000eb00000000a00 */
[----:B---3--:R-:W3:Y:S08]  /*2e70*/  @P4 LDC R9, c[0x0][0x434] ;  /* 0x00010d00ff094b82 */ /* 0x008ef00000000800 */
[----:B----4-:R-:W4:Y:S01]  /*2e80*/  @P4 LDC R10, c[0x0][0x438] ;  /* 0x00010e00ff0a4b82 */ /* 0x010f220000000800 */
        /* <DEDUP_REMOVED lines=8> */
[----:B------:R-:W-:-:S05]  /*2f10*/  @!P0 LEA.HI.X R5, R6, R5, R7, 0x2, P4 ;  /* 0x0000000506058211 */ /* 0x000fca00020f1407 */
[----:B------:R0:W5:Y:S01]  /*2f20*/  @!P0 LDG.E R61, desc[UR42][R4.64] ;  /* 0x0000002a043d8981 */ /* 0x000162000c1e1900 */
[----:B-1----:R-:W-:Y:S01]  /*2f30*/  ISETP.GE.AND P0, PT, R69, 0x1, PT ;  /* 0x000000014500780c */ /* 0x002fe20003f06270 */
[----:B------:R-:W-:Y:S01]  /*2f40*/  IMAD.MOV R7, RZ, RZ, -R8 ;  /* 0x000000ffff077224 */ /* 0x000fe200078e0a08 */
[----:B------:R-:W-:Y:S05]  /*2f50*/  YIELD ;  /* 0x0000000000007946 */ /* 0x000fea0003800000 */
[----:B------:R-:W-:Y:S01]  /*2f60*/  IMAD.SHL.U32 R66, R187, 0x1000, RZ ;  /* 0x00001000bb427824 */ /* 0x000fe200078e00ff */
[----:B------:R-:W-:Y:S01]  /*2f70*/  BSSY B0, `(.L_x_2492) ;  /* 0x00001b7000007945 */ /* 0x000fe20003800000 */
[----:B------:R-:W-:Y:S01]  /*2f80*/  IMAD R62, R62, R7, R12 ;  /* 0x000000073e3e7224 */ /* 0x000fe200078e020c */
[----:B------:R-:W-:Y:S01]  /*2f90*/  ISETP.GT.AND P4, PT, R35, R36, PT ;  /* 0x000000242300720c */ /* 0x000fe20003f84270 */
[----:B------:R-:W-:-:S04]  /*2fa0*/  IMAD.IADD R7, R48, 0x1, R66 ;  /* 0x0000000130077824 */ /* 0x000fc800078e0242 */
[----:B------:R-:W-:Y:S01]  /*2fb0*/  IMAD R70, R7, 0x2, R2 ;  /* 0x0000000207467824 */ /* 0x000fe200078e0202 */
[----:B0-----:R-:W-:Y:S07]  /*2fc0*/  @!P0 BRA `(.L_x_2493) ;  /* 0x0000001400f08947 */ /* 0x001fee0003800000 */
[----:B------:R-:W-:Y:S01]  /*2fd0*/  SHF.R.S32.HI R64, RZ, 0x1f, R62 ;  /* 0x0000001fff407819 */ /* 0x000fe2000001143e */
[----:B------:R-:W-:Y:S01]  /*2fe0*/  ULDC.64 UR4, c[0x0][0x300] ;  /* 0x0000c00000047ab9 */ /* 0x000fe20000000a00 */
[----:B-----5:R-:W-:Y:S01]  /*2ff0*/  SHF.R.S32.HI R63, RZ, 0x1f, R61 ;  /* 0x0000001fff3f7819 */ /* 0x020fe2000001143d */
[----:B------:R-:W-:Y:S01]  /*3000*/  IMAD.WIDE.U32 R4, R62, UR4, RZ ;  /* 0x000000043e047c25 */ /* 0x000fe2000f8e00ff */
        /* <DEDUP_REMOVED lines=32> */
[----:B------:R-:W-:Y:S01]  /*3210*/  ULDC.64 UR4, c[0x0][0x3e8] ;  /* 0x0000fa0000047ab9 */ /* 0x000fe20000000a00 */
[----:B------:R-:W-:Y:S01]  /*3220*/  IMAD.MOV.U32 R6, RZ, RZ, R30 ;  /* 0x000000ffff067224 */ /* 0x000fe200078e001e */
[----:B------:R-:W-:Y:S01]  /*3230*/  ULDC.64 UR6, c[0x0][0x400] ;  /* 0x0001000000067ab9 */ /* 0x000fe20000000a00 */
[----:B------:R-:W-:Y:S01]  /*3240*/  IMAD.MOV.U32 R7, RZ, RZ, R56 ;  /* 0x000000ffff077224 */ /* 0x000fe200078e0038 */
[----:B------:R-:W-:Y:S01]  /*3250*/  CS2R R24, SRZ ;  /* 0x0000000000187805 */ /* 0x000fe2000001ff00 */
[-C--:B------:R-:W-:Y:S02]  /*3260*/  IMAD R5, R10, R45.reuse, R8 ;  /* 0x0000002d0a057224 */ /* 0x080fe400078e0208 */
[----:B------:R-:W-:Y:S01]  /*3270*/  IMAD.WIDE.U32 R8, R35, R45, R6 ;  /* 0x0000002d23087225 */ /* 0x000fe200078e0006 */
[----:B------:R-:W-:-:S03]  /*3280*/  IADD3 R7, P5, R20, R4, RZ ;  /* 0x0000000414077210 */ /* 0x000fc60007fbe0ff */
[----:B------:R-:W-:Y:S01]  /*3290*/  IMAD.IADD R5, R9, 0x1, R5 ;  /* 0x0000000109057824 */ /* 0x000fe200078e0205 */
[C---:B------:R-:W-:Y:S01]  /*32a0*/  LEA R4, P6, R8.reuse, UR6, 0x1 ;  /* 0x0000000608047c11 */ /* 0x040fe2000f8c08ff */
[----:B------:R-:W-:Y:S01]  /*32b0*/  IMAD.X R10, R11, 0x1, R51, P5 ;  /* 0x000000010b0a7824 */ /* 0x000fe200028e0633 */
[C---:B------:R-:W-:Y:S02]  /*32c0*/  LEA R6, P5, R7.reuse, UR4, 0x1 ;  /* 0x0000000407067c11 */ /* 0x040fe4000f8a08ff */
[----:B------:R-:W-:Y:S02]  /*32d0*/  LEA.HI.X R5, R8, UR7, R5, 0x1, P6 ;  /* 0x0000000708057c11 */ /* 0x000fe4000b0f0c05 */
[----:B------:R-:W-:Y:S02]  /*32e0*/  CS2R R8, SRZ ;  /* 0x0000000000087805 */ /* 0x000fe4000001ff00 */
[----:B------:R-:W-:Y:S02]  /*32f0*/  LEA.HI.X R7, R7, UR5, R10, 0x1, P5 ;  /* 0x0000000507077c11 */ /* 0x000fe4000a8f0c0a */
[----:B------:R-:W-:-:S02]  /*3300*/  ISETP.GE.AND P6, PT, R192, R69, PT ;  /* 0x00000045c000720c */ /* 0x000fc40003fc6270 */
[----:B------:R-:W-:-:S11]  /*3310*/  ISETP.GE.AND P5, PT, R207, R69, PT ;  /* 0x00000045cf00720c */ /* 0x000fd60003fa6270 */
[----:B------:R0:W5:Y:S04]  /*3320*/  @!P6 LDG.E.64 R26, desc[UR42][R6.64] ;  /* 0x0000002a061ae981 */ /* 0x000168000c1e1b00 */
[----:B------:R0:W5:Y:S04]  /*3330*/  @!P5 LDG.E.64 R8, desc[UR42][R6.64+0x20] ;  /* 0x0000202a0608d981 */ /* 0x000168000c1e1b00 */
[----:B------:R0:W5:Y:S04]  /*3340*/  @!P6 LDG.E.64 R54, desc[UR42][R4.64] ;  /* 0x0000002a0436e981 */ /* 0x000168000c1e1b00 */
[----:B------:R0:W5:Y:S02]  /*3350*/  @!P5 LDG.E.64 R24, desc[UR42][R4.64+0x20] ;  /* 0x0000202a0418d981 */ /* 0x000164000c1e1b00 */
.L_x_2496:
[----:B------:R-:W-:Y:S05]  /*3360*/  BSYNC B1 ;  /* 0x0000000000017941 */ /* 0x000fea0003800000 */
.L_x_2495:
        /* <DEDUP_REMOVED lines=9> */
[----:B------:R-:W-:Y:S01]  /*3400*/  IMAD.MOV.U32 R5, RZ, RZ, R25 ;  /* 0x000000ffff057224 */ /* 0x000fe200078e0019 */
[----:B------:R-:W-:Y:S01]  /*3410*/  PRMT R72, R72, 0x5410, R6 ;  /* 0x0000541048487816 */ /* 0x000fe20000000006 */
[----:B------:R-:W-:Y:S01]  /*3420*/  IMAD.MOV.U32 R6, RZ, RZ, R54 ;  /* 0x000000ffff067224 */ /* 0x000fe200078e0036 */
[----:B------:R-:W-:Y:S01]  /*3430*/  PRMT R73, R73, 0x5410, R4 ;  /* 0x0000541049497816 */ /* 0x000fe20000000004 */
[----:B------:R-:W-:Y:S01]  /*3440*/  IMAD.MOV.U32 R4, RZ, RZ, R24 ;  /* 0x000000ffff047224 */ /* 0x000fe200078e0018 */
[----:B------:R-:W-:-:S02]  /*3450*/  PRMT R78, R78, 0x5410, R5 ;  /* 0x000054104e4e7816 */ /* 0x000fc40000000005 */
[----:B------:R-:W-:Y:S02]  /*3460*/  PRMT R72, R6, 0x7610, R72 ;  /* 0x0000761006487816 */ /* 0x000fe40000000048 */
[----:B------:R-:W-:Y:S02]  /*3470*/  PRMT R77, R77, 0x5410, R4 ;  /* 0x000054104d4d7816 */ /* 0x000fe40000000004 */
[----:B------:R-:W-:Y:S01]  /*3480*/  PRMT R74, R74, 0x5410, R7 ;  /* 0x000054104a4a7816 */ /* 0x000fe20000000007 */
[----:B------:R-:W-:Y:S06]  /*3490*/  @!P5 BRA `(.L_x_2497) ;  /* 0x000000000004d947 */ /* 0x000fec0003800000 */
[----:B------:R-:W-:Y:S01]  /*34a0*/  BPT.TRAP 0x1 ;  /* 0x000000040000795c */ /* 0x000fe20000300000 */
.L_x_2497:
[----:B------:R-:W-:Y:S01]  /*34b0*/  IMAD R60, R187, 0x8, R2 ;  /* 0x00000008bb3c7824 */ /* 0x000fe200078e0202 */
[----:B------:R-:W-:Y:S01]  /*34c0*/  SHF.L.U32 R67, R191, 0x1f, RZ ;  /* 0x0000001fbf437819 */ /* 0x000fe200000006ff */
[----:B------:R-:W-:Y:S03]  /*34d0*/  BSSY B1, `(.L_x_2498) ;  /* 0x0000003000017945 */ /* 0x000fe60003800000 */
[----:B------:R-:W0:Y:S02]  /*34e0*/  SYNCS.PHASECHK.TRANS64.TRYWAIT P6, [R60+URZ+0x28c90], R67 ;  /* 0x028c90433c0075a7 */ /* 0x000e2400080c017f */
[----:B0-----:R-:W-:Y:S05]  /*34f0*/  @!P6 BRA `(.L_x_2499) ;  /* 0x000001f0006ce947 */ /* 0x001fea0003800000 */
.L_x_2850:
[----:B------:R-:W-:Y:S05]  /*3500*/  BSYNC B1 ;  /* 0x0000000000017941 */ /* 0x000fea0003800000 */
.L_x_2498:
[----:B------:R-:W-:-:S03]  /*3510*/  UMOV UR4, 0xffffffff ;  /* 0xffffffff00047882 */ /* 0x000fc60000000000 */
[----:B------:R-:W-:Y:S05]  /*3520*/  BRA.DIV UR4, `(.L_x_2500) ;  /* 0x000001f204747947 */ /* 0x000fea000b800000 */
[----:B------:R1:W2:Y:S04]  /*3530*/  SHFL.IDX PT, R71, R14, RZ, 0x1c1f ;  /* 0x001c1fff0e477589 */ /* 0x0002a800000e0000 */
[----:B------:R-:W3:Y:S02]  /*3540*/  SHFL.IDX PT, R68, R68, RZ, 0x1c1f ;  /* 0x001c1fff44447589 */ /* 0x000ee400000e0000 */
.L_x_2854:
[----:B------:R-:W-:Y:S05]  /*3550*/  @P0 BRA `(.L_x_2501) ;  /* 0x0000001400600947 */ /* 0x000fea0003800000 */
[----:B------:R-:W-:Y:S04]  /*3560*/  BSSY B1, `(.L_x_2502) ;  /* 0x0000036000017945 */ /* 0x000fe80003800000 */
[----:B------:R-:W-:Y:S05]  /*3570*/  @P2 BRA `(.L_x_2503) ;  /* 0x0000000000d02947 */ /* 0x000fea0003800000 */
[----:B------:R4:W0:Y:S01]  /*3580*/  LDS.128 R4, [R70+0x22400] ;  /* 0x0224000046047984 */ /* 0x0008220000000c00 */
[----:B------:R-:W-:Y:S01]  /*3590*/  ISETP.GE.AND P6, PT, R192, R69, PT ;  /* 0x00000045c000720c */ /* 0x000fe20003fc6270 */
[----:B------:R-:W-:Y:S01]  /*35a0*/  BSSY B2, `(.L_x_2504) ;  /* 0x0000030000027945 */ /* 0x000fe20003800000 */
[----:B---3--:R-:W-:-:S04]  /*35b0*/  LEA R10, P0, R18, R68, 0x1 ;  /* 0x00000044120a7211 */ /* 0x008fc800078008ff */
[----:B--2---:R-:W-:-:S07]  /*35c0*/  LEA.HI.X R11, R18, R71, R19, 0x1, P0 ;  /* 0x00000047120b7211 */ /* 0x004fce00000f0c13 */
[----:B----4-:R-:W-:Y:S05]  /*35d0*/  @P6 BRA `(.L_x_2505) ;  /* 0x0000000000b06947 */ /* 0x010fea0003800000 */
[----:B------:R-:W-:Y:S01]  /*35e0*/  SHF.R.U64 R13, R54, 0x10, R55 ;  /* 0x00000010360d7819 */ /* 0x000fe20000001237 */
[C---:B01----:R-:W-:Y:S01]  /*35f0*/  IMAD.U32 R14, R5.reuse, 0x10000, RZ ;  /* 0x00010000050e7824 */ /* 0x043fe200078e00ff */
[----:B------:R-:W-:Y:S02]  /*3600*/  SHF.R.U64 R12, R26, 0x10, R27 ;  /* 0x000000101a0c7819 */ /* 0x000fe4000000121b */
[C---:B------:R-:W-:Y:S02]  /*3610*/  PRMT R13, R72.reuse, 0x5410, R13 ;  /* 0x00005410480d7816 */ /* 0x040fe4000000000d */
[----:B------:R-:W-:Y:S02]  /*3620*/  PRMT R12, R72, 0x5432, R12 ;  /* 0x00005432480c7816 */ /* 0x000fe4000000000c */
[----:B------:R-:W-:Y:S02]  /*3630*/  LOP3.LUT R15, R5, 0xffff0000, RZ, 0xc0, !PT ;  /* 0xffff0000050f7812 */ /* 0x000fe400078ec0ff */
[----:B------:R-:W-:-:S02]  /*3640*/  LOP3.LUT R70, R13, 0xffff0000, RZ, 0xc0, !PT ;  /* 0xffff00000d467812 */ /* 0x000fc400078ec0ff */
[----:B------:R-:W-:Y:S02]  /*3650*/  LOP3.LUT R26, R12, 0xffff0000, RZ, 0xc0, !PT ;  /* 0xffff00000c1a7812 */ /* 0x000fe400078ec0ff */
[----:B------:R-:W-:Y:S01]  /*3660*/  SHF.R.U32.HI R72, RZ, 0x10, R55 ;  /* 0x00000010ff487819 */ /* 0x000fe20000011637 */
[C---:B------:R-:W-:Y:S01]  /*3670*/  FMUL.FTZ R5, R15.reuse, R70 ;  /* 0x000000460f057220 */ /* 0x040fe20000410000 */
[----:B------:R-:W-:Y:S01]  /*3680*/  SHF.R.U32.HI R54, RZ, 0x10, R27 ;  /* 0x00000010ff367819 */ /* 0x000fe2000001161b */
[-C--:B------:R-:W-:Y:S01]  /*3690*/  FMUL.FTZ R15, R15, R26.reuse ;  /* 0x0000001a0f0f7220 */ /* 0x080fe20000410000 */
[----:B------:R-:W-:Y:S01]  /*36a0*/  PRMT R72, R74, 0x5432, R72 ;  /* 0x000054324a487816 */ /* 0x000fe20000000048 */
[C---:B------:R-:W-:Y:S01]  /*36b0*/  FFMA.FTZ R5, R14.reuse, R26, -R5 ;  /* 0x0000001a0e057223 */ /* 0x040fe20000010805 */
[----:B------:R-:W-:Y:S01]  /*36c0*/  PRMT R54, R73, 0x5432, R54 ;  /* 0x0000543249367816 */ /* 0x000fe20000000036 */
[----:B------:R-:W-:Y:S01]  /*36d0*/  FFMA.FTZ R14, R14, R70, R15 ;  /* 0x000000460e0e7223 */ /* 0x000fe2000001000f */
[----:B------:R-:W-:Y:S01]  /*36e0*/  LOP3.LUT R26, R6, 0xffff0000, RZ, 0xc0, !PT ;  /* 0xffff0000061a7812 */ /* 0x000fe200078ec0ff */
[----:B------:R-:W-:Y:S01]  /*36f0*/  IMAD.U32 R70, R72, 0x10000, RZ ;  /* 0x0001000048467824 */ /* 0x000fe200078e00ff */
[----:B------:R-:W-:Y:S01]  /*3700*/  LOP3.LUT R27, R7, 0xffff0000, RZ, 0xc0, !PT ;  /* 0xffff0000071b7812 */ /* 0x000fe200078ec0ff */
[----:B------:R-:W-:Y:S01]  /*3710*/  IMAD.U32 R15, R6, 0x10000, RZ ;  /* 0x00010000060f7824 */ /* 0x000fe200078e00ff */
[----:B------:R-:W-:Y:S01]  /*3720*/  LOP3.LUT R72, R72, 0xffff0000, RZ, 0xc0, !PT ;  /* 0xffff000048487812 */ /* 0x000fe200078ec0ff */
[----:B------:R-:W-:-:S02]  /*3730*/  IMAD.U32 R55, R54, 0x10000, RZ ;  /* 0x0001000036377824 */ /* 0x000fc400078e00ff */
[-C--:B------:R-:W-:Y:S01]  /*3740*/  FMUL.FTZ R74, R26, R70.reuse ;  /* 0x000000461a4a7220 */ /* 0x080fe20000410000 */
[C---:B------:R-:W-:Y:S01]  /*3750*/  IMAD.U32 R6, R4.reuse, 0x10000, RZ ;  /* 0x0001000004067824 */ /* 0x040fe200078e00ff */
[----:B------:R-:W-:Y:S01]  /*3760*/  LOP3.LUT R4, R4, 0xffff0000, RZ, 0xc0, !PT ;  /* 0xffff000004047812 */ /* 0x000fe200078ec0ff */
[-C--:B------:R-:W-:Y:S01]  /*3770*/  FMUL.FTZ R26, R26, R55.reuse ;  /* 0x000000371a1a7220 */ /* 0x080fe20000410000 */
[----:B------:R-:W-:Y:S01]  /*3780*/  FFMA.FTZ R74, R15, R55, -R74 ;  /* 0x000000370f4a7223 */ /* 0x000fe2000001084a */
[----:B------:R-:W-:Y:S01]  /*3790*/  LOP3.LUT R54, R54, 0xffff0000, RZ, 0xc0, !PT ;  /* 0xffff000036367812 */ /* 0x000fe200078ec0ff */
[----:B------:R-:W-:Y:S02]  /*37a0*/  IMAD.U32 R55, R13, 0x10000, RZ ;  /* 0x000100000d377824 */ /* 0x000fe400078e00ff */
[----:B------:R-:W-:Y:S01]  /*37b0*/  FFMA.FTZ R73, R15, R70, R26 ;  /* 0x000000460f497223 */ /* 0x000fe2000001001a */
[----:B------:R-:W-:Y:S02]  /*37c0*/  IMAD.U32 R13, R12, 0x10000, RZ ;  /* 0x000100000c0d7824 */ /* 0x000fe400078e00ff */
[----:B------:R-:W-:Y:S01]  /*37d0*/  FMUL.FTZ R12, R27, R72 ;  /* 0x000000481b0c7220 */ /* 0x000fe20000410000 */
[----:B------:R-:W-:Y:S01]  /*37e0*/  FMUL.FTZ R15, R4, R55 ;  /* 0x00000037040f7220 */ /* 0x000fe20000410000 */
[----:B------:R-:W-:-:S02]  /*37f0*/  IMAD.U32 R7, R7, 0x10000, RZ ;  /* 0x0001000007077824 */ /* 0x000fc400078e00ff */
[-C--:B------:R-:W-:Y:S01]  /*3800*/  FMUL.FTZ R27, R27, R54.reuse ;  /* 0x000000361b1b7220 */ /* 0x080fe20000410000 */
[-C--:B------:R-:W-:Y:S01]  /*3810*/  FMUL.FTZ R4, R4, R13.reuse ;  /* 0x0000000d04047220 */ /* 0x080fe20000410000 */
[C---:B------:R-:W-:Y:S01]  /*3820*/  FFMA.FTZ R15, R6.reuse, R13, -R15 ;  /* 0x0000000d060f7223 */ /* 0x040fe2000001080f */
[C---:B------:R-:W-:Y:S01]  /*3830*/  FFMA.FTZ R12, R7.reuse, R54, -R12 ;  /* 0x00000036070c7223 */ /* 0x040fe2000001080c */
[----:B------:R-:W-:Y:S01]  /*3840*/  FFMA.FTZ R27, R7, R72, R27 ;  /* 0x00000048071b7223 */ /* 0x000fe2000001001b */
[----:B------:R-:W-:Y:S01]  /*3850*/  FFMA.FTZ R4, R6, R55, R4 ;  /* 0x0000003706047223 */ /* 0x000fe20000010004 */
[----:B------:R-:W-:Y:S02]  /*3860*/  F2FP.BF16.F32.PACK_AB R5, R14, R5 ;  /* 0x000000050e05723e */ /* 0x000fe400000010ff */
[----:B------:R-:W-:Y:S02]  /*3870*/  F2FP.BF16.F32.PACK_AB R6, R73, R74 ;  /* 0x0000004a4906723e */ /* 0x000fe400000010ff */
[----:B------:R-:W-:-:S02]  /*3880*/  F2FP.BF16.F32.PACK_AB R7, R27, R12 ;  /* 0x0000000c1b07723e */ /* 0x000fc400000010ff */
[----:B------:R-:W-:-:S07]  /*3890*/  F2FP.BF16.F32.PACK_AB R4, R4, R15 ;  /* 0x0000000f0404723e */ /* 0x000fce00000010ff */
.L_x_2505:
[----:B------:R-:W-:Y:S05]  /*38a0*/  BSYNC B2 ;  /* 0x0000000000027941 */ /* 0x000fea0003800000 */
.L_x_2504:
[----:B0-----:R4:W-:Y:S02]  /*38b0*/  ST.E.128 desc[UR42][R10.64], R4 ;  /* 0x000000040a007985 */ /* 0x0019e4000c101d2a */
.L_x_2503:
[----:B------:R-:W-:Y:S05]  /*38c0*/  BSYNC B1 ;  /* 0x0000000000017941 */ /* 0x000fea0003800000 */
.L_x_2502:
[----:B------:R-:W-:Y:S05]  /*38d0*/  @P1 BRA `(.L_x_2501) ;  /* 0x0000001000801947 */ /* 0x000fea0003800000 */
[----:B----4-:R-:W-:Y:S01]  /*38e0*/  IMAD.MOV.U32 R5, RZ, RZ, 0x20 ;  /* 0x00000020ff057424 */ /* 0x010fe200078e00ff */
[----:B------:R-:W-:Y:S01]  /*38f0*/  LOP3.LUT P0, RZ, R198, 0x4, RZ, 0xc0, !PT ;  /* 0x00000004c6ff7812 */ /* 0x000fe2000780c0ff */
[----:B------:R-:W-:Y:S01]  /*3900*/  BSSY B1, `(.L_x_2506) ;  /* 0x0000036000017945 */ /* 0x000fe20003800000 */
[----:B------:R-:W-:Y:S02]  /*3910*/  ISETP.GE.AND P6, PT, R207, R69, PT ;  /* 0x00000045cf00720c */ /* 0x000fe40003fc6270 */
[----:B------:R-:W-:Y:S02]  /*3920*/  SEL R5, R5, 0xffffffe0, !P0 ;  /* 0xffffffe005057807 */ /* 0x000fe40004000000 */
[----:B---3--:R-:W-:Y:S02]  /*3930*/  LEA R10, P0, R185, R68, 0x1 ;  /* 0x00000044b90a7211 */ /* 0x008fe400078008ff */
[----:B------:R-:W-:Y:S02]  /*3940*/  IADD3 R5, R5, R48, R66 ;  /* 0x0000003005057210 */ /* 0x000fe40007ffe042 */
[----:B--2---:R-:W-:-:S03]  /*3950*/  LEA.HI.X R11, R185, R71, R206, 0x1, P0 ;  /* 0x00000047b90b7211 */ /* 0x004fc600000f0cce */
[----:B------:R-:W-:-:S06]  /*3960*/  IMAD R4, R5, 0x2, R2 ;  /* 0x0000000205047824 */ /* 0x000fcc00078e0202 */
[----:B------:R-:W2:Y:S01]  /*3970*/  LDS.128 R4, [R4+0x22400] ;  /* 0x0224000004047984 */ /* 0x000ea20000000c00 */
[----:B------:R-:W-:Y:S05]  /*3980*/  @P6 BRA `(.L_x_2507) ;  /* 0x0000000000b46947 */ /* 0x000fea0003800000 */
[----:B------:R-:W-:Y:S02]  /*3990*/  SHF.R.U64 R26, R24, 0x10, R25 ;  /* 0x00000010181a7819 */ /* 0x000fe40000001219 */
[--C-:B-1----:R-:W-:Y:S02]  /*39a0*/  SHF.R.U64 R14, R8, 0x10, R9.reuse ;  /* 0x00000010080e7819 */ /* 0x102fe40000001209 */
[----:B------:R-:W-:Y:S01]  /*39b0*/  SHF.R.U32.HI R8, RZ, 0x10, R9 ;  /* 0x00000010ff087819 */ /* 0x000fe20000011609 */
[----:B--2---:R-:W-:Y:S01]  /*39c0*/  IMAD.U32 R9, R6, 0x10000, RZ ;  /* 0x0001000006097824 */ /* 0x004fe200078e00ff */
[----:B------:R-:W-:Y:S02]  /*39d0*/  SHF.R.U32.HI R54, RZ, 0x10, R25 ;  /* 0x00000010ff367819 */ /* 0x000fe40000011619 */
[----:B------:R-:W-:Y:S02]  /*39e0*/  PRMT R26, R77, 0x5432, R26 ;  /* 0x000054324d1a7816 */ /* 0x000fe4000000001a */
[----:B------:R-:W-:-:S02]  /*39f0*/  PRMT R24, R76, 0x5432, R8 ;  /* 0x000054324c187816 */ /* 0x000fc40000000008 */
[----:B------:R-:W-:Y:S02]  /*3a00*/  PRMT R54, R78, 0x5432, R54 ;  /* 0x000054324e367816 */ /* 0x000fe40000000036 */
[----:B------:R-:W-:Y:S01]  /*3a10*/  PRMT R14, R75, 0x5432, R14 ;  /* 0x000054324b0e7816 */ /* 0x000fe2000000000e */
[----:B------:R-:W-:Y:S01]  /*3a20*/  IMAD.U32 R25, R24, 0x10000, RZ ;  /* 0x0001000018197824 */ /* 0x000fe200078e00ff */
[----:B------:R-:W-:Y:S01]  /*3a30*/  LOP3.LUT R8, R5, 0xffff0000, RZ, 0xc0, !PT ;  /* 0xffff000005087812 */ /* 0x000fe200078ec0ff */
[----:B------:R-:W-:Y:S01]  /*3a40*/  IMAD.U32 R55, R54, 0x10000, RZ ;  /* 0x0001000036377824 */ /* 0x000fe200078e00ff */
[C---:B------:R-:W-:Y:S01]  /*3a50*/  LOP3.LUT R27, R26.reuse, 0xffff0000, RZ, 0xc0, !PT ;  /* 0xffff00001a1b7812 */ /* 0x040fe200078ec0ff */
[----:B------:R-:W-:Y:S01]  /*3a60*/  IMAD.U32 R26, R26, 0x10000, RZ ;  /* 0x000100001a1a7824 */ /* 0x000fe200078e00ff */
[----:B------:R-:W-:Y:S01]  /*3a70*/  LOP3.LUT R12, R6, 0xffff0000, RZ, 0xc0, !PT ;  /* 0xffff0000060c7812 */ /* 0x000fe200078ec0ff */
[C---:B------:R-:W-:Y:S01]  /*3a80*/  IMAD.U32 R6, R7.reuse, 0x10000, RZ ;  /* 0x0001000007067824 */ /* 0x040fe200078e00ff */
[----:B------:R-:W-:Y:S01]  /*3a90*/  LOP3.LUT R13, R7, 0xffff0000, RZ, 0xc0, !PT ;  /* 0xffff0000070d7812 */ /* 0x000fe200078ec0ff */
[----:B------:R-:W-:Y:S01]  /*3aa0*/  IMAD.U32 R7, R5, 0x10000, RZ ;  /* 0x0001000005077824 */ /* 0x000fe200078e00ff */
[----:B------:R-:W-:Y:S01]  /*3ab0*/  LOP3.LUT R15, R14, 0xffff0000, RZ, 0xc0, !PT ;  /* 0xffff00000e0f7812 */ /* 0x000fe200078ec0ff */
[----:B------:R-:W-:Y:S01]  /*3ac0*/  FMUL.FTZ R66, R8, R27 ;  /* 0x0000001b08427220 */ /* 0x000fe20000410000 */
[----:B------:R-:W-:Y:S01]  /*3ad0*/  LOP3.LUT R54, R54, 0xffff0000, RZ, 0xc0, !PT ;  /* 0xffff000036367812 */ /* 0x000fe200078ec0ff */
[----:B------:R-:W-:Y:S01]  /*3ae0*/  IMAD.U32 R5, R4, 0x10000, RZ ;  /* 0x0001000004057824 */ /* 0x000fe200078e00ff */
[----:B------:R-:W-:Y:S01]  /*3af0*/  LOP3.LUT R24, R24, 0xffff0000, RZ, 0xc0, !PT ;  /* 0xffff000018187812 */ /* 0x000fe200078ec0ff */
[-C--:B------:R-:W-:Y:S01]  /*3b00*/  FMUL.FTZ R8, R8, R15.reuse ;  /* 0x0000000f08087220 */ /* 0x080fe20000410000 */
[----:B------:R-:W-:Y:S01]  /*3b10*/  FFMA.FTZ R66, R7, R15, -R66 ;  /* 0x0000000f07427223 */ /* 0x000fe20000010842 */
[----:B------:R-:W-:Y:S01]  /*3b20*/  LOP3.LUT R4, R4, 0xffff0000, RZ, 0xc0, !PT ;  /* 0xffff000004047812 */ /* 0x000fe200078ec0ff */
[----:B------:R-:W-:Y:S01]  /*3b30*/  FMUL.FTZ R15, R13, R54 ;  /* 0x000000360d0f7220 */ /* 0x000fe20000410000 */
[----:B------:R-:W-:-:S02]  /*3b40*/  IMAD.U32 R14, R14, 0x10000, RZ ;  /* 0x000100000e0e7824 */ /* 0x000fc400078e00ff */
[-C--:B------:R-:W-:Y:S01]  /*3b50*/  FMUL.FTZ R13, R13, R24.reuse ;  /* 0x000000180d0d7220 */ /* 0x080fe20000410000 */
[----:B------:R-:W-:Y:S01]  /*3b60*/  FFMA.FTZ R27, R7, R27, R8 ;  /* 0x0000001b071b7223 */ /* 0x000fe20000010008 */
[----:B------:R-:W-:Y:S01]  /*3b70*/  FFMA.FTZ R15, R6, R24, -R15 ;  /* 0x00000018060f7223 */ /* 0x000fe2000001080f */
[----:B------:R-:W-:Y:S01]  /*3b80*/  FMUL.FTZ R68, R12, R55 ;  /* 0x000000370c447220 */ /* 0x000fe20000410000 */
[C---:B------:R-:W-:Y:S01]  /*3b90*/  FMUL.FTZ R8, R4.reuse, R26 ;  /* 0x0000001a04087220 */ /* 0x040fe20000410000 */
[----:B------:R-:W-:Y:S01]  /*3ba0*/  FMUL.FTZ R7, R4, R14 ;  /* 0x0000000e04077220 */ /* 0x000fe20000410000 */
[----:B------:R-:W-:Y:S01]  /*3bb0*/  FFMA.FTZ R6, R6, R54, R13 ;  /* 0x0000003606067223 */ /* 0x000fe2000001000d */
[-C--:B------:R-:W-:Y:S01]  /*3bc0*/  FMUL.FTZ R12, R12, R25.reuse ;  /* 0x000000190c0c7220 */ /* 0x080fe20000410000 */
[----:B------:R-:W-:Y:S01]  /*3bd0*/  FFMA.FTZ R68, R9, R25, -R68 ;  /* 0x0000001909447223 */ /* 0x000fe20000010844 */
[C---:B------:R-:W-:Y:S01]  /*3be0*/  FFMA.FTZ R8, R5.reuse, R14, -R8 ;  /* 0x0000000e05087223 */ /* 0x040fe20000010808 */
[----:B------:R-:W-:Y:S01]  /*3bf0*/  FFMA.FTZ R7, R5, R26, R7 ;  /* 0x0000001a05077223 */ /* 0x000fe20000010007 */
[----:B------:R-:W-:Y:S01]  /*3c00*/  FFMA.FTZ R9, R9, R55, R12 ;  /* 0x0000003709097223 */ /* 0x000fe2000001000c */
[----:B------:R-:W-:-:S02]  /*3c10*/  F2FP.BF16.F32.PACK_AB R15, R6, R15 ;  /* 0x0000000f060f723e */ /* 0x000fc400000010ff */
[----:B------:R-:W-:Y:S02]  /*3c20*/  F2FP.BF16.F32.PACK_AB R5, R27, R66 ;  /* 0x000000421b05723e */ /* 0x000fe400000010ff */
[----:B------:R-:W-:Y:S01]  /*3c30*/  F2FP.BF16.F32.PACK_AB R4, R7, R8 ;  /* 0x000000080704723e */ /* 0x000fe200000010ff */
[----:B------:R-:W-:Y:S01]  /*3c40*/  IMAD.MOV.U32 R7, RZ, RZ, R15 ;  /* 0x000000ffff077224 */ /* 0x000fe200078e000f */
[----:B------:R-:W-:-:S07]  /*3c50*/  F2FP.BF16.F32.PACK_AB R6, R9, R68 ;  /* 0x000000440906723e */ /* 0x000fce00000010ff */
.L_x_2507:
[----:B------:R-:W-:Y:S05]  /*3c60*/  BSYNC B1 ;  /* 0x0000000000017941 */ /* 0x000fea0003800000 */
.L_x_2506:
[----:B--2---:R2:W-:Y:S01]  /*3c70*/  ST.E.128 desc[UR42][R10.64], R4 ;  /* 0x000000040a007985 */ /* 0x0045e2000c101d2a */
[----:B------:R-:W-:Y:S05]  /*3c80*/  BRA `(.L_x_2501) ;  /* 0x0000000c00947947 */ /* 0x000fea0003800000 */
.L_x_2494:
[----:B------:R-:W-:Y:S01]  /*3c90*/  IMAD R65, R35, -0x40, R34 ;  /* 0xffffffc023417824 */ /* 0x000fe200078e0222 */
[----:B------:R-:W-:-:S04]  /*3ca0*/  ISETP.GE.AND P0, PT, R18, R69, PT ;  /* 0x000000451200720c */ /* 0x000fc80003f06270 */
[----:B------:R-:W-:-:S04]  /*3cb0*/  VIMNMX R65, R65, 0x40, PT ;  /* 0x0000004041417848 */ /* 0x000fc80003fe0100 */
[----:B------:R-:W-:-:S13]  /*3cc0*/  ISETP.GE.OR P5, PT, R190, R65, P0 ;  /* 0x00000041be00720c */ /* 0x000fda00007a6670 */
[----:B------:R-:W0:Y:S01]  /*3cd0*/  @!P5 LDC.64 R12, c[0x0][0x3e8] ;  /* 0x0000fa00ff0cdb82 */ /* 0x000e220000000a00 */
[----:B------:R-:W-:Y:S01]  /*3ce0*/  @!P5 IADD3 R6, P6, R28, R4, RZ ;  /* 0x000000041c06d210 */ /* 0x000fe20007fde0ff */
[----:B------:R-:W-:Y:S02]  /*3cf0*/  @!P5 IMAD R4, R43, R35, RZ ;  /* 0x000000232b04d224 */ /* 0x000fe400078e02ff */
[----:B------:R-:W-:Y:S02]  /*3d00*/  @!P5 IMAD.MOV.U32 R5, RZ, RZ, R57 ;  /* 0x000000ffff05d224 */ /* 0x000fe400078e0039 */
[----:B------:R-:W-:Y:S02]  /*3d10*/  @!P5 IMAD R15, R10, R45, R4 ;  /* 0x0000002d0a0fd224 */ /* 0x000fe400078e0204 */
[----:B------:R-:W1:Y:S01]  /*3d20*/  @!P5 LDC.64 R8, c[0x0][0x400] ;  /* 0x00010000ff08db82 */ /* 0x000e620000000a00 */
[----:B------:R-:W-:Y:S02]  /*3d30*/  @!P5 IMAD.X R7, R11, 0x1, R52, P6 ;  /* 0x000000010b07d824 */ /* 0x000fe400030e0634 */
[----:B------:R-:W-:-:S04]  /*3d40*/  @!P5 IMAD.MOV.U32 R4, RZ, RZ, R32 ;  /* 0x000000ffff04d224 */ /* 0x000fc800078e0020 */
[----:B------:R-:W-:Y:S01]  /*3d50*/  @!P5 IMAD.WIDE.U32 R10, R35, R45, R4 ;  /* 0x0000002d230ad225 */ /* 0x000fe200078e0004 */
[----:B------:R-:W-:-:S03]  /*3d60*/  CS2R R4, SRZ ;  /* 0x0000000000047805 */ /* 0x000fc6000001ff00 */
[----:B------:R-:W-:Y:S01]  /*3d70*/  @!P5 IMAD.IADD R11, R15, 0x1, R11 ;  /* 0x000000010f0bd824 */ /* 0x000fe200078e020b */
[----:B0-----:R-:W-:-:S04]  /*3d80*/  @!P5 LEA R12, P6, R6, R12, 0x1 ;  /* 0x0000000c060cd211 */ /* 0x001fc800078c08ff */
[----:B------:R-:W-:Y:S02]  /*3d90*/  @!P5 LEA.HI.X R13, R6, R13, R7, 0x1, P6 ;  /* 0x0000000d060dd211 */ /* 0x000fe400030f0c07 */
[----:B------:R-:W-:Y:S02]  /*3da0*/  CS2R R6, SRZ ;  /* 0x0000000000067805 */ /* 0x000fe4000001ff00 */
[C---:B-1----:R-:W-:Y:S02]  /*3db0*/  @!P5 LEA R8, P6, R10.reuse, R8, 0x1 ;  /* 0x000000080a08d211 */ /* 0x042fe400078c08ff */
[----:B------:R-:W-:Y:S02]  /*3dc0*/  CS2R R26, SRZ ;  /* 0x00000000001a7805 */ /* 0x000fe4000001ff00 */
[----:B------:R-:W-:Y:S01]  /*3dd0*/  CS2R R24, SRZ ;  /* 0x0000000000187805 */ /* 0x000fe2000001ff00 */
[----:B------:R-:W2:Y:S01]  /*3de0*/  @!P5 LDG.E.128 R4, desc[UR42][R12.64] ;  /* 0x0000002a0c04d981 */ /* 0x000ea2000c1e1d00 */
[----:B------:R-:W-:-:S05]  /*3df0*/  @!P5 LEA.HI.X R9, R10, R9, R11, 0x1, P6 ;  /* 0x000000090a09d211 */ /* 0x000fca00030f0c0b */
        /* <DEDUP_REMOVED lines=18> */
[----:B------:R-:W-:Y:S01]  /*3f20*/  PRMT R72, R72, 0x5410, R11 ;  /* 0x0000541048487816 */ /* 0x000fe2000000000b */
[----:B------:R-:W-:Y:S06]  /*3f30*/  @!P5 BRA `(.L_x_2508) ;  /* 0x000000000004d947 */ /* 0x000fec0003800000 */
[----:B------:R-:W-:Y:S01]  /*3f40*/  BPT.TRAP 0x1 ;  /* 0x000000040000795c */ /* 0x000fe20000300000 */
.L_x_2508:
[----:B------:R-:W-:Y:S01]  /*3f50*/  IMAD R60, R187, 0x8, R2 ;  /* 0x00000008bb3c7824 */ /* 0x000fe200078e0202 */
[----:B------:R-:W-:Y:S01]  /*3f60*/  SHF.L.U32 R67, R191, 0x1f, RZ ;  /* 0x0000001fbf437819 */ /* 0x000fe200000006ff */
[----:B------:R-:W-:Y:S03]  /*3f70*/  BSSY B1, `(.L_x_2509) ;  /* 0x0000003000017945 */ /* 0x000fe60003800000 */
[----:B------:R-:W0:Y:S02]  /*3f80*/  SYNCS.PHASECHK.TRANS64.TRYWAIT P6, [R60+URZ+0x28c90], R67 ;  /* 0x028c90433c0075a7 */ /* 0x000e2400080c017f */
[----:B0-----:R-:W-:Y:S05]  /*3f90*/  @!P6 BRA `(.L_x_2510) ;  /* 0x000001e80024e947 */ /* 0x001fea0003800000 */
.L_x_2855:
[----:B------:R-:W-:Y:S05]  /*3fa0*/  BSYNC B1 ;  /* 0x0000000000017941 */ /* 0x000fea0003800000 */
.L_x_2509:
[----:B------:R-:W-:-:S03]  /*3fb0*/  UMOV UR4, 0xffffffff ;  /* 0xffffffff00047882 */ /* 0x000fc60000000000 */
[----:B------:R-:W-:Y:S05]  /*3fc0*/  BRA.DIV UR4, `(.L_x_2511) ;  /* 0x000001ea042c7947 */ /* 0x000fea000b800000 */
[----:B------:R1:W2:Y:S04]  /*3fd0*/  SHFL.IDX PT, R69, R14, RZ, 0x1c1f ;  /* 0x001c1fff0e457589 */ /* 0x0002a800000e0000 */
[----:B------:R-:W3:Y:S02]  /*3fe0*/  SHFL.IDX PT, R68, R68, RZ, 0x1c1f ;  /* 0x001c1fff44447589 */ /* 0x000ee400000e0000 */
.L_x_2859:
[----:B------:R-:W-:-:S13]  /*3ff0*/  ISETP.GE.OR P6, PT, R190, R65, P2 ;  /* 0x00000041be00720c */ /* 0x000fda00017c6670 */
[----:B------:R-:W-:Y:S05]  /*4000*/  @P6 BRA `(.L_x_2501) ;  /* 0x0000000800b46947 */ /* 0x000fea0003800000 */
[----:B------:R-:W4:Y:S01]  /*4010*/  LDC R70, c[0x0][0x2f4] ;  /* 0x0000bd00ff467b82 */ /* 0x000f220000000800 */
[C---:B---3--:R-:W-:Y:S01]  /*4020*/  LEA R54, P6, R53.reuse, R68, 0x1 ;  /* 0x0000004435367211 */ /* 0x048fe200078c08ff */
[----:B------:R-:W-:Y:S03]  /*4030*/  BSSY B1, `(.L_x_2512) ;  /* 0x000006d000017945 */ /* 0x000fe60003800000 */
        /* <DEDUP_REMOVED lines=24> */
[----:B------:R-:W-:Y:S01]  /*41c0*/  SHF.R.U64 R25, R24, 0x10, R25 ;  /* 0x0000001018197819 */ /* 0x000fe20000001219 */
[C---:B------:R-:W-:Y:S01]  /*41d0*/  IMAD.U32 R77, R76.reuse, 0x10000, RZ ;  /* 0x000100004c4d7824 */ /* 0x040fe200078e00ff */
[----:B------:R-:W-:Y:S01]  /*41e0*/  LOP3.LUT R76, R76, 0xffff0000, RZ, 0xc0, !PT ;  /* 0xffff00004c4c7812 */ /* 0x000fe200078ec0ff */
[----:B------:R-:W-:Y:S01]  /*41f0*/  IMAD.U32 R75, R73, 0x10000, RZ ;  /* 0x00010000494b7824 */ /* 0x000fe200078e00ff */
[----:B------:R-:W-:Y:S01]  /*4200*/  PRMT R25, R82, 0x5410, R25 ;  /* 0x0000541052197816 */ /* 0x000fe20000000019 */
[----:B------:R-:W-:Y:S01]  /*4210*/  FMUL.FTZ R79, R66, R77 ;  /* 0x0000004d424f7220 */ /* 0x000fe20000410000 */
[----:B------:R-:W-:Y:S01]  /*4220*/  SHF.R.U64 R26, R26, 0x10, R27 ;  /* 0x000000101a1a7819 */ /* 0x000fe2000000121b */
[----:B------:R-:W-:-:S02]  /*4230*/  FMUL.FTZ R74, R66, R75 ;  /* 0x0000004b424a7220 */ /* 0x000fc40000410000 */
[C---:B------:R-:W-:Y:S01]  /*4240*/  FFMA.FTZ R66, R72.reuse, R75, -R79 ;  /* 0x0000004b48427223 */ /* 0x040fe2000001084f */
[----:B------:R-:W-:Y:S01]  /*4250*/  SHF.R.U32.HI R75, RZ, 0x10, R7 ;  /* 0x00000010ff4b7819 */ /* 0x000fe20000011607 */
[----:B------:R-:W-:Y:S01]  /*4260*/  FFMA.FTZ R72, R72, R77, R74 ;  /* 0x0000004d48487223 */ /* 0x000fe2000001004a */
[----:B------:R-:W-:Y:S02]  /*4270*/  LOP3.LUT R74, R73, 0xffff0000, RZ, 0xc0, !PT ;  /* 0xffff0000494a7812 */ /* 0x000fe400078ec0ff */
[----:B------:R-:W-:Y:S02]  /*4280*/  LOP3.LUT R73, R13, 0xffff0000, RZ, 0xc0, !PT ;  /* 0xffff00000d497812 */ /* 0x000fe400078ec0ff */
[----:B------:R-:W-:Y:S02]  /*4290*/  SHF.R.U32.HI R77, RZ, 0x10, R27 ;  /* 0x00000010ff4d7819 */ /* 0x000fe4000001161b */
[----:B------:R-:W-:Y:S01]  /*42a0*/  LOP3.LUT R13, R9, 0xffff0000, RZ, 0xc0, !PT ;  /* 0xffff0000090d7812 */ /* 0x000fe200078ec0ff */
[C---:B------:R-:W-:Y:S01]  /*42b0*/  FMUL.FTZ R78, R73.reuse, R76 ;  /* 0x0000004c494e7220 */ /* 0x040fe20000410000 */
[----:B------:R-:W-:Y:S01]  /*42c0*/  FMUL.FTZ R73, R73, R74 ;  /* 0x0000004a49497220 */ /* 0x000fe20000410000 */
[----:B------:R-:W-:-:S02]  /*42d0*/  PRMT R77, R81, 0x5410, R77 ;  /* 0x00005410514d7816 */ /* 0x000fc4000000004d */
[----:B------:R-:W-:Y:S01]  /*42e0*/  PRMT R75, R84, 0x5410, R75 ;  /* 0x00005410544b7816 */ /* 0x000fe2000000004b */
[C---:B------:R-:W-:Y:S01]  /*42f0*/  FFMA.FTZ R9, R13.reuse, R74, -R78 ;  /* 0x0000004a0d097223 */ /* 0x040fe2000001084e */
[----:B------:R-:W-:Y:S01]  /*4300*/  FFMA.FTZ R13, R13, R76, R73 ;  /* 0x0000004c0d0d7223 */ /* 0x000fe20000010049 */
[----:B------:R-:W-:Y:S01]  /*4310*/  IMAD.U32 R73, R15, 0x10000, RZ ;  /* 0x000100000f497824 */ /* 0x000fe200078e00ff */
[----:B------:R-:W-:Y:S01]  /*4320*/  LOP3.LUT R27, R25, 0xffff0000, RZ, 0xc0, !PT ;  /* 0xffff0000191b7812 */ /* 0x000fe200078ec0ff */
[C---:B------:R-:W-:Y:S01]  /*4330*/  IMAD.U32 R78, R77.reuse, 0x10000, RZ ;  /* 0x000100004d4e7824 */ /* 0x040fe200078e00ff */
[----:B------:R-:W-:Y:S01]  /*4340*/  LOP3.LUT R77, R77, 0xffff0000, RZ, 0xc0, !PT ;  /* 0xffff00004d4d7812 */ /* 0x000fe200078ec0ff */
[C---:B------:R-:W-:Y:S01]  /*4350*/  IMAD.U32 R76, R75.reuse, 0x10000, RZ ;  /* 0x000100004b4c7824 */ /* 0x040fe200078e00ff */
[----:B------:R-:W-:Y:S01]  /*4360*/  LOP3.LUT R75, R75, 0xffff0000, RZ, 0xc0, !PT ;  /* 0xffff00004b4b7812 */ /* 0x000fe200078ec0ff */
[----:B------:R-:W-:Y:S02]  /*4370*/  IMAD.U32 R74, R11, 0x10000, RZ ;  /* 0x000100000b4a7824 */ /* 0x000fe400078e00ff */
[C---:B------:R-:W-:Y:S01]  /*4380*/  FMUL.FTZ R79, R73.reuse, R78 ;  /* 0x0000004e494f7220 */ /* 0x040fe20000410000 */
[----:B------:R-:W-:Y:S01]  /*4390*/  FMUL.FTZ R81, R73, R76 ;  /* 0x0000004c49517220 */ /* 0x000fe20000410000 */
[----:B------:R-:W-:-:S02]  /*43a0*/  PRMT R26, R83, 0x5432, R26 ;  /* 0x00005432531a7816 */ /* 0x000fc4000000001a */
[C---:B------:R-:W-:Y:S01]  /*43b0*/  FFMA.FTZ R73, R74.reuse, R76, -R79 ;  /* 0x0000004c4a497223 */ /* 0x040fe2000001084f */
[----:B------:R-:W-:Y:S01]  /*43c0*/  FFMA.FTZ R74, R74, R78, R81 ;  /* 0x0000004e4a4a7223 */ /* 0x000fe20000010051 */
[----:B------:R-:W-:Y:S02]  /*43d0*/  SHF.R.U64 R78, R4, 0x10, R5 ;  /* 0x00000010044e7819 */ /* 0x000fe40000001205 */
[----:B------:R-:W-:Y:S01]  /*43e0*/  LOP3.LUT R4, R15, 0xffff0000, RZ, 0xc0, !PT ;  /* 0xffff00000f047812 */ /* 0x000fe200078ec0ff */
[----:B------:R-:W-:Y:S01]  /*43f0*/  IMAD.U32 R15, R8, 0x10000, RZ ;  /* 0x00010000080f7824 */ /* 0x000fe200078e00ff */
[----:B------:R-:W-:Y:S01]  /*4400*/  LOP3.LUT R5, R11, 0xffff0000, RZ, 0xc0, !PT ;  /* 0xffff00000b057812 */ /* 0x000fe200078ec0ff */
[C---:B------:R-:W-:Y:S01]  /*4410*/  IMAD.U32 R11, R12.reuse, 0x10000, RZ ;  /* 0x000100000c0b7824 */ /* 0x040fe200078e00ff */
[----:B------:R-:W-:Y:S01]  /*4420*/  LOP3.LUT R12, R12, 0xffff0000, RZ, 0xc0, !PT ;  /* 0xffff00000c0c7812 */ /* 0x000fe200078ec0ff */
[C---:B------:R-:W-:Y:S01]  /*4430*/  FMUL.FTZ R24, R4.reuse, R77 ;  /* 0x0000004d04187220 */ /* 0x040fe20000410000 */
[----:B------:R-:W-:Y:S01]  /*4440*/  FMUL.FTZ R76, R4, R75 ;  /* 0x0000004b044c7220 */ /* 0x000fe20000410000 */
[----:B------:R-:W-:-:S02]  /*4450*/  LOP3.LUT R8, R8, 0xffff0000, RZ, 0xc0, !PT ;  /* 0xffff000008087812 */ /* 0x000fc400078ec0ff */
[C---:B------:R-:W-:Y:S01]  /*4460*/  FFMA.FTZ R4, R5.reuse, R75, -R24 ;  /* 0x0000004b05047223 */ /* 0x040fe20000010818 */
[----:B------:R-:W-:Y:S01]  /*4470*/  PRMT R24, R82, 0x5432, R78 ;  /* 0x0000543252187816 */ /* 0x000fe2000000004e */
[----:B------:R-:W-:Y:S01]  /*4480*/  FFMA.FTZ R5, R5, R77, R76 ;  /* 0x0000004d05057223 */ /* 0x000fe2000001004c */
[----:B------:R-:W-:Y:S01]  /*4490*/  IMAD.U32 R78, R25, 0x10000, RZ ;  /* 0x00010000194e7824 */ /* 0x000fe200078e00ff */
[----:B------:R-:W-:Y:S02]  /*44a0*/  F2FP.BF16.F32.PACK_AB R9, R9, R66 ;  /* 0x000000420909723e */ /* 0x000fe400000010ff */
[C---:B------:R-:W-:Y:S02]  /*44b0*/  IMAD.U32 R76, R24.reuse, 0x10000, RZ ;  /* 0x00010000184c7824 */ /* 0x040fe400078e00ff */
[C---:B------:R-:W-:Y:S01]  /*44c0*/  FMUL.FTZ R82, R11.reuse, R78 ;  /* 0x0000004e0b527220 */ /* 0x040fe20000410000 */
[----:B------:R-:W-:Y:S01]  /*44d0*/  LOP3.LUT R25, R24, 0xffff0000, RZ, 0xc0, !PT ;  /* 0xffff000018197812 */ /* 0x000fe200078ec0ff */
[----:B------:R-:W-:-:S02]  /*44e0*/  FMUL.FTZ R75, R11, R76 ;  /* 0x0000004c0b4b7220 */ /* 0x000fc40000410000 */
[C---:B------:R-:W-:Y:S01]  /*44f0*/  FFMA.FTZ R11, R15.reuse, R76, -R82 ;  /* 0x0000004c0f0b7223 */ /* 0x040fe20000010852 */
[----:B------:R-:W-:Y:S01]  /*4500*/  F2FP.BF16.F32.PACK_AB R4, R4, R73 ;  /* 0x000000490404723e */ /* 0x000fe200000010ff */
[----:B------:R-:W-:Y:S01]  /*4510*/  FFMA.FTZ R15, R15, R78, R75 ;  /* 0x0000004e0f0f7223 */ /* 0x000fe2000001004b */
[----:B------:R-:W-:Y:S01]  /*4520*/  SHF.R.U64 R75, R6, 0x10, R7 ;  /* 0x00000010064b7819 */ /* 0x000fe20000001207 */
[----:B------:R-:W-:Y:S01]  /*4530*/  FMUL.FTZ R78, R12, R25 ;  /* 0x000000190c4e7220 */ /* 0x000fe20000410000 */
[C---:B------:R-:W-:Y:S01]  /*4540*/  IMAD.U32 R7, R14.reuse, 0x10000, RZ ;  /* 0x000100000e077824 */ /* 0x040fe200078e00ff */
[----:B------:R-:W-:Y:S01]  /*4550*/  LOP3.LUT R14, R14, 0xffff0000, RZ, 0xc0, !PT ;  /* 0xffff00000e0e7812 */ /* 0x000fe200078ec0ff */
[----:B------:R-:W-:Y:S01]  /*4560*/  IMAD.U32 R6, R10, 0x10000, RZ ;  /* 0x000100000a067824 */ /* 0x000fe200078e00ff */
[----:B------:R-:W-:Y:S01]  /*4570*/  PRMT R24, R83, 0x5410, R75 ;  /* 0x0000541053187816 */ /* 0x000fe2000000004b */
[-C--:B------:R-:W-:Y:S01]  /*4580*/  FMUL.FTZ R75, R12, R27.reuse ;  /* 0x0000001b0c4b7220 */ /* 0x080fe20000410000 */
[----:B------:R-:W-:Y:S01]  /*4590*/  FFMA.FTZ R78, R8, R27, R78 ;  /* 0x0000001b084e7223 */ /* 0x000fe2000001004e */
[C---:B------:R-:W-:Y:S01]  /*45a0*/  IMAD.U32 R12, R26.reuse, 0x10000, RZ ;  /* 0x000100001a0c7824 */ /* 0x040fe200078e00ff */
[----:B------:R-:W-:Y:S01]  /*45b0*/  LOP3.LUT R27, R26, 0xffff0000, RZ, 0xc0, !PT ;  /* 0xffff00001a1b7812 */ /* 0x000fe200078ec0ff */
[----:B------:R-:W-:Y:S01]  /*45c0*/  FFMA.FTZ R76, R8, R25, -R75 ;  /* 0x00000019084c7223 */ /* 0x000fe2000001084b */
[C---:B------:R-:W-:Y:S01]  /*45d0*/  IMAD.U32 R8, R24.reuse, 0x10000, RZ ;  /* 0x0001000018087824 */ /* 0x040fe200078e00ff */
[----:B------:R-:W-:Y:S01]  /*45e0*/  LOP3.LUT R25, R24, 0xffff0000, RZ, 0xc0, !PT ;  /* 0xffff000018197812 */ /* 0x000fe200078ec0ff */
[C---:B------:R-:W-:Y:S01]  /*45f0*/  FMUL.FTZ R75, R7.reuse, R12 ;  /* 0x0000000c074b7220 */ /* 0x040fe20000410000 */
[----:B------:R-:W-:Y:S01]  /*4600*/  LOP3.LUT R10, R10, 0xffff0000, RZ, 0xc0, !PT ;  /* 0xffff00000a0a7812 */ /* 0x000fe200078ec0ff */
        /* <DEDUP_REMOVED lines=8> */
[----:B------:R-:W-:Y:S01]  /*4690*/  F2FP.BF16.F32.PACK_AB R8, R76, R11 ;  /* 0x0000000b4c08723e */ /* 0x000fe200000010ff */
[----:B------:R-:W-:Y:S01]  /*46a0*/  IMAD.MOV.U32 R11, RZ, RZ, R4 ;  /* 0x000000ffff0b7224 */ /* 0x000fe200078e0004 */
[----:B------:R-:W-:Y:S01]  /*46b0*/  F2FP.BF16.F32.PACK_AB R12, R78, R15 ;  /* 0x0000000f4e0c723e */ /* 0x000fe200000010ff */
[----:B------:R-:W-:Y:S01]  /*46c0*/  IMAD.MOV.U32 R15, RZ, RZ, R5 ;  /* 0x000000ffff0f7224 */ /* 0x000fe200078e0005 */
[----:B------:R-:W-:Y:S02]  /*46d0*/  F2FP.BF16.F32.PACK_AB R13, R13, R72 ;  /* 0x000000480d0d723e */ /* 0x000fe400000010ff */
[----:B------:R-:W-:Y:S02]  /*46e0*/  F2FP.BF16.F32.PACK_AB R10, R6, R75 ;  /* 0x0000004b060a723e */ /* 0x000fe400000010ff */
[----:B------:R-:W-:-:S07]  /*46f0*/  F2FP.BF16.F32.PACK_AB R14, R14, R7 ;  /* 0x000000070e0e723e */ /* 0x000fce00000010ff */
.L_x_2513:
[----:B------:R-:W-:Y:S05]  /*4700*/  BSYNC B1 ;  /* 0x0000000000017941 */ /* 0x000fea0003800000 */
.L_x_2512:
        /* <DEDUP_REMOVED lines=8> */
.L_x_2493:
[----:B------:R-:W-:-:S06]  /*4790*/  UISETP.NE.AND UP0, UPT, UR37, 0x3, UPT ;  /* 0x000000032500788c */ /* 0x000fcc000bf05270 */
[----:B------:R-:W-:-:S13]  /*47a0*/  PLOP3.LUT P5, PT, PT, PT, UP0, 0x80, 0x0 ;  /* 0x000000000000781c */ /* 0x000fda0003faf008 */
[----:B------:R-:W-:Y:S05]  /*47b0*/  @!P5 BRA `(.L_x_2514) ;  /* 0x000000000004d947 */ /* 0x000fea0003800000 */
[----:B------:R-:W-:Y:S01]  /*47c0*/  BPT.TRAP 0x1 ;  /* 0x000000040000795c */ /* 0x000fe20000300000 */
.L_x_2514:
[----:B------:R-:W-:Y:S01]  /*47d0*/  IMAD R60, R187, 0x8, R2 ;  /* 0x00000008bb3c7824 */ /* 0x000fe200078e0202 */
[----:B------:R-:W-:Y:S01]  /*47e0*/  SHF.L.U32 R67, R191, 0x1f, RZ ;  /* 0x0000001fbf437819 */ /* 0x000fe200000006ff */
[----:B------:R-:W-:Y:S01]  /*47f0*/  BSSY B1, `(.L_x_2515) ;  /* 0x0000004000017945 */ /* 0x000fe20003800000 */
[----:B------:R-:W-:Y:S02]  /*4800*/  SHF.R.S32.HI R64, RZ, 0x1f, R62 ;  /* 0x0000001fff407819 */ /* 0x000fe4000001143e */
[----:B------:R-:W0:Y:S02]  /*4810*/  SYNCS.PHASECHK.TRANS64.TRYWAIT P0, [R60+URZ+0x28c90], R67 ;  /* 0x028c90433c0075a7 */ /* 0x000e24000800017f */
[----:B0-----:R-:W-:Y:S05]  /*4820*/  @!P0 BRA `(.L_x_2516) ;  /* 0x000001e000608947 */ /* 0x001fea0003800000 */
.L_x_2860:
[----:B------:R-:W-:Y:S05]  /*4830*/  BSYNC B1 ;  /* 0x0000000000017941 */ /* 0x000fea0003800000 */
.L_x_2515:
[----:B------:R-:W-:Y:S01]  /*4840*/  ULDC.64 UR4, c[0x0][0x300] ;  /* 0x0000c00000047ab9 */ /* 0x000fe20000000a00 */
[----:B-----5:R-:W-:Y:S01]  /*4850*/  SHF.R.S32.HI R63, RZ, 0x1f, R61 ;  /* 0x0000001fff3f7819 */ /* 0x020fe2000001143d */
[----:B------:R-:W-:Y:S01]  /*4860*/  IMAD R7, R64, UR4, RZ ;  /* 0x0000000440077c24 */ /* 0x000fe2000f8e02ff */
[----:B------:R-:W-:Y:S01]  /*4870*/  ULDC.64 UR6, c[0x0][0x2e8] ;  /* 0x0000ba0000067ab9 */ /* 0x000fe20000000a00 */
[----:B------:R-:W-:-:S04]  /*4880*/  IMAD.WIDE.U32 R4, R62, UR4, RZ ;  /* 0x000000043e047c25 */ /* 0x000fc8000f8e00ff */
        /* <DEDUP_REMOVED lines=8> */
[----:B------:R-:W-:Y:S01]  /*4910*/  ULDC.64 UR4, c[0x0][0x308] ;  /* 0x0000c20000047ab9 */ /* 0x000fe20000000a00 */
[----:B------:R-:W-:-:S02]  /*4920*/  ISETP.GT.AND P0, PT, R65, R190, PT ;  /* 0x000000be4100720c */ /* 0x000fc40003f04270 */
[----:B------:R-:W-:Y:S02]  /*4930*/  IMAD.IADD R5, R5, 0x1, R7 ;  /* 0x0000000105057824 */ /* 0x000fe400078e0207 */
[----:B------:R-:W-:Y:S01]  /*4940*/  IMAD.WIDE.U32 R4, R188, UR4, R4 ;  /* 0x00000004bc047c25 */ /* 0x000fe2000f8e0004 */
[----:B------:R-:W-:-:S03]  /*4950*/  UMOV UR4, 0xffffffff ;  /* 0xffffffff00047882 */ /* 0x000fc60000000000 */
[----:B------:R-:W-:Y:S01]  /*4960*/  IMAD R13, R188, UR5, R5 ;  /* 0x00000005bc0d7c24 */ /* 0x000fe2000f8e0205 */
[----:B------:R-:W-:-:S04]  /*4970*/  LEA R5, P6, R4, UR6, 0x1 ;  /* 0x0000000604057c11 */ /* 0x000fc8000f8c08ff */
[----:B------:R-:W-:Y:S01]  /*4980*/  LEA.HI.X R13, R4, UR7, R13, 0x1, P6 ;  /* 0x00000007040d7c11 */ /* 0x000fe2000b0f0c0d */
[----:B------:R-:W-:Y:S08]  /*4990*/  BRA.DIV UR4, `(.L_x_2517) ;  /* 0x000001e204187947 */ /* 0x000ff0000b800000 */
[----:B------:R1:W2:Y:S04]  /*49a0*/  SHFL.IDX PT, R25, R13, RZ, 0x1c1f ;  /* 0x001c1fff0d197589 */ /* 0x0002a800000e0000 */
[----:B------:R1:W3:Y:S02]  /*49b0*/  SHFL.IDX PT, R14, R5, RZ, 0x1c1f ;  /* 0x001c1fff050e7589 */ /* 0x0002e400000e0000 */
.L_x_2864:
[----:B------:R-:W-:Y:S05]  /*49c0*/  @!P0 BRA `(.L_x_2501) ;  /* 0x0000000000448947 */ /* 0x000fea0003800000 */
[----:B------:R-:W-:Y:S02]  /*49d0*/  ULDC UR4, c[0x0][0x2f4] ;  /* 0x0000bd0000047ab9 */ /* 0x000fe40000000800 */
[----:B------:R-:W-:-:S13]  /*49e0*/  ISETP.GE.AND P0, PT, R18, UR4, PT ;  /* 0x0000000412007c0c */ /* 0x000fda000bf06270 */
[----:B-1----:R-:W1:Y:S01]  /*49f0*/  @!P0 LDS.128 R4, [R70+0x22400] ;  /* 0x0224000046048984 */ /* 0x002e620000000c00 */
[----:B---3--:R-:W-:-:S04]  /*4a00*/  @!P0 LEA R8, P6, R18, R14, 0x1 ;  /* 0x0000000e12088211 */ /* 0x008fc800078c08ff */
[----:B--2---:R-:W-:-:S05]  /*4a10*/  @!P0 LEA.HI.X R9, R18, R25, R19, 0x1, P6 ;  /* 0x0000001912098211 */ /* 0x004fca00030f0c13 */
[----:B-1----:R4:W-:Y:S01]  /*4a20*/  @!P0 ST.E.128 desc[UR42][R8.64], R4 ;  /* 0x0000000408008985 */ /* 0x0029e2000c101d2a */
        /* <DEDUP_REMOVED lines=9> */
[----:B------:R-:W1:Y:S04]  /*4ac0*/  LDS.128 R4, [R5+0x22400] ;  /* 0x0224000005047984 */ /* 0x000e680000000c00 */
[----:B-1----:R1:W-:Y:S02]  /*4ad0*/  ST.E.128 desc[UR42][R8.64], R4 ;  /* 0x0000000408007985 */ /* 0x0023e4000c101d2a */
.L_x_2501:
[----:B------:R-:W-:Y:S05]  /*4ae0*/  BSYNC B0 ;  /* 0x0000000000007941 */ /* 0x000fea0003800000 */
.L_x_2492:
[----:B-12-4-:R-:W1:Y:S01]  /*4af0*/  S2R R4, SR_TID.X ;  /* 0x0000000000047919 */ /* 0x016e620000002100 */
[----:B------:R-:W-:Y:S01]  /*4b00*/  @!PT LDS RZ, [RZ] ;  /* 0x00000000fffff984 */ /* 0x000fe20000000800 */
[----:B------:R-:W-:Y:S01]  /*4b10*/  @!PT LDS RZ, [RZ] ;  /* 0x00000000fffff984 */ /* 0x000fe20000000800 */
[----:B------:R-:W-:Y:S01]  /*4b20*/  @!PT LDS RZ, [RZ] ;  /* 0x00000000fffff984 */ /* 0x000fe20000000800 */
[----:B------:R-:W-:Y:S01]  /*4b30*/  @!PT LDS RZ, [RZ] ;  /* 0x00000000fffff984 */ /* 0x000fe20000000800 */
[----:B------:R2:W-:Y:S06]  /*4b40*/  MEMBAR.ALL.CTA ;  /* 0x0000000000007992 */ /* 0x0005ec0000008000 */
[----:B--2---:R-:W2:Y:S01]  /*4b50*/  FENCE.VIEW.ASYNC.S ;  /* 0x00000000000073c6 */ /* 0x004ea20000000000 */
[----:B------:R-:W-:Y:S05]  /*4b60*/  WARPSYNC.ALL ;  /* 0x0000000000007948 */ /* 0x000fea0003800000 */
[----:B------:R-:W-:Y:S01]  /*4b70*/  BSSY B0, `(.L_x_2518) ;  /* 0x0000009000007945 */ /* 0x000fe20003800000 */
[----:B-1----:R-:W-:Y:S01]  /*4b80*/  LOP3.LUT R4, R4, 0x7f, RZ, 0xc0, !PT ;  /* 0x0000007f04047812 */ /* 0x002fe200078ec0ff */
[----:B--2---:R1:W-:Y:S03]  /*4b90*/  BAR.SYNC.DEFER_BLOCKING R46, 0x80 ;  /* 0x0002002e0000751d */ /* 0x0043e60000010000 */
[----:B------:R-:W-:-:S13]  /*4ba0*/  ISETP.NE.AND P0, PT, R4, RZ, PT ;  /* 0x000000ff0400720c */ /* 0x000fda0003f05270 */
[----:B------:R-:W-:-:S05]  /*4bb0*/  @!P0 VIADD R4, R60, 0x28ca0 ;  /* 0x00028ca03c048836 */ /* 0x000fca0000000000 */
[----:B------:R-:W-:-:S04]  /*4bc0*/  @!P0 PRMT R4, RZ, 0x654, R4 ;  /* 0x00000654ff048816 */ /* 0x000fc80000000004 */
[----:B------:R1:W-:Y:S01]  /*4bd0*/  @!P0 SYNCS.ARRIVE.TRANS64.RED.A1T0 RZ, [R4+URZ], RZ ;  /* 0x000000ff04ff89a7 */ /* 0x0003e2000810043f */
[----:B------:R-:W-:Y:S05]  /*4be0*/  @!P5 BRA `(.L_x_2519) ;  /* 0x000000000004d947 */ /* 0x000fea0003800000 */
[----:B------:R-:W-:Y:S01]  /*4bf0*/  BPT.TRAP 0x1 ;  /* 0x000000040000795c */ /* 0x000fe20000300000 */
.L_x_2519:
[----:B------:R-:W-:Y:S05]  /*4c00*/  BSYNC B0 ;  /* 0x0000000000007941 */ /* 0x000fea0003800000 */
.L_x_2518:
[----:B------:R-:W2:Y:S01]  /*4c10*/  SYNCS.PHASECHK.TRANS64.TRYWAIT P5, [R60+URZ+0x28cb0], R67 ;  /* 0x028cb0433c0075a7 */ /* 0x000ea200080a017f */
[----:B------:R-:W-:Y:S04]  /*4c20*/  BSSY B0, `(.L_x_2520) ;  /* 0x0000002000007945 */ /* 0x000fe80003800000 */
[----:B--2---:R-:W-:Y:S05]  /*4c30*/  @!P5 BRA `(.L_x_2521) ;  /* 0x000001dc00b4d947 */ /* 0x004fea0003800000 */
.L_x_2865:
[----:B------:R-:W-:Y:S05]  /*4c40*/  BSYNC B0 ;  /* 0x0000000000007941 */ /* 0x000fea0003800000 */
.L_x_2520:
[----:B------:R-:W-:Y:S01]  /*4c50*/  ULDC.64 UR4, c[0x0][0x328] ;  /* 0x0000ca0000047ab9 */ /* 0x000fe20000000a00 */
[----:B------:R-:W-:Y:S01]  /*4c60*/  ULDC.64 UR6, c[0x0][0x318] ;  /* 0x0000c60000067ab9 */ /* 0x000fe20000000a00 */
[----:B------:R-:W-:Y:S01]  /*4c70*/  IMAD R7, R64, UR4, RZ ;  /* 0x0000000440077c24 */ /* 0x000fe2000f8e02ff */
[----:B------:R-:W-:Y:S01]  /*4c80*/  BSSY B0, `(.L_x_2522) ;  /* 0x000008b000007945 */ /* 0x000fe20003800000 */
[----:B-1----:R-:W-:-:S04]  /*4c90*/  IMAD.WIDE.U32 R4, R62, UR4, RZ ;  /* 0x000000043e047c25 */ /* 0x002fc8000f8e00ff */
        /* <DEDUP_REMOVED lines=13> */
[----:B------:R-:W1:Y:S04]  /*4d70*/  SHFL.IDX PT, R11, R11, RZ, 0x1c1f ;  /* 0x001c1fff0b0b7589 */ /* 0x000e6800000e0000 */
[----:B------:R-:W4:Y:S08]  /*4d80*/  SHFL.IDX PT, R10, R10, RZ, 0x1c1f ;  /* 0x001c1fff0a0a7589 */ /* 0x000f3000000e0000 */
[----:B------:R-:W-:Y:S05]  /*4d90*/  @!P5 BRA `(.L_x_2523) ;  /* 0x0000000400e4d947 */ /* 0x000fea0003800000 */
[----:B------:R-:W5:Y:S01]  /*4da0*/  LDL R26, [R1+0x14] ;  /* 0x00001400011a7983 */ /* 0x000f620000100800 */
[----:B------:R-:W-:-:S03]  /*4db0*/  ULDC UR4, c[0x0][0x320] ;  /* 0x0000c80000047ab9 */ /* 0x000fc60000000800 */
[----:B------:R-:W2:Y:S04]  /*4dc0*/  LDL R25, [R1+0x18] ;  /* 0x0000180001197983 */ /* 0x000ea80000100800 */
[----:B------:R-:W2:Y:S04]  /*4dd0*/  LDL R70, [R1+0x10] ;  /* 0x0000100001467983 */ /* 0x000ea80000100800 */
[----:B------:R-:W2:Y:S04]  /*4de0*/  LDL R24, [R1+0x1c] ;  /* 0x00001c0001187983 */ /* 0x000ea80000100800 */
[----:B------:R-:W2:Y:S04]  /*4df0*/  LDL R69, [R1+0xc] ;  /* 0x00000c0001457983 */ /* 0x000ea80000100800 */
[----:B---3--:R-:W3:Y:S04]  /*4e00*/  LDL R68, [R1+0x20] ;  /* 0x0000200001447983 */ /* 0x008ee80000100800 */
[----:B------:R-:W3:Y:S01]  /*4e10*/  LDL R66, [R1+0x8] ;  /* 0x0000080001427983 */ /* 0x000ee20000100800 */
[----:B------:R-:W-:-:S03]  /*4e20*/  ISETP.GE.AND P6, PT, R18, UR4, PT ;  /* 0x0000000412007c0c */ /* 0x000fc6000bfc6270 */
[----:B------:R-:W3:Y:S01]  /*4e30*/  LDL R55, [R1+0x24] ;  /* 0x0000240001377983 */ /* 0x000ee20000100800 */
[----:B------:R-:W-:-:S03]  /*4e40*/  IMAD R9, R187, 0x8000, R48 ;  /* 0x00008000bb097824 */ /* 0x000fc600078e0230 */
[----:B------:R-:W3:Y:S01]  /*4e50*/  LDL R54, [R1+0x4] ;  /* 0x0000040001367983 */ /* 0x000ee20000100800 */
[C---:B------:R-:W-:Y:S01]  /*4e60*/  IMAD R13, R9.reuse, 0x2, R2 ;  /* 0x00000002090d7824 */ /* 0x040fe200078e0202 */
[----:B------:R-:W-:Y:S01]  /*4e70*/  LOP3.LUT P5, RZ, R198, 0x4, RZ, 0xc0, !PT ;  /* 0x00000004c6ff7812 */ /* 0x000fe200078ac0ff */
[----:B------:R-:W-:Y:S01]  /*4e80*/  VIADD R15, R9, 0x20 ;  /* 0x00000020090f7836 */ /* 0x000fe20000000000 */
[----:B------:R-:W3:Y:S01]  /*4e90*/  LDL R27, [R1+0x28] ;  /* 0x00002800011b7983 */ /* 0x000ee20000100800 */
[----:B------:R-:W-:-:S03]  /*4ea0*/  VIADD R14, R18, 0x40 ;  /* 0x00000040120e7836 */ /* 0x000fc60000000000 */
[----:B------:R-:W0:Y:S07]  /*4eb0*/  @!P6 LDS.128 R4, [R13+0x400] ;  /* 0x000400000d04e984 */ /* 0x000e2e0000000c00 */
[----:B------:R-:W-:Y:S01]  /*4ec0*/  @P5 VIADD R15, R9, 0xffffffe0 ;  /* 0xffffffe0090f5836 */ /* 0x000fe20000000000 */
[----:B-1----:R-:W-:-:S03]  /*4ed0*/  @!P6 LEA R8, P5, R18, R11, 0x1 ;  /* 0x0000000b1208e211 */ /* 0x002fc600078a08ff */
[----:B------:R-:W-:Y:S01]  /*4ee0*/  IMAD R12, R15, 0x2, R2 ;  /* 0x000000020f0c7824 */ /* 0x000fe200078e0202 */
[----:B----4-:R-:W-:Y:S01]  /*4ef0*/  @!P6 LEA.HI.X R9, R18, R10, R19, 0x1, P5 ;  /* 0x0000000a1209e211 */ /* 0x010fe200028f0c13 */
[----:B------:R-:W4:Y:S01]  /*4f00*/  LDL R15, [R1+0x34] ;  /* 0x00003400010f7983 */ /* 0x000f220000100800 */
[----:B------:R-:W-:-:S03]  /*4f10*/  ISETP.GE.AND P5, PT, R185, UR4, PT ;  /* 0x00000004b9007c0c */ /* 0x000fc6000bfa6270 */
[----:B0-----:R0:W-:Y:S10]  /*4f20*/  @!P6 ST.E.128 desc[UR42][R8.64], R4 ;  /* 0x000000040800e985 */ /* 0x0011f4000c101d2a */
[----:B------:R-:W1:Y:S01]  /*4f30*/  @!P5 LDS.128 R4, [R12+0x400] ;  /* 0x000400000c04d984 */ /* 0x000e620000000c00 */
[----:B0-----:R-:W-:-:S04]  /*4f40*/  @!P5 LEA R8, P6, R185, R11, 0x1 ;  /* 0x0000000bb908d211 */ /* 0x001fc800078c08ff */
[----:B------:R-:W-:Y:S02]  /*4f50*/  @!P5 LEA.HI.X R9, R185, R10, R206, 0x1, P6 ;  /* 0x0000000ab909d211 */ /* 0x000fe400030f0cce */
[----:B------:R-:W-:-:S03]  /*4f60*/  ISETP.GE.AND P6, PT, R14, UR4, PT ;  /* 0x000000040e007c0c */ /* 0x000fc6000bfc6270 */
[----:B-1----:R5:W-:Y:S10]  /*4f70*/  @!P5 ST.E.128 desc[UR42][R8.64], R4 ;  /* 0x000000040800d985 */ /* 0x002bf4000c101d2a */
[----:B------:R-:W0:Y:S01]  /*4f80*/  @!P6 LDS.128 R4, [R13+0x2400] ;  /* 0x002400000d04e984 */ /* 0x000e220000000c00 */
[----:B------:R-:W-:Y:S01]  /*4f90*/  VIADD R14, R18, 0x60 ;  /* 0x00000060120e7836 */ /* 0x000fe20000000000 */
[----:B-----5:R-:W-:-:S02]  /*4fa0*/  @!P6 LEA R8, P5, R26, R11, 0x1 ;  /* 0x0000000b1a08e211 */ /* 0x020fc400078a08ff */
[----:B------:R-:W5:Y:S03]  /*4fb0*/  LDL R26, [R1] ;  /* 0x00000000011a7983 */ /* 0x000f660000100800 */
[----:B--2---:R-:W-:Y:S02]  /*4fc0*/  @!P6 IMAD.X R9, R10, 0x1, R25, P5 ;  /* 0x000000010a09e824 */ /* 0x004fe400028e0619 */
[----:B------:R-:W2:Y:S01]  /*4fd0*/  LDL R25, [R1+0x2c] ;  /* 0x00002c0001197983 */ /* 0x000ea20000100800 */
[----:B------:R-:W-:-:S03]  /*4fe0*/  ISETP.GE.AND P5, PT, R14, UR4, PT ;  /* 0x000000040e007c0c */ /* 0x000fc6000bfa6270 */
[----:B0-----:R0:W-:Y:S10]  /*4ff0*/  @!P6 ST.E.128 desc[UR42][R8.64], R4 ;  /* 0x000000040800e985 */ /* 0x0011f4000c101d2a */
[----:B------:R-:W1:Y:S01]  /*5000*/  @!P5 LDS.128 R4, [R12+0x2400] ;  /* 0x002400000c04d984 */ /* 0x000e620000000c00 */
[----:B0-----:R-:W-:-:S05]  /*5010*/  @!P5 LEA R8, P6, R70, R11, 0x1 ;  /* 0x0000000b4608d211 */ /* 0x001fca00078c08ff */
[----:B------:R-:W-:Y:S02]  /*5020*/  @!P5 IMAD.X R9, R10, 0x1, R24, P6 ;  /* 0x000000010a09d824 */ /* 0x000fe400030e0618 */
[----:B------:R-:W4:Y:S01]  /*5030*/  LDL R24, [R1+0x30] ;  /* 0x0000300001187983 */ /* 0x000f220000100800 */
[----:B------:R-:W-:-:S05]  /*5040*/  VIADD R14, R18, 0x80 ;  /* 0x00000080120e7836 */ /* 0x000fca0000000000 */
[----:B------:R-:W-:Y:S01]  /*5050*/  ISETP.GE.AND P6, PT, R14, UR4, PT ;  /* 0x000000040e007c0c */ /* 0x000fe2000bfc6270 */
[----:B-1----:R0:W-:-:S12]  /*5060*/  @!P5 ST.E.128 desc[UR42][R8.64], R4 ;  /* 0x000000040800d985 */ /* 0x0021d8000c101d2a */
[----:B------:R-:W1:Y:S01]  /*5070*/  @!P6 LDS.128 R4, [R13+0x4400] ;  /* 0x004400000d04e984 */ /* 0x000e620000000c00 */
[----:B------:R-:W-:Y:S01]  /*5080*/  VIADD R14, R18, 0xa0 ;  /* 0x000000a0120e7836 */ /* 0x000fe20000000000 */
[----:B0-----:R-:W-:-:S05]  /*5090*/  @!P6 LEA R8, P5, R69, R11, 0x1 ;  /* 0x0000000b4508e211 */ /* 0x001fca00078a08ff */
[----:B---3--:R-:W-:Y:S01]  /*50a0*/  @!P6 IMAD.X R9, R10, 0x1, R68, P5 ;  /* 0x000000010a09e824 */ /* 0x008fe200028e0644 */
[----:B------:R-:W-:-:S04]  /*50b0*/  ISETP.GE.AND P5, PT, R14, UR4, PT ;  /* 0x000000040e007c0c */ /* 0x000fc8000bfa6270 */
[----:B-1----:R0:W-:Y:S09]  /*50c0*/  @!P6 ST.E.128 desc[UR42][R8.64], R4 ;  /* 0x000000040800e985 */ /* 0x0021f2000c101d2a */
[----:B------:R-:W1:Y:S01]  /*50d0*/  @!P5 LDS.128 R4, [R12+0x4400] ;  /* 0x004400000c04d984 */ /* 0x000e620000000c00 */
[----:B------:R-:W-:Y:S01]  /*50e0*/  VIADD R14, R18, 0xc0 ;  /* 0x000000c0120e7836 */ /* 0x000fe20000000000 */
[----:B0-----:R-:W-:-:S05]  /*50f0*/  @!P5 LEA R8, P6, R66, R11, 0x1 ;  /* 0x0000000b4208d211 */ /* 0x001fca00078c08ff */
[----:B------:R-:W-:Y:S01]  /*5100*/  @!P5 IMAD.X R9, R10, 0x1, R55, P6 ;  /* 0x000000010a09d824 */ /* 0x000fe200030e0637 */
[----:B------:R-:W-:-:S04]  /*5110*/  ISETP.GE.AND P6, PT, R14, UR4, PT ;  /* 0x000000040e007c0c */ /* 0x000fc8000bfc6270 */
[----:B-1----:R0:W-:Y:S09]  /*5120*/  @!P5 ST.E.128 desc[UR42][R8.64], R4 ;  /* 0x000000040800d985 */ /* 0x0021f2000c101d2a */
[----:B------:R-:W1:Y:S01]  /*5130*/  @!P6 LDS.128 R4, [R13+0x6400] ;  /* 0x006400000d04e984 */ /* 0x000e620000000c00 */
[----:B0-----:R-:W-:-:S03]  /*5140*/  @!P6 LEA R8, P5, R54, R11, 0x1 ;  /* 0x0000000b3608e211 */ /* 0x001fc600078a08ff */
[----:B------:R-:W3:Y:S02]  /*5150*/  LDL R54, [R1+0x38] ;  /* 0x0000380001367983 */ /* 0x000ee40000100800 */
[----:B------:R-:W-:Y:S02]  /*5160*/  @!P6 IMAD.X R9, R10, 0x1, R27, P5 ;  /* 0x000000010a09e824 */ /* 0x000fe400028e061b */
[----:B------:R-:W3:Y:S01]  /*5170*/  LDL R27, [R1+0x3c] ;  /* 0x00003c00011b7983 */ /* 0x000ee20000100800 */
[----:B------:R-:W-:-:S05]  /*5180*/  VIADD R14, R18, 0xe0 ;  /* 0x000000e0120e7836 */ /* 0x000fca0000000000 */
[----:B------:R-:W-:Y:S01]  /*5190*/  ISETP.GE.AND P5, PT, R14, UR4, PT ;  /* 0x000000040e007c0c */ /* 0x000fe2000bfa6270 */
[----:B-1----:R5:W-:-:S12]  /*51a0*/  @!P6 ST.E.128 desc[UR42][R8.64], R4 ;  /* 0x000000040800e985 */ /* 0x002bd8000c101d2a */
[----:B------:R-:W0:Y:S01]  /*51b0*/  @!P5 LDS.128 R4, [R12+0x6400] ;  /* 0x006400000c04d984 */ /* 0x000e220000000c00 */
[----:B------:R-:W-:Y:S01]  /*51c0*/  VIADD R14, R18, 0x100 ;  /* 0x00000100120e7836 */ /* 0x000fe20000000000 */
[----:B-----5:R-:W-:Y:S02]  /*51d0*/  @!P5 LEA R8, P6, R26, R11, 0x1 ;  /* 0x0000000b1a08d211 */ /* 0x020fe400078c08ff */
[----:B------:R-:W5:Y:S03]  /*51e0*/  LDL R26, [R1+0x40] ;  /* 0x00004000011a7983 */ /* 0x000f660000100800 */
[----:B--2---:R-:W-:Y:S02]  /*51f0*/  @!P5 IMAD.X R9, R10, 0x1, R25, P6 ;  /* 0x000000010a09d824 */ /* 0x004fe400030e0619 */
[----:B------:R-:W2:Y:S01]  /*5200*/  LDL R25, [R1+0x44] ;  /* 0x0000440001197983 */ /* 0x000ea20000100800 */
[----:B------:R-:W-:-:S03]  /*5210*/  ISETP.GE.AND P6, PT, R14, UR4, PT ;  /* 0x000000040e007c0c */ /* 0x000fc6000bfc6270 */
[----:B0-----:R0:W-:Y:S10]  /*5220*/  @!P5 ST.E.128 desc[UR42][R8.64], R4 ;  /* 0x000000040800d985 */ /* 0x0011f4000c101d2a */
[----:B------:R-:W1:Y:S01]  /*5230*/  @!P6 LDS.128 R4, [R13+0x8400] ;  /* 0x008400000d04e984 */ /* 0x000e620000000c00 */
[----:B0-----:R-:W-:-:S05]  /*5240*/  @!P6 LEA R8, P5, R229, R11, 0x1 ;  /* 0x0000000be508e211 */ /* 0x001fca00078a08ff */
[----:B----4-:R-:W-:Y:S02]  /*5250*/  @!P6 IMAD.X R9, R10, 0x1, R24, P5 ;  /* 0x000000010a09e824 */ /* 0x010fe400028e0618 */
[----:B------:R-:W4:Y:S01]  /*5260*/  LDL R24, [R1+0x48] ;  /* 0x0000480001187983 */ /* 0x000f220000100800 */
[----:B------:R-:W-:-:S05]  /*5270*/  VIADD R14, R18, 0x120 ;  /* 0x00000120120e7836 */ /* 0x000fca0000000000 */
[----:B------:R-:W-:Y:S01]  /*5280*/  ISETP.GE.AND P5, PT, R14, UR4, PT ;  /* 0x000000040e007c0c */ /* 0x000fe2000bfa6270 */
[----:B-1----:R0:W-:-:S12]  /*5290*/  @!P6 ST.E.128 desc[UR42][R8.64], R4 ;  /* 0x000000040800e985 */ /* 0x0021d8000c101d2a */
        /* <DEDUP_REMOVED lines=17> */
[----:B------:R-:W-:Y:S01]  /*53b0*/  ISETP.GE.AND P6, PT, R14, UR4, PT ;  /* 0x000000040e007c0c */ /* 0x000fe2000bfc6270 */
[----:B------:R-:W-:-:S03]  /*53c0*/  VIADD R14, R18, 0x1a0 ;  /* 0x000001a0120e7836 */ /* 0x000fc60000000000 */
[----:B-1----:R0:W-:Y:S09]  /*53d0*/  @!P5 ST.E.128 desc[UR42][R8.64], R4 ;  /* 0x000000040800d985 */ /* 0x0021f2000c101d2a */
[----:B------:R-:W1:Y:S01]  /*53e0*/  @!P6 LDS.128 R4, [R13+0xc400] ;  /* 0x00c400000d04e984 */ /* 0x000e620000000c00 */
[----:B0-----:R-:W-:-:S05]  /*53f0*/  @!P6 LEA R8, P5, R218, R11, 0x1 ;  /* 0x0000000bda08e211 */ /* 0x001fca00078a08ff */
[----:B-----5:R-:W-:Y:S01]  /*5400*/  @!P6 IMAD.X R9, R10, 0x1, R26, P5 ;  /* 0x000000010a09e824 */ /* 0x020fe200028e061a */
[----:B------:R-:W-:-:S04]  /*5410*/  ISETP.GE.AND P5, PT, R14, UR4, PT ;  /* 0x000000040e007c0c */ /* 0x000fc8000bfa6270 */
[----:B-1----:R0:W-:Y:S09]  /*5420*/  @!P6 ST.E.128 desc[UR42][R8.64], R4 ;  /* 0x000000040800e985 */ /* 0x0021f2000c101d2a */
[----:B------:R-:W1:Y:S01]  /*5430*/  @!P5 LDS.128 R4, [R12+0xc400] ;  /* 0x00c400000c04d984 */ /* 0x000e620000000c00 */
[----:B------:R-:W-:Y:S01]  /*5440*/  VIADD R14, R18, 0x1c0 ;  /* 0x000001c0120e7836 */ /* 0x000fe20000000000 */
[----:B0-----:R-:W-:-:S05]  /*5450*/  @!P5 LEA R8, P6, R217, R11, 0x1 ;  /* 0x0000000bd908d211 */ /* 0x001fca00078c08ff */
[----:B--2---:R-:W-:Y:S01]  /*5460*/  @!P5 IMAD.X R9, R10, 0x1, R25, P6 ;  /* 0x000000010a09d824 */ /* 0x004fe200030e0619 */
[----:B------:R-:W-:Y:S01]  /*5470*/  ISETP.GE.AND P6, PT, R14, UR4, PT ;  /* 0x000000040e007c0c */ /* 0x000fe2000bfc6270 */
[----:B------:R-:W-:-:S03]  /*5480*/  VIADD R14, R18, 0x1e0 ;  /* 0x000001e0120e7836 */ /* 0x000fc60000000000 */
[----:B-1----:R0:W-:Y:S09]  /*5490*/  @!P5 ST.E.128 desc[UR42][R8.64], R4 ;  /* 0x000000040800d985 */ /* 0x0021f2000c101d2a */
[----:B------:R-:W1:Y:S01]  /*54a0*/  @!P6 LDS.128 R4, [R13+0xe400] ;  /* 0x00e400000d04e984 */ /* 0x000e620000000c00 */
[----:B0-----:R-:W-:-:S05]  /*54b0*/  @!P6 LEA R8, P5, R216, R11, 0x1 ;  /* 0x0000000bd808e211 */ /* 0x001fca00078a08ff */
[----:B----4-:R-:W-:Y:S01]  /*54c0*/  @!P6 IMAD.X R9, R10, 0x1, R24, P5 ;  /* 0x000000010a09e824 */ /* 0x010fe200028e0618 */
[----:B------:R-:W-:-:S04]  /*54d0*/  ISETP.GE.AND P5, PT, R14, UR4, PT ;  /* 0x000000040e007c0c */ /* 0x000fc8000bfa6270 */
[----:B-1----:R0:W-:Y:S09]  /*54e0*/  @!P6 ST.E.128 desc[UR42][R8.64], R4 ;  /* 0x000000040800e985 */ /* 0x0021f2000c101d2a */
[----:B------:R-:W1:Y:S01]  /*54f0*/  @!P5 LDS.128 R4, [R12+0xe400] ;  /* 0x00e400000c04d984 */ /* 0x000e620000000c00 */
[----:B0-----:R-:W-:-:S05]  /*5500*/  @!P5 LEA R8, P6, R215, R11, 0x1 ;  /* 0x0000000bd708d211 */ /* 0x001fca00078c08ff */
[----:B------:R-:W-:-:S05]  /*5510*/  @!P5 IMAD.X R9, R10, 0x1, R15, P6 ;  /* 0x000000010a09d824 */ /* 0x000fca00030e060f */
[----:B-1----:R0:W-:Y:S03]  /*5520*/  @!P5 ST.E.128 desc[UR42][R8.64], R4 ;  /* 0x000000040800d985 */ /* 0x0021e6000c101d2a */
.L_x_2523:
[----:B------:R-:W-:Y:S05]  /*5530*/  BSYNC B0 ;  /* 0x0000000000007941 */ /* 0x000fea0003800000 */
.L_x_2522:
[----:B------:R-:W-:Y:S01]  /*5540*/  @!PT LDS RZ, [RZ] ;  /* 0x00000000fffff984 */ /* 0x000fe20000000800 */
[----:B------:R-:W-:Y:S01]  /*5550*/  @!PT LDS RZ, [RZ] ;  /* 0x00000000fffff984 */ /* 0x000fe20000000800 */
[----:B------:R-:W-:Y:S01]  /*5560*/  @!PT LDS RZ, [RZ] ;  /* 0x00000000fffff984 */ /* 0x000fe20000000800 */
[----:B------:R-:W-:Y:S01]  /*5570*/  @!PT LDS RZ, [RZ] ;  /* 0x00000000fffff984 */ /* 0x000fe20000000800 */
[----:B------:R5:W-:Y:S06]  /*5580*/  MEMBAR.ALL.CTA ;  /* 0x0000000000007992 */ /* 0x000bec0000008000 */
[----:B-----5:R-:W5:Y:S01]  /*5590*/  FENCE.VIEW.ASYNC.S ;  /* 0x00000000000073c6 */ /* 0x020f620000000000 */
[----:B------:R-:W-:Y:S02]  /*55a0*/  VIADD R187, R187, 0x1 ;  /* 0x00000001bbbb7836 */ /* 0x000fe40000000000 */
[----:B0-2---:R-:W-:Y:S01]  /*55b0*/  @!P0 VIADD R60, R60, 0x28cc0 ;  /* 0x00028cc03c3c8836 */ /* 0x005fe20000000000 */
[----:B-----5:R0:W-:Y:S02]  /*55c0*/  BAR.SYNC.DEFER_BLOCKING R46, 0x80 ;  /* 0x0002002e0000751d */ /* 0x0201e40000010000 */
[----:B------:R-:W-:-:S02]  /*55d0*/  ISETP.NE.AND P5, PT, R187, 0x2, PT ;  /* 0x00000002bb00780c */ /* 0x000fc40003fa5270 */
[----:B------:R-:W-:Y:S02]  /*55e0*/  @!P0 PRMT R60, RZ, 0x654, R60 ;  /* 0x00000654ff3c8816 */ /* 0x000fe4000000003c */
[----:B------:R-:W-:Y:S02]  /*55f0*/  SEL R4, RZ, 0x1, P5 ;  /* 0x00000001ff047807 */ /* 0x000fe40002800000 */
[----:B------:R-:W-:Y:S02]  /*5600*/  SEL R187, R187, RZ, P5 ;  /* 0x000000ffbbbb7207 */ /* 0x000fe40002800000 */
[----:B------:R-:W-:Y:S01]  /*5610*/  LOP3.LUT R191, R191, R4, RZ, 0x3c, !PT ;  /* 0x00000004bfbf7212 */ /* 0x000fe200078e3cff */
[----:B------:R0:W-:Y:S01]  /*5620*/  @!P0 SYNCS.ARRIVE.TRANS64.RED.A1T0 RZ, [R60+URZ], RZ ;  /* 0x000000ff3cff89a7 */ /* 0x0001e2000810043f */
[----:B------:R-:W-:Y:S01]  /*5630*/  PLOP3.LUT P0, PT, PT, PT, PT, 0x8, 0x0 ;  /* 0x000000000000781c */ /* 0x000fe20003f0e170 */
[----:B------:R-:W-:-:S12]  /*5640*/  @P4 BRA `(.L_x_2524) ;  /* 0xffffffd400d84947 */ /* 0x000fd8000383ffff */
.L_x_2487:
[----:B------:R-:W-:Y:S04]  /*5650*/  BSSY B0, `(.L_x_2525) ;  /* 0x0000004000007945 */ /* 0x000fe80003800000 */
[----:B------:R-:W-:Y:S05]  /*5660*/  @P0 BRA `(.L_x_2526) ;  /* 0x0000000000080947 */ /* 0x000fea0003800000 */
[----:B------:R-:W2:Y:S02]  /*5670*/  FENCE.VIEW.ASYNC.G ;  /* 0x00000000000073c6 */ /* 0x000ea40000000100 */
[----:B--2---:R-:W-:Y:S06]  /*5680*/  BAR.ARV 0xc, 0x180 ;  /* 0x0306000000007b1d */ /* 0x004fec0000002000 */
.L_x_2526:
[----:B------:R-:W-:Y:S05]  /*5690*/  BSYNC B0 ;  /* 0x0000000000007941 */ /* 0x000fea0003800000 */
.L_x_2525:
[----:B------:R-:W-:Y:S01]  /*56a0*/  UISETP.NE.AND UP0, UPT, UR39, 0x1, UPT ;  /* 0x000000012700788c */ /* 0x000fe2000bf05270 */
[----:B------:R-:W-:Y:S05]  /*56b0*/  BSSY B7, `(.L_x_2527) ;  /* 0x0000f86000077945 */ /* 0x000fea0003800000 */
[----:B------:R-:W-:-:S13]  /*56c0*/  PLOP3.LUT P0, PT, PT, PT, UP0, 0x80, 0x0 ;  /* 0x000000000000781c */ /* 0x000fda0003f0f008 */
[----:B------:R-:W-:Y:S05]  /*56d0*/  @!P0 BRA `(.L_x_2528) ;  /* 0x0000002400508947 */ /* 0x000fea0003800000 */
[----:B------:R-:W2:Y:S01]  /*56e0*/  LDC R0, c[0x0][0x448] ;  /* 0x00011200ff007b82 */ /* 0x000ea20000000800 */
[----:B------:R-:W-:-:S07]  /*56f0*/  IADD3 R23, R184, 0x1, -R23 ;  /* 0x00000001b8177810 */ /* 0x000fce0007ffe817 */
[----:B------:R-:W0:Y:S01]  /*5700*/  LDC.64 R4, c[0x0][0x9e0] ;  /* 0x00027800ff047b82 */ /* 0x000e220000000a00 */
[----:B--2---:R-:W-:Y:S01]  /*5710*/  ISETP.NE.AND P1, PT, R0, 0x1, PT ;  /* 0x000000010000780c */ /* 0x004fe20003f25270 */
[----:B------:R-:W-:Y:S01]  /*5720*/  VIADD R0, R196, 0x3f ;  /* 0x0000003fc4007836 */ /* 0x000fe20000000000 */
[----:B0-----:R-:W-:-:S11]  /*5730*/  ISETP.GE.AND P2, PT, R5, 0x1, PT ;  /* 0x000000010500780c */ /* 0x001fd60003f46270 */
[----:B------:R-:W0:Y:S08]  /*5740*/  @P1 LDC R3, c[0x0][0x44c] ;  /* 0x00011300ff031b82 */ /* 0x000e300000000800 */
[----:B------:R-:W2:Y:S01]  /*5750*/  @P1 LDC R6, c[0x0][0x450] ;  /* 0x00011400ff061b82 */ /* 0x000ea20000000800 */
[----:B0-----:R-:W-:-:S05]  /*5760*/  @P1 IMAD.HI.U32 R3, R0, R3, RZ ;  /* 0x0000000300031227 */ /* 0x001fca00078e00ff */
[----:B--2---:R-:W-:-:S05]  /*5770*/  @P1 SHF.R.U32.HI R0, RZ, R6, R3 ;  /* 0x00000006ff001219 */ /* 0x004fca0000011603 */
        /* <DEDUP_REMOVED lines=14> */
.L_x_2531:
[----:B------:R-:W-:-:S13]  /*5860*/  ISETP.NE.AND P0, PT, R5, 0x1, PT ;  /* 0x000000010500780c */ /* 0x000fda0003f05270 */
[----:B------:R-:W0:Y:S02]  /*5870*/  @P0 LDC.64 R6, c[0x0][0x9e8] ;  /* 0x00027a00ff060b82 */ /* 0x000e240000000a00 */
[----:B0-----:R-:W-:-:S05]  /*5880*/  @P0 IMAD.HI.U32 R6, R0, R6, RZ ;  /* 0x0000000600060227 */ /* 0x001fca00078e00ff */
[----:B------:R-:W-:-:S07]  /*5890*/  @P0 SHF.R.U32.HI R0, RZ, R7, R6 ;  /* 0x00000007ff000219 */ /* 0x000fce0000011606 */
.L_x_2532:
[----:B------:R-:W-:Y:S05]  /*58a0*/  BSYNC B0 ;  /* 0x0000000000007941 */ /* 0x000fea0003800000 */
.L_x_2530:
[----:B------:R-:W-:-:S05]  /*58b0*/  IMAD R3, R0, R5, R5 ;  /* 0x0000000500037224 */ /* 0x000fca00078e0205 */
[----:B------:R-:W-:-:S07]  /*58c0*/  VIMNMX R4, R4, R3, PT ;  /* 0x0000000304047248 */ /* 0x000fce0003fe0100 */
.L_x_2529:
[----:B------:R-:W0:Y:S01]  /*58d0*/  @P1 LDC R7, c[0x0][0x44c] ;  /* 0x00011300ff071b82 */ /* 0x000e220000000800 */
[----:B------:R-:W-:Y:S01]  /*58e0*/  VIADD R4, R4, 0x3f ;  /* 0x0000003f04047836 */ /* 0x000fe20000000000 */
[----:B------:R-:W-:Y:S01]  /*58f0*/  ULDC UR4, c[0x0][0x9dc] ;  /* 0x0002770000047ab9 */ /* 0x000fe20000000800 */
[----:B------:R-:W-:-:S03]  /*5900*/  IMAD.MOV.U32 R0, RZ, RZ, R196 ;  /* 0x000000ffff007224 */ /* 0x000fc600078e00c4 */
[----:B------:R-:W-:Y:S02]  /*5910*/  SHF.R.S32.HI R3, RZ, 0x1f, R4 ;  /* 0x0000001fff037819 */ /* 0x000fe40000011404 */
[----:B------:R-:W2:Y:S02]  /*5920*/  @P1 LDC R6, c[0x0][0x450] ;  /* 0x00011400ff061b82 */ /* 0x000ea40000000800 */
[----:B------:R-:W-:-:S04]  /*5930*/  LEA.HI R3, R3, R4, RZ, 0x6 ;  /* 0x0000000403037211 */ /* 0x000fc800078f30ff */
[----:B------:R-:W-:-:S04]  /*5940*/  SHF.R.S32.HI R3, RZ, 0x6, R3 ;  /* 0x00000006ff037819 */ /* 0x000fc80000011403 */
[----:B------:R-:W-:Y:S01]  /*5950*/  VIMNMX R38, R38, R3, PT ;  /* 0x0000000326267248 */ /* 0x000fe20003fe0100 */
[----:B0-----:R-:W-:-:S05]  /*5960*/  @P1 IMAD.HI.U32 R7, R196, R7, RZ ;  /* 0x00000007c4071227 */ /* 0x001fca00078e00ff */
[----:B--2---:R-:W-:-:S05]  /*5970*/  @P1 SHF.R.U32.HI R0, RZ, R6, R7 ;  /* 0x00000006ff001219 */ /* 0x004fca0000011607 */
        /* <DEDUP_REMOVED lines=13> */
.L_x_2535:
[----:B------:R-:W-:-:S13]  /*5a50*/  ISETP.NE.AND P0, PT, R5, 0x1, PT ;  /* 0x000000010500780c */ /* 0x000fda0003f05270 */
[----:B------:R-:W0:Y:S02]  /*5a60*/  @P0 LDC.64 R6, c[0x0][0x9e8] ;  /* 0x00027a00ff060b82 */ /* 0x000e240000000a00 */
[----:B0-----:R-:W-:-:S05]  /*5a70*/  @P0 IMAD.HI.U32 R6, R37, R6, RZ ;  /* 0x0000000625060227 */ /* 0x001fca00078e00ff */
[----:B------:R-:W-:-:S07]  /*5a80*/  @P0 SHF.R.U32.HI R37, RZ, R7, R6 ;  /* 0x00000007ff250219 */ /* 0x000fce0000011606 */
.L_x_2536:
[----:B------:R-:W-:Y:S05]  /*5a90*/  BSYNC B0 ;  /* 0x0000000000007941 */ /* 0x000fea0003800000 */
.L_x_2534:
[----:B------:R-:W-:-:S05]  /*5aa0*/  IMAD R5, R37, R5, RZ ;  /* 0x0000000525057224 */ /* 0x000fca00078e02ff */
[----:B------:R-:W-:-:S07]  /*5ab0*/  VIMNMX R0, R0, R5, !PT ;  /* 0x0000000500007248 */ /* 0x000fce0007fe0100 */
.L_x_2533:
[----:B------:R-:W-:Y:S01]  /*5ac0*/  SHF.R.S32.HI R3, RZ, 0x1f, R0 ;  /* 0x0000001fff037819 */ /* 0x000fe20000011400 */
[----:B------:R-:W-:Y:S03]  /*5ad0*/  BSSY B0, `(.L_x_2537) ;  /* 0x0000027000007945 */ /* 0x000fe60003800000 */
[----:B------:R-:W-:-:S04]  /*5ae0*/  LEA.HI R3, R3, R0, RZ, 0x6 ;  /* 0x0000000003037211 */ /* 0x000fc800078f30ff */
[----:B------:R-:W-:-:S04]  /*5af0*/  SHF.R.S32.HI R3, RZ, 0x6, R3 ;  /* 0x00000006ff037819 */ /* 0x000fc80000011403 */
[----:B------:R-:W-:Y:S01]  /*5b00*/  VIMNMX R9, RZ, R3, !PT ;  /* 0x00000003ff097248 */ /* 0x000fe20007fe0100 */
[----:B------:R-:W-:-:S03]  /*5b10*/  IMAD.MOV.U32 R3, RZ, RZ, RZ ;  /* 0x000000ffff037224 */ /* 0x000fc600078e00ff */
[----:B------:R-:W-:-:S13]  /*5b20*/  ISETP.GT.AND P0, PT, R38, R9, PT ;  /* 0x000000092600720c */ /* 0x000fda0003f04270 */
[----:B------:R-:W-:Y:S05]  /*5b30*/  @!P0 BRA `(.L_x_2538) ;  /* 0x0000000000808947 */ /* 0x000fea0003800000 */
[----:B------:R-:W2:Y:S01]  /*5b40*/  LDL R4, [R1+0x50] ;  /* 0x0000500001047983 */ /* 0x000ea20000100800 */
[----:B------:R-:W-:Y:S01]  /*5b50*/  ULDC UR4, c[0x0][0x9f0] ;  /* 0x00027c0000047ab9 */ /* 0x000fe20000000800 */
[----:B--2---:R-:W-:-:S04]  /*5b60*/  ISETP.NE.AND P0, PT, R4, RZ, PT ;  /* 0x000000ff0400720c */ /* 0x004fc80003f05270 */
[----:B-1----:R-:W-:-:S04]  /*5b70*/  SEL R11, R4, UR4, P0 ;  /* 0x00000004040b7c07 */ /* 0x002fc80008000000 */
[-C--:B------:R-:W-:Y:S02]  /*5b80*/  IABS R6, R11.reuse ;  /* 0x0000000b00067213 */ /* 0x080fe40000000000 */
[----:B------:R-:W-:Y:S02]  /*5b90*/  IADD3 R0, R11, -0x1, R38 ;  /* 0xffffffff0b007810 */ /* 0x000fe40007ffe026 */
[----:B------:R-:W0:Y:S01]  /*5ba0*/  I2F.RP R3, R6 ;  /* 0x0000000600037306 */ /* 0x000e220000209400 */
[----:B----4-:R-:W-:Y:S02]  /*5bb0*/  IABS R10, R11 ;  /* 0x0000000b000a7213 */ /* 0x010fe40000000000 */
        /* <DEDUP_REMOVED lines=24> */
.L_x_2538:
[----:B------:R-:W-:Y:S05]  /*5d40*/  BSYNC B0 ;  /* 0x0000000000007941 */ /* 0x000fea0003800000 */
.L_x_2537:
[----:B------:R-:W2:Y:S01]  /*5d50*/  LDL R0, [R1+0x58] ;  /* 0x0000580001007983 */ /* 0x000ea20000100800 */
        /* <DEDUP_REMOVED lines=65> */
[----:B--2---:R-:W-:-:S05]  /*6170*/  IMAD R0, R0, R3, R9 ;  /* 0x0000000300007224 */ /* 0x004fca00078e0209 */
[----:B------:R-:W-:Y:S02]  /*6180*/  VIADDMNMX R3, R0, R3, R38, PT ;  /* 0x0000000300037246 */ /* 0x000fe40003800126 */
[----:B------:R-:W-:Y:S02]  /*6190*/  CS2R R38, SRZ ;  /* 0x0000000000267805 */ /* 0x000fe4000001ff00 */
        /* <DEDUP_REMOVED lines=16> */
.L_x_2540:
[C---:B------:R-:W-:Y:S01]  /*62a0*/  IMAD R12, R17.reuse, 0x8, R2 ;  /* 0x00000008110c7824 */ /* 0x040fe200078e0202 */
[----:B------:R-:W-:Y:S01]  /*62b0*/  SHF.L.U32 R5, R22, 0x1f, RZ ;  /* 0x0000001f16057819 */ /* 0x000fe200000006ff */
[----:B------:R-:W-:Y:S01]  /*62c0*/  VIADD R4, R2, 0x26800 ;  /* 0x0002680002047836 */ /* 0x000fe20000000000 */
[----:B------:R-:W-:Y:S01]  /*62d0*/  BSSY B0, `(.L_x_2541) ;  /* 0x0000008000007945 */ /* 0x000fe20003800000 */
[----:B------:R-:W-:Y:S01]  /*62e0*/  IMAD R6, R17, 0x1000, R20 ;  /* 0x0000100011067824 */ /* 0x000fe200078e0214 */
[----:B------:R-:W0:Y:S01]  /*62f0*/  SYNCS.PHASECHK.TRANS64.TRYWAIT P1, [R12+URZ+0x28c50], R5 ;  /* 0x028c50050c0075a7 */ /* 0x000e22000802017f */
[----:B------:R-:W-:Y:S01]  /*6300*/  IMAD.MOV.U32 R7, RZ, RZ, 0x40000040 ;  /* 0x40000040ff077424 */ /* 0x000fe200078e00ff */
[----:B------:R-:W-:-:S04]  /*6310*/  SHF.R.U32.HI R4, RZ, 0x4, R4 ;  /* 0x00000004ff047819 */ /* 0x000fc80000011604 */
[----:B------:R-:W-:-:S04]  /*6320*/  LOP3.LUT R4, R4, 0x3fff, RZ, 0xc0, !PT ;  /* 0x00003fff04047812 */ /* 0x000fc800078ec0ff */
[----:B------:R-:W-:Y:S01]  /*6330*/  LOP3.LUT R4, R4, 0x10000, RZ, 0xfc, !PT ;  /* 0x0001000004047812 */ /* 0x000fe200078efcff */
[----:B0-----:R-:W-:Y:S06]  /*6340*/  @!P1 BRA `(.L_x_2542) ;  /* 0x000001c800049947 */ /* 0x001fec0003800000 */
.L_x_2866:
[----:B------:R-:W-:Y:S05]  /*6350*/  BSYNC B0 ;  /* 0x0000000000007941 */ /* 0x000fea0003800000 */
.L_x_2541:
[----:B------:R-:W-:Y:S01]  /*6360*/  BAR.SYNC.DEFER_BLOCKING 0xe, 0x100 ;  /* 0x0384000000007b1d */ /* 0x000fe20000010000 */
[----:B0-----:R-:W-:Y:S01]  /*6370*/  IMAD.MOV.U32 R5, RZ, RZ, 0x40000040 ;  /* 0x40000040ff057424 */ /* 0x001fe200078e00ff */
[C---:B------:R-:W-:Y:S01]  /*6380*/  R2UR UR6, R6.reuse ;  /* 0x00000000060672ca */ /* 0x040fe200000e0000 */
[----:B----4-:R-:W-:Y:S01]  /*6390*/  VIADD R10, R6, 0x100 ;  /* 0x00000100060a7836 */ /* 0x010fe20000000000 */
[----:B------:R-:W-:Y:S01]  /*63a0*/  R2UR UR7, R7 ;  /* 0x00000000070772ca */ /* 0x000fe200000e0000 */
[----:B-1----:R-:W-:Y:S01]  /*63b0*/  IMAD.MOV.U32 R11, RZ, RZ, 0x40000040 ;  /* 0x40000040ff0b7424 */ /* 0x002fe200078e00ff */
        /* <DEDUP_REMOVED lines=17> */
[----:B-----5:R-:W-:Y:S01]  /*64d0*/  WARPGROUP.ARRIVE ;  /* 0x00000000000079c5 */ /* 0x020fe20000000000 */
        /* <DEDUP_REMOVED lines=24> */
.L_x_2543:
[----:B------:R-:W-:Y:S01]  /*6660*/  VIADD R3, R3, 0xfffffffe ;  /* 0xfffffffe03037836 */ /* 0x000fe20000000000 */
[----:B------:R-:W-:Y:S01]  /*6670*/  BSSY B0, `(.L_x_2544) ;  /* 0x00000cc000007945 */ /* 0x000fe20003800000 */
[----:B------:R-:W-:-:S03]  /*6680*/  VIADD R12, R12, 0x28c60 ;  /* 0x00028c600c0c7836 */ /* 0x000fc60000000000 */
[----:B------:R-:W-:Y:S02]  /*6690*/  ISETP.GE.AND P1, PT, R3, R0, PT ;  /* 0x000000000300720c */ /* 0x000fe40003f26270 */
[----:B------:R-:W-:-:S04]  /*66a0*/  PRMT R12, R186, 0x654, R12 ;  /* 0x00000654ba0c7816 */ /* 0x000fc8000000000c */
[----:B------:R0:W-:Y:S07]  /*66b0*/  SYNCS.ARRIVE.TRANS64.RED.A1T0 RZ, [R12+URZ], RZ ;  /* 0x000000ff0cff79a7 */ /* 0x0001ee000810043f */
[----:B------:R-:W-:Y:S05]  /*66c0*/  @!P1 BRA `(.L_x_2545) ;  /* 0x0000000c00189947 */ /* 0x000fea0003800000 */
.L_x_2552:
[----:B------:R-:W-:Y:S01]  /*66d0*/  BAR.SYNC.DEFER_BLOCKING 0xe, 0x100 ;  /* 0x0384000000007b1d */ /* 0x000fe20000010000 */
[----:B0-----:R-:W-:Y:S01]  /*66e0*/  IMAD R12, R17, 0x40, R194 ;  /* 0x00000040110c7824 */ /* 0x001fe200078e02c2 */
[----:B------:R-:W-:Y:S01]  /*66f0*/  ISETP.GT.AND P2, PT, R3, R0, PT ;  /* 0x000000000300720c */ /* 0x000fe20003f44270 */
[----:B------:R-:W-:Y:S02]  /*6700*/  VIADD R17, R17, 0x1 ;  /* 0x0000000111117836 */ /* 0x000fe40000000000 */
[----:B------:R-:W-:Y:S02]  /*6710*/  IMAD R12, R12, 0x4, R2 ;  /* 0x000000040c0c7824 */ /* 0x000fe400078e0202 */
[----:B------:R-:W-:Y:S01]  /*6720*/  VIADD R3, R3, 0xffffffff ;  /* 0xffffffff03037836 */ /* 0x000fe20000000000 */
[----:B------:R-:W-:-:S04]  /*6730*/  ISETP.NE.AND P1, PT, R17, 0x2, PT ;  /* 0x000000021100780c */ /* 0x000fc80003f25270 */
[----:B------:R-:W-:Y:S01]  /*6740*/  SEL R17, R17, RZ, P1 ;  /* 0x000000ff11117207 */ /* 0x000fe20000800000 */
[----:B------:R-:W0:Y:S04]  /*6750*/  LDS R13, [R12+0x28800] ;  /* 0x028800000c0d7984 */ /* 0x000e280000000800 */
[----:B-1----:R-:W1:Y:S01]  /*6760*/  LDS R12, [R12+0x28820] ;  /* 0x028820000c0c7984 */ /* 0x002e620000000800 */
        /* <DEDUP_REMOVED lines=132> */
.L_x_2546:
[----:B------:R-:W-:Y:S01]  /*6fb0*/  IMAD R21, R17, 0x8, R2 ;  /* 0x0000000811157824 */ /* 0x000fe200078e0202 */
[----:B------:R-:W-:-:S04]  /*6fc0*/  SHF.L.U32 R12, R22, 0x1f, RZ ;  /* 0x0000001f160c7819 */ /* 0x000fc800000006ff */
[----:B------:R0:W1:Y:S01]  /*6fd0*/  SYNCS.PHASECHK.TRANS64.TRYWAIT P1, [R21+URZ+0x28c50], R12 ;  /* 0x028c500c150075a7 */ /* 0x000062000802017f */
[----:B------:R-:W-:Y:S05]  /*6fe0*/  @!P0 BRA `(.L_x_2547) ;  /* 0x0000000000048947 */ /* 0x000fea0003800000 */
[----:B------:R-:W-:Y:S01]  /*6ff0*/  BPT.TRAP 0x1 ;  /* 0x000000040000795c */ /* 0x000fe20000300000 */
.L_x_2547:
[----:B------:R-:W-:Y:S04]  /*7000*/  BSSY B1, `(.L_x_2548) ;  /* 0x0000004000017945 */ /* 0x000fe80003800000 */
[----:B-1----:R-:W-:Y:S05]  /*7010*/  @P1 BRA `(.L_x_2549) ;  /* 0x0000000000081947 */ /* 0x002fea0003800000 */
[----:B------:R-:W1:Y:S02]  /*7020*/  SYNCS.PHASECHK.TRANS64.TRYWAIT P1, [R21+URZ+0x28c50], R12 ;  /* 0x028c500c150075a7 */ /* 0x000e64000802017f */
[----:B-1----:R-:W-:Y:S05]  /*7030*/  @!P1 BRA `(.L_x_2550) ;  /* 0x000001b800dc9947 */ /* 0x002fea0003800000 */
.L_x_2549:
[----:B------:R-:W-:Y:S05]  /*7040*/  BSYNC B1 ;  /* 0x0000000000017941 */ /* 0x000fea0003800000 */
.L_x_2548:
[----:B01----:R-:W-:Y:S01]  /*7050*/  IMAD R12, R17, 0x1000, R20 ;  /* 0x00001000110c7824 */ /* 0x003fe200078e0214 */
[----:B------:R-:W-:Y:S01]  /*7060*/  R2UR UR4, R4 ;  /* 0x00000000040472ca */ /* 0x000fe200000e0000 */
[----:B------:R-:W-:Y:S01]  /*7070*/  IMAD.MOV.U32 R13, RZ, RZ, 0x40000040 ;  /* 0x40000040ff0d7424 */ /* 0x000fe200078e00ff */
[----:B------:R-:W-:Y:S01]  /*7080*/  R2UR UR5, R5 ;  /* 0x00000000050572ca */ /* 0x000fe200000e0000 */
[----:B------:R-:W-:Y:S01]  /*7090*/  WARPGROUP.ARRIVE ;  /* 0x00000000000079c5 */ /* 0x000fe20000000000 */
[C---:B------:R-:W-:Y:S01]  /*70a0*/  R2UR UR6, R12.reuse ;  /* 0x000000000c0672ca */ /* 0x040fe200000e0000 */
[----:B------:R-:W-:Y:S01]  /*70b0*/  VIADD R14, R12, 0x80 ;  /* 0x000000800c0e7836 */ /* 0x000fe20000000000 */
[----:B------:R-:W-:Y:S01]  /*70c0*/  R2UR UR7, R13 ;  /* 0x000000000d0772ca */ /* 0x000fe200000e0000 */
[----:B------:R-:W-:Y:S02]  /*70d0*/  IMAD.MOV.U32 R15, RZ, RZ, 0x40000040 ;  /* 0x40000040ff0f7424 */ /* 0x000fe400078e00ff */
[----:B------:R-:W-:-:S10]  /*70e0*/  IMAD.MOV.U32 R13, RZ, RZ, 0x40000040 ;  /* 0x40000040ff0d7424 */ /* 0x000fd400078e00ff */
        /* <DEDUP_REMOVED lines=27> */
[----:B------:R-:W-:Y:S03]  /*72a0*/  HGMMA.64x256x16.F32.BF16 R24, gdesc[UR4].tnspB, R24, gsb0 ;  /* 0x43e00000041879f0 */ /* 0x000fe60008001818 */
[----:B------:R-:W-:Y:S02]  /*72b0*/  WARPGROUP.DEPBAR.LE gsb0, 0x0 ;  /* 0x00008000000079c5 */ /* 0x000fe40000010000 */
[----:B------:R-:W-:Y:S06]  /*72c0*/  BAR.ARV 0xf, 0x100 ;  /* 0x03c4000000007b1d */ /* 0x000fec0000002000 */
[----:B------:R-:W-:Y:S05]  /*72d0*/  @!P0 BRA `(.L_x_2551) ;  /* 0x0000000000048947 */ /* 0x000fea0003800000 */
[----:B------:R-:W-:Y:S01]  /*72e0*/  BPT.TRAP 0x1 ;  /* 0x000000040000795c */ /* 0x000fe20000300000 */
.L_x_2551:
[----:B------:R-:W-:-:S05]  /*72f0*/  VIADD R21, R21, 0x28c60 ;  /* 0x00028c6015157836 */ /* 0x000fca0000000000 */
[----:B------:R-:W-:-:S04]  /*7300*/  PRMT R21, R186, 0x654, R21 ;  /* 0x00000654ba157816 */ /* 0x000fc80000000015 */
[----:B------:R1:W-:Y:S01]  /*7310*/  SYNCS.ARRIVE.TRANS64.RED.A1T0 RZ, [R21+URZ], RZ ;  /* 0x000000ff15ff79a7 */ /* 0x0003e2000810043f */
[----:B------:R-:W-:Y:S05]  /*7320*/  @P2 BRA `(.L_x_2552) ;  /* 0xfffffff000e82947 */ /* 0x000fea000383ffff */
.L_x_2545:
[----:B------:R-:W-:Y:S05]  /*7330*/  BSYNC B0 ;  /* 0x0000000000007941 */ /* 0x000fea0003800000 */
.L_x_2544:
        /* <DEDUP_REMOVED lines=142> */
.L_x_2528:
        /* <DEDUP_REMOVED lines=24> */
.L_x_2555:
[----:B------:R-:W-:-:S13]  /*7da0*/  ISETP.NE.AND P0, PT, R5, 0x1, PT ;  /* 0x000000010500780c */ /* 0x000fda0003f05270 */
[----:B------:R-:W0:Y:S02]  /*7db0*/  @P0 LDC.64 R6, c[0x0][0x9e8] ;  /* 0x00027a00ff060b82 */ /* 0x000e240000000a00 */
[----:B0-----:R-:W-:-:S05]  /*7dc0*/  @P0 IMAD.HI.U32 R6, R0, R6, RZ ;  /* 0x0000000600060227 */ /* 0x001fca00078e00ff */
[----:B------:R-:W-:-:S07]  /*7dd0*/  @P0 SHF.R.U32.HI R0, RZ, R7, R6 ;  /* 0x00000007ff000219 */ /* 0x000fce0000011606 */
.L_x_2556:
[----:B------:R-:W-:Y:S05]  /*7de0*/  BSYNC B0 ;  /* 0x0000000000007941 */ /* 0x000fea0003800000 */
.L_x_2554:
[----:B------:R-:W-:-:S05]  /*7df0*/  IMAD R3, R0, R5, R5 ;  /* 0x0000000500037224 */ /* 0x000fca00078e0205 */
[----:B------:R-:W-:-:S07]  /*7e00*/  VIMNMX R4, R4, R3, PT ;  /* 0x0000000304047248 */ /* 0x000fce0003fe0100 */
.L_x_2553:
        /* <DEDUP_REMOVED lines=24> */
.L_x_2559:
[----:B------:R-:W-:-:S13]  /*7f90*/  ISETP.NE.AND P0, PT, R5, 0x1, PT ;  /* 0x000000010500780c */ /* 0x000fda0003f05270 */
[----:B------:R-:W0:Y:S02]  /*7fa0*/  @P0 LDC.64 R6, c[0x0][0x9e8] ;  /* 0x00027a00ff060b82 */ /* 0x000e240000000a00 */
[----:B0-----:R-:W-:-:S05]  /*7fb0*/  @P0 IMAD.HI.U32 R6, R37, R6, RZ ;  /* 0x0000000625060227 */ /* 0x001fca00078e00ff */
[----:B------:R-:W-:-:S07]  /*7fc0*/  @P0 SHF.R.U32.HI R37, RZ, R7, R6 ;  /* 0x00000007ff250219 */ /* 0x000fce0000011606 */
.L_x_2560:
[----:B------:R-:W-:Y:S05]  /*7fd0*/  BSYNC B0 ;  /* 0x0000000000007941 */ /* 0x000fea0003800000 */
.L_x_2558:
[----:B------:R-:W-:-:S05]  /*7fe0*/  IMAD R5, R37, R5, RZ ;  /* 0x0000000525057224 */ /* 0x000fca00078e02ff */
[----:B------:R-:W-:-:S07]  /*7ff0*/  VIMNMX R0, R0, R5, !PT ;  /* 0x0000000500007248 */ /* 0x000fce0007fe0100 */
.L_x_2557:
[----:B------:R-:W-:Y:S01]  /*8000*/  SHF.R.S32.HI R3, RZ, 0x1f, R0 ;  /* 0x0000001fff037819 */ /* 0x000fe20000011400 */
[----:B------:R-:W-:Y:S01]  /*8010*/  BSSY B0, `(.L_x_2561) ;  /* 0x0000027000007945 */ /* 0x000fe20003800000 */
[----:B------:R-:W-:Y:S02]  /*8020*/  IMAD.MOV.U32 R168, RZ, RZ, RZ ;  /* 0x000000ffffa87224 */ /* 0x000fe400078e00ff */
[----:B------:R-:W-:-:S04]  /*8030*/  LEA.HI R3, R3, R0, RZ, 0x6 ;  /* 0x0000000003037211 */ /* 0x000fc800078f30ff */
[----:B------:R-:W-:-:S04]  /*8040*/  SHF.R.S32.HI R3, RZ, 0x6, R3 ;  /* 0x00000006ff037819 */ /* 0x000fc80000011403 */
[----:B------:R-:W-:-:S04]  /*8050*/  VIMNMX R213, RZ, R3, !PT ;  /* 0x00000003ffd57248 */ /* 0x000fc80007fe0100 */
[----:B------:R-:W-:-:S13]  /*8060*/  ISETP.GT.AND P0, PT, R38, R213, PT ;  /* 0x000000d52600720c */ /* 0x000fda0003f04270 */
[----:B------:R-:W-:Y:S05]  /*8070*/  @!P0 BRA `(.L_x_2562) ;  /* 0x0000000000808947 */ /* 0x000fea0003800000 */
[----:B------:R-:W2:Y:S01]  /*8080*/  LDL R4, [R1+0x50] ;  /* 0x0000500001047983 */ /* 0x000ea20000100800 */
[----:B------:R-:W-:Y:S01]  /*8090*/  ULDC UR4, c[0x0][0x9f0] ;  /* 0x00027c0000047ab9 */ /* 0x000fe20000000800 */
[----:B--2---:R-:W-:-:S04]  /*80a0*/  ISETP.NE.AND P0, PT, R4, RZ, PT ;  /* 0x000000ff0400720c */ /* 0x004fc80003f05270 */
[----:B------:R-:W-:-:S04]  /*80b0*/  SEL R9, R4, UR4, P0 ;  /* 0x0000000404097c07 */ /* 0x000fc80008000000 */
        /* <DEDUP_REMOVED lines=11> */
[----:B------:R0:W2:Y:S02]  /*8170*/  F2I.FTZ.U32.TRUNC.NTZ R5, R4 ;  /* 0x0000000400057305 */ /* 0x0000a4000021f000 */
[----:B0-----:R-:W-:Y:S02]  /*8180*/  IMAD.MOV.U32 R4, RZ, RZ, RZ ;  /* 0x000000ffff047224 */ /* 0x001fe400078e00ff */
[----:B--2---:R-:W-:-:S04]  /*8190*/  IMAD.MOV R7, RZ, RZ, -R5 ;  /* 0x000000ffff077224 */ /* 0x004fc800078e0a05 */
        /* <DEDUP_REMOVED lines=14> */
.L_x_2562:
[----:B------:R-:W-:Y:S05]  /*8280*/  BSYNC B0 ;  /* 0x0000000000007941 */ /* 0x000fea0003800000 */
.L_x_2561:
        /* <DEDUP_REMOVED lines=94> */
[----:B----4-:R-:W-:Y:S02]  /*8870*/  IMAD.U32 R10, RZ, RZ, UR4 ;  /* 0x00000004ff0a7e24 */ /* 0x010fe4000f8e00ff */
[----:B-1----:R-:W-:Y:S02]  /*8880*/  IMAD.U32 R11, RZ, RZ, UR5 ;  /* 0x00000005ff0b7e24 */ /* 0x002fe4000f8e00ff */
[----:B------:R-:W-:Y:S02]  /*8890*/  IMAD.MOV.U32 R8, RZ, RZ, 0x70 ;  /* 0x00000070ff087424 */ /* 0x000fe400078e00ff */
[----:B------:R-:W-:Y:S02]  /*88a0*/  IMAD.MOV.U32 R12, RZ, RZ, 0x1 ;  /* 0x00000001ff0c7424 */ /* 0x000fe400078e00ff */
[----:B------:R-:W-:-:S07]  /*88b0*/  IMAD.MOV.U32 R13, RZ, RZ, RZ ;  /* 0x000000ffff0d7224 */ /* 0x000fce00078e00ff */
[----:B------:R-:W-:-:S07]  /*88c0*/  LEPC R20, `(.L_x_2564) ;  /* 0x000000001014794e */ /* 0x000fce0000000000 */
[----:B0----5:R-:W-:Y:S05]  /*88d0*/  CALL.ABS.NOINC R14 ;  /* 0x000000000e007343 */ /* 0x021fea0003c00000 */
.L_x_2564:
[----:B------:R-:W-:Y:S05]  /*88e0*/  BSYNC B6 ;  /* 0x0000000000067941 */ /* 0x000fea0003800000 */
.L_x_2563:
        /* <DEDUP_REMOVED lines=8> */
[----:B------:R0:W2:Y:S03]  /*8970*/  SYNCS.PHASECHK.TRANS64.TRYWAIT P0, [R2+URZ+0x28c00], R3 ;  /* 0x028c0003020075a7 */ /* 0x0000a6000800017f */
[----:B--2---:R-:W-:Y:S05]  /*8980*/  @!P0 NANOSLEEP.SYNCS 0x989680 ;  /* 0x009896800000895d */ /* 0x004fea0003900000 */
[----:B------:R-:W2:Y:S01]  /*8990*/  @!P0 SYNCS.PHASECHK.TRANS64 P0, [R2+URZ+0x28c00], R3 ;  /* 0x028c0003020085a7 */ /* 0x000ea2000800007f */
[----:B------:R-:W-:Y:S04]  /*89a0*/  BSSY B0, `(.L_x_2566) ;  /* 0x0000006000007945 */ /* 0x000fe80003800000 */
[----:B--2---:R-:W-:Y:S05]  /*89b0*/  @P0 BRA `(.L_x_2567) ;  /* 0x0000000000100947 */ /* 0x004fea0003800000 */
.L_x_2568:
[----:B--2---:R2:W3:Y:S02]  /*89c0*/  SYNCS.PHASECHK.TRANS64.TRYWAIT P0, [R2+URZ+0x28c00], R3 ;  /* 0x028c0003020075a7 */ /* 0x0044e4000800017f */
[----:B---3--:R-:W-:Y:S05]  /*89d0*/  @!P0 NANOSLEEP.SYNCS 0x989680 ;  /* 0x009896800000895d */ /* 0x008fea0003900000 */
[----:B------:R-:W3:Y:S02]  /*89e0*/  @!P0 SYNCS.PHASECHK.TRANS64 P0, [R2+URZ+0x28c00], R3 ;  /* 0x028c0003020085a7 */ /* 0x000ee4000800007f */
[----:B---3--:R-:W-:Y:S05]  /*89f0*/  @!P0 BRA `(.L_x_2568) ;  /* 0xfffffffc00f08947 */ /* 0x008fea000383ffff */
.L_x_2567:
[----:B------:R-:W-:Y:S05]  /*8a00*/  BSYNC B0 ;  /* 0x0000000000007941 */ /* 0x000fea0003800000 */
.L_x_2566:
[----:B------:R-:W-:Y:S05]  /*8a10*/  BRA `(.L_x_2569) ;  /* 0x0000002c00c07947 */ /* 0x000fea0003800000 */
.L_x_2565:
[----:B------:R-:W-:Y:S01]  /*8a20*/  VIADD R4, R2, 0x20400 ;  /* 0x0002040002047836 */ /* 0x000fe20000000000 */
[----:B-----5:R-:W-:Y:S01]  /*8a30*/  SHF.R.S32.HI R0, RZ, 0x1f, R80 ;  /* 0x0000001fff007819 */ /* 0x020fe20000011450 */
[----:B------:R-:W-:Y:S01]  /*8a40*/  ULDC.64 UR4, c[0x0][0x3f8] ;  /* 0x0000fe0000047ab9 */ /* 0x000fe20000000a00 */
[----:B------:R-:W-:Y:S01]  /*8a50*/  ULDC.64 UR6, c[0x0][0x408] ;  /* 0x0001020000067ab9 */ /* 0x000fe20000000a00 */
[----:B------:R-:W-:Y:S01]  /*8a60*/  IMAD.WIDE.U32 R24, R80, UR4, RZ ;  /* 0x0000000450187c25 */ /* 0x000fe2000f8e00ff */
[----:B------:R-:W-:Y:S01]  /*8a70*/  LOP3.LUT P0, RZ, R4, 0x3ff, RZ, 0xc0, !PT ;  /* 0x000003ff04ff7812 */ /* 0x000fe2000780c0ff */
[----:B------:R-:W-:Y:S02]  /*8a80*/  BSSY B6, `(.L_x_2570) ;  /* 0x0000019000067945 */ /* 0x000fe40003800000 */
[C---:B------:R-:W-:Y:S02]  /*8a90*/  IMAD R3, R0.reuse, UR4, RZ ;  /* 0x0000000400037c24 */ /* 0x040fe4000f8e02ff */
[----:B------:R-:W-:-:S02]  /*8aa0*/  IMAD R5, R0, UR6, RZ ;  /* 0x0000000600057c24 */ /* 0x000fc4000f8e02ff */
[C---:B------:R-:W-:Y:S02]  /*8ab0*/  IMAD R3, R80.reuse, UR5, R3 ;  /* 0x0000000550037c24 */ /* 0x040fe4000f8e0203 */
[C---:B------:R-:W-:Y:S02]  /*8ac0*/  IMAD R5, R80.reuse, UR7, R5 ;  /* 0x0000000750057c24 */ /* 0x040fe4000f8e0205 */
[----:B------:R-:W-:-:S04]  /*8ad0*/  IMAD.WIDE.U32 R80, R80, UR6, RZ ;  /* 0x0000000650507c25 */ /* 0x000fc8000f8e00ff */
[----:B------:R-:W-:Y:S02]  /*8ae0*/  IMAD.IADD R27, R3, 0x1, R25 ;  /* 0x00000001031b7824 */ /* 0x000fe400078e0219 */
[----:B------:R-:W-:Y:S01]  /*8af0*/  IMAD.IADD R29, R5, 0x1, R81 ;  /* 0x00000001051d7824 */ /* 0x000fe200078e0251 */
        /* <DEDUP_REMOVED lines=8> */
[----:B----4-:R-:W-:Y:S02]  /*8b80*/  IMAD.U32 R10, RZ, RZ, UR6 ;  /* 0x00000006ff0a7e24 */ /* 0x010fe4000f8e00ff */
[----:B------:R-:W-:-:S02]  /*8b90*/  IMAD.U32 R6, RZ, RZ, UR4 ;  /* 0x00000004ff067e24 */ /* 0x000fc4000f8e00ff */
[----:B------:R-:W-:Y:S02]  /*8ba0*/  IMAD.U32 R7, RZ, RZ, UR5 ;  /* 0x00000005ff077e24 */ /* 0x000fe4000f8e00ff */
[----:B-1----:R-:W-:Y:S02]  /*8bb0*/  IMAD.U32 R11, RZ, RZ, UR7 ;  /* 0x00000007ff0b7e24 */ /* 0x002fe4000f8e00ff */
[----:B------:R-:W-:Y:S02]  /*8bc0*/  IMAD.MOV.U32 R8, RZ, RZ, 0x70 ;  /* 0x00000070ff087424 */ /* 0x000fe400078e00ff */
[----:B------:R-:W-:Y:S02]  /*8bd0*/  IMAD.MOV.U32 R12, RZ, RZ, 0x1 ;  /* 0x00000001ff0c7424 */ /* 0x000fe400078e00ff */
[----:B------:R-:W-:-:S07]  /*8be0*/  IMAD.MOV.U32 R13, RZ, RZ, RZ ;  /* 0x000000ffff0d7224 */ /* 0x000fce00078e00ff */
[----:B------:R-:W-:-:S07]  /*8bf0*/  LEPC R20, `(.L_x_2571) ;  /* 0x000000001014794e */ /* 0x000fce0000000000 */
[----:B0-----:R-:W-:Y:S05]  /*8c00*/  CALL.ABS.NOINC R14 ;  /* 0x000000000e007343 */ /* 0x001fea0003c00000 */
.L_x_2571:
[----:B------:R-:W-:Y:S05]  /*8c10*/  BSYNC B6 ;  /* 0x0000000000067941 */ /* 0x000fea0003800000 */
.L_x_2570:
[----:B------:R-:W-:Y:S01]  /*8c20*/  ULDC.U8 UR4, c[0x0][0x410] ;  /* 0x0001040000047ab9 */ /* 0x000fe20000000000 */
[----:B------:R-:W-:Y:S01]  /*8c30*/  BSSY B0, `(.L_x_2572) ;  /* 0x00002c6000007945 */ /* 0x000fe20003800000 */
[----:B------:R-:W-:Y:S01]  /*8c40*/  ISETP.NE.AND P0, PT, RZ, UR4, PT ;  /* 0x00000004ff007c0c */ /* 0x000fe2000bf05270 */
[----:B------:R-:W-:-:S12]  /*8c50*/  IMAD.IADD R34, R190, 0x1, R196 ;  /* 0x00000001be227824 */ /* 0x000fd800078e02c4 */
[----:B------:R-:W-:Y:S05]  /*8c60*/  @!P0 BRA `(.L_x_2573) ;  /* 0x0000001400b08947 */ /* 0x000fea0003800000 */
[----:B------:R-:W0:Y:S01]  /*8c70*/  LDC R6, c[0x0][0x448] ;  /* 0x00011200ff067b82 */ /* 0x000e220000000800 */
[----:B------:R-:W2:Y:S01]  /*8c80*/  S2R R0, SR_TID.X ;  /* 0x0000000000007919 */ /* 0x000ea20000002100 */
[----:B------:R-:W-:Y:S01]  /*8c90*/  ULDC.64 UR4, c[0x0][0x3f8] ;  /* 0x0000fe0000047ab9 */ /* 0x000fe20000000a00 */
[----:B------:R-:W-:Y:S01]  /*8ca0*/  ULDC.64 UR6, c[0x0][0x408] ;  /* 0x0001020000067ab9 */ /* 0x000fe20000000a00 */
[----:B------:R-:W-:Y:S02]  /*8cb0*/  IMAD.MOV.U32 R25, RZ, RZ, R27 ;  /* 0x000000ffff197224 */ /* 0x000fe400078e001b */
[----:B------:R-:W-:Y:S01]  /*8cc0*/  IMAD.MOV.U32 R81, RZ, RZ, R29 ;  /* 0x000000ffff517224 */ /* 0x000fe200078e001d */
[----:B0-----:R-:W-:Y:S01]  /*8cd0*/  ISETP.NE.AND P0, PT, R6, 0x1, PT ;  /* 0x000000010600780c */ /* 0x001fe20003f05270 */
[----:B--2---:R-:W-:-:S12]  /*8ce0*/  VIADD R3, R0, 0xffffff80 ;  /* 0xffffff8000037836 */ /* 0x004fd80000000000 */
[----:B------:R-:W0:Y:S01]  /*8cf0*/  @P0 LDC R0, c[0x0][0x44c] ;  /* 0x00011300ff000b82 */ /* 0x000e220000000800 */
[----:B------:R-:W-:-:S04]  /*8d00*/  SHF.R.S32.HI R4, RZ, 0x1f, R3 ;  /* 0x0000001fff047819 */ /* 0x000fc80000011403 */
[----:B------:R-:W-:-:S03]  /*8d10*/  LEA.HI R4, R4, R3, RZ, 0x2 ;  /* 0x0000000304047211 */ /* 0x000fc600078f10ff */
[----:B------:R-:W2:Y:S01]  /*8d20*/  @P0 LDC R5, c[0x0][0x450] ;  /* 0x00011400ff050b82 */ /* 0x000ea20000000800 */
[----:B------:R-:W-:-:S05]  /*8d30*/  LOP3.LUT R4, R4, 0xfffffffc, RZ, 0xc0, !PT ;  /* 0xfffffffc04047812 */ /* 0x000fca00078ec0ff */
[----:B------:R-:W-:-:S04]  /*8d40*/  IMAD.IADD R3, R3, 0x1, -R4 ;  /* 0x0000000103037824 */ /* 0x000fc800078e0a04 */
[----:B------:R-:W-:-:S04]  /*8d50*/  IMAD R3, R3, 0x20, R34 ;  /* 0x0000002003037824 */ /* 0x000fc800078e0222 */
[----:B0-----:R-:W-:-:S05]  /*8d60*/  @P0 IMAD.HI.U32 R0, R3, R0, RZ ;  /* 0x0000000003000227 */ /* 0x001fca00078e00ff */
[----:B--2---:R-:W-:-:S04]  /*8d70*/  @P0 SHF.R.U32.HI R3, RZ, R5, R0 ;  /* 0x00000005ff030219 */ /* 0x004fc80000011600 */
[----:B------:R-:W-:Y:S01]  /*8d80*/  SHF.R.S32.HI R0, RZ, 0x1f, R3 ;  /* 0x0000001fff007819 */ /* 0x000fe20000011403 */
[----:B------:R-:W-:-:S04]  /*8d90*/  IMAD.WIDE.U32 R24, R3, UR4, R24 ;  /* 0x0000000403187c25 */ /* 0x000fc8000f8e0018 */
[C---:B------:R-:W-:Y:S02]  /*8da0*/  IMAD R4, R0.reuse, UR4, RZ ;  /* 0x0000000400047c24 */ /* 0x040fe4000f8e02ff */
[----:B------:R-:W-:Y:S02]  /*8db0*/  IMAD R0, R0, UR6, RZ ;  /* 0x0000000600007c24 */ /* 0x000fe4000f8e02ff */
[C---:B------:R-:W-:Y:S01]  /*8dc0*/  IMAD R31, R3.reuse, UR5, R4 ;  /* 0x00000005031f7c24 */ /* 0x040fe2000f8e0204 */
[----:B------:R-:W-:Y:S01]  /*8dd0*/  ULDC.64 UR4, c[0x0][0x3e8] ;  /* 0x0000fa0000047ab9 */ /* 0x000fe20000000a00 */
[C---:B------:R-:W-:Y:S01]  /*8de0*/  IMAD.WIDE.U32 R80, R3.reuse, UR6, R80 ;  /* 0x0000000603507c25 */ /* 0x040fe2000f8e0050 */
[----:B----4-:R-:W-:Y:S01]  /*8df0*/  LEA R10, P0, R24, UR4, 0x1 ;  /* 0x00000004180a7c11 */ /* 0x010fe2000f8008ff */
[----:B------:R-:W-:Y:S02]  /*8e00*/  UMOV UR4, 0xffffffff ;  /* 0xffffffff00047882 */ /* 0x000fe40000000000 */
[----:B------:R-:W-:Y:S01]  /*8e10*/  IMAD R3, R3, UR7, R0 ;  /* 0x0000000703037c24 */ /* 0x000fe2000f8e0200 */
[----:B------:R-:W-:Y:S01]  /*8e20*/  ULDC.64 UR6, c[0x0][0x400] ;  /* 0x0001000000067ab9 */ /* 0x000fe20000000a00 */
[----:B------:R-:W-:Y:S01]  /*8e30*/  IMAD.IADD R31, R25, 0x1, R31 ;  /* 0x00000001191f7824 */ /* 0x000fe200078e021f */
[----:B------:R-:W-:Y:S01]  /*8e40*/  LEA R30, P1, R80, UR6, 0x1 ;  /* 0x00000006501e7c11 */ /* 0x000fe2000f8208ff */
[----:B------:R-:W-:-:S03]  /*8e50*/  IMAD.IADD R3, R81, 0x1, R3 ;  /* 0x0000000151037824 */ /* 0x000fc600078e0203 */
[----:B------:R-:W-:Y:S02]  /*8e60*/  LEA.HI.X R31, R24, UR5, R31, 0x1, P0 ;  /* 0x00000005181f7c11 */ /* 0x000fe400080f0c1f */
[----:B------:R-:W-:Y:S01]  /*8e70*/  LEA.HI.X R80, R80, UR7, R3, 0x1, P1 ;  /* 0x0000000750507c11 */ /* 0x000fe200088f0c03 */
[----:B------:R-:W-:Y:S06]  /*8e80*/  BRA.DIV UR4, `(.L_x_2574) ;  /* 0x0000019e045c7947 */ /* 0x000fec000b800000 */
[----:B------:R0:W2:Y:S04]  /*8e90*/  SHFL.IDX PT, R0, R31, RZ, 0x1c1f ;  /* 0x001c1fff1f007589 */ /* 0x0000a800000e0000 */
[----:B------:R0:W3:Y:S04]  /*8ea0*/  SHFL.IDX PT, R3, R10, RZ, 0x1c1f ;  /* 0x001c1fff0a037589 */ /* 0x0000e800000e0000 */
[----:B------:R0:W4:Y:S04]  /*8eb0*/  SHFL.IDX PT, R7, R80, RZ, 0x1c1f ;  /* 0x001c1fff50077589 */ /* 0x00012800000e0000 */
[----:B------:R0:W0:Y:S02]  /*8ec0*/  SHFL.IDX PT, R8, R30, RZ, 0x1c1f ;  /* 0x001c1fff1e087589 */ /* 0x00002400000e0000 */
.L_x_2872:
[----:B------:R-:W-:Y:S01]  /*8ed0*/  IMAD R33, R23, R6, RZ ;  /* 0x0000000617217224 */ /* 0x000fe200078e02ff */
[----:B------:R-:W-:Y:S01]  /*8ee0*/  BSSY B1, `(.L_x_2575) ;  /* 0x000001e000017945 */ /* 0x000fe20003800000 */
[----:B------:R-:W-:Y:S02]  /*8ef0*/  CS2R R26, SRZ ;  /* 0x00000000001a7805 */ /* 0x000fe4000001ff00 */
[----:B------:R-:W-:Y:S02]  /*8f00*/  CS2R R24, SRZ ;  /* 0x0000000000187805 */ /* 0x000fe4000001ff00 */
[----:B------:R-:W-:Y:S02]  /*8f10*/  CS2R R28, SRZ ;  /* 0x00000000001c7805 */ /* 0x000fe4000001ff00 */
[----:B------:R-:W-:Y:S02]  /*8f20*/  ISETP.GE.AND P0, PT, R34, R33, PT ;  /* 0x000000212200720c */ /* 0x000fe40003f06270 */
[----:B------:R-:W-:-:S11]  /*8f30*/  CS2R R20, SRZ ;  /* 0x0000000000147805 */ /* 0x000fd6000001ff00 */
[----:B------:R-:W-:Y:S05]  /*8f40*/  @P0 BRA `(.L_x_2576) ;  /* 0x00000000005c0947 */ /* 0x000fea0003800000 */
[----:B------:R-:W-:Y:S01]  /*8f50*/  ULDC UR4, c[0x0][0x3f4] ;  /* 0x0000fd0000047ab9 */ /* 0x000fe20000000800 */
[----:B---3--:R-:W-:Y:S01]  /*8f60*/  IMAD.MOV.U32 R4, RZ, RZ, R3 ;  /* 0x000000ffff047224 */ /* 0x008fe200078e0003 */
[----:B------:R-:W-:Y:S01]  /*8f70*/  ISETP.GE.AND P2, PT, R192, UR4, PT ;  /* 0x00000004c0007c0c */ /* 0x000fe2000bf46270 */
[----:B--2---:R-:W-:Y:S01]  /*8f80*/  IMAD.MOV.U32 R5, RZ, RZ, R0 ;  /* 0x000000ffff057224 */ /* 0x004fe200078e0000 */
[----:B------:R-:W-:Y:S02]  /*8f90*/  ISETP.GE.AND P3, PT, R207, UR4, PT ;  /* 0x00000004cf007c0c */ /* 0x000fe4000bf66270 */
[----:B------:R-:W-:Y:S02]  /*8fa0*/  CS2R R28, SRZ ;  /* 0x00000000001c7805 */ /* 0x000fe4000001ff00 */
[----:B------:R-:W-:Y:S01]  /*8fb0*/  SHF.R.S32.HI R12, RZ, 0x1f, R207 ;  /* 0x0000001fff0c7819 */ /* 0x000fe200000114cf */
[----:B----4-:R-:W-:-:S06]  /*8fc0*/  IMAD.MOV.U32 R9, RZ, RZ, R7 ;  /* 0x000000ffff097224 */ /* 0x010fcc00078e0007 */
[----:B------:R-:W-:Y:S02]  /*8fd0*/  @!P2 IMAD.WIDE R4, R192, 0x2, R4 ;  /* 0x00000002c004a825 */ /* 0x000fe400078e0204 */
[C---:B-1----:R-:W-:Y:S02]  /*8fe0*/  @!P3 SHF.L.U64.HI R11, R207.reuse, 0x1, R12 ;  /* 0x00000001cf0bb819 */ /* 0x042fe4000001020c */
[----:B------:R-:W-:Y:S01]  /*8ff0*/  @!P3 IMAD.SHL.U32 R6, R207, 0x2, RZ ;  /* 0x00000002cf06b824 */ /* 0x000fe200078e00ff */
[----:B------:R1:W5:Y:S01]  /*9000*/  @!P2 LD.E.64 R28, desc[UR42][R4.64] ;  /* 0x0000002a041ca980 */ /* 0x000362000c101b00 */
[----:B------:R-:W-:Y:S02]  /*9010*/  CS2R R26, SRZ ;  /* 0x00000000001a7805 */ /* 0x000fe4000001ff00 */
[----:B------:R-:W-:Y:S02]  /*9020*/  CS2R R20, SRZ ;  /* 0x0000000000147805 */ /* 0x000fe4000001ff00 */
[----:B------:R-:W-:-:S02]  /*9030*/  CS2R R24, SRZ ;  /* 0x0000000000187805 */ /* 0x000fc4000001ff00 */
[-C--:B-1----:R-:W-:Y:S02]  /*9040*/  @!P3 IADD3 R4, P0, R3, R6.reuse, RZ ;  /* 0x000000060304b210 */ /* 0x082fe40007f1e0ff */
[----:B0-----:R-:W-:Y:S01]  /*9050*/  @!P3 IADD3 R6, P1, R8, R6, RZ ;  /* 0x000000060806b210 */ /* 0x001fe20007f3e0ff */
[----:B------:R-:W-:-:S04]  /*9060*/  @!P2 IMAD.WIDE R8, R192, 0x2, R8 ;  /* 0x00000002c008a825 */ /* 0x000fc800078e0208 */
[--C-:B------:R-:W-:Y:S01]  /*9070*/  @!P3 IMAD.X R5, R0, 0x1, R11.reuse, P0 ;  /* 0x000000010005b824 */ /* 0x100fe200000e060b */
[----:B------:R0:W5:Y:S01]  /*9080*/  @!P2 LD.E.64 R26, desc[UR42][R8.64] ;  /* 0x0000002a081aa980 */ /* 0x000162000c101b00 */
[----:B------:R-:W-:-:S03]  /*9090*/  @!P3 IMAD.X R7, R7, 0x1, R11, P1 ;  /* 0x000000010707b824 */ /* 0x000fc600008e060b */
[----:B------:R0:W5:Y:S04]  /*90a0*/  @!P3 LD.E.64 R20, desc[UR42][R4.64] ;  /* 0x0000002a0414b980 */ /* 0x000168000c101b00 */
[----:B------:R0:W5:Y:S02]  /*90b0*/  @!P3 LD.E.64 R24, desc[UR42][R6.64] ;  /* 0x0000002a0618b980 */ /* 0x000164000c101b00 */
.L_x_2576:
[----:B------:R-:W-:Y:S05]  /*90c0*/  BSYNC B1 ;  /* 0x0000000000017941 */ /* 0x000fea0003800000 */
.L_x_2575:
[----:B--2--5:R-:W-:Y:S01]  /*90d0*/  IMAD.MOV.U32 R0, RZ, RZ, R26 ;  /* 0x000000ffff007224 */ /* 0x024fe200078e001a */
[----:B------:R-:W-:Y:S01]  /*90e0*/  UMOV UR4, 0xffffffff ;  /* 0xffffffff00047882 */ /* 0x000fe20000000000 */
[----:B---3--:R-:W-:Y:S01]  /*90f0*/  IMAD.MOV.U32 R3, RZ, RZ, R27 ;  /* 0x000000ffff037224 */ /* 0x008fe200078e001b */
[----:B0-----:R-:W-:Y:S01]  /*9100*/  CS2R R8, SRZ ;  /* 0x0000000000087805 */ /* 0x001fe2000001ff00 */
[----:B------:R-:W-:Y:S02]  /*9110*/  IMAD.MOV.U32 R4, RZ, RZ, R24 ;  /* 0x000000ffff047224 */ /* 0x000fe400078e0018 */
[----:B------:R-:W-:Y:S01]  /*9120*/  IMAD.MOV.U32 R5, RZ, RZ, R25 ;  /* 0x000000ffff057224 */ /* 0x000fe200078e0019 */
[----:B------:R-:W-:Y:S01]  /*9130*/  PRMT R37, R3, 0x5410, R0 ;  /* 0x0000541003257816 */ /* 0x000fe20000000000 */
[----:B------:R-:W-:Y:S01]  /*9140*/  IMAD.MOV.U32 R0, RZ, RZ, R28 ;  /* 0x000000ffff007224 */ /* 0x000fe200078e001c */
[----:B------:R-:W-:Y:S01]  /*9150*/  PRMT R44, R4, 0x7610, R44 ;  /* 0x00007610042c7816 */ /* 0x000fe2000000002c */
[----:B------:R-:W-:Y:S01]  /*9160*/  IMAD.MOV.U32 R3, RZ, RZ, R29 ;  /* 0x000000ffff037224 */ /* 0x000fe200078e001d */
[----:B------:R-:W-:Y:S01]  /*9170*/  PRMT R45, R5, 0x7610, R45 ;  /* 0x00007610052d7816 */ /* 0x000fe2000000002d */
[----:B------:R-:W-:-:S02]  /*9180*/  IMAD.MOV.U32 R4, RZ, RZ, R20 ;  /* 0x000000ffff047224 */ /* 0x000fc400078e0014 */
[----:B------:R-:W-:Y:S01]  /*9190*/  IMAD.MOV.U32 R5, RZ, RZ, R21 ;  /* 0x000000ffff057224 */ /* 0x000fe200078e0015 */
[----:B------:R-:W-:Y:S02]  /*91a0*/  PRMT R40, R0, 0x5410, R3 ;  /* 0x0000541000287816 */ /* 0x000fe40000000003 */
[----:B------:R-:W-:Y:S02]  /*91b0*/  PRMT R44, R44, 0x5410, R4 ;  /* 0x000054102c2c7816 */ /* 0x000fe40000000004 */
[----:B------:R-:W-:Y:S01]  /*91c0*/  PRMT R46, R5, 0x7610, R46 ;  /* 0x00007610052e7816 */ /* 0x000fe2000000002e */
[----:B------:R-:W-:Y:S06]  /*91d0*/  BRA.DIV UR4, `(.L_x_2577) ;  /* 0x0000019a04fc7947 */ /* 0x000fec000b800000 */
[----:B------:R0:W2:Y:S04]  /*91e0*/  SHFL.IDX PT, R0, R31, 0x1, 0x1c1f ;  /* 0x003c1f001f007f89 */ /* 0x0000a800000e0000 */
[----:B------:R0:W3:Y:S04]  /*91f0*/  SHFL.IDX PT, R3, R10, 0x1, 0x1c1f ;  /* 0x003c1f000a037f89 */ /* 0x0000e800000e0000 */
[----:B----4-:R0:W4:Y:S04]  /*9200*/  SHFL.IDX PT, R7, R80, 0x1, 0x1c1f ;  /* 0x003c1f0050077f89 */ /* 0x01012800000e0000 */
[----:B------:R-:W0:Y:S02]  /*9210*/  SHFL.IDX PT, R30, R30, 0x1, 0x1c1f ;  /* 0x003c1f001e1e7f89 */ /* 0x000e2400000e0000 */
.L_x_2878:
[----:B------:R-:W5:Y:S01]  /*9220*/  LDL R5, [R1+0x5c] ;  /* 0x00005c0001057983 */ /* 0x000f620000100800 */
[----:B------:R-:W-:Y:S01]  /*9230*/  VIADD R34, R34, 0x20 ;  /* 0x0000002022227836 */ /* 0x000fe20000000000 */
[----:B------:R-:W-:Y:S01]  /*9240*/  BSSY B1, `(.L_x_2578) ;  /* 0x0000023000017945 */ /* 0x000fe20003800000 */
[----:B01----:R-:W-:Y:S02]  /*9250*/  CS2R R10, SRZ ;  /* 0x00000000000a7805 */ /* 0x003fe4000001ff00 */
[----:B------:R-:W-:Y:S02]  /*9260*/  CS2R R14, SRZ ;  /* 0x00000000000e7805 */ /* 0x000fe4000001ff00 */
[----:B------:R-:W-:Y:S02]  /*9270*/  CS2R R12, SRZ ;  /* 0x00000000000c7805 */ /* 0x000fe4000001ff00 */
[----:B------:R-:W-:Y:S01]  /*9280*/  ISETP.GE.AND P0, PT, R34, R33, PT ;  /* 0x000000212200720c */ /* 0x000fe20003f06270 */
[----:B------:R-:W-:Y:S01]  /*9290*/  IMAD.SHL.U32 R34, R198, 0x40, RZ ;  /* 0x00000040c6227824 */ /* 0x000fe200078e00ff */
[----:B-----5:R-:W-:-:S04]  /*92a0*/  LEA.HI R4, R5, R5, RZ, 0x1 ;  /* 0x0000000505047211 */ /* 0x020fc800078f08ff */
[----:B------:R-:W-:-:S05]  /*92b0*/  LOP3.LUT R4, R4, 0xfffffffe, RZ, 0xc0, !PT ;  /* 0xfffffffe04047812 */ /* 0x000fca00078ec0ff */
[----:B------:R-:W-:-:S05]  /*92c0*/  IMAD.IADD R4, R5, 0x1, -R4 ;  /* 0x0000000105047824 */ /* 0x000fca00078e0a04 */
[----:B------:R-:W-:Y:S01]  /*92d0*/  SHF.L.U32 R35, R4, 0x1f, RZ ;  /* 0x0000001f04237819 */ /* 0x000fe200000006ff */
[----:B------:R-:W-:Y:S06]  /*92e0*/  @P0 BRA `(.L_x_2579) ;  /* 0x0000000000600947 */ /* 0x000fec0003800000 */
[----:B------:R-:W-:Y:S01]  /*92f0*/  ULDC UR4, c[0x0][0x3f4] ;  /* 0x0000fd0000047ab9 */ /* 0x000fe20000000800 */
[----:B---3--:R-:W-:Y:S01]  /*9300*/  IMAD.MOV.U32 R4, RZ, RZ, R3 ;  /* 0x000000ffff047224 */ /* 0x008fe200078e0003 */
[----:B------:R-:W-:Y:S01]  /*9310*/  ISETP.GE.AND P2, PT, R192, UR4, PT ;  /* 0x00000004c0007c0c */ /* 0x000fe2000bf46270 */
[----:B--2---:R-:W-:Y:S01]  /*9320*/  IMAD.MOV.U32 R5, RZ, RZ, R0 ;  /* 0x000000ffff057224 */ /* 0x004fe200078e0000 */
[----:B------:R-:W-:Y:S02]  /*9330*/  ISETP.GE.AND P3, PT, R207, UR4, PT ;  /* 0x00000004cf007c0c */ /* 0x000fe4000bf66270 */
[----:B------:R-:W-:Y:S02]  /*9340*/  CS2R R14, SRZ ;  /* 0x00000000000e7805 */ /* 0x000fe4000001ff00 */
[----:B------:R-:W-:Y:S01]  /*9350*/  SHF.R.S32.HI R32, RZ, 0x1f, R207 ;  /* 0x0000001fff207819 */ /* 0x000fe200000114cf */
[----:B------:R-:W-:Y:S02]  /*9360*/  IMAD.MOV.U32 R10, RZ, RZ, R30 ;  /* 0x000000ffff0a7224 */ /* 0x000fe400078e001e */
[----:B----4-:R-:W-:-:S04]  /*9370*/  IMAD.MOV.U32 R11, RZ, RZ, R7 ;  /* 0x000000ffff0b7224 */ /* 0x010fc800078e0007 */
[----:B------:R-:W-:Y:S02]  /*9380*/  @!P2 IMAD.WIDE R4, R192, 0x2, R4 ;  /* 0x00000002c004a825 */ /* 0x000fe400078e0204 */
[C---:B------:R-:W-:Y:S02]  /*9390*/  @!P3 SHF.L.U64.HI R32, R207.reuse, 0x1, R32 ;  /* 0x00000001cf20b819 */ /* 0x040fe40000010220 */
[----:B------:R-:W-:Y:S01]  /*93a0*/  @!P3 IMAD.SHL.U32 R6, R207, 0x2, RZ ;  /* 0x00000002cf06b824 */ /* 0x000fe200078e00ff */
[----:B------:R0:W5:Y:S01]  /*93b0*/  @!P2 LD.E.64 R14, desc[UR42][R4.64] ;  /* 0x0000002a040ea980 */ /* 0x000162000c101b00 */
[----:B------:R-:W-:Y:S02]  /*93c0*/  CS2R R8, SRZ ;  /* 0x0000000000087805 */ /* 0x000fe4000001ff00 */
[----:B------:R-:W-:Y:S02]  /*93d0*/  CS2R R12, SRZ ;  /* 0x00000000000c7805 */ /* 0x000fe4000001ff00 */
[----:B0-----:R-:W-:-:S02]  /*93e0*/  @!P3 IADD3 R4, P0, R3, R6, RZ ;  /* 0x000000060304b210 */ /* 0x001fc40007f1e0ff */
[----:B------:R-:W-:Y:S01]  /*93f0*/  @!P3 IADD3 R6, P1, R30, R6, RZ ;  /* 0x000000061e06b210 */ /* 0x000fe20007f3e0ff */
[----:B------:R-:W-:Y:S01]  /*9400*/  @!P2 IMAD.WIDE R30, R192, 0x2, R10 ;  /* 0x00000002c01ea825 */ /* 0x000fe200078e020a */
[----:B------:R-:W-:-:S03]  /*9410*/  CS2R R10, SRZ ;  /* 0x00000000000a7805 */ /* 0x000fc6000001ff00 */
[--C-:B------:R-:W-:Y:S01]  /*9420*/  @!P3 IMAD.X R5, R0, 0x1, R32.reuse, P0 ;  /* 0x000000010005b824 */ /* 0x100fe200000e0620 */
[----:B------:R0:W5:Y:S01]  /*9430*/  @!P2 LD.E.64 R8, desc[UR42][R30.64] ;  /* 0x0000002a1e08a980 */ /* 0x000162000c101b00 */
[----:B------:R-:W-:-:S03]  /*9440*/  @!P3 IMAD.X R7, R7, 0x1, R32, P1 ;  /* 0x000000010707b824 */ /* 0x000fc600008e0620 */
[----:B------:R0:W5:Y:S04]  /*9450*/  @!P3 LD.E.64 R12, desc[UR42][R4.64] ;  /* 0x0000002a040cb980 */ /* 0x000168000c101b00 */
[----:B------:R0:W5:Y:S02]  /*9460*/  @!P3 LD.E.64 R10, desc[UR42][R6.64] ;  /* 0x0000002a060ab980 */ /* 0x000164000c101b00 */
.L_x_2579:
[----:B------:R-:W-:Y:S05]  /*9470*/  BSYNC B1 ;  /* 0x0000000000017941 */ /* 0x000fea0003800000 */
.L_x_2578:
[----:B------:R-:W1:Y:S01]  /*9480*/  SYNCS.PHASECHK.TRANS64.TRYWAIT P0, [R2+URZ+0x28c00], R35 ;  /* 0x028c0023020075a7 */ /* 0x000e62000800017f */
[----:B---3--:R-:W-:Y:S01]  /*9490*/  LOP3.LUT R3, R34, 0x1c0, RZ, 0xc0, !PT ;  /* 0x000001c022037812 */ /* 0x008fe200078ec0ff */
[----:B0----5:R-:W-:Y:S01]  /*94a0*/  IMAD.MOV.U32 R4, RZ, RZ, R8 ;  /* 0x000000ffff047224 */ /* 0x021fe200078e0008 */
[----:B------:R-:W-:Y:S01]  /*94b0*/  VIADDMNMX R31, R33, -R196, 0x40, PT ;  /* 0x00000040211f7446 */ /* 0x000fe200038009c4 */
[----:B------:R-:W-:Y:S01]  /*94c0*/  IMAD.MOV.U32 R5, RZ, RZ, R11 ;  /* 0x000000ffff057224 */ /* 0x000fe200078e000b */
[----:B--2---:R-:W-:Y:S01]  /*94d0*/  LOP3.LUT R0, R3, 0x18, R18, 0xf8, !PT ;  /* 0x0000001803007812 */ /* 0x004fe200078ef812 */
[----:B------:R-:W-:Y:S01]  /*94e0*/  IMAD.MOV.U32 R6, RZ, RZ, R14 ;  /* 0x000000ffff067224 */ /* 0x000fe200078e000e */
[----:B------:R-:W-:Y:S01]  /*94f0*/  SHF.R.U32.HI R3, RZ, 0x3, R3 ;  /* 0x00000003ff037819 */ /* 0x000fe20000011603 */
[----:B------:R-:W-:Y:S01]  /*9500*/  BSSY B1, `(.L_x_2580) ;  /* 0x0000013000017945 */ /* 0x000fe20003800000 */
[----:B------:R-:W-:Y:S01]  /*9510*/  PRMT R47, R4, 0x7610, R47 ;  /* 0x00007610042f7816 */ /* 0x000fe2000000002f */
[----:B------:R-:W-:Y:S01]  /*9520*/  IMAD.MOV.U32 R4, RZ, RZ, R10 ;  /* 0x000000ffff047224 */ /* 0x000fe200078e000a */
[----:B------:R-:W-:Y:S01]  /*9530*/  LOP3.LUT R3, R0, R3, RZ, 0x3c, !PT ;  /* 0x0000000300037212 */ /* 0x000fe200078e3cff */
[----:B------:R-:W-:Y:S01]  /*9540*/  IMAD.MOV.U32 R0, RZ, RZ, R9 ;  /* 0x000000ffff007224 */ /* 0x000fe200078e0009 */
[----:B------:R-:W-:-:S02]  /*9550*/  LOP3.LUT P2, RZ, R198, 0x4, RZ, 0xc0, !PT ;  /* 0x00000004c6ff7812 */ /* 0x000fc4000784c0ff */
[----:B------:R-:W-:Y:S01]  /*9560*/  PRMT R32, R4, 0x5410, R6 ;  /* 0x0000541004207816 */ /* 0x000fe20000000006 */
[----:B------:R-:W-:Y:S01]  /*9570*/  IMAD R3, R214, 0x200, R3 ;  /* 0x00000200d6037824 */ /* 0x000fe200078e0203 */
[----:B------:R-:W-:Y:S01]  /*9580*/  PRMT R30, R5, 0x5410, R0 ;  /* 0x00005410051e7816 */ /* 0x000fe20000000000 */
[----:B------:R-:W-:Y:S01]  /*9590*/  IMAD.MOV.U32 R0, RZ, RZ, R15 ;  /* 0x000000ffff007224 */ /* 0x000fe200078e000f */
[----:B------:R-:W-:Y:S01]  /*95a0*/  ISETP.GE.AND P1, PT, R190, R31, PT ;  /* 0x0000001fbe00720c */ /* 0x000fe20003f26270 */
[----:B------:R-:W-:Y:S02]  /*95b0*/  IMAD.MOV.U32 R4, RZ, RZ, R12 ;  /* 0x000000ffff047224 */ /* 0x000fe400078e000c */
[----:B------:R-:W-:Y:S01]  /*95c0*/  IMAD R3, R3, 0x2, R2 ;  /* 0x0000000203037824 */ /* 0x000fe200078e0202 */
[----:B------:R-:W-:Y:S01]  /*95d0*/  PRMT R48, R0, 0x7610, R48 ;  /* 0x0000761000307816 */ /* 0x000fe20000000030 */
[----:B------:R-:W-:Y:S01]  /*95e0*/  IMAD.MOV.U32 R5, RZ, RZ, R13 ;  /* 0x000000ffff057224 */ /* 0x000fe200078e000d */
[----:B------:R-:W-:Y:S01]  /*95f0*/  PRMT R33, R4, 0x7610, R33 ;  /* 0x0000761004217816 */ /* 0x000fe20000000021 */
[----:B------:R-:W-:-:S02]  /*9600*/  VIADD R4, R3, 0x20400 ;  /* 0x0002040003047836 */ /* 0x000fc40000000000 */
[----:B------:R-:W-:Y:S01]  /*9610*/  VIADD R0, R3, 0x20440 ;  /* 0x0002044003007836 */ /* 0x000fe20000000000 */
[----:B-1----:R-:W-:Y:S06]  /*9620*/  @!P0 BRA `(.L_x_2581) ;  /* 0x00000198005c8947 */ /* 0x002fec0003800000 */
.L_x_2879:
[----:B------:R-:W-:Y:S05]  /*9630*/  BSYNC B1 ;  /* 0x0000000000017941 */ /* 0x000fea0003800000 */
.L_x_2580:
[----:B------:R-:W-:Y:S01]  /*9640*/  BSSY B1, `(.L_x_2582) ;  /* 0x0000067000017945 */ /* 0x000fe20003800000 */
[----:B------:R-:W-:Y:S01]  /*9650*/  PRMT R34, R5, 0x7610, R34 ;  /* 0x0000761005227816 */ /* 0x000fe20000000022 */
[----:B------:R-:W-:Y:S02]  /*9660*/  @P2 VIADD R0, R4, 0xffffffc0 ;  /* 0xffffffc004002836 */ /* 0x000fe40000000000 */
[----:B------:R-:W-:Y:S05]  /*9670*/  @P1 BRA `(.L_x_2583) ;  /* 0x00000004008c1947 */ /* 0x000fea0003800000 */
[----:B------:R-:W1:Y:S01]  /*9680*/  LDC R4, c[0x0][0x3f4] ;  /* 0x0000fd00ff047b82 */ /* 0x000e620000000800 */
[----:B------:R-:W-:Y:S01]  /*9690*/  BSSY B2, `(.L_x_2584) ;  /* 0x0000032000027945 */ /* 0x000fe20003800000 */
[-C--:B-1----:R-:W-:Y:S02]  /*96a0*/  ISETP.GE.AND P0, PT, R192, R4.reuse, PT ;  /* 0x00000004c000720c */ /* 0x082fe40003f06270 */
[----:B------:R-:W-:-:S11]  /*96b0*/  ISETP.GE.AND P1, PT, R207, R4, PT ;  /* 0x00000004cf00720c */ /* 0x000fd60003f26270 */
[----:B------:R-:W-:Y:S05]  /*96c0*/  @P0 BRA `(.L_x_2585) ;  /* 0x0000000000b80947 */ /* 0x000fea0003800000 */
[----:B----4-:R-:W1:Y:S01]  /*96d0*/  LDS.128 R4, [R3+0x20400] ;  /* 0x0204000003047984 */ /* 0x010e620000000c00 */
[----:B------:R-:W-:Y:S02]  /*96e0*/  SHF.R.U32.HI R39, RZ, 0x10, R27 ;  /* 0x00000010ff277819 */ /* 0x000fe4000001161b */
[--C-:B------:R-:W-:Y:S02]  /*96f0*/  SHF.R.U32.HI R36, RZ, 0x10, R29.reuse ;  /* 0x00000010ff247819 */ /* 0x100fe4000001161d */
[----:B0-----:R-:W-:Y:S02]  /*9700*/  SHF.R.U64 R35, R28, 0x10, R29 ;  /* 0x000000101c237819 */ /* 0x001fe4000000121d */
[----:B------:R-:W-:Y:S02]  /*9710*/  PRMT R39, R37, 0x5410, R39 ;  /* 0x0000541025277816 */ /* 0x000fe40000000027 */
[----:B------:R-:W-:Y:S02]  /*9720*/  SHF.R.U64 R38, R26, 0x10, R27 ;  /* 0x000000101a267819 */ /* 0x000fe4000000121b */
[----:B------:R-:W-:-:S02]  /*9730*/  PRMT R36, R40, 0x5432, R36 ;  /* 0x0000543228247816 */ /* 0x000fc40000000024 */
[----:B------:R-:W-:Y:S01]  /*9740*/  PRMT R35, R40, 0x5410, R35 ;  /* 0x0000541028237816 */ /* 0x000fe20000000023 */
[----:B------:R-:W-:Y:S01]  /*9750*/  IMAD.U32 R40, R39, 0x10000, RZ ;  /* 0x0001000027287824 */ /* 0x000fe200078e00ff */
[----:B------:R-:W-:Y:S01]  /*9760*/  PRMT R38, R37, 0x5432, R38 ;  /* 0x0000543225267816 */ /* 0x000fe20000000026 */
[C---:B------:R-:W-:Y:S01]  /*9770*/  IMAD.U32 R37, R36.reuse, 0x10000, RZ ;  /* 0x0001000024257824 */ /* 0x040fe200078e00ff */
[----:B------:R-:W-:Y:S02]  /*9780*/  LOP3.LUT R39, R39, 0xffff0000, RZ, 0xc0, !PT ;  /* 0xffff000027277812 */ /* 0x000fe400078ec0ff */
[----:B------:R-:W-:Y:S02]  /*9790*/  LOP3.LUT R36, R36, 0xffff0000, RZ, 0xc0, !PT ;  /* 0xffff000024247812 */ /* 0x000fe400078ec0ff */
[C---:B-1----:R-:W-:Y:S01]  /*97a0*/  LOP3.LUT R27, R6.reuse, 0xffff0000, RZ, 0xc0, !PT ;  /* 0xffff0000061b7812 */ /* 0x042fe200078ec0ff */
[----:B------:R-:W-:Y:S01]  /*97b0*/  IMAD.U32 R26, R6, 0x10000, RZ ;  /* 0x00010000061a7824 */ /* 0x000fe200078e00ff */
[C---:B------:R-:W-:Y:S01]  /*97c0*/  LOP3.LUT R29, R7.reuse, 0xffff0000, RZ, 0xc0, !PT ;  /* 0xffff0000071d7812 */ /* 0x040fe200078ec0ff */
[----:B------:R-:W-:-:S02]  /*97d0*/  IMAD.U32 R28, R7, 0x10000, RZ ;  /* 0x00010000071c7824 */ /* 0x000fc400078e00ff */
[C---:B------:R-:W-:Y:S01]  /*97e0*/  FMUL.FTZ R41, R27.reuse, R40 ;  /* 0x000000281b297220 */ /* 0x040fe20000410000 */
[----:B------:R-:W-:Y:S01]  /*97f0*/  FMUL.FTZ R27, R27, R37 ;  /* 0x000000251b1b7220 */ /* 0x000fe20000410000 */
[C---:B------:R-:W-:Y:S01]  /*9800*/  FMUL.FTZ R43, R29.reuse, R39 ;  /* 0x000000271d2b7220 */ /* 0x040fe20000410000 */
[----:B------:R-:W-:Y:S02]  /*9810*/  IMAD.U32 R6, R4, 0x10000, RZ ;  /* 0x0001000004067824 */ /* 0x000fe400078e00ff */
[C---:B------:R-:W-:Y:S01]  /*9820*/  FFMA.FTZ R41, R26.reuse, R37, -R41 ;  /* 0x000000251a297223 */ /* 0x040fe20000010829 */
[----:B------:R-:W-:Y:S01]  /*9830*/  FMUL.FTZ R37, R29, R36 ;  /* 0x000000241d257220 */ /* 0x000fe20000410000 */
[----:B------:R-:W-:Y:S02]  /*9840*/  IMAD.U32 R7, R5, 0x10000, RZ ;  /* 0x0001000005077824 */ /* 0x000fe400078e00ff */
[----:B------:R-:W-:Y:S01]  /*9850*/  FFMA.FTZ R40, R26, R40, R27 ;  /* 0x000000281a287223 */ /* 0x000fe2000001001b */
[----:B------:R-:W-:Y:S01]  /*9860*/  IMAD.U32 R29, R38, 0x10000, RZ ;  /* 0x00010000261d7824 */ /* 0x000fe200078e00ff */
[----:B------:R-:W-:Y:S01]  /*9870*/  LOP3.LUT R4, R4, 0xffff0000, RZ, 0xc0, !PT ;  /* 0xffff000004047812 */ /* 0x000fe200078ec0ff */
[----:B------:R-:W-:Y:S01]  /*9880*/  IMAD.U32 R27, R35, 0x10000, RZ ;  /* 0x00010000231b7824 */ /* 0x000fe200078e00ff */
[----:B------:R-:W-:Y:S01]  /*9890*/  LOP3.LUT R5, R5, 0xffff0000, RZ, 0xc0, !PT ;  /* 0xffff000005057812 */ /* 0x000fe200078ec0ff */
[----:B------:R-:W-:Y:S01]  /*98a0*/  FFMA.FTZ R43, R28, R36, -R43 ;  /* 0x000000241c2b7223 */ /* 0x000fe2000001082b */
[----:B------:R-:W-:Y:S01]  /*98b0*/  LOP3.LUT R38, R38, 0xffff0000, RZ, 0xc0, !PT ;  /* 0xffff000026267812 */ /* 0x000fe200078ec0ff */
[----:B------:R-:W-:Y:S01]  /*98c0*/  FFMA.FTZ R42, R28, R39, R37 ;  /* 0x000000271c2a7223 */ /* 0x000fe20000010025 */
[----:B------:R-:W-:Y:S01]  /*98d0*/  LOP3.LUT R26, R35, 0xffff0000, RZ, 0xc0, !PT ;  /* 0xffff0000231a7812 */ /* 0x000fe200078ec0ff */
[C---:B------:R-:W-:Y:S01]  /*98e0*/  FMUL.FTZ R35, R4.reuse, R29 ;  /* 0x0000001d04237220 */ /* 0x040fe20000410000 */
[----:B------:R-:W-:Y:S01]  /*98f0*/  FMUL.FTZ R28, R4, R27 ;  /* 0x0000001b041c7220 */ /* 0x000fe20000410000 */
[----:B------:R-:W-:-:S02]  /*9900*/  FMUL.FTZ R36, R5, R38 ;  /* 0x0000002605247220 */ /* 0x000fc40000410000 */
[-C--:B------:R-:W-:Y:S01]  /*9910*/  FMUL.FTZ R37, R5, R26.reuse ;  /* 0x0000001a05257220 */ /* 0x080fe20000410000 */
[C---:B------:R-:W-:Y:S01]  /*9920*/  FFMA.FTZ R4, R6.reuse, R27, -R35 ;  /* 0x0000001b06047223 */ /* 0x040fe20000010823 */
[----:B------:R-:W-:Y:S01]  /*9930*/  FFMA.FTZ R29, R6, R29, R28 ;  /* 0x0000001d061d7223 */ /* 0x000fe2000001001c */
[C---:B------:R-:W-:Y:S01]  /*9940*/  FFMA.FTZ R5, R7.reuse, R26, -R36 ;  /* 0x0000001a07057223 */ /* 0x040fe20000010824 */
[----:B------:R-:W-:Y:S01]  /*9950*/  FFMA.FTZ R38, R7, R38, R37 ;  /* 0x0000002607267223 */ /* 0x000fe20000010025 */
[----:B------:R-:W-:Y:S02]  /*9960*/  F2FP.BF16.F32.PACK_AB R6, R40, R41 ;  /* 0x000000292806723e */ /* 0x000fe400000010ff */
[----:B------:R-:W-:Y:S02]  /*9970*/  F2FP.BF16.F32.PACK_AB R7, R42, R43 ;  /* 0x0000002b2a07723e */ /* 0x000fe400000010ff */
[----:B------:R-:W-:Y:S02]  /*9980*/  F2FP.BF16.F32.PACK_AB R4, R29, R4 ;  /* 0x000000041d04723e */ /* 0x000fe400000010ff */
[----:B------:R-:W-:-:S05]  /*9990*/  F2FP.BF16.F32.PACK_AB R5, R38, R5 ;  /* 0x000000052605723e */ /* 0x000fca00000010ff */
[----:B------:R1:W-:Y:S02]  /*99a0*/  STS.128 [R3+0x20400], R4 ;  /* 0x0204000403007388 */ /* 0x0003e40000000c00 */
.L_x_2585:
[----:B------:R-:W-:Y:S05]  /*99b0*/  BSYNC B2 ;  /* 0x0000000000027941 */ /* 0x000fea0003800000 */
.L_x_2584:
[----:B------:R-:W-:Y:S05]  /*99c0*/  @P1 BRA `(.L_x_2583) ;  /* 0x0000000000b81947 */ /* 0x000fea0003800000 */
[----:B-1--4-:R-:W1:Y:S01]  /*99d0*/  LDS.128 R4, [R0] ;  /* 0x0000000000047984 */ /* 0x012e620000000c00 */
[----:B0-----:R-:W-:Y:S02]  /*99e0*/  SHF.R.U32.HI R35, RZ, 0x10, R25 ;  /* 0x00000010ff237819 */ /* 0x001fe40000011619 */
[----:B------:R-:W-:Y:S02]  /*99f0*/  SHF.R.U32.HI R27, RZ, 0x10, R21 ;  /* 0x00000010ff1b7819 */ /* 0x000fe40000011615 */
[----:B------:R-:W-:Y:S02]  /*9a00*/  PRMT R35, R45, 0x5410, R35 ;  /* 0x000054102d237816 */ /* 0x000fe40000000023 */
[----:B------:R-:W-:Y:S02]  /*9a10*/  PRMT R27, R46, 0x5410, R27 ;  /* 0x000054102e1b7816 */ /* 0x000fe4000000001b */
[----:B------:R-:W-:Y:S01]  /*9a20*/  SHF.R.U64 R26, R20, 0x10, R21 ;  /* 0x00000010141a7819 */ /* 0x000fe20000001215 */
[----:B------:R-:W-:Y:S01]  /*9a30*/  IMAD.U32 R36, R35, 0x10000, RZ ;  /* 0x0001000023247824 */ /* 0x000fe200078e00ff */
[----:B------:R-:W-:Y:S01]  /*9a40*/  SHF.R.U64 R29, R24, 0x10, R25 ;  /* 0x00000010181d7819 */ /* 0x000fe20000001219 */
[----:B------:R-:W-:Y:S01]  /*9a50*/  IMAD.U32 R28, R27, 0x10000, RZ ;  /* 0x000100001b1c7824 */ /* 0x000fe200078e00ff */
[----:B------:R-:W-:-:S02]  /*9a60*/  PRMT R26, R44, 0x5432, R26 ;  /* 0x000054322c1a7816 */ /* 0x000fc4000000001a */
[----:B------:R-:W-:Y:S02]  /*9a70*/  LOP3.LUT R35, R35, 0xffff0000, RZ, 0xc0, !PT ;  /* 0xffff000023237812 */ /* 0x000fe400078ec0ff */
[----:B------:R-:W-:Y:S02]  /*9a80*/  LOP3.LUT R27, R27, 0xffff0000, RZ, 0xc0, !PT ;  /* 0xffff00001b1b7812 */ /* 0x000fe400078ec0ff */
[----:B------:R-:W-:Y:S02]  /*9a90*/  PRMT R29, R44, 0x5410, R29 ;  /* 0x000054102c1d7816 */ /* 0x000fe4000000001d */
[C---:B-1----:R-:W-:Y:S01]  /*9aa0*/  LOP3.LUT R21, R6.reuse, 0xffff0000, RZ, 0xc0, !PT ;  /* 0xffff000006157812 */ /* 0x042fe200078ec0ff */
[----:B------:R-:W-:Y:S01]  /*9ab0*/  IMAD.U32 R20, R6, 0x10000, RZ ;  /* 0x0001000006147824 */ /* 0x000fe200078e00ff */
[C---:B------:R-:W-:Y:S01]  /*9ac0*/  LOP3.LUT R25, R7.reuse, 0xffff0000, RZ, 0xc0, !PT ;  /* 0xffff000007197812 */ /* 0x040fe200078ec0ff */
[----:B------:R-:W-:Y:S02]  /*9ad0*/  IMAD.U32 R24, R7, 0x10000, RZ ;  /* 0x0001000007187824 */ /* 0x000fe400078e00ff */
[C---:B------:R-:W-:Y:S01]  /*9ae0*/  FMUL.FTZ R37, R21.reuse, R36 ;  /* 0x0000002415257220 */ /* 0x040fe20000410000 */
[----:B------:R-:W-:Y:S01]  /*9af0*/  FMUL.FTZ R21, R21, R28 ;  /* 0x0000001c15157220 */ /* 0x000fe20000410000 */
[C---:B------:R-:W-:Y:S01]  /*9b00*/  IMAD.U32 R6, R4.reuse, 0x10000, RZ ;  /* 0x0001000004067824 */ /* 0x040fe200078e00ff */
[----:B------:R-:W-:Y:S01]  /*9b10*/  LOP3.LUT R4, R4, 0xffff0000, RZ, 0xc0, !PT ;  /* 0xffff000004047812 */ /* 0x000fe200078ec0ff */
[----:B------:R-:W-:-:S02]  /*9b20*/  IMAD.U32 R7, R5, 0x10000, RZ ;  /* 0x0001000005077824 */ /* 0x000fc400078e00ff */
[C---:B------:R-:W-:Y:S01]  /*9b30*/  FFMA.FTZ R36, R20.reuse, R36, R21 ;  /* 0x0000002414247223 */ /* 0x040fe20000010015 */
[----:B------:R-:W-:Y:S01]  /*9b40*/  FFMA.FTZ R37, R20, R28, -R37 ;  /* 0x0000001c14257223 */ /* 0x000fe20000010825 */
[C---:B------:R-:W-:Y:S01]  /*9b50*/  IMAD.U32 R21, R26.reuse, 0x10000, RZ ;  /* 0x000100001a157824 */ /* 0x040fe200078e00ff */
[----:B------:R-:W-:Y:S01]  /*9b60*/  LOP3.LUT R5, R5, 0xffff0000, RZ, 0xc0, !PT ;  /* 0xffff000005057812 */ /* 0x000fe200078ec0ff */
[C---:B------:R-:W-:Y:S01]  /*9b70*/  FMUL.FTZ R39, R25.reuse, R35 ;  /* 0x0000002319277220 */ /* 0x040fe20000410000 */
[-C--:B------:R-:W-:Y:S01]  /*9b80*/  FMUL.FTZ R41, R25, R27.reuse ;  /* 0x0000001b19297220 */ /* 0x080fe20000410000 */
[C---:B------:R-:W-:Y:S01]  /*9b90*/  LOP3.LUT R20, R29.reuse, 0xffff0000, RZ, 0xc0, !PT ;  /* 0xffff00001d147812 */ /* 0x040fe200078ec0ff */
[----:B------:R-:W-:Y:S01]  /*9ba0*/  IMAD.U32 R25, R29, 0x10000, RZ ;  /* 0x000100001d197824 */ /* 0x000fe200078e00ff */
        /* <DEDUP_REMOVED lines=16> */
.L_x_2583:
[----:B------:R-:W-:Y:S05]  /*9cb0*/  BSYNC B1 ;  /* 0x0000000000017941 */ /* 0x000fea0003800000 */
.L_x_2582:
        /* <DEDUP_REMOVED lines=10> */
[----:B------:R-:W-:Y:S02]  /*9d60*/  SHF.R.U32.HI R21, RZ, 0x10, R15 ;  /* 0x00000010ff157819 */ /* 0x000fe4000001160f */
[----:B------:R-:W-:Y:S02]  /*9d70*/  PRMT R26, R30, 0x5432, R26 ;  /* 0x000054321e1a7816 */ /* 0x000fe4000000001a */
[----:B------:R-:W-:Y:S02]  /*9d80*/  PRMT R21, R48, 0x5410, R21 ;  /* 0x0000541030157816 */ /* 0x000fe40000000015 */
[----:B------:R-:W-:Y:S01]  /*9d90*/  SHF.R.U64 R25, R8, 0x10, R9 ;  /* 0x0000001008197819 */ /* 0x000fe20000001209 */
[----:B------:R-:W-:Y:S01]  /*9da0*/  IMAD.U32 R27, R26, 0x10000, RZ ;  /* 0x000100001a1b7824 */ /* 0x000fe200078e00ff */
[----:B------:R-:W-:Y:S01]  /*9db0*/  SHF.R.U64 R20, R14, 0x10, R15 ;  /* 0x000000100e147819 */ /* 0x000fe2000000120f */
[----:B------:R-:W-:Y:S01]  /*9dc0*/  IMAD.U32 R24, R21, 0x10000, RZ ;  /* 0x0001000015187824 */ /* 0x000fe200078e00ff */
[----:B------:R-:W-:-:S02]  /*9dd0*/  LOP3.LUT R26, R26, 0xffff0000, RZ, 0xc0, !PT ;  /* 0xffff00001a1a7812 */ /* 0x000fc400078ec0ff */
[----:B------:R-:W-:Y:S02]  /*9de0*/  LOP3.LUT R21, R21, 0xffff0000, RZ, 0xc0, !PT ;  /* 0xffff000015157812 */ /* 0x000fe400078ec0ff */
[----:B------:R-:W-:Y:S02]  /*9df0*/  PRMT R20, R32, 0x5432, R20 ;  /* 0x0000543220147816 */ /* 0x000fe40000000014 */
[----:B------:R-:W-:Y:S02]  /*9e00*/  PRMT R25, R47, 0x5410, R25 ;  /* 0x000054102f197816 */ /* 0x000fe40000000019 */
[C---:B-1----:R-:W-:Y:S01]  /*9e10*/  LOP3.LUT R9, R6.reuse, 0xffff0000, RZ, 0xc0, !PT ;  /* 0xffff000006097812 */ /* 0x042fe200078ec0ff */
[----:B------:R-:W-:Y:S01]  /*9e20*/  IMAD.U32 R8, R6, 0x10000, RZ ;  /* 0x0001000006087824 */ /* 0x000fe200078e00ff */
[C---:B------:R-:W-:Y:S01]  /*9e30*/  LOP3.LUT R15, R7.reuse, 0xffff0000, RZ, 0xc0, !PT ;  /* 0xffff0000070f7812 */ /* 0x040fe200078ec0ff */
[----:B------:R-:W-:Y:S02]  /*9e40*/  IMAD.U32 R14, R7, 0x10000, RZ ;  /* 0x00010000070e7824 */ /* 0x000fe400078e00ff */
[C---:B------:R-:W-:Y:S01]  /*9e50*/  FMUL.FTZ R29, R9.reuse, R27 ;  /* 0x0000001b091d7220 */ /* 0x040fe20000410000 */
[----:B------:R-:W-:Y:S01]  /*9e60*/  FMUL.FTZ R28, R9, R24 ;  /* 0x00000018091c7220 */ /* 0x000fe20000410000 */
[----:B------:R-:W-:Y:S01]  /*9e70*/  FMUL.FTZ R9, R15, R26 ;  /* 0x0000001a0f097220 */ /* 0x000fe20000410000 */
[----:B------:R-:W-:-:S02]  /*9e80*/  IMAD.U32 R6, R4, 0x10000, RZ ;  /* 0x0001000004067824 */ /* 0x000fc400078e00ff */
[C---:B------:R-:W-:Y:S01]  /*9e90*/  FFMA.FTZ R29, R8.reuse, R24, -R29 ;  /* 0x00000018081d7223 */ /* 0x040fe2000001081d */
[----:B------:R-:W-:Y:S01]  /*9ea0*/  FFMA.FTZ R28, R8, R27, R28 ;  /* 0x0000001b081c7223 */ /* 0x000fe2000001001c */
[-C--:B------:R-:W-:Y:S01]  /*9eb0*/  FFMA.FTZ R27, R14, R21.reuse, -R9 ;  /* 0x000000150e1b7223 */ /* 0x080fe20000010809 */
[C---:B------:R-:W-:Y:S01]  /*9ec0*/  IMAD.U32 R7, R5.reuse, 0x10000, RZ ;  /* 0x0001000005077824 */ /* 0x040fe200078e00ff */
[----:B------:R-:W-:Y:S01]  /*9ed0*/  LOP3.LUT R4, R4, 0xffff0000, RZ, 0xc0, !PT ;  /* 0xffff000004047812 */ /* 0x000fe200078ec0ff */
[C---:B------:R-:W-:Y:S01]  /*9ee0*/  IMAD.U32 R9, R20.reuse, 0x10000, RZ ;  /* 0x0001000014097824 */ /* 0x040fe200078e00ff */
[----:B------:R-:W-:Y:S01]  /*9ef0*/  LOP3.LUT R5, R5, 0xffff0000, RZ, 0xc0, !PT ;  /* 0xffff000005057812 */ /* 0x000fe200078ec0ff */
[----:B------:R-:W-:Y:S01]  /*9f00*/  FMUL.FTZ R31, R15, R21 ;  /* 0x000000150f1f7220 */ /* 0x000fe20000410000 */
[C---:B------:R-:W-:Y:S01]  /*9f10*/  LOP3.LUT R8, R25.reuse, 0xffff0000, RZ, 0xc0, !PT ;  /* 0xffff000019087812 */ /* 0x040fe200078ec0ff */
[----:B------:R-:W-:Y:S01]  /*9f20*/  IMAD.U32 R15, R25, 0x10000, RZ ;  /* 0x00010000190f7824 */ /* 0x000fe200078e00ff */
[----:B------:R-:W-:Y:S01]  /*9f30*/  LOP3.LUT R20, R20, 0xffff0000, RZ, 0xc0, !PT ;  /* 0xffff000014147812 */ /* 0x000fe200078ec0ff */
[----:B------:R-:W-:Y:S01]  /*9f40*/  FFMA.FTZ R26, R14, R26, R31 ;  /* 0x0000001a0e1a7223 */ /* 0x000fe2000001001f */
[C---:B------:R-:W-:Y:S01]  /*9f50*/  FMUL.FTZ R14, R4.reuse, R9 ;  /* 0x00000009040e7220 */ /* 0x040fe20000410000 */
[-C--:B------:R-:W-:Y:S01]  /*9f60*/  FMUL.FTZ R21, R4, R15.reuse ;  /* 0x0000000f04157220 */ /* 0x080fe20000410000 */
[C---:B------:R-:W-:Y:S01]  /*9f70*/  FMUL.FTZ R24, R5.reuse, R8 ;  /* 0x0000000805187220 */ /* 0x040fe20000410000 */
[-C--:B------:R-:W-:Y:S01]  /*9f80*/  FMUL.FTZ R25, R5, R20.reuse ;  /* 0x0000001405197220 */ /* 0x080fe20000410000 */
[C---:B------:R-:W-:Y:S01]  /*9f90*/  FFMA.FTZ R15, R6.reuse, R15, R14 ;  /* 0x0000000f060f7223 */ /* 0x040fe2000001000e */
[----:B------:R-:W-:Y:S01]  /*9fa0*/  FFMA.FTZ R4, R6, R9, -R21 ;  /* 0x0000000906047223 */ /* 0x000fe20000010815 */
[C---:B------:R-:W-:Y:S01]  /*9fb0*/  FFMA.FTZ R5, R7.reuse, R20, -R24 ;  /* 0x0000001407057223 */ /* 0x040fe20000010818 */
[----:B------:R-:W-:Y:S01]  /*9fc0*/  FFMA.FTZ R8, R7, R8, R25 ;  /* 0x0000000807087223 */ /* 0x000fe20000010019 */
[----:B------:R-:W-:-:S02]  /*9fd0*/  F2FP.BF16.F32.PACK_AB R6, R28, R29 ;  /* 0x0000001d1c06723e */ /* 0x000fc400000010ff */
[----:B------:R-:W-:Y:S02]  /*9fe0*/  F2FP.BF16.F32.PACK_AB R7, R26, R27 ;  /* 0x0000001b1a07723e */ /* 0x000fe400000010ff */
[----:B------:R-:W-:Y:S02]  /*9ff0*/  F2FP.BF16.F32.PACK_AB R4, R15, R4 ;  /* 0x000000040f04723e */ /* 0x000fe400000010ff */
[----:B------:R-:W-:-:S05]  /*a000*/  F2FP.BF16.F32.PACK_AB R5, R8, R5 ;  /* 0x000000050805723e */ /* 0x000fca00000010ff */
[----:B------:R1:W-:Y:S02]  /*a010*/  STS.128 [R3+0x21400], R4 ;  /* 0x0214000403007388 */ /* 0x0003e40000000c00 */
.L_x_2588:
[----:B------:R-:W-:Y:S05]  /*a020*/  BSYNC B1 ;  /* 0x0000000000017941 */ /* 0x000fea0003800000 */
.L_x_2587:
[----:B------:R-:W-:Y:S05]  /*a030*/  @P1 BRA `(.L_x_2586) ;  /* 0x0000001800141947 */ /* 0x000fea0003800000 */
[----:B-1--4-:R-:W1:Y:S01]  /*a040*/  LDS.128 R4, [R0+0x1000] ;  /* 0x0010000000047984 */ /* 0x012e620000000c00 */
[----:B------:R-:W-:Y:S02]  /*a050*/  SHF.R.U64 R3, R10, 0x10, R11 ;  /* 0x000000100a037819 */ /* 0x000fe4000000120b */
[----:B------:R-:W-:Y:S02]  /*a060*/  SHF.R.U64 R8, R12, 0x10, R13 ;  /* 0x000000100c087819 */ /* 0x000fe4000000120d */
[----:B------:R-:W-:Y:S02]  /*a070*/  SHF.R.U32.HI R11, RZ, 0x10, R11 ;  /* 0x00000010ff0b7819 */ /* 0x000fe4000001160b */
[----:B------:R-:W-:Y:S02]  /*a080*/  SHF.R.U32.HI R13, RZ, 0x10, R13 ;  /* 0x00000010ff0d7819 */ /* 0x000fe4000001160d */
[----:B------:R-:W-:Y:S02]  /*a090*/  PRMT R30, R30, 0x5410, R11 ;  /* 0x000054101e1e7816 */ /* 0x000fe4000000000b */
[----:B------:R-:W-:-:S02]  /*a0a0*/  PRMT R34, R34, 0x5410, R13 ;  /* 0x0000541022227816 */ /* 0x000fc4000000000d */
[----:B------:R-:W-:Y:S01]  /*a0b0*/  PRMT R33, R33, 0x5410, R8 ;  /* 0x0000541021217816 */ /* 0x000fe20000000008 */
[C---:B------:R-:W-:Y:S01]  /*a0c0*/  IMAD.U32 R12, R30.reuse, 0x10000, RZ ;  /* 0x000100001e0c7824 */ /* 0x040fe200078e00ff */
[----:B------:R-:W-:Y:S01]  /*a0d0*/  LOP3.LUT R30, R30, 0xffff0000, RZ, 0xc0, !PT ;  /* 0xffff00001e1e7812 */ /* 0x000fe200078ec0ff */
[C---:B------:R-:W-:Y:S01]  /*a0e0*/  IMAD.U32 R11, R34.reuse, 0x10000, RZ ;  /* 0x00010000220b7824 */ /* 0x040fe200078e00ff */
[----:B------:R-:W-:Y:S02]  /*a0f0*/  LOP3.LUT R34, R34, 0xffff0000, RZ, 0xc0, !PT ;  /* 0xffff000022227812 */ /* 0x000fe400078ec0ff */
[----:B------:R-:W-:Y:S02]  /*a100*/  PRMT R32, R32, 0x5410, R3 ;  /* 0x0000541020207816 */ /* 0x000fe40000000003 */
[C---:B-1----:R-:W-:Y:S01]  /*a110*/  LOP3.LUT R9, R6.reuse, 0xffff0000, RZ, 0xc0, !PT ;  /* 0xffff000006097812 */ /* 0x042fe200078ec0ff */
[C---:B------:R-:W-:Y:S01]  /*a120*/  IMAD.U32 R10, R7.reuse, 0x10000, RZ ;  /* 0x00010000070a7824 */ /* 0x040fe200078e00ff */
[----:B------:R-:W-:Y:S01]  /*a130*/  LOP3.LUT R7, R7, 0xffff0000, RZ, 0xc0, !PT ;  /* 0xffff000007077812 */ /* 0x000fe200078ec0ff */
[----:B------:R-:W-:-:S02]  /*a140*/  IMAD.U32 R8, R6, 0x10000, RZ ;  /* 0x0001000006087824 */ /* 0x000fc400078e00ff */
[C---:B------:R-:W-:Y:S01]  /*a150*/  FMUL.FTZ R13, R9.reuse, R12 ;  /* 0x0000000c090d7220 */ /* 0x040fe20000410000 */
[-C--:B------:R-:W-:Y:S01]  /*a160*/  FMUL.FTZ R9, R9, R11.reuse ;  /* 0x0000000b09097220 */ /* 0x080fe20000410000 */
[C---:B------:R-:W-:Y:S01]  /*a170*/  FMUL.FTZ R21, R7.reuse, R30 ;  /* 0x0000001e07157220 */ /* 0x040fe20000410000 */
[----:B------:R-:W-:Y:S02]  /*a180*/  IMAD.U32 R3, R4, 0x10000, RZ ;  /* 0x0001000004037824 */ /* 0x000fe400078e00ff */
[C---:B------:R-:W-:Y:S01]  /*a190*/  FFMA.FTZ R14, R8.reuse, R11, -R13 ;  /* 0x0000000b080e7223 */ /* 0x040fe2000001080d */
[----:B------:R-:W-:Y:S01]  /*a1a0*/  FFMA.FTZ R15, R8, R12, R9 ;  /* 0x0000000c080f7223 */ /* 0x000fe20000010009 */
[-C--:B------:R-:W-:Y:S01]  /*a1b0*/  FMUL.FTZ R9, R7, R34.reuse ;  /* 0x0000002207097220 */ /* 0x080fe20000410000 */
[C---:B------:R-:W-:Y:S01]  /*a1c0*/  IMAD.U32 R6, R5.reuse, 0x10000, RZ ;  /* 0x0001000005067824 */ /* 0x040fe200078e00ff */
[----:B------:R-:W-:Y:S01]  /*a1d0*/  LOP3.LUT R4, R4, 0xffff0000, RZ, 0xc0, !PT ;  /* 0xffff000004047812 */ /* 0x000fe200078ec0ff */
[C---:B------:R-:W-:Y:S01]  /*a1e0*/  IMAD.U32 R8, R32.reuse, 0x10000, RZ ;  /* 0x0001000020087824 */ /* 0x040fe200078e00ff */
[----:B------:R-:W-:Y:S01]  /*a1f0*/  LOP3.LUT R5, R5, 0xffff0000, RZ, 0xc0, !PT ;  /* 0xffff000005057812 */ /* 0x000fe200078ec0ff */
[C---:B------:R-:W-:Y:S01]  /*a200*/  IMAD.U32 R7, R33.reuse, 0x10000, RZ ;  /* 0x0001000021077824 */ /* 0x040fe200078e00ff */
[----:B------:R-:W-:Y:S01]  /*a210*/  LOP3.LUT R32, R32, 0xffff0000, RZ, 0xc0, !PT ;  /* 0xffff000020207812 */ /* 0x000fe200078ec0ff */
[C---:B------:R-:W-:Y:S01]  /*a220*/  FFMA.FTZ R21, R10.reuse, R34, -R21 ;  /* 0x000000220a157223 */ /* 0x040fe20000010815 */
[----:B------:R-:W-:Y:S01]  /*a230*/  LOP3.LUT R33, R33, 0xffff0000, RZ, 0xc0, !PT ;  /* 0xffff000021217812 */ /* 0x000fe200078ec0ff */
[----:B------:R-:W-:Y:S01]  /*a240*/  FFMA.FTZ R30, R10, R30, R9 ;  /* 0x0000001e0a1e7223 */ /* 0x000fe20000010009 */
[C---:B------:R-:W-:Y:S01]  /*a250*/  FMUL.FTZ R10, R4.reuse, R8 ;  /* 0x00000008040a7220 */ /* 0x040fe20000410000 */
[----:B------:R-:W-:Y:S01]  /*a260*/  FMUL.FTZ R9, R4, R7 ;  /* 0x0000000704097220 */ /* 0x000fe20000410000 */
[C---:B------:R-:W-:Y:S01]  /*a270*/  FMUL.FTZ R11, R5.reuse, R32 ;  /* 0x00000020050b7220 */ /* 0x040fe20000410000 */
[----:B------:R-:W-:Y:S01]  /*a280*/  FMUL.FTZ R13, R5, R33 ;  /* 0x00000021050d7220 */ /* 0x000fe20000410000 */
        /* <DEDUP_REMOVED lines=8> */
[----:B------:R2:W-:Y:S01]  /*a310*/  STS.128 [R0+0x1000], R4 ;  /* 0x0010000400007388 */ /* 0x0005e20000000c00 */
[----:B------:R-:W-:Y:S05]  /*a320*/  BRA `(.L_x_2586) ;  /* 0x0000001400587947 */ /* 0x000fea0003800000 */
.L_x_2573:
        /* <DEDUP_REMOVED lines=24> */
[----:B------:R-:W-:Y:S01]  /*a4b0*/  LEA R26, P0, R24, UR4, 0x1 ;  /* 0x00000004181a7c11 */ /* 0x000fe2000f8008ff */
        /* <DEDUP_REMOVED lines=9> */
[----:B------:R-:W0:Y:S01]  /*a550*/  LDC R39, c[0x0][0x3f4] ;  /* 0x0000fd00ff277b82 */ /* 0x000e220000000800 */
[----:B------:R-:W2:Y:S01]  /*a560*/  SHFL.IDX PT, R4, R26, RZ, 0x1c1f ;  /* 0x001c1fff1a047589 */ /* 0x000ea200000e0000 */
[----:B------:R-:W-:-:S03]  /*a570*/  IMAD R3, R23, R6, RZ ;  /* 0x0000000617037224 */ /* 0x000fc600078e02ff */
[----:B------:R-:W3:Y:S04]  /*a580*/  SHFL.IDX PT, R0, R27, RZ, 0x1c1f ;  /* 0x001c1fff1b007589 */ /* 0x000ee800000e0000 */
[----:B------:R-:W5:Y:S04]  /*a590*/  SHFL.IDX PT, R14, R35, RZ, 0x1c1f ;  /* 0x001c1fff230e7589 */ /* 0x000f6800000e0000 */
[----:B------:R-:W5:Y:S01]  /*a5a0*/  SHFL.IDX PT, R5, R25, RZ, 0x1c1f ;  /* 0x001c1fff19057589 */ /* 0x000f6200000e0000 */
[----:B0-----:R-:W-:-:S04]  /*a5b0*/  ISETP.GE.AND P0, PT, R18, R39, PT ;  /* 0x000000271200720c */ /* 0x001fc80003f06270 */
[----:B------:R-:W-:-:S13]  /*a5c0*/  ISETP.GE.OR P1, PT, R34, R3, P0 ;  /* 0x000000032200720c */ /* 0x000fda0000726670 */
[C---:B------:R-:W-:Y:S01]  /*a5d0*/  @!P1 IMAD.SHL.U32 R7, R18.reuse, 0x2, RZ ;  /* 0x0000000212079824 */ /* 0x040fe200078e00ff */
[----:B------:R-:W-:-:S04]  /*a5e0*/  @!P1 SHF.L.U64.HI R6, R18, 0x1, R19 ;  /* 0x0000000112069819 */ /* 0x000fc80000010213 */
[----:B--2---:R-:W-:-:S05]  /*a5f0*/  @!P1 IADD3 R8, P2, R4, R7, RZ ;  /* 0x0000000704089210 */ /* 0x004fca0007f5e0ff */
[----:B---3--:R-:W-:-:S06]  /*a600*/  @!P1 IMAD.X R9, R0, 0x1, R6, P2 ;  /* 0x0000000100099824 */ /* 0x008fcc00010e0606 */
[----:B-1--4-:R-:W2:Y:S01]  /*a610*/  @!P1 LD.E.128 R8, desc[UR42][R8.64] ;  /* 0x0000002a08089980 */ /* 0x012ea2000c101d00 */
[----:B-----5:R-:W-:-:S05]  /*a620*/  @!P1 IADD3 R4, P2, R14, R7, RZ ;  /* 0x000000070e049210 */ /* 0x020fca0007f5e0ff */
[----:B------:R-:W-:-:S06]  /*a630*/  @!P1 IMAD.X R5, R5, 0x1, R6, P2 ;  /* 0x0000000105059824 */ /* 0x000fcc00010e0606 */
[----:B------:R-:W3:Y:S01]  /*a640*/  @!P1 LD.E.128 R4, desc[UR42][R4.64] ;  /* 0x0000002a04049980 */ /* 0x000ee2000c101d00 */
[----:B------:R-:W-:Y:S02]  /*a650*/  CS2R R20, SRZ ;  /* 0x0000000000147805 */ /* 0x000fe4000001ff00 */
[----:B------:R-:W-:Y:S02]  /*a660*/  CS2R R30, SRZ ;  /* 0x00000000001e7805 */ /* 0x000fe4000001ff00 */
[----:B------:R-:W-:Y:S01]  /*a670*/  CS2R R32, SRZ ;  /* 0x0000000000207805 */ /* 0x000fe2000001ff00 */
[----:B------:R0:W1:Y:S01]  /*a680*/  SHFL.IDX PT, R24, R26, 0x1, 0x1c1f ;  /* 0x003c1f001a187f89 */ /* 0x00006200000e0000 */
[----:B------:R-:W-:-:S03]  /*a690*/  CS2R R28, SRZ ;  /* 0x00000000001c7805 */ /* 0x000fc6000001ff00 */
[----:B------:R0:W4:Y:S04]  /*a6a0*/  SHFL.IDX PT, R14, R35, 0x1, 0x1c1f ;  /* 0x003c1f00230e7f89 */ /* 0x00012800000e0000 */
[----:B------:R-:W0:Y:S01]  /*a6b0*/  SHFL.IDX PT, R25, R25, 0x1, 0x1c1f ;  /* 0x003c1f0019197f89 */ /* 0x000e2200000e0000 */
[----:B--2---:R-:W-:Y:S02]  /*a6c0*/  @!P1 IMAD.MOV.U32 R20, RZ, RZ, R8 ;  /* 0x000000ffff149224 */ /* 0x004fe400078e0008 */
[----:B------:R-:W-:Y:S02]  /*a6d0*/  @!P1 IMAD.MOV.U32 R21, RZ, RZ, R9 ;  /* 0x000000ffff159224 */ /* 0x000fe400078e0009 */
[----:B------:R-:W-:Y:S02]  /*a6e0*/  IMAD.MOV.U32 R0, RZ, RZ, R20 ;  /* 0x000000ffff007224 */ /* 0x000fe400078e0014 */
[----:B------:R-:W-:-:S02]  /*a6f0*/  IMAD.MOV.U32 R12, RZ, RZ, R21 ;  /* 0x000000ffff0c7224 */ /* 0x000fc400078e0015 */
[----:B------:R-:W-:Y:S01]  /*a700*/  @!P1 IMAD.MOV.U32 R28, RZ, RZ, R10 ;  /* 0x000000ffff1c9224 */ /* 0x000fe200078e000a */
[----:B------:R-:W-:Y:S01]  /*a710*/  PRMT R36, R36, 0x5410, R0 ;  /* 0x0000541024247816 */ /* 0x000fe20000000000 */
[----:B------:R-:W-:Y:S01]  /*a720*/  @!P1 IMAD.MOV.U32 R29, RZ, RZ, R11 ;  /* 0x000000ffff1d9224 */ /* 0x000fe200078e000b */
[----:B------:R2:W0:Y:S01]  /*a730*/  SHFL.IDX PT, R0, R27, 0x1, 0x1c1f ;  /* 0x003c1f001b007f89 */ /* 0x00042200000e0000 */
[----:B---3--:R-:W-:Y:S01]  /*a740*/  @!P1 IMAD.MOV.U32 R30, RZ, RZ, R4 ;  /* 0x000000ffff1e9224 */ /* 0x008fe200078e0004 */
[----:B------:R-:W-:Y:S01]  /*a750*/  PRMT R42, R12, 0x7610, R42 ;  /* 0x000076100c2a7816 */ /* 0x000fe2000000002a */
[----:B------:R-:W-:Y:S02]  /*a760*/  @!P1 IMAD.MOV.U32 R31, RZ, RZ, R5 ;  /* 0x000000ffff1f9224 */ /* 0x000fe400078e0005 */
[----:B------:R-:W-:Y:S02]  /*a770*/  @!P1 IMAD.MOV.U32 R32, RZ, RZ, R6 ;  /* 0x000000ffff209224 */ /* 0x000fe400078e0006 */
[----:B------:R-:W-:-:S02]  /*a780*/  @!P1 IMAD.MOV.U32 R33, RZ, RZ, R7 ;  /* 0x000000ffff219224 */ /* 0x000fc400078e0007 */
[----:B------:R-:W-:Y:S02]  /*a790*/  IMAD.MOV.U32 R4, RZ, RZ, R30 ;  /* 0x000000ffff047224 */ /* 0x000fe400078e001e */
[----:B------:R-:W-:Y:S02]  /*a7a0*/  IMAD.MOV.U32 R5, RZ, RZ, R31 ;  /* 0x000000ffff057224 */ /* 0x000fe400078e001f */
[----:B------:R-:W-:Y:S02]  /*a7b0*/  IMAD.MOV.U32 R6, RZ, RZ, R32 ;  /* 0x000000ffff067224 */ /* 0x000fe400078e0020 */
[----:B------:R-:W-:Y:S01]  /*a7c0*/  IMAD.MOV.U32 R8, RZ, RZ, R28 ;  /* 0x000000ffff087224 */ /* 0x000fe200078e001c */
[----:B------:R-:W-:Y:S01]  /*a7d0*/  PRMT R42, R42, 0x5410, R5 ;  /* 0x000054102a2a7816 */ /* 0x000fe20000000005 */
[----:B------:R-:W-:Y:S01]  /*a7e0*/  IMAD.MOV.U32 R9, RZ, RZ, R29 ;  /* 0x000000ffff097224 */ /* 0x000fe200078e001d */
[----:B------:R-:W-:Y:S01]  /*a7f0*/  PRMT R40, R6, 0x5410, R4 ;  /* 0x0000541006287816 */ /* 0x000fe20000000004 */
[----:B------:R-:W-:Y:S01]  /*a800*/  IMAD.MOV.U32 R7, RZ, RZ, R33 ;  /* 0x000000ffff077224 */ /* 0x000fe200078e0021 */
[----:B------:R-:W-:-:S02]  /*a810*/  PRMT R36, R8, 0x7610, R36 ;  /* 0x0000761008247816 */ /* 0x000fc40000000024 */
[----:B------:R-:W-:Y:S02]  /*a820*/  CS2R R4, SRZ ;  /* 0x0000000000047805 */ /* 0x000fe4000001ff00 */
[----:B------:R-:W-:Y:S02]  /*a830*/  PRMT R37, R9, 0x7610, R37 ;  /* 0x0000761009257816 */ /* 0x000fe40000000025 */
[----:B012-4-:R-:W-:-:S07]  /*a840*/  PRMT R43, R43, 0x5410, R7 ;  /* 0x000054102b2b7816 */ /* 0x017fce0000000007 */
.L_x_2889:
[----:B------:R-:W2:Y:S01]  /*a850*/  LDL R7, [R1+0x5c] ;  /* 0x00005c0001077983 */ /* 0x000ea20000100800 */
[----:B------:R-:W-:Y:S01]  /*a860*/  VIADD R34, R34, 0x20 ;  /* 0x0000002022227836 */ /* 0x000fe20000000000 */
[----:B------:R-:W-:Y:S01]  /*a870*/  BSSY B1, `(.L_x_2590) ;  /* 0x0000016000017945 */ /* 0x000fe20003800000 */
[----:B------:R-:W-:Y:S02]  /*a880*/  CS2R R8, SRZ ;  /* 0x0000000000087805 */ /* 0x000fe4000001ff00 */
[----:B------:R-:W-:Y:S02]  /*a890*/  CS2R R10, SRZ ;  /* 0x00000000000a7805 */ /* 0x000fe4000001ff00 */
[----:B------:R-:W-:Y:S02]  /*a8a0*/  ISETP.GE.AND P1, PT, R34, R3, PT ;  /* 0x000000032200720c */ /* 0x000fe40003f26270 */
[----:B--2---:R-:W-:-:S04]  /*a8b0*/  LEA.HI R6, R7, R7, RZ, 0x1 ;  /* 0x0000000707067211 */ /* 0x004fc800078f08ff */
[----:B------:R-:W-:-:S05]  /*a8c0*/  LOP3.LUT R6, R6, 0xfffffffe, RZ, 0xc0, !PT ;  /* 0xfffffffe06067812 */ /* 0x000fca00078ec0ff */
[----:B------:R-:W-:Y:S01]  /*a8d0*/  IMAD.IADD R13, R7, 0x1, -R6 ;  /* 0x00000001070d7824 */ /* 0x000fe200078e0a06 */
[----:B------:R-:W-:-:S04]  /*a8e0*/  CS2R R6, SRZ ;  /* 0x0000000000067805 */ /* 0x000fc8000001ff00 */
[----:B------:R-:W-:Y:S01]  /*a8f0*/  SHF.L.U32 R13, R13, 0x1f, RZ ;  /* 0x0000001f0d0d7819 */ /* 0x000fe200000006ff */
[----:B------:R-:W-:Y:S06]  /*a900*/  @P1 BRA `(.L_x_2591) ;  /* 0x0000000000301947 */ /* 0x000fec0003800000 */
[----:B------:R-:W-:Y:S02]  /*a910*/  CS2R R6, SRZ ;  /* 0x0000000000067805 */ /* 0x000fe4000001ff00 */
[----:B------:R-:W-:Y:S02]  /*a920*/  CS2R R8, SRZ ;  /* 0x0000000000087805 */ /* 0x000fe4000001ff00 */
[----:B------:R-:W-:Y:S01]  /*a930*/  CS2R R10, SRZ ;  /* 0x00000000000a7805 */ /* 0x000fe2000001ff00 */
[----:B------:R-:W-:Y:S06]  /*a940*/  @P0 BRA `(.L_x_2591) ;  /* 0x0000000000200947 */ /* 0x000fec0003800000 */
[C---:B------:R-:W-:Y:S01]  /*a950*/  IMAD.SHL.U32 R7, R18.reuse, 0x2, RZ ;  /* 0x0000000212077824 */ /* 0x040fe200078e00ff */
[----:B------:R-:W-:-:S04]  /*a960*/  SHF.L.U64.HI R5, R18, 0x1, R19 ;  /* 0x0000000112057819 */ /* 0x000fc80000010213 */
[-C--:B------:R-:W-:Y:S02]  /*a970*/  IADD3 R8, P1, R24, R7.reuse, RZ ;  /* 0x0000000718087210 */ /* 0x080fe40007f3e0ff */
[----:B------:R-:W-:-:S03]  /*a980*/  IADD3 R4, P2, R14, R7, RZ ;  /* 0x000000070e047210 */ /* 0x000fc60007f5e0ff */
[--C-:B------:R-:W-:Y:S02]  /*a990*/  IMAD.X R9, R0, 0x1, R5.reuse, P1 ;  /* 0x0000000100097824 */ /* 0x100fe400008e0605 */
[----:B------:R-:W-:-:S04]  /*a9a0*/  IMAD.X R5, R25, 0x1, R5, P2 ;  /* 0x0000000119057824 */ /* 0x000fc800010e0605 */
[----:B------:R-:W5:Y:S04]  /*a9b0*/  LD.E.128 R8, desc[UR42][R8.64] ;  /* 0x0000002a08087980 */ /* 0x000f68000c101d00 */
[----:B------:R-:W5:Y:S02]  /*a9c0*/  LD.E.128 R4, desc[UR42][R4.64] ;  /* 0x0000002a04047980 */ /* 0x000f64000c101d00 */
.L_x_2591:
[----:B------:R-:W-:Y:S05]  /*a9d0*/  BSYNC B1 ;  /* 0x0000000000017941 */ /* 0x000fea0003800000 */
.L_x_2590:
[----:B------:R-:W0:Y:S01]  /*a9e0*/  SYNCS.PHASECHK.TRANS64.TRYWAIT P1, [R2+URZ+0x28c00], R13 ;  /* 0x028c000d020075a7 */ /* 0x000e22000802017f */
[----:B------:R-:W-:Y:S01]  /*a9f0*/  VIADDMNMX R3, R3, -R196, 0x40, PT ;  /* 0x0000004003037446 */ /* 0x000fe200038009c4 */
[C---:B------:R-:W-:Y:S01]  /*aa00*/  VIADD R0, R190.reuse, 0x20 ;  /* 0x00000020be007836 */ /* 0x040fe20000000000 */
[----:B------:R-:W-:Y:S01]  /*aa10*/  BSSY B1, `(.L_x_2592) ;  /* 0x0000011000017945 */ /* 0x000fe20003800000 */
[----:B-----5:R-:W-:Y:S01]  /*aa20*/  IMAD.MOV.U32 R12, RZ, RZ, R4 ;  /* 0x000000ffff0c7224 */ /* 0x020fe200078e0004 */
[-C--:B------:R-:W-:Y:S01]  /*aa30*/  ISETP.GE.OR P2, PT, R190, R3.reuse, P0 ;  /* 0x00000003be00720c */ /* 0x080fe20000746670 */
[----:B------:R-:W-:Y:S01]  /*aa40*/  IMAD.MOV.U32 R14, RZ, RZ, R5 ;  /* 0x000000ffff0e7224 */ /* 0x000fe200078e0005 */
[----:B------:R-:W-:Y:S01]  /*aa50*/  ISETP.GE.OR P0, PT, R0, R3, P0 ;  /* 0x000000030000720c */ /* 0x000fe20000706670 */
[----:B------:R-:W-:Y:S02]  /*aa60*/  IMAD.MOV.U32 R3, RZ, RZ, R6 ;  /* 0x000000ffff037224 */ /* 0x000fe400078e0006 */
        /* <DEDUP_REMOVED lines=10> */
[----:B0-----:R-:W-:Y:S06]  /*ab10*/  @!P1 BRA `(.L_x_2593) ;  /* 0x0000018800989947 */ /* 0x001fec0003800000 */
.L_x_2890:
[----:B------:R-:W-:Y:S05]  /*ab20*/  BSYNC B1 ;  /* 0x0000000000017941 */ /* 0x000fea0003800000 */
.L_x_2592:
[----:B------:R-:W-:Y:S04]  /*ab30*/  BSSY B1, `(.L_x_2594) ;  /* 0x000006a000017945 */ /* 0x000fe80003800000 */
[----:B------:R-:W-:Y:S05]  /*ab40*/  @P2 BRA `(.L_x_2595) ;  /* 0x0000000400a02947 */ /* 0x000fea0003800000 */
[----:B------:R-:W-:Y:S01]  /*ab50*/  IMAD.SHL.U32 R12, R198, 0x40, RZ ;  /* 0x00000040c60c7824 */ /* 0x000fe200078e00ff */
[----:B------:R-:W-:Y:S01]  /*ab60*/  SHF.R.U64 R41, R28, 0x10, R29 ;  /* 0x000000101c297819 */ /* 0x000fe2000000121d */
[----:B------:R-:W-:Y:S01]  /*ab70*/  IMAD.IADD R14, R18, 0x1, R39 ;  /* 0x00000001120e7824 */ /* 0x000fe200078e0227 */
[----:B------:R-:W-:Y:S02]  /*ab80*/  SHF.R.U64 R46, R30, 0x10, R31 ;  /* 0x000000101e2e7819 */ /* 0x000fe4000000121f */
[----:B------:R-:W-:Y:S02]  /*ab90*/  LOP3.LUT R15, R12, 0x1c0, RZ, 0xc0, !PT ;  /* 0x000001c00c0f7812 */ /* 0x000fe400078ec0ff */
[----:B------:R-:W-:Y:S02]  /*aba0*/  SHF.R.U64 R44, R20, 0x10, R21 ;  /* 0x00000010142c7819 */ /* 0x000fe40000001215 */
[----:B------:R-:W-:Y:S02]  /*abb0*/  LOP3.LUT R12, R15, 0x38, R18, 0xf8, !PT ;  /* 0x000000380f0c7812 */ /* 0x000fe400078ef812 */
[----:B------:R-:W-:-:S02]  /*abc0*/  SHF.R.U32.HI R25, RZ, 0x3, R15 ;  /* 0x00000003ff197819 */ /* 0x000fc4000001160f */
[----:B------:R-:W-:Y:S02]  /*abd0*/  LOP3.LUT R14, R15, 0x38, R14, 0xf8, !PT ;  /* 0x000000380f0e7812 */ /* 0x000fe400078ef80e */
[-C--:B0-----:R-:W-:Y:S02]  /*abe0*/  LOP3.LUT R13, R12, R25.reuse, RZ, 0x3c, !PT ;  /* 0x000000190c0d7212 */ /* 0x081fe400078e3cff */
[----:B------:R-:W-:Y:S02]  /*abf0*/  LOP3.LUT R15, R14, R25, RZ, 0x3c, !PT ;  /* 0x000000190e0f7212 */ /* 0x000fe400078e3cff */
[----:B------:R-:W-:Y:S01]  /*ac00*/  SHF.R.U32.HI R28, RZ, 0x10, R29 ;  /* 0x00000010ff1c7819 */ /* 0x000fe2000001161d */
[C---:B------:R-:W-:Y:S01]  /*ac10*/  IMAD R13, R214.reuse, 0x200, R13 ;  /* 0x00000200d60d7824 */ /* 0x040fe200078e020d */
[----:B------:R-:W-:Y:S01]  /*ac20*/  SHF.R.U32.HI R45, RZ, 0x10, R21 ;  /* 0x00000010ff2d7819 */ /* 0x000fe20000011615 */
[----:B------:R-:W-:Y:S01]  /*ac30*/  IMAD R25, R214, 0x200, R15 ;  /* 0x00000200d6197824 */ /* 0x000fe200078e020f */
[----:B------:R-:W-:Y:S01]  /*ac40*/  SHF.R.U64 R21, R32, 0x10, R33 ;  /* 0x0000001020157819 */ /* 0x000fe20000001221 */
[----:B------:R-:W-:Y:S01]  /*ac50*/  IMAD R35, R13, 0x2, R2 ;  /* 0x000000020d237824 */ /* 0x000fe200078e0202 */
[----:B------:R-:W-:Y:S01]  /*ac60*/  PRMT R46, R40, 0x5432, R46 ;  /* 0x00005432282e7816 */ /* 0x000fe2000000002e */
[----:B------:R-:W-:Y:S01]  /*ac70*/  IMAD R38, R25, 0x2, R2 ;  /* 0x0000000219267824 */ /* 0x000fe200078e0202 */
[----:B------:R-:W-:-:S02]  /*ac80*/  PRMT R44, R36, 0x5432, R44 ;  /* 0x00005432242c7816 */ /* 0x000fc4000000002c */
[----:B------:R-:W0:Y:S01]  /*ac90*/  LDS.128 R12, [R35+0x20400] ;  /* 0x02040000230c7984 */ /* 0x000e220000000c00 */
[----:B------:R-:W-:Y:S01]  /*aca0*/  PRMT R37, R37, 0x5410, R28 ;  /* 0x0000541025257816 */ /* 0x000fe2000000001c */
[----:B------:R-:W-:Y:S01]  /*acb0*/  IMAD.U32 R47, R46, 0x10000, RZ ;  /* 0x000100002e2f7824 */ /* 0x000fe200078e00ff */
[----:B------:R-:W-:Y:S01]  /*acc0*/  SHF.R.U32.HI R48, RZ, 0x10, R31 ;  /* 0x00000010ff307819 */ /* 0x000fe2000001161f */
[----:B------:R-:W1:Y:S01]  /*acd0*/  LDS.128 R24, [R38+0x20400] ;  /* 0x0204000026187984 */ /* 0x000e620000000c00 */
[----:B------:R-:W-:Y:S02]  /*ace0*/  SHF.R.U32.HI R20, RZ, 0x10, R33 ;  /* 0x00000010ff147819 */ /* 0x000fe40000011621 */
[----:B------:R-:W-:Y:S02]  /*acf0*/  PRMT R36, R36, 0x5410, R41 ;  /* 0x0000541024247816 */ /* 0x000fe40000000029 */
[----:B------:R-:W-:Y:S02]  /*ad00*/  PRMT R21, R40, 0x5410, R21 ;  /* 0x0000541028157816 */ /* 0x000fe40000000015 */
[----:B------:R-:W-:-:S02]  /*ad10*/  PRMT R45, R42, 0x5410, R45 ;  /* 0x000054102a2d7816 */ /* 0x000fc4000000002d */
[----:B------:R-:W-:Y:S02]  /*ad20*/  PRMT R48, R42, 0x5432, R48 ;  /* 0x000054322a307816 */ /* 0x000fe40000000030 */
[----:B------:R-:W-:Y:S02]  /*ad30*/  PRMT R20, R43, 0x5432, R20 ;  /* 0x000054322b147816 */ /* 0x000fe40000000014 */
[----:B------:R-:W-:Y:S01]  /*ad40*/  LOP3.LUT R46, R46, 0xffff0000, RZ, 0xc0, !PT ;  /* 0xffff00002e2e7812 */ /* 0x000fe200078ec0ff */
        /* <DEDUP_REMOVED lines=9> */
[C---:B------:R-:W-:Y:S01]  /*ade0*/  LOP3.LUT R41, R25.reuse, 0xffff0000, RZ, 0xc0, !PT ;  /* 0xffff000019297812 */ /* 0x040fe200078ec0ff */
[----:B------:R-:W-:Y:S01]  /*adf0*/  IMAD.U32 R40, R25, 0x10000, RZ ;  /* 0x0001000019287824 */ /* 0x000fe200078e00ff */
[----:B------:R-:W-:Y:S01]  /*ae00*/  LOP3.LUT R33, R24, 0xffff0000, RZ, 0xc0, !PT ;  /* 0xffff000018217812 */ /* 0x000fe200078ec0ff */
[----:B------:R-:W-:Y:S01]  /*ae10*/  IMAD.U32 R25, R44, 0x10000, RZ ;  /* 0x000100002c197824 */ /* 0x000fe200078e00ff */
[C---:B------:R-:W-:Y:S01]  /*ae20*/  LOP3.LUT R24, R26.reuse, 0xffff0000, RZ, 0xc0, !PT ;  /* 0xffff00001a187812 */ /* 0x040fe200078ec0ff */
[----:B------:R-:W-:-:S02]  /*ae30*/  IMAD.U32 R42, R26, 0x10000, RZ ;  /* 0x000100001a2a7824 */ /* 0x000fc400078e00ff */
[----:B------:R-:W-:Y:S01]  /*ae40*/  FMUL.FTZ R49, R15, R47 ;  /* 0x0000002f0f317220 */ /* 0x000fe20000410000 */
[C---:B------:R-:W-:Y:S01]  /*ae50*/  IMAD.U32 R43, R27.reuse, 0x10000, RZ ;  /* 0x000100001b2b7824 */ /* 0x040fe200078e00ff */
[----:B------:R-:W-:Y:S01]  /*ae60*/  LOP3.LUT R26, R27, 0xffff0000, RZ, 0xc0, !PT ;  /* 0xffff00001b1a7812 */ /* 0x000fe200078ec0ff */
[-C--:B------:R-:W-:Y:S01]  /*ae70*/  FMUL.FTZ R27, R15, R25.reuse ;  /* 0x000000190f1b7220 */ /* 0x080fe20000410000 */
[----:B------:R-:W-:Y:S01]  /*ae80*/  LOP3.LUT R44, R44, 0xffff0000, RZ, 0xc0, !PT ;  /* 0xffff00002c2c7812 */ /* 0x000fe200078ec0ff */
[----:B------:R-:W-:Y:S01]  /*ae90*/  FFMA.FTZ R15, R28, R25, -R49 ;  /* 0x000000191c0f7223 */ /* 0x000fe20000010831 */
[----:B------:R-:W-:Y:S02]  /*aea0*/  IMAD.U32 R49, R48, 0x10000, RZ ;  /* 0x0001000030317824 */ /* 0x000fe400078e00ff */
[----:B------:R-:W-:Y:S01]  /*aeb0*/  FFMA.FTZ R25, R28, R47, R27 ;  /* 0x0000002f1c197223 */ /* 0x000fe2000001001b */
[----:B------:R-:W-:Y:S02]  /*aec0*/  IMAD.U32 R27, R45, 0x10000, RZ ;  /* 0x000100002d1b7824 */ /* 0x000fe400078e00ff */
[C---:B------:R-:W-:Y:S01]  /*aed0*/  FMUL.FTZ R28, R33.reuse, R44 ;  /* 0x0000002c211c7220 */ /* 0x040fe20000410000 */
[-C--:B------:R-:W-:Y:S01]  /*aee0*/  FMUL.FTZ R50, R33, R46.reuse ;  /* 0x0000002e21327220 */ /* 0x080fe20000410000 */
[----:B------:R-:W-:Y:S01]  /*aef0*/  FMUL.FTZ R33, R40, R49 ;  /* 0x0000003128217220 */ /* 0x000fe20000410000 */
[----:B------:R-:W-:Y:S01]  /*af00*/  LOP3.LUT R48, R48, 0xffff0000, RZ, 0xc0, !PT ;  /* 0xffff000030307812 */ /* 0x000fe200078ec0ff */
[-C--:B------:R-:W-:Y:S01]  /*af10*/  FMUL.FTZ R40, R40, R27.reuse ;  /* 0x0000001b28287220 */ /* 0x080fe20000410000 */
[----:B------:R-:W-:Y:S01]  /*af20*/  FFMA.FTZ R46, R29, R46, R28 ;  /* 0x0000002e1d2e7223 */ /* 0x000fe2000001001c */
[----:B------:R-:W-:Y:S01]  /*af30*/  LOP3.LUT R28, R45, 0xffff0000, RZ, 0xc0, !PT ;  /* 0xffff00002d1c7812 */ /* 0x000fe200078ec0ff */
[----:B------:R-:W-:Y:S01]  /*af40*/  FFMA.FTZ R50, R29, R44, -R50 ;  /* 0x0000002c1d327223 */ /* 0x000fe20000010832 */
[C---:B------:R-:W-:Y:S01]  /*af50*/  FFMA.FTZ R33, R30.reuse, R27, -R33 ;  /* 0x0000001b1e217223 */ /* 0x040fe20000010821 */
[----:B------:R-:W-:Y:S01]  /*af60*/  FFMA.FTZ R40, R30, R49, R40 ;  /* 0x000000311e287223 */ /* 0x000fe20000010028 */
[----:B------:R-:W-:-:S02]  /*af70*/  IMAD.U32 R29, R21, 0x10000, RZ ;  /* 0x00010000151d7824 */ /* 0x000fc400078e00ff */
[C---:B------:R-:W-:Y:S01]  /*af80*/  FMUL.FTZ R30, R41.reuse, R48 ;  /* 0x00000030291e7220 */ /* 0x040fe20000410000 */
[----:B------:R-:W-:Y:S02]  /*af90*/  IMAD.U32 R27, R36, 0x10000, RZ ;  /* 0x00010000241b7824 */ /* 0x000fe400078e00ff */
[-C--:B------:R-:W-:Y:S01]  /*afa0*/  FMUL.FTZ R52, R41, R28.reuse ;  /* 0x0000001c29347220 */ /* 0x080fe20000410000 */
[C---:B------:R-:W-:Y:S01]  /*afb0*/  FMUL.FTZ R41, R42.reuse, R29 ;  /* 0x0000001d2a297220 */ /* 0x040fe20000410000 */
[C---:B------:R-:W-:Y:S01]  /*afc0*/  FFMA.FTZ R44, R31.reuse, R28, -R30 ;  /* 0x0000001c1f2c7223 */ /* 0x040fe2000001081e */
[----:B------:R-:W-:Y:S01]  /*afd0*/  FMUL.FTZ R42, R42, R27 ;  /* 0x0000001b2a2a7220 */ /* 0x000fe20000410000 */
[----:B------:R-:W-:Y:S02]  /*afe0*/  IMAD.U32 R30, R20, 0x10000, RZ ;  /* 0x00010000141e7824 */ /* 0x000fe400078e00ff */
[----:B------:R-:W-:Y:S01]  /*aff0*/  FFMA.FTZ R31, R31, R48, R52 ;  /* 0x000000301f1f7223 */ /* 0x000fe20000010034 */
[----:B------:R-:W-:-:S02]  /*b000*/  IMAD.U32 R28, R37, 0x10000, RZ ;  /* 0x00010000251c7824 */ /* 0x000fc400078e00ff */
[C---:B------:R-:W-:Y:S01]  /*b010*/  FFMA.FTZ R41, R32.reuse, R27, -R41 ;  /* 0x0000001b20297223 */ /* 0x040fe20000010829 */
[----:B------:R-:W-:Y:S01]  /*b020*/  FFMA.FTZ R42, R32, R29, R42 ;  /* 0x0000001d202a7223 */ /* 0x000fe2000001002a */
[C---:B------:R-:W-:Y:S01]  /*b030*/  FMUL.FTZ R48, R43.reuse, R30 ;  /* 0x0000001e2b307220 */ /* 0x040fe20000410000 */
[-C--:B------:R-:W-:Y:S01]  /*b040*/  FMUL.FTZ R32, R43, R28.reuse ;  /* 0x0000001c2b207220 */ /* 0x080fe20000410000 */
[----:B------:R-:W-:Y:S02]  /*b050*/  LOP3.LUT R27, R21, 0xffff0000, RZ, 0xc0, !PT ;  /* 0xffff0000151b7812 */ /* 0x000fe400078ec0ff */
[----:B------:R-:W-:Y:S01]  /*b060*/  LOP3.LUT R21, R36, 0xffff0000, RZ, 0xc0, !PT ;  /* 0xffff000024157812 */ /* 0x000fe200078ec0ff */
[C---:B------:R-:W-:Y:S01]  /*b070*/  FFMA.FTZ R48, R13.reuse, R28, -R48 ;  /* 0x0000001c0d307223 */ /* 0x040fe20000010830 */
[----:B------:R-:W-:Y:S01]  /*b080*/  LOP3.LUT R29, R20, 0xffff0000, RZ, 0xc0, !PT ;  /* 0xffff0000141d7812 */ /* 0x000fe200078ec0ff */
[----:B------:R-:W-:Y:S01]  /*b090*/  FFMA.FTZ R32, R13, R30, R32 ;  /* 0x0000001e0d207223 */ /* 0x000fe20000010020 */
[----:B------:R-:W-:Y:S01]  /*b0a0*/  LOP3.LUT R37, R37, 0xffff0000, RZ, 0xc0, !PT ;  /* 0xffff000025257812 */ /* 0x000fe200078ec0ff */
[C---:B------:R-:W-:Y:S01]  /*b0b0*/  FMUL.FTZ R13, R24.reuse, R27 ;  /* 0x0000001b180d7220 */ /* 0x040fe20000410000 */
[----:B------:R-:W-:Y:S01]  /*b0c0*/  FMUL.FTZ R24, R24, R21 ;  /* 0x0000001518187220 */ /* 0x000fe20000410000 */
[----:B------:R-:W-:-:S02]  /*b0d0*/  FMUL.FTZ R43, R26, R29 ;  /* 0x0000001d1a2b7220 */ /* 0x000fc40000410000 */
[----:B------:R-:W-:Y:S01]  /*b0e0*/  FMUL.FTZ R26, R26, R37 ;  /* 0x000000251a1a7220 */ /* 0x000fe20000410000 */
[C---:B------:R-:W-:Y:S01]  /*b0f0*/  FFMA.FTZ R20, R12.reuse, R21, -R13 ;  /* 0x000000150c147223 */ /* 0x040fe2000001080d */
[----:B------:R-:W-:Y:S01]  /*b100*/  FFMA.FTZ R27, R12, R27, R24 ;  /* 0x0000001b0c1b7223 */ /* 0x000fe20000010018 */
[C---:B------:R-:W-:Y:S01]  /*b110*/  FFMA.FTZ R43, R14.reuse, R37, -R43 ;  /* 0x000000250e2b7223 */ /* 0x040fe2000001082b */
[----:B------:R-:W-:Y:S01]  /*b120*/  FFMA.FTZ R29, R14, R29, R26 ;  /* 0x0000001d0e1d7223 */ /* 0x000fe2000001001a */
[----:B------:R-:W-:Y:S02]  /*b130*/  F2FP.BF16.F32.PACK_AB R12, R50, R15 ;  /* 0x0000000f320c723e */ /* 0x000fe400000010ff */
[----:B------:R-:W-:Y:S02]  /*b140*/  F2FP.BF16.F32.PACK_AB R24, R46, R25 ;  /* 0x000000192e18723e */ /* 0x000fe400000010ff */
[----:B------:R-:W-:Y:S02]  /*b150*/  F2FP.BF16.F32.PACK_AB R13, R44, R33 ;  /* 0x000000212c0d723e */ /* 0x000fe400000010ff */
[----:B------:R-:W-:-:S02]  /*b160*/  F2FP.BF16.F32.PACK_AB R14, R20, R41 ;  /* 0x00000029140e723e */ /* 0x000fc400000010ff */
[----:B------:R-:W-:Y:S02]  /*b170*/  F2FP.BF16.F32.PACK_AB R26, R27, R42 ;  /* 0x0000002a1b1a723e */ /* 0x000fe400000010ff */
[----:B------:R-:W-:Y:S02]  /*b180*/  F2FP.BF16.F32.PACK_AB R15, R43, R48 ;  /* 0x000000302b0f723e */ /* 0x000fe400000010ff */
[----:B------:R-:W-:Y:S02]  /*b190*/  F2FP.BF16.F32.PACK_AB R25, R31, R40 ;  /* 0x000000281f19723e */ /* 0x000fe400000010ff */
[----:B------:R-:W-:Y:S01]  /*b1a0*/  F2FP.BF16.F32.PACK_AB R27, R29, R32 ;  /* 0x000000201d1b723e */ /* 0x000fe200000010ff */
[----:B------:R1:W-:Y:S04]  /*b1b0*/  STS.128 [R35+0x20400], R12 ;  /* 0x0204000c23007388 */ /* 0x0003e80000000c00 */
[----:B------:R1:W-:Y:S02]  /*b1c0*/  STS.128 [R38+0x20400], R24 ;  /* 0x0204001826007388 */ /* 0x0003e40000000c00 */
.L_x_2595:
[----:B------:R-:W-:Y:S05]  /*b1d0*/  BSYNC B1 ;  /* 0x0000000000017941 */ /* 0x000fea0003800000 */
.L_x_2594:
[----:B------:R-:W-:Y:S01]  /*b1e0*/  PRMT R20, R34, 0x5410, R3 ;  /* 0x0000541022147816 */ /* 0x000fe20000000003 */
[----:B------:R-:W-:Y:S06]  /*b1f0*/  @P0 BRA `(.L_x_2586) ;  /* 0x0000000400a40947 */ /* 0x000fec0003800000 */
[----:B------:R-:W2:Y:S01]  /*b200*/  LDL R41, [R1+0x64] ;  /* 0x0000640001297983 */ /* 0x000ea20000100800 */
[----:B------:R-:W-:Y:S01]  /*b210*/  SHF.R.S32.HI R3, RZ, 0x1f, R0 ;  /* 0x0000001fff037819 */ /* 0x000fe20000011400 */
[----:B-1----:R-:W-:Y:S01]  /*b220*/  IMAD.SHL.U32 R12, R0, 0x40, RZ ;  /* 0x00000040000c7824 */ /* 0x002fe200078e00ff */
[----:B------:R-:W-:Y:S01]  /*b230*/  SHF.R.U64 R32, R4, 0x10, R5 ;  /* 0x0000001004207819 */ /* 0x000fe20000001205 */
[----:B------:R-:W-:Y:S01]  /*b240*/  IMAD.IADD R39, R18, 0x1, R39 ;  /* 0x0000000112277824 */ /* 0x000fe200078e0227 */
[----:B------:R-:W-:Y:S02]  /*b250*/  LEA.HI R3, R3, R0, RZ, 0x3 ;  /* 0x0000000003037211 */ /* 0x000fe400078f18ff */
[----:B------:R-:W-:Y:S02]  /*b260*/  LOP3.LUT R12, R12, 0x1c0, RZ, 0xc0, !PT ;  /* 0x000001c00c0c7812 */ /* 0x000fe400078ec0ff */
[----:B------:R-:W-:Y:S01]  /*b270*/  SHF.R.U64 R21, R8, 0x10, R9 ;  /* 0x0000001008157819 */ /* 0x000fe20000001209 */
[----:B------:R-:W-:Y:S01]  /*b280*/  IMAD.SHL.U32 R3, R3, 0x40, RZ ;  /* 0x0000004003037824 */ /* 0x000fe200078e00ff */
[----:B------:R-:W-:-:S02]  /*b290*/  LOP3.LUT R0, R12, 0x38, R39, 0xf8, !PT ;  /* 0x000000380c007812 */ /* 0x000fc400078ef827 */
[----:B0-----:R-:W-:Y:S02]  /*b2a0*/  SHF.R.U32.HI R13, RZ, 0x3, R12 ;  /* 0x00000003ff0d7819 */ /* 0x001fe4000001160c */
[----:B------:R-:W-:Y:S02]  /*b2b0*/  LOP3.LUT R3, R3, 0xfffffe00, RZ, 0xc0, !PT ;  /* 0xfffffe0003037812 */ /* 0x000fe400078ec0ff */
[----:B------:R-:W-:Y:S02]  /*b2c0*/  LOP3.LUT R0, R0, R13, RZ, 0x3c, !PT ;  /* 0x0000000d00007212 */ /* 0x000fe400078e3cff */
[----:B------:R-:W-:Y:S02]  /*b2d0*/  PRMT R32, R51, 0x5432, R32 ;  /* 0x0000543233207816 */ /* 0x000fe40000000020 */
[----:B------:R-:W-:Y:S01]  /*b2e0*/  SHF.R.U32.HI R29, RZ, 0x10, R9 ;  /* 0x00000010ff1d7819 */ /* 0x000fe20000011609 */
[----:B------:R-:W-:Y:S01]  /*b2f0*/  IMAD.IADD R3, R3, 0x1, R0 ;  /* 0x0000000103037824 */ /* 0x000fe200078e0200 */
[----:B------:R-:W-:Y:S01]  /*b300*/  SHF.R.U32.HI R33, RZ, 0x10, R5 ;  /* 0x00000010ff217819 */ /* 0x000fe20000011605 */
[----:B------:R-:W-:Y:S01]  /*b310*/  IMAD.U32 R34, R32, 0x10000, RZ ;  /* 0x0001000020227824 */ /* 0x000fe200078e00ff */
[----:B------:R-:W-:Y:S01]  /*b320*/  PRMT R21, R55, 0x5410, R21 ;  /* 0x0000541037157816 */ /* 0x000fe20000000015 */
[----:B------:R-:W-:Y:S01]  /*b330*/  IMAD R0, R3, 0x2, R2 ;  /* 0x0000000203007824 */ /* 0x000fe200078e0202 */
[----:B------:R-:W-:-:S02]  /*b340*/  SHF.R.U32.HI R37, RZ, 0x10, R7 ;  /* 0x00000010ff257819 */ /* 0x000fc40000011607 */
[----:B------:R-:W-:Y:S01]  /*b350*/  PRMT R33, R51, 0x5410, R33 ;  /* 0x0000541033217816 */ /* 0x000fe20000000021 */
[----:B------:R-:W-:Y:S01]  /*b360*/  IMAD.U32 R28, R21, 0x10000, RZ ;  /* 0x00010000151c7824 */ /* 0x000fe200078e00ff */
[----:B------:R-:W0:Y:S01]  /*b370*/  LDS.128 R24, [R0+0x20400] ;  /* 0x0204000000187984 */ /* 0x000e220000000c00 */
[----:B------:R-:W-:Y:S02]  /*b380*/  SHF.R.U32.HI R31, RZ, 0x10, R11 ;  /* 0x00000010ff1f7819 */ /* 0x000fe4000001160b */
[----:B------:R-:W-:Y:S01]  /*b390*/  PRMT R29, R56, 0x5410, R29 ;  /* 0x00005410381d7816 */ /* 0x000fe2000000001d */
[----:B------:R-:W-:Y:S01]  /*b3a0*/  IMAD.U32 R36, R33, 0x10000, RZ ;  /* 0x0001000021247824 */ /* 0x000fe200078e00ff */
[----:B------:R-:W-:Y:S02]  /*b3b0*/  SHF.R.U64 R30, R10, 0x10, R11 ;  /* 0x000000100a1e7819 */ /* 0x000fe4000000120b */
[----:B------:R-:W-:Y:S02]  /*b3c0*/  PRMT R37, R54, 0x5410, R37 ;  /* 0x0000541036257816 */ /* 0x000fe40000000025 */
[----:B------:R-:W-:-:S02]  /*b3d0*/  PRMT R31, R20, 0x5410, R31 ;  /* 0x00005410141f7816 */ /* 0x000fc4000000001f */
[----:B------:R-:W-:Y:S02]  /*b3e0*/  PRMT R30, R20, 0x5432, R30 ;  /* 0x00005432141e7816 */ /* 0x000fe4000000001e */
[----:B------:R-:W-:Y:S02]  /*b3f0*/  SHF.R.U64 R35, R6, 0x10, R7 ;  /* 0x0000001006237819 */ /* 0x000fe40000001207 */
[----:B------:R-:W-:Y:S02]  /*b400*/  LOP3.LUT R21, R21, 0xffff0000, RZ, 0xc0, !PT ;  /* 0xffff000015157812 */ /* 0x000fe400078ec0ff */
[----:B------:R-:W-:Y:S02]  /*b410*/  PRMT R35, R53, 0x5410, R35 ;  /* 0x0000541035237816 */ /* 0x000fe40000000023 */
        /* <DEDUP_REMOVED lines=9> */
[C---:B------:R-:W-:Y:S01]  /*b4b0*/  IMAD.U32 R25, R37.reuse, 0x10000, RZ ;  /* 0x0001000025197824 */ /* 0x040fe200078e00ff */
[----:B------:R-:W-:Y:S02]  /*b4c0*/  LOP3.LUT R9, R32, 0xffff0000, RZ, 0xc0, !PT ;  /* 0xffff000020097812 */ /* 0x000fe400078ec0ff */
[----:B------:R-:W-:Y:S01]  /*b4d0*/  LOP3.LUT R37, R37, 0xffff0000, RZ, 0xc0, !PT ;  /* 0xffff000025257812 */ /* 0x000fe200078ec0ff */
[----:B--2---:R-:W0:Y:S02]  /*b4e0*/  LDS.128 R12, [R41+0x20400] ;  /* 0x02040000290c7984 */ /* 0x004e240000000c00 */
[C---:B0-----:R-:W-:Y:S01]  /*b4f0*/  IMAD.U32 R3, R12.reuse, 0x10000, RZ ;  /* 0x000100000c037824 */ /* 0x041fe200078e00ff */
[----:B------:R-:W-:Y:S01]  /*b500*/  LOP3.LUT R4, R12, 0xffff0000, RZ, 0xc0, !PT ;  /* 0xffff00000c047812 */ /* 0x000fe200078ec0ff */
[C---:B------:R-:W-:Y:S01]  /*b510*/  IMAD.U32 R5, R13.reuse, 0x10000, RZ ;  /* 0x000100000d057824 */ /* 0x040fe200078e00ff */
[----:B------:R-:W-:Y:S01]  /*b520*/  LOP3.LUT R12, R13, 0xffff0000, RZ, 0xc0, !PT ;  /* 0xffff00000d0c7812 */ /* 0x000fe200078ec0ff */
[----:B------:R-:W-:Y:S01]  /*b530*/  FFMA.FTZ R38, R3, R28, -R38 ;  /* 0x0000001c03267223 */ /* 0x000fe20000010826 */
[----:B------:R-:W-:-:S02]  /*b540*/  IMAD.U32 R28, R29, 0x10000, RZ ;  /* 0x000100001d1c7824 */ /* 0x000fc400078e00ff */
[----:B------:R-:W-:Y:S01]  /*b550*/  FFMA.FTZ R40, R3, R34, R40 ;  /* 0x0000002203287223 */ /* 0x000fe20000010028 */
[----:B------:R-:W-:Y:S01]  /*b560*/  IMAD.U32 R3, R31, 0x10000, RZ ;  /* 0x000100001f037824 */ /* 0x000fe200078e00ff */
[----:B------:R-:W-:Y:S01]  /*b570*/  LOP3.LUT R7, R14, 0xffff0000, RZ, 0xc0, !PT ;  /* 0xffff00000e077812 */ /* 0x000fe200078ec0ff */
[-C--:B------:R-:W-:Y:S01]  /*b580*/  FMUL.FTZ R34, R11, R28.reuse ;  /* 0x0000001c0b227220 */ /* 0x080fe20000410000 */
[----:B------:R-:W-:Y:S02]  /*b590*/  IMAD.U32 R8, R15, 0x10000, RZ ;  /* 0x000100000f087824 */ /* 0x000fe400078e00ff */
[C---:B------:R-:W-:Y:S01]  /*b5a0*/  FMUL.FTZ R11, R20.reuse, R25 ;  /* 0x00000019140b7220 */ /* 0x040fe20000410000 */
[C---:B------:R-:W-:Y:S01]  /*b5b0*/  FFMA.FTZ R42, R5.reuse, R28, -R42 ;  /* 0x0000001c052a7223 */ /* 0x040fe2000001082a */
[-C--:B------:R-:W-:Y:S01]  /*b5c0*/  FMUL.FTZ R28, R20, R3.reuse ;  /* 0x00000003141c7220 */ /* 0x080fe20000410000 */
[----:B------:R-:W-:Y:S01]  /*b5d0*/  FFMA.FTZ R34, R5, R36, R34 ;  /* 0x0000002405227223 */ /* 0x000fe20000010022 */
[----:B------:R-:W-:Y:S01]  /*b5e0*/  FFMA.FTZ R20, R8, R3, -R11 ;  /* 0x0000000308147223 */ /* 0x000fe2000001080b */
[C---:B------:R-:W-:Y:S01]  /*b5f0*/  FMUL.FTZ R3, R10.reuse, R9 ;  /* 0x000000090a037220 */ /* 0x040fe20000410000 */
[----:B------:R-:W-:Y:S01]  /*b600*/  FMUL.FTZ R11, R10, R21 ;  /* 0x000000150a0b7220 */ /* 0x000fe20000410000 */
[----:B------:R-:W-:Y:S01]  /*b610*/  IMAD.U32 R6, R14, 0x10000, RZ ;  /* 0x000100000e067824 */ /* 0x000fe200078e00ff */
[----:B------:R-:W-:Y:S01]  /*b620*/  LOP3.LUT R14, R15, 0xffff0000, RZ, 0xc0, !PT ;  /* 0xffff00000f0e7812 */ /* 0x000fe200078ec0ff */
[----:B------:R-:W-:-:S02]  /*b630*/  IMAD.U32 R13, R26, 0x10000, RZ ;  /* 0x000100001a0d7824 */ /* 0x000fc400078e00ff */
[----:B------:R-:W-:Y:S01]  /*b640*/  FFMA.FTZ R21, R4, R21, -R3 ;  /* 0x0000001504157223 */ /* 0x000fe20000010803 */
[----:B------:R-:W-:Y:S01]  /*b650*/  IMAD.U32 R5, R35, 0x10000, RZ ;  /* 0x0001000023057824 */ /* 0x000fe200078e00ff */
[----:B------:R-:W-:Y:S01]  /*b660*/  LOP3.LUT R15, R26, 0xffff0000, RZ, 0xc0, !PT ;  /* 0xffff00001a0f7812 */ /* 0x000fe200078ec0ff */
[----:B------:R-:W-:Y:S01]  /*b670*/  IMAD.U32 R3, R30, 0x10000, RZ ;  /* 0x000100001e037824 */ /* 0x000fe200078e00ff */
[----:B------:R-:W-:Y:S01]  /*b680*/  LOP3.LUT R26, R27, 0xffff0000, RZ, 0xc0, !PT ;  /* 0xffff00001b1a7812 */ /* 0x000fe200078ec0ff */
[----:B------:R-:W-:Y:S01]  /*b690*/  FFMA.FTZ R11, R4, R9, R11 ;  /* 0x00000009040b7223 */ /* 0x000fe2000001000b */
[C---:B------:R-:W-:Y:S01]  /*b6a0*/  FMUL.FTZ R27, R13.reuse, R5 ;  /* 0x000000050d1b7220 */ /* 0x040fe20000410000 */
[----:B------:R-:W-:Y:S01]  /*b6b0*/  FMUL.FTZ R13, R13, R3 ;  /* 0x000000030d0d7220 */ /* 0x000fe20000410000 */
[----:B------:R-:W-:Y:S01]  /*b6c0*/  LOP3.LUT R4, R35, 0xffff0000, RZ, 0xc0, !PT ;  /* 0xffff000023047812 */ /* 0x000fe200078ec0ff */
[----:B------:R-:W-:Y:S01]  /*b6d0*/  FFMA.FTZ R28, R8, R25, R28 ;  /* 0x00000019081c7223 */ /* 0x000fe2000001001c */
[----:B------:R-:W-:Y:S01]  /*b6e0*/  LOP3.LUT R29, R29, 0xffff0000, RZ, 0xc0, !PT ;  /* 0xffff00001d1d7812 */ /* 0x000fe200078ec0ff */
[----:B------:R-:W-:Y:S01]  /*b6f0*/  FFMA.FTZ R27, R6, R3, -R27 ;  /* 0x00000003061b7223 */ /* 0x000fe2000001081b */
[----:B------:R-:W-:Y:S01]  /*b700*/  LOP3.LUT R30, R30, 0xffff0000, RZ, 0xc0, !PT ;  /* 0xffff00001e1e7812 */ /* 0x000fe200078ec0ff */
[----:B------:R-:W-:Y:S01]  /*b710*/  FFMA.FTZ R10, R6, R5, R13 ;  /* 0x00000005060a7223 */ /* 0x000fe2000001000d */
[----:B------:R-:W-:Y:S01]  /*b720*/  LOP3.LUT R31, R31, 0xffff0000, RZ, 0xc0, !PT ;  /* 0xffff00001f1f7812 */ /* 0x000fe200078ec0ff */
[----:B------:R-:W-:Y:S01]  /*b730*/  FMUL.FTZ R25, R24, R33 ;  /* 0x0000002118197220 */ /* 0x000fe20000410000 */
[C---:B------:R-:W-:Y:S01]  /*b740*/  FMUL.FTZ R6, R15.reuse, R4 ;  /* 0x000000040f067220 */ /* 0x040fe20000410000 */
[----:B------:R-:W-:Y:S01]  /*b750*/  FMUL.FTZ R3, R26, R37 ;  /* 0x000000251a037220 */ /* 0x000fe20000410000 */
[----:B------:R-:W-:Y:S01]  /*b760*/  FMUL.FTZ R24, R24, R29 ;  /* 0x0000001d18187220 */ /* 0x000fe20000410000 */
[-C--:B------:R-:W-:Y:S01]  /*b770*/  FMUL.FTZ R15, R15, R30.reuse ;  /* 0x0000001e0f0f7220 */ /* 0x080fe20000410000 */
[----:B------:R-:W-:Y:S01]  /*b780*/  FMUL.FTZ R26, R26, R31 ;  /* 0x0000001f1a1a7220 */ /* 0x000fe20000410000 */
[----:B------:R-:W-:Y:S01]  /*b790*/  FFMA.FTZ R25, R12, R29, -R25 ;  /* 0x0000001d0c197223 */ /* 0x000fe20000010819 */
[C---:B------:R-:W-:Y:S01]  /*b7a0*/  FFMA.FTZ R6, R7.reuse, R30, -R6 ;  /* 0x0000001e07067223 */ /* 0x040fe20000010806 */
        /* <DEDUP_REMOVED lines=10> */
[----:B------:R-:W-:Y:S01]  /*b850*/  F2FP.BF16.F32.PACK_AB R10, R15, R10 ;  /* 0x0000000a0f0a723e */ /* 0x000fe200000010ff */
[----:B------:R3:W-:Y:S01]  /*b860*/  STS.128 [R41+0x20400], R4 ;  /* 0x0204000429007388 */ /* 0x0007e20000000c00 */
[----:B------:R-:W-:-:S05]  /*b870*/  F2FP.BF16.F32.PACK_AB R11, R37, R28 ;  /* 0x0000001c250b723e */ /* 0x000fca00000010ff */
[----:B------:R3:W-:Y:S02]  /*b880*/  STS.128 [R0+0x20400], R8 ;  /* 0x0204000800007388 */ /* 0x0007e40000000c00 */
.L_x_2586:
[----:B------:R-:W-:Y:S05]  /*b890*/  BSYNC B0 ;  /* 0x0000000000007941 */ /* 0x000fea0003800000 */
.L_x_2572:
[----:B------:R-:W-:Y:S01]  /*b8a0*/  @!PT LDS RZ, [RZ] ;  /* 0x00000000fffff984 */ /* 0x000fe20000000800 */
[----:B------:R-:W-:Y:S01]  /*b8b0*/  @!PT LDS RZ, [RZ] ;  /* 0x00000000fffff984 */ /* 0x000fe20000000800 */
[----:B------:R-:W-:Y:S01]  /*b8c0*/  @!PT LDS RZ, [RZ] ;  /* 0x00000000fffff984 */ /* 0x000fe20000000800 */
[----:B------:R-:W-:Y:S01]  /*b8d0*/  @!PT LDS RZ, [RZ] ;  /* 0x00000000fffff984 */ /* 0x000fe20000000800 */
[----:B------:R5:W-:Y:S06]  /*b8e0*/  MEMBAR.ALL.CTA ;  /* 0x0000000000007992 */ /* 0x000bec0000008000 */
[----:B-----5:R-:W5:Y:S01]  /*b8f0*/  FENCE.VIEW.ASYNC.S ;  /* 0x00000000000073c6 */ /* 0x020f620000000000 */
[----:B------:R-:W-:Y:S05]  /*b900*/  WARPSYNC.ALL ;  /* 0x0000000000007948 */ /* 0x000fea0003800000 */
[----:B-----5:R-:W-:Y:S06]  /*b910*/  BAR.SYNC.DEFER_BLOCKING 0xd, 0x80 ;  /* 0x0342000000007b1d */ /* 0x020fec0000010000 */
.L_x_2569:
[----:B--23--:R-:W-:-:S05]  /*b920*/  IMAD.U32 R0, RZ, RZ, UR37 ;  /* 0x00000025ff007e24 */ /* 0x00cfca000f8e00ff */
[----:B------:R-:W-:-:S13]  /*b930*/  ISETP.NE.AND P0, PT, R0, 0x3, PT ;  /* 0x000000030000780c */ /* 0x000fda0003f05270 */
[----:B------:R-:W-:Y:S05]  /*b940*/  @!P0 BRA `(.L_x_2596) ;  /* 0x0000000000048947 */ /* 0x000fea0003800000 */
[----:B------:R-:W-:Y:S01]  /*b950*/  BPT.TRAP 0x1 ;  /* 0x000000040000795c */ /* 0x000fe20000300000 */
.L_x_2596:
[----:B-1----:R-:W-:Y:S01]  /*b960*/  IMAD R15, R17, 0x8, R2 ;  /* 0x00000008110f7824 */ /* 0x002fe200078e0202 */
[----:B------:R-:W-:-:S04]  /*b970*/  SHF.L.U32 R56, R22, 0x1f, RZ ;  /* 0x0000001f16387819 */ /* 0x000fc800000006ff */
[----:B------:R1:W2:Y:S01]  /*b980*/  SYNCS.PHASECHK.TRANS64.TRYWAIT P1, [R15+URZ+0x28c30], R56 ;  /* 0x028c30380f0075a7 */ /* 0x0002a2000802017f */
[----:B------:R-:W-:Y:S05]  /*b990*/  @!P0 BRA `(.L_x_2597) ;  /* 0x0000000000048947 */ /* 0x000fea0003800000 */
[----:B------:R-:W-:Y:S01]  /*b9a0*/  BPT.TRAP 0x1 ;  /* 0x000000040000795c */ /* 0x000fe20000300000 */
.L_x_2597:
[C---:B------:R-:W-:Y:S02]  /*b9b0*/  VIADD R0, R2.reuse, 0x22400 ;  /* 0x0002240002007836 */ /* 0x040fe40000000000 */
[----:B0-----:R-:W-:-:S03]  /*b9c0*/  VIADD R3, R2, 0x20400 ;  /* 0x0002040002037836 */ /* 0x001fc60000000000 */
[----:B------:R-:W-:Y:S02]  /*b9d0*/  SHF.R.U32.HI R0, RZ, 0x4, R0 ;  /* 0x00000004ff007819 */ /* 0x000fe40000011600 */
[----:B------:R-:W-:Y:S02]  /*b9e0*/  SHF.R.U32.HI R3, RZ, 0x4, R3 ;  /* 0x00000004ff037819 */ /* 0x000fe40000011603 */
[----:B------:R-:W-:Y:S02]  /*b9f0*/  LOP3.LUT R0, R0, 0x3fff, RZ, 0xc0, !PT ;  /* 0x00003fff00007812 */ /* 0x000fe400078ec0ff */
[----:B------:R-:W-:Y:S02]  /*ba00*/  LOP3.LUT R3, R3, 0x3fff, RZ, 0xc0, !PT ;  /* 0x00003fff03037812 */ /* 0x000fe400078ec0ff */
[----:B------:R-:W-:Y:S01]  /*ba10*/  LOP3.LUT R21, R0, 0x10000, RZ, 0xfc, !PT ;  /* 0x0001000000157812 */ /* 0x000fe200078efcff */
[----:B--2---:R-:W-:Y:S06]  /*ba20*/  @P1 BRA `(.L_x_2598) ;  /* 0x0000000000081947 */ /* 0x004fec0003800000 */
[----:B------:R-:W0:Y:S02]  /*ba30*/  SYNCS.PHASECHK.TRANS64.TRYWAIT P1, [R15+URZ+0x28c30], R56 ;  /* 0x028c30380f0075a7 */ /* 0x000e24000802017f */
[----:B0-----:R-:W-:Y:S05]  /*ba40*/  @!P1 BRA `(.L_x_2599) ;  /* 0x0000017800e09947 */ /* 0x001fea0003800000 */
.L_x_2598:
[----:B----4-:R-:W-:Y:S01]  /*ba50*/  IMAD R10, R17, 0x200, R21 ;  /* 0x00000200110a7824 */ /* 0x010fe200078e0215 */
        /* <DEDUP_REMOVED lines=13> */
[----:B------:R-:W-:Y:S02]  /*bb30*/  VIADD R8, R4, 0x4 ;  /* 0x0000000404087836 */ /* 0x000fe40000000000 */
[----:B------:R-:W-:Y:S02]  /*bb40*/  IMAD.MOV.U32 R9, RZ, RZ, 0x40000040 ;  /* 0x40000040ff097424 */ /* 0x000fe400078e00ff */
[----:B------:R-:W-:-:S04]  /*bb50*/  IMAD.MOV.U32 R11, RZ, RZ, 0x40000040 ;  /* 0x40000040ff0b7424 */ /* 0x000fc800078e00ff */
[----:B------:R-:W-:Y:S01]  /*bb60*/  HGMMA.64x64x16.F32.BF16 R24, gdesc[UR4], RZ, !UPT, gsb0 ;  /* 0x00e00000041879f0 */ /* 0x000fe2000c0018ff */
[----:B------:R-:W-:Y:S02]  /*bb70*/  R2UR UR4, R12 ;  /* 0x000000000c0472ca */ /* 0x000fe400000e0000 */
[----:B------:R-:W-:Y:S02]  /*bb80*/  R2UR UR5, R13 ;  /* 0x000000000d0572ca */ /* 0x000fe400000e0000 */
[----:B------:R-:W-:Y:S01]  /*bb90*/  R2UR UR6, R6 ;  /* 0x00000000060672ca */ /* 0x000fe200000e0000 */
[C---:B------:R-:W-:Y:S01]  /*bba0*/  VIADD R6, R10.reuse, 0x4 ;  /* 0x000000040a067836 */ /* 0x040fe20000000000 */
[----:B------:R-:W-:Y:S01]  /*bbb0*/  R2UR UR7, R7 ;  /* 0x00000000070772ca */ /* 0x000fe200000e0000 */
[----:B------:R-:W-:Y:S02]  /*bbc0*/  IMAD.MOV.U32 R7, RZ, RZ, 0x40000040 ;  /* 0x40000040ff077424 */ /* 0x000fe400078e00ff */
[----:B------:R-:W-:Y:S01]  /*bbd0*/  VIADD R10, R10, 0x6 ;  /* 0x000000060a0a7836 */ /* 0x000fe20000000000 */
[----:B------:R-:W-:-:S02]  /*bbe0*/  WARPGROUP.DEPBAR.LE gsb0, 0x0 ;  /* 0x00008000000079c5 */ /* 0x000fc40000010000 */
[----:B------:R-:W-:-:S07]  /*bbf0*/  WARPGROUP.ARRIVE ;  /* 0x00000000000079c5 */ /* 0x000fce0000000000 */
[----:B------:R-:W-:Y:S01]  /*bc00*/  HGMMA.64x64x16.F32.BF16 R24, gdesc[UR4], R24, gsb0 ;  /* 0x00e00000041879f0 */ /* 0x000fe20008001818 */
[----:B------:R-:W-:Y:S02]  /*bc10*/  R2UR UR4, R8 ;  /* 0x00000000080472ca */ /* 0x000fe400000e0000 */
[----:B------:R-:W-:Y:S02]  /*bc20*/  R2UR UR5, R9 ;  /* 0x00000000090572ca */ /* 0x000fe400000e0000 */
[----:B------:R-:W-:Y:S01]  /*bc30*/  R2UR UR6, R6 ;  /* 0x00000000060672ca */ /* 0x000fe200000e0000 */
[----:B------:R-:W-:Y:S01]  /*bc40*/  VIADD R6, R4, 0x6 ;  /* 0x0000000604067836 */ /* 0x000fe20000000000 */
[----:B------:R-:W-:Y:S01]  /*bc50*/  R2UR UR7, R7 ;  /* 0x00000000070772ca */ /* 0x000fe200000e0000 */
[----:B------:R-:W-:Y:S01]  /*bc60*/  IMAD.MOV.U32 R7, RZ, RZ, 0x40000040 ;  /* 0x40000040ff077424 */ /* 0x000fe200078e00ff */
[----:B------:R-:W-:Y:S02]  /*bc70*/  WARPGROUP.DEPBAR.LE gsb0, 0x0 ;  /* 0x00008000000079c5 */ /* 0x000fe40000010000 */
[----:B------:R-:W-:-:S09]  /*bc80*/  WARPGROUP.ARRIVE ;  /* 0x00000000000079c5 */ /* 0x000fd20000000000 */
        /* <DEDUP_REMOVED lines=11> */
.L_x_2600:
[----:B------:R-:W2:Y:S01]  /*bd40*/  LDC R0, c[0x0][0x448] ;  /* 0x00011200ff007b82 */ /* 0x000ea20000000800 */
[----:B------:R-:W-:Y:S01]  /*bd50*/  IMAD.IADD R10, R212, 0x1, R196 ;  /* 0x00000001d40a7824 */ /* 0x000fe200078e02c4 */
[----:B------:R-:W-:Y:S01]  /*bd60*/  ULDC.64 UR40, c[0x0][0x9e0] ;  /* 0x0002780000287ab9 */ /* 0x000fe20000000a00 */
[----:B------:R-:W-:Y:S01]  /*bd70*/  IMAD.MOV.U32 R63, RZ, RZ, -0x40 ;  /* 0xffffffc0ff3f7424 */ /* 0x000fe200078e00ff */
[----:B------:R-:W-:Y:S01]  /*bd80*/  UISETP.GE.AND UP0, UPT, UR41, 0x1, UPT ;  /* 0x000000012900788c */ /* 0x000fe2000bf06270 */
[----:B------:R-:W-:Y:S01]  /*bd90*/  LOP3.LUT R16, R16, 0xffffff7f, RZ, 0xc0, !PT ;  /* 0xffffff7f10107812 */ /* 0x000fe200078ec0ff */
[----:B------:R-:W-:Y:S01]  /*bda0*/  ULDC UR4, c[0x0][0x9dc] ;  /* 0x0002770000047ab9 */ /* 0x000fe20000000800 */
[----:B------:R-:W-:Y:S01]  /*bdb0*/  IMAD R63, R168, R63, 0x41 ;  /* 0x00000041a83f7424 */ /* 0x000fe200078e023f */
[----:B------:R-:W-:Y:S01]  /*bdc0*/  UP2UR UR47, UPR, URZ, 0x1 ;  /* 0x000000013f2f7883 */ /* 0x000fe20008000000 */
[----:B------:R-:W-:-:S03]  /*bdd0*/  IMAD.U32 R20, RZ, RZ, UR4 ;  /* 0x00000004ff147e24 */ /* 0x000fc6000f8e00ff */
[----:B------:R-:W-:Y:S01]  /*bde0*/  IADD3 R14, -R189, R63, R184 ;  /* 0x0000003fbd0e7210 */ /* 0x000fe20007ffe1b8 */
[----:B------:R-:W-:Y:S01]  /*bdf0*/  VIADD R63, R63, 0xffffffff ;  /* 0xffffffff3f3f7836 */ /* 0x000fe20000000000 */
[----:B------:R-:W-:-:S03]  /*be00*/  LOP3.LUT R57, RZ, R20, RZ, 0x33, !PT ;  /* 0x00000014ff397212 */ /* 0x000fc600078e33ff */
[----:B------:R-:W-:-:S04]  /*be10*/  IMAD.IADD R14, R14, 0x1, -R23 ;  /* 0x000000010e0e7824 */ /* 0x000fc800078e0a17 */
[----:B------:R-:W-:Y:S01]  /*be20*/  IMAD.IADD R57, R14, 0x1, R57 ;  /* 0x000000010e397824 */ /* 0x000fe200078e0239 */
[----:B--2---:R-:W-:-:S13]  /*be30*/  ISETP.NE.AND P1, PT, R0, 0x1, PT ;  /* 0x000000010000780c */ /* 0x004fda0003f25270 */
[----:B------:R-:W2:Y:S01]  /*be40*/  @P1 LDC R3, c[0x0][0x44c] ;  /* 0x00011300ff031b82 */ /* 0x000ea20000000800 */
[----:B------:R-:W-:-:S07]  /*be50*/  @P1 LOP3.LUT R16, R16, 0x80, RZ, 0xfc, !PT ;  /* 0x0000008010101812 */ /* 0x000fce00078efcff */
[----:B------:R-:W3:Y:S01]  /*be60*/  @P1 LDC R11, c[0x0][0x450] ;  /* 0x00011400ff0b1b82 */ /* 0x000ee20000000800 */
[----:B--2---:R-:W-:-:S04]  /*be70*/  @P1 IMAD.HI.U32 R0, R10, R3, RZ ;  /* 0x000000030a001227 */ /* 0x004fc800078e00ff */
[----:B------:R-:W-:Y:S01]  /*be80*/  VIADD R3, R15, 0x28c40 ;  /* 0x00028c400f037836 */ /* 0x000fe20000000000 */
[----:B---3--:R-:W-:Y:S01]  /*be90*/  @P1 SHF.R.U32.HI R10, RZ, R11, R0 ;  /* 0x0000000bff0a1219 */ /* 0x008fe20000011600 */
[----:B------:R-:W-:Y:S01]  /*bea0*/  VIADD R11, R14, UR40 ;  /* 0x000000280e0b7c36 */ /* 0x000fe20008000000 */
[----:B------:R-:W-:Y:S02]  /*beb0*/  PLOP3.LUT P1, PT, PT, PT, UP0, 0x40, 0x0 ;  /* 0x000000000000781c */ /* 0x000fe40003f2e808 */
[----:B------:R-:W-:Y:S01]  /*bec0*/  LEA R0, R168, 0xffffffc0, 0x6 ;  /* 0xffffffc0a8007811 */ /* 0x000fe200078e30ff */
[----:B------:R-:W2:Y:S01]  /*bed0*/  SHFL.IDX PT, R58, R10, RZ, 0x1c1f ;  /* 0x001c1fff0a3a7589 */ /* 0x000ea200000e0000 */
[----:B------:R-:W-:Y:S02]  /*bee0*/  PRMT R3, R186, 0x654, R3 ;  /* 0x00000654ba037816 */ /* 0x000fe40000000003 */
[----:B------:R-:W-:Y:S02]  /*bef0*/  IADD3 R78, -R189, R184, -R0 ;  /* 0x000000b8bd4e7210 */ /* 0x000fe40007ffe900 */
[----:B------:R3:W-:Y:S02]  /*bf00*/  SYNCS.ARRIVE.TRANS64.RED.A1T0 RZ, [R3+URZ], RZ ;  /* 0x000000ff03ff79a7 */ /* 0x0007e4000810043f */
[----:B--2---:R-:W-:Y:S01]  /*bf10*/  VIADDMNMX R61, R58, R11, R78, PT ;  /* 0x0000000b3a3d7246 */ /* 0x004fe2000380014e */
[----:B------:R-:W-:-:S02]  /*bf20*/  IMAD.IADD R59, R57, 0x1, R58 ;  /* 0x00000001393b7824 */ /* 0x000fc400078e023a */
[----:B---3--:R-:W-:Y:S05]  /*bf30*/  @P1 BRA `(.L_x_2601) ;  /* 0x0000000000581947 */ /* 0x008fea0003800000 */
[----:B------:R-:W-:Y:S01]  /*bf40*/  IADD3 R3, -R23, R184, R58 ;  /* 0x000000b817037210 */ /* 0x000fe20007ffe13a */
[----:B------:R-:W-:Y:S03]  /*bf50*/  BSSY B0, `(.L_x_2602) ;  /* 0x0000010000007945 */ /* 0x000fe60003800000 */
[----:B------:R-:W-:-:S13]  /*bf60*/  ISETP.GT.AND P1, PT, R3, -0x1, PT ;  /* 0xffffffff0300780c */ /* 0x000fda0003f24270 */
[----:B------:R-:W-:Y:S05]  /*bf70*/  @P1 BRA `(.L_x_2603) ;  /* 0x0000000000201947 */ /* 0x000fea0003800000 */
[----:B------:R-:W-:Y:S01]  /*bf80*/  UISETP.NE.AND UP0, UPT, UR41, 0x1, UPT ;  /* 0x000000012900788c */ /* 0x000fe2000bf05270 */
[----:B------:R-:W-:-:S05]  /*bf90*/  LOP3.LUT R3, RZ, R3, RZ, 0x33, !PT ;  /* 0x00000003ff037212 */ /* 0x000fca00078e33ff */
[----:B------:R-:W-:-:S05]  /*bfa0*/  PLOP3.LUT P1, PT, PT, PT, UP0, 0x80, 0x0 ;  /* 0x000000000000781c */ /* 0x000fca0003f2f008 */
[----:B------:R-:W-:-:S08]  /*bfb0*/  @UP0 ULDC.64 UR4, c[0x0][0x9e8] ;  /* 0x00027a0000040ab9 */ /* 0x000fd00000000a00 */
[----:B------:R-:W-:-:S05]  /*bfc0*/  @P1 IMAD.HI.U32 R14, R3, UR4, RZ ;  /* 0x00000004030e1c27 */ /* 0x000fca000f8e00ff */
[----:B------:R-:W-:-:S04]  /*bfd0*/  @P1 SHF.R.U32.HI R3, RZ, UR5, R14 ;  /* 0x00000005ff031c19 */ /* 0x000fc8000801160e */
[----:B------:R-:W-:Y:S01]  /*bfe0*/  LOP3.LUT R3, RZ, R3, RZ, 0x33, !PT ;  /* 0x00000003ff037212 */ /* 0x000fe200078e33ff */
[----:B------:R-:W-:Y:S06]  /*bff0*/  BRA `(.L_x_2604) ;  /* 0x0000000000147947 */ /* 0x000fec0003800000 */
.L_x_2603:
[----:B------:R-:W-:-:S06]  /*c000*/  UISETP.NE.AND UP0, UPT, UR41, 0x1, UPT ;  /* 0x000000012900788c */ /* 0x000fcc000bf05270 */
[----:B------:R-:W-:-:S05]  /*c010*/  PLOP3.LUT P1, PT, PT, PT, UP0, 0x80, 0x0 ;  /* 0x000000000000781c */ /* 0x000fca0003f2f008 */
[----:B------:R-:W-:-:S08]  /*c020*/  @UP0 ULDC.64 UR4, c[0x0][0x9e8] ;  /* 0x00027a0000040ab9 */ /* 0x000fd00000000a00 */
[----:B------:R-:W-:-:S05]  /*c030*/  @P1 IMAD.HI.U32 R14, R3, UR4, RZ ;  /* 0x00000004030e1c27 */ /* 0x000fca000f8e00ff */
[----:B------:R-:W-:-:S07]  /*c040*/  @P1 SHF.R.U32.HI R3, RZ, UR5, R14 ;  /* 0x00000005ff031c19 */ /* 0x000fce000801160e */
.L_x_2604:
[----:B------:R-:W-:Y:S05]  /*c050*/  BSYNC B0 ;  /* 0x0000000000007941 */ /* 0x000fea0003800000 */
.L_x_2602:
[----:B------:R-:W-:-:S04]  /*c060*/  IMAD R14, R3, UR41, -R0 ;  /* 0x00000029030e7c24 */ /* 0x000fc8000f8e0a00 */
[----:B------:R-:W-:-:S05]  /*c070*/  IMAD.IADD R14, R14, 0x1, -R189 ;  /* 0x000000010e0e7824 */ /* 0x000fca00078e0abd */
[----:B------:R-:W-:Y:S02]  /*c080*/  VIMNMX R59, R59, R14, !PT ;  /* 0x0000000e3b3b7248 */ /* 0x000fe40007fe0100 */
[----:B------:R-:W-:-:S07]  /*c090*/  VIADDMNMX R61, R14, UR41, R61, PT ;  /* 0x000000290e3d7c46 */ /* 0x000fce000b80013d */
.L_x_2601:
[C---:B------:R-:W-:Y:S01]  /*c0a0*/  ISETP.GE.AND P1, PT, R63.reuse, 0x2, PT ;  /* 0x000000023f00780c */ /* 0x040fe20003f26270 */
[----:B------:R-:W2:Y:S01]  /*c0b0*/  SHFL.IDX PT, R10, R10, 0x1, 0x1c1f ;  /* 0x003c1f000a0a7f89 */ /* 0x000ea200000e0000 */
[----:B------:R-:W-:Y:S01]  /*c0c0*/  ISETP.GE.AND P5, PT, R63, 0xa, PT ;  /* 0x0000000a3f00780c */ /* 0x000fe20003fa6270 */
[----:B------:R-:W-:Y:S01]  /*c0d0*/  UISETP.NE.AND UP0, UPT, UR47, URZ, UPT ;  /* 0x0000003f2f00728c */ /* 0x000fe2000bf05270 */
[----:B------:R-:W-:Y:S02]  /*c0e0*/  ISETP.GT.AND P3, PT, R59, 0x1, !P1 ;  /* 0x000000013b00780c */ /* 0x000fe40004f64270 */
[----:B------:R-:W-:Y:S02]  /*c0f0*/  ISETP.GE.AND P2, PT, R63, 0x9, PT ;  /* 0x000000093f00780c */ /* 0x000fe40003f46270 */
[----:B------:R-:W-:Y:S02]  /*c100*/  ISETP.LT.OR P3, PT, R61, 0x2, P3 ;  /* 0x000000023d00780c */ /* 0x000fe40001f61670 */
[----:B------:R-:W-:-:S02]  /*c110*/  P2R R69, PR, RZ, 0x20 ;  /* 0x00000020ff457803 */ /* 0x000fc40000000000 */
[----:B------:R-:W-:Y:S02]  /*c120*/  FSEL R76, R25, -INF , !P3 ;  /* 0xff800000194c7808 */ /* 0x000fe40005800000 */
[C---:B------:R-:W-:Y:S02]  /*c130*/  ISETP.GT.AND P3, PT, R59.reuse, 0x9, !P5 ;  /* 0x000000093b00780c */ /* 0x040fe40006f64270 */
[----:B------:R-:W-:Y:S02]  /*c140*/  ISETP.GT.AND P4, PT, R59, 0x8, !P2 ;  /* 0x000000083b00780c */ /* 0x000fe40005784270 */
[----:B------:R-:W-:Y:S02]  /*c150*/  ISETP.LT.OR P3, PT, R61, 0xa, P3 ;  /* 0x0000000a3d00780c */ /* 0x000fe40001f61670 */
[----:B------:R-:W-:Y:S02]  /*c160*/  ISETP.GE.AND P5, PT, R63, 0x11, PT ;  /* 0x000000113f00780c */ /* 0x000fe40003fa6270 */
[----:B------:R-:W-:-:S02]  /*c170*/  FSEL R58, R29, -INF , !P3 ;  /* 0xff8000001d3a7808 */ /* 0x000fc40005800000 */
[----:B------:R-:W-:Y:S01]  /*c180*/  ISETP.LT.OR P4, PT, R61, 0x9, P4 ;  /* 0x000000093d00780c */ /* 0x000fe20002781670 */
[----:B--2---:R-:W-:Y:S01]  /*c190*/  IMAD.IADD R29, R57, 0x1, R10 ;  /* 0x00000001391d7824 */ /* 0x004fe200078e020a */
[----:B------:R-:W-:Y:S02]  /*c1a0*/  ISETP.GT.AND P3, PT, R59, 0x10, !P5 ;  /* 0x000000103b00780c */ /* 0x000fe40006f64270 */
[----:B------:R-:W-:Y:S02]  /*c1b0*/  FSEL R14, R28, -INF , !P4 ;  /* 0xff8000001c0e7808 */ /* 0x000fe40006000000 */
[----:B------:R-:W-:Y:S02]  /*c1c0*/  ISETP.LT.OR P3, PT, R61, 0x11, P3 ;  /* 0x000000113d00780c */ /* 0x000fe40001f61670 */
[----:B------:R-:W-:Y:S02]  /*c1d0*/  ISETP.GE.AND P4, PT, R63, 0x12, PT ;  /* 0x000000123f00780c */ /* 0x000fe40003f86270 */
[----:B------:R-:W-:-:S02]  /*c1e0*/  FSEL R60, R32, -INF , !P3 ;  /* 0xff800000203c7808 */ /* 0x000fc40005800000 */
[----:B------:R-:W-:Y:S02]  /*c1f0*/  ISETP.GT.AND P3, PT, R59, 0x11, !P4 ;  /* 0x000000113b00780c */ /* 0x000fe40006764270 */
[----:B------:R-:W-:Y:S02]  /*c200*/  P2R R28, PR, RZ, 0x10 ;  /* 0x00000010ff1c7803 */ /* 0x000fe40000000000 */
[----:B------:R-:W-:Y:S02]  /*c210*/  ISETP.LT.OR P3, PT, R61, 0x12, P3 ;  /* 0x000000123d00780c */ /* 0x000fe40001f61670 */
[----:B------:R-:W-:Y:S02]  /*c220*/  ISETP.GE.AND P4, PT, R63, 0x19, PT ;  /* 0x000000193f00780c */ /* 0x000fe40003f86270 */
[----:B------:R-:W-:Y:S02]  /*c230*/  FSEL R62, R33, -INF , !P3 ;  /* 0xff800000213e7808 */ /* 0x000fe40005800000 */
[----:B------:R-:W-:-:S02]  /*c240*/  ISETP.GT.AND P3, PT, R59, 0x18, !P4 ;  /* 0x000000183b00780c */ /* 0x000fc40006764270 */
[----:B------:R-:W-:Y:S02]  /*c250*/  P2R R65, PR, RZ, 0x10 ;  /* 0x00000010ff417803 */ /* 0x000fe40000000000 */
        /* <DEDUP_REMOVED lines=33> */
[C---:B------:R-:W-:Y:S02]  /*c470*/  ISETP.GE.AND P3, PT, R63.reuse, 0x32, PT ;  /* 0x000000323f00780c */ /* 0x040fe40003f66270 */
[----:B------:R-:W-:-:S02]  /*c480*/  ISETP.GE.AND P6, PT, R63, 0x1, PT ;  /* 0x000000013f00780c */ /* 0x000fc40003fc6270 */
[----:B------:R-:W-:Y:S02]  /*c490*/  ISETP.GT.AND P4, PT, R59, 0x31, !P3 ;  /* 0x000000313b00780c */ /* 0x000fe40005f84270 */
[----:B------:R-:W-:Y:S02]  /*c4a0*/  P2R R45, PR, RZ, 0x40 ;  /* 0x00000040ff2d7803 */ /* 0x000fe40000000000 */
[----:B------:R-:W-:Y:S02]  /*c4b0*/  ISETP.LT.OR P4, PT, R61, 0x32, P4 ;  /* 0x000000323d00780c */ /* 0x000fe40002781670 */
[----:B------:R-:W-:Y:S02]  /*c4c0*/  VIADDMNMX R25, R10, R11, R78, PT ;  /* 0x0000000b0a197246 */ /* 0x000fe4000380014e */
[----:B------:R-:W-:Y:S02]  /*c4d0*/  FSEL R72, R49, -INF , !P4 ;  /* 0xff80000031487808 */ /* 0x000fe40006000000 */
[----:B------:R-:W-:-:S04]  /*c4e0*/  ISETP.GE.AND P4, PT, R63, 0x39, PT ;  /* 0x000000393f00780c */ /* 0x000fc80003f86270 */
[----:B------:R-:W-:-:S04]  /*c4f0*/  ISETP.GT.AND P5, PT, R59, 0x38, !P4 ;  /* 0x000000383b00780c */ /* 0x000fc800067a4270 */
[----:B------:R-:W-:-:S04]  /*c500*/  ISETP.LT.OR P5, PT, R61, 0x39, P5 ;  /* 0x000000393d00780c */ /* 0x000fc80002fa1670 */
[----:B------:R-:W-:Y:S02]  /*c510*/  FSEL R52, R52, -INF , !P5 ;  /* 0xff80000034347808 */ /* 0x000fe40006800000 */
[----:B------:R-:W-:Y:S02]  /*c520*/  ISETP.GT.AND P5, PT, R59, RZ, !P6 ;  /* 0x000000ff3b00720c */ /* 0x000fe400077a4270 */
[----:B------:R-:W-:Y:S02]  /*c530*/  ISETP.GE.AND P6, PT, R63, 0x3a, PT ;  /* 0x0000003a3f00780c */ /* 0x000fe40003fc6270 */
[----:B------:R-:W-:-:S04]  /*c540*/  ISETP.LT.OR P5, PT, R61, 0x1, P5 ;  /* 0x000000013d00780c */ /* 0x000fc80002fa1670 */
[----:B------:R-:W-:Y:S02]  /*c550*/  FSEL R3, R24, -INF , !P5 ;  /* 0xff80000018037808 */ /* 0x000fe40006800000 */
[----:B------:R-:W-:-:S04]  /*c560*/  ISETP.GT.AND P5, PT, R59, 0x39, !P6 ;  /* 0x000000393b00780c */ /* 0x000fc800077a4270 */
[----:B------:R-:W-:-:S04]  /*c570*/  ISETP.LT.OR P5, PT, R61, 0x3a, P5 ;  /* 0x0000003a3d00780c */ /* 0x000fc80002fa1670 */
[----:B------:R-:W-:Y:S02]  /*c580*/  FSEL R74, R53, -INF , !P5 ;  /* 0xff800000354a7808 */ /* 0x000fe40006800000 */
[----:B------:R-:W-:-:S13]  /*c590*/  PLOP3.LUT P5, PT, PT, PT, UP0, 0x40, 0x0 ;  /* 0x000000000000781c */ /* 0x000fda0003fae808 */
[----:B------:R-:W-:Y:S05]  /*c5a0*/  @P5 BRA `(.L_x_2605) ;  /* 0x0000000000605947 */ /* 0x000fea0003800000 */
        /* <DEDUP_REMOVED lines=8> */
[----:B------:R-:W-:Y:S01]  /*c630*/  @P5 IMAD.HI.U32 R10, R11, UR4, RZ ;  /* 0x000000040b0a5c27 */ /* 0x000fe2000f8e00ff */
[----:B------:R-:W-:-:S13]  /*c640*/  PLOP3.LUT P5, PT, PT, PT, UP0, 0x80, 0x0 ;  /* 0x000000000000781c */ /* 0x000fda0003faf008 */
[----:B------:R-:W-:-:S04]  /*c650*/  @P5 SHF.R.U32.HI R11, RZ, UR5, R10 ;  /* 0x00000005ff0b5c19 */ /* 0x000fc8000801160a */
[----:B------:R-:W-:Y:S01]  /*c660*/  LOP3.LUT R11, RZ, R11, RZ, 0x33, !PT ;  /* 0x0000000bff0b7212 */ /* 0x000fe200078e33ff */
[----:B------:R-:W-:Y:S06]  /*c670*/  BRA `(.L_x_2608) ;  /* 0x0000000000187947 */ /* 0x000fec0003800000 */
.L_x_2607:
[----:B------:R-:W-:-:S06]  /*c680*/  UISETP.NE.AND UP0, UPT, UR41, 0x1, UPT ;  /* 0x000000012900788c */ /* 0x000fcc000bf05270 */
[----:B------:R-:W-:-:S05]  /*c690*/  PLOP3.LUT P5, PT, PT, PT, UP0, 0x80, 0x0 ;  /* 0x000000000000781c */ /* 0x000fca0003faf008 */
[----:B------:R-:W-:-:S08]  /*c6a0*/  @UP0 ULDC.64 UR4, c[0x0][0x9e8] ;  /* 0x00027a0000040ab9 */ /* 0x000fd00000000a00 */
[----:B------:R-:W-:Y:S01]  /*c6b0*/  @P5 IMAD.HI.U32 R10, R11, UR4, RZ ;  /* 0x000000040b0a5c27 */ /* 0x000fe2000f8e00ff */
[----:B------:R-:W-:-:S13]  /*c6c0*/  PLOP3.LUT P5, PT, PT, PT, UP0, 0x80, 0x0 ;  /* 0x000000000000781c */ /* 0x000fda0003faf008 */
[----:B------:R-:W-:-:S07]  /*c6d0*/  @P5 SHF.R.U32.HI R11, RZ, UR5, R10 ;  /* 0x00000005ff0b5c19 */ /* 0x000fce000801160a */
.L_x_2608:
[----:B------:R-:W-:Y:S05]  /*c6e0*/  BSYNC B0 ;  /* 0x0000000000007941 */ /* 0x000fea0003800000 */
.L_x_2606:
[----:B------:R-:W-:-:S04]  /*c6f0*/  IMAD R0, R11, UR41, -R0 ;  /* 0x000000290b007c24 */ /* 0x000fc8000f8e0a00 */
[----:B------:R-:W-:-:S05]  /*c700*/  IMAD.IADD R0, R0, 0x1, -R189 ;  /* 0x0000000100007824 */ /* 0x000fca00078e0abd */
[----:B------:R-:W-:Y:S02]  /*c710*/  VIMNMX R29, R29, R0, !PT ;  /* 0x000000001d1d7248 */ /* 0x000fe40007fe0100 */
[----:B------:R-:W-:-:S07]  /*c720*/  VIADDMNMX R25, R0, UR41, R25, PT ;  /* 0x0000002900197c46 */ /* 0x000fce000b800119 */
.L_x_2605:
        /* <DEDUP_REMOVED lines=9> */
[C---:B------:R-:W-:Y:S02]  /*c7c0*/  ISETP.GT.AND P1, PT, R29.reuse, 0x9, !P1 ;  /* 0x000000091d00780c */ /* 0x040fe40004f24270 */
[----:B------:R-:W-:Y:S02]  /*c7d0*/  ISETP.GT.AND P2, PT, R29, 0x8, !P2 ;  /* 0x000000081d00780c */ /* 0x000fe40005744270 */
[----:B------:R-:W-:Y:S02]  /*c7e0*/  ISETP.LT.OR P1, PT, R25, 0xa, P1 ;  /* 0x0000000a1900780c */ /* 0x000fe40000f21670 */
[----:B------:R-:W-:Y:S02]  /*c7f0*/  FMNMX.FTZ R11, R60, R11, !PT ;  /* 0x0000000b3c0b7209 */ /* 0x000fe40007810000 */
[----:B------:R-:W-:-:S02]  /*c800*/  FSEL R24, R31, -INF , !P1 ;  /* 0xff8000001f187808 */ /* 0x000fc40004800000 */
[----:B------:R-:W-:Y:S02]  /*c810*/  ISETP.NE.AND P1, PT, R67, RZ, PT ;  /* 0x000000ff4300720c */ /* 0x000fe40003f25270 */
[----:B------:R-:W-:Y:S02]  /*c820*/  ISETP.LT.OR P2, PT, R25, 0x9, P2 ;  /* 0x000000091900780c */ /* 0x000fe40001741670 */
[----:B------:R-:W-:Y:S02]  /*c830*/  ISETP.GT.AND P1, PT, R29, 0x10, !P1 ;  /* 0x000000101d00780c */ /* 0x000fe40004f24270 */
[----:B------:R-:W-:Y:S02]  /*c840*/  FMNMX.FTZ R11, R62, R11, !PT ;  /* 0x0000000b3e0b7209 */ /* 0x000fe40007810000 */
[----:B------:R-:W-:Y:S02]  /*c850*/  ISETP.LT.OR P1, PT, R25, 0x11, P1 ;  /* 0x000000111900780c */ /* 0x000fe40000f21670 */
[----:B------:R-:W-:-:S02]  /*c860*/  FSEL R30, R30, -INF , !P2 ;  /* 0xff8000001e1e7808 */ /* 0x000fc40005000000 */
[----:B------:R-:W-:Y:S02]  /*c870*/  FSEL R34, R34, -INF , !P1 ;  /* 0xff80000022227808 */ /* 0x000fe40004800000 */
[----:B------:R-:W-:Y:S02]  /*c880*/  ISETP.NE.AND P1, PT, R28, RZ, PT ;  /* 0x000000ff1c00720c */ /* 0x000fe40003f25270 */
[----:B------:R-:W-:Y:S02]  /*c890*/  FMNMX.FTZ R11, R64, R11, !PT ;  /* 0x0000000b400b7209 */ /* 0x000fe40007810000 */
[----:B------:R-:W-:Y:S02]  /*c8a0*/  ISETP.GT.AND P1, PT, R29, 0x11, !P1 ;  /* 0x000000111d00780c */ /* 0x000fe40004f24270 */
[----:B------:R-:W-:Y:S02]  /*c8b0*/  ISETP.NE.AND P2, PT, R71, RZ, PT ;  /* 0x000000ff4700720c */ /* 0x000fe40003f45270 */
        /* <DEDUP_REMOVED lines=8> */
[----:B------:R-:W-:Y:S02]  /*c940*/  FMNMX.FTZ R11, R44, R11, !PT ;  /* 0x0000000b2c0b7209 */ /* 0x000fe40007810000 */
[----:B------:R-:W-:Y:S02]  /*c950*/  FSEL R38, R38, -INF , !P1 ;  /* 0xff80000026267808 */ /* 0x000fe40004800000 */
[----:B------:R-:W-:Y:S02]  /*c960*/  ISETP.NE.AND P1, PT, R32, RZ, PT ;  /* 0x000000ff2000720c */ /* 0x000fe40003f25270 */
[----:B------:R-:W-:Y:S02]  /*c970*/  FMNMX.FTZ R11, R70, R11, !PT ;  /* 0x0000000b460b7209 */ /* 0x000fe40007810000 */
[----:B------:R-:W-:-:S02]  /*c980*/  ISETP.GT.AND P1, PT, R29, 0x19, !P1 ;  /* 0x000000191d00780c */ /* 0x000fc40004f24270 */
[----:B------:R-:W-:Y:S02]  /*c990*/  ISETP.NE.AND P5, PT, R45, RZ, PT ;  /* 0x000000ff2d00720c */ /* 0x000fe40003fa5270 */
[----:B------:R-:W-:Y:S02]  /*c9a0*/  ISETP.LT.OR P1, PT, R25, 0x1a, P1 ;  /* 0x0000001a1900780c */ /* 0x000fe40000f21670 */
[----:B------:R-:W-:Y:S02]  /*c9b0*/  FMNMX.FTZ R11, R48, R11, !PT ;  /* 0x0000000b300b7209 */ /* 0x000fe40007810000 */
[----:B------:R-:W-:Y:S02]  /*c9c0*/  FSEL R32, R39, -INF , !P1 ;  /* 0xff80000027207808 */ /* 0x000fe40004800000 */
[----:B------:R-:W-:Y:S02]  /*c9d0*/  ISETP.NE.AND P1, PT, R36, RZ, PT ;  /* 0x000000ff2400720c */ /* 0x000fe40003f25270 */
[----:B------:R-:W-:-:S02]  /*c9e0*/  FMNMX.FTZ R11, R72, R11, !PT ;  /* 0x0000000b480b7209 */ /* 0x000fc40007810000 */
[----:B------:R-:W-:Y:S02]  /*c9f0*/  ISETP.GT.AND P1, PT, R29, 0x20, !P1 ;  /* 0x000000201d00780c */ /* 0x000fe40004f24270 */
[----:B------:R-:W-:Y:S02]  /*ca00*/  FMNMX.FTZ R11, R52, R11, !PT ;  /* 0x0000000b340b7209 */ /* 0x000fe40007810000 */
[----:B------:R-:W-:Y:S02]  /*ca10*/  ISETP.LT.OR P1, PT, R25, 0x21, P1 ;  /* 0x000000211900780c */ /* 0x000fe40000f21670 */
[C---:B------:R-:W-:Y:S02]  /*ca20*/  ISETP.GT.AND P3, PT, R29.reuse, 0x31, !P3 ;  /* 0x000000311d00780c */ /* 0x040fe40005f64270 */
[----:B------:R-:W-:Y:S02]  /*ca30*/  FSEL R42, R42, -INF , !P1 ;  /* 0xff8000002a2a7808 */ /* 0x000fe40004800000 */
[----:B------:R-:W-:-:S02]  /*ca40*/  ISETP.GT.AND P1, PT, R29, 0x21, !P2 ;  /* 0x000000211d00780c */ /* 0x000fc40005724270 */
[----:B------:R-:W-:Y:S02]  /*ca50*/  ISETP.NE.AND P2, PT, R41, RZ, PT ;  /* 0x000000ff2900720c */ /* 0x000fe40003f45270 */
[----:B------:R-:W-:Y:S02]  /*ca60*/  ISETP.LT.OR P1, PT, R25, 0x22, P1 ;  /* 0x000000221900780c */ /* 0x000fe40000f21670 */
[----:B------:R-:W-:Y:S02]  /*ca70*/  ISETP.GT.AND P4, PT, R29, 0x38, !P4 ;  /* 0x000000381d00780c */ /* 0x000fe40006784270 */
[----:B------:R-:W-:Y:S02]  /*ca80*/  FSEL R36, R43, -INF , !P1 ;  /* 0xff8000002b247808 */ /* 0x000fe40004800000 */
[----:B------:R-:W-:Y:S02]  /*ca90*/  ISETP.NE.AND P1, PT, R33, RZ, PT ;  /* 0x000000ff2100720c */ /* 0x000fe40003f25270 */
[----:B------:R-:W-:-:S02]  /*caa0*/  ISETP.LT.OR P3, PT, R25, 0x32, P3 ;  /* 0x000000321900780c */ /* 0x000fc40001f61670 */
[C---:B------:R-:W-:Y:S02]  /*cab0*/  ISETP.GT.AND P1, PT, R29.reuse, 0x28, !P1 ;  /* 0x000000281d00780c */ /* 0x040fe40004f24270 */
[----:B------:R-:W-:Y:S02]  /*cac0*/  ISETP.GT.AND P6, PT, R29, 0x39, !P6 ;  /* 0x000000391d00780c */ /* 0x000fe400077c4270 */
[C---:B------:R-:W-:Y:S02]  /*cad0*/  ISETP.LT.OR P1, PT, R25.reuse, 0x29, P1 ;  /* 0x000000291900780c */ /* 0x040fe40000f21670 */
[----:B------:R-:W-:Y:S02]  /*cae0*/  ISETP.LT.OR P4, PT, R25, 0x39, P4 ;  /* 0x000000391900780c */ /* 0x000fe40002781670 */
[----:B------:R-:W-:Y:S02]  /*caf0*/  FSEL R46, R46, -INF , !P1 ;  /* 0xff8000002e2e7808 */ /* 0x000fe40004800000 */
[----:B------:R-:W-:-:S02]  /*cb00*/  ISETP.GT.AND P1, PT, R29, RZ, !P5 ;  /* 0x000000ff1d00720c */ /* 0x000fc40006f24270 */
[----:B------:R-:W-:Y:S02]  /*cb10*/  ISETP.NE.AND P5, PT, R37, RZ, PT ;  /* 0x000000ff2500720c */ /* 0x000fe40003fa5270 */
[----:B------:R-:W-:Y:S02]  /*cb20*/  ISETP.LT.OR P1, PT, R25, 0x1, P1 ;  /* 0x000000011900780c */ /* 0x000fe40000f21670 */
[----:B------:R-:W-:Y:S02]  /*cb30*/  FSEL R78, R51, -INF , !P3 ;  /* 0xff800000334e7808 */ /* 0x000fe40005800000 */
[----:B------:R-:W-:Y:S02]  /*cb40*/  FSEL R27, R26, -INF , !P1 ;  /* 0xff8000001a1b7808 */ /* 0x000fe40004800000 */
[----:B------:R-:W-:Y:S02]  /*cb50*/  FMNMX.FTZ R26, R74, R11, !PT ;  /* 0x0000000b4a1a7209 */ /* 0x000fe40007810000 */
[----:B------:R-:W-:-:S02]  /*cb60*/  ISETP.GT.AND P1, PT, R29, 0x29, !P2 ;  /* 0x000000291d00780c */ /* 0x000fc40005724270 */
[----:B------:R-:W-:Y:S01]  /*cb70*/  ISETP.GT.AND P2, PT, R29, 0x30, !P5 ;  /* 0x000000301d00780c */ /* 0x000fe20006f44270 */
[----:B------:R-:W2:Y:S01]  /*cb80*/  SHFL.BFLY PT, R11, R26, 0x2, 0x1f ;  /* 0x0c401f001a0b7f89 */ /* 0x000ea200000e0000 */
[C---:B------:R-:W-:Y:S02]  /*cb90*/  ISETP.LT.OR P1, PT, R25.reuse, 0x2a, P1 ;  /* 0x0000002a1900780c */ /* 0x040fe40000f21670 */
[C---:B------:R-:W-:Y:S02]  /*cba0*/  ISETP.LT.OR P2, PT, R25.reuse, 0x31, P2 ;  /* 0x000000311900780c */ /* 0x040fe40001741670 */
[----:B------:R-:W-:Y:S02]  /*cbb0*/  ISETP.LT.OR P6, PT, R25, 0x3a, P6 ;  /* 0x0000003a1900780c */ /* 0x000fe400037c1670 */
[----:B------:R-:W-:Y:S02]  /*cbc0*/  FSEL R50, R50, -INF , !P2 ;  /* 0xff80000032327808 */ /* 0x000fe40005000000 */
[----:B------:R-:W-:-:S02]  /*cbd0*/  FSEL R54, R54, -INF , !P4 ;  /* 0xff80000036367808 */ /* 0x000fc40006000000 */
[----:B--2---:R-:W-:Y:S02]  /*cbe0*/  FMNMX.FTZ R33, R26, R11, !PT ;  /* 0x0000000b1a217209 */ /* 0x004fe40007810000 */
[----:B------:R-:W-:Y:S02]  /*cbf0*/  FMNMX.FTZ R11, R27, R0, !PT ;  /* 0x000000001b0b7209 */ /* 0x000fe40007810000 */
[----:B------:R-:W-:Y:S01]  /*cc00*/  FSEL R26, R47, -INF , !P1 ;  /* 0xff8000002f1a7808 */ /* 0x000fe20004800000 */
[----:B------:R-:W2:Y:S01]  /*cc10*/  SHFL.BFLY PT, R10, R33, 0x1, 0x1f ;  /* 0x0c201f00210a7f89 */ /* 0x000ea200000e0000 */
[----:B------:R-:W-:-:S04]  /*cc20*/  FMNMX.FTZ R11, R30, R11, !PT ;  /* 0x0000000b1e0b7209 */ /* 0x000fc80007810000 */
[----:B------:R-:W-:-:S04]  /*cc30*/  FMNMX.FTZ R11, R24, R11, !PT ;  /* 0x0000000b180b7209 */ /* 0x000fc80007810000 */
[----:B------:R-:W-:-:S04]  /*cc40*/  FMNMX.FTZ R11, R34, R11, !PT ;  /* 0x0000000b220b7209 */ /* 0x000fc80007810000 */
[----:B------:R-:W-:Y:S01]  /*cc50*/  FMNMX.FTZ R31, R28, R11, !PT ;  /* 0x0000000b1c1f7209 */ /* 0x000fe20007810000 */
[----:B------:R-:W-:-:S03]  /*cc60*/  IMAD.U32 R11, RZ, RZ, UR4 ;  /* 0x00000004ff0b7e24 */ /* 0x000fc6000f8e00ff */
[----:B------:R-:W-:-:S04]  /*cc70*/  FMNMX.FTZ R31, R38, R31, !PT ;  /* 0x0000001f261f7209 */ /* 0x000fc80007810000 */
[----:B------:R-:W-:Y:S02]  /*cc80*/  FMNMX.FTZ R31, R32, R31, !PT ;  /* 0x0000001f201f7209 */ /* 0x000fe40007810000 */
[----:B--2---:R-:W-:Y:S02]  /*cc90*/  FMNMX.FTZ R10, R33, R10, !PT ;  /* 0x0000000a210a7209 */ /* 0x004fe40007810000 */
[----:B------:R-:W-:Y:S02]  /*cca0*/  FMNMX.FTZ R33, R42, R31, !PT ;  /* 0x0000001f2a217209 */ /* 0x000fe40007810000 */
[C---:B------:R-:W-:Y:S01]  /*ccb0*/  FSETP.NEU.FTZ.AND P1, PT, R10.reuse, -INF , PT ;  /* 0xff8000000a00780b */ /* 0x040fe20003f3d000 */
[----:B------:R-:W-:Y:S01]  /*ccc0*/  FMUL.FTZ R35, R10, R11 ;  /* 0x0000000b0a237220 */ /* 0x000fe20000410000 */
[----:B------:R-:W-:-:S04]  /*ccd0*/  FMNMX.FTZ R33, R36, R33, !PT ;  /* 0x0000002124217209 */ /* 0x000fc80007810000 */
[----:B------:R-:W-:Y:S02]  /*cce0*/  FMNMX.FTZ R33, R46, R33, !PT ;  /* 0x000000212e217209 */ /* 0x000fe40007810000 */
[----:B------:R-:W-:Y:S02]  /*ccf0*/  FSEL R31, R35, RZ, P1 ;  /* 0x000000ff231f7208 */ /* 0x000fe40000800000 */
[----:B------:R-:W-:-:S03]  /*cd00*/  FMNMX.FTZ R33, R26, R33, !PT ;  /* 0x000000211a217209 */ /* 0x000fc60007810000 */
[--C-:B------:R-:W-:Y:S01]  /*cd10*/  FFMA.FTZ R29, R76, R11, -R31.reuse ;  /* 0x0000000b4c1d7223 */ /* 0x100fe2000001081f */
[----:B------:R-:W-:Y:S01]  /*cd20*/  FMNMX.FTZ R33, R50, R33, !PT ;  /* 0x0000002132217209 */ /* 0x000fe20007810000 */
[-CC-:B------:R-:W-:Y:S01]  /*cd30*/  FFMA.FTZ R164, R3, R11.reuse, -R31.reuse ;  /* 0x0000000b03a47223 */ /* 0x180fe2000001081f */
[----:B------:R-:W-:Y:S01]  /*cd40*/  FSEL R76, R55, -INF , !P6 ;  /* 0xff800000374c7808 */ /* 0x000fe20007000000 */
[--C-:B------:R-:W-:Y:S01]  /*cd50*/  FFMA.FTZ R166, R14, R11, -R31.reuse ;  /* 0x0000000b0ea67223 */ /* 0x100fe2000001081f */
[----:B------:R-:W-:Y:S01]  /*cd60*/  FMNMX.FTZ R33, R78, R33, !PT ;  /* 0x000000214e217209 */ /* 0x000fe20007810000 */
[-CC-:B------:R-:W-:Y:S01]  /*cd70*/  FFMA.FTZ R156, R40, R11.reuse, -R31.reuse ;  /* 0x0000000b289c7223 */ /* 0x180fe2000001081f */
[-CC-:B------:R-:W-:Y:S01]  /*cd80*/  FFMA.FTZ R158, R44, R11.reuse, -R31.reuse ;  /* 0x0000000b2c9e7223 */ /* 0x180fe2000001081f */
        /* <DEDUP_REMOVED lines=8> */
[-CC-:B------:R-:W-:Y:S01]  /*ce10*/  FFMA.FTZ R25, R48, R11.reuse, -R31.reuse ;  /* 0x0000000b30197223 */ /* 0x180fe2000001081f */
[-CC-:B------:R-:W-:Y:S01]  /*ce20*/  FFMA.FTZ R40, R72, R11.reuse, -R31.reuse ;  /* 0x0000000b48287223 */ /* 0x180fe2000001081f */
[----:B------:R-:W2:Y:S01]  /*ce30*/  SHFL.BFLY PT, R14, R3, 0x2, 0x1f ;  /* 0x0c401f00030e7f89 */ /* 0x000ea200000e0000 */
[-CC-:B------:R-:W-:Y:S01]  /*ce40*/  FFMA.FTZ R44, R74, R11.reuse, -R31.reuse ;  /* 0x0000000b4a2c7223 */ /* 0x180fe2000001081f */
[----:B------:R-:W-:Y:S08]  /*ce50*/  MUFU.EX2 R164, R164 ;  /* 0x000000a400a47308 */ /* 0x000ff00000000800 */
[----:B------:R-:W3:Y:S08]  /*ce60*/  MUFU.EX2 R29, R29 ;  /* 0x0000001d001d7308 */ /* 0x000ef00000000800 */
[----:B------:R-:W4:Y:S01]  /*ce70*/  MUFU.EX2 R166, R166 ;  /* 0x000000a600a67308 */ /* 0x000f220000000800 */
[----:B--2---:R-:W-:Y:S01]  /*ce80*/  FMNMX.FTZ R41, R3, R14, !PT ;  /* 0x0000000e03297209 */ /* 0x004fe20007810000 */
[----:B------:R-:W-:-:S06]  /*ce90*/  FFMA.FTZ R3, R70, R11, -R31 ;  /* 0x0000000b46037223 */ /* 0x000fcc000001081f */
[----:B------:R-:W2:Y:S01]  /*cea0*/  MUFU.EX2 R33, R33 ;  /* 0x0000002100217308 */ /* 0x000ea20000000800 */
[----:B------:R-:W0:Y:S07]  /*ceb0*/  SHFL.BFLY PT, R14, R41, 0x1, 0x1f ;  /* 0x0c201f00290e7f89 */ /* 0x000e2e00000e0000 */
[----:B------:R-:W1:Y:S08]  /*cec0*/  MUFU.EX2 R160, R160 ;  /* 0x000000a000a07308 */ /* 0x000e700000000800 */
[----:B------:R-:W1:Y:S08]  /*ced0*/  MUFU.EX2 R35, R35 ;  /* 0x0000002300237308 */ /* 0x000e700000000800 */
[----:B------:R-:W1:Y:S01]  /*cee0*/  MUFU.EX2 R162, R162 ;  /* 0x000000a200a27308 */ /* 0x000e620000000800 */
[----:B0-----:R-:W-:Y:S01]  /*cef0*/  FMNMX.FTZ R14, R41, R14, !PT ;  /* 0x0000000e290e7209 */ /* 0x001fe20007810000 */
[----:B------:R-:W-:-:S03]  /*cf00*/  FFMA.FTZ R41, R52, R11, -R31 ;  /* 0x0000000b34297223 */ /* 0x000fc6000001081f */
[C---:B------:R-:W-:Y:S01]  /*cf10*/  FSETP.NEU.FTZ.AND P1, PT, R14.reuse, -INF , PT ;  /* 0xff8000000e00780b */ /* 0x040fe20003f3d000 */
[----:B------:R-:W-:Y:S02]  /*cf20*/  FMUL.FTZ R43, R14, R11 ;  /* 0x0000000b0e2b7220 */ /* 0x000fe40000410000 */
[----:B------:R-:W0:Y:S03]  /*cf30*/  MUFU.EX2 R37, R37 ;  /* 0x0000002500257308 */ /* 0x000e260000000800 */
[----:B------:R-:W-:Y:S01]  /*cf40*/  FSEL R31, R43, RZ, P1 ;  /* 0x000000ff2b1f7208 */ /* 0x000fe20000800000 */
[----:B---3--:R-:W-:Y:S01]  /*cf50*/  FADD.FTZ R43, R164, R29 ;  /* 0x0000001da42b7221 */ /* 0x008fe20000010000 */
[----:B------:R-:W-:-:S03]  /*cf60*/  F2FP.BF16.F32.PACK_AB R164, R29, R164 ;  /* 0x000000a41da4723e */ /* 0x000fc600000010ff */
        /* <DEDUP_REMOVED lines=10> */
[-C--:B------:R-:W-:Y:S01]  /*d010*/  FFMA.FTZ R32, R36, R11.reuse, -R31 ;  /* 0x0000000b24207223 */ /* 0x080fe2000001081f */
[----:B----4-:R-:W-:Y:S01]  /*d020*/  FADD.FTZ R34, R166, R43 ;  /* 0x0000002ba6227221 */ /* 0x010fe20000010000 */
[-CC-:B------:R-:W-:Y:S01]  /*d030*/  FFMA.FTZ R157, R42, R11.reuse, -R31.reuse ;  /* 0x0000000b2a9d7223 */ /* 0x180fe2000001081f */
[-CC-:B------:R-:W-:Y:S01]  /*d040*/  FFMA.FTZ R159, R46, R11.reuse, -R31.reuse ;  /* 0x0000000b2e9f7223 */ /* 0x180fe2000001081f */
[-CC-:B------:R-:W-:Y:S01]  /*d050*/  FFMA.FTZ R26, R26, R11.reuse, -R31.reuse ;  /* 0x0000000b1a1a7223 */ /* 0x180fe2000001081f */
[C---:B--2---:R-:W-:Y:S01]  /*d060*/  FADD.FTZ R45, R33.reuse, R34 ;  /* 0x00000022212d7221 */ /* 0x044fe20000010000 */
[----:B------:R-:W2:Y:S01]  /*d070*/  MUFU.EX2 R0, R0 ;  /* 0x0000000000007308 */ /* 0x000ea20000000800 */
[-CC-:B------:R-:W-:Y:S01]  /*d080*/  FFMA.FTZ R27, R50, R11.reuse, -R31.reuse ;  /* 0x0000000b321b7223 */ /* 0x180fe2000001081f */
[-C--:B------:R-:W-:Y:S01]  /*d090*/  FFMA.FTZ R34, R78, R11.reuse, -R31 ;  /* 0x0000000b4e227223 */ /* 0x080fe2000001081f */
[----:B-1----:R-:W-:Y:S01]  /*d0a0*/  FADD.FTZ R38, R160, R45 ;  /* 0x0000002da0267221 */ /* 0x002fe20000010000 */
[-CC-:B------:R-:W-:Y:S01]  /*d0b0*/  FFMA.FTZ R54, R54, R11.reuse, -R31.reuse ;  /* 0x0000000b36367223 */ /* 0x180fe2000001081f */
[----:B------:R-:W-:Y:S01]  /*d0c0*/  FFMA.FTZ R31, R76, R11, -R31 ;  /* 0x0000000b4c1f7223 */ /* 0x000fe2000001081f */
[----:B------:R-:W-:Y:S01]  /*d0d0*/  F2FP.BF16.F32.PACK_AB R166, R33, R166 ;  /* 0x000000a621a6723e */ /* 0x000fe200000010ff */
[C---:B------:R-:W-:Y:S01]  /*d0e0*/  FADD.FTZ R45, R35.reuse, R38 ;  /* 0x00000026232d7221 */ /* 0x040fe20000010000 */
[----:B------:R-:W1:Y:S01]  /*d0f0*/  MUFU.EX2 R167, R167 ;  /* 0x000000a700a77308 */ /* 0x000e620000000800 */
[----:B------:R-:W-:-:S02]  /*d100*/  F2FP.BF16.F32.PACK_AB R160, R35, R160 ;  /* 0x000000a023a0723e */ /* 0x000fc400000010ff */
[----:B------:R-:W-:Y:S01]  /*d110*/  FADD.FTZ R38, R162, R45 ;  /* 0x0000002da2267221 */ /* 0x000fe20000010000 */
[----:B0-----:R-:W-:-:S04]  /*d120*/  F2FP.BF16.F32.PACK_AB R162, R37, R162 ;  /* 0x000000a225a2723e */ /* 0x001fc800000010ff */
[----:B------:R-:W0:Y:S01]  /*d130*/  MUFU.EX2 R24, R24 ;  /* 0x0000001800187308 */ /* 0x000e220000000800 */
[----:B--2---:R-:W-:Y:S01]  /*d140*/  FADD.FTZ R36, R165, R0 ;  /* 0x00000000a5247221 */ /* 0x004fe20000010000 */
[----:B------:R-:W-:-:S06]  /*d150*/  F2FP.BF16.F32.PACK_AB R165, R0, R165 ;  /* 0x000000a500a5723e */ /* 0x000fcc00000010ff */
[----:B------:R-:W2:Y:S01]  /*d160*/  MUFU.EX2 R161, R161 ;  /* 0x000000a100a17308 */ /* 0x000ea20000000800 */
[----:B-1----:R-:W-:-:S07]  /*d170*/  FADD.FTZ R43, R167, R36 ;  /* 0x00000024a72b7221 */ /* 0x002fce0000010000 */
[----:B------:R-:W1:Y:S01]  /*d180*/  MUFU.EX2 R28, R28 ;  /* 0x0000001c001c7308 */ /* 0x000e620000000800 */
[C---:B0-----:R-:W-:Y:S01]  /*d190*/  FADD.FTZ R36, R24.reuse, R43 ;  /* 0x0000002b18247221 */ /* 0x041fe20000010000 */
[----:B------:R-:W-:-:S05]  /*d1a0*/  F2FP.BF16.F32.PACK_AB R167, R24, R167 ;  /* 0x000000a718a7723e */ /* 0x000fca00000010ff */
[----:B------:R0:W-:Y:S01]  /*d1b0*/  STSM.16.M88.4 [R200+0x26800], R164 ;  /* 0x026800a4c8007844 */ /* 0x0001e20000000200 */
[----:B------:R-:W3:Y:S01]  /*d1c0*/  MUFU.EX2 R163, R163 ;  /* 0x000000a300a37308 */ /* 0x000ee20000000800 */
[----:B--2---:R-:W-:-:S07]  /*d1d0*/  FADD.FTZ R43, R161, R36 ;  /* 0x00000024a12b7221 */ /* 0x004fce0000010000 */
[----:B------:R-:W2:Y:S01]  /*d1e0*/  MUFU.EX2 R30, R30 ;  /* 0x0000001e001e7308 */ /* 0x000ea20000000800 */
[C---:B-1----:R-:W-:Y:S01]  /*d1f0*/  FADD.FTZ R36, R28.reuse, R43 ;  /* 0x0000002b1c247221 */ /* 0x042fe20000010000 */
[----:B------:R-:W-:Y:S01]  /*d200*/  FADD.FTZ R43, R37, R38 ;  /* 0x00000026252b7221 */ /* 0x000fe20000010000 */
[----:B------:R-:W-:-:S03]  /*d210*/  F2FP.BF16.F32.PACK_AB R161, R28, R161 ;  /* 0x000000a11ca1723e */ /* 0x000fc600000010ff */
[----:B------:R-:W-:Y:S02]  /*d220*/  FADD.FTZ R38, R156, R43 ;  /* 0x0000002b9c267221 */ /* 0x000fe40000010000 */
[----:B------:R-:W1:Y:S01]  /*d230*/  MUFU.EX2 R157, R157 ;  /* 0x0000009d009d7308 */ /* 0x000e620000000800 */
[----:B---3--:R-:W-:-:S07]  /*d240*/  FADD.FTZ R29, R163, R36 ;  /* 0x00000024a31d7221 */ /* 0x008fce0000010000 */
[----:B------:R-:W3:Y:S01]  /*d250*/  MUFU.EX2 R39, R39 ;  /* 0x0000002700277308 */ /* 0x000ee20000000800 */
[C---:B--2---:R-:W-:Y:S01]  /*d260*/  FADD.FTZ R36, R30.reuse, R29 ;  /* 0x0000001d1e247221 */ /* 0x044fe20000010000 */
[----:B------:R-:W-:-:S05]  /*d270*/  F2FP.BF16.F32.PACK_AB R163, R30, R163 ;  /* 0x000000a31ea3723e */ /* 0x000fca00000010ff */
[----:B------:R0:W-:Y:S01]  /*d280*/  STSM.16.M88.4 [R201], R160 ;  /* 0x000000a0c9007844 */ /* 0x0001e20000000200 */
[----:B------:R-:W2:Y:S01]  /*d290*/  MUFU.EX2 R32, R32 ;  /* 0x0000002000207308 */ /* 0x000ea20000000800 */
[----:B-1----:R-:W-:-:S07]  /*d2a0*/  FADD.FTZ R29, R157, R36 ;  /* 0x000000249d1d7221 */ /* 0x002fce0000010000 */
[----:B------:R-:W1:Y:S01]  /*d2b0*/  MUFU.EX2 R158, R158 ;  /* 0x0000009e009e7308 */ /* 0x000e620000000800 */
[C---:B---3--:R-:W-:Y:S01]  /*d2c0*/  FADD.FTZ R33, R39.reuse, R38 ;  /* 0x0000002627217221 */ /* 0x048fe20000010000 */
[----:B------:R-:W-:-:S06]  /*d2d0*/  F2FP.BF16.F32.PACK_AB R156, R39, R156 ;  /* 0x0000009c279c723e */ /* 0x000fcc00000010ff */
[----:B------:R-:W3:Y:S01]  /*d2e0*/  MUFU.EX2 R159, R159 ;  /* 0x0000009f009f7308 */ /* 0x000ee20000000800 */
[C---:B--2---:R-:W-:Y:S01]  /*d2f0*/  FADD.FTZ R0, R32.reuse, R29 ;  /* 0x0000001d20007221 */ /* 0x044fe20000010000 */
[----:B------:R-:W-:-:S06]  /*d300*/  F2FP.BF16.F32.PACK_AB R157, R32, R157 ;  /* 0x0000009d209d723e */ /* 0x000fcc00000010ff */
[----:B------:R-:W2:Y:S01]  /*d310*/  MUFU.EX2 R26, R26 ;  /* 0x0000001a001a7308 */ /* 0x000ea20000000800 */
[----:B-1----:R-:W-:-:S07]  /*d320*/  FADD.FTZ R24, R158, R33 ;  /* 0x000000219e187221 */ /* 0x002fce0000010000 */
[----:B------:R-:W1:Y:S01]  /*d330*/  MUFU.EX2 R3, R3 ;  /* 0x0000000300037308 */ /* 0x000e620000000800 */
[----:B---3--:R-:W-:-:S07]  /*d340*/  FADD.FTZ R29, R159, R0 ;  /* 0x000000009f1d7221 */ /* 0x008fce0000010000 */
[----:B------:R-:W-:Y:S01]  /*d350*/  MUFU.EX2 R25, R25 ;  /* 0x0000001900197308 */ /* 0x000fe20000000800 */
[C---:B--2---:R-:W-:Y:S01]  /*d360*/  F2FP.BF16.F32.PACK_AB R159, R26.reuse, R159 ;  /* 0x0000009f1a9f723e */ /* 0x044fe200000010ff */
[----:B------:R-:W-:-:S06]  /*d370*/  FADD.FTZ R26, R26, R29 ;  /* 0x0000001d1a1a7221 */ /* 0x000fcc0000010000 */
[----:B------:R-:W2:Y:S01]  /*d380*/  MUFU.EX2 R40, R40 ;  /* 0x0000002800287308 */ /* 0x000ea20000000800 */
[C---:B-1----:R-:W-:Y:S01]  /*d390*/  FADD.FTZ R24, R3.reuse, R24 ;  /* 0x0000001803187221 */ /* 0x042fe20000010000 */
[----:B------:R-:W-:-:S05]  /*d3a0*/  F2FP.BF16.F32.PACK_AB R158, R3, R158 ;  /* 0x0000009e039e723e */ /* 0x000fca00000010ff */
[----:B------:R0:W-:Y:S01]  /*d3b0*/  STSM.16.M88.4 [R205], R156 ;  /* 0x0000009ccd007844 */ /* 0x0001e20000000200 */
[----:B------:R-:W-:Y:S08]  /*d3c0*/  MUFU.EX2 R27, R27 ;  /* 0x0000001b001b7308 */ /* 0x000ff00000000800 */
[----:B------:R-:W1:Y:S01]  /*d3d0*/  MUFU.EX2 R34, R34 ;  /* 0x0000002200227308 */ /* 0x000e620000000800 */
[----:B--2---:R-:W-:Y:S01]  /*d3e0*/  F2FP.BF16.F32.PACK_AB R152, R40, R25 ;  /* 0x000000192898723e */ /* 0x004fe200000010ff */
[----:B------:R-:W-:-:S04]  /*d3f0*/  FADD.FTZ R25, R25, R24 ;  /* 0x0000001819197221 */ /* 0x000fc80000010000 */
[----:B------:R-:W-:Y:S02]  /*d400*/  FADD.FTZ R40, R40, R25 ;  /* 0x0000001928287221 */ /* 0x000fe40000010000 */
[----:B------:R-:W2:Y:S08]  /*d410*/  MUFU.EX2 R41, R41 ;  /* 0x0000002900297308 */ /* 0x000eb00000000800 */
[----:B------:R-:W3:Y:S01]  /*d420*/  MUFU.EX2 R44, R44 ;  /* 0x0000002c002c7308 */ /* 0x000ee20000000800 */
[----:B-1----:R-:W-:Y:S01]  /*d430*/  F2FP.BF16.F32.PACK_AB R153, R34, R27 ;  /* 0x0000001b2299723e */ /* 0x002fe200000010ff */
[----:B------:R-:W-:-:S04]  /*d440*/  FADD.FTZ R27, R27, R26 ;  /* 0x0000001a1b1b7221 */ /* 0x000fc80000010000 */
[----:B------:R-:W-:Y:S02]  /*d450*/  FADD.FTZ R27, R34, R27 ;  /* 0x0000001b221b7221 */ /* 0x000fe40000010000 */
[----:B------:R-:W1:Y:S01]  /*d460*/  MUFU.EX2 R54, R54 ;  /* 0x0000003600367308 */ /* 0x000e620000000800 */
[----:B--2---:R-:W-:-:S07]  /*d470*/  FADD.FTZ R3, R41, R40 ;  /* 0x0000002829037221 */ /* 0x004fce0000010000 */
[----:B------:R-:W2:Y:S01]  /*d480*/  MUFU.EX2 R31, R31 ;  /* 0x0000001f001f7308 */ /* 0x000ea20000000800 */
[C---:B---3--:R-:W-:Y:S01]  /*d490*/  F2FP.BF16.F32.PACK_AB R154, R44.reuse, R41 ;  /* 0x000000292c9a723e */ /* 0x048fe200000010ff */
[----:B------:R-:W-:Y:S01]  /*d4a0*/  FADD.FTZ R3, R44, R3 ;  /* 0x000000032c037221 */ /* 0x000fe20000010000 */
[----:B-1----:R-:W-:Y:S01]  /*d4b0*/  FADD.FTZ R0, R54, R27 ;  /* 0x0000001b36007221 */ /* 0x002fe20000010000 */
[----:B--2---:R-:W-:-:S03]  /*d4c0*/  F2FP.BF16.F32.PACK_AB R155, R31, R54 ;  /* 0x000000361f9b723e */ /* 0x004fc600000010ff */
[----:B------:R-:W-:Y:S02]  /*d4d0*/  FADD.FTZ R0, R31, R0 ;  /* 0x000000001f007221 */ /* 0x000fe40000010000 */
[----:B------:R0:W-:Y:S01]  /*d4e0*/  STSM.16.M88.4 [R204], R152 ;  /* 0x00000098cc007844 */ /* 0x0001e20000000200 */
[----:B------:R-:W-:Y:S05]  /*d4f0*/  @!P0 BRA `(.L_x_2609) ;  /* 0x0000000000048947 */ /* 0x000fea0003800000 */
[----:B------:R-:W-:Y:S01]  /*d500*/  BPT.TRAP 0x1 ;  /* 0x000000040000795c */ /* 0x000fe20000300000 */
.L_x_2609:
[----:B------:R1:W2:Y:S01]  /*d510*/  SYNCS.PHASECHK.TRANS64.TRYWAIT P1, [R15+URZ+0x28c50], R56 ;  /* 0x028c50380f0075a7 */ /* 0x0002a2000802017f */
[----:B------:R-:W-:Y:S05]  /*d520*/  @!P0 BRA `(.L_x_2610) ;  /* 0x0000000000048947 */ /* 0x000fea0003800000 */
[----:B------:R-:W-:Y:S01]  /*d530*/  BPT.TRAP 0x1 ;  /* 0x000000040000795c */ /* 0x000fe20000300000 */
.L_x_2610:
[----:B------:R-:W-:Y:S01]  /*d540*/  ULDC UR44, c[0x0][0x9e4] ;  /* 0x00027900002c7ab9 */ /* 0x000fe20000000800 */
[----:B------:R-:W-:Y:S01]  /*d550*/  ULDC UR45, c[0x0][0x9dc] ;  /* 0x00027700002d7ab9 */ /* 0x000fe20000000800 */
[----:B------:R-:W-:Y:S01]  /*d560*/  ULDC UR38, c[0x0][0x988] ;  /* 0x0002620000267ab9 */ /* 0x000fe20000000800 */
[----:B------:R-:W-:Y:S01]  /*d570*/  ULDC UR46, c[0x0][0x9e0] ;  /* 0x00027800002e7ab9 */ /* 0x000fe20000000800 */
[----:B------:R-:W-:Y:S01]  /*d580*/  BSSY B0, `(.L_x_2611) ;  /* 0x0000006000007945 */ /* 0x000fe20003800000 */
[----:B------:R-:W-:Y:S02]  /*d590*/  IMAD R28, R17, 0x1000, R195 ;  /* 0x00001000111c7824 */ /* 0x000fe400078e02c3 */
[----:B------:R-:W-:Y:S01]  /*d5a0*/  IMAD.MOV.U32 R29, RZ, RZ, 0x40000040 ;  /* 0x40000040ff1d7424 */ /* 0x000fe200078e00ff */
[----:B--2---:R-:W-:Y:S06]  /*d5b0*/  @P1 BRA `(.L_x_2612) ;  /* 0x0000000000081947 */ /* 0x004fec0003800000 */
[----:B------:R-:W2:Y:S02]  /*d5c0*/  SYNCS.PHASECHK.TRANS64.TRYWAIT P1, [R15+URZ+0x28c50], R56 ;  /* 0x028c50380f0075a7 */ /* 0x000ea4000802017f */
[----:B--2---:R-:W-:Y:S05]  /*d5d0*/  @!P1 BRA `(.L_x_2613) ;  /* 0x0000016000109947 */ /* 0x004fea0003800000 */
.L_x_2612:
[----:B------:R-:W-:Y:S05]  /*d5e0*/  BSYNC B0 ;  /* 0x0000000000007941 */ /* 0x000fea0003800000 */
.L_x_2611:
        /* <DEDUP_REMOVED lines=14> */
[----:B-12--5:R-:W-:-:S06]  /*d6d0*/  WARPGROUP.ARRIVE ;  /* 0x00000000000079c5 */ /* 0x026fcc0000000000 */
        /* <DEDUP_REMOVED lines=22> */
[----:B------:R-:W-:Y:S05]  /*d840*/  @!P0 BRA `(.L_x_2614) ;  /* 0x0000000000048947 */ /* 0x000fea0003800000 */
[----:B------:R-:W-:Y:S01]  /*d850*/  BPT.TRAP 0x1 ;  /* 0x000000040000795c */ /* 0x000fe20000300000 */
.L_x_2614:
[----:B0-----:R-:W0:Y:S01]  /*d860*/  LDC R152, c[0x0][0x448] ;  /* 0x00011200ff987b82 */ /* 0x001e220000000800 */
[----:B------:R-:W-:Y:S01]  /*d870*/  VIADD R15, R15, 0x28c60 ;  /* 0x00028c600f0f7836 */ /* 0x000fe20000000000 */
[----:B------:R-:W-:Y:S01]  /*d880*/  UISETP.NE.AND UP0, UPT, UR47, URZ, UPT ;  /* 0x0000003f2f00728c */ /* 0x000fe2000bf05270 */
[----:B------:R-:W-:-:S03]  /*d890*/  IMAD.MOV.U32 R153, RZ, RZ, R196 ;  /* 0x000000ffff997224 */ /* 0x000fc600078e00c4 */
[----:B------:R-:W-:-:S04]  /*d8a0*/  PRMT R15, R186, 0x654, R15 ;  /* 0x00000654ba0f7816 */ /* 0x000fc8000000000f */
[----:B------:R1:W-:Y:S01]  /*d8b0*/  SYNCS.ARRIVE.TRANS64.RED.A1T0 RZ, [R15+URZ], RZ ;  /* 0x000000ff0fff79a7 */ /* 0x0003e2000810043f */
[----:B0-----:R-:W-:-:S13]  /*d8c0*/  ISETP.NE.AND P1, PT, R152, 0x1, PT ;  /* 0x000000019800780c */ /* 0x001fda0003f25270 */
[----:B------:R-:W0:Y:S08]  /*d8d0*/  @P1 LDC R152, c[0x0][0x44c] ;  /* 0x00011300ff981b82 */ /* 0x000e300000000800 */
[----:B-1----:R-:W1:Y:S01]  /*d8e0*/  @P1 LDC R15, c[0x0][0x450] ;  /* 0x00011400ff0f1b82 */ /* 0x002e620000000800 */
[----:B0-----:R-:W-:-:S05]  /*d8f0*/  @P1 IMAD.HI.U32 R152, R196, R152, RZ ;  /* 0x00000098c4981227 */ /* 0x001fca00078e00ff */
[----:B-1----:R-:W-:Y:S01]  /*d900*/  @P1 SHF.R.U32.HI R153, RZ, R15, R152 ;  /* 0x0000000fff991219 */ /* 0x002fe20000011698 */
[----:B------:R-:W-:Y:S01]  /*d910*/  VIADD R15, R168, 0xfffffffe ;  /* 0xfffffffea80f7836 */ /* 0x000fe20000000000 */
[----:B------:R-:W-:Y:S02]  /*d920*/  PLOP3.LUT P1, PT, PT, PT, UP0, 0x40, 0x0 ;  /* 0x000000000000781c */ /* 0x000fe40003f2e808 */
[----:B------:R-:W-:-:S05]  /*d930*/  IADD3 R152, R153, R184, -R23 ;  /* 0x000000b899987210 */ /* 0x000fca0007ffe817 */
[----:B------:R-:W-:-:S06]  /*d940*/  VIADD R153, R152, UR40 ;  /* 0x0000002898997c36 */ /* 0x000fcc0008000000 */
[----:B------:R-:W-:Y:S05]  /*d950*/  @P1 BRA `(.L_x_2615) ;  /* 0x0000000000541947 */ /* 0x000fea0003800000 */
[C---:B------:R-:W-:Y:S01]  /*d960*/  ISETP.GT.AND P1, PT, R152.reuse, RZ, PT ;  /* 0x000000ff9800720c */ /* 0x040fe20003f24270 */
[----:B------:R-:W-:Y:S01]  /*d970*/  BSSY B0, `(.L_x_2616) ;  /* 0x0000010000007945 */ /* 0x000fe20003800000 */
[----:B------:R-:W-:-:S11]  /*d980*/  VIADD R154, R152, 0xffffffff ;  /* 0xffffffff989a7836 */ /* 0x000fd60000000000 */
[----:B------:R-:W-:Y:S05]  /*d990*/  @P1 BRA `(.L_x_2617) ;  /* 0x0000000000201947 */ /* 0x000fea0003800000 */
[----:B------:R-:W-:Y:S01]  /*d9a0*/  UISETP.NE.AND UP0, UPT, UR41, 0x1, UPT ;  /* 0x000000012900788c */ /* 0x000fe2000bf05270 */
[----:B------:R-:W-:-:S05]  /*d9b0*/  IMAD.MOV R152, RZ, RZ, -R152 ;  /* 0x000000ffff987224 */ /* 0x000fca00078e0a98 */
[----:B------:R-:W-:-:S05]  /*d9c0*/  PLOP3.LUT P1, PT, PT, PT, UP0, 0x80, 0x0 ;  /* 0x000000000000781c */ /* 0x000fca0003f2f008 */
[----:B------:R-:W-:-:S08]  /*d9d0*/  @UP0 ULDC.64 UR4, c[0x0][0x9e8] ;  /* 0x00027a0000040ab9 */ /* 0x000fd00000000a00 */
[----:B------:R-:W-:-:S05]  /*d9e0*/  @P1 IMAD.HI.U32 R154, R152, UR4, RZ ;  /* 0x00000004989a1c27 */ /* 0x000fca000f8e00ff */
[----:B------:R-:W-:-:S04]  /*d9f0*/  @P1 SHF.R.U32.HI R152, RZ, UR5, R154 ;  /* 0x00000005ff981c19 */ /* 0x000fc8000801169a */
[----:B------:R-:W-:Y:S01]  /*da00*/  LOP3.LUT R154, RZ, R152, RZ, 0x33, !PT ;  /* 0x00000098ff9a7212 */ /* 0x000fe200078e33ff */
[----:B------:R-:W-:Y:S06]  /*da10*/  BRA `(.L_x_2618) ;  /* 0x0000000000147947 */ /* 0x000fec0003800000 */
.L_x_2617:
[----:B------:R-:W-:-:S06]  /*da20*/  UISETP.NE.AND UP0, UPT, UR41, 0x1, UPT ;  /* 0x000000012900788c */ /* 0x000fcc000bf05270 */
[----:B------:R-:W-:-:S05]  /*da30*/  PLOP3.LUT P1, PT, PT, PT, UP0, 0x80, 0x0 ;  /* 0x000000000000781c */ /* 0x000fca0003f2f008 */
[----:B------:R-:W-:-:S08]  /*da40*/  @UP0 ULDC.64 UR4, c[0x0][0x9e8] ;  /* 0x00027a0000040ab9 */ /* 0x000fd00000000a00 */
[----:B------:R-:W-:-:S05]  /*da50*/  @P1 IMAD.HI.U32 R152, R154, UR4, RZ ;  /* 0x000000049a981c27 */ /* 0x000fca000f8e00ff */
[----:B------:R-:W-:-:S07]  /*da60*/  @P1 SHF.R.U32.HI R154, RZ, UR5, R152 ;  /* 0x00000005ff9a1c19 */ /* 0x000fce0008011698 */
.L_x_2618:
[----:B------:R-:W-:Y:S05]  /*da70*/  BSYNC B0 ;  /* 0x0000000000007941 */ /* 0x000fea0003800000 */
.L_x_2616:
[----:B------:R-:W-:-:S04]  /*da80*/  IMAD.U32 R152, RZ, RZ, UR41 ;  /* 0x00000029ff987e24 */ /* 0x000fc8000f8e00ff */
[----:B------:R-:W-:-:S05]  /*da90*/  IMAD R154, R154, R152, UR41 ;  /* 0x000000299a9a7e24 */ /* 0x000fca000f8e0298 */
[----:B------:R-:W-:-:S07]  /*daa0*/  VIMNMX R153, R153, R154, PT ;  /* 0x0000009a99997248 */ /* 0x000fce0003fe0100 */
.L_x_2615:
[----:B------:R-:W-:Y:S01]  /*dab0*/  SHF.R.S32.HI R152, RZ, 0x1f, R153 ;  /* 0x0000001fff987819 */ /* 0x000fe20000011499 */
[----:B------:R-:W-:Y:S03]  /*dac0*/  BSSY B1, `(.L_x_2619) ;  /* 0x0000276000017945 */ /* 0x000fe60003800000 */
[----:B------:R-:W-:-:S04]  /*dad0*/  LEA.HI R152, R152, R153, RZ, 0x6 ;  /* 0x0000009998987211 */ /* 0x000fc800078f30ff */
[----:B------:R-:W-:-:S04]  /*dae0*/  SHF.R.S32.HI R152, RZ, 0x6, R152 ;  /* 0x00000006ff987819 */ /* 0x000fc80000011498 */
[----:B------:R-:W-:-:S04]  /*daf0*/  VIMNMX R211, R213, R152, !PT ;  /* 0x00000098d5d37248 */ /* 0x000fc80007fe0100 */
[----:B------:R-:W-:-:S13]  /*db00*/  ISETP.GE.AND P1, PT, R15, R211, PT ;  /* 0x000000d30f00720c */ /* 0x000fda0003f26270 */
[----:B------:R-:W-:Y:S05]  /*db10*/  @!P1 BRA `(.L_x_2620) ;  /* 0x0000002400c09947 */ /* 0x000fea0003800000 */
[----:B------:R-:W-:Y:S01]  /*db20*/  BSSY B0, `(.L_x_2621) ;  /* 0x000026c000007945 */ /* 0x000fe20003800000 */
.L_x_2642:
[----:B------:R-:W-:-:S05]  /*db30*/  VIADD R208, R17, 0x1 ;  /* 0x0000000111d07836 */ /* 0x000fca0000000000 */
[----:B------:R-:W-:-:S04]  /*db40*/  ISETP.NE.AND P1, PT, R208, 0x2, PT ;  /* 0x00000002d000780c */ /* 0x000fc80003f25270 */
[----:B------:R-:W-:Y:S02]  /*db50*/  SEL R11, RZ, 0x1, P1 ;  /* 0x00000001ff0b7807 */ /* 0x000fe40000800000 */
[----:B------:R-:W-:Y:S02]  /*db60*/  SEL R208, R208, RZ, P1 ;  /* 0x000000ffd0d07207 */ /* 0x000fe40000800000 */
[----:B------:R-:W-:Y:S01]  /*db70*/  LOP3.LUT R22, R22, R11, RZ, 0x3c, !PT ;  /* 0x0000000b16167212 */ /* 0x000fe200078e3cff */
[----:B0-----:R-:W-:Y:S06]  /*db80*/  @!P0 BRA `(.L_x_2622) ;  /* 0x0000000000048947 */ /* 0x001fec0003800000 */
[----:B------:R-:W-:Y:S01]  /*db90*/  BPT.TRAP 0x1 ;  /* 0x000000040000795c */ /* 0x000fe20000300000 */
.L_x_2622:
[----:B------:R-:W-:Y:S01]  /*dba0*/  IMAD R209, R208, 0x8, R2 ;  /* 0x00000008d0d17824 */ /* 0x000fe200078e0202 */
[----:B------:R-:W-:-:S04]  /*dbb0*/  SHF.L.U32 R210, R22, 0x1f, RZ ;  /* 0x0000001f16d27819 */ /* 0x000fc800000006ff */
[----:B------:R0:W1:Y:S01]  /*dbc0*/  SYNCS.PHASECHK.TRANS64.TRYWAIT P1, [R209+URZ+0x28c30], R210 ;  /* 0x028c30d2d10075a7 */ /* 0x000062000802017f */
[----:B------:R-:W-:Y:S05]  /*dbd0*/  @!P0 BRA `(.L_x_2623) ;  /* 0x0000000000048947 */ /* 0x000fea0003800000 */
[----:B------:R-:W-:Y:S01]  /*dbe0*/  BPT.TRAP 0x1 ;  /* 0x000000040000795c */ /* 0x000fe20000300000 */
.L_x_2623:
[----:B------:R-:W-:Y:S01]  /*dbf0*/  BSSY B2, `(.L_x_2624) ;  /* 0x0000006000027945 */ /* 0x000fe20003800000 */
[----:B------:R-:W-:Y:S02]  /*dc00*/  IMAD R156, R208, 0x200, R21 ;  /* 0x00000200d09c7824 */ /* 0x000fe400078e0215 */
[----:B------:R-:W-:Y:S01]  /*dc10*/  IMAD.MOV.U32 R157, RZ, RZ, 0x40000040 ;  /* 0x40000040ff9d7424 */ /* 0x000fe200078e00ff */
[----:B-1----:R-:W-:Y:S06]  /*dc20*/  @P1 BRA `(.L_x_2625) ;  /* 0x0000000000081947 */ /* 0x002fec0003800000 */
[----:B------:R-:W1:Y:S02]  /*dc30*/  SYNCS.PHASECHK.TRANS64.TRYWAIT P1, [R209+URZ+0x28c30], R210 ;  /* 0x028c30d2d10075a7 */ /* 0x000e64000802017f */
[----:B-1----:R-:W-:Y:S05]  /*dc40*/  @!P1 BRA `(.L_x_2626) ;  /* 0x0000015800889947 */ /* 0x002fea0003800000 */
.L_x_2625:
[----:B------:R-:W-:Y:S05]  /*dc50*/  BSYNC B2 ;  /* 0x0000000000027941 */ /* 0x000fea0003800000 */
.L_x_2624:
[C---:B------:R-:W-:Y:S01]  /*dc60*/  R2UR UR6, R156.reuse ;  /* 0x000000009c0672ca */ /* 0x040fe200000e0000 */
[C---:B------:R-:W-:Y:S01]  /*dc70*/  VIADD R154, R156.reuse, 0x2 ;  /* 0x000000029c9a7836 */ /* 0x040fe20000000000 */
[----:B------:R-:W-:Y:S01]  /*dc80*/  R2UR UR7, R157 ;  /* 0x000000009d0772ca */ /* 0x000fe200000e0000 */
[----:B------:R-:W-:Y:S01]  /*dc90*/  VIADD R152, R156, 0x4 ;  /* 0x000000049c987836 */ /* 0x000fe20000000000 */
[----:B------:R-:W-:Y:S01]  /*dca0*/  R2UR UR4, R4 ;  /* 0x00000000040472ca */ /* 0x000fe200000e0000 */
        /* <DEDUP_REMOVED lines=11> */
[----:B------:R-:W-:Y:S01]  /*dd60*/  WARPGROUP.ARRIVE ;  /* 0x00000000000079c5 */ /* 0x000fe20000000000 */
[----:B------:R-:W-:Y:S02]  /*dd70*/  R2UR UR8, R12 ;  /* 0x000000000c0872ca */ /* 0x000fe400000e0000 */
[----:B------:R-:W-:Y:S02]  /*dd80*/  R2UR UR9, R13 ;  /* 0x000000000d0972ca */ /* 0x000fe400000e0000 */
[----:B------:R-:W-:Y:S01]  /*dd90*/  R2UR UR12, R8 ;  /* 0x00000000080c72ca */ /* 0x000fe200000e0000 */
[----:B------:R-:W-:Y:S01]  /*dda0*/  HGMMA.64x64x16.F32.BF16 R152, gdesc[UR4], RZ, !UPT, gsb0 ;  /* 0x00e00000049879f0 */ /* 0x000fe2000c0018ff */
[----:B------:R-:W-:-:S02]  /*ddb0*/  R2UR UR13, R9 ;  /* 0x00000000090d72ca */ /* 0x000fc400000e0000 */
        /* <DEDUP_REMOVED lines=14> */
.L_x_2627:
[----:B------:R-:W2:Y:S01]  /*dea0*/  LDC R11, c[0x0][0x448] ;  /* 0x00011200ff0b7b82 */ /* 0x000ea20000000800 */
[----:B------:R-:W-:Y:S01]  /*deb0*/  IMAD.IADD R224, R212, 0x1, R196 ;  /* 0x00000001d4e07824 */ /* 0x000fe200078e02c4 */
[----:B------:R-:W-:Y:S01]  /*dec0*/  UISETP.NE.AND UP0, UPT, UR47, URZ, UPT ;  /* 0x0000003f2f00728c */ /* 0x000fe2000bf05270 */
[----:B--2---:R-:W-:-:S13]  /*ded0*/  ISETP.NE.AND P1, PT, R11, 0x1, PT ;  /* 0x000000010b00780c */ /* 0x004fda0003f25270 */
[----:B------:R-:W2:Y:S08]  /*dee0*/  @P1 LDC R20, c[0x0][0x44c] ;  /* 0x00011300ff141b82 */ /* 0x000eb00000000800 */
[----:B------:R-:W3:Y:S01]  /*def0*/  @P1 LDC R11, c[0x0][0x450] ;  /* 0x00011400ff0b1b82 */ /* 0x000ee20000000800 */
[----:B--2---:R-:W-:-:S05]  /*df00*/  @P1 IMAD.HI.U32 R20, R224, R20, RZ ;  /* 0x00000014e0141227 */ /* 0x004fca00078e00ff */
[----:B---3--:R-:W-:Y:S01]  /*df10*/  @P1 SHF.R.U32.HI R224, RZ, R11, R20 ;  /* 0x0000000bffe01219 */ /* 0x008fe20000011614 */
[----:B------:R-:W-:Y:S01]  /*df20*/  VIADD R11, R209, 0x28c40 ;  /* 0x00028c40d10b7836 */ /* 0x000fe20000000000 */
[----:B------:R-:W-:Y:S01]  /*df30*/  PLOP3.LUT P1, PT, PT, PT, UP0, 0x40, 0x0 ;  /* 0x000000000000781c */ /* 0x000fe20003f2e808 */
[----:B------:R-:W-:Y:S02]  /*df40*/  IMAD.U32 R20, RZ, RZ, UR45 ;  /* 0x0000002dff147e24 */ /* 0x000fe4000f8e00ff */
[----:B------:R-:W2:Y:S01]  /*df50*/  SHFL.IDX PT, R225, R224, RZ, 0x1c1f ;  /* 0x001c1fffe0e17589 */ /* 0x000ea200000e0000 */
[----:B------:R-:W-:Y:S02]  /*df60*/  PRMT R11, R186, 0x654, R11 ;  /* 0x00000654ba0b7816 */ /* 0x000fe4000000000b */
[----:B------:R-:W-:Y:S02]  /*df70*/  LOP3.LUT R223, RZ, R20, RZ, 0x33, !PT ;  /* 0x00000014ffdf7212 */ /* 0x000fe400078e33ff */
[----:B------:R3:W-:Y:S02]  /*df80*/  SYNCS.ARRIVE.TRANS64.RED.A1T0 RZ, [R11+URZ], RZ ;  /* 0x000000ff0bff79a7 */ /* 0x0007e4000810043f */
[----:B---3--:R-:W-:-:S05]  /*df90*/  IMAD.SHL.U32 R11, R15, 0x40, RZ ;  /* 0x000000400f0b7824 */ /* 0x008fca00078e00ff */
[----:B------:R-:W-:-:S04]  /*dfa0*/  IADD3 R222, -R189, 0x1, -R11 ;  /* 0x00000001bdde7810 */ /* 0x000fc80007ffe90b */
[----:B------:R-:W-:-:S05]  /*dfb0*/  IADD3 R222, -R23, R222, R184 ;  /* 0x000000de17de7210 */ /* 0x000fca0007ffe1b8 */
[----:B------:R-:W-:Y:S02]  /*dfc0*/  IMAD.IADD R223, R223, 0x1, R222 ;  /* 0x00000001dfdf7824 */ /* 0x000fe400078e02de */
[----:B------:R-:W-:Y:S02]  /*dfd0*/  VIADD R222, R222, UR46 ;  /* 0x0000002edede7c36 */ /* 0x000fe40008000000 */
[C---:B--2---:R-:W-:Y:S02]  /*dfe0*/  IMAD.IADD R220, R225.reuse, 0x1, R223 ;  /* 0x00000001e1dc7824 */ /* 0x044fe400078e02df */
[----:B------:R-:W-:Y:S01]  /*dff0*/  IMAD.IADD R221, R225, 0x1, R222 ;  /* 0x00000001e1dd7824 */ /* 0x000fe200078e02de */
[----:B------:R-:W-:Y:S06]  /*e000*/  @P1 BRA `(.L_x_2628) ;  /* 0x0000000000581947 */ /* 0x000fec0003800000 */
[----:B------:R-:W-:Y:S01]  /*e010*/  IADD3 R225, -R23, R184, R225 ;  /* 0x000000b817e17210 */ /* 0x000fe20007ffe1e1 */
[----:B------:R-:W-:Y:S03]  /*e020*/  BSSY B2, `(.L_x_2629) ;  /* 0x0000010000027945 */ /* 0x000fe60003800000 */
[----:B------:R-:W-:-:S13]  /*e030*/  ISETP.GT.AND P1, PT, R225, -0x1, PT ;  /* 0xffffffffe100780c */ /* 0x000fda0003f24270 */
[----:B------:R-:W-:Y:S05]  /*e040*/  @P1 BRA `(.L_x_2630) ;  /* 0x0000000000201947 */ /* 0x000fea0003800000 */
[----:B------:R-:W-:Y:S01]  /*e050*/  IMAD.U32 R227, RZ, RZ, UR44 ;  /* 0x0000002cffe37e24 */ /* 0x000fe2000f8e00ff */
[----:B------:R-:W-:-:S04]  /*e060*/  LOP3.LUT R225, RZ, R225, RZ, 0x33, !PT ;  /* 0x000000e1ffe17212 */ /* 0x000fc800078e33ff */
[----:B------:R-:W-:-:S13]  /*e070*/  ISETP.NE.AND P1, PT, R227, 0x1, PT ;  /* 0x00000001e300780c */ /* 0x000fda0003f25270 */
[----:B------:R-:W2:Y:S02]  /*e080*/  @P1 LDC.64 R202, c[0x0][0x9e8] ;  /* 0x00027a00ffca1b82 */ /* 0x000ea40000000a00 */
[----:B--2---:R-:W-:-:S05]  /*e090*/  @P1 IMAD.HI.U32 R202, R225, R202, RZ ;  /* 0x000000cae1ca1227 */ /* 0x004fca00078e00ff */
[----:B------:R-:W-:-:S04]  /*e0a0*/  @P1 SHF.R.U32.HI R225, RZ, R203, R202 ;  /* 0x000000cbffe11219 */ /* 0x000fc800000116ca */
[----:B------:R-:W-:Y:S01]  /*e0b0*/  LOP3.LUT R225, RZ, R225, RZ, 0x33, !PT ;  /* 0x000000e1ffe17212 */ /* 0x000fe200078e33ff */
[----:B------:R-:W-:Y:S06]  /*e0c0*/  BRA `(.L_x_2631) ;  /* 0x0000000000147947 */ /* 0x000fec0003800000 */
.L_x_2630:
[----:B------:R-:W-:-:S05]  /*e0d0*/  IMAD.U32 R227, RZ, RZ, UR44 ;  /* 0x0000002cffe37e24 */ /* 0x000fca000f8e00ff */
[----:B------:R-:W-:-:S13]  /*e0e0*/  ISETP.NE.AND P1, PT, R227, 0x1, PT ;  /* 0x00000001e300780c */ /* 0x000fda0003f25270 */
[----:B------:R-:W2:Y:S02]  /*e0f0*/  @P1 LDC.64 R202, c[0x0][0x9e8] ;  /* 0x00027a00ffca1b82 */ /* 0x000ea40000000a00 */
[----:B--2---:R-:W-:-:S05]  /*e100*/  @P1 IMAD.HI.U32 R202, R225, R202, RZ ;  /* 0x000000cae1ca1227 */ /* 0x004fca00078e00ff */
[----:B------:R-:W-:-:S07]  /*e110*/  @P1 SHF.R.U32.HI R225, RZ, R203, R202 ;  /* 0x000000cbffe11219 */ /* 0x000fce00000116ca */
.L_x_2631:
[----:B------:R-:W-:Y:S05]  /*e120*/  BSYNC B2 ;  /* 0x0000000000027941 */ /* 0x000fea0003800000 */
.L_x_2629:
[----:B------:R-:W-:-:S04]  /*e130*/  IMAD R225, R225, R227, -R11 ;  /* 0x000000e3e1e17224 */ /* 0x000fc800078e0a0b */
[----:B------:R-:W-:-:S05]  /*e140*/  IMAD.IADD R225, R225, 0x1, -R189 ;  /* 0x00000001e1e17824 */ /* 0x000fca00078e0abd */
[----:B------:R-:W-:Y:S02]  /*e150*/  VIMNMX R220, R220, R225, !PT ;  /* 0x000000e1dcdc7248 */ /* 0x000fe40007fe0100 */
[----:B------:R-:W-:-:S07]  /*e160*/  VIADDMNMX R221, R225, R227, R221, PT ;  /* 0x000000e3e1dd7246 */ /* 0x000fce00038001dd */
.L_x_2628:
[----:B------:R-:W-:Y:S01]  /*e170*/  ISETP.GT.AND P1, PT, R15, -0x1, PT ;  /* 0xffffffff0f00780c */ /* 0x000fe20003f24270 */
[----:B------:R-:W2:Y:S01]  /*e180*/  SHFL.IDX PT, R224, R224, 0x1, 0x1c1f ;  /* 0x003c1f00e0e07f89 */ /* 0x000ea200000e0000 */
[----:B------:R-:W-:Y:S02]  /*e190*/  UISETP.NE.AND UP0, UPT, UR47, URZ, UPT ;  /* 0x0000003f2f00728c */ /* 0x000fe4000bf05270 */
[C---:B------:R-:W-:Y:S02]  /*e1a0*/  ISETP.GT.AND P4, PT, R220.reuse, RZ, P1 ;  /* 0x000000ffdc00720c */ /* 0x040fe40000f84270 */
[C---:B------:R-:W-:Y:S02]  /*e1b0*/  ISETP.GT.AND P3, PT, R220.reuse, 0x1, P1 ;  /* 0x00000001dc00780c */ /* 0x040fe40000f64270 */
[----:B------:R-:W-:Y:S02]  /*e1c0*/  ISETP.LT.OR P4, PT, R221, 0x1, P4 ;  /* 0x00000001dd00780c */ /* 0x000fe40002781670 */
[----:B------:R-:W-:-:S02]  /*e1d0*/  ISETP.GT.AND P5, PT, R220, 0x8, P1 ;  /* 0x00000008dc00780c */ /* 0x000fc40000fa4270 */
[----:B------:R-:W-:Y:S02]  /*e1e0*/  FSEL R202, R152, -INF , !P4 ;  /* 0xff80000098ca7808 */ /* 0x000fe40006000000 */
[C---:B------:R-:W-:Y:S02]  /*e1f0*/  ISETP.GT.AND P4, PT, R220.reuse, 0x10, P1 ;  /* 0x00000010dc00780c */ /* 0x040fe40000f84270 */
[----:B------:R-:W-:Y:S02]  /*e200*/  ISETP.GT.AND P2, PT, R220, 0x9, P1 ;  /* 0x00000009dc00780c */ /* 0x000fe40000f44270 */
[C---:B------:R-:W-:Y:S02]  /*e210*/  ISETP.LT.OR P4, PT, R221.reuse, 0x11, P4 ;  /* 0x00000011dd00780c */ /* 0x040fe40002781670 */
[----:B------:R-:W-:Y:S02]  /*e220*/  ISETP.LT.OR P3, PT, R221, 0x2, P3 ;  /* 0x00000002dd00780c */ /* 0x000fe40001f61670 */
[----:B------:R-:W-:-:S02]  /*e230*/  FSEL R160, R160, -INF , !P4 ;  /* 0xff800000a0a07808 */ /* 0x000fc40006000000 */
[----:B------:R-:W-:Y:S01]  /*e240*/  ISETP.GT.AND P4, PT, R220, 0x20, P1 ;  /* 0x00000020dc00780c */ /* 0x000fe20000f84270 */
[--C-:B--2---:R-:W-:Y:S01]  /*e250*/  IMAD.IADD R222, R222, 0x1, R224.reuse ;  /* 0x00000001dede7824 */ /* 0x104fe200078e02e0 */
[----:B------:R-:W-:Y:S01]  /*e260*/  ISETP.LT.OR P5, PT, R221, 0x9, P5 ;  /* 0x00000009dd00780c */ /* 0x000fe20002fa1670 */
[----:B------:R-:W-:Y:S01]  /*e270*/  IMAD.IADD R223, R223, 0x1, R224 ;  /* 0x00000001dfdf7824 */ /* 0x000fe200078e02e0 */
        /* <DEDUP_REMOVED lines=8> */
[----:B------:R-:W-:Y:S02]  /*e300*/  FSEL R168, R168, -INF , !P4 ;  /* 0xff800000a8a87808 */ /* 0x000fe40006000000 */
[----:B------:R-:W-:-:S02]  /*e310*/  ISETP.GT.AND P4, PT, R220, 0x30, P1 ;  /* 0x00000030dc00780c */ /* 0x000fc40000f84270 */
[C---:B------:R-:W-:Y:S02]  /*e320*/  ISETP.LT.OR P3, PT, R221.reuse, 0x12, P3 ;  /* 0x00000012dd00780c */ /* 0x040fe40001f61670 */
        /* <DEDUP_REMOVED lines=10> */
[----:B------:R-:W-:-:S02]  /*e3d0*/  PLOP3.LUT P4, PT, PT, PT, UP0, 0x40, 0x0 ;  /* 0x000000000000781c */ /* 0x000fc40003f8e808 */
        /* <DEDUP_REMOVED lines=14> */
[----:B------:R-:W-:Y:S01]  /*e4c0*/  FSEL R181, R181, -INF , !P2 ;  /* 0xff800000b5b57808 */ /* 0x000fe20005000000 */
        /* <DEDUP_REMOVED lines=13> */
.L_x_2634:
[----:B------:R-:W-:-:S05]  /*e5a0*/  IMAD.U32 R172, RZ, RZ, UR44 ;  /* 0x0000002cffac7e24 */ /* 0x000fca000f8e00ff */
[----:B------:R-:W-:-:S13]  /*e5b0*/  ISETP.NE.AND P2, PT, R172, 0x1, PT ;  /* 0x00000001ac00780c */ /* 0x000fda0003f45270 */
[----:B------:R-:W2:Y:S02]  /*e5c0*/  @P2 LDC.64 R152, c[0x0][0x9e8] ;  /* 0x00027a00ff982b82 */ /* 0x000ea40000000a00 */
[----:B--2---:R-:W-:-:S05]  /*e5d0*/  @P2 IMAD.HI.U32 R152, R224, R152, RZ ;  /* 0x00000098e0982227 */ /* 0x004fca00078e00ff */
[----:B------:R-:W-:-:S07]  /*e5e0*/  @P2 SHF.R.U32.HI R224, RZ, R153, R152 ;  /* 0x00000099ffe02219 */ /* 0x000fce0000011698 */
.L_x_2635:
[----:B------:R-:W-:Y:S05]  /*e5f0*/  BSYNC B2 ;  /* 0x0000000000027941 */ /* 0x000fea0003800000 */
.L_x_2633:
[----:B------:R-:W-:-:S04]  /*e600*/  IMAD R11, R224, R172, -R11 ;  /* 0x000000ace00b7224 */ /* 0x000fc800078e0a0b */
[----:B------:R-:W-:-:S05]  /*e610*/  IMAD.IADD R11, R11, 0x1, -R189 ;  /* 0x000000010b0b7824 */ /* 0x000fca00078e0abd */
[----:B------:R-:W-:Y:S02]  /*e620*/  VIMNMX R223, R223, R11, !PT ;  /* 0x0000000bdfdf7248 */ /* 0x000fe40007fe0100 */
[----:B------:R-:W-:-:S07]  /*e630*/  VIADDMNMX R222, R11, R172, R222, PT ;  /* 0x000000ac0bde7246 */ /* 0x000fce00038001de */
.L_x_2632:
[----:B------:R-:W-:Y:S02]  /*e640*/  FMNMX.FTZ R11, R202, R10, !PT ;  /* 0x0000000aca0b7209 */ /* 0x000fe40007810000 */
[----:B------:R-:W-:Y:S02]  /*e650*/  LOP3.LUT R16, R16, 0xffffdfff, RZ, 0xc0, !PT ;  /* 0xffffdfff10107812 */ /* 0x000fe400078ec0ff */
[----:B------:R-:W-:Y:S02]  /*e660*/  FMNMX.FTZ R11, R203, R11, !PT ;  /* 0x0000000bcb0b7209 */ /* 0x000fe40007810000 */
[----:B------:R-:W-:Y:S02]  /*e670*/  @P0 LOP3.LUT R16, R16, 0x2000, RZ, 0xfc, !PT ;  /* 0x0000200010100812 */ /* 0x000fe400078efcff */
[----:B------:R-:W-:Y:S02]  /*e680*/  FMNMX.FTZ R11, R156, R11, !PT ;  /* 0x0000000b9c0b7209 */ /* 0x000fe40007810000 */
[----:B------:R-:W-:-:S02]  /*e690*/  ISETP.GT.AND P0, PT, R223, 0x20, P1 ;  /* 0x00000020df00780c */ /* 0x000fc40000f04270 */
[----:B------:R-:W-:Y:S02]  /*e6a0*/  FMNMX.FTZ R11, R157, R11, !PT ;  /* 0x0000000b9d0b7209 */ /* 0x000fe40007810000 */
[----:B------:R-:W-:Y:S02]  /*e6b0*/  LOP3.LUT R16, R16, 0xfffeffff, RZ, 0xc0, !PT ;  /* 0xfffeffff10107812 */ /* 0x000fe400078ec0ff */
[----:B------:R-:W-:Y:S02]  /*e6c0*/  FMNMX.FTZ R11, R160, R11, !PT ;  /* 0x0000000ba00b7209 */ /* 0x000fe40007810000 */
[----:B------:R-:W-:Y:S02]  /*e6d0*/  ISETP.GT.AND P2, PT, R223, 0x1, P1 ;  /* 0x00000001df00780c */ /* 0x000fe40000f44270 */
[----:B------:R-:W-:Y:S02]  /*e6e0*/  FMNMX.FTZ R11, R161, R11, !PT ;  /* 0x0000000ba10b7209 */ /* 0x000fe40007810000 */
[----:B------:R-:W-:-:S02]  /*e6f0*/  ISETP.GT.AND P3, PT, R223, 0x8, P1 ;  /* 0x00000008df00780c */ /* 0x000fc40000f64270 */
[----:B------:R-:W-:Y:S02]  /*e700*/  FMNMX.FTZ R11, R164, R11, !PT ;  /* 0x0000000ba40b7209 */ /* 0x000fe40007810000 */
[----:B------:R-:W-:Y:S02]  /*e710*/  @P0 LOP3.LUT R16, R16, 0x10000, RZ, 0xfc, !PT ;  /* 0x0001000010100812 */ /* 0x000fe400078efcff */
[----:B------:R-:W-:Y:S02]  /*e720*/  FMNMX.FTZ R11, R165, R11, !PT ;  /* 0x0000000ba50b7209 */ /* 0x000fe40007810000 */
[C---:B------:R-:W-:Y:S02]  /*e730*/  ISETP.GT.AND P0, PT, R223.reuse, 0x38, P1 ;  /* 0x00000038df00780c */ /* 0x040fe40000f04270 */
[----:B------:R-:W-:Y:S02]  /*e740*/  FMNMX.FTZ R11, R168, R11, !PT ;  /* 0x0000000ba80b7209 */ /* 0x000fe40007810000 */
[----:B------:R-:W-:-:S02]  /*e750*/  ISETP.GT.AND P4, PT, R223, 0x9, P1 ;  /* 0x00000009df00780c */ /* 0x000fc40000f84270 */
[----:B------:R-:W-:Y:S02]  /*e760*/  FMNMX.FTZ R11, R169, R11, !PT ;  /* 0x0000000ba90b7209 */ /* 0x000fe40007810000 */
[----:B------:R-:W-:Y:S02]  /*e770*/  LOP3.LUT R16, R16, 0xfffffffd, RZ, 0xc0, !PT ;  /* 0xfffffffd10107812 */ /* 0x000fe400078ec0ff */
[----:B------:R-:W-:Y:S02]  /*e780*/  FMNMX.FTZ R11, R225, R11, !PT ;  /* 0x0000000be10b7209 */ /* 0x000fe40007810000 */
[C---:B------:R-:W-:Y:S02]  /*e790*/  ISETP.LT.OR P2, PT, R222.reuse, 0x2, P2 ;  /* 0x00000002de00780c */ /* 0x040fe40001741670 */
[----:B------:R-:W-:Y:S02]  /*e7a0*/  FMNMX.FTZ R11, R173, R11, !PT ;  /* 0x0000000bad0b7209 */ /* 0x000fe40007810000 */
[----:B------:R-:W-:-:S02]  /*e7b0*/  ISETP.LT.OR P3, PT, R222, 0x9, P3 ;  /* 0x00000009de00780c */ /* 0x000fc40001f61670 */
[----:B------:R-:W-:Y:S02]  /*e7c0*/  FMNMX.FTZ R11, R176, R11, !PT ;  /* 0x0000000bb00b7209 */ /* 0x000fe40007810000 */
[----:B------:R-:W-:Y:S02]  /*e7d0*/  ISETP.LT.OR P4, PT, R222, 0xa, P4 ;  /* 0x0000000ade00780c */ /* 0x000fe40002781670 */
[----:B------:R-:W-:Y:S02]  /*e7e0*/  FMNMX.FTZ R11, R177, R11, !PT ;  /* 0x0000000bb10b7209 */ /* 0x000fe40007810000 */
[----:B------:R-:W-:Y:S02]  /*e7f0*/  @P0 LOP3.LUT R16, R16, 0x2, RZ, 0xfc, !PT ;  /* 0x0000000210100812 */ /* 0x000fe400078efcff */
[----:B------:R-:W-:Y:S02]  /*e800*/  FMNMX.FTZ R11, R180, R11, !PT ;  /* 0x0000000bb40b7209 */ /* 0x000fe40007810000 */
[----:B------:R-:W-:-:S02]  /*e810*/  ISETP.GT.AND P0, PT, R223, RZ, P1 ;  /* 0x000000ffdf00720c */ /* 0x000fc40000f04270 */
[----:B------:R-:W-:Y:S02]  /*e820*/  FSEL R155, R155, -INF , !P2 ;  /* 0xff8000009b9b7808 */ /* 0x000fe40005000000 */
[----:B------:R-:W-:Y:S02]  /*e830*/  FSEL R158, R158, -INF , !P3 ;  /* 0xff8000009e9e7808 */ /* 0x000fe40005800000 */
[----:B------:R-:W-:Y:S02]  /*e840*/  FSEL R159, R159, -INF , !P4 ;  /* 0xff8000009f9f7808 */ /* 0x000fe40006000000 */
[C---:B------:R-:W-:Y:S02]  /*e850*/  ISETP.GT.AND P5, PT, R223.reuse, 0x10, P1 ;  /* 0x00000010df00780c */ /* 0x040fe40000fa4270 */
[C---:B------:R-:W-:Y:S02]  /*e860*/  ISETP.GT.AND P2, PT, R223.reuse, 0x11, P1 ;  /* 0x00000011df00780c */ /* 0x040fe40000f44270 */
[----:B------:R-:W-:-:S02]  /*e870*/  ISETP.GT.AND P3, PT, R223, 0x18, P1 ;  /* 0x00000018df00780c */ /* 0x000fc40000f64270 */
[----:B------:R-:W-:Y:S02]  /*e880*/  ISETP.GT.AND P4, PT, R223, 0x19, P1 ;  /* 0x00000019df00780c */ /* 0x000fe40000f84270 */
[----:B------:R-:W-:Y:S02]  /*e890*/  FMNMX.FTZ R11, R181, R11, !PT ;  /* 0x0000000bb50b7209 */ /* 0x000fe40007810000 */
[C---:B------:R-:W-:Y:S02]  /*e8a0*/  ISETP.LT.OR P5, PT, R222.reuse, 0x11, P5 ;  /* 0x00000011de00780c */ /* 0x040fe40002fa1670 */
[C---:B------:R-:W-:Y:S01]  /*e8b0*/  ISETP.LT.OR P2, PT, R222.reuse, 0x12, P2 ;  /* 0x00000012de00780c */ /* 0x040fe20001741670 */
[----:B------:R-:W2:Y:S01]  /*e8c0*/  SHFL.BFLY PT, R152, R11, 0x2, 0x1f ;  /* 0x0c401f000b987f89 */ /* 0x000ea200000e0000 */
[C---:B------:R-:W-:Y:S02]  /*e8d0*/  ISETP.LT.OR P3, PT, R222.reuse, 0x19, P3 ;  /* 0x00000019de00780c */ /* 0x040fe40001f61670 */
[----:B------:R-:W-:-:S02]  /*e8e0*/  ISETP.LT.OR P4, PT, R222, 0x1a, P4 ;  /* 0x0000001ade00780c */ /* 0x000fc40002781670 */
[----:B------:R-:W-:Y:S02]  /*e8f0*/  LOP3.LUT R16, R16, 0xffffffdf, RZ, 0xc0, !PT ;  /* 0xffffffdf10107812 */ /* 0x000fe400078ec0ff */
[----:B------:R-:W-:Y:S02]  /*e900*/  FSEL R162, R162, -INF , !P5 ;  /* 0xff800000a2a27808 */ /* 0x000fe40006800000 */
[----:B------:R-:W-:Y:S02]  /*e910*/  FSEL R163, R163, -INF , !P2 ;  /* 0xff800000a3a37808 */ /* 0x000fe40005000000 */
[----:B------:R-:W-:Y:S02]  /*e920*/  FSEL R166, R166, -INF , !P3 ;  /* 0xff800000a6a67808 */ /* 0x000fe40005800000 */
[----:B------:R-:W-:Y:S02]  /*e930*/  FSEL R167, R167, -INF , !P4 ;  /* 0xff800000a7a77808 */ /* 0x000fe40006000000 */
[----:B------:R-:W-:-:S02]  /*e940*/  ISETP.GT.AND P2, PT, R223, 0x21, P1 ;  /* 0x00000021df00780c */ /* 0x000fc40000f44270 */
[C---:B------:R-:W-:Y:S02]  /*e950*/  ISETP.GT.AND P3, PT, R223.reuse, 0x28, P1 ;  /* 0x00000028df00780c */ /* 0x040fe40000f64270 */
[C---:B------:R-:W-:Y:S02]  /*e960*/  ISETP.GT.AND P4, PT, R223.reuse, 0x29, P1 ;  /* 0x00000029df00780c */ /* 0x040fe40000f84270 */
[C---:B------:R-:W-:Y:S02]  /*e970*/  ISETP.GT.AND P5, PT, R223.reuse, 0x30, P1 ;  /* 0x00000030df00780c */ /* 0x040fe40000fa4270 */
[C---:B------:R-:W-:Y:S02]  /*e980*/  ISETP.GT.AND P6, PT, R223.reuse, 0x31, P1 ;  /* 0x00000031df00780c */ /* 0x040fe40000fc4270 */
[----:B------:R-:W-:Y:S02]  /*e990*/  ISETP.GT.AND P1, PT, R223, 0x39, P1 ;  /* 0x00000039df00780c */ /* 0x000fe40000f24270 */
[----:B------:R-:W-:-:S02]  /*e9a0*/  @P0 LOP3.LUT R16, R16, 0x20, RZ, 0xfc, !PT ;  /* 0x0000002010100812 */ /* 0x000fc400078efcff */
[----:B--2---:R-:W-:Y:S02]  /*e9b0*/  FMNMX.FTZ R152, R11, R152, !PT ;  /* 0x000000980b987209 */ /* 0x004fe40007810000 */
[C---:B------:R-:W-:Y:S02]  /*e9c0*/  LOP3.LUT P0, RZ, R16.reuse, 0x10000, RZ, 0xc0, !PT ;  /* 0x0001000010ff7812 */ /* 0x040fe4000780c0ff */
[----:B------:R-:W-:Y:S01]  /*e9d0*/  LOP3.LUT R16, R16, 0xfffffff7, RZ, 0xc0, !PT ;  /* 0xfffffff710107812 */ /* 0x000fe200078ec0ff */
[----:B------:R-:W2:Y:S01]  /*e9e0*/  SHFL.BFLY PT, R172, R152, 0x1, 0x1f ;  /* 0x0c201f0098ac7f89 */ /* 0x000ea200000e0000 */
[C---:B------:R-:W-:Y:S02]  /*e9f0*/  ISETP.LT.OR P0, PT, R222.reuse, 0x21, P0 ;  /* 0x00000021de00780c */ /* 0x040fe40000701670 */
[----:B------:R-:W-:Y:S02]  /*ea00*/  ISETP.LT.OR P5, PT, R222, 0x31, P5 ;  /* 0x00000031de00780c */ /* 0x000fe40002fa1670 */
[----:B------:R-:W-:-:S02]  /*ea10*/  @P1 LOP3.LUT R16, R16, 0x8, RZ, 0xfc, !PT ;  /* 0x0000000810101812 */ /* 0x000fc400078efcff */
[----:B------:R-:W-:Y:S02]  /*ea20*/  ISETP.LT.OR P6, PT, R222, 0x32, P6 ;  /* 0x00000032de00780c */ /* 0x000fe400037c1670 */
[C---:B------:R-:W-:Y:S02]  /*ea30*/  LOP3.LUT P1, RZ, R16.reuse, 0x2, RZ, 0xc0, !PT ;  /* 0x0000000210ff7812 */ /* 0x040fe4000782c0ff */
[----:B------:R-:W-:Y:S02]  /*ea40*/  LOP3.LUT R16, R16, 0xffffffbf, RZ, 0xc0, !PT ;  /* 0xffffffbf10107812 */ /* 0x000fe400078ec0ff */
[----:B------:R-:W-:Y:S02]  /*ea50*/  FSEL R178, R178, -INF , !P5 ;  /* 0xff800000b2b27808 */ /* 0x000fe40006800000 */
[----:B------:R-:W-:Y:S02]  /*ea60*/  @P0 LOP3.LUT R16, R16, 0x40, RZ, 0xfc, !PT ;  /* 0x0000004010100812 */ /* 0x000fe400078efcff */
[----:B------:R-:W-:-:S02]  /*ea70*/  ISETP.LT.OR P0, PT, R222, 0x22, P2 ;  /* 0x00000022de00780c */ /* 0x000fc40001701670 */
[C---:B------:R-:W-:Y:S02]  /*ea80*/  LOP3.LUT P2, RZ, R16.reuse, 0x20, RZ, 0xc0, !PT ;  /* 0x0000002010ff7812 */ /* 0x040fe4000784c0ff */
[----:B------:R-:W-:Y:S02]  /*ea90*/  LOP3.LUT R16, R16, 0xffffffef, RZ, 0xc0, !PT ;  /* 0xffffffef10107812 */ /* 0x000fe400078ec0ff */
[----:B------:R-:W-:Y:S02]  /*eaa0*/  ISETP.LT.OR P2, PT, R222, 0x1, P2 ;  /* 0x00000001de00780c */ /* 0x000fe40001741670 */
[----:B--2---:R-:W-:Y:S02]  /*eab0*/  FMNMX.FTZ R172, R152, R172, !PT ;  /* 0x000000ac98ac7209 */ /* 0x004fe40007810000 */
[----:B------:R-:W-:Y:S02]  /*eac0*/  FSEL R154, R154, -INF , !P2 ;  /* 0xff8000009a9a7808 */ /* 0x000fe40005000000 */
[----:B------:R-:W-:-:S02]  /*ead0*/  ISETP.LT.OR P1, PT, R222, 0x39, P1 ;  /* 0x00000039de00780c */ /* 0x000fc40000f21670 */
[----:B------:R-:W-:Y:S02]  /*eae0*/  @P0 LOP3.LUT R16, R16, 0x10, RZ, 0xfc, !PT ;  /* 0x0000001010100812 */ /* 0x000fe400078efcff */
[----:B------:R-:W-:Y:S02]  /*eaf0*/  ISETP.LT.OR P0, PT, R222, 0x29, P3 ;  /* 0x00000029de00780c */ /* 0x000fe40001f01670 */
[C---:B------:R-:W-:Y:S02]  /*eb00*/  LOP3.LUT P3, RZ, R16.reuse, 0x8, RZ, 0xc0, !PT ;  /* 0x0000000810ff7812 */ /* 0x040fe4000786c0ff */
[----:B------:R-:W-:Y:S02]  /*eb10*/  LOP3.LUT R16, R16, 0xfffffffb, RZ, 0xc0, !PT ;  /* 0xfffffffb10107812 */ /* 0x000fe400078ec0ff */
[----:B------:R-:W-:Y:S02]  /*eb20*/  FSEL R179, R179, -INF , !P6 ;  /* 0xff800000b3b37808 */ /* 0x000fe40007000000 */
[----:B------:R-:W-:-:S02]  /*eb30*/  ISETP.LT.OR P3, PT, R222, 0x3a, P3 ;  /* 0x0000003ade00780c */ /* 0x000fc40001f61670 */
[----:B------:R-:W-:Y:S02]  /*eb40*/  FSEL R182, R182, -INF , !P1 ;  /* 0xff800000b6b67808 */ /* 0x000fe40004800000 */
[----:B------:R-:W-:Y:S02]  /*eb50*/  FSEL R183, R183, -INF , !P3 ;  /* 0xff800000b7b77808 */ /* 0x000fe40005800000 */
[----:B------:R-:W-:Y:S02]  /*eb60*/  @P0 LOP3.LUT R16, R16, 0x4, RZ, 0xfc, !PT ;  /* 0x0000000410100812 */ /* 0x000fe400078efcff */
[----:B------:R-:W-:Y:S02]  /*eb70*/  ISETP.LT.OR P0, PT, R222, 0x2a, P4 ;  /* 0x0000002ade00780c */ /* 0x000fe40002701670 */
[----:B------:R-:W-:Y:S02]  /*eb80*/  FSETP.NEU.FTZ.AND P4, PT, R172, -INF , PT ;  /* 0xff800000ac00780b */ /* 0x000fe40003f9d000 */
[----:B------:R-:W-:-:S02]  /*eb90*/  LOP3.LUT R16, R16, 0xffffbfff, RZ, 0xc0, !PT ;  /* 0xffffbfff10107812 */ /* 0x000fc400078ec0ff */
[----:B------:R-:W-:Y:S02]  /*eba0*/  FSEL R11, R172, RZ, P4 ;  /* 0x000000ffac0b7208 */ /* 0x000fe40002000000 */
[----:B------:R-:W-:-:S03]  /*ebb0*/  ISETP.NE.AND P1, PT, R197, RZ, PT ;  /* 0x000000ffc500720c */ /* 0x000fc60003f25270 */
[----:B------:R-:W-:Y:S01]  /*ebc0*/  FADD.FTZ R10, -R11, R10 ;  /* 0x0000000a0b0a7221 */ /* 0x000fe20000010100 */
[----:B------:R-:W-:Y:S01]  /*ebd0*/  IMAD.U32 R11, RZ, RZ, UR38 ;  /* 0x00000026ff0b7e24 */ /* 0x000fe2000f8e00ff */
[----:B------:R-:W-:-:S03]  /*ebe0*/  @P0 LOP3.LUT R16, R16, 0x4000, RZ, 0xfc, !PT ;  /* 0x0000400010100812 */ /* 0x000fc600078efcff */
[-C--:B------:R-:W-:Y:S01]  /*ebf0*/  FMUL.FTZ R152, R172, R11.reuse ;  /* 0x0000000bac987220 */ /* 0x080fe20000410000 */
[----:B------:R-:W-:Y:S01]  /*ec00*/  LOP3.LUT P0, RZ, R16, 0x10, RZ, 0xc0, !PT ;  /* 0x0000001010ff7812 */ /* 0x000fe2000780c0ff */
[----:B------:R-:W-:Y:S01]  /*ec10*/  FMUL.FTZ R10, R10, R11 ;  /* 0x0000000b0a0a7220 */ /* 0x000fe20000410000 */
[----:B------:R-:W-:Y:S02]  /*ec20*/  LOP3.LUT R16, R16, 0xffff7fff, RZ, 0xc0, !PT ;  /* 0xffff7fff10107812 */ /* 0x000fe400078ec0ff */
[----:B------:R-:W-:Y:S01]  /*ec30*/  FSEL R152, R152, RZ, P4 ;  /* 0x000000ff98987208 */ /* 0x000fe20002000000 */
[----:B------:R-:W-:-:S04]  /*ec40*/  @!P1 IMAD R17, R17, 0x40, R194 ;  /* 0x0000004011119824 */ /* 0x000fc800078e02c2 */
        /* <DEDUP_REMOVED lines=16> */
[----:B------:R-:W-:Y:S01]  /*ed50*/  FMNMX.FTZ R152, R154, R14, !PT ;  /* 0x0000000e9a987209 */ /* 0x000fe20007810000 */
[----:B------:R-:W-:Y:S01]  /*ed60*/  MUFU.EX2 R203, R203 ;  /* 0x000000cb00cb7308 */ /* 0x000fe20000000800 */
[----:B------:R-:W-:Y:S01]  /*ed70*/  @P0 LOP3.LUT R16, R16, 0x8000, RZ, 0xfc, !PT ;  /* 0x0000800010100812 */ /* 0x000fe200078efcff */
[----:B------:R-:W-:Y:S01]  /*ed80*/  @!P1 IMAD R17, R17, 0x4, R2 ;  /* 0x0000000411119824 */ /* 0x000fe200078e0202 */
[----:B------:R-:W-:-:S02]  /*ed90*/  FMNMX.FTZ R152, R155, R152, !PT ;  /* 0x000000989b987209 */ /* 0x000fc40007810000 */
[----:B------:R-:W-:Y:S02]  /*eda0*/  LOP3.LUT P0, RZ, R16, 0x40, RZ, 0xc0, !PT ;  /* 0x0000004010ff7812 */ /* 0x000fe4000780c0ff */
[----:B------:R-:W-:Y:S01]  /*edb0*/  FMNMX.FTZ R152, R158, R152, !PT ;  /* 0x000000989e987209 */ /* 0x000fe20007810000 */
[----:B------:R-:W-:Y:S01]  /*edc0*/  MUFU.EX2 R156, R156 ;  /* 0x0000009c009c7308 */ /* 0x000fe20000000800 */
[----:B------:R-:W-:Y:S02]  /*edd0*/  FSEL R170, R170, -INF , !P0 ;  /* 0xff800000aaaa7808 */ /* 0x000fe40004000000 */
[----:B------:R-:W-:Y:S02]  /*ede0*/  FMNMX.FTZ R152, R159, R152, !PT ;  /* 0x000000989f987209 */ /* 0x000fe40007810000 */
[----:B------:R-:W-:Y:S02]  /*edf0*/  LOP3.LUT P0, RZ, R16, 0x8000, RZ, 0xc0, !PT ;  /* 0x0000800010ff7812 */ /* 0x000fe4000780c0ff */
[----:B------:R-:W-:Y:S01]  /*ee00*/  FMNMX.FTZ R152, R162, R152, !PT ;  /* 0x00000098a2987209 */ /* 0x000fe20007810000 */
[----:B------:R-:W2:Y:S01]  /*ee10*/  MUFU.EX2 R157, R157 ;  /* 0x0000009d009d7308 */ /* 0x000ea20000000800 */
[----:B------:R-:W-:-:S02]  /*ee20*/  LOP3.LUT P4, RZ, R16, 0x4, RZ, 0xc0, !PT ;  /* 0x0000000410ff7812 */ /* 0x000fc4000788c0ff */
[----:B------:R-:W-:Y:S02]  /*ee30*/  FMNMX.FTZ R152, R163, R152, !PT ;  /* 0x00000098a3987209 */ /* 0x000fe40007810000 */
[----:B------:R-:W-:Y:S02]  /*ee40*/  FSEL R153, R171, -INF , !P0 ;  /* 0xff800000ab997808 */ /* 0x000fe40004000000 */
[----:B------:R-:W-:Y:S01]  /*ee50*/  FMNMX.FTZ R152, R166, R152, !PT ;  /* 0x00000098a6987209 */ /* 0x000fe20007810000 */
[----:B------:R-:W-:Y:S01]  /*ee60*/  MUFU.EX2 R160, R160 ;  /* 0x000000a000a07308 */ /* 0x000fe20000000800 */
[----:B------:R-:W-:Y:S02]  /*ee70*/  LOP3.LUT P0, RZ, R16, 0x4000, RZ, 0xc0, !PT ;  /* 0x0000400010ff7812 */ /* 0x000fe4000780c0ff */
[----:B------:R-:W-:Y:S02]  /*ee80*/  FMNMX.FTZ R152, R167, R152, !PT ;  /* 0x00000098a7987209 */ /* 0x000fe40007810000 */
        /* <DEDUP_REMOVED lines=10> */
[----:B------:R-:W-:Y:S03]  /*ef30*/  MUFU.EX2 R165, R165 ;  /* 0x000000a500a57308 */ /* 0x000fe60000000800 */
[----:B------:R-:W-:-:S04]  /*ef40*/  FMNMX.FTZ R152, R179, R152, !PT ;  /* 0x00000098b3987209 */ /* 0x000fc80007810000 */
[----:B------:R-:W-:Y:S01]  /*ef50*/  FMNMX.FTZ R152, R182, R152, !PT ;  /* 0x00000098b6987209 */ /* 0x000fe20007810000 */
[----:B------:R-:W-:Y:S03]  /*ef60*/  MUFU.EX2 R168, R168 ;  /* 0x000000a800a87308 */ /* 0x000fe60000000800 */
[----:B------:R-:W-:-:S05]  /*ef70*/  FMNMX.FTZ R171, R183, R152, !PT ;  /* 0x00000098b7ab7209 */ /* 0x000fca0007810000 */
[----:B------:R-:W3:Y:S01]  /*ef80*/  SHFL.BFLY PT, R152, R171, 0x2, 0x1f ;  /* 0x0c401f00ab987f89 */ /* 0x000ee200000e0000 */
[----:B------:R-:W-:Y:S08]  /*ef90*/  MUFU.EX2 R169, R169 ;  /* 0x000000a900a97308 */ /* 0x000ff00000000800 */
[----:B------:R-:W-:Y:S08]  /*efa0*/  MUFU.EX2 R173, R173 ;  /* 0x000000ad00ad7308 */ /* 0x000ff00000000800 */
[----:B------:R-:W-:Y:S01]  /*efb0*/  MUFU.EX2 R176, R176 ;  /* 0x000000b000b07308 */ /* 0x000fe20000000800 */
[----:B---3--:R-:W-:-:S07]  /*efc0*/  FMNMX.FTZ R171, R171, R152, !PT ;  /* 0x00000098abab7209 */ /* 0x008fce0007810000 */
[----:B------:R-:W-:Y:S01]  /*efd0*/  MUFU.EX2 R177, R177 ;  /* 0x000000b100b17308 */ /* 0x000fe20000000800 */
[----:B------:R-:W3:Y:S07]  /*efe0*/  SHFL.BFLY PT, R220, R171, 0x1, 0x1f ;  /* 0x0c201f00abdc7f89 */ /* 0x000eee00000e0000 */
[----:B------:R4:W-:Y:S08]  /*eff0*/  MUFU.EX2 R152, R202 ;  /* 0x000000ca00987308 */ /* 0x0009f00000000800 */
[----:B------:R-:W-:Y:S01]  /*f000*/  MUFU.EX2 R181, R181 ;  /* 0x000000b500b57308 */ /* 0x000fe20000000800 */
[----:B---3--:R-:W-:-:S04]  /*f010*/  FMNMX.FTZ R171, R171, R220, !PT ;  /* 0x000000dcabab7209 */ /* 0x008fc80007810000 */
[C---:B------:R-:W-:Y:S01]  /*f020*/  FSETP.NEU.FTZ.AND P2, PT, R171.reuse, -INF , PT ;  /* 0xff800000ab00780b */ /* 0x040fe20003f5d000 */
[----:B------:R-:W-:-:S03]  /*f030*/  FMUL.FTZ R222, R171, R11 ;  /* 0x0000000babde7220 */ /* 0x000fc60000410000 */
[----:B----4-:R-:W-:Y:S02]  /*f040*/  FSEL R202, R171, RZ, P2 ;  /* 0x000000ffabca7208 */ /* 0x010fe40001000000 */
[----:B------:R-:W-:-:S03]  /*f050*/  FSEL R222, R222, RZ, P2 ;  /* 0x000000ffdede7208 */ /* 0x000fc60001000000 */
[----:B------:R-:W-:Y:S02]  /*f060*/  FADD.FTZ R202, -R202, R14 ;  /* 0x0000000ecaca7221 */ /* 0x000fe40000010100 */
[----:B------:R3:W4:Y:S01]  /*f070*/  MUFU.EX2 R14, R10 ;  /* 0x0000000a000e7308 */ /* 0x0007220000000800 */
        /* <DEDUP_REMOVED lines=8> */
[-C--:B---3--:R-:W-:Y:S01]  /*f100*/  FMUL.FTZ R10, R202, R11.reuse ;  /* 0x0000000bca0a7220 */ /* 0x088fe20000410000 */
[-CC-:B------:R-:W-:Y:S01]  /*f110*/  FFMA.FTZ R202, R154, R11.reuse, -R222.reuse ;  /* 0x0000000b9aca7223 */ /* 0x180fe200000108de */
[----:B--2---:R-:W-:Y:S01]  /*f120*/  F2FP.BF16.F32.PACK_AB R154, R157, R156 ;  /* 0x0000009c9d9a723e */ /* 0x004fe200000010ff */
[-CC-:B------:R-:W-:Y:S01]  /*f130*/  FFMA.FTZ R153, R153, R11.reuse, -R222.reuse ;  /* 0x0000000b99997223 */ /* 0x180fe200000108de */
[-CC-:B------:R-:W-:Y:S01]  /*f140*/  FFMA.FTZ R174, R174, R11.reuse, -R222.reuse ;  /* 0x0000000baeae7223 */ /* 0x180fe200000108de */
[-CC-:B------:R-:W-:Y:S01]  /*f150*/  FFMA.FTZ R175, R175, R11.reuse, -R222.reuse ;  /* 0x0000000bafaf7223 */ /* 0x180fe200000108de */
[----:B------:R-:W-:Y:S01]  /*f160*/  FFMA.FTZ R178, R178, R11, -R222 ;  /* 0x0000000bb2b27223 */ /* 0x000fe200000108de */
[----:B------:R-:W2:Y:S01]  /*f170*/  MUFU.EX2 R10, R10 ;  /* 0x0000000a000a7308 */ /* 0x000ea20000000800 */
[----:B----4-:R-:W-:Y:S01]  /*f180*/  @!P1 STS [R17+0x28800], R14 ;  /* 0x0288000e11009388 */ /* 0x010fe20000000800 */
[----:B------:R-:W-:Y:S01]  /*f190*/  FFMA.FTZ R3, R14, R3, R152 ;  /* 0x000000030e037223 */ /* 0x000fe20000010098 */
[-CC-:B------:R-:W-:Y:S01]  /*f1a0*/  FFMA.FTZ R179, R179, R11.reuse, -R222.reuse ;  /* 0x0000000bb3b37223 */ /* 0x180fe200000108de */
[-CC-:B------:R-:W-:Y:S01]  /*f1b0*/  FFMA.FTZ R182, R182, R11.reuse, -R222.reuse ;  /* 0x0000000bb6b67223 */ /* 0x180fe200000108de */
[-C--:B------:R-:W-:Y:S01]  /*f1c0*/  FFMA.FTZ R183, R183, R11.reuse, -R222 ;  /* 0x0000000bb7b77223 */ /* 0x080fe200000108de */
[C---:B------:R-:W-:Y:S01]  /*f1d0*/  FADD.FTZ R3, R203.reuse, R3 ;  /* 0x00000003cb037221 */ /* 0x040fe20000010000 */
[----:B------:R-:W-:Y:S01]  /*f1e0*/  F2FP.BF16.F32.PACK_AB R152, R203, R152 ;  /* 0x00000098cb98723e */ /* 0x000fe200000010ff */
[----:B------:R-:W3:Y:S01]  /*f1f0*/  MUFU.EX2 R202, R202 ;  /* 0x000000ca00ca7308 */ /* 0x000ee20000000800 */
[----:B------:R-:W-:Y:S01]  /*f200*/  FMUL.FTZ R24, R24, R14 ;  /* 0x0000000e18187220 */ /* 0x000fe20000410000 */
[----:B------:R-:W-:Y:S01]  /*f210*/  FADD.FTZ R3, R156, R3 ;  /* 0x000000039c037221 */ /* 0x000fe20000010000 */
[----:B------:R-:W-:Y:S01]  /*f220*/  F2FP.BF16.F32.PACK_AB R156, R161, R160 ;  /* 0x000000a0a19c723e */ /* 0x000fe200000010ff */
[-C--:B------:R-:W-:Y:S01]  /*f230*/  FMUL.FTZ R25, R25, R14.reuse ;  /* 0x0000000e19197220 */ /* 0x080fe20000410000 */
[-C--:B------:R-:W-:Y:S01]  /*f240*/  FMUL.FTZ R28, R28, R14.reuse ;  /* 0x0000000e1c1c7220 */ /* 0x080fe20000410000 */
[----:B------:R-:W-:Y:S01]  /*f250*/  FADD.FTZ R3, R157, R3 ;  /* 0x000000039d037221 */ /* 0x000fe20000010000 */
[----:B------:R-:W-:Y:S01]  /*f260*/  FMUL.FTZ R29, R29, R14 ;  /* 0x0000000e1d1d7220 */ /* 0x000fe20000410000 */
[----:B------:R-:W-:Y:S01]  /*f270*/  MUFU.EX2 R159, R159 ;  /* 0x0000009f009f7308 */ /* 0x000fe20000000800 */
[----:B--2---:R2:W-:Y:S01]  /*f280*/  @!P1 STS [R17+0x28820], R10 ;  /* 0x0288200a11009388 */ /* 0x0045e20000000800 */
[----:B------:R-:W-:Y:S01]  /*f290*/  FADD.FTZ R3, R160, R3 ;  /* 0x00000003a0037221 */ /* 0x000fe20000010000 */
[----:B------:R-:W-:Y:S01]  /*f2a0*/  F2FP.BF16.F32.PACK_AB R160, R169, R168 ;  /* 0x000000a8a9a0723e */ /* 0x000fe200000010ff */
[-C--:B------:R-:W-:Y:S01]  /*f2b0*/  FMUL.FTZ R32, R32, R14.reuse ;  /* 0x0000000e20207220 */ /* 0x080fe20000410000 */
[-C--:B------:R-:W-:Y:S01]  /*f2c0*/  FMUL.FTZ R33, R33, R14.reuse ;  /* 0x0000000e21217220 */ /* 0x080fe20000410000 */
[----:B------:R-:W-:Y:S01]  /*f2d0*/  FADD.FTZ R3, R161, R3 ;  /* 0x00000003a1037221 */ /* 0x000fe20000010000 */
[----:B------:R-:W-:Y:S01]  /*f2e0*/  FMUL.FTZ R36, R36, R14 ;  /* 0x0000000e24247220 */ /* 0x000fe20000410000 */
[----:B------:R-:W-:Y:S01]  /*f2f0*/  MUFU.EX2 R157, R220 ;  /* 0x000000dc009d7308 */ /* 0x000fe20000000800 */
[----:B---3--:R-:W-:Y:S01]  /*f300*/  FFMA.FTZ R0, R10, R0, R202 ;  /* 0x000000000a007223 */ /* 0x008fe200000100ca */
[----:B------:R-:W-:Y:S01]  /*f310*/  FADD.FTZ R3, R164, R3 ;  /* 0x00000003a4037221 */ /* 0x000fe20000010000 */
[----:B--2---:R-:W-:Y:S01]  /*f320*/  FFMA.FTZ R17, R158, R11, -R222 ;  /* 0x0000000b9e117223 */ /* 0x004fe200000108de */
[----:B------:R-:W-:Y:S01]  /*f330*/  F2FP.BF16.F32.PACK_AB R158, R165, R164 ;  /* 0x000000a4a59e723e */ /* 0x000fe200000010ff */
[----:B------:R-:W-:Y:S01]  /*f340*/  FADD.FTZ R0, R155, R0 ;  /* 0x000000009b007221 */ /* 0x000fe20000010000 */
[----:B------:R-:W-:Y:S01]  /*f350*/  FADD.FTZ R3, R165, R3 ;  /* 0x00000003a5037221 */ /* 0x000fe20000010000 */
[----:B------:R-:W-:Y:S01]  /*f360*/  F2FP.BF16.F32.PACK_AB R164, R177, R176 ;  /* 0x000000b0b1a4723e */ /* 0x000fe200000010ff */
[----:B------:R-:W-:Y:S01]  /*f370*/  MUFU.EX2 R163, R163 ;  /* 0x000000a300a37308 */ /* 0x000fe20000000800 */
[-C--:B------:R-:W-:Y:S01]  /*f380*/  FMUL.FTZ R37, R37, R14.reuse ;  /* 0x0000000e25257220 */ /* 0x080fe20000410000 */
[----:B------:R-:W-:Y:S01]  /*f390*/  FADD.FTZ R3, R168, R3 ;  /* 0x00000003a8037221 */ /* 0x000fe20000010000 */
[-C--:B------:R-:W-:Y:S01]  /*f3a0*/  FMUL.FTZ R40, R40, R14.reuse ;  /* 0x0000000e28287220 */ /* 0x080fe20000410000 */
[-C--:B------:R-:W-:Y:S01]  /*f3b0*/  FMUL.FTZ R41, R41, R14.reuse ;  /* 0x0000000e29297220 */ /* 0x080fe20000410000 */
[-C--:B------:R-:W-:Y:S01]  /*f3c0*/  FMUL.FTZ R44, R44, R14.reuse ;  /* 0x0000000e2c2c7220 */ /* 0x080fe20000410000 */
[----:B------:R-:W-:Y:S01]  /*f3d0*/  FADD.FTZ R3, R169, R3 ;  /* 0x00000003a9037221 */ /* 0x000fe20000010000 */
        /* <DEDUP_REMOVED lines=22> */
[----:B------:R-:W-:Y:S01]  /*f540*/  FADD.FTZ R0, R159, R0 ;  /* 0x000000009f007221 */ /* 0x000fe20000010000 */
[-C--:B------:R-:W-:Y:S01]  /*f550*/  FMUL.FTZ R81, R81, R14.reuse ;  /* 0x0000000e51517220 */ /* 0x080fe20000410000 */
[-C--:B------:R-:W-:Y:S01]  /*f560*/  FMUL.FTZ R84, R84, R14.reuse ;  /* 0x0000000e54547220 */ /* 0x080fe20000410000 */
[----:B------:R-:W2:Y:S01]  /*f570*/  MUFU.EX2 R161, R170 ;  /* 0x000000aa00a17308 */ /* 0x000ea20000000800 */
[----:B------:R-:W-:Y:S01]  /*f580*/  FADD.FTZ R0, R157, R0 ;  /* 0x000000009d007221 */ /* 0x000fe20000010000 */
[----:B------:R-:W-:Y:S01]  /*f590*/  F2FP.BF16.F32.PACK_AB R157, R163, R157 ;  /* 0x0000009da39d723e */ /* 0x000fe200000010ff */
[-C--:B------:R-:W-:Y:S01]  /*f5a0*/  FMUL.FTZ R85, R85, R14.reuse ;  /* 0x0000000e55557220 */ /* 0x080fe20000410000 */
[-C--:B------:R-:W-:Y:S01]  /*f5b0*/  FMUL.FTZ R88, R88, R14.reuse ;  /* 0x0000000e58587220 */ /* 0x080fe20000410000 */
[----:B------:R-:W-:Y:S01]  /*f5c0*/  FADD.FTZ R0, R163, R0 ;  /* 0x00000000a3007221 */ /* 0x000fe20000010000 */
[-C--:B------:R-:W-:Y:S01]  /*f5d0*/  FMUL.FTZ R89, R89, R14.reuse ;  /* 0x0000000e59597220 */ /* 0x080fe20000410000 */
[-C--:B------:R-:W-:Y:S01]  /*f5e0*/  FMUL.FTZ R92, R92, R14.reuse ;  /* 0x0000000e5c5c7220 */ /* 0x080fe20000410000 */
[----:B------:R-:W5:Y:S01]  /*f5f0*/  MUFU.EX2 R162, R225 ;  /* 0x000000e100a27308 */ /* 0x000f620000000800 */
[----:B---3--:R-:W-:Y:S01]  /*f600*/  FADD.FTZ R0, R221, R0 ;  /* 0x00000000dd007221 */ /* 0x008fe20000010000 */
[-C--:B------:R-:W-:Y:S01]  /*f610*/  FMUL.FTZ R93, R93, R14.reuse ;  /* 0x0000000e5d5d7220 */ /* 0x080fe20000410000 */
[-C--:B------:R-:W-:Y:S01]  /*f620*/  FMUL.FTZ R96, R96, R14.reuse ;  /* 0x0000000e60607220 */ /* 0x080fe20000410000 */
[-C--:B------:R-:W-:Y:S01]  /*f630*/  FMUL.FTZ R97, R97, R14.reuse ;  /* 0x0000000e61617220 */ /* 0x080fe20000410000 */
[----:B----4-:R-:W-:Y:S01]  /*f640*/  FADD.FTZ R0, R167, R0 ;  /* 0x00000000a7007221 */ /* 0x010fe20000010000 */
[-C--:B------:R-:W-:Y:S01]  /*f650*/  FMUL.FTZ R100, R100, R14.reuse ;  /* 0x0000000e64647220 */ /* 0x080fe20000410000 */
[-C--:B------:R-:W-:Y:S01]  /*f660*/  FMUL.FTZ R101, R101, R14.reuse ;  /* 0x0000000e65657220 */ /* 0x080fe20000410000 */
[----:B------:R3:W4:Y:S01]  /*f670*/  MUFU.EX2 R165, R153 ;  /* 0x0000009900a57308 */ /* 0x0007220000000800 */
        /* <DEDUP_REMOVED lines=8> */
[----:B-----5:R-:W-:Y:S01]  /*f700*/  FADD.FTZ R3, R162, R3 ;  /* 0x00000003a2037221 */ /* 0x020fe20000010000 */
[----:B---3--:R-:W-:Y:S01]  /*f710*/  F2FP.BF16.F32.PACK_AB R153, R155, R202 ;  /* 0x000000ca9b99723e */ /* 0x008fe200000010ff */
[-C--:B------:R-:W-:Y:S01]  /*f720*/  FMUL.FTZ R116, R116, R14.reuse ;  /* 0x0000000e74747220 */ /* 0x080fe20000410000 */
[----:B------:R-:W-:Y:S01]  /*f730*/  F2FP.BF16.F32.PACK_AB R155, R159, R17 ;  /* 0x000000119f9b723e */ /* 0x000fe200000010ff */
[----:B------:R-:W-:Y:S01]  /*f740*/  BAR.SYNC.DEFER_BLOCKING 0xf, 0x100 ;  /* 0x03c4000000007b1d */ /* 0x000fe20000010000 */
[----:B------:R-:W-:Y:S01]  /*f750*/  FADD.FTZ R3, R173, R3 ;  /* 0x00000003ad037221 */ /* 0x000fe20000010000 */
[----:B------:R-:W-:Y:S01]  /*f760*/  F2FP.BF16.F32.PACK_AB R159, R167, R221 ;  /* 0x000000dda79f723e */ /* 0x000fe200000010ff */
[----:B------:R-:W-:Y:S01]  /*f770*/  FMUL.FTZ R117, R117, R14 ;  /* 0x0000000e75757220 */ /* 0x000fe20000410000 */
[----:B----4-:R-:W-:Y:S01]  /*f780*/  FADD.FTZ R0, R165, R0 ;  /* 0x00000000a5007221 */ /* 0x010fe20000010000 */
[----:B------:R-:W-:Y:S01]  /*f790*/  FADD.FTZ R3, R176, R3 ;  /* 0x00000003b0037221 */ /* 0x000fe20000010000 */
[----:B------:R-:W3:Y:S01]  /*f7a0*/  MUFU.EX2 R175, R175 ;  /* 0x000000af00af7308 */ /* 0x000ee20000000800 */
[----:B------:R-:W-:Y:S01]  /*f7b0*/  F2FP.BF16.F32.PACK_AB R162, R173, R162 ;  /* 0x000000a2ada2723e */ /* 0x000fe200000010ff */
[-C--:B------:R-:W-:Y:S01]  /*f7c0*/  FMUL.FTZ R120, R120, R14.reuse ;  /* 0x0000000e78787220 */ /* 0x080fe20000410000 */
[----:B------:R-:W-:Y:S01]  /*f7d0*/  FADD.FTZ R3, R177, R3 ;  /* 0x00000003b1037221 */ /* 0x000fe20000010000 */
[----:B------:R-:W-:Y:S01]  /*f7e0*/  F2FP.BF16.F32.PACK_AB R161, R165, R161 ;  /* 0x000000a1a5a1723e */ /* 0x000fe200000010ff */
[-C--:B------:R-:W-:Y:S01]  /*f7f0*/  FMUL.FTZ R121, R121, R14.reuse ;  /* 0x0000000e79797220 */ /* 0x080fe20000410000 */
[----:B--2---:R-:W-:Y:S01]  /*f800*/  FADD.FTZ R0, R174, R0 ;  /* 0x00000000ae007221 */ /* 0x004fe20000010000 */
        /* <DEDUP_REMOVED lines=12> */
[----:B------:R3:W-:Y:S01]  /*f8d0*/  STSM.16.M88.4 [R200+0x26800], R152 ;  /* 0x02680098c8007844 */ /* 0x0007e20000000200 */
[-C--:B------:R-:W-:Y:S01]  /*f8e0*/  FMUL.FTZ R140, R140, R14.reuse ;  /* 0x0000000e8c8c7220 */ /* 0x080fe20000410000 */
[-C--:B------:R-:W-:Y:S01]  /*f8f0*/  FMUL.FTZ R141, R141, R14.reuse ;  /* 0x0000000e8d8d7220 */ /* 0x080fe20000410000 */
[-C--:B------:R-:W-:Y:S01]  /*f900*/  FMUL.FTZ R144, R144, R14.reuse ;  /* 0x0000000e90907220 */ /* 0x080fe20000410000 */
[----:B------:R3:W-:Y:S01]  /*f910*/  STSM.16.M88.4 [R201], R156 ;  /* 0x0000009cc9007844 */ /* 0x0007e20000000200 */
[----:B------:R-:W5:Y:S01]  /*f920*/  MUFU.EX2 R179, R179 ;  /* 0x000000b300b37308 */ /* 0x000f620000000800 */
[----:B--2---:R-:W-:Y:S01]  /*f930*/  FADD.FTZ R0, R178, R0 ;  /* 0x00000000b2007221 */ /* 0x004fe20000010000 */
[-C--:B------:R-:W-:Y:S01]  /*f940*/  FMUL.FTZ R145, R145, R14.reuse ;  /* 0x0000000e91917220 */ /* 0x080fe20000410000 */
[----:B------:R3:W-:Y:S01]  /*f950*/  STSM.16.M88.4 [R205], R160 ;  /* 0x000000a0cd007844 */ /* 0x0007e20000000200 */
[-C--:B------:R-:W-:Y:S01]  /*f960*/  FMUL.FTZ R148, R148, R14.reuse ;  /* 0x0000000e94947220 */ /* 0x080fe20000410000 */
[----:B------:R-:W-:Y:S01]  /*f970*/  FMUL.FTZ R149, R149, R14 ;  /* 0x0000000e95957220 */ /* 0x000fe20000410000 */
[-C--:B------:R-:W-:Y:S01]  /*f980*/  FMUL.FTZ R26, R26, R10.reuse ;  /* 0x0000000a1a1a7220 */ /* 0x080fe20000410000 */
[----:B------:R-:W-:Y:S01]  /*f990*/  FMUL.FTZ R27, R27, R10 ;  /* 0x0000000a1b1b7220 */ /* 0x000fe20000410000 */
[----:B------:R-:W2:Y:S01]  /*f9a0*/  MUFU.EX2 R182, R182 ;  /* 0x000000b600b67308 */ /* 0x000ea20000000800 */
[----:B----4-:R-:W-:Y:S01]  /*f9b0*/  FADD.FTZ R3, R166, R3 ;  /* 0x00000003a6037221 */ /* 0x010fe20000010000 */
[----:B------:R-:W-:Y:S01]  /*f9c0*/  F2FP.BF16.F32.PACK_AB R166, R181, R166 ;  /* 0x000000a6b5a6723e */ /* 0x000fe200000010ff */
[-C--:B------:R-:W-:Y:S01]  /*f9d0*/  FMUL.FTZ R30, R30, R10.reuse ;  /* 0x0000000a1e1e7220 */ /* 0x080fe20000410000 */
[-C--:B------:R-:W-:Y:S01]  /*f9e0*/  FMUL.FTZ R31, R31, R10.reuse ;  /* 0x0000000a1f1f7220 */ /* 0x080fe20000410000 */
[----:B------:R-:W-:Y:S01]  /*f9f0*/  FADD.FTZ R3, R181, R3 ;  /* 0x00000003b5037221 */ /* 0x000fe20000010000 */
[-C--:B------:R-:W-:Y:S01]  /*fa00*/  FMUL.FTZ R34, R34, R10.reuse ;  /* 0x0000000a22227220 */ /* 0x080fe20000410000 */
[----:B------:R-:W-:Y:S01]  /*fa10*/  FMUL.FTZ R35, R35, R10 ;  /* 0x0000000a23237220 */ /* 0x000fe20000410000 */
[----:B------:R-:W4:Y:S01]  /*fa20*/  MUFU.EX2 R183, R183 ;  /* 0x000000b700b77308 */ /* 0x000f220000000800 */
[C---:B-----5:R-:W-:Y:S01]  /*fa30*/  FADD.FTZ R0, R179.reuse, R0 ;  /* 0x00000000b3007221 */ /* 0x060fe20000010000 */
        /* <DEDUP_REMOVED lines=63> */
[----:B---3--:R-:W-:Y:S06]  /*fe30*/  @!P0 BRA `(.L_x_2636) ;  /* 0x0000000000048947 */ /* 0x008fec0003800000 */
[----:B------:R-:W-:Y:S01]  /*fe40*/  BPT.TRAP 0x1 ;  /* 0x000000040000795c */ /* 0x000fe20000300000 */
.L_x_2636:
[----:B------:R2:W3:Y:S01]  /*fe50*/  SYNCS.PHASECHK.TRANS64.TRYWAIT P1, [R209+URZ+0x28c50], R210 ;  /* 0x028c50d2d10075a7 */ /* 0x0004e2000802017f */
[----:B------:R-:W-:Y:S05]  /*fe60*/  @!P0 BRA `(.L_x_2637) ;  /* 0x0000000000048947 */ /* 0x000fea0003800000 */
[----:B------:R-:W-:Y:S01]  /*fe70*/  BPT.TRAP 0x1 ;  /* 0x000000040000795c */ /* 0x000fe20000300000 */
.L_x_2637:
[----:B------:R-:W-:Y:S04]  /*fe80*/  BSSY B2, `(.L_x_2638) ;  /* 0x0000004000027945 */ /* 0x000fe80003800000 */
[----:B---3--:R-:W-:Y:S05]  /*fe90*/  @P1 BRA `(.L_x_2639) ;  /* 0x0000000000081947 */ /* 0x008fea0003800000 */
[----:B------:R-:W3:Y:S02]  /*fea0*/  SYNCS.PHASECHK.TRANS64.TRYWAIT P1, [R209+URZ+0x28c50], R210 ;  /* 0x028c50d2d10075a7 */ /* 0x000ee4000802017f */
[----:B---3--:R-:W-:Y:S05]  /*feb0*/  @!P1 BRA `(.L_x_2640) ;  /* 0x0000013800009947 */ /* 0x008fea0003800000 */
.L_x_2639:
[----:B------:R-:W-:Y:S05]  /*fec0*/  BSYNC B2 ;  /* 0x0000000000027941 */ /* 0x000fea0003800000 */
.L_x_2638:
[----:B------:R-:W-:Y:S01]  /*fed0*/  IMAD R168, R208, 0x1000, R195 ;  /* 0x00001000d0a87824 */ /* 0x000fe200078e02c3 */
[----:B------:R-:W-:Y:S01]  /*fee0*/  WARPGROUP.ARRIVE ;  /* 0x00000000000079c5 */ /* 0x000fe20000000000 */
[----:B------:R-:W-:-:S03]  /*fef0*/  IMAD.MOV.U32 R169, RZ, RZ, 0x40000040 ;  /* 0x40000040ffa97424 */ /* 0x000fc600078e00ff */
[----:B------:R-:W-:Y:S02]  /*ff00*/  R2UR UR6, R168 ;  /* 0x00000000a80672ca */ /* 0x000fe400000e0000 */
[----:B------:R-:W-:Y:S01]  /*ff10*/  R2UR UR7, R169 ;  /* 0x00000000a90772ca */ /* 0x000fe200000e0000 */
[----:B------:R-:W-:-:S12]  /*ff20*/  IMAD.MOV.U32 R169, RZ, RZ, 0x40000040 ;  /* 0x40000040ffa97424 */ /* 0x000fd800078e00ff */
[----:B------:R-:W-:Y:S03]  /*ff30*/  HGMMA.64x256x16.F32.BF16 R24, R152, gdesc[UR4].tnspB, R24, gsb0 ;  /* 0x43e0000498187df0 */ /* 0x000fe60008001818 */
[----:B------:R-:W-:Y:S02]  /*ff40*/  WARPGROUP.DEPBAR.LE gsb0, 0x0 ;  /* 0x00008000000079c5 */ /* 0x000fe40000010000 */
[----:B------:R-:W-:Y:S01]  /*ff50*/  VIADD R152, R168, 0x80 ;  /* 0x00000080a8987836 */ /* 0x000fe20000000000 */
        /* <DEDUP_REMOVED lines=31> */
.L_x_2641:
[----:B------:R-:W-:Y:S01]  /*10150*/  ISETP.GT.AND P1, PT, R15, R211, PT ;  /* 0x000000d30f00720c */ /* 0x000fe20003f24270 */
[----:B0123--:R-:W-:Y:S02]  /*10160*/  VIADD R209, R209, 0x28c60 ;  /* 0x00028c60d1d17836 */ /* 0x00ffe40000000000 */
[----:B------:R-:W-:Y:S02]  /*10170*/  VIADD R15, R15, 0xffffffff ;  /* 0xffffffff0f0f7836 */ /* 0x000fe40000000000 */
[----:B------:R-:W-:Y:S01]  /*10180*/  IMAD.MOV.U32 R14, RZ, RZ, R171 ;  /* 0x000000ffff0e7224 */ /* 0x000fe200078e00ab */
[----:B------:R-:W-:Y:S01]  /*10190*/  PRMT R209, R186, 0x654, R209 ;  /* 0x00000654bad17816 */ /* 0x000fe200000000d1 */
[----:B------:R-:W-:Y:S02]  /*101a0*/  IMAD.MOV.U32 R10, RZ, RZ, R172 ;  /* 0x000000ffff0a7224 */ /* 0x000fe400078e00ac */
[----:B------:R-:W-:Y:S01]  /*101b0*/  IMAD.MOV.U32 R17, RZ, RZ, R208 ;  /* 0x000000ffff117224 */ /* 0x000fe200078e00d0 */
[----:B------:R0:W-:Y:S03]  /*101c0*/  SYNCS.ARRIVE.TRANS64.RED.A1T0 RZ, [R209+URZ], RZ ;  /* 0x000000ffd1ff79a7 */ /* 0x0001e6000810043f */
[----:B------:R-:W-:Y:S05]  /*101d0*/  @P1 BRA `(.L_x_2642) ;  /* 0xffffffd800541947 */ /* 0x000fea000383ffff */
[----:B------:R-:W-:Y:S05]  /*101e0*/  BSYNC B0 ;  /* 0x0000000000007941 */ /* 0x000fea0003800000 */
.L_x_2621:
[----:B------:R-:W-:Y:S02]  /*101f0*/  IMAD.MOV.U32 R14, RZ, RZ, R171 ;  /* 0x000000ffff0e7224 */ /* 0x000fe400078e00ab */
[----:B------:R-:W-:Y:S02]  /*10200*/  IMAD.MOV.U32 R10, RZ, RZ, R172 ;  /* 0x000000ffff0a7224 */ /* 0x000fe400078e00ac */
[----:B------:R-:W-:-:S07]  /*10210*/  IMAD.MOV.U32 R17, RZ, RZ, R208 ;  /* 0x000000ffff117224 */ /* 0x000fce00078e00d0 */
.L_x_2620:
[----:B------:R-:W-:Y:S05]  /*10220*/  BSYNC B1 ;  /* 0x0000000000017941 */ /* 0x000fea0003800000 */
.L_x_2619:
[----:B------:R-:W1:Y:S01]  /*10230*/  LDC R152, c[0x0][0x448] ;  /* 0x00011200ff987b82 */ /* 0x000e620000000800 */
[----:B------:R-:W-:-:S07]  /*10240*/  VIADD R153, R196, 0x3f ;  /* 0x0000003fc4997836 */ /* 0x000fce0000000000 */
[----:B------:R-:W2:Y:S01]  /*10250*/  LDC R155, c[0x0][0x9e4] ;  /* 0x00027900ff9b7b82 */ /* 0x000ea20000000800 */
[----:B-1----:R-:W-:Y:S02]  /*10260*/  ISETP.NE.AND P4, PT, R152, 0x1, PT ;  /* 0x000000019800780c */ /* 0x002fe40003f85270 */
[----:B--2---:R-:W-:-:S11]  /*10270*/  ISETP.GE.AND P5, PT, R155, 0x1, PT ;  /* 0x000000019b00780c */ /* 0x004fd60003fa6270 */
[----:B------:R-:W1:Y:S08]  /*10280*/  @P4 LDC R154, c[0x0][0x44c] ;  /* 0x00011300ff9a4b82 */ /* 0x000e700000000800 */
[----:B------:R-:W2:Y:S01]  /*10290*/  @P4 LDC R152, c[0x0][0x450] ;  /* 0x00011400ff984b82 */ /* 0x000ea20000000800 */
[----:B-1----:R-:W-:-:S05]  /*102a0*/  @P4 IMAD.HI.U32 R154, R153, R154, RZ ;  /* 0x0000009a999a4227 */ /* 0x002fca00078e00ff */
[----:B--2---:R-:W-:Y:S02]  /*102b0*/  @P4 SHF.R.U32.HI R153, RZ, R152, R154 ;  /* 0x00000098ff994219 */ /* 0x004fe4000001169a */
[----:B------:R-:W-:-:S05]  /*102c0*/  IADD3 R152, R184, 0x1, -R23 ;  /* 0x00000001b8987810 */ /* 0x000fca0007ffe817 */
[----:B------:R-:W-:-:S04]  /*102d0*/  IMAD.IADD R153, R152, 0x1, R153 ;  /* 0x0000000198997824 */ /* 0x000fc800078e0299 */
[----:B------:R-:W-:Y:S01]  /*102e0*/  IMAD.IADD R20, R153, 0x1, -R20 ;  /* 0x0000000199147824 */ /* 0x000fe200078e0a14 */
[----:B------:R-:W-:Y:S06]  /*102f0*/  @!P5 BRA `(.L_x_2643) ;  /* 0x000000000048d947 */ /* 0x000fec0003800000 */
[----:B------:R-:W-:Y:S01]  /*10300*/  IMAD.MOV.U32 R154, RZ, RZ, R153 ;  /* 0x000000ffff9a7224 */ /* 0x000fe200078e0099 */
[----:B------:R-:W-:Y:S04]  /*10310*/  BSSY B0, `(.L_x_2644) ;  /* 0x000000e000007945 */ /* 0x000fe80003800000 */
[----:B------:R-:W-:-:S13]  /*10320*/  ISETP.GT.AND P1, PT, R154, -0x1, PT ;  /* 0xffffffff9a00780c */ /* 0x000fda0003f24270 */
[----:B------:R-:W-:Y:S05]  /*10330*/  @P1 BRA `(.L_x_2645) ;  /* 0x00000000001c1947 */ /* 0x000fea0003800000 */
[----:B------:R-:W-:Y:S02]  /*10340*/  ISETP.NE.AND P1, PT, R155, 0x1, PT ;  /* 0x000000019b00780c */ /* 0x000fe40003f25270 */
[----:B------:R-:W-:-:S11]  /*10350*/  LOP3.LUT R154, RZ, R154, RZ, 0x33, !PT ;  /* 0x0000009aff9a7212 */ /* 0x000fd600078e33ff */
[----:B------:R-:W1:Y:S02]  /*10360*/  @P1 LDC.64 R152, c[0x0][0x9e8] ;  /* 0x00027a00ff981b82 */ /* 0x000e640000000a00 */
[----:B-1----:R-:W-:-:S05]  /*10370*/  @P1 IMAD.HI.U32 R152, R154, R152, RZ ;  /* 0x000000989a981227 */ /* 0x002fca00078e00ff */
[----:B------:R-:W-:-:S04]  /*10380*/  @P1 SHF.R.U32.HI R154, RZ, R153, R152 ;  /* 0x00000099ff9a1219 */ /* 0x000fc80000011698 */
[----:B------:R-:W-:Y:S01]  /*10390*/  LOP3.LUT R154, RZ, R154, RZ, 0x33, !PT ;  /* 0x0000009aff9a7212 */ /* 0x000fe200078e33ff */
[----:B------:R-:W-:Y:S06]  /*103a0*/  BRA `(.L_x_2646) ;  /* 0x0000000000107947 */ /* 0x000fec0003800000 */
.L_x_2645:
[----:B------:R-:W-:-:S13]  /*103b0*/  ISETP.NE.AND P1, PT, R155, 0x1, PT ;  /* 0x000000019b00780c */ /* 0x000fda0003f25270 */
[----:B------:R-:W1:Y:S02]  /*103c0*/  @P1 LDC.64 R152, c[0x0][0x9e8] ;  /* 0x00027a00ff981b82 */ /* 0x000e640000000a00 */
[----:B-1----:R-:W-:-:S05]  /*103d0*/  @P1 IMAD.HI.U32 R152, R154, R152, RZ ;  /* 0x000000989a981227 */ /* 0x002fca00078e00ff */
[----:B------:R-:W-:-:S07]  /*103e0*/  @P1 SHF.R.U32.HI R154, RZ, R153, R152 ;  /* 0x00000099ff9a1219 */ /* 0x000fce0000011698 */
.L_x_2646:
[----:B------:R-:W-:Y:S05]  /*103f0*/  BSYNC B0 ;  /* 0x0000000000007941 */ /* 0x000fea0003800000 */
.L_x_2644:
[----:B------:R-:W-:-:S05]  /*10400*/  IMAD R154, R154, R155, RZ ;  /* 0x0000009b9a9a7224 */ /* 0x000fca00078e02ff */
[----:B------:R-:W-:-:S07]  /*10410*/  VIMNMX R20, R20, R154, !PT ;  /* 0x0000009a14147248 */ /* 0x000fce0007fe0100 */
.L_x_2643:
[----:B------:R-:W-:Y:S01]  /*10420*/  VIADD R20, R20, 0x3f ;  /* 0x0000003f14147836 */ /* 0x000fe20000000000 */
[----:B------:R-:W-:Y:S04]  /*10430*/  BSSY B1, `(.L_x_2647) ;  /* 0x00001b0000017945 */ /* 0x000fe80003800000 */
[----:B------:R-:W-:-:S04]  /*10440*/  SHF.R.S32.HI R152, RZ, 0x1f, R20 ;  /* 0x0000001fff987819 */ /* 0x000fc80000011414 */
[----:B------:R-:W-:-:S04]  /*10450*/  LEA.HI R152, R152, R20, RZ, 0x6 ;  /* 0x0000001498987211 */ /* 0x000fc800078f30ff */
[----:B------:R-:W-:-:S04]  /*10460*/  SHF.R.S32.HI R20, RZ, 0x6, R152 ;  /* 0x00000006ff147819 */ /* 0x000fc80000011498 */
[----:B------:R-:W-:-:S04]  /*10470*/  VIMNMX R20, R213, R20, !PT ;  /* 0x00000014d5147248 */ /* 0x000fc80007fe0100 */
[----:B------:R-:W-:-:S13]  /*10480*/  ISETP.GE.AND P1, PT, R15, R20, PT ;  /* 0x000000140f00720c */ /* 0x000fda0003f26270 */
[----:B------:R-:W-:Y:S05]  /*10490*/  @!P1 BRA `(.L_x_2648) ;  /* 0x0000001800a49947 */ /* 0x000fea0003800000 */
[----:B------:R-:W-:Y:S01]  /*104a0*/  BSSY B0, `(.L_x_2649) ;  /* 0x00001a7000007945 */ /* 0x000fe20003800000 */
[----:B------:R-:W-:Y:S02]  /*104b0*/  IMAD.MOV.U32 R208, RZ, RZ, R14 ;  /* 0x000000ffffd07224 */ /* 0x000fe400078e000e */
[----:B------:R-:W-:Y:S02]  /*104c0*/  IMAD.MOV.U32 R210, RZ, RZ, R10 ;  /* 0x000000ffffd27224 */ /* 0x000fe400078e000a */
[----:B------:R-:W-:Y:S02]  /*104d0*/  IMAD.MOV.U32 R202, RZ, RZ, R15 ;  /* 0x000000ffffca7224 */ /* 0x000fe400078e000f */
[----:B0-----:R-:W-:-:S07]  /*104e0*/  IMAD.MOV.U32 R209, RZ, RZ, R17 ;  /* 0x000000ffffd17224 */ /* 0x001fce00078e0011 */
.L_x_2662:
[----:B------:R-:W-:Y:S02]  /*104f0*/  VIADD R17, R209, 0x1 ;  /* 0x00000001d1117836 */ /* 0x000fe40000000000 */
[----:B------:R-:W-:Y:S02]  /*10500*/  IMAD.MOV.U32 R10, RZ, RZ, R202 ;  /* 0x000000ffff0a7224 */ /* 0x000fe400078e00ca */
[----:B------:R-:W-:Y:S01]  /*10510*/  VIADD R202, R202, 0xffffffff ;  /* 0xffffffffcaca7836 */ /* 0x000fe20000000000 */
[C---:B------:R-:W-:Y:S02]  /*10520*/  ISETP.NE.AND P2, PT, R17.reuse, 0x2, PT ;  /* 0x000000021100780c */ /* 0x040fe40003f45270 */
[----:B------:R-:W-:Y:S02]  /*10530*/  ISETP.GT.AND P1, PT, R10, R20, PT ;  /* 0x000000140a00720c */ /* 0x000fe40003f24270 */
[----:B------:R-:W-:Y:S02]  /*10540*/  SEL R10, RZ, 0x1, P2 ;  /* 0x00000001ff0a7807 */ /* 0x000fe40001000000 */
[----:B------:R-:W-:-:S02]  /*10550*/  SEL R17, R17, RZ, P2 ;  /* 0x000000ff11117207 */ /* 0x000fc40001000000 */
[----:B------:R-:W-:Y:S01]  /*10560*/  LOP3.LUT R22, R22, R10, RZ, 0x3c, !PT ;  /* 0x0000000a16167212 */ /* 0x000fe200078e3cff */
[----:B0-----:R-:W-:Y:S06]  /*10570*/  @!P0 BRA `(.L_x_2650) ;  /* 0x0000000000048947 */ /* 0x001fec0003800000 */
[----:B------:R-:W-:Y:S01]  /*10580*/  BPT.TRAP 0x1 ;  /* 0x000000040000795c */ /* 0x000fe20000300000 */
.L_x_2650:
[----:B------:R-:W-:Y:S01]  /*10590*/  IMAD R15, R17, 0x8, R2 ;  /* 0x00000008110f7824 */ /* 0x000fe200078e0202 */
[----:B------:R-:W-:-:S04]  /*105a0*/  SHF.L.U32 R203, R22, 0x1f, RZ ;  /* 0x0000001f16cb7819 */ /* 0x000fc800000006ff */
[----:B------:R0:W1:Y:S01]  /*105b0*/  SYNCS.PHASECHK.TRANS64.TRYWAIT P2, [R15+URZ+0x28c30], R203 ;  /* 0x028c30cb0f0075a7 */ /* 0x000062000804017f */
[----:B------:R-:W-:Y:S05]  /*105c0*/  @!P0 BRA `(.L_x_2651) ;  /* 0x0000000000048947 */ /* 0x000fea0003800000 */
[----:B------:R-:W-:Y:S01]  /*105d0*/  BPT.TRAP 0x1 ;  /* 0x000000040000795c */ /* 0x000fe20000300000 */
.L_x_2651:
[----:B------:R-:W-:Y:S01]  /*105e0*/  BSSY B2, `(.L_x_2652) ;  /* 0x0000006000027945 */ /* 0x000fe20003800000 */
[----:B------:R-:W-:Y:S02]  /*105f0*/  IMAD R154, R17, 0x200, R21 ;  /* 0x00000200119a7824 */ /* 0x000fe400078e0215 */
[----:B------:R-:W-:Y:S01]  /*10600*/  IMAD.MOV.U32 R155, RZ, RZ, 0x40000040 ;  /* 0x40000040ff9b7424 */ /* 0x000fe200078e00ff */
[----:B-1----:R-:W-:Y:S06]  /*10610*/  @P2 BRA `(.L_x_2653) ;  /* 0x0000000000082947 */ /* 0x002fec0003800000 */
[----:B------:R-:W1:Y:S02]  /*10620*/  SYNCS.PHASECHK.TRANS64.TRYWAIT P2, [R15+URZ+0x28c30], R203 ;  /* 0x028c30cb0f0075a7 */ /* 0x000e64000804017f */
[----:B-1----:R-:W-:Y:S05]  /*10630*/  @!P2 BRA `(.L_x_2654) ;  /* 0x000001300034a947 */ /* 0x002fea0003800000 */
.L_x_2653:
[----:B------:R-:W-:Y:S05]  /*10640*/  BSYNC B2 ;  /* 0x0000000000027941 */ /* 0x000fea0003800000 */
.L_x_2652:
        /* <DEDUP_REMOVED lines=14> */
[----:B------:R-:W-:Y:S01]  /*10730*/  WARPGROUP.ARRIVE ;  /* 0x00000000000079c5 */ /* 0x000fe20000000000 */
[----:B------:R-:W-:Y:S02]  /*10740*/  R2UR UR8, R12 ;  /* 0x000000000c0872ca */ /* 0x000fe400000e0000 */
[----:B------:R-:W-:Y:S02]  /*10750*/  R2UR UR9, R13 ;  /* 0x000000000d0972ca */ /* 0x000fe400000e0000 */
[----:B------:R-:W-:Y:S01]  /*10760*/  R2UR UR14, R10 ;  /* 0x000000000a0e72ca */ /* 0x000fe200000e0000 */
[----:B------:R-:W-:Y:S01]  /*10770*/  HGMMA.64x64x16.F32.BF16 R152, gdesc[UR4], RZ, !UPT, gsb0 ;  /* 0x00e00000049879f0 */ /* 0x000fe2000c0018ff */
[----:B------:R-:W-:Y:S02]  /*10780*/  R2UR UR15, R11 ;  /* 0x000000000b0f72ca */ /* 0x000fe400000e0000 */
[----:B------:R-:W-:-:S02]  /*10790*/  R2UR UR12, R8 ;  /* 0x00000000080c72ca */ /* 0x000fc400000e0000 */
        /* <DEDUP_REMOVED lines=15> */
.L_x_2655:
[----:B------:R-:W-:Y:S01]  /*10890*/  FMNMX.FTZ R10, R152, R210, !PT ;  /* 0x000000d2980a7209 */ /* 0x000fe20007810000 */
[----:B------:R-:W-:Y:S01]  /*108a0*/  ULDC UR4, c[0x0][0x988] ;  /* 0x0002620000047ab9 */ /* 0x000fe20000000800 */
[----:B------:R-:W-:Y:S02]  /*108b0*/  ISETP.NE.AND P2, PT, R197, RZ, PT ;  /* 0x000000ffc500720c */ /* 0x000fe40003f45270 */
        /* <DEDUP_REMOVED lines=46> */
[-C--:B--2---:R-:W-:Y:S01]  /*10ba0*/  FMUL.FTZ R24, R24, R168.reuse ;  /* 0x000000a818187220 */ /* 0x084fe20000410000 */
[----:B------:R-:W-:Y:S01]  /*10bb0*/  FMUL.FTZ R25, R25, R168 ;  /* 0x000000a819197220 */ /* 0x000fe20000410000 */
[----:B------:R-:W-:Y:S01]  /*10bc0*/  FMNMX.FTZ R14, R155, R14, !PT ;  /* 0x0000000e9b0e7209 */ /* 0x000fe20007810000 */
[-C--:B------:R-:W-:Y:S01]  /*10bd0*/  FMUL.FTZ R28, R28, R168.reuse ;  /* 0x000000a81c1c7220 */ /* 0x080fe20000410000 */
[-C--:B------:R-:W-:Y:S01]  /*10be0*/  FMUL.FTZ R29, R29, R168.reuse ;  /* 0x000000a81d1d7220 */ /* 0x080fe20000410000 */
[----:B------:R-:W-:Y:S01]  /*10bf0*/  FMUL.FTZ R32, R32, R168 ;  /* 0x000000a820207220 */ /* 0x000fe20000410000 */
[----:B------:R-:W-:Y:S01]  /*10c00*/  FMNMX.FTZ R14, R158, R14, !PT ;  /* 0x0000000e9e0e7209 */ /* 0x000fe20007810000 */
[----:B------:R-:W-:Y:S01]  /*10c10*/  MUFU.EX2 R211, R161 ;  /* 0x000000a100d37308 */ /* 0x000fe20000000800 */
[----:B----4-:R-:W-:Y:S01]  /*10c20*/  FFMA.FTZ R3, R168, R3, R152 ;  /* 0x00000003a8037223 */ /* 0x010fe20000010098 */
[----:B------:R-:W-:Y:S01]  /*10c30*/  FMUL.FTZ R33, R33, R168 ;  /* 0x000000a821217220 */ /* 0x000fe20000410000 */
[----:B------:R-:W-:Y:S01]  /*10c40*/  FMNMX.FTZ R14, R159, R14, !PT ;  /* 0x0000000e9f0e7209 */ /* 0x000fe20007810000 */
[-C--:B------:R-:W-:Y:S01]  /*10c50*/  FMUL.FTZ R36, R36, R168.reuse ;  /* 0x000000a824247220 */ /* 0x080fe20000410000 */
[-C--:B------:R-:W-:Y:S01]  /*10c60*/  FMUL.FTZ R37, R37, R168.reuse ;  /* 0x000000a825257220 */ /* 0x080fe20000410000 */
[----:B------:R-:W-:Y:S01]  /*10c70*/  FMUL.FTZ R40, R40, R168 ;  /* 0x000000a828287220 */ /* 0x000fe20000410000 */
[----:B------:R-:W-:Y:S01]  /*10c80*/  FMNMX.FTZ R14, R162, R14, !PT ;  /* 0x0000000ea20e7209 */ /* 0x000fe20007810000 */
[----:B------:R-:W-:Y:S01]  /*10c90*/  MUFU.EX2 R161, R169 ;  /* 0x000000a900a17308 */ /* 0x000fe20000000800 */
        /* <DEDUP_REMOVED lines=8> */
[----:B------:R-:W2:Y:S01]  /*10d20*/  MUFU.EX2 R156, R156 ;  /* 0x0000009c009c7308 */ /* 0x000ea20000000800 */
[-C--:B------:R-:W-:Y:S01]  /*10d30*/  FMUL.FTZ R49, R49, R168.reuse ;  /* 0x000000a831317220 */ /* 0x080fe20000410000 */
[----:B------:R-:W-:Y:S01]  /*10d40*/  FMUL.FTZ R52, R52, R168 ;  /* 0x000000a834347220 */ /* 0x000fe20000410000 */
[----:B------:R-:W-:Y:S01]  /*10d50*/  FMNMX.FTZ R14, R167, R14, !PT ;  /* 0x0000000ea70e7209 */ /* 0x000fe20007810000 */
[-C--:B------:R-:W-:Y:S01]  /*10d60*/  FMUL.FTZ R53, R53, R168.reuse ;  /* 0x000000a835357220 */ /* 0x080fe20000410000 */
[-C--:B------:R-:W-:Y:S01]  /*10d70*/  FMUL.FTZ R56, R56, R168.reuse ;  /* 0x000000a838387220 */ /* 0x080fe20000410000 */
[----:B------:R-:W-:Y:S01]  /*10d80*/  FMUL.FTZ R57, R57, R168 ;  /* 0x000000a839397220 */ /* 0x000fe20000410000 */
[----:B------:R-:W-:Y:S01]  /*10d90*/  FMNMX.FTZ R14, R170, R14, !PT ;  /* 0x0000000eaa0e7209 */ /* 0x000fe20007810000 */
[----:B------:R-:W3:Y:S01]  /*10da0*/  MUFU.EX2 R157, R157 ;  /* 0x0000009d009d7308 */ /* 0x000ee20000000800 */
        /* <DEDUP_REMOVED lines=16> */
[----:B---3--:R-:W-:Y:S01]  /*10eb0*/  FADD.FTZ R3, R157, R3 ;  /* 0x000000039d037221 */ /* 0x008fe20000010000 */
        /* <DEDUP_REMOVED lines=48> */
[----:B------:R-:W-:-:S07]  /*111c0*/  FMUL.FTZ R149, R149, R168 ;  /* 0x000000a895957220 */ /* 0x000fce0000410000 */
[----:B------:R-:W-:Y:S01]  /*111d0*/  MUFU.EX2 R160, R210 ;  /* 0x000000d200a07308 */ /* 0x000fe20000000800 */
[----:B---3--:R-:W-:Y:S01]  /*111e0*/  FADD.FTZ R3, R153, R3 ;  /* 0x0000000399037221 */ /* 0x008fe20000010000 */
[----:B--2---:R-:W-:-:S05]  /*111f0*/  FMNMX.FTZ R14, R14, R220, !PT ;  /* 0x000000dc0e0e7209 */ /* 0x004fca0007810000 */
[----:B------:R-:W-:Y:S01]  /*11200*/  FADD.FTZ R169, -R14, R208 ;  /* 0x000000d00ea97221 */ /* 0x000fe20000010100 */
[----:B------:R-:W-:-:S03]  /*11210*/  @!P2 IMAD R208, R209, 0x40, R194 ;  /* 0x00000040d1d0a824 */ /* 0x000fc600078e02c2 */
[----:B------:R-:W-:Y:S01]  /*11220*/  FMUL.FTZ R169, R169, R11 ;  /* 0x0000000ba9a97220 */ /* 0x000fe20000410000 */
[----:B------:R-:W-:-:S05]  /*11230*/  @!P2 IMAD R208, R208, 0x4, R2 ;  /* 0x00000004d0d0a824 */ /* 0x000fca00078e0202 */
[----:B------:R-:W2:Y:S01]  /*11240*/  MUFU.EX2 R169, R169 ;  /* 0x000000a900a97308 */ /* 0x000ea20000000800 */
[----:B------:R-:W-:Y:S04]  /*11250*/  @!P2 STS [R208+0x28800], R168 ;  /* 0x028800a8d000a388 */ /* 0x000fe80000000800 */
        /* <DEDUP_REMOVED lines=26> */
[----:B------:R2:W3:Y:S01]  /*11400*/  MUFU.EX2 R181, R154 ;  /* 0x0000009a00b57308 */ /* 0x0004e20000000800 */
[-CC-:B------:R-:W-:Y:S01]  /*11410*/  FFMA.FTZ R175, R175, R11.reuse, -R208.reuse ;  /* 0x0000000bafaf7223 */ /* 0x180fe200000108d0 */
[-CC-:B------:R-:W-:Y:S01]  /*11420*/  FFMA.FTZ R178, R178, R11.reuse, -R208.reuse ;  /* 0x0000000bb2b27223 */ /* 0x180fe200000108d0 */
[-CC-:B------:R-:W-:Y:S01]  /*11430*/  FFMA.FTZ R179, R179, R11.reuse, -R208.reuse ;  /* 0x0000000bb3b37223 */ /* 0x180fe200000108d0 */
[-CC-:B------:R-:W-:Y:S01]  /*11440*/  FFMA.FTZ R182, R182, R11.reuse, -R208.reuse ;  /* 0x0000000bb6b67223 */ /* 0x180fe200000108d0 */
[----:B------:R-:W-:Y:S01]  /*11450*/  FFMA.FTZ R183, R183, R11, -R208 ;  /* 0x0000000bb7b77223 */ /* 0x000fe200000108d0 */
[-C--:B------:R-:W-:Y:S01]  /*11460*/  FMUL.FTZ R50, R50, R169.reuse ;  /* 0x000000a932327220 */ /* 0x080fe20000410000 */
[-C--:B------:R-:W-:Y:S01]  /*11470*/  FMUL.FTZ R51, R51, R169.reuse ;  /* 0x000000a933337220 */ /* 0x080fe20000410000 */
[----:B------:R-:W4:Y:S01]  /*11480*/  MUFU.EX2 R155, R155 ;  /* 0x0000009b009b7308 */ /* 0x000f220000000800 */
[----:B--2---:R-:W-:Y:S01]  /*11490*/  F2FP.BF16.F32.PACK_AB R154, R157, R156 ;  /* 0x0000009c9d9a723e */ /* 0x004fe200000010ff */
[----:B------:R-:W-:Y:S01]  /*114a0*/  FMUL.FTZ R54, R54, R169 ;  /* 0x000000a936367220 */ /* 0x000fe20000410000 */
[----:B------:R-:W-:Y:S01]  /*114b0*/  F2FP.BF16.F32.PACK_AB R156, R211, R153 ;  /* 0x00000099d39c723e */ /* 0x000fe200000010ff */
[-C--:B------:R-:W-:Y:S01]  /*114c0*/  FMUL.FTZ R55, R55, R169.reuse ;  /* 0x000000a937377220 */ /* 0x080fe20000410000 */
[-C--:B------:R-:W-:Y:S01]  /*114d0*/  FMUL.FTZ R58, R58, R169.reuse ;  /* 0x000000a93a3a7220 */ /* 0x080fe20000410000 */
[-C--:B------:R-:W-:Y:S01]  /*114e0*/  FMUL.FTZ R59, R59, R169.reuse ;  /* 0x000000a93b3b7220 */ /* 0x080fe20000410000 */
[-C--:B------:R-:W-:Y:S01]  /*114f0*/  FMUL.FTZ R62, R62, R169.reuse ;  /* 0x000000a93e3e7220 */ /* 0x080fe20000410000 */
[----:B------:R-:W2:Y:S01]  /*11500*/  MUFU.EX2 R158, R158 ;  /* 0x0000009e009e7308 */ /* 0x000ea20000000800 */
[----:B---3--:R-:W-:Y:S01]  /*11510*/  FFMA.FTZ R157, R169, R0, R181 ;  /* 0x00000000a99d7223 */ /* 0x008fe200000100b5 */
[----:B------:R-:W-:Y:S01]  /*11520*/  FADD.FTZ R0, R211, R3 ;  /* 0x00000003d3007221 */ /* 0x000fe20000010000 */
[-C--:B------:R-:W-:Y:S01]  /*11530*/  FMUL.FTZ R63, R63, R169.reuse ;  /* 0x000000a93f3f7220 */ /* 0x080fe20000410000 */
[-C--:B------:R-:W-:Y:S01]  /*11540*/  FMUL.FTZ R66, R66, R169.reuse ;  /* 0x000000a942427220 */ /* 0x080fe20000410000 */
[-C--:B------:R-:W-:Y:S01]  /*11550*/  FMUL.FTZ R67, R67, R169.reuse ;  /* 0x000000a943437220 */ /* 0x080fe20000410000 */
[----:B------:R-:W-:Y:S01]  /*11560*/  FADD.FTZ R0, R164, R0 ;  /* 0x00000000a4007221 */ /* 0x000fe20000010000 */
[----:B------:R-:W-:Y:S01]  /*11570*/  FMUL.FTZ R70, R70, R169 ;  /* 0x000000a946467220 */ /* 0x000fe20000410000 */
[----:B------:R-:W3:Y:S01]  /*11580*/  MUFU.EX2 R159, R159 ;  /* 0x0000009f009f7308 */ /* 0x000ee20000000800 */
[----:B----4-:R-:W-:Y:S01]  /*11590*/  FADD.FTZ R157, R155, R157 ;  /* 0x0000009d9b9d7221 */ /* 0x010fe20000010000 */
[----:B------:R-:W-:Y:S01]  /*115a0*/  FADD.FTZ R0, R165, R0 ;  /* 0x00000000a5007221 */ /* 0x000fe20000010000 */
[----:B------:R-:W-:Y:S01]  /*115b0*/  F2FP.BF16.F32.PACK_AB R153, R155, R181 ;  /* 0x000000b59b99723e */ /* 0x000fe200000010ff */
[-C--:B------:R-:W-:Y:S01]  /*115c0*/  FMUL.FTZ R71, R71, R169.reuse ;  /* 0x000000a947477220 */ /* 0x080fe20000410000 */
[-C--:B------:R-:W-:Y:S01]  /*115d0*/  FMUL.FTZ R74, R74, R169.reuse ;  /* 0x000000a94a4a7220 */ /* 0x080fe20000410000 */
[----:B------:R-:W-:Y:S01]  /*115e0*/  FADD.FTZ R0, R160, R0 ;  /* 0x00000000a0007221 */ /* 0x000fe20000010000 */
[C---:B------:R-:W-:Y:S01]  /*115f0*/  F2FP.BF16.F32.PACK_AB R160, R161.reuse, R160 ;  /* 0x000000a0a1a0723e */ /* 0x040fe200000010ff */
[----:B------:R-:W4:Y:S01]  /*11600*/  MUFU.EX2 R162, R162 ;  /* 0x000000a200a27308 */ /* 0x000f220000000800 */
[----:B--2---:R-:W-:Y:S01]  /*11610*/  FADD.FTZ R157, R158, R157 ;  /* 0x0000009d9e9d7221 */ /* 0x004fe20000010000 */
[----:B------:R-:W-:Y:S01]  /*11620*/  FADD.FTZ R0, R161, R0 ;  /* 0x00000000a1007221 */ /* 0x000fe20000010000 */
[-C--:B------:R-:W-:Y:S01]  /*11630*/  FMUL.FTZ R75, R75, R169.reuse ;  /* 0x000000a94b4b7220 */ /* 0x080fe20000410000 */
[-C--:B------:R-:W-:Y:S01]  /*11640*/  FMUL.FTZ R78, R78, R169.reuse ;  /* 0x000000a94e4e7220 */ /* 0x080fe20000410000 */
[-C--:B------:R-:W-:Y:S01]  /*11650*/  FMUL.FTZ R79, R79, R169.reuse ;  /* 0x000000a94f4f7220 */ /* 0x080fe20000410000 */
[----:B------:R-:W-:Y:S01]  /*11660*/  FADD.FTZ R0, R172, R0 ;  /* 0x00000000ac007221 */ /* 0x000fe20000010000 */
[-C--:B------:R-:W-:Y:S01]  /*11670*/  FMUL.FTZ R82, R82, R169.reuse ;  /* 0x000000a952527220 */ /* 0x080fe20000410000 */
[----:B------:R-:W2:Y:S01]  /*11680*/  MUFU.EX2 R163, R163 ;  /* 0x000000a300a37308 */ /* 0x000ea20000000800 */
[C---:B---3--:R-:W-:Y:S01]  /*11690*/  FADD.FTZ R157, R159.reuse, R157 ;  /* 0x0000009d9f9d7221 */ /* 0x048fe20000010000 */
[----:B------:R-:W-:Y:S01]  /*116a0*/  F2FP.BF16.F32.PACK_AB R155, R159, R158 ;  /* 0x0000009e9f9b723e */ /* 0x000fe200000010ff */
[----:B------:R-:W-:Y:S01]  /*116b0*/  BAR.SYNC.DEFER_BLOCKING 0xf, 0x100 ;  /* 0x03c4000000007b1d */ /* 0x000fe20000010000 */
[----:B------:R-:W-:Y:S01]  /*116c0*/  F2FP.BF16.F32.PACK_AB R158, R165, R164 ;  /* 0x000000a4a59e723e */ /* 0x000fe200000010ff */
[----:B------:R-:W-:Y:S01]  /*116d0*/  FADD.FTZ R0, R173, R0 ;  /* 0x00000000ad007221 */ /* 0x000fe20000010000 */
[----:B------:R-:W-:Y:S01]  /*116e0*/  F2FP.BF16.F32.PACK_AB R164, R177, R176 ;  /* 0x000000b0b1a4723e */ /* 0x000fe200000010ff */
        /* <DEDUP_REMOVED lines=45> */
[----:B------:R-:W-:Y:S01]  /*119c0*/  FADD.FTZ R170, R180, R0 ;  /* 0x00000000b4aa7221 */ /* 0x000fe20000010000 */
[-C--:B------:R-:W-:Y:S01]  /*119d0*/  FMUL.FTZ R134, R134, R169.reuse ;  /* 0x000000a986867220 */ /* 0x080fe20000410000 */
[-C--:B------:R-:W-:Y:S01]  /*119e0*/  FMUL.FTZ R135, R135, R169.reuse ;  /* 0x000000a987877220 */ /* 0x080fe20000410000 */
[-C--:B------:R-:W-:Y:S01]  /*119f0*/  FMUL.FTZ R138, R138, R169.reuse ;  /* 0x000000a98a8a7220 */ /* 0x080fe20000410000 */
[-C--:B------:R-:W-:Y:S01]  /*11a00*/  FMUL.FTZ R139, R139, R169.reuse ;  /* 0x000000a98b8b7220 */ /* 0x080fe20000410000 */
[----:B------:R-:W5:Y:S01]  /*11a10*/  MUFU.EX2 R178, R178 ;  /* 0x000000b200b27308 */ /* 0x000f620000000800 */
        /* <DEDUP_REMOVED lines=17> */
[C---:B------:R-:W-:Y:S01]  /*11b30*/  FADD.FTZ R3, R166.reuse, R170 ;  /* 0x000000aaa6037221 */ /* 0x040fe20000010000 */
[----:B------:R-:W-:Y:S02]  /*11b40*/  F2FP.BF16.F32.PACK_AB R166, R166, R180 ;  /* 0x000000b4a6a6723e */ /* 0x000fe400000010ff */
[C---:B-----5:R-:W-:Y:S01]  /*11b50*/  F2FP.BF16.F32.PACK_AB R167, R183.reuse, R167 ;  /* 0x000000a7b7a7723e */ /* 0x060fe200000010ff */
[----:B------:R-:W-:-:S04]  /*11b60*/  FADD.FTZ R0, R183, R0 ;  /* 0x00000000b7007221 */ /* 0x000fc80000010000 */
[----:B------:R3:W-:Y:S01]  /*11b70*/  STSM.16.M88.4 [R204], R164 ;  /* 0x000000a4cc007844 */ /* 0x0007e20000000200 */
[----:B------:R-:W-:Y:S05]  /*11b80*/  @!P0 BRA `(.L_x_2656) ;  /* 0x0000000000048947 */ /* 0x000fea0003800000 */
[----:B------:R-:W-:Y:S01]  /*11b90*/  BPT.TRAP 0x1 ;  /* 0x000000040000795c */ /* 0x000fe20000300000 */
.L_x_2656:
[----:B------:R2:W4:Y:S01]  /*11ba0*/  SYNCS.PHASECHK.TRANS64.TRYWAIT P2, [R15+URZ+0x28c50], R203 ;  /* 0x028c50cb0f0075a7 */ /* 0x000522000804017f */
[----:B------:R-:W-:Y:S05]  /*11bb0*/  @!P0 BRA `(.L_x_2657) ;  /* 0x0000000000048947 */ /* 0x000fea0003800000 */
[----:B------:R-:W-:Y:S01]  /*11bc0*/  BPT.TRAP 0x1 ;  /* 0x000000040000795c */ /* 0x000fe20000300000 */
.L_x_2657:
[----:B------:R-:W-:Y:S04]  /*11bd0*/  BSSY B2, `(.L_x_2658) ;  /* 0x0000004000027945 */ /* 0x000fe80003800000 */
[----:B----4-:R-:W-:Y:S05]  /*11be0*/  @P2 BRA `(.L_x_2659) ;  /* 0x0000000000082947 */ /* 0x010fea0003800000 */
[----:B------:R-:W4:Y:S02]  /*11bf0*/  SYNCS.PHASECHK.TRANS64.TRYWAIT P2, [R15+URZ+0x28c50], R203 ;  /* 0x028c50cb0f0075a7 */ /* 0x000f24000804017f */
[----:B----4-:R-:W-:Y:S05]  /*11c00*/  @!P2 BRA `(.L_x_2660) ;  /* 0x0000011800d4a947 */ /* 0x010fea0003800000 */
.L_x_2659:
[----:B------:R-:W-:Y:S05]  /*11c10*/  BSYNC B2 ;  /* 0x0000000000027941 */ /* 0x000fea0003800000 */
.L_x_2658:
        /* <DEDUP_REMOVED lines=40> */
.L_x_2661:
[----:B012-4-:R-:W-:Y:S02]  /*11ea0*/  VIADD R15, R15, 0x28c60 ;  /* 0x00028c600f0f7836 */ /* 0x017fe40000000000 */
[----:B------:R-:W-:Y:S02]  /*11eb0*/  IMAD.MOV.U32 R208, RZ, RZ, R14 ;  /* 0x000000ffffd07224 */ /* 0x000fe400078e000e */
[----:B------:R-:W-:Y:S01]  /*11ec0*/  IMAD.MOV.U32 R210, RZ, RZ, R10 ;  /* 0x000000ffffd27224 */ /* 0x000fe200078e000a */
[----:B------:R-:W-:Y:S01]  /*11ed0*/  PRMT R15, R186, 0x654, R15 ;  /* 0x00000654ba0f7816 */ /* 0x000fe2000000000f */
[----:B------:R-:W-:-:S03]  /*11ee0*/  IMAD.MOV.U32 R209, RZ, RZ, R17 ;  /* 0x000000ffffd17224 */ /* 0x000fc600078e0011 */
[----:B------:R0:W-:Y:S01]  /*11ef0*/  SYNCS.ARRIVE.TRANS64.RED.A1T0 RZ, [R15+URZ], RZ ;  /* 0x000000ff0fff79a7 */ /* 0x0001e2000810043f */
[----:B------:R-:W-:Y:S05]  /*11f00*/  @P1 BRA `(.L_x_2662) ;  /* 0xffffffe400781947 */ /* 0x000fea000383ffff */
[----:B------:R-:W-:Y:S05]  /*11f10*/  BSYNC B0 ;  /* 0x0000000000007941 */ /* 0x000fea0003800000 */
.L_x_2649:
[----:B0-----:R-:W-:-:S07]  /*11f20*/  IMAD.MOV.U32 R15, RZ, RZ, R202 ;  /* 0x000000ffff0f7224 */ /* 0x001fce00078e00ca */
.L_x_2648:
[----:B------:R-:W-:Y:S05]  /*11f30*/  BSYNC B1 ;  /* 0x0000000000017941 */ /* 0x000fea0003800000 */
.L_x_2647:
[----:B------:R-:W-:Y:S01]  /*11f40*/  ISETP.GE.AND P1, PT, R15, R213, PT ;  /* 0x000000d50f00720c */ /* 0x000fe20003f26270 */
[----:B------:R-:W-:-:S12]  /*11f50*/  BSSY B0, `(.L_x_2663) ;  /* 0x0000252000007945 */ /* 0x000fd80003800000 */
[----:B------:R-:W-:Y:S05]  /*11f60*/  @!P1 BRA `(.L_x_2664) ;  /* 0x0000002400409947 */ /* 0x000fea0003800000 */
[----:B0-----:R-:W-:Y:S02]  /*11f70*/  IMAD.MOV.U32 R209, RZ, RZ, R14 ;  /* 0x000000ffffd17224 */ /* 0x001fe400078e000e */
[----:B------:R-:W-:Y:S02]  /*11f80*/  IMAD.MOV.U32 R208, RZ, RZ, R10 ;  /* 0x000000ffffd07224 */ /* 0x000fe400078e000a */
[----:B------:R-:W-:-:S07]  /*11f90*/  IMAD.MOV.U32 R203, RZ, RZ, R17 ;  /* 0x000000ffffcb7224 */ /* 0x000fce00078e0011 */
.L_x_2685:
[----:B------:R-:W-:-:S05]  /*11fa0*/  VIADD R17, R203, 0x1 ;  /* 0x00000001cb117836 */ /* 0x000fca0000000000 */
[----:B------:R-:W-:-:S04]  /*11fb0*/  ISETP.NE.AND P1, PT, R17, 0x2, PT ;  /* 0x000000021100780c */ /* 0x000fc80003f25270 */
[----:B------:R-:W-:Y:S02]  /*11fc0*/  SEL R10, RZ, 0x1, P1 ;  /* 0x00000001ff0a7807 */ /* 0x000fe40000800000 */
[----:B------:R-:W-:Y:S02]  /*11fd0*/  SEL R17, R17, RZ, P1 ;  /* 0x000000ff11117207 */ /* 0x000fe40000800000 */
[----:B------:R-:W-:Y:S01]  /*11fe0*/  LOP3.LUT R22, R22, R10, RZ, 0x3c, !PT ;  /* 0x0000000a16167212 */ /* 0x000fe200078e3cff */
[----:B-1----:R-:W-:Y:S06]  /*11ff0*/  @!P0 BRA `(.L_x_2665) ;  /* 0x0000000000048947 */ /* 0x002fec0003800000 */
[----:B------:R-:W-:Y:S01]  /*12000*/  BPT.TRAP 0x1 ;  /* 0x000000040000795c */ /* 0x000fe20000300000 */
.L_x_2665:
[----:B------:R-:W-:Y:S01]  /*12010*/  IMAD R20, R17, 0x8, R2 ;  /* 0x0000000811147824 */ /* 0x000fe200078e0202 */
[----:B------:R-:W-:-:S04]  /*12020*/  SHF.L.U32 R202, R22, 0x1f, RZ ;  /* 0x0000001f16ca7819 */ /* 0x000fc800000006ff */
[----:B------:R0:W1:Y:S01]  /*12030*/  SYNCS.PHASECHK.TRANS64.TRYWAIT P1, [R20+URZ+0x28c30], R202 ;  /* 0x028c30ca140075a7 */ /* 0x000062000802017f */
[----:B------:R-:W-:Y:S05]  /*12040*/  @!P0 BRA `(.L_x_2666) ;  /* 0x0000000000048947 */ /* 0x000fea0003800000 */
[----:B------:R-:W-:Y:S01]  /*12050*/  BPT.TRAP 0x1 ;  /* 0x000000040000795c */ /* 0x000fe20000300000 */
.L_x_2666:
[----:B------:R-:W-:Y:S01]  /*12060*/  BSSY B1, `(.L_x_2667) ;  /* 0x0000006000017945 */ /* 0x000fe20003800000 */
[----:B------:R-:W-:Y:S02]  /*12070*/  IMAD R154, R17, 0x200, R21 ;  /* 0x00000200119a7824 */ /* 0x000fe400078e0215 */
[----:B------:R-:W-:Y:S01]  /*12080*/  IMAD.MOV.U32 R155, RZ, RZ, 0x40000040 ;  /* 0x40000040ff9b7424 */ /* 0x000fe200078e00ff */
[----:B-1----:R-:W-:Y:S06]  /*12090*/  @P1 BRA `(.L_x_2668) ;  /* 0x0000000000081947 */ /* 0x002fec0003800000 */
[----:B------:R-:W1:Y:S02]  /*120a0*/  SYNCS.PHASECHK.TRANS64.TRYWAIT P1, [R20+URZ+0x28c30], R202 ;  /* 0x028c30ca140075a7 */ /* 0x000e64000802017f */
[----:B-1----:R-:W-:Y:S05]  /*120b0*/  @!P1 BRA `(.L_x_2669) ;  /* 0x0000011400bc9947 */ /* 0x002fea0003800000 */
.L_x_2668:
[----:B------:R-:W-:Y:S05]  /*120c0*/  BSYNC B1 ;  /* 0x0000000000017941 */ /* 0x000fea0003800000 */
.L_x_2667:
        /* <DEDUP_REMOVED lines=36> */
.L_x_2670:
[----:B------:R-:W2:Y:S01]  /*12310*/  @P4 LDC R11, c[0x0][0x44c] ;  /* 0x00011300ff0b4b82 */ /* 0x000ea20000000800 */
[----:B------:R-:W-:Y:S01]  /*12320*/  IMAD.IADD R222, R212, 0x1, R196 ;  /* 0x00000001d4de7824 */ /* 0x000fe200078e02c4 */
[----:B------:R-:W-:Y:S01]  /*12330*/  ULDC UR4, c[0x0][0x9dc] ;  /* 0x0002770000047ab9 */ /* 0x000fe20000000800 */
[----:B------:R-:W-:Y:S01]  /*12340*/  IMAD.SHL.U32 R14, R15, 0x40, RZ ;  /* 0x000000400f0e7824 */ /* 0x000fe200078e00ff */
[----:B------:R-:W-:Y:S01]  /*12350*/  ULOP3.LUT UR4, URZ, UR4, URZ, 0x33, !UPT ;  /* 0x000000043f047292 */ /* 0x000fe2000f8e333f */
[----:B------:R-:W-:-:S03]  /*12360*/  ULDC UR5, c[0x0][0x9e0] ;  /* 0x0002780000057ab9 */ /* 0x000fc60000000800 */
[----:B------:R-:W3:Y:S01]  /*12370*/  @P4 LDC R10, c[0x0][0x450] ;  /* 0x00011400ff0a4b82 */ /* 0x000ee20000000800 */
[----:B------:R-:W-:-:S04]  /*12380*/  IADD3 R220, -R189, 0x1, -R14 ;  /* 0x00000001bddc7810 */ /* 0x000fc80007ffe90e */
[----:B------:R-:W-:-:S05]  /*12390*/  IADD3 R220, -R23, R220, R184 ;  /* 0x000000dc17dc7210 */ /* 0x000fca0007ffe1b8 */
[C---:B------:R-:W-:Y:S02]  /*123a0*/  VIADD R221, R220.reuse, UR5 ;  /* 0x00000005dcdd7c36 */ /* 0x040fe40008000000 */
[----:B------:R-:W-:Y:S02]  /*123b0*/  VIADD R220, R220, UR4 ;  /* 0x00000004dcdc7c36 */ /* 0x000fe40008000000 */
[----:B--2---:R-:W-:-:S05]  /*123c0*/  @P4 IMAD.HI.U32 R11, R222, R11, RZ ;  /* 0x0000000bde0b4227 */ /* 0x004fca00078e00ff */
[----:B---3--:R-:W-:Y:S01]  /*123d0*/  @P4 SHF.R.U32.HI R222, RZ, R10, R11 ;  /* 0x0000000affde4219 */ /* 0x008fe2000001160b */
[----:B------:R-:W-:-:S04]  /*123e0*/  VIADD R10, R20, 0x28c40 ;  /* 0x00028c40140a7836 */ /* 0x000fc80000000000 */
[----:B------:R-:W2:Y:S01]  /*123f0*/  SHFL.IDX PT, R223, R222, RZ, 0x1c1f ;  /* 0x001c1fffdedf7589 */ /* 0x000ea200000e0000 */
[----:B------:R-:W-:-:S04]  /*12400*/  PRMT R10, R186, 0x654, R10 ;  /* 0x00000654ba0a7816 */ /* 0x000fc8000000000a */
[----:B------:R3:W-:Y:S01]  /*12410*/  SYNCS.ARRIVE.TRANS64.RED.A1T0 RZ, [R10+URZ], RZ ;  /* 0x000000ff0aff79a7 */ /* 0x0007e2000810043f */
[--C-:B--2---:R-:W-:Y:S02]  /*12420*/  IMAD.IADD R211, R221, 0x1, R223.reuse ;  /* 0x00000001ddd37824 */ /* 0x104fe400078e02df */
[----:B------:R-:W-:Y:S01]  /*12430*/  IMAD.IADD R210, R220, 0x1, R223 ;  /* 0x00000001dcd27824 */ /* 0x000fe200078e02df */
[----:B---3--:R-:W-:Y:S06]  /*12440*/  @!P5 BRA `(.L_x_2671) ;  /* 0x000000000060d947 */ /* 0x008fec0003800000 */
[----:B------:R-:W-:Y:S01]  /*12450*/  IADD3 R223, -R23, R184, R223 ;  /* 0x000000b817df7210 */ /* 0x000fe20007ffe1df */
[----:B------:R-:W-:Y:S03]  /*12460*/  BSSY B1, `(.L_x_2672) ;  /* 0x0000012000017945 */ /* 0x000fe60003800000 */
[----:B------:R-:W-:-:S13]  /*12470*/  ISETP.GT.AND P1, PT, R223, -0x1, PT ;  /* 0xffffffffdf00780c */ /* 0x000fda0003f24270 */
[----:B------:R-:W-:Y:S05]  /*12480*/  @P1 BRA `(.L_x_2673) ;  /* 0x0000000000241947 */ /* 0x000fea0003800000 */
[----:B------:R-:W-:Y:S01]  /*12490*/  ULDC UR4, c[0x0][0x9e4] ;  /* 0x0002790000047ab9 */ /* 0x000fe20000000800 */
[----:B------:R-:W-:Y:S01]  /*124a0*/  LOP3.LUT R223, RZ, R223, RZ, 0x33, !PT ;  /* 0x000000dfffdf7212 */ /* 0x000fe200078e33ff */
[----:B------:R-:W-:-:S05]  /*124b0*/  IMAD.U32 R224, RZ, RZ, UR4 ;  /* 0x00000004ffe07e24 */ /* 0x000fca000f8e00ff */
[----:B------:R-:W-:-:S13]  /*124c0*/  ISETP.NE.AND P1, PT, R224, 0x1, PT ;  /* 0x00000001e000780c */ /* 0x000fda0003f25270 */
[----:B------:R-:W2:Y:S02]  /*124d0*/  @P1 LDC.64 R10, c[0x0][0x9e8] ;  /* 0x00027a00ff0a1b82 */ /* 0x000ea40000000a00 */
[----:B--2---:R-:W-:-:S05]  /*124e0*/  @P1 IMAD.HI.U32 R10, R223, R10, RZ ;  /* 0x0000000adf0a1227 */ /* 0x004fca00078e00ff */
[----:B------:R-:W-:-:S04]  /*124f0*/  @P1 SHF.R.U32.HI R223, RZ, R11, R10 ;  /* 0x0000000bffdf1219 */ /* 0x000fc8000001160a */
[----:B------:R-:W-:Y:S01]  /*12500*/  LOP3.LUT R223, RZ, R223, RZ, 0x33, !PT ;  /* 0x000000dfffdf7212 */ /* 0x000fe200078e33ff */
[----:B------:R-:W-:Y:S06]  /*12510*/  BRA `(.L_x_2674) ;  /* 0x0000000000187947 */ /* 0x000fec0003800000 */
.L_x_2673:
[----:B------:R-:W-:Y:S02]  /*12520*/  ULDC UR4, c[0x0][0x9e4] ;  /* 0x0002790000047ab9 */ /* 0x000fe40000000800 */
[----:B------:R-:W-:-:S05]  /*12530*/  IMAD.U32 R224, RZ, RZ, UR4 ;  /* 0x00000004ffe07e24 */ /* 0x000fca000f8e00ff */
[----:B------:R-:W-:-:S13]  /*12540*/  ISETP.NE.AND P1, PT, R224, 0x1, PT ;  /* 0x00000001e000780c */ /* 0x000fda0003f25270 */
[----:B------:R-:W2:Y:S02]  /*12550*/  @P1 LDC.64 R10, c[0x0][0x9e8] ;  /* 0x00027a00ff0a1b82 */ /* 0x000ea40000000a00 */
[----:B--2---:R-:W-:-:S05]  /*12560*/  @P1 IMAD.HI.U32 R10, R223, R10, RZ ;  /* 0x0000000adf0a1227 */ /* 0x004fca00078e00ff */
[----:B------:R-:W-:-:S07]  /*12570*/  @P1 SHF.R.U32.HI R223, RZ, R11, R10 ;  /* 0x0000000bffdf1219 */ /* 0x000fce000001160a */
.L_x_2674:
[----:B------:R-:W-:Y:S05]  /*12580*/  BSYNC B1 ;  /* 0x0000000000017941 */ /* 0x000fea0003800000 */
.L_x_2672:
[----:B------:R-:W-:-:S04]  /*12590*/  IMAD R223, R223, R224, -R14 ;  /* 0x000000e0dfdf7224 */ /* 0x000fc800078e0a0e */
[----:B------:R-:W-:-:S05]  /*125a0*/  IMAD.IADD R223, R223, 0x1, -R189 ;  /* 0x00000001dfdf7824 */ /* 0x000fca00078e0abd */
[----:B------:R-:W-:Y:S02]  /*125b0*/  VIMNMX R210, R210, R223, !PT ;  /* 0x000000dfd2d27248 */ /* 0x000fe40007fe0100 */
[----:B------:R-:W-:-:S07]  /*125c0*/  VIADDMNMX R211, R223, R224, R211, PT ;  /* 0x000000e0dfd37246 */ /* 0x000fce00038001d3 */
.L_x_2671:
[----:B------:R-:W-:Y:S01]  /*125d0*/  ISETP.GT.AND P1, PT, R15, -0x1, PT ;  /* 0xffffffff0f00780c */ /* 0x000fe20003f24270 */
[----:B------:R-:W2:Y:S03]  /*125e0*/  SHFL.IDX PT, R222, R222, 0x1, 0x1c1f ;  /* 0x003c1f00dede7f89 */ /* 0x000ea600000e0000 */
[C---:B------:R-:W-:Y:S02]  /*125f0*/  ISETP.GT.AND P2, PT, R210.reuse, RZ, P1 ;  /* 0x000000ffd200720c */ /* 0x040fe40000f44270 */
[C---:B------:R-:W-:Y:S02]  /*12600*/  ISETP.GT.AND P6, PT, R210.reuse, 0x1, P1 ;  /* 0x00000001d200780c */ /* 0x040fe40000fc4270 */
[----:B------:R-:W-:Y:S02]  /*12610*/  ISETP.LT.OR P3, PT, R211, 0x1, P2 ;  /* 0x00000001d300780c */ /* 0x000fe40001761670 */
[----:B------:R-:W-:-:S02]  /*12620*/  ISETP.GT.AND P2, PT, R210, 0x8, P1 ;  /* 0x00000008d200780c */ /* 0x000fc40000f44270 */
[----:B------:R-:W-:Y:S02]  /*12630*/  FSEL R152, R152, -INF , !P3 ;  /* 0xff80000098987808 */ /* 0x000fe40005800000 */
[----:B------:R-:W-:Y:S02]  /*12640*/  ISETP.GT.AND P3, PT, R210, 0x9, P1 ;  /* 0x00000009d200780c */ /* 0x000fe40000f64270 */
[C---:B------:R-:W-:Y:S02]  /*12650*/  ISETP.LT.OR P6, PT, R211.reuse, 0x2, P6 ;  /* 0x00000002d300780c */ /* 0x040fe400037c1670 */
[C---:B------:R-:W-:Y:S02]  /*12660*/  ISETP.LT.OR P2, PT, R211.reuse, 0x9, P2 ;  /* 0x00000009d300780c */ /* 0x040fe40001741670 */
[----:B------:R-:W-:Y:S02]  /*12670*/  ISETP.LT.OR P3, PT, R211, 0xa, P3 ;  /* 0x0000000ad300780c */ /* 0x000fe40001f61670 */
[----:B------:R-:W-:-:S02]  /*12680*/  FSEL R153, R153, -INF , !P6 ;  /* 0xff80000099997808 */ /* 0x000fc40007000000 */
[----:B------:R-:W-:Y:S01]  /*12690*/  FSEL R156, R156, -INF , !P2 ;  /* 0xff8000009c9c7808 */ /* 0x000fe20005000000 */
[--C-:B--2---:R-:W-:Y:S01]  /*126a0*/  IMAD.IADD R221, R221, 0x1, R222.reuse ;  /* 0x00000001dddd7824 */ /* 0x104fe200078e02de */
[----:B------:R-:W-:Y:S01]  /*126b0*/  FSEL R157, R157, -INF , !P3 ;  /* 0xff8000009d9d7808 */ /* 0x000fe20005800000 */
[----:B------:R-:W-:Y:S01]  /*126c0*/  IMAD.IADD R220, R220, 0x1, R222 ;  /* 0x00000001dcdc7824 */ /* 0x000fe200078e02de */
[C---:B------:R-:W-:Y:S02]  /*126d0*/  ISETP.GT.AND P6, PT, R210.reuse, 0x10, P1 ;  /* 0x00000010d200780c */ /* 0x040fe40000fc4270 */
[C---:B------:R-:W-:Y:S02]  /*126e0*/  ISETP.GT.AND P2, PT, R210.reuse, 0x11, P1 ;  /* 0x00000011d200780c */ /* 0x040fe40000f44270 */
[----:B------:R-:W-:Y:S02]  /*126f0*/  ISETP.GT.AND P3, PT, R210, 0x18, P1 ;  /* 0x00000018d200780c */ /* 0x000fe40000f64270 */
        /* <DEDUP_REMOVED lines=11> */
[----:B------:R-:W-:Y:S02]  /*127b0*/  ISETP.LT.OR P3, PT, R211, 0x22, P3 ;  /* 0x00000022d300780c */ /* 0x000fe40001f61670 */
[----:B------:R-:W-:-:S02]  /*127c0*/  FSEL R165, R165, -INF , !P6 ;  /* 0xff800000a5a57808 */ /* 0x000fc40007000000 */
[----:B------:R-:W-:Y:S02]  /*127d0*/  FSEL R168, R168, -INF , !P2 ;  /* 0xff800000a8a87808 */ /* 0x000fe40005000000 */
[----:B------:R-:W-:Y:S02]  /*127e0*/  FSEL R169, R169, -INF , !P3 ;  /* 0xff800000a9a97808 */ /* 0x000fe40005800000 */
        /* <DEDUP_REMOVED lines=17> */
[----:B------:R-:W-:Y:S01]  /*12900*/  FSEL R181, R181, -INF , !P3 ;  /* 0xff800000b5b57808 */ /* 0x000fe20005800000 */
[----:B------:R-:W-:Y:S06]  /*12910*/  @!P5 BRA `(.L_x_2675) ;  /* 0x000000000060d947 */ /* 0x000fec0003800000 */
        /* <DEDUP_REMOVED lines=13> */
.L_x_2677:
[----:B------:R-:W-:Y:S02]  /*129f0*/  ULDC UR4, c[0x0][0x9e4] ;  /* 0x0002790000047ab9 */ /* 0x000fe40000000800 */
[----:B------:R-:W-:-:S05]  /*12a00*/  IMAD.U32 R210, RZ, RZ, UR4 ;  /* 0x00000004ffd27e24 */ /* 0x000fca000f8e00ff */
[----:B------:R-:W-:-:S13]  /*12a10*/  ISETP.NE.AND P2, PT, R210, 0x1, PT ;  /* 0x00000001d200780c */ /* 0x000fda0003f45270 */
[----:B------:R-:W2:Y:S02]  /*12a20*/  @P2 LDC.64 R10, c[0x0][0x9e8] ;  /* 0x00027a00ff0a2b82 */ /* 0x000ea40000000a00 */
[----:B--2---:R-:W-:-:S05]  /*12a30*/  @P2 IMAD.HI.U32 R10, R222, R10, RZ ;  /* 0x0000000ade0a2227 */ /* 0x004fca00078e00ff */
[----:B------:R-:W-:-:S07]  /*12a40*/  @P2 SHF.R.U32.HI R222, RZ, R11, R10 ;  /* 0x0000000bffde2219 */ /* 0x000fce000001160a */
.L_x_2678:
[----:B------:R-:W-:Y:S05]  /*12a50*/  BSYNC B1 ;  /* 0x0000000000017941 */ /* 0x000fea0003800000 */
.L_x_2676:
[----:B------:R-:W-:-:S04]  /*12a60*/  IMAD R14, R222, R210, -R14 ;  /* 0x000000d2de0e7224 */ /* 0x000fc800078e0a0e */
[----:B------:R-:W-:-:S05]  /*12a70*/  IMAD.IADD R14, R14, 0x1, -R189 ;  /* 0x000000010e0e7824 */ /* 0x000fca00078e0abd */
[----:B------:R-:W-:Y:S02]  /*12a80*/  VIMNMX R220, R220, R14, !PT ;  /* 0x0000000edcdc7248 */ /* 0x000fe40007fe0100 */
[----:B------:R-:W-:-:S07]  /*12a90*/  VIADDMNMX R221, R14, R210, R221, PT ;  /* 0x000000d20edd7246 */ /* 0x000fce00038001dd */
.L_x_2675:
[----:B------:R-:W-:Y:S01]  /*12aa0*/  FMNMX.FTZ R10, R152, R208, !PT ;  /* 0x000000d0980a7209 */ /* 0x000fe20007810000 */
[----:B------:R-:W-:Y:S01]  /*12ab0*/  ULDC UR4, c[0x0][0x988] ;  /* 0x0002620000047ab9 */ /* 0x000fe20000000800 */
[----:B------:R-:W-:Y:S02]  /*12ac0*/  ISETP.GT.AND P6, PT, R220, 0x9, P1 ;  /* 0x00000009dc00780c */ /* 0x000fe40000fc4270 */
[----:B------:R-:W-:Y:S02]  /*12ad0*/  FMNMX.FTZ R10, R153, R10, !PT ;  /* 0x0000000a990a7209 */ /* 0x000fe40007810000 */
[----:B------:R-:W-:Y:S02]  /*12ae0*/  ISETP.LT.OR P6, PT, R221, 0xa, P6 ;  /* 0x0000000add00780c */ /* 0x000fe400037c1670 */
[----:B------:R-:W-:Y:S02]  /*12af0*/  FMNMX.FTZ R10, R156, R10, !PT ;  /* 0x0000000a9c0a7209 */ /* 0x000fe40007810000 */
[----:B------:R-:W-:-:S02]  /*12b00*/  FSEL R159, R159, -INF , !P6 ;  /* 0xff8000009f9f7808 */ /* 0x000fc40007000000 */
[----:B------:R-:W-:Y:S02]  /*12b10*/  FMNMX.FTZ R10, R157, R10, !PT ;  /* 0x0000000a9d0a7209 */ /* 0x000fe40007810000 */
        /* <DEDUP_REMOVED lines=22> */
[----:B------:R-:W-:-:S02]  /*12c80*/  FSEL R155, R155, -INF , !P3 ;  /* 0xff8000009b9b7808 */ /* 0x000fc40005800000 */
[----:B------:R-:W-:Y:S02]  /*12c90*/  FMNMX.FTZ R10, R181, R10, !PT ;  /* 0x0000000ab50a7209 */ /* 0x000fe40007810000 */
[C---:B------:R-:W-:Y:S02]  /*12ca0*/  ISETP.GT.AND P3, PT, R220.reuse, 0x10, P1 ;  /* 0x00000010dc00780c */ /* 0x040fe40000f64270 */
[----:B------:R-:W-:Y:S01]  /*12cb0*/  ISETP.GT.AND P6, PT, R220, 0x38, P1 ;  /* 0x00000038dc00780c */ /* 0x000fe20000fc4270 */
[----:B------:R-:W2:Y:S01]  /*12cc0*/  SHFL.BFLY PT, R11, R10, 0x2, 0x1f ;  /* 0x0c401f000a0b7f89 */ /* 0x000ea200000e0000 */
[C---:B------:R-:W-:Y:S02]  /*12cd0*/  ISETP.LT.OR P3, PT, R221.reuse, 0x11, P3 ;  /* 0x00000011dd00780c */ /* 0x040fe40001f61670 */
[----:B------:R-:W-:Y:S02]  /*12ce0*/  ISETP.LT.OR P6, PT, R221, 0x39, P6 ;  /* 0x00000039dd00780c */ /* 0x000fe400037c1670 */
[----:B------:R-:W-:-:S02]  /*12cf0*/  FSEL R162, R162, -INF , !P3 ;  /* 0xff800000a2a27808 */ /* 0x000fc40005800000 */
[----:B------:R-:W-:Y:S02]  /*12d00*/  ISETP.GT.AND P3, PT, R220, 0x19, P1 ;  /* 0x00000019dc00780c */ /* 0x000fe40000f64270 */
[----:B------:R-:W-:Y:S02]  /*12d10*/  FSEL R182, R182, -INF , !P6 ;  /* 0xff800000b6b67808 */ /* 0x000fe40007000000 */
[----:B------:R-:W-:-:S04]  /*12d20*/  ISETP.LT.OR P3, PT, R221, 0x1a, P3 ;  /* 0x0000001add00780c */ /* 0x000fc80001f61670 */
[----:B------:R-:W-:Y:S02]  /*12d30*/  FSEL R167, R167, -INF , !P3 ;  /* 0xff800000a7a77808 */ /* 0x000fe40005800000 */
[----:B------:R-:W-:-:S04]  /*12d40*/  ISETP.GT.AND P3, PT, R220, 0x28, P1 ;  /* 0x00000028dc00780c */ /* 0x000fc80000f64270 */
[C---:B------:R-:W-:Y:S02]  /*12d50*/  ISETP.LT.OR P3, PT, R221.reuse, 0x29, P3 ;  /* 0x00000029dd00780c */ /* 0x040fe40001f61670 */
[----:B--2---:R-:W-:Y:S02]  /*12d60*/  FMNMX.FTZ R10, R10, R11, !PT ;  /* 0x0000000b0a0a7209 */ /* 0x004fe40007810000 */
[----:B------:R-:W-:Y:S02]  /*12d70*/  FSEL R174, R174, -INF , !P3 ;  /* 0xff800000aeae7808 */ /* 0x000fe40005800000 */
[----:B------:R-:W-:Y:S01]  /*12d80*/  ISETP.GT.AND P3, PT, R220, 0x30, P1 ;  /* 0x00000030dc00780c */ /* 0x000fe20000f64270 */
[----:B------:R-:W2:Y:S03]  /*12d90*/  SHFL.BFLY PT, R11, R10, 0x1, 0x1f ;  /* 0x0c201f000a0b7f89 */ /* 0x000ea600000e0000 */
[----:B------:R-:W-:-:S04]  /*12da0*/  ISETP.LT.OR P3, PT, R221, 0x31, P3 ;  /* 0x00000031dd00780c */ /* 0x000fc80001f61670 */
[----:B------:R-:W-:Y:S02]  /*12db0*/  FSEL R178, R178, -INF , !P3 ;  /* 0xff800000b2b27808 */ /* 0x000fe40005800000 */
[----:B--2---:R-:W-:-:S04]  /*12dc0*/  FMNMX.FTZ R10, R10, R11, !PT ;  /* 0x0000000b0a0a7209 */ /* 0x004fc80007810000 */
[----:B------:R-:W-:-:S04]  /*12dd0*/  FSETP.NEU.FTZ.AND P2, PT, R10, -INF , PT ;  /* 0xff8000000a00780b */ /* 0x000fc80003f5d000 */
[----:B------:R-:W-:-:S05]  /*12de0*/  FSEL R11, R10, RZ, P2 ;  /* 0x000000ff0a0b7208 */ /* 0x000fca0001000000 */
[----:B------:R-:W-:Y:S01]  /*12df0*/  FADD.FTZ R208, -R11, R208 ;  /* 0x000000d00bd07221 */ /* 0x000fe20000010100 */
[----:B------:R-:W-:-:S04]  /*12e00*/  IMAD.U32 R11, RZ, RZ, UR4 ;  /* 0x00000004ff0b7e24 */ /* 0x000fc8000f8e00ff */
[----:B------:R-:W-:-:S05]  /*12e10*/  FMUL.FTZ R14, R10, R11 ;  /* 0x0000000b0a0e7220 */ /* 0x000fca0000410000 */
[----:B------:R-:W-:Y:S02]  /*12e20*/  FSEL R14, R14, RZ, P2 ;  /* 0x000000ff0e0e7208 */ /* 0x000fe40001000000 */
[----:B------:R-:W-:-:S03]  /*12e30*/  ISETP.GT.AND P2, PT, R220, 0x8, P1 ;  /* 0x00000008dc00780c */ /* 0x000fc60000f44270 */
        /* <DEDUP_REMOVED lines=16> */
[----:B------:R-:W-:Y:S01]  /*12f40*/  ISETP.LT.OR P2, PT, R221, 0x9, P2 ;  /* 0x00000009dd00780c */ /* 0x000fe20001741670 */
[----:B------:R-:W-:Y:S01]  /*12f50*/  MUFU.EX2 R152, R152 ;  /* 0x0000009800987308 */ /* 0x000fe20000000800 */
[----:B------:R-:W-:-:S02]  /*12f60*/  FMNMX.FTZ R14, R154, R209, !PT ;  /* 0x000000d19a0e7209 */ /* 0x000fc40007810000 */
[----:B------:R-:W-:Y:S02]  /*12f70*/  FSEL R158, R158, -INF , !P2 ;  /* 0xff8000009e9e7808 */ /* 0x000fe40005000000 */
[----:B------:R-:W-:Y:S02]  /*12f80*/  FMNMX.FTZ R14, R155, R14, !PT ;  /* 0x0000000e9b0e7209 */ /* 0x000fe40007810000 */
[----:B------:R-:W-:Y:S01]  /*12f90*/  ISETP.GT.AND P2, PT, R220, 0x11, P1 ;  /* 0x00000011dc00780c */ /* 0x000fe20000f44270 */
[----:B------:R-:W-:Y:S01]  /*12fa0*/  MUFU.EX2 R153, R153 ;  /* 0x0000009900997308 */ /* 0x000fe20000000800 */
[----:B------:R-:W-:Y:S02]  /*12fb0*/  FMNMX.FTZ R14, R158, R14, !PT ;  /* 0x0000000e9e0e7209 */ /* 0x000fe40007810000 */
[----:B------:R-:W-:Y:S02]  /*12fc0*/  ISETP.LT.OR P2, PT, R221, 0x12, P2 ;  /* 0x00000012dd00780c */ /* 0x000fe40001741670 */
[----:B------:R-:W-:-:S02]  /*12fd0*/  FMNMX.FTZ R14, R159, R14, !PT ;  /* 0x0000000e9f0e7209 */ /* 0x000fc40007810000 */
[----:B------:R-:W-:Y:S01]  /*12fe0*/  FSEL R163, R163, -INF , !P2 ;  /* 0xff800000a3a37808 */ /* 0x000fe20005000000 */
[----:B------:R2:W-:Y:S01]  /*12ff0*/  MUFU.EX2 R211, R168 ;  /* 0x000000a800d37308 */ /* 0x0005e20000000800 */
[----:B------:R-:W-:Y:S02]  /*13000*/  FMNMX.FTZ R14, R162, R14, !PT ;  /* 0x0000000ea20e7209 */ /* 0x000fe40007810000 */
[----:B------:R-:W-:Y:S02]  /*13010*/  ISETP.GT.AND P2, PT, R220, 0x20, P1 ;  /* 0x00000020dc00780c */ /* 0x000fe40000f44270 */
[----:B------:R-:W-:Y:S02]  /*13020*/  FMNMX.FTZ R14, R163, R14, !PT ;  /* 0x0000000ea30e7209 */ /* 0x000fe40007810000 */
[----:B------:R-:W-:Y:S01]  /*13030*/  ISETP.LT.OR P2, PT, R221, 0x21, P2 ;  /* 0x00000021dd00780c */ /* 0x000fe20001741670 */
[----:B------:R-:W-:Y:S01]  /*13040*/  MUFU.EX2 R156, R156 ;  /* 0x0000009c009c7308 */ /* 0x000fe20000000800 */
[----:B------:R-:W-:-:S02]  /*13050*/  FMNMX.FTZ R14, R166, R14, !PT ;  /* 0x0000000ea60e7209 */ /* 0x000fc40007810000 */
[----:B------:R-:W-:Y:S02]  /*13060*/  FSEL R170, R170, -INF , !P2 ;  /* 0xff800000aaaa7808 */ /* 0x000fe40005000000 */
[----:B------:R-:W-:Y:S02]  /*13070*/  FMNMX.FTZ R14, R167, R14, !PT ;  /* 0x0000000ea70e7209 */ /* 0x000fe40007810000 */
[----:B------:R-:W-:Y:S01]  /*13080*/  ISETP.GT.AND P2, PT, R220, 0x29, P1 ;  /* 0x00000029dc00780c */ /* 0x000fe20000f44270 */
[----:B------:R-:W3:Y:S01]  /*13090*/  MUFU.EX2 R157, R157 ;  /* 0x0000009d009d7308 */ /* 0x000ee20000000800 */
[----:B------:R-:W-:Y:S02]  /*130a0*/  FMNMX.FTZ R14, R170, R14, !PT ;  /* 0x0000000eaa0e7209 */ /* 0x000fe40007810000 */
[----:B------:R-:W-:Y:S02]  /*130b0*/  ISETP.LT.OR P2, PT, R221, 0x2a, P2 ;  /* 0x0000002add00780c */ /* 0x000fe40001741670 */
[----:B------:R-:W-:-:S02]  /*130c0*/  FMNMX.FTZ R14, R171, R14, !PT ;  /* 0x0000000eab0e7209 */ /* 0x000fc40007810000 */
[----:B------:R-:W-:Y:S01]  /*130d0*/  FSEL R175, R175, -INF , !P2 ;  /* 0xff800000afaf7808 */ /* 0x000fe20005000000 */
[----:B------:R-:W-:Y:S01]  /*130e0*/  MUFU.EX2 R160, R160 ;  /* 0x000000a000a07308 */ /* 0x000fe20000000800 */
[----:B------:R-:W-:Y:S02]  /*130f0*/  ISETP.GT.AND P2, PT, R220, 0x31, P1 ;  /* 0x00000031dc00780c */ /* 0x000fe40000f44270 */
[----:B------:R-:W-:Y:S02]  /*13100*/  FMNMX.FTZ R14, R174, R14, !PT ;  /* 0x0000000eae0e7209 */ /* 0x000fe40007810000 */
[----:B------:R-:W-:Y:S02]  /*13110*/  ISETP.LT.OR P2, PT, R221, 0x32, P2 ;  /* 0x00000032dd00780c */ /* 0x000fe40001741670 */
[----:B------:R-:W-:Y:S01]  /*13120*/  FMNMX.FTZ R14, R175, R14, !PT ;  /* 0x0000000eaf0e7209 */ /* 0x000fe20007810000 */
[----:B------:R-:W-:Y:S01]  /*13130*/  MUFU.EX2 R161, R161 ;  /* 0x000000a100a17308 */ /* 0x000fe20000000800 */
[----:B------:R-:W-:-:S02]  /*13140*/  ISETP.GT.AND P1, PT, R220, 0x39, P1 ;  /* 0x00000039dc00780c */ /* 0x000fc40000f24270 */
[----:B------:R-:W-:Y:S02]  /*13150*/  FSEL R179, R179, -INF , !P2 ;  /* 0xff800000b3b37808 */ /* 0x000fe40005000000 */
[----:B------:R-:W-:Y:S02]  /*13160*/  FMNMX.FTZ R14, R178, R14, !PT ;  /* 0x0000000eb20e7209 */ /* 0x000fe40007810000 */
[----:B------:R-:W-:Y:S01]  /*13170*/  ISETP.LT.OR P1, PT, R221, 0x3a, P1 ;  /* 0x0000003add00780c */ /* 0x000fe20000f21670 */
[----:B------:R-:W-:Y:S01]  /*13180*/  MUFU.EX2 R164, R164 ;  /* 0x000000a400a47308 */ /* 0x000fe20000000800 */
[----:B------:R-:W-:Y:S02]  /*13190*/  FMNMX.FTZ R14, R179, R14, !PT ;  /* 0x0000000eb30e7209 */ /* 0x000fe40007810000 */
[----:B------:R-:W-:Y:S02]  /*131a0*/  FSEL R183, R183, -INF , !P1 ;  /* 0xff800000b7b77808 */ /* 0x000fe40004800000 */
[----:B------:R-:W-:-:S02]  /*131b0*/  FMNMX.FTZ R14, R182, R14, !PT ;  /* 0x0000000eb60e7209 */ /* 0x000fc40007810000 */
[----:B------:R-:W-:Y:S01]  /*131c0*/  ISETP.NE.AND P2, PT, R197, RZ, PT ;  /* 0x000000ffc500720c */ /* 0x000fe20003f45270 */
[----:B------:R-:W-:Y:S01]  /*131d0*/  MUFU.EX2 R169, R169 ;  /* 0x000000a900a97308 */ /* 0x000fe20000000800 */
[----:B------:R-:W-:-:S05]  /*131e0*/  FMNMX.FTZ R14, R183, R14, !PT ;  /* 0x0000000eb70e7209 */ /* 0x000fca0007810000 */
[----:B------:R-:W4:Y:S02]  /*131f0*/  SHFL.BFLY PT, R210, R14, 0x2, 0x1f ;  /* 0x0c401f000ed27f89 */ /* 0x000f2400000e0000 */
[----:B------:R-:W-:Y:S04]  /*13200*/  MUFU.EX2 R173, R173 ;  /* 0x000000ad00ad7308 */ /* 0x000fe80000000800 */
[----:B------:R-:W-:-:S04]  /*13210*/  @!P2 IMAD R222, R203, 0x40, R194 ;  /* 0x00000040cbdea824 */ /* 0x000fc800078e02c2 */
[----:B------:R-:W-:Y:S01]  /*13220*/  @!P2 IMAD R222, R222, 0x4, R2 ;  /* 0x00000004dedea824 */ /* 0x000fe200078e0202 */
[----:B------:R-:W-:Y:S08]  /*13230*/  MUFU.EX2 R176, R176 ;  /* 0x000000b000b07308 */ /* 0x000ff00000000800 */
[----:B------:R-:W-:Y:S01]  /*13240*/  MUFU.EX2 R177, R177 ;  /* 0x000000b100b17308 */ /* 0x000fe20000000800 */
[----:B----4-:R-:W-:-:S07]  /*13250*/  FMNMX.FTZ R14, R14, R210, !PT ;  /* 0x000000d20e0e7209 */ /* 0x010fce0007810000 */
[----:B------:R-:W-:Y:S01]  /*13260*/  MUFU.EX2 R181, R181 ;  /* 0x000000b500b57308 */ /* 0x000fe20000000800 */
[----:B------:R-:W4:Y:S02]  /*13270*/  SHFL.BFLY PT, R210, R14, 0x1, 0x1f ;  /* 0x0c201f000ed27f89 */ /* 0x000f2400000e0000 */
[----:B----4-:R-:W-:-:S05]  /*13280*/  FMNMX.FTZ R14, R14, R210, !PT ;  /* 0x000000d20e0e7209 */ /* 0x010fca0007810000 */
[----:B------:R4:W-:Y:S01]  /*13290*/  MUFU.EX2 R210, R165 ;  /* 0x000000a500d27308 */ /* 0x0009e20000000800 */
[C---:B------:R-:W-:Y:S01]  /*132a0*/  FSETP.NEU.FTZ.AND P1, PT, R14.reuse, -INF , PT ;  /* 0xff8000000e00780b */ /* 0x040fe20003f3d000 */
[----:B------:R-:W-:-:S03]  /*132b0*/  FMUL.FTZ R221, R14, R11 ;  /* 0x0000000b0edd7220 */ /* 0x000fc60000410000 */
[----:B--2---:R-:W-:Y:S02]  /*132c0*/  FSEL R168, R14, RZ, P1 ;  /* 0x000000ff0ea87208 */ /* 0x004fe40000800000 */
[----:B------:R-:W-:Y:S01]  /*132d0*/  FSEL R221, R221, RZ, P1 ;  /* 0x000000ffdddd7208 */ /* 0x000fe20000800000 */
[-C--:B----4-:R-:W-:Y:S02]  /*132e0*/  FMUL.FTZ R165, R208, R11.reuse ;  /* 0x0000000bd0a57220 */ /* 0x090fe40000410000 */
[----:B------:R-:W-:Y:S02]  /*132f0*/  FADD.FTZ R168, -R168, R209 ;  /* 0x000000d1a8a87221 */ /* 0x000fe40000010100 */
[-CC-:B------:R-:W-:Y:S01]  /*13300*/  FFMA.FTZ R203, R154, R11.reuse, -R221.reuse ;  /* 0x0000000b9acb7223 */ /* 0x180fe200000108dd */
[-CC-:B------:R-:W-:Y:S01]  /*13310*/  FFMA.FTZ R208, R155, R11.reuse, -R221.reuse ;  /* 0x0000000b9bd07223 */ /* 0x180fe200000108dd */
[----:B------:R-:W2:Y:S01]  /*13320*/  MUFU.EX2 R165, R165 ;  /* 0x000000a500a57308 */ /* 0x000ea20000000800 */
[-C--:B------:R-:W-:Y:S01]  /*13330*/  FMUL.FTZ R168, R168, R11.reuse ;  /* 0x0000000ba8a87220 */ /* 0x080fe20000410000 */
[-CC-:B------:R-:W-:Y:S01]  /*13340*/  FFMA.FTZ R155, R158, R11.reuse, -R221.reuse ;  /* 0x0000000b9e9b7223 */ /* 0x180fe200000108dd */
[-CC-:B------:R-:W-:Y:S01]  /*13350*/  FFMA.FTZ R159, R159, R11.reuse, -R221.reuse ;  /* 0x0000000b9f9f7223 */ /* 0x180fe200000108dd */
[-CC-:B------:R-:W-:Y:S01]  /*13360*/  FFMA.FTZ R209, R162, R11.reuse, -R221.reuse ;  /* 0x0000000ba2d17223 */ /* 0x180fe200000108dd */
[-CC-:B------:R-:W-:Y:S01]  /*13370*/  FFMA.FTZ R163, R163, R11.reuse, -R221.reuse ;  /* 0x0000000ba3a37223 */ /* 0x180fe200000108dd */
[----:B---3--:R-:W-:Y:S01]  /*13380*/  F2FP.BF16.F32.PACK_AB R154, R157, R156 ;  /* 0x0000009c9d9a723e */ /* 0x008fe200000010ff */
[-CC-:B------:R-:W-:Y:S01]  /*13390*/  FFMA.FTZ R220, R166, R11.reuse, -R221.reuse ;  /* 0x0000000ba6dc7223 */ /* 0x180fe200000108dd */
[----:B------:R-:W3:Y:S01]  /*133a0*/  MUFU.EX2 R168, R168 ;  /* 0x000000a800a87308 */ /* 0x000ee20000000800 */
[-CC-:B------:R-:W-:Y:S01]  /*133b0*/  FFMA.FTZ R167, R167, R11.reuse, -R221.reuse ;  /* 0x0000000ba7a77223 */ /* 0x180fe200000108dd */
[-CC-:B------:R-:W-:Y:S01]  /*133c0*/  FFMA.FTZ R170, R170, R11.reuse, -R221.reuse ;  /* 0x0000000baaaa7223 */ /* 0x180fe200000108dd */
[-CC-:B------:R-:W-:Y:S01]  /*133d0*/  FFMA.FTZ R171, R171, R11.reuse, -R221.reuse ;  /* 0x0000000babab7223 */ /* 0x180fe200000108dd */
[-CC-:B------:R-:W-:Y:S01]  /*133e0*/  FFMA.FTZ R174, R174, R11.reuse, -R221.reuse ;  /* 0x0000000baeae7223 */ /* 0x180fe200000108dd */
[-CC-:B------:R-:W-:Y:S01]  /*133f0*/  FFMA.FTZ R175, R175, R11.reuse, -R221.reuse ;  /* 0x0000000bafaf7223 */ /* 0x180fe200000108dd */
[-CC-:B------:R-:W-:Y:S01]  /*13400*/  FFMA.FTZ R178, R178, R11.reuse, -R221.reuse ;  /* 0x0000000bb2b27223 */ /* 0x180fe200000108dd */
[--C-:B------:R-:W-:Y:S01]  /*13410*/  FFMA.FTZ R179, R179, R11, -R221.reuse ;  /* 0x0000000bb3b37223 */ /* 0x100fe200000108dd */
[----:B------:R-:W-:Y:S01]  /*13420*/  MUFU.EX2 R208, R208 ;  /* 0x000000d000d07308 */ /* 0x000fe20000000800 */
[----:B--2---:R-:W-:Y:S01]  /*13430*/  FFMA.FTZ R3, R165, R3, R152 ;  /* 0x00000003a5037223 */ /* 0x004fe20000010098 */
[----:B------:R-:W-:Y:S01]  /*13440*/  F2FP.BF16.F32.PACK_AB R152, R153, R152 ;  /* 0x000000989998723e */ /* 0x000fe200000010ff */
[-CC-:B------:R-:W-:Y:S01]  /*13450*/  FFMA.FTZ R182, R182, R11.reuse, -R221.reuse ;  /* 0x0000000bb6b67223 */ /* 0x180fe200000108dd */
[----:B------:R-:W-:Y:S01]  /*13460*/  FFMA.FTZ R183, R183, R11, -R221 ;  /* 0x0000000bb7b77223 */ /* 0x000fe200000108dd */
[----:B------:R-:W-:Y:S01]  /*13470*/  FADD.FTZ R3, R153, R3 ;  /* 0x0000000399037221 */ /* 0x000fe20000010000 */
[----:B------:R2:W-:Y:S01]  /*13480*/  @!P2 STS [R222+0x28800], R165 ;  /* 0x028800a5de00a388 */ /* 0x0005e20000000800 */
[-C--:B------:R-:W-:Y:S01]  /*13490*/  FMUL.FTZ R24, R24, R165.reuse ;  /* 0x000000a518187220 */ /* 0x080fe20000410000 */
[----:B------:R-:W4:Y:S01]  /*134a0*/  MUFU.EX2 R153, R203 ;  /* 0x000000cb00997308 */ /* 0x000f220000000800 */
[----:B------:R-:W-:Y:S01]  /*134b0*/  FADD.FTZ R3, R156, R3 ;  /* 0x000000039c037221 */ /* 0x000fe20000010000 */
[----:B------:R-:W-:Y:S01]  /*134c0*/  F2FP.BF16.F32.PACK_AB R156, R161, R160 ;  /* 0x000000a0a19c723e */ /* 0x000fe200000010ff */
[----:B---3--:R3:W-:Y:S01]  /*134d0*/  @!P2 STS [R222+0x28820], R168 ;  /* 0x028820a8de00a388 */ /* 0x0087e20000000800 */
[-C--:B------:R-:W-:Y:S01]  /*134e0*/  FMUL.FTZ R25, R25, R165.reuse ;  /* 0x000000a519197220 */ /* 0x080fe20000410000 */
[----:B------:R-:W-:Y:S01]  /*134f0*/  FADD.FTZ R3, R157, R3 ;  /* 0x000000039d037221 */ /* 0x000fe20000010000 */
[-C--:B------:R-:W-:Y:S01]  /*13500*/  FMUL.FTZ R28, R28, R165.reuse ;  /* 0x000000a51c1c7220 */ /* 0x080fe20000410000 */
[-C--:B------:R-:W-:Y:S01]  /*13510*/  FMUL.FTZ R29, R29, R165.reuse ;  /* 0x000000a51d1d7220 */ /* 0x080fe20000410000 */
[----:B------:R-:W5:Y:S01]  /*13520*/  MUFU.EX2 R155, R155 ;  /* 0x0000009b009b7308 */ /* 0x000f620000000800 */
        /* <DEDUP_REMOVED lines=8> */
[----:B----4-:R-:W-:Y:S01]  /*135b0*/  FFMA.FTZ R0, R168, R0, R153 ;  /* 0x00000000a8007223 */ /* 0x010fe20000010099 */
[----:B------:R-:W-:Y:S01]  /*135c0*/  FADD.FTZ R3, R164, R3 ;  /* 0x00000003a4037221 */ /* 0x000fe20000010000 */
[-C--:B------:R-:W-:Y:S01]  /*135d0*/  FMUL.FTZ R41, R41, R165.reuse ;  /* 0x000000a529297220 */ /* 0x080fe20000410000 */
[-C--:B------:R-:W-:Y:S01]  /*135e0*/  FMUL.FTZ R44, R44, R165.reuse ;  /* 0x000000a52c2c7220 */ /* 0x080fe20000410000 */
[----:B------:R-:W-:Y:S01]  /*135f0*/  FADD.FTZ R0, R208, R0 ;  /* 0x00000000d0007221 */ /* 0x000fe20000010000 */
[----:B------:R-:W-:Y:S01]  /*13600*/  FADD.FTZ R3, R210, R3 ;  /* 0x00000003d2037221 */ /* 0x000fe20000010000 */
[-C--:B------:R-:W-:Y:S01]  /*13610*/  FMUL.FTZ R45, R45, R165.reuse ;  /* 0x000000a52d2d7220 */ /* 0x080fe20000410000 */
[----:B------:R-:W4:Y:S01]  /*13620*/  MUFU.EX2 R157, R209 ;  /* 0x000000d1009d7308 */ /* 0x000f220000000800 */
[----:B-----5:R-:W-:Y:S01]  /*13630*/  FADD.FTZ R0, R155, R0 ;  /* 0x000000009b007221 */ /* 0x020fe20000010000 */
[----:B------:R-:W-:Y:S01]  /*13640*/  FADD.FTZ R3, R211, R3 ;  /* 0x00000003d3037221 */ /* 0x000fe20000010000 */
[-C--:B------:R-:W-:Y:S01]  /*13650*/  FMUL.FTZ R48, R48, R165.reuse ;  /* 0x000000a530307220 */ /* 0x080fe20000410000 */
[-C--:B------:R-:W-:Y:S01]  /*13660*/  FMUL.FTZ R49, R49, R165.reuse ;  /* 0x000000a531317220 */ /* 0x080fe20000410000 */
[-C--:B------:R-:W-:Y:S01]  /*13670*/  FMUL.FTZ R52, R52, R165.reuse ;  /* 0x000000a534347220 */ /* 0x080fe20000410000 */
[-C--:B------:R-:W-:Y:S01]  /*13680*/  FMUL.FTZ R53, R53, R165.reuse ;  /* 0x000000a535357220 */ /* 0x080fe20000410000 */
[-C--:B------:R-:W-:Y:S01]  /*13690*/  FMUL.FTZ R56, R56, R165.reuse ;  /* 0x000000a538387220 */ /* 0x080fe20000410000 */
[----:B------:R-:W5:Y:S01]  /*136a0*/  MUFU.EX2 R163, R163 ;  /* 0x000000a300a37308 */ /* 0x000f620000000800 */
        /* <DEDUP_REMOVED lines=16> */
[----:B-----5:R-:W-:Y:S01]  /*137b0*/  FADD.FTZ R0, R163, R0 ;  /* 0x00000000a3007221 */ /* 0x020fe20000010000 */
[-C--:B------:R-:W-:Y:S01]  /*137c0*/  FMUL.FTZ R81, R81, R165.reuse ;  /* 0x000000a551517220 */ /* 0x080fe20000410000 */
        /* <DEDUP_REMOVED lines=40> */
[----:B------:R-:W-:Y:S01]  /*13a50*/  FMUL.FTZ R149, R149, R165 ;  /* 0x000000a595957220 */ /* 0x000fe20000410000 */
[----:B------:R-:W-:Y:S01]  /*13a60*/  FADD.FTZ R3, R169, R3 ;  /* 0x00000003a9037221 */ /* 0x000fe20000010000 */
[----:B-----5:R-:W-:Y:S01]  /*13a70*/  FADD.FTZ R0, R161, R0 ;  /* 0x00000000a1007221 */ /* 0x020fe20000010000 */
[----:B------:R-:W-:Y:S01]  /*13a80*/  F2FP.BF16.F32.PACK_AB R153, R208, R153 ;  /* 0x00000099d099723e */ /* 0x000fe200000010ff */
[----:B------:R-:W-:Y:S01]  /*13a90*/  FMUL.FTZ R26, R26, R168 ;  /* 0x000000a81a1a7220 */ /* 0x000fe20000410000 */
[----:B--2---:R-:W2:Y:S01]  /*13aa0*/  MUFU.EX2 R165, R178 ;  /* 0x000000b200a57308 */ /* 0x004ea20000000800 */
[----:B0-----:R-:W-:Y:S01]  /*13ab0*/  FADD.FTZ R3, R162, R3 ;  /* 0x00000003a2037221 */ /* 0x001fe20000010000 */
[----:B----4-:R-:W-:Y:S01]  /*13ac0*/  FADD.FTZ R0, R171, R0 ;  /* 0x00000000ab007221 */ /* 0x010fe20000010000 */
[----:B------:R-:W-:Y:S01]  /*13ad0*/  F2FP.BF16.F32.PACK_AB R155, R159, R155 ;  /* 0x0000009b9f9b723e */ /* 0x000fe200000010ff */
[----:B------:R-:W-:Y:S01]  /*13ae0*/  BAR.SYNC.DEFER_BLOCKING 0xf, 0x100 ;  /* 0x03c4000000007b1d */ /* 0x000fe20000010000 */
[----:B------:R-:W-:Y:S01]  /*13af0*/  FADD.FTZ R3, R173, R3 ;  /* 0x00000003ad037221 */ /* 0x000fe20000010000 */
[----:B-1----:R-:W-:Y:S01]  /*13b00*/  FADD.FTZ R0, R174, R0 ;  /* 0x00000000ae007221 */ /* 0x002fe20000010000 */
[----:B------:R-:W-:Y:S01]  /*13b10*/  F2FP.BF16.F32.PACK_AB R158, R210, R164 ;  /* 0x000000a4d29e723e */ /* 0x000fe200000010ff */
[----:B------:R-:W-:Y:S01]  /*13b20*/  FMUL.FTZ R27, R27, R168 ;  /* 0x000000a81b1b7220 */ /* 0x000fe20000410000 */
[----:B------:R-:W-:Y:S01]  /*13b30*/  FADD.FTZ R3, R176, R3 ;  /* 0x00000003b0037221 */ /* 0x000fe20000010000 */
[----:B------:R-:W0:Y:S01]  /*13b40*/  MUFU.EX2 R166, R180 ;  /* 0x000000b400a67308 */ /* 0x000e220000000800 */
[----:B---3--:R-:W-:Y:S01]  /*13b50*/  FADD.FTZ R0, R175, R0 ;  /* 0x00000000af007221 */ /* 0x008fe20000010000 */
[----:B------:R-:W-:Y:S01]  /*13b60*/  F2FP.BF16.F32.PACK_AB R157, R163, R157 ;  /* 0x0000009da39d723e */ /* 0x000fe200000010ff */
[----:B------:R-:W-:Y:S01]  /*13b70*/  FADD.FTZ R3, R177, R3 ;  /* 0x00000003b1037221 */ /* 0x000fe20000010000 */
[----:B------:R-:W-:Y:S01]  /*13b80*/  F2FP.BF16.F32.PACK_AB R159, R167, R220 ;  /* 0x000000dca79f723e */ /* 0x000fe200000010ff */
[----:B------:R-:W-:Y:S01]  /*13b90*/  FMUL.FTZ R30, R30, R168 ;  /* 0x000000a81e1e7220 */ /* 0x000fe20000410000 */
[----:B------:R-:W-:Y:S01]  /*13ba0*/  F2FP.BF16.F32.PACK_AB R160, R169, R211 ;  /* 0x000000d3a9a0723e */ /* 0x000fe200000010ff */
[----:B--2---:R-:W-:Y:S01]  /*13bb0*/  FADD.FTZ R0, R165, R0 ;  /* 0x00000000a5007221 */ /* 0x004fe20000010000 */
[----:B------:R-:W1:Y:S01]  /*13bc0*/  MUFU.EX2 R179, R179 ;  /* 0x000000b300b37308 */ /* 0x000e620000000800 */
[----:B------:R-:W-:Y:S01]  /*13bd0*/  F2FP.BF16.F32.PACK_AB R162, R173, R162 ;  /* 0x000000a2ada2723e */ /* 0x000fe200000010ff */
[-C--:B------:R-:W-:Y:S01]  /*13be0*/  FMUL.FTZ R31, R31, R168.reuse ;  /* 0x000000a81f1f7220 */ /* 0x080fe20000410000 */
[----:B------:R-:W-:Y:S01]  /*13bf0*/  F2FP.BF16.F32.PACK_AB R161, R171, R161 ;  /* 0x000000a1aba1723e */ /* 0x000fe200000010ff */
[----:B------:R-:W-:Y:S01]  /*13c00*/  FMUL.FTZ R34, R34, R168 ;  /* 0x000000a822227220 */ /* 0x000fe20000410000 */
[----:B------:R-:W-:Y:S01]  /*13c10*/  F2FP.BF16.F32.PACK_AB R163, R175, R174 ;  /* 0x000000aeafa3723e */ /* 0x000fe200000010ff */
[----:B------:R-:W-:Y:S01]  /*13c20*/  FMUL.FTZ R35, R35, R168 ;  /* 0x000000a823237220 */ /* 0x000fe20000410000 */
[----:B------:R-:W-:Y:S01]  /*13c30*/  F2FP.BF16.F32.PACK_AB R164, R177, R176 ;  /* 0x000000b0b1a4723e */ /* 0x000fe200000010ff */
[----:B------:R-:W2:Y:S01]  /*13c40*/  MUFU.EX2 R182, R182 ;  /* 0x000000b600b67308 */ /* 0x000ea20000000800 */
[----:B0-----:R-:W-:Y:S01]  /*13c50*/  FADD.FTZ R3, R166, R3 ;  /* 0x00000003a6037221 */ /* 0x001fe20000010000 */
[C---:B------:R-:W-:Y:S01]  /*13c60*/  F2FP.BF16.F32.PACK_AB R166, R181.reuse, R166 ;  /* 0x000000a6b5a6723e */ /* 0x040fe200000010ff */
[----:B------:R0:W-:Y:S01]  /*13c70*/  STSM.16.M88.4 [R200+0x26800], R152 ;  /* 0x02680098c8007844 */ /* 0x0001e20000000200 */
[-C--:B------:R-:W-:Y:S01]  /*13c80*/  FMUL.FTZ R38, R38, R168.reuse ;  /* 0x000000a826267220 */ /* 0x080fe20000410000 */
[----:B------:R-:W-:Y:S01]  /*13c90*/  FADD.FTZ R3, R181, R3 ;  /* 0x00000003b5037221 */ /* 0x000fe20000010000 */
[-C--:B------:R-:W-:Y:S01]  /*13ca0*/  FMUL.FTZ R39, R39, R168.reuse ;  /* 0x000000a827277220 */ /* 0x080fe20000410000 */
[----:B------:R0:W-:Y:S01]  /*13cb0*/  STSM.16.M88.4 [R201], R156 ;  /* 0x0000009cc9007844 */ /* 0x0001e20000000200 */
[----:B------:R-:W3:Y:S01]  /*13cc0*/  MUFU.EX2 R183, R183 ;  /* 0x000000b700b77308 */ /* 0x000ee20000000800 */
[C---:B-1----:R-:W-:Y:S01]  /*13cd0*/  FADD.FTZ R0, R179.reuse, R0 ;  /* 0x00000000b3007221 */ /* 0x042fe20000010000 */
[----:B------:R-:W-:Y:S01]  /*13ce0*/  F2FP.BF16.F32.PACK_AB R165, R179, R165 ;  /* 0x000000a5b3a5723e */ /* 0x000fe200000010ff */
[----:B------:R0:W-:Y:S01]  /*13cf0*/  STSM.16.M88.4 [R205], R160 ;  /* 0x000000a0cd007844 */ /* 0x0001e20000000200 */
        /* <DEDUP_REMOVED lines=13> */
[C---:B---3--:R-:W-:Y:S01]  /*13dd0*/  F2FP.BF16.F32.PACK_AB R167, R183.reuse, R182 ;  /* 0x000000b6b7a7723e */ /* 0x048fe200000010ff */
        /* <DEDUP_REMOVED lines=48> */
.L_x_2679:
[----:B------:R0:W1:Y:S01]  /*140e0*/  SYNCS.PHASECHK.TRANS64.TRYWAIT P1, [R20+URZ+0x28c50], R202 ;  /* 0x028c50ca140075a7 */ /* 0x000062000802017f */
[----:B------:R-:W-:Y:S05]  /*140f0*/  @!P0 BRA `(.L_x_2680) ;  /* 0x0000000000048947 */ /* 0x000fea0003800000 */
[----:B------:R-:W-:Y:S01]  /*14100*/  BPT.TRAP 0x1 ;  /* 0x000000040000795c */ /* 0x000fe20000300000 */
.L_x_2680:
[----:B------:R-:W-:Y:S04]  /*14110*/  BSSY B1, `(.L_x_2681) ;  /* 0x0000004000017945 */ /* 0x000fe80003800000 */
[----:B-1----:R-:W-:Y:S05]  /*14120*/  @P1 BRA `(.L_x_2682) ;  /* 0x0000000000081947 */ /* 0x002fea0003800000 */
[----:B------:R-:W1:Y:S02]  /*14130*/  SYNCS.PHASECHK.TRANS64.TRYWAIT P1, [R20+URZ+0x28c50], R202 ;  /* 0x028c50ca140075a7 */ /* 0x000e64000802017f */
[----:B-1----:R-:W-:Y:S05]  /*14140*/  @!P1 BRA `(.L_x_2683) ;  /* 0x000000f400ac9947 */ /* 0x002fea0003800000 */
.L_x_2682:
[----:B------:R-:W-:Y:S05]  /*14150*/  BSYNC B1 ;  /* 0x0000000000017941 */ /* 0x000fea0003800000 */
.L_x_2681:
        /* <DEDUP_REMOVED lines=40> */
.L_x_2684:
[C---:B------:R-:W-:Y:S01]  /*143e0*/  ISETP.GT.AND P1, PT, R15.reuse, R213, PT ;  /* 0x000000d50f00720c */ /* 0x040fe20003f24270 */
[----:B01----:R-:W-:Y:S02]  /*143f0*/  VIADD R20, R20, 0x28c60 ;  /* 0x00028c6014147836 */ /* 0x003fe40000000000 */
[----:B------:R-:W-:Y:S02]  /*14400*/  VIADD R15, R15, 0xffffffff ;  /* 0xffffffff0f0f7836 */ /* 0x000fe40000000000 */
[----:B------:R-:W-:Y:S01]  /*14410*/  IMAD.MOV.U32 R209, RZ, RZ, R14 ;  /* 0x000000ffffd17224 */ /* 0x000fe200078e000e */
[----:B------:R-:W-:Y:S01]  /*14420*/  PRMT R20, R186, 0x654, R20 ;  /* 0x00000654ba147816 */ /* 0x000fe20000000014 */
[----:B------:R-:W-:Y:S02]  /*14430*/  IMAD.MOV.U32 R208, RZ, RZ, R10 ;  /* 0x000000ffffd07224 */ /* 0x000fe400078e000a */
[----:B------:R-:W-:Y:S01]  /*14440*/  IMAD.MOV.U32 R203, RZ, RZ, R17 ;  /* 0x000000ffffcb7224 */ /* 0x000fe200078e0011 */
[----:B------:R1:W-:Y:S03]  /*14450*/  SYNCS.ARRIVE.TRANS64.RED.A1T0 RZ, [R20+URZ], RZ ;  /* 0x000000ff14ff79a7 */ /* 0x0003e6000810043f */
[----:B------:R-:W-:Y:S05]  /*14460*/  @P1 BRA `(.L_x_2685) ;  /* 0xffffffd800cc1947 */ /* 0x000fea000383ffff */
.L_x_2664:
[----:B------:R-:W-:Y:S05]  /*14470*/  BSYNC B0 ;  /* 0x0000000000007941 */ /* 0x000fea0003800000 */
.L_x_2663:
[----:B-1----:R-:W2:Y:S01]  /*14480*/  LDL.LU R20, [R1+0x5c] ;  /* 0x00005c0001147983 */ /* 0x002ea20000300800 */
[----:B------:R-:W-:Y:S02]  /*14490*/  IMAD.MOV.U32 R155, RZ, RZ, -0x800000 ;  /* 0xff800000ff9b7424 */ /* 0x000fe400078e00ff */
[----:B------:R-:W-:Y:S01]  /*144a0*/  IMAD.MOV.U32 R154, RZ, RZ, -0x800000 ;  /* 0xff800000ff9a7424 */ /* 0x000fe200078e00ff */
[----:B------:R-:W1:Y:S02]  /*144b0*/  SHFL.BFLY PT, R4, R3, 0x2, 0x1f ;  /* 0x0c401f0003047f89 */ /* 0x000e6400000e0000 */
[----:B-1----:R-:W-:-:S05]  /*144c0*/  FADD.FTZ R4, R4, R3 ;  /* 0x0000000304047221 */ /* 0x002fca0000010000 */
[----:B------:R-:W1:Y:S02]  /*144d0*/  SHFL.BFLY PT, R3, R4, 0x1, 0x1f ;  /* 0x0c201f0004037f89 */ /* 0x000e6400000e0000 */
[----:B-1----:R-:W-:Y:S01]  /*144e0*/  FADD.FTZ R4, R4, R3 ;  /* 0x0000000304047221 */ /* 0x002fe20000010000 */
[----:B------:R-:W-:Y:S01]  /*144f0*/  IMAD.MOV.U32 R3, RZ, RZ, RZ ;  /* 0x000000ffff037224 */ /* 0x000fe200078e00ff */
[----:B------:R-:W-:Y:S08]  /*14500*/  BAR.ARV 0x8, 0x100 ;  /* 0x0204000000007b1d */ /* 0x000ff00000002000 */
[----:B------:R-:W-:Y:S01]  /*14510*/  BAR.SYNC.DEFER_BLOCKING 0xf, 0x100 ;  /* 0x03c4000000007b1d */ /* 0x000fe20000010000 */
[----:B------:R-:W-:-:S13]  /*14520*/  FSETP.NE.FTZ.AND P0, PT, R4, RZ, PT ;  /* 0x000000ff0400720b */ /* 0x000fda0003f15000 */
[----:B------:R-:W1:Y:S01]  /*14530*/  @P0 MUFU.RCP R3, R4 ;  /* 0x0000000400030308 */ /* 0x000e620000001000 */
[----:B------:R-:W-:-:S07]  /*14540*/  @P0 FMUL.FTZ R5, R11, 0.69314718246459960938 ;  /* 0x3f3172180b050820 */ /* 0x000fce0000410000 */
[----:B------:R-:W3:Y:S01]  /*14550*/  @P0 MUFU.LG2 R4, R4 ;  /* 0x0000000400040308 */ /* 0x000ee20000000c00 */
        /* <DEDUP_REMOVED lines=8> */
[----:B---3--:R-:W-:Y:S01]  /*145e0*/  @P0 FMUL.FTZ R4, R4, 0.69314718246459960938 ;  /* 0x3f31721804040820 */ /* 0x008fe20000410000 */
[-C--:B------:R-:W-:Y:S01]  /*145f0*/  FMUL.FTZ R40, R40, R3.reuse ;  /* 0x0000000328287220 */ /* 0x080fe20000410000 */
[-C--:B------:R-:W-:Y:S01]  /*14600*/  FMUL.FTZ R41, R41, R3.reuse ;  /* 0x0000000329297220 */ /* 0x080fe20000410000 */
[-C--:B------:R-:W-:Y:S01]  /*14610*/  FMUL.FTZ R44, R44, R3.reuse ;  /* 0x000000032c2c7220 */ /* 0x080fe20000410000 */
[----:B------:R-:W-:Y:S01]  /*14620*/  @P0 FFMA.FTZ R155, R5, R10, R4 ;  /* 0x0000000a059b0223 */ /* 0x000fe20000010004 */
        /* <DEDUP_REMOVED lines=25> */
[----:B-1----:R-:W-:Y:S01]  /*147c0*/  FADD.FTZ R4, R4, R0 ;  /* 0x0000000004047221 */ /* 0x002fe20000010000 */
        /* <DEDUP_REMOVED lines=28> */
[----:B-1----:R-:W-:Y:S01]  /*14990*/  FADD.FTZ R4, R4, R0 ;  /* 0x0000000004047221 */ /* 0x002fe20000010000 */
[----:B------:R-:W-:-:S02]  /*149a0*/  IMAD.MOV.U32 R0, RZ, RZ, RZ ;  /* 0x000000ffff007224 */ /* 0x000fc400078e00ff */
[-C--:B------:R-:W-:Y:S01]  /*149b0*/  FMUL.FTZ R148, R148, R3.reuse ;  /* 0x0000000394947220 */ /* 0x080fe20000410000 */
[----:B------:R-:W-:Y:S01]  /*149c0*/  FMUL.FTZ R149, R149, R3 ;  /* 0x0000000395957220 */ /* 0x000fe20000410000 */
        /* <DEDUP_REMOVED lines=78> */
[----:B------:R-:W-:Y:S06]  /*14eb0*/  BAR.ARV 0xe, 0x100 ;  /* 0x0384000000007b1d */ /* 0x000fec0000002000 */
[----:B------:R-:W-:-:S02]  /*14ec0*/  PLOP3.LUT P0, PT, PT, PT, PT, 0x8, 0x0 ;  /* 0x000000000000781c */ /* 0x000fc40003f0e170 */
[----:B------:R-:W-:Y:S02]  /*14ed0*/  LOP3.LUT R22, R22, R0, RZ, 0x3c, !PT ;  /* 0x0000000016167212 */ /* 0x000fe400078e3cff */
[----:B------:R-:W-:Y:S01]  /*14ee0*/  SEL R17, R17, RZ, P1 ;  /* 0x000000ff11117207 */ /* 0x000fe20000800000 */
[----:B--2---:R-:W-:-:S05]  /*14ef0*/  VIADD R20, R20, 0x1 ;  /* 0x0000000114147836 */ /* 0x004fca0000000000 */
[----:B------:R2:W-:Y:S03]  /*14f00*/  STL [R1+0x5c], R20 ;  /* 0x00005c1401007387 */ /* 0x0005e60000100800 */
.L_x_2539:
[----:B------:R-:W-:Y:S05]  /*14f10*/  BSYNC B7 ;  /* 0x0000000000077941 */ /* 0x000fea0003800000 */
.L_x_2527:
[----:B------:R-:W3:Y:S08]  /*14f20*/  S2UR UR4, SR_CgaCtaId ;  /* 0x00000000000479c3 */ /* 0x000ef00000008800 */
[----:B------:R-:W-:Y:S01]  /*14f30*/  BAR.SYNC.DEFER_BLOCKING 0x5, 0x180 ;  /* 0x0146000000007b1d */ /* 0x000fe20000010000 */
[----:B------:R-:W-:-:S05]  /*14f40*/  MOV R2, 0x400 ;  /* 0x0000040000027802 */ /* 0x000fca0000000f00 */
[----:B------:R-:W-:Y:S01]  /*14f50*/  BSSY B0, `(.L_x_2686) ;  /* 0x00004e6000007945 */ /* 0x000fe20003800000 */
[----:B---3--:R-:W-:-:S05]  /*14f60*/  IMAD.U32 R186, RZ, RZ, UR4 ;  /* 0x00000004ffba7e24 */ /* 0x008fca000f8e00ff */
[----:B------:R-:W-:-:S05]  /*14f70*/  LEA R2, R186, R2, 0x18 ;  /* 0x00000002ba027211 */ /* 0x000fca00078ec0ff */
[----:B-----5:R3:W0:Y:S01]  /*14f80*/  LDS.128 R80, [R2+0x28cd0] ;  /* 0x028cd00002507984 */ /* 0x0206220000000c00 */
[----:B------:R-:W-:Y:S06]  /*14f90*/  BAR.ARV 0x4, 0x180 ;  /* 0x0106000000007b1d */ /* 0x000fec0000002000 */
[----:B------:R-:W-:Y:S05]  /*14fa0*/  @P0 BRA `(.L_x_2687) ;  /* 0x0000003c007c0947 */ /* 0x000fea0003800000 */
[----:B------:R-:W2:Y:S01]  /*14fb0*/  LDL R3, [R1+0x6c] ;  /* 0x00006c0001037983 */ /* 0x000ea20000100800 */
[----:B------:R-:W3:Y:S01]  /*14fc0*/  S2R R0, SR_SWINHI ;  /* 0x0000000000007919 */ /* 0x000ee20000002f00 */
[----:B----4-:R-:W-:Y:S01]  /*14fd0*/  F2FP.BF16.F32.PACK_AB R10, R29, R28 ;  /* 0x0000001c1d0a723e */ /* 0x010fe200000010ff */
[----:B------:R-:W-:Y:S01]  /*14fe0*/  ULDC.64 UR4, c[0x0][0xc08] ;  /* 0x0003020000047ab9 */ /* 0x000fe20000000a00 */
[----:B-1----:R-:W-:Y:S01]  /*14ff0*/  F2FP.BF16.F32.PACK_AB R11, R31, R30 ;  /* 0x0000001e1f0b723e */ /* 0x002fe200000010ff */
[----:B------:R-:W4:Y:S01]  /*15000*/  LDL R157, [R1+0x54] ;  /* 0x00005400019d7983 */ /* 0x000f220000100800 */
[----:B0-----:R-:W-:Y:S01]  /*15010*/  F2FP.BF16.F32.PACK_AB R12, R33, R32 ;  /* 0x00000020210c723e */ /* 0x001fe200000010ff */
[----:B------:R-:W-:Y:S01]  /*15020*/  ULDC.64 UR6, c[0x0][0xc00] ;  /* 0x0003000000067ab9 */ /* 0x000fe20000000a00 */
[----:B------:R-:W-:Y:S02]  /*15030*/  MOV R152, R2 ;  /* 0x0000000200987202 */ /* 0x000fe40000000f00 */
[----:B---3--:R-:W-:-:S02]  /*15040*/  MOV R153, R0 ;  /* 0x0000000000997202 */ /* 0x008fc40000000f00 */
[----:B------:R-:W-:Y:S02]  /*15050*/  F2FP.BF16.F32.PACK_AB R13, R35, R34 ;  /* 0x00000022230d723e */ /* 0x000fe400000010ff */
[----:B------:R-:W-:Y:S02]  /*15060*/  F2FP.BF16.F32.PACK_AB R14, R37, R36 ;  /* 0x00000024250e723e */ /* 0x000fe400000010ff */
[----:B------:R-:W-:Y:S01]  /*15070*/  F2FP.BF16.F32.PACK_AB R15, R39, R38 ;  /* 0x00000026270f723e */ /* 0x000fe200000010ff */
[----:B------:R-:W-:Y:S01]  /*15080*/  BAR.SYNC.DEFER_BLOCKING 0x1, 0x100 ;  /* 0x0044000000007b1d */ /* 0x000fe20000010000 */
[----:B--2---:R-:W-:-:S03]  /*15090*/  IMAD.WIDE R20, R3, 0x2, R152 ;  /* 0x0000000203147825 */ /* 0x004fc600078e0298 */
        /* <DEDUP_REMOVED lines=152> */
[----:B------:R-:W-:Y:S02]  /*15a20*/  IADD3 R0, P0, R20, 0x6060, RZ ;  /* 0x0000606014007810 */ /* 0x000fe40007f1e0ff */
[----:B------:R-:W-:Y:S02]  /*15a30*/  MOV R3, R8 ;  /* 0x0000000800037202 */ /* 0x000fe40000000f00 */
[----:B------:R-:W-:Y:S01]  /*15a40*/  F2FP.BF16.F32.PACK_AB R8, R137, R136 ;  /* 0x000000888908723e */ /* 0x000fe200000010ff */
[----:B------:R-:W-:Y:S01]  /*15a50*/  IMAD.X R21, RZ, RZ, R21, P0 ;  /* 0x000000ffff157224 */ /* 0x000fe200000e0615 */
[----:B------:R-:W-:Y:S02]  /*15a60*/  F2FP.BF16.F32.PACK_AB R9, R139, R138 ;  /* 0x0000008a8b09723e */ /* 0x000fe400000010ff */
[----:B------:R-:W-:-:S02]  /*15a70*/  F2FP.BF16.F32.PACK_AB R10, R141, R140 ;  /* 0x0000008c8d0a723e */ /* 0x000fc400000010ff */
[----:B------:R-:W-:Y:S02]  /*15a80*/  F2FP.BF16.F32.PACK_AB R11, R143, R142 ;  /* 0x0000008e8f0b723e */ /* 0x000fe400000010ff */
[----:B------:R-:W-:-:S03]  /*15a90*/  ISETP.NE.U32.AND P0, PT, RZ, UR4, PT ;  /* 0x00000004ff007c0c */ /* 0x000fc6000bf05070 */
[----:B------:R0:W-:Y:S01]  /*15aa0*/  STSM.16.M88.4 [R3], R8 ;  /* 0x0000000803007844 */ /* 0x0001e20000000200 */
[----:B------:R-:W-:Y:S02]  /*15ab0*/  ISETP.NE.AND.EX P0, PT, RZ, UR5, PT, P0 ;  /* 0x00000005ff007c0c */ /* 0x000fe4000bf05300 */
[----:B------:R-:W-:Y:S02]  /*15ac0*/  F2FP.BF16.F32.PACK_AB R12, R145, R144 ;  /* 0x00000090910c723e */ /* 0x000fe400000010ff */
[----:B0-----:R-:W-:-:S09]  /*15ad0*/  LOP3.LUT R3, R0, 0x380, RZ, 0xc0, !PT ;  /* 0x0000038000037812 */ /* 0x001fd200078ec0ff */
[----:B------:R-:W4:Y:S01]  /*15ae0*/  @P0 LDC.64 R10, c[0x0][0xc08] ;  /* 0x00030200ff0a0b82 */ /* 0x000f220000000a00 */
[----:B------:R-:W-:-:S04]  /*15af0*/  SHF.R.U64 R3, R3, 0x3, RZ ;  /* 0x0000000303037819 */ /* 0x000fc800000012ff */
[----:B------:R-:W-:Y:S02]  /*15b00*/  LOP3.LUT R20, R3, R0, RZ, 0x3c, !PT ;  /* 0x0000000003147212 */ /* 0x000fe400078e3cff */
[----:B------:R-:W-:Y:S02]  /*15b10*/  F2FP.BF16.F32.PACK_AB R13, R147, R146 ;  /* 0x00000092930d723e */ /* 0x000fe400000010ff */
[----:B------:R-:W-:Y:S02]  /*15b20*/  MOV R20, R20 ;  /* 0x0000001400147202 */ /* 0x000fe40000000f00 */
[----:B------:R-:W-:Y:S02]  /*15b30*/  F2FP.BF16.F32.PACK_AB R14, R149, R148 ;  /* 0x00000094950e723e */ /* 0x000fe400000010ff */
[----:B------:R-:W-:-:S05]  /*15b40*/  F2FP.BF16.F32.PACK_AB R15, R151, R150 ;  /* 0x00000096970f723e */ /* 0x000fca00000010ff */
[----:B------:R0:W-:Y:S01]  /*15b50*/  STSM.16.M88.4 [R20], R12 ;  /* 0x0000000c14007844 */ /* 0x0001e20000000200 */
[----:B------:R-:W-:Y:S02]  /*15b60*/  ULDC UR4, c[0x0][0xa88] ;  /* 0x0002a20000047ab9 */ /* 0x000fe40000000800 */
[----:B------:R-:W-:Y:S02]  /*15b70*/  IMAD.U32 R8, RZ, RZ, UR4 ;  /* 0x00000004ff087e24 */ /* 0x000fe4000f8e00ff */
[----:B----4-:R-:W-:Y:S01]  /*15b80*/  @P0 IMAD.WIDE R10, R157, 0x4, R10 ;  /* 0x000000049d0a0825 */ /* 0x010fe200078e020a */
[----:B------:R-:W-:Y:S01]  /*15b90*/  BAR.SYNC.DEFER_BLOCKING 0x1, 0x100 ;  /* 0x0044000000007b1d */ /* 0x000fe20000010000 */
[----:B------:R-:W-:-:S04]  /*15ba0*/  ISETP.NE.U32.AND P1, PT, RZ, UR6, PT ;  /* 0x00000006ff007c0c */ /* 0x000fc8000bf25070 */
[----:B------:R-:W-:Y:S01]  /*15bb0*/  ISETP.NE.AND.EX P1, PT, RZ, UR7, PT, P1 ;  /* 0x00000007ff007c0c */ /* 0x000fe2000bf25310 */
[----:B------:R1:W5:Y:S02]  /*15bc0*/  @P0 LDG.E R8, desc[UR42][R10.64] ;  /* 0x0000002a0a080981 */ /* 0x000364000c1e1900 */
[----:B-1----:R-:W1:Y:S01]  /*15bd0*/  LDC.64 R10, c[0x0][0xc00] ;  /* 0x00030000ff0a7b82 */ /* 0x002e620000000a00 */
[----:B------:R-:W-:Y:S02]  /*15be0*/  IMAD.MOV.U32 R3, RZ, RZ, RZ ;  /* 0x000000ffff037224 */ /* 0x000fe400078e00ff */
[----:B-1----:R-:W-:-:S07]  /*15bf0*/  IMAD.WIDE R10, R157, 0x4, R10 ;  /* 0x000000049d0a7825 */ /* 0x002fce00078e020a */
[----:B------:R0:W5:Y:S01]  /*15c00*/  @P1 LDG.E R3, desc[UR42][R10.64] ;  /* 0x0000002a0a031981 */ /* 0x000162000c1e1900 */
[----:B------:R-:W-:Y:S05]  /*15c10*/  @P0 BRA `(.L_x_2688) ;  /* 0x0000000000100947 */ /* 0x000fea0003800000 */
[----:B------:R-:W-:Y:S05]  /*15c20*/  @!P1 BRA `(.L_x_2688) ;  /* 0x00000000000c9947 */ /* 0x000fea0003800000 */
[----:B-----5:R-:W2:Y:S04]  /*15c30*/  LDG.E R8, desc[UR42][R10.64] ;  /* 0x0000002a0a087981 */ /* 0x020ea8000c1e1900 */
[----:B0-----:R-:W2:Y:S02]  /*15c40*/  LDG.E R10, desc[UR42][R10.64+0x4] ;  /* 0x0000042a0a0a7981 */ /* 0x001ea4000c1e1900 */
[----:B--2---:R-:W-:-:S07]  /*15c50*/  IMAD.IADD R8, R10, 0x1, -R8 ;  /* 0x000000010a087824 */ /* 0x004fce00078e0a08 */
.L_x_2688:
[----:B------:R-:W2:Y:S01]  /*15c60*/  LDL R0, [R1+0x60] ;  /* 0x0000600001007983 */ /* 0x000ea20000100800 */
[----:B------:R-:W-:-:S03]  /*15c70*/  ULDC UR4, c[0x0][0xad4] ;  /* 0x0002b50000047ab9 */ /* 0x000fc60000000800 */
[----:B------:R-:W3:Y:S04]  /*15c80*/  LDL.LU R9, [R1+0x50] ;  /* 0x0000500001097983 */ /* 0x000ee80000300800 */
[----:B--2---:R-:W1:Y:S01]  /*15c90*/  SHFL.IDX PT, R0, R0, RZ, 0x1f ;  /* 0x00001fff00007589 */ /* 0x004e6200000e0000 */
[----:B---3--:R-:W-:-:S04]  /*15ca0*/  ISETP.NE.AND P1, PT, R9, RZ, PT ;  /* 0x000000ff0900720c */ /* 0x008fc80003f25270 */
[----:B------:R-:W-:Y:S02]  /*15cb0*/  SEL R9, R9, UR4, P1 ;  /* 0x0000000409097c07 */ /* 0x000fe40008800000 */
[----:B-1----:R-:W-:Y:S02]  /*15cc0*/  ISETP.NE.AND P0, PT, R0, RZ, PT ;  /* 0x000000ff0000720c */ /* 0x002fe40003f05270 */
[----:B-----5:R-:W-:-:S11]  /*15cd0*/  SHF.R.S32.HI R0, RZ, 0x1f, R3 ;  /* 0x0000001fff007819 */ /* 0x020fd60000011403 */
[----:B------:R-:W-:Y:S05]  /*15ce0*/  @P0 BRA `(.L_x_2689) ;  /* 0x0000000000fc0947 */ /* 0x000fea0003800000 */
[----:B------:R-:W2:Y:S04]  /*15cf0*/  LDL R80, [R1+0x58] ;  /* 0x0000580001507983 */ /* 0x000ea80000100800 */
[----:B------:R-:W3:Y:S01]  /*15d00*/  LDL R158, [R1+0x68] ;  /* 0x00006800019e7983 */ /* 0x000ee20000100800 */
[----:B0-----:R-:W-:Y:S01]  /*15d10*/  IMAD.MOV.U32 R14, RZ, RZ, 0x9b8 ;  /* 0x000009b8ff0e7424 */ /* 0x001fe200078e00ff */
[----:B------:R-:W-:Y:S01]  /*15d20*/  ISETP.GT.AND P1, PT, R9, 0x1, PT ;  /* 0x000000010900780c */ /* 0x000fe20003f24270 */
[----:B------:R-:W0:Y:S01]  /*15d30*/  LDC R156, c[0x0][0xbe8] ;  /* 0x0002fa00ff9c7b82 */ /* 0x000e220000000800 */
[----:B------:R-:W-:Y:S01]  /*15d40*/  ISETP.NE.U32.AND P0, PT, RZ, UR6, PT ;  /* 0x00000006ff007c0c */ /* 0x000fe2000bf05070 */
[----:B------:R-:W-:Y:S01]  /*15d50*/  IMAD.IADD R23, R212, 0x1, R196 ;  /* 0x00000001d4177824 */ /* 0x000fe200078e02c4 */
[----:B------:R-:W-:-:S02]  /*15d60*/  SEL R14, R14, 0x978, P1 ;  /* 0x000009780e0e7807 */ /* 0x000fc40000800000 */
[----:B------:R-:W-:Y:S02]  /*15d70*/  ISETP.NE.AND.EX P0, PT, RZ, UR7, PT, P0 ;  /* 0x00000007ff007c0c */ /* 0x000fe4000bf05300 */
[----:B------:R-:W-:Y:S01]  /*15d80*/  SHF.R.S32.HI R15, RZ, 0x1f, R157 ;  /* 0x0000001fff0f7819 */ /* 0x000fe2000001149d */
[----:B------:R-:W1:Y:S01]  /*15d90*/  LDC.64 R12, c[0x0][R14+0x220] ;  /* 0x000088000e0c7b82 */ /* 0x000e620000000a00 */
[----:B------:R-:W-:Y:S02]  /*15da0*/  SEL R20, R157, RZ, !P0 ;  /* 0x000000ff9d147207 */ /* 0x000fe40004000000 */
[----:B------:R-:W-:-:S05]  /*15db0*/  SEL R15, R15, RZ, !P0 ;  /* 0x000000ff0f0f7207 */ /* 0x000fca0004000000 */
[----:B------:R-:W4:Y:S01]  /*15dc0*/  LDC.64 R10, c[0x0][R14+0x218] ;  /* 0x000086000e0a7b82 */ /* 0x000f220000000a00 */
[----:B0-----:R-:W-:Y:S01]  /*15dd0*/  ISETP.NE.AND P0, PT, R156, 0x1, PT ;  /* 0x000000019c00780c */ /* 0x001fe20003f05270 */
[----:B-1----:R-:W-:-:S04]  /*15de0*/  IMAD R13, R13, R20, RZ ;  /* 0x000000140d0d7224 */ /* 0x002fc800078e02ff */
[C---:B------:R-:W-:Y:S02]  /*15df0*/  IMAD R15, R12.reuse, R15, R13 ;  /* 0x0000000f0c0f7224 */ /* 0x040fe400078e020d */
[----:B------:R-:W-:-:S04]  /*15e00*/  IMAD.WIDE.U32 R12, R12, R20, RZ ;  /* 0x000000140c0c7225 */ /* 0x000fc800078e00ff */
[-C--:B----4-:R-:W-:Y:S02]  /*15e10*/  IMAD R20, R11, R188.reuse, RZ ;  /* 0x000000bc0b147224 */ /* 0x090fe400078e02ff */
[----:B------:R-:W-:-:S04]  /*15e20*/  IMAD.WIDE.U32 R10, R10, R188, RZ ;  /* 0x000000bc0a0a7225 */ /* 0x000fc800078e00ff */
[----:B------:R-:W-:Y:S01]  /*15e30*/  IMAD.IADD R20, R11, 0x1, R20 ;  /* 0x000000010b147824 */ /* 0x000fe200078e0214 */
[----:B------:R-:W-:Y:S01]  /*15e40*/  IADD3 R21, P2, P3, R12, R10, R3 ;  /* 0x0000000a0c157210 */ /* 0x000fe20007b5e003 */
[----:B------:R-:W0:Y:S01]  /*15e50*/  @P0 LDC R11, c[0x0][0xbec] ;  /* 0x0002fb00ff0b0b82 */ /* 0x000e220000000800 */
[----:B------:R-:W-:-:S05]  /*15e60*/  IMAD.IADD R15, R13, 0x1, R15 ;  /* 0x000000010d0f7824 */ /* 0x000fca00078e020f */
[----:B------:R-:W-:Y:S01]  /*15e70*/  IADD3.X R15, R15, R20, R0, P2, P3 ;  /* 0x000000140f0f7210 */ /* 0x000fe200017e6400 */
[----:B------:R-:W-:Y:S01]  /*15e80*/  IMAD.MOV.U32 R20, RZ, RZ, R23 ;  /* 0x000000ffff147224 */ /* 0x000fe200078e0017 */
[----:B------:R-:W1:Y:S01]  /*15e90*/  @P0 LDC R10, c[0x0][0xbf0] ;  /* 0x0002fc00ff0a0b82 */ /* 0x000e620000000800 */
[----:B0-----:R-:W-:-:S05]  /*15ea0*/  @P0 IMAD.HI.U32 R11, R23, R11, RZ ;  /* 0x0000000b170b0227 */ /* 0x001fca00078e00ff */
[----:B-1----:R-:W-:Y:S02]  /*15eb0*/  @P0 SHF.R.U32.HI R20, RZ, R10, R11 ;  /* 0x0000000aff140219 */ /* 0x002fe4000001160b */
[----:B------:R-:W0:Y:S01]  /*15ec0*/  LDC.64 R10, c[0x0][R14+0x228] ;  /* 0x00008a000e0a7b82 */ /* 0x000e220000000a00 */
[----:B--2---:R-:W-:-:S05]  /*15ed0*/  SEL R80, R80, RZ, P1 ;  /* 0x000000ff50507207 */ /* 0x004fca0000800000 */
        /* <DEDUP_REMOVED lines=9> */
[----:B------:R-:W-:-:S02]  /*15f70*/  IMAD.IADD R15, R194, 0x1, R196 ;  /* 0x00000001c20f7824 */ /* 0x000fc400078e02c4 */
[----:B0-----:R-:W-:Y:S01]  /*15f80*/  SHF.R.S32.HI R14, RZ, 0x1f, R21 ;  /* 0x0000001fff0e7819 */ /* 0x001fe20000011415 */
        /* <DEDUP_REMOVED lines=21> */
.L_x_2689:
        /* <DEDUP_REMOVED lines=9> */
[----:B------:R-:W-:-:S04]  /*16170*/  SHF.R.S32.HI R4, RZ, 0x1f, R21 ;  /* 0x0000001fff047819 */ /* 0x000fc80000011415 */
[----:B------:R-:W-:-:S04]  /*16180*/  LEA.HI R23, R4, R21, RZ, 0x3 ;  /* 0x0000001504177211 */ /* 0x000fc800078f18ff */
[----:B0-----:R-:W-:-:S05]  /*16190*/  SHF.R.S32.HI R20, RZ, 0x3, R23 ;  /* 0x00000003ff147819 */ /* 0x001fca0000011417 */
[----:B------:R-:W-:-:S04]  /*161a0*/  IMAD R5, R20, 0x40, R199 ;  /* 0x0000004014057824 */ /* 0x000fc800078e02c7 */
[----:B------:R-:W-:-:S03]  /*161b0*/  IMAD.WIDE R152, R5, 0x2, R152 ;  /* 0x0000000205987825 */ /* 0x000fc600078e0298 */
[----:B------:R-:W-:Y:S01]  /*161c0*/  IADD3 R37, P0, R152, 0x5000, RZ ;  /* 0x0000500098257810 */ /* 0x000fe20007f1e0ff */
[----:B------:R-:W-:Y:S01]  /*161d0*/  IMAD R0, R0, UR4, RZ ;  /* 0x0000000400007c24 */ /* 0x000fe2000f8e02ff */
[----:B------:R-:W-:Y:S02]  /*161e0*/  IADD3 R41, P1, R152, 0x6000, RZ ;  /* 0x0000600098297810 */ /* 0x000fe40007f3e0ff */
[----:B------:R-:W-:Y:S01]  /*161f0*/  LOP3.LUT R36, R37, 0x380, RZ, 0xc0, !PT ;  /* 0x0000038025247812 */ /* 0x000fe200078ec0ff */
[----:B------:R-:W-:Y:S01]  /*16200*/  IMAD R87, R3, UR5, R0 ;  /* 0x0000000503577c24 */ /* 0x000fe2000f8e0200 */
[----:B------:R-:W-:Y:S02]  /*16210*/  LOP3.LUT R40, R41, 0x380, RZ, 0xc0, !PT ;  /* 0x0000038029287812 */ /* 0x000fe400078ec0ff */
[----:B------:R-:W-:Y:S01]  /*16220*/  SHF.R.U64 R36, R36, 0x3, RZ ;  /* 0x0000000324247819 */ /* 0x000fe200000012ff */
[----:B-1----:R-:W-:Y:S01]  /*16230*/  IMAD.WIDE.U32 R10, R3, UR4, RZ ;  /* 0x00000004030a7c25 */ /* 0x002fe2000f8e00ff */
[----:B------:R-:W-:Y:S01]  /*16240*/  LOP3.LUT R0, R23, 0xfffffff8, RZ, 0xc0, !PT ;  /* 0xfffffff817007812 */ /* 0x000fe200078ec0ff */
[----:B------:R-:W-:Y:S01]  /*16250*/  ULDC.64 UR4, c[0x0][0xae8] ;  /* 0x0002ba0000047ab9 */ /* 0x000fe20000000a00 */
[----:B------:R-:W-:Y:S01]  /*16260*/  LOP3.LUT R36, R36, R37, RZ, 0x3c, !PT ;  /* 0x0000002524247212 */ /* 0x000fe200078e3cff */
[----:B------:R-:W-:Y:S01]  /*16270*/  IMAD.X R37, RZ, RZ, R153, P0 ;  /* 0x000000ffff257224 */ /* 0x000fe200000e0699 */
[----:B------:R-:W-:-:S02]  /*16280*/  IADD3 R65, P0, R152, 0xc000, RZ ;  /* 0x0000c00098417810 */ /* 0x000fc40007f1e0ff */
[----:B------:R-:W-:Y:S02]  /*16290*/  IADD3 R45, P2, R152, 0x7000, RZ ;  /* 0x00007000982d7810 */ /* 0x000fe40007f5e0ff */
[----:B------:R-:W-:Y:S01]  /*162a0*/  LOP3.LUT R64, R65, 0x380, RZ, 0xc0, !PT ;  /* 0x0000038041407812 */ /* 0x000fe200078ec0ff */
[----:B------:R-:W-:Y:S01]  /*162b0*/  IMAD.IADD R11, R11, 0x1, R87 ;  /* 0x000000010b0b7824 */ /* 0x000fe200078e0257 */
[----:B------:R-:W-:Y:S01]  /*162c0*/  SHF.R.U64 R40, R40, 0x3, RZ ;  /* 0x0000000328287819 */ /* 0x000fe200000012ff */
[----:B------:R-:W-:Y:S01]  /*162d0*/  IMAD.IADD R3, R21, 0x1, -R0 ;  /* 0x0000000115037824 */ /* 0x000fe200078e0a00 */
[----:B------:R-:W-:Y:S01]  /*162e0*/  SHF.R.U64 R64, R64, 0x3, RZ ;  /* 0x0000000340407819 */ /* 0x000fe200000012ff */
[----:B------:R-:W-:Y:S01]  /*162f0*/  IMAD.WIDE.U32 R10, R188, UR4, R10 ;  /* 0x00000004bc0a7c25 */ /* 0x000fe2000f8e000a */
[----:B------:R-:W-:Y:S01]  /*16300*/  LOP3.LUT R44, R45, 0x380, RZ, 0xc0, !PT ;  /* 0x000003802d2c7812 */ /* 0x000fe200078ec0ff */
        /* <DEDUP_REMOVED lines=8> */
[----:B------:R-:W-:Y:S01]  /*16390*/  LOP3.LUT R40, R40, R41, RZ, 0x3c, !PT ;  /* 0x0000002928287212 */ /* 0x000fe200078e3cff */
[C---:B------:R-:W-:Y:S01]  /*163a0*/  VIADD R166, R199.reuse, 0x40 ;  /* 0x00000040c7a67836 */ /* 0x040fe20000000000 */
[----:B------:R-:W-:Y:S01]  /*163b0*/  IADD3 R13, P3, R152, 0x1000, RZ ;  /* 0x00001000980d7810 */ /* 0x000fe20007f7e0ff */
[C---:B------:R-:W-:Y:S01]  /*163c0*/  VIADD R164, R199.reuse, 0x80 ;  /* 0x00000080c7a47836 */ /* 0x040fe20000000000 */
[----:B------:R-:W-:Y:S01]  /*163d0*/  SHF.R.U64 R44, R44, 0x3, RZ ;  /* 0x000000032c2c7819 */ /* 0x000fe200000012ff */
[----:B------:R-:W-:Y:S01]  /*163e0*/  VIADD R162, R199, 0xc0 ;  /* 0x000000c0c7a27836 */ /* 0x000fe20000000000 */
[----:B------:R-:W-:Y:S01]  /*163f0*/  LOP3.LUT R12, R13, 0x380, RZ, 0xc0, !PT ;  /* 0x000003800d0c7812 */ /* 0x000fe200078ec0ff */
[----:B------:R-:W0:Y:S01]  /*16400*/  @P0 LDC R84, c[0x0][0xbec] ;  /* 0x0002fb00ff540b82 */ /* 0x000e220000000800 */
[----:B------:R-:W-:Y:S01]  /*16410*/  IADD3 R25, P4, R152, 0x2000, RZ ;  /* 0x0000200098197810 */ /* 0x000fe20007f9e0ff */
[C---:B------:R-:W-:Y:S01]  /*16420*/  VIADD R160, R199.reuse, 0x100 ;  /* 0x00000100c7a07836 */ /* 0x040fe20000000000 */
[----:B------:R-:W-:Y:S01]  /*16430*/  LOP3.LUT R44, R44, R45, RZ, 0x3c, !PT ;  /* 0x0000002d2c2c7212 */ /* 0x000fe200078e3cff */
[----:B------:R-:W-:Y:S01]  /*16440*/  VIADD R158, R199, 0x140 ;  /* 0x00000140c79e7836 */ /* 0x000fe20000000000 */
[----:B------:R-:W-:Y:S01]  /*16450*/  SHF.R.U64 R12, R12, 0x3, RZ ;  /* 0x000000030c0c7819 */ /* 0x000fe200000012ff */
[----:B------:R-:W5:Y:S01]  /*16460*/  LD.E.128 R64, desc[UR42][R64.64] ;  /* 0x0000002a40407980 */ /* 0x000f62000c101d00 */
[----:B------:R-:W-:Y:S01]  /*16470*/  IADD3 R29, P5, R152, 0x3000, RZ ;  /* 0x00003000981d7810 */ /* 0x000fe20007fbe0ff */
[----:B------:R-:W1:Y:S01]  /*16480*/  @P0 LDC R86, c[0x0][0xbf0] ;  /* 0x0002fc00ff560b82 */ /* 0x000e620000000800 */
[----:B------:R-:W-:Y:S01]  /*16490*/  IMAD R80, R0, UR4, RZ ;  /* 0x0000000400507c24 */ /* 0x000fe2000f8e02ff */
[----:B------:R-:W-:Y:S01]  /*164a0*/  LOP3.LUT R12, R12, R13, RZ, 0x3c, !PT ;  /* 0x0000000d0c0c7212 */ /* 0x000fe200078e3cff */
[----:B------:R-:W-:Y:S01]  /*164b0*/  IMAD.IADD R23, R196, 0x1, R3 ;  /* 0x00000001c4177824 */ /* 0x000fe200078e0203 */
[C---:B------:R-:W-:Y:S01]  /*164c0*/  IADD3 R33, P6, R152.reuse, 0x4000, RZ ;  /* 0x0000400098217810 */ /* 0x040fe20007fde0ff */
[----:B------:R-:W-:Y:S01]  /*164d0*/  IMAD.X R41, RZ, RZ, R153, P1 ;  /* 0x000000ffff297224 */ /* 0x000fe200008e0699 */
[----:B------:R-:W-:Y:S01]  /*164e0*/  IADD3 R69, P1, R152, 0xd000, RZ ;  /* 0x0000d00098457810 */ /* 0x000fe20007f3e0ff */
[----:B------:R-:W-:Y:S01]  /*164f0*/  IMAD.WIDE.U32 R10, R9, UR4, R10 ;  /* 0x00000004090a7c25 */ /* 0x000fe2000f8e000a */
[----:B------:R-:W2:Y:S01]  /*16500*/  LDC R0, c[0x0][0xac8] ;  /* 0x0002b200ff007b82 */ /* 0x000ea20000000800 */
[----:B------:R-:W-:-:S02]  /*16510*/  LOP3.LUT R24, R25, 0x380, RZ, 0xc0, !PT ;  /* 0x0000038019187812 */ /* 0x000fc400078ec0ff */
[----:B------:R-:W-:Y:S01]  /*16520*/  IMAD R21, R9, UR5, R80 ;  /* 0x0000000509157c24 */ /* 0x000fe2000f8e0250 */
[----:B------:R-:W-:Y:S01]  /*16530*/  LOP3.LUT R68, R69, 0x380, RZ, 0xc0, !PT ;  /* 0x0000038045447812 */ /* 0x000fe200078ec0ff */
[--C-:B------:R-:W-:Y:S01]  /*16540*/  IMAD.X R45, RZ, RZ, R153.reuse, P2 ;  /* 0x000000ffff2d7224 */ /* 0x100fe200010e0699 */
[----:B------:R-:W-:Y:S01]  /*16550*/  IADD3 R73, P2, R152, 0xe000, RZ ;  /* 0x0000e00098497810 */ /* 0x000fe20007f5e0ff */
[----:B------:R-:W-:Y:S01]  /*16560*/  IMAD.X R13, RZ, RZ, R153, P3 ;  /* 0x000000ffff0d7224 */ /* 0x000fe200018e0699 */
[----:B------:R-:W-:Y:S01]  /*16570*/  SHF.R.U64 R68, R68, 0x3, RZ ;  /* 0x0000000344447819 */ /* 0x000fe200000012ff */
[----:B0-----:R-:W-:Y:S01]  /*16580*/  @P0 IMAD.HI.U32 R3, R23, R84, RZ ;  /* 0x0000005417030227 */ /* 0x001fe200078e00ff */
[----:B------:R-:W-:Y:S01]  /*16590*/  LOP3.LUT R72, R73, 0x380, RZ, 0xc0, !PT ;  /* 0x0000038049487812 */ /* 0x000fe200078ec0ff */
[----:B------:R-:W-:Y:S01]  /*165a0*/  ULDC.64 UR4, c[0x0][0xae0] ;  /* 0x0002b80000047ab9 */ /* 0x000fe20000000a00 */
[----:B------:R-:W-:Y:S01]  /*165b0*/  LOP3.LUT R68, R68, R69, RZ, 0x3c, !PT ;  /* 0x0000004544447212 */ /* 0x000fe200078e3cff */
[----:B------:R-:W-:Y:S01]  /*165c0*/  IMAD.MOV.U32 R9, RZ, RZ, R23 ;  /* 0x000000ffff097224 */ /* 0x000fe200078e0017 */
[----:B------:R-:W-:Y:S01]  /*165d0*/  IADD3 R49, P3, R152, 0x8000, RZ ;  /* 0x0000800098317810 */ /* 0x000fe20007f7e0ff */
[----:B------:R-:W-:Y:S01]  /*165e0*/  IMAD.X R69, RZ, RZ, R153, P1 ;  /* 0x000000ffff457224 */ /* 0x000fe200008e0699 */
[----:B-1----:R-:W-:Y:S01]  /*165f0*/  @P0 SHF.R.U32.HI R9, RZ, R86, R3 ;  /* 0x00000056ff090219 */ /* 0x002fe20000011603 */
[----:B------:R-:W-:Y:S01]  /*16600*/  IMAD.IADD R11, R11, 0x1, R21 ;  /* 0x000000010b0b7824 */ /* 0x000fe200078e0215 */
[----:B------:R-:W-:Y:S01]  /*16610*/  SHF.R.U64 R72, R72, 0x3, RZ ;  /* 0x0000000348487819 */ /* 0x000fe200000012ff */
[----:B------:R-:W5:Y:S01]  /*16620*/  LD.E.128 R12, desc[UR42][R12.64] ;  /* 0x0000002a0c0c7980 */ /* 0x000f62000c101d00 */
[----:B------:R-:W-:Y:S01]  /*16630*/  LOP3.LUT R28, R29, 0x380, RZ, 0xc0, !PT ;  /* 0x000003801d1c7812 */ /* 0x000fe200078ec0ff */
[----:B------:R-:W-:Y:S01]  /*16640*/  IMAD.MOV R80, RZ, RZ, -R9 ;  /* 0x000000ffff507224 */ /* 0x000fe200078e0a09 */
[----:B------:R-:W-:Y:S01]  /*16650*/  LOP3.LUT R32, R33, 0x380, RZ, 0xc0, !PT ;  /* 0x0000038021207812 */ /* 0x000fe200078ec0ff */
[----:B------:R-:W5:Y:S01]  /*16660*/  LD.E.128 R40, desc[UR42][R40.64] ;  /* 0x0000002a28287980 */ /* 0x000f62000c101d00 */
[----:B--2---:R-:W-:Y:S01]  /*16670*/  ISETP.GE.AND P1, PT, R166, R0, PT ;  /* 0x00000000a600720c */ /* 0x004fe20003f26270 */
[----:B------:R-:W-:Y:S01]  /*16680*/  IMAD R3, R85, R80, R23 ;  /* 0x0000005055037224 */ /* 0x000fe200078e0217 */
[----:B------:R-:W-:Y:S01]  /*16690*/  SHF.R.S32.HI R23, RZ, 0x1f, R9 ;  /* 0x0000001fff177819 */ /* 0x000fe20000011409 */
[----:B------:R-:W-:Y:S01]  /*166a0*/  IMAD R21, R8, R85, RZ ;  /* 0x0000005508157224 */ /* 0x000fe200078e02ff */
[----:B------:R-:W-:Y:S01]  /*166b0*/  LOP3.LUT R48, R49, 0x380, RZ, 0xc0, !PT ;  /* 0x0000038031307812 */ /* 0x000fe200078ec0ff */
[----:B------:R-:W5:Y:S01]  /*166c0*/  LD.E.128 R44, desc[UR42][R44.64] ;  /* 0x0000002a2c2c7980 */ /* 0x000f62000c101d00 */
[----:B------:R-:W-:Y:S01]  /*166d0*/  LOP3.LUT R72, R72, R73, RZ, 0x3c, !PT ;  /* 0x0000004948487212 */ /* 0x000fe200078e3cff */
[----:B------:R-:W-:Y:S01]  /*166e0*/  IMAD R8, R23, UR4, RZ ;  /* 0x0000000417087c24 */ /* 0x000fe2000f8e02ff */
[----:B------:R-:W-:Y:S01]  /*166f0*/  SEL R23, RZ, 0xffffffff, P1 ;  /* 0xffffffffff177807 */ /* 0x000fe20000800000 */
[----:B------:R-:W-:Y:S01]  /*16700*/  IMAD.X R73, RZ, RZ, R153, P2 ;  /* 0x000000ffff497224 */ /* 0x000fe200010e0699 */
[----:B------:R-:W-:Y:S01]  /*16710*/  SHF.R.U64 R24, R24, 0x3, RZ ;  /* 0x0000000318187819 */ /* 0x000fe200000012ff */
[----:B------:R-:W5:Y:S01]  /*16720*/  LD.E.128 R68, desc[UR42][R68.64] ;  /* 0x0000002a44447980 */ /* 0x000f62000c101d00 */
[----:B------:R-:W-:-:S02]  /*16730*/  SHF.R.U64 R28, R28, 0x3, RZ ;  /* 0x000000031c1c7819 */ /* 0x000fc400000012ff */
[----:B------:R-:W-:Y:S02]  /*16740*/  SHF.R.U64 R32, R32, 0x3, RZ ;  /* 0x0000000320207819 */ /* 0x000fe400000012ff */
[-C--:B------:R-:W-:Y:S02]  /*16750*/  ISETP.GE.AND P0, PT, R164, R0.reuse, PT ;  /* 0x00000000a400720c */ /* 0x080fe40003f06270 */
[----:B------:R-:W-:Y:S01]  /*16760*/  SHF.R.U64 R48, R48, 0x3, RZ ;  /* 0x0000000330307819 */ /* 0x000fe200000012ff */
[----:B------:R-:W-:Y:S01]  /*16770*/  IMAD.WIDE.U32 R10, R9, UR4, R10 ;  /* 0x00000004090a7c25 */ /* 0x000fe2000f8e000a */
[----:B------:R-:W-:Y:S01]  /*16780*/  ISETP.GE.AND P2, PT, R199, R0, PT ;  /* 0x00000000c700720c */ /* 0x000fe20003f46270 */
[----:B------:R-:W5:Y:S01]  /*16790*/  LD.E.128 R72, desc[UR42][R72.64] ;  /* 0x0000002a48487980 */ /* 0x000f62000c101d00 */
[----:B------:R-:W-:Y:S01]  /*167a0*/  LOP3.LUT R24, R24, R25, RZ, 0x3c, !PT ;  /* 0x0000001918187212 */ /* 0x000fe200078e3cff */
[----:B------:R-:W-:Y:S01]  /*167b0*/  IMAD R85, R9, UR5, R8 ;  /* 0x0000000509557c24 */ /* 0x000fe2000f8e0208 */
[----:B------:R-:W-:Y:S01]  /*167c0*/  LOP3.LUT R28, R28, R29, RZ, 0x3c, !PT ;  /* 0x0000001d1c1c7212 */ /* 0x000fe200078e3cff */
[----:B------:R-:W-:Y:S01]  /*167d0*/  IMAD.SHL.U32 R23, R23, 0x2, RZ ;  /* 0x0000000217177824 */ /* 0x000fe200078e00ff */
[----:B------:R-:W-:Y:S01]  /*167e0*/  LOP3.LUT R32, R32, R33, RZ, 0x3c, !PT ;  /* 0x0000002120207212 */ /* 0x000fe200078e3cff */
[--C-:B------:R-:W-:Y:S01]  /*167f0*/  IMAD.X R25, RZ, RZ, R153.reuse, P4 ;  /* 0x000000ffff197224 */ /* 0x100fe200020e0699 */
[----:B------:R-:W-:Y:S01]  /*16800*/  SEL R8, RZ, 0x1, P2 ;  /* 0x00000001ff087807 */ /* 0x000fe20001000000 */
[--C-:B------:R-:W-:Y:S01]  /*16810*/  IMAD.X R29, RZ, RZ, R153.reuse, P5 ;  /* 0x000000ffff1d7224 */ /* 0x100fe200028e0699 */
[----:B------:R-:W-:Y:S01]  /*16820*/  SEL R9, RZ, 0xffffffff, P0 ;  /* 0xffffffffff097807 */ /* 0x000fe20000000000 */
[--C-:B------:R-:W-:Y:S01]  /*16830*/  IMAD.X R33, RZ, RZ, R153.reuse, P6 ;  /* 0x000000ffff217224 */ /* 0x100fe200030e0699 */
[----:B------:R-:W-:Y:S01]  /*16840*/  LOP3.LUT R48, R48, R49, RZ, 0x3c, !PT ;  /* 0x0000003130307212 */ /* 0x000fe200078e3cff */
[----:B------:R-:W-:Y:S01]  /*16850*/  IMAD.X R49, RZ, RZ, R153, P3 ;  /* 0x000000ffff317224 */ /* 0x000fe200018e0699 */
[C---:B------:R-:W-:Y:S01]  /*16860*/  IADD3 R53, P4, R152.reuse, 0x9000, RZ ;  /* 0x0000900098357810 */ /* 0x040fe20007f9e0ff */
[----:B------:R-:W-:Y:S01]  /*16870*/  ULDC.64 UR4, c[0x0][0xad8] ;  /* 0x0002b60000047ab9 */ /* 0x000fe20000000a00 */
[----:B------:R-:W-:-:S02]  /*16880*/  IADD3 R57, P5, R152, 0xa000, RZ ;  /* 0x0000a00098397810 */ /* 0x000fc40007fbe0ff */
[C---:B------:R-:W-:Y:S01]  /*16890*/  LOP3.LUT R5, R152.reuse, 0x380, RZ, 0xc0, !PT ;  /* 0x0000038098057812 */ /* 0x040fe200078ec0ff */
[----:B------:R-:W-:Y:S01]  /*168a0*/  IMAD.IADD R11, R11, 0x1, R85 ;  /* 0x000000010b0b7824 */ /* 0x000fe200078e0255 */
[----:B------:R-:W-:Y:S01]  /*168b0*/  IADD3 R61, P6, R152, 0xb000, RZ ;  /* 0x0000b000983d7810 */ /* 0x000fe20007fde0ff */
[----:B------:R-:W5:Y:S01]  /*168c0*/  LD.E.128 R24, desc[UR42][R24.64] ;  /* 0x0000002a18187980 */ /* 0x000f62000c101d00 */
[----:B------:R-:W-:Y:S02]  /*168d0*/  ISETP.GE.AND P0, PT, R162, R0, PT ;  /* 0x00000000a200720c */ /* 0x000fe40003f06270 */
[----:B------:R-:W-:Y:S01]  /*168e0*/  IADD3 R7, P3, R152, 0xf000, RZ ;  /* 0x0000f00098077810 */ /* 0x000fe20007f7e0ff */
[----:B------:R-:W5:Y:S01]  /*168f0*/  LD.E.128 R28, desc[UR42][R28.64] ;  /* 0x0000002a1c1c7980 */ /* 0x000f62000c101d00 */
[----:B------:R-:W-:Y:S01]  /*16900*/  LOP3.LUT R8, R23, 0x2, R8, 0xe2, !PT ;  /* 0x0000000217087812 */ /* 0x000fe200078ee208 */
[----:B------:R-:W-:Y:S01]  /*16910*/  IMAD.SHL.U32 R23, R9, 0x4, RZ ;  /* 0x0000000409177824 */ /* 0x000fe200078e00ff */
[----:B------:R-:W-:Y:S01]  /*16920*/  LOP3.LUT R52, R53, 0x380, RZ, 0xc0, !PT ;  /* 0x0000038035347812 */ /* 0x000fe200078ec0ff */
[----:B------:R-:W-:Y:S01]  /*16930*/  IMAD.X R77, RZ, RZ, R153, P3 ;  /* 0x000000ffff4d7224 */ /* 0x000fe200018e0699 */
[----:B------:R-:W-:Y:S01]  /*16940*/  LOP3.LUT R56, R57, 0x380, RZ, 0xc0, !PT ;  /* 0x0000038039387812 */ /* 0x000fe200078ec0ff */
[----:B------:R-:W5:Y:S01]  /*16950*/  LD.E.128 R32, desc[UR42][R32.64] ;  /* 0x0000002a20207980 */ /* 0x000f62000c101d00 */
[----:B------:R-:W-:-:S02]  /*16960*/  LOP3.LUT R60, R61, 0x380, RZ, 0xc0, !PT ;  /* 0x000003803d3c7812 */ /* 0x000fc400078ec0ff */
[----:B------:R-:W-:Y:S01]  /*16970*/  SEL R9, RZ, 0xffffffff, P0 ;  /* 0xffffffffff097807 */ /* 0x000fe20000000000 */
[----:B------:R-:W5:Y:S01]  /*16980*/  LD.E.128 R48, desc[UR42][R48.64] ;  /* 0x0000002a30307980 */ /* 0x000f62000c101d00 */
[----:B------:R-:W-:Y:S02]  /*16990*/  LOP3.LUT R6, R7, 0x380, RZ, 0xc0, !PT ;  /* 0x0000038007067812 */ /* 0x000fe400078ec0ff */
[----:B------:R-:W-:Y:S01]  /*169a0*/  SHF.R.U64 R52, R52, 0x3, RZ ;  /* 0x0000000334347819 */ /* 0x000fe200000012ff */
[----:B------:R-:W-:Y:S01]  /*169b0*/  IMAD.SHL.U32 R9, R9, 0x8, RZ ;  /* 0x0000000809097824 */ /* 0x000fe200078e00ff */
[----:B------:R-:W-:Y:S02]  /*169c0*/  SHF.R.U64 R56, R56, 0x3, RZ ;  /* 0x0000000338387819 */ /* 0x000fe400000012ff */
[----:B------:R-:W-:Y:S02]  /*169d0*/  SHF.R.U64 R60, R60, 0x3, RZ ;  /* 0x000000033c3c7819 */ /* 0x000fe400000012ff */
[----:B------:R-:W-:-:S02]  /*169e0*/  SHF.R.U64 R5, R5, 0x3, RZ ;  /* 0x0000000305057819 */ /* 0x000fc400000012ff */
[----:B------:R-:W-:Y:S02]  /*169f0*/  SHF.R.U64 R6, R6, 0x3, RZ ;  /* 0x0000000306067819 */ /* 0x000fe400000012ff */
[----:B------:R-:W-:Y:S02]  /*16a00*/  LOP3.LUT R8, R23, 0x4, R8, 0xe2, !PT ;  /* 0x0000000417087812 */ /* 0x000fe400078ee208 */
[----:B------:R-:W-:Y:S02]  /*16a10*/  ISETP.GE.AND P0, PT, R160, R0, PT ;  /* 0x00000000a000720c */ /* 0x000fe40003f06270 */
        /* <DEDUP_REMOVED lines=8> */
[----:B------:R-:W-:Y:S01]  /*16aa0*/  SHF.R.S32.HI R23, RZ, 0x1f, R3 ;  /* 0x0000001fff177819 */ /* 0x000fe20000011403 */
[----:B------:R-:W5:Y:S01]  /*16ab0*/  LD.E.128 R52, desc[UR42][R52.64] ;  /* 0x0000002a34347980 */ /* 0x000f62000c101d00 */
[----:B------:R-:W-:-:S02]  /*16ac0*/  LOP3.LUT R76, R6, R7, RZ, 0x3c, !PT ;  /* 0x00000007064c7212 */ /* 0x000fc400078e3cff */
[----:B------:R-:W-:Y:S01]  /*16ad0*/  LOP3.LUT R8, R9, 0x8, R8, 0xe2, !PT ;  /* 0x0000000809087812 */ /* 0x000fe200078ee208 */
[----:B------:R-:W-:Y:S01]  /*16ae0*/  IMAD R80, R23, UR4, RZ ;  /* 0x0000000417507c24 */ /* 0x000fe2000f8e02ff */
[----:B------:R-:W-:Y:S01]  /*16af0*/  SEL R9, RZ, 0xffffffff, P0 ;  /* 0xffffffffff097807 */ /* 0x000fe20000000000 */
[----:B------:R-:W5:Y:S01]  /*16b00*/  LD.E.128 R4, desc[UR42][R4.64] ;  /* 0x0000002a04047980 */ /* 0x000f62000c101d00 */
[----:B------:R-:W-:Y:S01]  /*16b10*/  ISETP.GE.AND P0, PT, R158, R0, PT ;  /* 0x000000009e00720c */ /* 0x000fe20003f06270 */
[----:B------:R-:W-:Y:S02]  /*16b20*/  IMAD.WIDE.U32 R10, R3, UR4, R10 ;  /* 0x00000004030a7c25 */ /* 0x000fe4000f8e000a */
[----:B------:R-:W5:Y:S02]  /*16b30*/  LD.E.128 R56, desc[UR42][R56.64] ;  /* 0x0000002a38387980 */ /* 0x000f64000c101d00 */
[----:B------:R-:W-:Y:S02]  /*16b40*/  IMAD.SHL.U32 R23, R9, 0x10, RZ ;  /* 0x0000001009177824 */ /* 0x000fe400078e00ff */
[----:B------:R-:W5:Y:S01]  /*16b50*/  LD.E.128 R60, desc[UR42][R60.64] ;  /* 0x0000002a3c3c7980 */ /* 0x000f62000c101d00 */
[----:B------:R-:W-:-:S03]  /*16b60*/  IMAD R9, R3, UR5, R80 ;  /* 0x0000000503097c24 */ /* 0x000fc6000f8e0250 */
[----:B------:R-:W5:Y:S01]  /*16b70*/  LD.E.128 R76, desc[UR42][R76.64] ;  /* 0x0000002a4c4c7980 */ /* 0x000f62000c101d00 */
[----:B------:R-:W-:Y:S01]  /*16b80*/  SEL R3, RZ, 0xffffffff, P0 ;  /* 0xffffffffff037807 */ /* 0x000fe20000000000 */
[----:B------:R-:W-:Y:S01]  /*16b90*/  VIADD R156, R199, 0x180 ;  /* 0x00000180c79c7836 */ /* 0x000fe20000000000 */
[----:B------:R-:W-:Y:S01]  /*16ba0*/  LOP3.LUT R8, R23, 0x10, R8, 0xe2, !PT ;  /* 0x0000001017087812 */ /* 0x000fe200078ee208 */
[----:B------:R-:W-:Y:S01]  /*16bb0*/  @!PT LDS RZ, [RZ] ;  /* 0x00000000fffff984 */ /* 0x000fe20000000800 */
[----:B------:R-:W-:Y:S01]  /*16bc0*/  @!PT LDS RZ, [RZ] ;  /* 0x00000000fffff984 */ /* 0x000fe20000000800 */
[----:B------:R-:W-:Y:S01]  /*16bd0*/  @!PT LDS RZ, [RZ] ;  /* 0x00000000fffff984 */ /* 0x000fe20000000800 */
[----:B------:R-:W-:Y:S01]  /*16be0*/  @!PT LDS RZ, [RZ] ;  /* 0x00000000fffff984 */ /* 0x000fe20000000800 */
[----:B------:R0:W-:Y:S06]  /*16bf0*/  MEMBAR.ALL.CTA ;  /* 0x0000000000007992 */ /* 0x0001ec0000008000 */
[----:B0-----:R-:W0:Y:S01]  /*16c00*/  FENCE.VIEW.ASYNC.S ;  /* 0x00000000000073c6 */ /* 0x001e220000000000 */
[----:B------:R-:W-:Y:S01]  /*16c10*/  ULDC.64 UR4, c[0x0][0xa80] ;  /* 0x0002a00000047ab9 */ /* 0x000fe20000000a00 */
[----:B------:R-:W-:Y:S01]  /*16c20*/  IMAD.SHL.U32 R23, R3, 0x20, RZ ;  /* 0x0000002003177824 */ /* 0x000fe200078e00ff */
[----:B------:R-:W-:Y:S01]  /*16c30*/  LEA R80, P1, R10, UR4, 0x1 ;  /* 0x000000040a507c11 */ /* 0x000fe2000f8208ff */
[----:B------:R-:W-:-:S02]  /*16c40*/  IMAD.IADD R3, R11, 0x1, R9 ;  /* 0x000000010b037824 */ /* 0x000fc400078e0209 */
[----:B------:R-:W-:Y:S01]  /*16c50*/  IMAD.IADD R20, R20, 0x1, R196 ;  /* 0x0000000114147824 */ /* 0x000fe200078e02c4 */
[-C--:B------:R-:W-:Y:S01]  /*16c60*/  ISETP.GE.AND P0, PT, R156, R0.reuse, PT ;  /* 0x000000009c00720c */ /* 0x080fe20003f06270 */
[----:B------:R-:W-:Y:S01]  /*16c70*/  VIADD R154, R199, 0x1c0 ;  /* 0x000001c0c79a7836 */ /* 0x000fe20000000000 */
[----:B------:R-:W-:Y:S01]  /*16c80*/  LEA.HI.X R84, R10, UR5, R3, 0x1, P1 ;  /* 0x000000050a547c11 */ /* 0x000fe200088f0c03 */
[----:B------:R-:W-:Y:S01]  /*16c90*/  VIADD R3, R2, 0x28c20 ;  /* 0x00028c2002037836 */ /* 0x000fe20000000000 */
[----:B------:R-:W-:Y:S02]  /*16ca0*/  LOP3.LUT R8, R23, 0x20, R8, 0xe2, !PT ;  /* 0x0000002017087812 */ /* 0x000fe400078ee208 */
        /* <DEDUP_REMOVED lines=11> */
[----:B------:R-:W-:Y:S01]  /*16d60*/  VIADD R163, R199, 0xc0 ;  /* 0x000000c0c7a37836 */ /* 0x000fe20000000000 */
        /* <DEDUP_REMOVED lines=28> */
[-C--:B------:R-:W-:Y:S02]  /*16f30*/  @!P1 LEA R10, P6, R158, R8.reuse, 0x1 ;  /* 0x000000089e0a9211 */ /* 0x080fe400078c08ff */
[----:B0-----:R-:W-:Y:S02]  /*16f40*/  @!P5 LEA R4, P4, R164, R8, 0x1 ;  /* 0x00000008a404d211 */ /* 0x001fe400078808ff */
        /* <DEDUP_REMOVED lines=15> */
.L_x_2692:
[----:B------:R-:W-:Y:S05]  /*17040*/  BSYNC B1 ;  /* 0x0000000000017941 */ /* 0x000fea0003800000 */
.L_x_2691:
[----:B------:R-:W-:Y:S01]  /*17050*/  VIADD R20, R20, 0x20 ;  /* 0x0000002014147836 */ /* 0x000fe20000000000 */
[----:B0----5:R0:W3:Y:S04]  /*17060*/  SHFL.IDX PT, R5, R84, 0x1, 0x181f ;  /* 0x00381f0054057f89 */ /* 0x0210e800000e0000 */
        /* <DEDUP_REMOVED lines=36> */
.L_x_2690:
[----:B01----:R-:W2:Y:S01]  /*172b0*/  LDL.LU R12, [R1+0x58] ;  /* 0x00005800010c7983 */ /* 0x003ea20000300800 */
[----:B------:R-:W-:Y:S01]  /*172c0*/  ULDC.64 UR4, c[0x0][0xb08] ;  /* 0x0002c20000047ab9 */ /* 0x000fe20000000a00 */
[----:B------:R-:W0:Y:S01]  /*172d0*/  LDC R13, c[0x0][0xbe8] ;  /* 0x0002fa00ff0d7b82 */ /* 0x000e220000000800 */
[----:B------:R-:W-:Y:S01]  /*172e0*/  IMAD R0, R0, UR4, RZ ;  /* 0x0000000400007c24 */ /* 0x000fe2000f8e02ff */
[----:B------:R-:W-:Y:S01]  /*172f0*/  BSSY B1, `(.L_x_2694) ;  /* 0x0000110000017945 */ /* 0x000fe20003800000 */
[----:B------:R-:W-:-:S04]  /*17300*/  IMAD.WIDE.U32 R10, R3, UR4, RZ ;  /* 0x00000004030a7c25 */ /* 0x000fc8000f8e00ff */
[----:B------:R-:W-:Y:S01]  /*17310*/  IMAD R0, R3, UR5, R0 ;  /* 0x0000000503007c24 */ /* 0x000fe2000f8e0200 */
[----:B------:R-:W-:Y:S01]  /*17320*/  ULDC.64 UR4, c[0x0][0xb38] ;  /* 0x0002ce0000047ab9 */ /* 0x000fe20000000a00 */
[----:B------:R-:W-:Y:S02]  /*17330*/  IMAD.IADD R3, R212, 0x1, R196 ;  /* 0x00000001d4037824 */ /* 0x000fe400078e02c4 */
[----:B------:R-:W-:Y:S01]  /*17340*/  IMAD.IADD R11, R11, 0x1, R0 ;  /* 0x000000010b0b7824 */ /* 0x000fe200078e0200 */
[----:B------:R-:W-:Y:S01]  /*17350*/  SHF.R.S32.HI R0, RZ, 0x1f, R9 ;  /* 0x0000001fff007819 */ /* 0x000fe20000011409 */
[----:B------:R-:W-:Y:S02]  /*17360*/  IMAD.IADD R196, R194, 0x1, R196 ;  /* 0x00000001c2c47824 */ /* 0x000fe400078e02c4 */
[----:B------:R-:W-:-:S04]  /*17370*/  IMAD.WIDE.U32 R10, R188, UR4, R10 ;  /* 0x00000004bc0a7c25 */ /* 0x000fc8000f8e000a */
[----:B------:R-:W-:Y:S01]  /*17380*/  IMAD R11, R188, UR5, R11 ;  /* 0x00000005bc0b7c24 */ /* 0x000fe2000f8e020b */
[----:B------:R-:W-:Y:S01]  /*17390*/  ULDC.64 UR4, c[0x0][0xb40] ;  /* 0x0002d00000047ab9 */ /* 0x000fe20000000a00 */
[----:B------:R-:W-:Y:S02]  /*173a0*/  VIADD R80, R197, 0xf8 ;  /* 0x000000f8c5507836 */ /* 0x000fe40000000000 */
[----:B------:R-:W-:Y:S01]  /*173b0*/  IMAD R0, R0, UR4, RZ ;  /* 0x0000000400007c24 */ /* 0x000fe2000f8e02ff */
[----:B0-----:R-:W-:Y:S01]  /*173c0*/  ISETP.NE.AND P0, PT, R13, 0x1, PT ;  /* 0x000000010d00780c */ /* 0x001fe20003f05270 */
[----:B------:R-:W-:Y:S01]  /*173d0*/  IMAD.WIDE.U32 R10, R9, UR4, R10 ;  /* 0x00000004090a7c25 */ /* 0x000fe2000f8e000a */
[----:B------:R-:W-:-:S03]  /*173e0*/  SHF.R.S32.HI R80, RZ, 0x1f, R80 ;  /* 0x0000001fff507819 */ /* 0x000fc60000011450 */
[----:B------:R-:W-:Y:S01]  /*173f0*/  IMAD R0, R9, UR5, R0 ;  /* 0x0000000509007c24 */ /* 0x000fe2000f8e0200 */
[----:B------:R-:W-:Y:S01]  /*17400*/  ULDC.64 UR4, c[0x0][0xb48] ;  /* 0x0002d20000047ab9 */ /* 0x000fe20000000a00 */
[----:B------:R-:W-:Y:S02]  /*17410*/  IMAD.MOV.U32 R9, RZ, RZ, R3 ;  /* 0x000000ffff097224 */ /* 0x000fe400078e0003 */
[----:B------:R-:W-:Y:S02]  /*17420*/  IMAD.IADD R11, R11, 0x1, R0 ;  /* 0x000000010b0b7824 */ /* 0x000fe400078e0200 */
[C---:B------:R-:W-:Y:S02]  /*17430*/  VIADD R153, R197.reuse, 0xf0 ;  /* 0x000000f0c5997836 */ /* 0x040fe40000000000 */
[----:B------:R-:W0:Y:S01]  /*17440*/  @P0 LDC R0, c[0x0][0xbf0] ;  /* 0x0002fc00ff000b82 */ /* 0x000e220000000800 */
        /* <DEDUP_REMOVED lines=72> */
[----:B------:R-:W-:Y:S02]  /*178d0*/  VIADD R227, R197, 0x30 ;  /* 0x00000030c5e37836 */ /* 0x000fe40000000000 */
[----:B--2---:R-:W-:-:S04]  /*178e0*/  IMAD.WIDE.U32 R10, R12, UR4, R10 ;  /* 0x000000040c0a7c25 */ /* 0x004fc8000f8e000a */
[----:B------:R-:W-:Y:S01]  /*178f0*/  IMAD R11, R12, UR5, R11 ;  /* 0x000000050c0b7c24 */ /* 0x000fe2000f8e020b */
[----:B------:R-:W-:Y:S01]  /*17900*/  ULDC.64 UR4, c[0x0][0xb30] ;  /* 0x0002cc0000047ab9 */ /* 0x000fe20000000a00 */
[----:B------:R-:W1:Y:S02]  /*17910*/  @P0 LDC R12, c[0x0][0xbec] ;  /* 0x0002fb00ff0c0b82 */ /* 0x000e640000000800 */
[----:B-1----:R-:W-:-:S05]  /*17920*/  @P0 IMAD.HI.U32 R12, R3, R12, RZ ;  /* 0x0000000c030c0227 */ /* 0x002fca00078e00ff */
[----:B0-----:R-:W-:-:S05]  /*17930*/  @P0 SHF.R.U32.HI R9, RZ, R0, R12 ;  /* 0x00000000ff090219 */ /* 0x001fca000001160c */
[----:B------:R-:W-:Y:S02]  /*17940*/  IMAD.MOV R0, RZ, RZ, -R9 ;  /* 0x000000ffff007224 */ /* 0x000fe400078e0a09 */
[----:B------:R-:W-:-:S04]  /*17950*/  IMAD.WIDE.U32 R10, R9, UR4, R10 ;  /* 0x00000004090a7c25 */ /* 0x000fc8000f8e000a */
[----:B------:R-:W-:Y:S02]  /*17960*/  IMAD R3, R13, R0, R3 ;  /* 0x000000000d037224 */ /* 0x000fe400078e0203 */
[----:B------:R-:W-:Y:S01]  /*17970*/  IMAD R0, R8, R13, RZ ;  /* 0x0000000d08007224 */ /* 0x000fe200078e02ff */
[----:B------:R-:W-:-:S05]  /*17980*/  SHF.R.S32.HI R8, RZ, 0x1f, R9 ;  /* 0x0000001fff087819 */ /* 0x000fca0000011409 */
[----:B------:R-:W-:-:S04]  /*17990*/  IMAD R8, R8, UR4, RZ ;  /* 0x0000000408087c24 */ /* 0x000fc8000f8e02ff */
[----:B------:R-:W-:Y:S01]  /*179a0*/  IMAD R8, R9, UR5, R8 ;  /* 0x0000000509087c24 */ /* 0x000fe2000f8e0208 */
[----:B------:R-:W-:-:S03]  /*179b0*/  ULDC.64 UR4, c[0x0][0xb28] ;  /* 0x0002ca0000047ab9 */ /* 0x000fc60000000a00 */
[----:B------:R-:W-:Y:S01]  /*179c0*/  IMAD.IADD R11, R11, 0x1, R8 ;  /* 0x000000010b0b7824 */ /* 0x000fe200078e0208 */
[----:B------:R-:W-:Y:S01]  /*179d0*/  SHF.R.S32.HI R8, RZ, 0x1f, R3 ;  /* 0x0000001fff087819 */ /* 0x000fe20000011403 */
[----:B------:R-:W-:-:S04]  /*179e0*/  IMAD.WIDE.U32 R10, R3, UR4, R10 ;  /* 0x00000004030a7c25 */ /* 0x000fc8000f8e000a */
[----:B------:R-:W-:-:S04]  /*179f0*/  IMAD R8, R8, UR4, RZ ;  /* 0x0000000408087c24 */ /* 0x000fc8000f8e02ff */
        /* <DEDUP_REMOVED lines=19> */
[----:B------:R-:W-:Y:S01]  /*17b30*/  ISETP.GE.AND P4, PT, R195, UR4, PT ;  /* 0x00000004c3007c0c */ /* 0x000fe2000bf86270 */
        /* <DEDUP_REMOVED lines=24> */
[----:B------:R-:W-:-:S05]  /*17cc0*/  @!P1 LEA.HI.X R9, R21, R13, R11, 0x2, P2 ;  /* 0x0000000d15099211 */ /* 0x000fca00010f140b */
[----:B------:R0:W-:Y:S01]  /*17cd0*/  @!P1 ST.E.64 desc[UR42][R8.64], R36 ;  /* 0x0000002408009985 */ /* 0x0001e2000c101b2a */
[----:B------:R-:W-:Y:S02]  /*17ce0*/  ISETP.GE.AND P1, PT, R14, UR4, PT ;  /* 0x000000040e007c0c */ /* 0x000fe4000bf26270 */
        /* <DEDUP_REMOVED lines=56> */
[----:B------:R-:W-:Y:S01]  /*18070*/  @!P2 ST.E.64 desc[UR42][R14.64], R88 ;  /* 0x000000580e00a985 */ /* 0x000fe2000c101b2a */
[-C--:B0-----:R-:W-:Y:S02]  /*18080*/  @!P3 LEA R6, P6, R178, R20.reuse, 0x2 ;  /* 0x00000014b206b211 */ /* 0x081fe400078c10ff */
[-C--:B------:R-:W-:Y:S02]  /*18090*/  @!P4 LEA R8, P2, R176, R20.reuse, 0x2 ;  /* 0x00000014b008c211 */ /* 0x080fe400078410ff */
[-C--:B------:R-:W-:Y:S02]  /*180a0*/  @!P3 LEA.HI.X R7, R178, R13.reuse, R179, 0x2, P6 ;  /* 0x0000000db207b211 */ /* 0x080fe400030f14b3 */
[----:B-1----:R-:W-:Y:S02]  /*180b0*/  @!P5 LEA R10, P6, R174, R20, 0x2 ;  /* 0x00000014ae0ad211 */ /* 0x002fe400078c10ff */
        /* <DEDUP_REMOVED lines=51> */
.L_x_2695:
[----:B------:R-:W-:Y:S05]  /*183f0*/  BSYNC B1 ;  /* 0x0000000000017941 */ /* 0x000fea0003800000 */
.L_x_2694:
        /* <DEDUP_REMOVED lines=10> */
[C---:B------:R-:W-:Y:S01]  /*184a0*/  VIADD R15, R197.reuse, 0x18 ;  /* 0x00000018c50f7836 */ /* 0x040fe20000000000 */
[----:B------:R-:W-:Y:S01]  /*184b0*/  ISETP.GE.AND P2, PT, R10, UR4, PT ;  /* 0x000000040a007c0c */ /* 0x000fe2000bf46270 */
[----:B------:R-:W-:Y:S01]  /*184c0*/  VIADD R11, R197, 0x8 ;  /* 0x00000008c50b7836 */ /* 0x000fe20000000000 */
[----:B------:R-:W-:Y:S01]  /*184d0*/  ISETP.GE.AND P1, PT, R21, UR4, PT ;  /* 0x0000000415007c0c */ /* 0x000fe2000bf26270 */
[----:B--2---:R-:W-:Y:S01]  /*184e0*/  VIADD R13, R197, 0x20 ;  /* 0x00000020c50d7836 */ /* 0x004fe20000000000 */
[----:B------:R-:W-:Y:S01]  /*184f0*/  ISETP.GE.AND P0, PT, R15, UR4, PT ;  /* 0x000000040f007c0c */ /* 0x000fe2000bf06270 */
[C---:B------:R-:W-:Y:S01]  /*18500*/  VIADD R24, R197.reuse, 0x10 ;  /* 0x00000010c5187836 */ /* 0x040fe20000000000 */
[----:B------:R-:W-:Y:S01]  /*18510*/  SHF.R.S32.HI R11, RZ, 0x1f, R11 ;  /* 0x0000001fff0b7819 */ /* 0x000fe2000001140b */
[----:B-1----:R-:W-:-:S02]  /*18520*/  VIADD R20, R197, 0x18 ;  /* 0x00000018c5147836 */ /* 0x002fc40000000000 */
[CC--:B---3--:R-:W-:Y:S01]  /*18530*/  @!P4 LEA R6, P3, R197.reuse, R3.reuse, 0x2 ;  /* 0x00000003c506c211 */ /* 0x0c8fe200078610ff */
[C---:B------:R-:W-:Y:S01]  /*18540*/  VIADD R14, R197.reuse, 0x28 ;  /* 0x00000028c50e7836 */ /* 0x040fe20000000000 */
[----:B------:R-:W-:Y:S02]  /*18550*/  SHF.R.S32.HI R24, RZ, 0x1f, R24 ;  /* 0x0000001fff187819 */ /* 0x000fe40000011418 */
[----:B0-----:R-:W-:Y:S02]  /*18560*/  @!P4 LEA.HI.X R7, R197, R12, R8, 0x2, P3 ;  /* 0x0000000cc507c211 */ /* 0x001fe400018f1408 */
[----:B------:R-:W-:Y:S02]  /*18570*/  ISETP.GE.AND P3, PT, R13, UR4, PT ;  /* 0x000000040d007c0c */ /* 0x000fe4000bf66270 */
[----:B------:R-:W-:Y:S01]  /*18580*/  @!P1 LEA R8, P5, R21, R3, 0x2 ;  /* 0x0000000315089211 */ /* 0x000fe200078a10ff */
[----:B------:R0:W-:Y:S01]  /*18590*/  @!P4 ST.E.64 desc[UR42][R6.64], R26 ;  /* 0x0000001a0600c985 */ /* 0x0001e2000c101b2a */
[----:B------:R-:W-:-:S02]  /*185a0*/  SHF.R.S32.HI R20, RZ, 0x1f, R20 ;  /* 0x0000001fff147819 */ /* 0x000fc40000011414 */
[----:B------:R-:W-:Y:S02]  /*185b0*/  @!P1 LEA.HI.X R9, R21, R12, R24, 0x2, P5 ;  /* 0x0000000c15099211 */ /* 0x000fe400028f1418 */
[----:B------:R-:W-:Y:S02]  /*185c0*/  ISETP.GE.AND P4, PT, R14, UR4, PT ;  /* 0x000000040e007c0c */ /* 0x000fe4000bf86270 */
[----:B------:R-:W-:Y:S02]  /*185d0*/  ISETP.GE.AND P5, PT, R227, UR4, PT ;  /* 0x00000004e3007c0c */ /* 0x000fe4000bfa6270 */
[----:B0-----:R-:W-:-:S04]  /*185e0*/  @!P2 LEA R6, P6, R10, R3, 0x2 ;  /* 0x000000030a06a211 */ /* 0x001fc800078c10ff */
[----:B------:R-:W-:Y:S02]  /*185f0*/  @!P2 LEA.HI.X R7, R10, R12, R11, 0x2, P6 ;  /* 0x0000000c0a07a211 */ /* 0x000fe400030f140b */
[----:B------:R-:W-:-:S03]  /*18600*/  @!P0 LEA R10, P6, R15, R3, 0x2 ;  /* 0x000000030f0a8211 */ /* 0x000fc600078c10ff */
[----:B------:R0:W-:Y:S01]  /*18610*/  @!P2 ST.E.64 desc[UR42][R6.64], R30 ;  /* 0x0000001e0600a985 */ /* 0x0001e2000c101b2a */
[----:B------:R-:W-:Y:S01]  /*18620*/  @!P0 LEA.HI.X R11, R15, R12, R20, 0x2, P6 ;  /* 0x0000000c0f0b8211 */ /* 0x000fe200030f1414 */
[----:B------:R-:W-:Y:S02]  /*18630*/  VIADD R15, R197, 0x20 ;  /* 0x00000020c50f7836 */ /* 0x000fe40000000000 */
[----:B------:R1:W-:Y:S03]  /*18640*/  @!P1 ST.E.64 desc[UR42][R8.64], R34 ;  /* 0x0000002208009985 */ /* 0x0003e6000c101b2a */
[----:B------:R-:W-:Y:S01]  /*18650*/  SHF.R.S32.HI R15, RZ, 0x1f, R15 ;  /* 0x0000001fff0f7819 */ /* 0x000fe2000001140f */
[----:B------:R2:W-:Y:S01]  /*18660*/  @!P0 ST.E.64 desc[UR42][R10.64], R38 ;  /* 0x000000260a008985 */ /* 0x0005e2000c101b2a */
[----:B------:R-:W-:Y:S02]  /*18670*/  ISETP.GE.AND P0, PT, R224, UR4, PT ;  /* 0x00000004e0007c0c */ /* 0x000fe4000bf06270 */
[----:B0-----:R-:W-:-:S04]  /*18680*/  @!P3 LEA R6, P1, R13, R3, 0x2 ;  /* 0x000000030d06b211 */ /* 0x001fc800078210ff */
[-C--:B------:R-:W-:Y:S01]  /*18690*/  @!P3 LEA.HI.X R7, R13, R12.reuse, R15, 0x2, P1 ;  /* 0x0000000c0d07b211 */ /* 0x080fe200008f140f */
[C---:B------:R-:W-:Y:S01]  /*186a0*/  VIADD R15, R197.reuse, 0x28 ;  /* 0x00000028c50f7836 */ /* 0x040fe20000000000 */
[-C--:B-1----:R-:W-:Y:S01]  /*186b0*/  @!P4 LEA R8, P2, R14, R3.reuse, 0x2 ;  /* 0x000000030e08c211 */ /* 0x082fe200078410ff */
[----:B------:R-:W-:Y:S01]  /*186c0*/  VIADD R13, R197, 0x30 ;  /* 0x00000030c50d7836 */ /* 0x000fe20000000000 */
[----:B------:R-:W-:Y:S01]  /*186d0*/  ISETP.GE.AND P1, PT, R222, UR4, PT ;  /* 0x00000004de007c0c */ /* 0x000fe2000bf26270 */
[----:B------:R0:W-:Y:S01]  /*186e0*/  @!P3 ST.E.64 desc[UR42][R6.64], R42 ;  /* 0x0000002a0600b985 */ /* 0x0001e2000c101b2a */
[----:B------:R-:W-:Y:S02]  /*186f0*/  SHF.R.S32.HI R15, RZ, 0x1f, R15 ;  /* 0x0000001fff0f7819 */ /* 0x000fe4000001140f */
[----:B--2---:R-:W-:Y:S02]  /*18700*/  @!P5 LEA R10, P6, R227, R3, 0x2 ;  /* 0x00000003e30ad211 */ /* 0x004fe400078c10ff */
[----:B------:R-:W-:-:S02]  /*18710*/  @!P4 LEA.HI.X R9, R14, R12, R15, 0x2, P2 ;  /* 0x0000000c0e09c211 */ /* 0x000fc400010f140f */
[----:B------:R-:W-:Y:S02]  /*18720*/  ISETP.GE.AND P2, PT, R220, UR4, PT ;  /* 0x00000004dc007c0c */ /* 0x000fe4000bf46270 */
[----:B------:R-:W-:Y:S01]  /*18730*/  SHF.R.S32.HI R13, RZ, 0x1f, R13 ;  /* 0x0000001fff0d7819 */ /* 0x000fe2000001140d */
[----:B------:R1:W-:Y:S01]  /*18740*/  @!P4 ST.E.64 desc[UR42][R8.64], R46 ;  /* 0x0000002e0800c985 */ /* 0x0003e2000c101b2a */
[----:B------:R-:W-:Y:S02]  /*18750*/  ISETP.GE.AND P3, PT, R211, UR4, PT ;  /* 0x00000004d3007c0c */ /* 0x000fe4000bf66270 */
[-C--:B------:R-:W-:Y:S02]  /*18760*/  @!P5 LEA.HI.X R11, R227, R12.reuse, R13, 0x2, P6 ;  /* 0x0000000ce30bd211 */ /* 0x080fe400030f140d */
[C---:B0-----:R-:W-:Y:S02]  /*18770*/  @!P0 LEA R6, P6, R224.reuse, R3, 0x2 ;  /* 0x00000003e0068211 */ /* 0x041fe400078c10ff */
[----:B------:R-:W-:Y:S01]  /*18780*/  ISETP.GE.AND P4, PT, R209, UR4, PT ;  /* 0x00000004d1007c0c */ /* 0x000fe2000bf86270 */
[----:B------:R0:W-:Y:S01]  /*18790*/  @!P5 ST.E.64 desc[UR42][R10.64], R50 ;  /* 0x000000320a00d985 */ /* 0x0001e2000c101b2a */
[----:B------:R-:W-:-:S02]  /*187a0*/  @!P0 LEA.HI.X R7, R224, R12, R225, 0x2, P6 ;  /* 0x0000000ce0078211 */ /* 0x000fc400030f14e1 */
        /* <DEDUP_REMOVED lines=11> */
[----:B------:R-:W-:Y:S02]  /*18860*/  @!P3 LEA.HI.X R7, R211, R12, R213, 0x2, P6 ;  /* 0x0000000cd307b211 */ /* 0x000fe400030f14d5 */
[----:B0-----:R-:W-:-:S03]  /*18870*/  @!P4 LEA R8, P2, R209, R3, 0x2 ;  /* 0x00000003d108c211 */ /* 0x001fc600078410ff */
[----:B------:R0:W-:Y:S01]  /*18880*/  @!P3 ST.E.64 desc[UR42][R6.64], R66 ;  /* 0x000000420600b985 */ /* 0x0001e2000c101b2a */
[-C--:B------:R-:W-:Y:S02]  /*18890*/  @!P4 LEA.HI.X R9, R209, R12.reuse, R210, 0x2, P2 ;  /* 0x0000000cd109c211 */ /* 0x080fe400010f14d2 */
[----:B------:R-:W-:Y:S02]  /*188a0*/  ISETP.GE.AND P2, PT, R182, UR4, PT ;  /* 0x00000004b6007c0c */ /* 0x000fe4000bf46270 */
[CC--:B-1----:R-:W-:Y:S01]  /*188b0*/  @!P5 LEA R10, P6, R203.reuse, R3.reuse, 0x2 ;  /* 0x00000003cb0ad211 */ /* 0x0c2fe200078c10ff */
[----:B------:R1:W-:Y:S03]  /*188c0*/  @!P4 ST.E.64 desc[UR42][R8.64], R70 ;  /* 0x000000460800c985 */ /* 0x0003e6000c101b2a */
        /* <DEDUP_REMOVED lines=9> */
[----:B------:R-:W-:Y:S02]  /*18960*/  ISETP.GE.AND P3, PT, R176, UR4, PT ;  /* 0x00000004b0007c0c */ /* 0x000fe4000bf66270 */
[-C--:B0-----:R-:W-:Y:S01]  /*18970*/  @!P2 LEA R10, P6, R182, R3.reuse, 0x2 ;  /* 0x00000003b60aa211 */ /* 0x081fe200078c10ff */
[----:B------:R0:W-:Y:S01]  /*18980*/  @!P1 ST.E.64 desc[UR42][R8.64], R4 ;  /* 0x0000000408009985 */ /* 0x0001e2000c101b2a */
[----:B------:R-:W-:Y:S02]  /*18990*/  ISETP.GE.AND P1, PT, R172, UR4, PT ;  /* 0x00000004ac007c0c */ /* 0x000fe4000bf26270 */
[----:B------:R-:W-:Y:S02]  /*189a0*/  @!P2 LEA.HI.X R11, R182, R12, R183, 0x2, P6 ;  /* 0x0000000cb60ba211 */ /* 0x000fe400030f14b7 */
[----:B-1----:R-:W-:-:S03]  /*189b0*/  @!P4 LEA R6, P0, R178, R3, 0x2 ;  /* 0x00000003b206c211 */ /* 0x002fc600078010ff */
[----:B------:R-:W-:Y:S01]  /*189c0*/  @!P2 ST.E.64 desc[UR42][R10.64], R86 ;  /* 0x000000560a00a985 */ /* 0x000fe2000c101b2a */
        /* <DEDUP_REMOVED lines=25> */
[-C--:B------:R-:W-:Y:S02]  /*18b60*/  @!P5 LEA.HI.X R5, R168, R12.reuse, R169, 0x2, P1 ;  /* 0x0000000ca805d211 */ /* 0x080fe400008f14a9 */
        /* <DEDUP_REMOVED lines=18> */
[-C--:B------:R-:W-:Y:S02]  /*18c90*/  @!P2 LEA.HI.X R9, R154, R12.reuse, R155, 0x2, P1 ;  /* 0x0000000c9a09a211 */ /* 0x080fe400008f149b */
[-C--:B0-----:R-:W-:Y:S02]  /*18ca0*/  @!P4 LEA R6, P0, R158, R3.reuse, 0x2 ;  /* 0x000000039e06c211 */ /* 0x081fe400078010ff */
[-C--:B-1----:R-:W-:Y:S02]  /*18cb0*/  @!P3 LEA R4, P6, R156, R3.reuse, 0x2 ;  /* 0x000000039c04b211 */ /* 0x082fe400078c10ff */
[-C--:B------:R-:W-:Y:S02]  /*18cc0*/  @!P4 LEA.HI.X R7, R158, R12.reuse, R159, 0x2, P0 ;  /* 0x0000000c9e07c211 */ /* 0x080fe400000f149f */
        /* <DEDUP_REMOVED lines=13> */
.L_x_2687:
[----:B----4-:R-:W4:Y:S01]  /*18da0*/  LDL R10, [R1+0x54] ;  /* 0x00005400010a7983 */ /* 0x010f220000100800 */
[----:B------:R-:W-:Y:S01]  /*18db0*/  ULDC.64 UR4, c[0x0][0xc08] ;  /* 0x0003020000047ab9 */ /* 0x000fe20000000a00 */
[----:B------:R-:W4:Y:S01]  /*18dc0*/  LDC.64 R4, c[0x0][0xc00] ;  /* 0x00030000ff047b82 */ /* 0x000f220000000a00 */
[----:B------:R-:W-:Y:S01]  /*18dd0*/  ISETP.NE.U32.AND P0, PT, RZ, UR4, PT ;  /* 0x00000004ff007c0c */ /* 0x000fe2000bf05070 */
[----:B------:R-:W2:Y:S01]  /*18de0*/  LDL R9, [R1+0x50] ;  /* 0x0000500001097983 */ /* 0x000ea20000100800 */
[----:B------:R-:W-:Y:S02]  /*18df0*/  IMAD.MOV.U32 R3, RZ, RZ, RZ ;  /* 0x000000ffff037224 */ /* 0x000fe400078e00ff */
[----:B------:R-:W-:Y:S01]  /*18e00*/  ISETP.NE.AND.EX P1, PT, RZ, UR5, PT, P0 ;  /* 0x00000005ff007c0c */ /* 0x000fe2000bf25300 */
[----:B------:R-:W-:Y:S02]  /*18e10*/  ULDC.64 UR4, c[0x0][0xc00] ;  /* 0x0003000000047ab9 */ /* 0x000fe40000000a00 */
[----:B------:R-:W-:-:S04]  /*18e20*/  ISETP.NE.U32.AND P0, PT, RZ, UR4, PT ;  /* 0x00000004ff007c0c */ /* 0x000fc8000bf05070 */
[----:B------:R-:W-:-:S06]  /*18e30*/  ISETP.NE.AND.EX P0, PT, RZ, UR5, PT, P0 ;  /* 0x00000005ff007c0c */ /* 0x000fcc000bf05300 */
[----:B------:R-:W1:Y:S01]  /*18e40*/  @P1 LDC.64 R6, c[0x0][0xc08] ;  /* 0x00030200ff061b82 */ /* 0x000e620000000a00 */
[----:B------:R-:W-:Y:S02]  /*18e50*/  ULDC UR4, c[0x0][0xa88] ;  /* 0x0002a20000047ab9 */ /* 0x000fe40000000800 */
[----:B------:R-:W-:Y:S01]  /*18e60*/  IMAD.U32 R0, RZ, RZ, UR4 ;  /* 0x00000004ff007e24 */ /* 0x000fe2000f8e00ff */
[----:B------:R-:W3:Y:S01]  /*18e70*/  S2R R31, SR_TID.X ;  /* 0x00000000001f7919 */ /* 0x000ee20000002100 */
[----:B----4-:R-:W-:-:S04]  /*18e80*/  IMAD.WIDE R4, R10, 0x4, R4 ;  /* 0x000000040a047825 */ /* 0x010fc800078e0204 */
[----:B-1----:R-:W-:Y:S01]  /*18e90*/  @P1 IMAD.WIDE R6, R10, 0x4, R6 ;  /* 0x000000040a061825 */ /* 0x002fe200078e0206 */
[----:B------:R1:W5:Y:S04]  /*18ea0*/  @P0 LDG.E R3, desc[UR42][R4.64] ;  /* 0x0000002a04030981 */ /* 0x000368000c1e1900 */
[----:B------:R1:W5:Y:S01]  /*18eb0*/  @P1 LDG.E R0, desc[UR42][R6.64] ;  /* 0x0000002a06001981 */ /* 0x000362000c1e1900 */
[----:B--2---:R-:W-:Y:S01]  /*18ec0*/  ISETP.NE.AND P2, PT, R9, RZ, PT ;  /* 0x000000ff0900720c */ /* 0x004fe20003f45270 */
[----:B---3--:R-:W-:Y:S01]  /*18ed0*/  VIADD R8, R31, 0xffffff80 ;  /* 0xffffff801f087836 */ /* 0x008fe20000000000 */
[----:B------:R-:W-:-:S04]  /*18ee0*/  SHF.R.S32.HI R26, RZ, 0x1f, R10 ;  /* 0x0000001fff1a7819 */ /* 0x000fc8000001140a */
[----:B------:R-:W-:-:S07]  /*18ef0*/  ISETP.GT.AND P3, PT, R8, 0x3f, PT ;  /* 0x0000003f0800780c */ /* 0x000fce0003f64270 */
[----:B------:R-:W2:Y:S02]  /*18f00*/  @!P2 LDC R9, c[0x0][0xad4] ;  /* 0x0002b500ff09ab82 */ /* 0x000ea40000000800 */
[----:B--2---:R1:W-:Y:S01]  /*18f10*/  @!P2 STL [R1+0x50], R9 ;  /* 0x000050090100a387 */ /* 0x0043e20000100800 */
[----:B------:R-:W-:Y:S01]  /*18f20*/  ISETP.GT.AND P2, PT, R9, 0x1, PT ;  /* 0x000000010900780c */ /* 0x000fe20003f44270 */
[----:B------:R-:W-:-:S12]  /*18f30*/  @P1 BRA `(.L_x_2696) ;  /* 0x0000000000101947 */ /* 0x000fd80003800000 */
[----:B------:R-:W-:Y:S05]  /*18f40*/  @!P0 BRA `(.L_x_2696) ;  /* 0x00000000000c8947 */ /* 0x000fea0003800000 */
[----:B-1----:R-:W2:Y:S04]  /*18f50*/  LDG.E R7, desc[UR42][R4.64] ;  /* 0x0000002a04077981 */ /* 0x002ea8000c1e1900 */
[----:B-----5:R-:W2:Y:S02]  /*18f60*/  LDG.E R0, desc[UR42][R4.64+0x4] ;  /* 0x0000042a04007981 */ /* 0x020ea4000c1e1900 */
[----:B--2---:R-:W-:-:S07]  /*18f70*/  IMAD.IADD R0, R0, 0x1, -R7 ;  /* 0x0000000100007824 */ /* 0x004fce00078e0a07 */
.L_x_2696:
[----:B------:R-:W-:Y:S01]  /*18f80*/  BSSY B1, `(.L_x_2697) ;  /* 0x0000036000017945 */ /* 0x000fe20003800000 */
[----:B------:R-:W-:Y:S02]  /*18f90*/  SEL R29, R10, RZ, !P0 ;  /* 0x000000ff0a1d7207 */ /* 0x000fe40004000000 */
[----:B------:R-:W-:Y:S02]  /*18fa0*/  SEL R26, R26, RZ, !P0 ;  /* 0x000000ff1a1a7207 */ /* 0x000fe40004000000 */
[----:B-----5:R-:W-:Y:S01]  /*18fb0*/  SHF.R.S32.HI R24, RZ, 0x1f, R3 ;  /* 0x0000001fff187819 */ /* 0x020fe20000011403 */
[----:B------:R-:W-:Y:S06]  /*18fc0*/  @P3 BRA `(.L_x_2698) ;  /* 0x0000000000c43947 */ /* 0x000fec0003800000 */
[----:B------:R-:W1:Y:S01]  /*18fd0*/  LDC R33, c[0x0][0xbe8] ;  /* 0x0002fa00ff217b82 */ /* 0x000e620000000800 */
[----:B------:R-:W-:Y:S01]  /*18fe0*/  IADD3 R31, R196, -0x80, R31 ;  /* 0xffffff80c41f7810 */ /* 0x000fe20007ffe01f */
[----:B-1----:R-:W-:-:S05]  /*18ff0*/  IMAD R4, R0, R33, RZ ;  /* 0x0000002100047224 */ /* 0x002fca00078e02ff */
[----:B------:R-:W-:-:S13]  /*19000*/  ISETP.GE.AND P0, PT, R31, R4, PT ;  /* 0x000000041f00720c */ /* 0x000fda0003f06270 */
[----:B------:R-:W-:Y:S05]  /*19010*/  @P0 BRA `(.L_x_2698) ;  /* 0x0000000000b00947 */ /* 0x000fea0003800000 */
[----:B------:R-:W2:Y:S01]  /*19020*/  LDL.LU R28, [R1+0x58] ;  /* 0x00005800011c7983 */ /* 0x000ea20000300800 */
[----:B------:R-:W-:Y:S01]  /*19030*/  IMAD.MOV.U32 R23, RZ, RZ, 0x9b8 ;  /* 0x000009b8ff177424 */ /* 0x000fe200078e00ff */
[----:B------:R-:W-:Y:S01]  /*19040*/  ISETP.GT.AND P0, PT, R9, 0x1, PT ;  /* 0x000000010900780c */ /* 0x000fe20003f04270 */
[----:B------:R-:W1:Y:S01]  /*19050*/  LDC.64 R10, c[0x0][0xba8] ;  /* 0x0002ea00ff0a7b82 */ /* 0x000e620000000a00 */
[----:B------:R-:W-:Y:S01]  /*19060*/  ISETP.NE.AND P1, PT, R33, 0x1, PT ;  /* 0x000000012100780c */ /* 0x000fe20003f25270 */
[----:B------:R-:W-:Y:S01]  /*19070*/  IMAD.MOV.U32 R21, RZ, RZ, R31 ;  /* 0x000000ffff157224 */ /* 0x000fe200078e001f */
[----:B------:R-:W-:-:S05]  /*19080*/  SEL R23, R23, 0x978, P0 ;  /* 0x0000097817177807 */ /* 0x000fca0000000000 */
[----:B------:R-:W3:Y:S08]  /*19090*/  LDC.64 R4, c[0x0][R23+0x220] ;  /* 0x0000880017047b82 */ /* 0x000ef00000000a00 */
[----:B0-----:R-:W0:Y:S08]  /*190a0*/  LDC.64 R12, c[0x0][R23+0x218] ;  /* 0x00008600170c7b82 */ /* 0x001e300000000a00 */
[----:B------:R-:W4:Y:S08]  /*190b0*/  LDC.64 R6, c[0x0][R23+0x228] ;  /* 0x00008a0017067b82 */ /* 0x000f300000000a00 */
[----:B------:R-:W5:Y:S08]  /*190c0*/  @P1 LDC R20, c[0x0][0xbec] ;  /* 0x0002fb00ff141b82 */ /* 0x000f700000000800 */
[----:B------:R-:W4:Y:S08]  /*190d0*/  LDC.64 R8, c[0x0][R23+0x210] ;  /* 0x0000840017087b82 */ /* 0x000f300000000a00 */
[----:B------:R-:W4:Y:S01]  /*190e0*/  @P1 LDC R27, c[0x0][0xbf0] ;  /* 0x0002fc00ff1b1b82 */ /* 0x000f220000000800 */
[----:B-----5:R-:W-:-:S07]  /*190f0*/  @P1 IMAD.HI.U32 R20, R31, R20, RZ ;  /* 0x000000141f141227 */ /* 0x020fce00078e00ff */
[----:B-1----:R-:W1:Y:S01]  /*19100*/  @!P0 LDC R10, c[0x0][0xb50] ;  /* 0x0002d400ff0a8b82 */ /* 0x002e620000000800 */
[-C--:B---3--:R-:W-:Y:S02]  /*19110*/  IMAD R5, R5, R29.reuse, RZ ;  /* 0x0000001d05057224 */ /* 0x088fe400078e02ff */
[----:B------:R-:W-:-:S05]  /*19120*/  IMAD.WIDE.U32 R14, R4, R29, RZ ;  /* 0x0000001d040e7225 */ /* 0x000fca00078e00ff */
[----:B------:R-:W3:Y:S01]  /*19130*/  @!P0 LDC R11, c[0x0][0xb54] ;  /* 0x0002d500ff0b8b82 */ /* 0x000ee20000000800 */
[-C--:B0-----:R-:W-:Y:S02]  /*19140*/  IMAD R25, R13, R188.reuse, RZ ;  /* 0x000000bc0d197224 */ /* 0x081fe400078e02ff */
        /* <DEDUP_REMOVED lines=20> */
[----:B-1----:R-:W-:Y:S01]  /*19290*/  LEA R10, P0, R6, R10, 0x2 ;  /* 0x0000000a060a7211 */ /* 0x002fe200078010ff */
[----:B------:R-:W-:Y:S02]  /*192a0*/  IMAD.MOV.U32 R5, RZ, RZ, -0x800000 ;  /* 0xff800000ff057424 */ /* 0x000fe400078e00ff */
[----:B------:R-:W-:-:S05]  /*192b0*/  IMAD.IADD R4, R7, 0x1, R13 ;  /* 0x0000000107047824 */ /* 0x000fca00078e020d */
[----:B---3--:R-:W-:-:S05]  /*192c0*/  LEA.HI.X R11, R6, R11, R4, 0x2, P0 ;  /* 0x0000000b060b7211 */ /* 0x008fca00000f1404 */
[----:B------:R2:W-:Y:S02]  /*192d0*/  STG.E desc[UR42][R10.64], R5 ;  /* 0x000000050a007986 */ /* 0x0005e4000c10192a */
.L_x_2698:
[----:B------:R-:W-:Y:S05]  /*192e0*/  BSYNC B1 ;  /* 0x0000000000017941 */ /* 0x000fea0003800000 */
.L_x_2697:
[----:B------:R-:W-:Y:S05]  /*192f0*/  @P2 BRA `(.L_x_2693) ;  /* 0x0000000800ac2947 */ /* 0x000fea0003800000 */
[----:B-1----:R-:W1:Y:S01]  /*19300*/  S2R R6, SR_TID.X ;  /* 0x0000000000067919 */ /* 0x002e620000002100 */
[----:B------:R-:W3:Y:S01]  /*19310*/  LDC R9, c[0x0][0xbe8] ;  /* 0x0002fa00ff097b82 */ /* 0x000ee20000000800 */
[----:B------:R-:W-:Y:S01]  /*19320*/  ULDC.64 UR4, c[0x0][0xaa0] ;  /* 0x0002a80000047ab9 */ /* 0x000fe20000000a00 */
[C---:B------:R-:W-:Y:S01]  /*19330*/  VIADD R38, R199.reuse, 0x40 ;  /* 0x00000040c7267836 */ /* 0x040fe20000000000 */
[----:B------:R-:W-:Y:S01]  /*19340*/  BSSY B1, `(.L_x_2699) ;  /* 0x0000082000017945 */ /* 0x000fe20003800000 */
[----:B------:R-:W-:Y:S02]  /*19350*/  IMAD R4, R24, UR4, RZ ;  /* 0x0000000418047c24 */ /* 0x000fe4000f8e02ff */
[----:B------:R-:W-:Y:S02]  /*19360*/  VIADD R36, R199, 0x80 ;  /* 0x00000080c7247836 */ /* 0x000fe40000000000 */
[----:B0-----:R-:W0:Y:S01]  /*19370*/  LDC R12, c[0x0][0xac8] ;  /* 0x0002b200ff0c7b82 */ /* 0x001e220000000800 */
[----:B------:R-:W-:-:S02]  /*19380*/  IMAD R7, R3, UR5, R4 ;  /* 0x0000000503077c24 */ /* 0x000fc4000f8e0204 */
[----:B--2---:R-:W-:Y:S01]  /*19390*/  IMAD.WIDE.U32 R4, R3, UR4, RZ ;  /* 0x0000000403047c25 */ /* 0x004fe2000f8e00ff */
[----:B------:R-:W-:-:S03]  /*193a0*/  ULDC.64 UR4, c[0x0][0xae8] ;  /* 0x0002ba0000047ab9 */ /* 0x000fc60000000a00 */
[----:B------:R-:W-:Y:S02]  /*193b0*/  IMAD.IADD R5, R5, 0x1, R7 ;  /* 0x0000000105057824 */ /* 0x000fe400078e0207 */
[----:B------:R-:W-:Y:S02]  /*193c0*/  VIADD R34, R199, 0xc0 ;  /* 0x000000c0c7227836 */ /* 0x000fe40000000000 */
[----:B------:R-:W-:-:S04]  /*193d0*/  IMAD.WIDE.U32 R4, R188, UR4, R4 ;  /* 0x00000004bc047c25 */ /* 0x000fc8000f8e0004 */
[----:B------:R-:W-:Y:S01]  /*193e0*/  IMAD R5, R188, UR5, R5 ;  /* 0x00000005bc057c24 */ /* 0x000fe2000f8e0205 */
[----:B---3--:R-:W-:Y:S01]  /*193f0*/  ISETP.NE.AND P0, PT, R9, 0x1, PT ;  /* 0x000000010900780c */ /* 0x008fe20003f05270 */
[----:B------:R-:W-:Y:S01]  /*19400*/  ULDC.64 UR4, c[0x0][0xaf0] ;  /* 0x0002bc0000047ab9 */ /* 0x000fe20000000a00 */
[----:B------:R-:W-:Y:S02]  /*19410*/  IMAD R21, R0, R9, RZ ;  /* 0x0000000900157224 */ /* 0x000fe400078e02ff */
[----:B------:R-:W-:-:S04]  /*19420*/  IMAD.WIDE.U32 R4, R29, UR4, R4 ;  /* 0x000000041d047c25 */ /* 0x000fc8000f8e0004 */
[----:B-1----:R-:W-:Y:S01]  /*19430*/  VIADD R6, R6, 0xffffff80 ;  /* 0xffffff8006067836 */ /* 0x002fe20000000000 */
[-C--:B0-----:R-:W-:Y:S01]  /*19440*/  ISETP.GE.AND P1, PT, R38, R12.reuse, PT ;  /* 0x0000000c2600720c */ /* 0x081fe20003f26270 */
[C---:B------:R-:W-:Y:S01]  /*19450*/  VIADD R32, R199.reuse, 0x100 ;  /* 0x00000100c7207836 */ /* 0x040fe20000000000 */
[C---:B------:R-:W-:Y:S01]  /*19460*/  ISETP.GE.AND P2, PT, R199.reuse, R12, PT ;  /* 0x0000000cc700720c */ /* 0x040fe20003f46270 */
[C---:B------:R-:W-:Y:S01]  /*19470*/  VIADD R30, R199.reuse, 0x140 ;  /* 0x00000140c71e7836 */ /* 0x040fe20000000000 */
[----:B------:R-:W-:Y:S01]  /*19480*/  SHF.R.S32.HI R3, RZ, 0x1f, R6 ;  /* 0x0000001fff037819 */ /* 0x000fe20000011406 */
[----:B------:R-:W0:Y:S01]  /*19490*/  @P0 LDC R11, c[0x0][0xbec] ;  /* 0x0002fb00ff0b0b82 */ /* 0x000e220000000800 */
[----:B------:R-:W-:Y:S01]  /*194a0*/  SEL R8, RZ, 0xffffffff, P1 ;  /* 0xffffffffff087807 */ /* 0x000fe20000800000 */
[----:B------:R-:W-:Y:S01]  /*194b0*/  VIADD R27, R199, 0x180 ;  /* 0x00000180c71b7836 */ /* 0x000fe20000000000 */
[----:B------:R-:W-:Y:S01]  /*194c0*/  LEA.HI R3, R3, R6, RZ, 0x3 ;  /* 0x0000000603037211 */ /* 0x000fe200078f18ff */
[----:B------:R-:W-:Y:S01]  /*194d0*/  VIADD R23, R199, 0x1c0 ;  /* 0x000001c0c7177836 */ /* 0x000fe20000000000 */
[----:B------:R-:W-:Y:S01]  /*194e0*/  ISETP.GE.AND P1, PT, R36, R12, PT ;  /* 0x0000000c2400720c */ /* 0x000fe20003f26270 */
[----:B------:R-:W-:Y:S01]  /*194f0*/  IMAD.SHL.U32 R8, R8, 0x2, RZ ;  /* 0x0000000208087824 */ /* 0x000fe200078e00ff */
[----:B------:R-:W-:Y:S01]  /*19500*/  LOP3.LUT R7, R3, 0xfffffff8, RZ, 0xc0, !PT ;  /* 0xfffffff803077812 */ /* 0x000fe200078ec0ff */
[----:B------:R-:W1:Y:S01]  /*19510*/  @P0 LDC R13, c[0x0][0xbf0] ;  /* 0x0002fc00ff0d0b82 */ /* 0x000e620000000800 */
[----:B------:R-:W-:Y:S01]  /*19520*/  SHF.R.S32.HI R20, RZ, 0x3, R3 ;  /* 0x00000003ff147819 */ /* 0x000fe20000011403 */
[----:B------:R-:W-:-:S02]  /*19530*/  IMAD R3, R26, UR4, RZ ;  /* 0x000000041a037c24 */ /* 0x000fc4000f8e02ff */
[----:B------:R-:W-:Y:S02]  /*19540*/  IMAD.IADD R7, R6, 0x1, -R7 ;  /* 0x0000000106077824 */ /* 0x000fe400078e0a07 */
[----:B------:R-:W-:Y:S02]  /*19550*/  VIADD R25, R199, 0x1c0 ;  /* 0x000001c0c7197836 */ /* 0x000fe40000000000 */
[----:B------:R-:W-:Y:S02]  /*19560*/  IMAD R7, R7, 0x20, R20 ;  /* 0x0000002007077824 */ /* 0x000fe400078e0214 */
[----:B------:R-:W-:Y:S01]  /*19570*/  IMAD.IADD R20, R20, 0x1, R196 ;  /* 0x0000000114147824 */ /* 0x000fe200078e02c4 */
[----:B------:R-:W-:Y:S01]  /*19580*/  SHF.R.S32.HI R25, RZ, 0x1f, R25 ;  /* 0x0000001fff197819 */ /* 0x000fe20000011419 */
[----:B------:R-:W-:Y:S02]  /*19590*/  IMAD.IADD R196, R196, 0x1, R7 ;  /* 0x00000001c4c47824 */ /* 0x000fe400078e0207 */
[----:B------:R-:W-:Y:S01]  /*195a0*/  IMAD R7, R29, UR5, R3 ;  /* 0x000000051d077c24 */ /* 0x000fe2000f8e0203 */
[----:B------:R-:W-:Y:S01]  /*195b0*/  ULDC.64 UR4, c[0x0][0xae0] ;  /* 0x0002b80000047ab9 */ /* 0x000fe20000000a00 */
[----:B0-----:R-:W-:-:S04]  /*195c0*/  @P0 IMAD.HI.U32 R6, R196, R11, RZ ;  /* 0x0000000bc4060227 */ /* 0x001fc800078e00ff */
[----:B------:R-:W-:Y:S01]  /*195d0*/  IMAD.IADD R5, R5, 0x1, R7 ;  /* 0x0000000105057824 */ /* 0x000fe200078e0207 */
[----:B------:R-:W-:Y:S01]  /*195e0*/  SEL R7, RZ, 0x1, P2 ;  /* 0x00000001ff077807 */ /* 0x000fe20001000000 */
[----:B------:R-:W-:Y:S01]  /*195f0*/  IMAD.MOV.U32 R3, RZ, RZ, R196 ;  /* 0x000000ffff037224 */ /* 0x000fe200078e00c4 */
[-C--:B------:R-:W-:Y:S01]  /*19600*/  ISETP.GE.AND P2, PT, R23, R12.reuse, PT ;  /* 0x0000000c1700720c */ /* 0x080fe20003f46270 */
[C---:B------:R-:W-:Y:S01]  /*19610*/  VIADD R28, R199.reuse, 0x180 ;  /* 0x00000180c71c7836 */ /* 0x040fe20000000000 */
[----:B-1----:R-:W-:Y:S01]  /*19620*/  @P0 SHF.R.U32.HI R3, RZ, R13, R6 ;  /* 0x0000000dff030219 */ /* 0x002fe20000011606 */
[C---:B------:R-:W-:Y:S01]  /*19630*/  VIADD R31, R199.reuse, 0x140 ;  /* 0x00000140c71f7836 */ /* 0x040fe20000000000 */
[----:B------:R-:W-:Y:S01]  /*19640*/  LOP3.LUT R6, R8, 0x2, R7, 0xe2, !PT ;  /* 0x0000000208067812 */ /* 0x000fe200078ee207 */
[----:B------:R-:W-:Y:S01]  /*19650*/  VIADD R33, R199, 0x100 ;  /* 0x00000100c7217836 */ /* 0x000fe20000000000 */
[----:B------:R-:W-:Y:S01]  /*19660*/  SEL R8, RZ, 0xffffffff, P1 ;  /* 0xffffffffff087807 */ /* 0x000fe20000800000 */
[----:B------:R-:W-:Y:S01]  /*19670*/  IMAD.MOV R7, RZ, RZ, -R3 ;  /* 0x000000ffff077224 */ /* 0x000fe200078e0a03 */
[----:B------:R-:W-:Y:S01]  /*19680*/  ISETP.GE.AND P0, PT, R34, R12, PT ;  /* 0x0000000c2200720c */ /* 0x000fe20003f06270 */
[----:B------:R-:W-:Y:S01]  /*19690*/  IMAD.WIDE.U32 R4, R3, UR4, R4 ;  /* 0x0000000403047c25 */ /* 0x000fe2000f8e0004 */
[----:B------:R-:W-:-:S02]  /*196a0*/  SHF.R.S32.HI R0, RZ, 0x1f, R3 ;  /* 0x0000001fff007819 */ /* 0x000fc40000011403 */
[-C--:B------:R-:W-:Y:S01]  /*196b0*/  ISETP.GE.AND P1, PT, R32, R12.reuse, PT ;  /* 0x0000000c2000720c */ /* 0x080fe20003f26270 */
[----:B------:R-:W-:Y:S01]  /*196c0*/  IMAD.SHL.U32 R11, R8, 0x4, RZ ;  /* 0x00000004080b7824 */ /* 0x000fe200078e00ff */
[----:B------:R-:W-:Y:S01]  /*196d0*/  SEL R8, RZ, 0xffffffff, P0 ;  /* 0xffffffffff087807 */ /* 0x000fe20000000000 */
[----:B------:R-:W-:Y:S01]  /*196e0*/  IMAD R0, R0, UR4, RZ ;  /* 0x0000000400007c24 */ /* 0x000fe2000f8e02ff */
[-C--:B------:R-:W-:Y:S01]  /*196f0*/  ISETP.GE.AND P0, PT, R30, R12.reuse, PT ;  /* 0x0000000c1e00720c */ /* 0x080fe20003f06270 */
[----:B------:R-:W-:Y:S01]  /*19700*/  IMAD R7, R9, R7, R196 ;  /* 0x0000000709077224 */ /* 0x000fe200078e02c4 */
[----:B------:R-:W-:Y:S01]  /*19710*/  LOP3.LUT R6, R11, 0x4, R6, 0xe2, !PT ;  /* 0x000000040b067812 */ /* 0x000fe200078ee206 */
[----:B------:R-:W-:Y:S01]  /*19720*/  IMAD.SHL.U32 R9, R8, 0x8, RZ ;  /* 0x0000000808097824 */ /* 0x000fe200078e00ff */
[----:B------:R-:W-:Y:S01]  /*19730*/  SEL R8, RZ, 0xffffffff, P1 ;  /* 0xffffffffff087807 */ /* 0x000fe20000800000 */
[----:B------:R-:W-:Y:S01]  /*19740*/  IMAD R3, R3, UR5, R0 ;  /* 0x0000000503037c24 */ /* 0x000fe2000f8e0200 */
[----:B------:R-:W-:Y:S01]  /*19750*/  SHF.R.S32.HI R0, RZ, 0x1f, R7 ;  /* 0x0000001fff007819 */ /* 0x000fe20000011407 */
[----:B------:R-:W-:Y:S01]  /*19760*/  ULDC.64 UR4, c[0x0][0xad8] ;  /* 0x0002b60000047ab9 */ /* 0x000fe20000000a00 */
[----:B------:R-:W-:Y:S01]  /*19770*/  LOP3.LUT R6, R9, 0x8, R6, 0xe2, !PT ;  /* 0x0000000809067812 */ /* 0x000fe200078ee206 */
[----:B------:R-:W-:Y:S01]  /*19780*/  IMAD.IADD R5, R5, 0x1, R3 ;  /* 0x0000000105057824 */ /* 0x000fe200078e0203 */
[----:B------:R-:W-:Y:S01]  /*19790*/  SEL R3, RZ, 0xffffffff, P0 ;  /* 0xffffffffff037807 */ /* 0x000fe20000000000 */
[----:B------:R-:W-:Y:S01]  /*197a0*/  IMAD.SHL.U32 R9, R8, 0x10, RZ ;  /* 0x0000001008097824 */ /* 0x000fe200078e00ff */
[----:B------:R-:W-:Y:S01]  /*197b0*/  ISETP.GE.AND P0, PT, R27, R12, PT ;  /* 0x0000000c1b00720c */ /* 0x000fe20003f06270 */
[----:B------:R-:W-:Y:S01]  /*197c0*/  IMAD R0, R0, UR4, RZ ;  /* 0x0000000400007c24 */ /* 0x000fe2000f8e02ff */
[----:B------:R-:W-:Y:S01]  /*197d0*/  SHF.R.S32.HI R28, RZ, 0x1f, R28 ;  /* 0x0000001fff1c7819 */ /* 0x000fe2000001141c */
[----:B------:R-:W-:Y:S01]  /*197e0*/  IMAD.WIDE.U32 R4, R7, UR4, R4 ;  /* 0x0000000407047c25 */ /* 0x000fe2000f8e0004 */
[----:B------:R-:W-:-:S02]  /*197f0*/  LOP3.LUT R6, R9, 0x10, R6, 0xe2, !PT ;  /* 0x0000001009067812 */ /* 0x000fc400078ee206 */
[----:B------:R-:W-:Y:S01]  /*19800*/  SHF.R.S32.HI R31, RZ, 0x1f, R31 ;  /* 0x0000001fff1f7819 */ /* 0x000fe2000001141f */
[----:B------:R-:W-:Y:S01]  /*19810*/  IMAD.SHL.U32 R9, R3, 0x20, RZ ;  /* 0x0000002003097824 */ /* 0x000fe200078e00ff */
[----:B------:R-:W-:Y:S01]  /*19820*/  SHF.R.S32.HI R33, RZ, 0x1f, R33 ;  /* 0x0000001fff217819 */ /* 0x000fe20000011421 */
[----:B------:R-:W-:Y:S01]  /*19830*/  IMAD R3, R7, UR5, R0 ;  /* 0x0000000507037c24 */ /* 0x000fe2000f8e0200 */
[----:B------:R-:W-:Y:S01]  /*19840*/  SEL R7, RZ, 0x40, P0 ;  /* 0x00000040ff077807 */ /* 0x000fe20000000000 */
[----:B------:R-:W-:Y:S01]  /*19850*/  ULDC.64 UR4, c[0x0][0xa80] ;  /* 0x0002a00000047ab9 */ /* 0x000fe20000000a00 */
[----:B------:R-:W-:Y:S01]  /*19860*/  ISETP.GE.AND P0, PT, R20, R21, PT ;  /* 0x000000151400720c */ /* 0x000fe20003f06270 */
[----:B------:R-:W-:Y:S01]  /*19870*/  IMAD.IADD R3, R5, 0x1, R3 ;  /* 0x0000000105037824 */ /* 0x000fe200078e0203 */
[C---:B------:R-:W-:Y:S01]  /*19880*/  LEA R13, P1, R4.reuse, UR4, 0x1 ;  /* 0x00000004040d7c11 */ /* 0x040fe2000f8208ff */
[----:B------:R-:W-:Y:S01]  /*19890*/  VIADD R35, R199, 0xc0 ;  /* 0x000000c0c7237836 */ /* 0x000fe20000000000 */
[----:B------:R-:W-:Y:S01]  /*198a0*/  LOP3.LUT R6, R9, 0x20, R6, 0xe2, !PT ;  /* 0x0000002009067812 */ /* 0x000fe200078ee206 */
[C---:B------:R-:W-:Y:S01]  /*198b0*/  VIADD R37, R199.reuse, 0x80 ;  /* 0x00000080c7257836 */ /* 0x040fe20000000000 */
[----:B------:R-:W-:Y:S01]  /*198c0*/  LEA.HI.X R3, R4, UR5, R3, 0x1, P1 ;  /* 0x0000000504037c11 */ /* 0x000fe200088f0c03 */
[----:B------:R-:W-:Y:S01]  /*198d0*/  VIADD R39, R199, 0x40 ;  /* 0x00000040c7277836 */ /* 0x000fe20000000000 */
[----:B------:R-:W-:Y:S01]  /*198e0*/  LOP3.LUT R14, R6, R7, RZ, 0xfc, !PT ;  /* 0x00000007060e7212 */ /* 0x000fe200078efcff */
[----:B------:R0:W1:Y:S01]  /*198f0*/  SHFL.IDX PT, R10, R13, RZ, 0x181f ;  /* 0x00181fff0d0a7589 */ /* 0x00006200000e0000 */
[----:B------:R-:W-:-:S02]  /*19900*/  SEL R5, RZ, 0x80, P2 ;  /* 0x00000080ff057807 */ /* 0x000fc40001000000 */
[----:B------:R-:W-:Y:S01]  /*19910*/  SHF.R.S32.HI R35, RZ, 0x1f, R35 ;  /* 0x0000001fff237819 */ /* 0x000fe20000011423 */
[----:B------:R0:W2:Y:S01]  /*19920*/  SHFL.IDX PT, R11, R3, RZ, 0x181f ;  /* 0x00181fff030b7589 */ /* 0x0000a200000e0000 */
[----:B------:R-:W-:Y:S02]  /*19930*/  LOP3.LUT R15, R14, R5, RZ, 0xfc, !PT ;  /* 0x000000050e0f7212 */ /* 0x000fe400078efcff */
[----:B------:R-:W-:Y:S02]  /*19940*/  SHF.R.S32.HI R37, RZ, 0x1f, R37 ;  /* 0x0000001fff257819 */ /* 0x000fe40000011425 */
[----:B------:R-:W-:Y:S01]  /*19950*/  SHF.R.S32.HI R39, RZ, 0x1f, R39 ;  /* 0x0000001fff277819 */ /* 0x000fe20000011427 */
        /* <DEDUP_REMOVED lines=27> */
[----:B------:R-:W-:Y:S02]  /*19b10*/  @P4 LEA R10, P5, R23, R10, 0x1 ;  /* 0x0000000a170a4211 */ /* 0x000fe400078a08ff */
[-C--:B------:R-:W-:Y:S02]  /*19b20*/  @P0 LEA.HI.X R5, R27, R11.reuse, R28, 0x1, P3 ;  /* 0x0000000b1b050211 */ /* 0x080fe400018f0c1c */
[----:B------:R-:W-:-:S03]  /*19b30*/  @P4 LEA.HI.X R11, R23, R11, R25, 0x1, P5 ;  /* 0x0000000b170b4211 */ /* 0x000fc600028f0c19 */
[----:B------:R3:W-:Y:S04]  /*19b40*/  @P0 ST.E.128 desc[UR42][R4.64], RZ ;  /* 0x000000ff04000985 */ /* 0x0007e8000c101d2a */
[----:B------:R3:W-:Y:S02]  /*19b50*/  @P4 ST.E.128 desc[UR42][R10.64], RZ ;  /* 0x000000ff0a004985 */ /* 0x0007e4000c101d2a */
.L_x_2700:
[----:B------:R-:W-:Y:S05]  /*19b60*/  BSYNC B1 ;  /* 0x0000000000017941 */ /* 0x000fea0003800000 */
.L_x_2699:
        /* <DEDUP_REMOVED lines=36> */
.L_x_2693:
[----:B------:R-:W-:Y:S05]  /*19db0*/  BSYNC B0 ;  /* 0x0000000000007941 */ /* 0x000fea0003800000 */
.L_x_2686:
[----:B------:R-:W-:Y:S02]  /*19dc0*/  ULDC UR4, c[0x0][0xc3c] ;  /* 0x00030f0000047ab9 */ /* 0x000fe40000000800 */
[----:B0-----:R-:W-:-:S13]  /*19dd0*/  ISETP.GE.AND P0, PT, R83, UR4, PT ;  /* 0x0000000453007c0c */ /* 0x001fda000bf06270 */
[----:B------:R-:W-:Y:S05]  /*19de0*/  @!P0 BRA `(.L_x_2701) ;  /* 0xfffffe7800f08947 */ /* 0x000fea000383ffff */
[----:B------:R-:W-:Y:S05]  /*19df0*/  BRA `(.L_x_2473) ;  /* 0x0000008800247947 */ /* 0x000fea0003800000 */
.L_x_2471:
        /* <DEDUP_REMOVED lines=16> */
.L_x_2702:
        /* <DEDUP_REMOVED lines=43> */
.L_x_2706:
        /* <DEDUP_REMOVED lines=37> */
.L_x_2704:
        /* <DEDUP_REMOVED lines=13> */
.L_x_2707:
        /* <DEDUP_REMOVED lines=62> */
.L_x_2708:
        /* <DEDUP_REMOVED lines=61> */
.L_x_2709:
[----:B------:R-:W-:-:S05]  /*1ac80*/  LOP3.LUT R25, RZ, R2, RZ, 0x33, !PT ;  /* 0x00000002ff197212 */ /* 0x000fca00078e33ff */
[----:B------:R-:W-:Y:S01]  /*1ac90*/  IMAD.IADD R25, R6, 0x1, R25 ;  /* 0x0000000106197824 */ /* 0x000fe200078e0219 */
[----:B------:R-:W-:Y:S06]  /*1aca0*/  BRA `(.L_x_2710) ;  /* 0x00000000000c7947 */ /* 0x000fec0003800000 */
.L_x_2705:
[----:B------:R-:W-:Y:S02]  /*1acb0*/  IMAD.MOV.U32 R25, RZ, RZ, RZ ;  /* 0x000000ffff197224 */ /* 0x000fe400078e00ff */
[----:B------:R-:W-:Y:S02]  /*1acc0*/  IMAD.U32 R24, RZ, RZ, UR6 ;  /* 0x00000006ff187e24 */ /* 0x000fe4000f8e00ff */
[----:B------:R-:W-:-:S07]  /*1acd0*/  IMAD.MOV.U32 R26, RZ, RZ, RZ ;  /* 0x000000ffff1a7224 */ /* 0x000fce00078e00ff */
.L_x_2710:
[----:B------:R-:W-:-:S13]  /*1ace0*/  ISETP.NE.AND P0, PT, R7, RZ, PT ;  /* 0x000000ff0700720c */ /* 0x000fda0003f05270 */
[----:B------:R-:W0:Y:S01]  /*1acf0*/  @!P0 S2R R3, SR_CgaCtaId ;  /* 0x0000000000038919 */ /* 0x000e220000008800 */
[----:B------:R-:W-:-:S04]  /*1ad00*/  @!P0 MOV R2, 0x400 ;  /* 0x0000040000028802 */ /* 0x000fc80000000f00 */
[----:B0-----:R-:W-:-:S05]  /*1ad10*/  @!P0 LEA R2, R3, R2, 0x18 ;  /* 0x0000000203028211 */ /* 0x001fca00078ec0ff */
[----:B------:R1:W-:Y:S01]  /*1ad20*/  @!P0 STS.128 [R2+0x28cd0], R24 ;  /* 0x028cd01802008388 */ /* 0x0003e20000000c00 */
[----:B------:R-:W-:Y:S06]  /*1ad30*/  BAR.ARV 0x5, 0x180 ;  /* 0x0146000000007b1d */ /* 0x000fec0000002000 */
.L_x_2703:
        /* <DEDUP_REMOVED lines=38> */
.L_x_2838:
[----:B------:R-:W-:Y:S05]  /*1afa0*/  YIELD ;  /* 0x0000000000007946 */ /* 0x000fea0003800000 */
[----:B------:R-:W-:Y:S01]  /*1afb0*/  ULDC.64 UR4, c[0x0][0xa28] ;  /* 0x00028a0000047ab9 */ /* 0x000fe20000000a00 */
[----:B------:R-:W-:Y:S01]  /*1afc0*/  IMAD.MOV.U32 R33, RZ, RZ, RZ ;  /* 0x000000ffff217224 */ /* 0x000fe200078e00ff */
[----:B------:R-:W-:Y:S01]  /*1afd0*/  ISETP.NE.U32.AND P0, PT, RZ, UR4, PT ;  /* 0x00000004ff007c0c */ /* 0x000fe2000bf05070 */
[----:B------:R-:W0:Y:S01]  /*1afe0*/  LDC.64 R4, c[0x0][0xa00] ;  /* 0x00028000ff047b82 */ /* 0x000e220000000a00 */
[----:B------:R-:W-:Y:S02]  /*1aff0*/  ULDC.64 UR6, c[0x0][0xa10] ;  /* 0x0002840000067ab9 */ /* 0x000fe40000000a00 */
[----:B------:R-:W-:Y:S01]  /*1b000*/  ISETP.NE.AND.EX P0, PT, RZ, UR5, PT, P0 ;  /* 0x00000005ff007c0c */ /* 0x000fe2000bf05300 */
[----:B------:R-:W-:-:S12]  /*1b010*/  ULDC.64 UR4, c[0x0][0xa18] ;  /* 0x0002860000047ab9 */ /* 0x000fd80000000a00 */
[----:B--2---:R-:W2:Y:S02]  /*1b020*/  @P0 LDC.64 R2, c[0x0][0xa28] ;  /* 0x00028a00ff020b82 */ /* 0x004ea40000000a00 */
[----:B--2---:R-:W-:-:S05]  /*1b030*/  @P0 IMAD.WIDE R2, R27, 0x4, R2 ;  /* 0x000000041b020825 */ /* 0x004fca00078e0202 */
[----:B------:R2:W5:Y:S01]  /*1b040*/  @P0 LDG.E R33, desc[UR42][R2.64] ;  /* 0x0000002a02210981 */ /* 0x000562000c1e1900 */
[----:B------:R-:W-:Y:S01]  /*1b050*/  ISETP.NE.U32.AND P0, PT, RZ, UR4, PT ;  /* 0x00000004ff007c0c */ /* 0x000fe2000bf05070 */
[----:B------:R-:W-:Y:S01]  /*1b060*/  IMAD.MOV.U32 R30, RZ, RZ, RZ ;  /* 0x000000ffff1e7224 */ /* 0x000fe200078e00ff */
[----:B------:R-:W-:Y:S01]  /*1b070*/  ISETP.NE.U32.AND P1, PT, RZ, UR6, PT ;  /* 0x00000006ff007c0c */ /* 0x000fe2000bf25070 */
[----:B-1----:R-:W-:Y:S01]  /*1b080*/  IMAD.MOV.U32 R0, RZ, RZ, RZ ;  /* 0x000000ffff007224 */ /* 0x002fe200078e00ff */
[----:B------:R-:W-:Y:S01]  /*1b090*/  ISETP.NE.AND.EX P2, PT, RZ, UR5, PT, P0 ;  /* 0x00000005ff007c0c */ /* 0x000fe2000bf45300 */
[----:B------:R-:W-:Y:S01]  /*1b0a0*/  ULDC.64 UR4, c[0x0][0xa00] ;  /* 0x0002800000047ab9 */ /* 0x000fe20000000a00 */
[----:B------:R-:W-:Y:S01]  /*1b0b0*/  ISETP.NE.AND.EX P1, PT, RZ, UR7, PT, P1 ;  /* 0x00000007ff007c0c */ /* 0x000fe2000bf25310 */
[----:B0-----:R-:W-:Y:S01]  /*1b0c0*/  IMAD.WIDE R4, R27, 0x4, R4 ;  /* 0x000000041b047825 */ /* 0x001fe200078e0204 */
[----:B------:R-:W-:Y:S01]  /*1b0d0*/  ISETP.NE.U32.AND P0, PT, RZ, UR4, PT ;  /* 0x00000004ff007c0c */ /* 0x000fe2000bf05070 */
[----:B--2---:R-:W0:Y:S08]  /*1b0e0*/  LDC.64 R2, c[0x0][0xa10] ;  /* 0x00028400ff027b82 */ /* 0x004e300000000a00 */
[----:B---3--:R-:W1:Y:S01]  /*1b0f0*/  @P2 LDC.64 R6, c[0x0][0xa18] ;  /* 0x00028600ff062b82 */ /* 0x008e620000000a00 */
[----:B------:R-:W-:Y:S01]  /*1b100*/  ULDC UR4, c[0x0][0x288] ;  /* 0x0000a20000047ab9 */ /* 0x000fe20000000800 */
[----:B------:R-:W-:Y:S01]  /*1b110*/  ISETP.NE.AND.EX P0, PT, RZ, UR5, PT, P0 ;  /* 0x00000005ff007c0c */ /* 0x000fe2000bf05300 */
[----:B------:R-:W-:Y:S01]  /*1b120*/  IMAD.U32 R8, RZ, RZ, UR4 ;  /* 0x00000004ff087e24 */ /* 0x000fe2000f8e00ff */
[----:B------:R-:W-:-:S11]  /*1b130*/  ULDC.64 UR4, c[0x0][0x418] ;  /* 0x0001060000047ab9 */ /* 0x000fd60000000a00 */
[----:B------:R-:W5:Y:S01]  /*1b140*/  @P0 LDG.E R30, desc[UR42][R4.64] ;  /* 0x0000002a041e0981 */ /* 0x000f62000c1e1900 */
[----:B0-----:R-:W-:-:S05]  /*1b150*/  IMAD.WIDE R2, R27, 0x4, R2 ;  /* 0x000000041b027825 */ /* 0x001fca00078e0202 */
[----:B------:R-:W5:Y:S01]  /*1b160*/  @P1 LDG.E R0, desc[UR42][R2.64] ;  /* 0x0000002a02001981 */ /* 0x000f62000c1e1900 */
[----:B-1----:R-:W-:-:S05]  /*1b170*/  @P2 IMAD.WIDE R6, R27, 0x4, R6 ;  /* 0x000000041b062825 */ /* 0x002fca00078e0206 */
        /* <DEDUP_REMOVED lines=8> */
[----:B0-----:R-:W-:Y:S02]  /*1b200*/  IMAD.U32 R6, RZ, RZ, UR5 ;  /* 0x00000005ff067e24 */ /* 0x001fe4000f8e00ff */
[----:B------:R-:W-:Y:S01]  /*1b210*/  IMAD.U32 R11, RZ, RZ, UR4 ;  /* 0x00000004ff0b7e24 */ /* 0x000fe2000f8e00ff */
[----:B--2---:R0:W-:Y:S01]  /*1b220*/  STL [R1], R8 ;  /* 0x0000000801007387 */ /* 0x0041e20000100800 */
[----:B------:R-:W-:Y:S01]  /*1b230*/  IMAD.MOV.U32 R14, RZ, RZ, R8 ;  /* 0x000000ffff0e7224 */ /* 0x000fe200078e0008 */
[----:B----4-:R-:W-:Y:S06]  /*1b240*/  @P2 BRA `(.L_x_2712) ;  /* 0x0000000000142947 */ /* 0x010fec0003800000 */
[----:B------:R-:W-:Y:S05]  /*1b250*/  @!P0 BRA `(.L_x_2712) ;  /* 0x0000000000108947 */ /* 0x000fea0003800000 */
[----:B0-----:R-:W2:Y:S04]  /*1b260*/  LDG.E R8, desc[UR42][R4.64] ;  /* 0x0000002a04087981 */ /* 0x001ea8000c1e1900 */
[----:B------:R-:W2:Y:S02]  /*1b270*/  LDG.E R7, desc[UR42][R4.64+0x4] ;  /* 0x0000042a04077981 */ /* 0x000ea4000c1e1900 */
[----:B--2---:R-:W-:-:S05]  /*1b280*/  IMAD.IADD R14, R7, 0x1, -R8 ;  /* 0x00000001070e7824 */ /* 0x004fca00078e0a08 */
[----:B------:R1:W-:Y:S02]  /*1b290*/  STL [R1], R14 ;  /* 0x0000000e01007387 */ /* 0x0003e40000100800 */
.L_x_2712:
[----:B------:R-:W-:Y:S01]  /*1b2a0*/  ULDC.64 UR4, c[0x0][0xa20] ;  /* 0x0002880000047ab9 */ /* 0x000fe20000000a00 */
[C---:B------:R-:W-:Y:S02]  /*1b2b0*/  LOP3.LUT R4, R26.reuse, 0xff000000, RZ, 0xc0, !PT ;  /* 0xff0000001a047812 */ /* 0x040fe400078ec0ff */
[----:B------:R-:W-:Y:S02]  /*1b2c0*/  ISETP.NE.U32.AND P0, PT, RZ, UR4, PT ;  /* 0x00000004ff007c0c */ /* 0x000fe4000bf05070 */
[----:B------:R-:W-:Y:S02]  /*1b2d0*/  SHF.R.U32.HI R4, RZ, 0x8, R4 ;  /* 0x00000008ff047819 */ /* 0x000fe40000011604 */
[----:B------:R-:W-:Y:S02]  /*1b2e0*/  ISETP.NE.AND.EX P0, PT, RZ, UR5, PT, P0 ;  /* 0x00000005ff007c0c */ /* 0x000fe4000bf05300 */
[C---:B------:R-:W-:Y:S02]  /*1b2f0*/  LOP3.LUT R9, R26.reuse, 0xff0000, RZ, 0xc0, !PT ;  /* 0x00ff00001a097812 */ /* 0x040fe400078ec0ff */
[----:B------:R-:W-:-:S02]  /*1b300*/  LOP3.LUT R17, R26, 0xffff, RZ, 0xc0, !PT ;  /* 0x0000ffff1a117812 */ /* 0x000fc400078ec0ff */
[----:B------:R-:W-:-:S07]  /*1b310*/  LEA.HI R9, R9, R4, RZ, 0x10 ;  /* 0x0000000409097211 */ /* 0x000fce00078f80ff */
[----:B------:R-:W-:Y:S05]  /*1b320*/  @!P0 BRA `(.L_x_2713) ;  /* 0x0000000000108947 */ /* 0x000fea0003800000 */
[----:B------:R-:W2:Y:S02]  /*1b330*/  LDC.64 R4, c[0x0][0xa20] ;  /* 0x00028800ff047b82 */ /* 0x000ea40000000a00 */
[----:B--2---:R-:W-:-:S05]  /*1b340*/  IMAD.WIDE R4, R27, 0x4, R4 ;  /* 0x000000041b047825 */ /* 0x004fca00078e0204 */
[----:B------:R2:W5:Y:S01]  /*1b350*/  LDG.E R11, desc[UR42][R4.64] ;  /* 0x0000002a040b7981 */ /* 0x000562000c1e1900 */
[----:B------:R-:W-:Y:S05]  /*1b360*/  BRA `(.L_x_2714) ;  /* 0x0000000000247947 */ /* 0x000fea0003800000 */
.L_x_2713:
[----:B------:R-:W-:Y:S02]  /*1b370*/  ULDC.64 UR4, c[0x0][0xa08] ;  /* 0x0002820000047ab9 */ /* 0x000fe40000000a00 */
[----:B------:R-:W-:-:S04]  /*1b380*/  ISETP.NE.U32.AND P0, PT, RZ, UR4, PT ;  /* 0x00000004ff007c0c */ /* 0x000fc8000bf05070 */
[----:B------:R-:W-:-:S13]  /*1b390*/  ISETP.NE.AND.EX P0, PT, RZ, UR5, PT, P0 ;  /* 0x00000005ff007c0c */ /* 0x000fda000bf05300 */
[----:B------:R-:W-:Y:S05]  /*1b3a0*/  @!P0 BRA `(.L_x_2714) ;  /* 0x0000000000148947 */ /* 0x000fea0003800000 */
[----:B------:R-:W2:Y:S02]  /*1b3b0*/  LDC.64 R4, c[0x0][0xa08] ;  /* 0x00028200ff047b82 */ /* 0x000ea40000000a00 */
[----:B--2---:R-:W-:-:S05]  /*1b3c0*/  IMAD.WIDE R4, R27, 0x4, R4 ;  /* 0x000000041b047825 */ /* 0x004fca00078e0204 */
[----:B------:R-:W2:Y:S04]  /*1b3d0*/  LDG.E R11, desc[UR42][R4.64] ;  /* 0x0000002a040b7981 */ /* 0x000ea8000c1e1900 */
[----:B0-----:R-:W2:Y:S02]  /*1b3e0*/  LDG.E R8, desc[UR42][R4.64+0x4] ;  /* 0x0000042a04087981 */ /* 0x001ea4000c1e1900 */
[----:B--2---:R-:W-:-:S07]  /*1b3f0*/  IMAD.IADD R11, R8, 0x1, -R11 ;  /* 0x00000001080b7824 */ /* 0x004fce00078e0a0b */
.L_x_2714:
[----:B--2---:R-:W2:Y:S01]  /*1b400*/  @P1 LDG.E R4, desc[UR42][R2.64] ;  /* 0x0000002a02041981 */ /* 0x004ea2000c1e1900 */
[----:B------:R-:W3:Y:S03]  /*1b410*/  LDC R5, c[0x0][0x448] ;  /* 0x00011200ff057b82 */ /* 0x000ee60000000800 */
[----:B------:R-:W2:Y:S01]  /*1b420*/  @P1 LDG.E R13, desc[UR42][R2.64+0x4] ;  /* 0x0000042a020d1981 */ /* 0x000ea2000c1e1900 */
[----:B-----5:R-:W-:Y:S02]  /*1b430*/  IMAD.IADD R11, R11, 0x1, -R33 ;  /* 0x000000010b0b7824 */ /* 0x020fe400078e0a21 */
[----:B------:R-:W-:-:S04]  /*1b440*/  IMAD.SHL.U32 R31, R25, 0x40, RZ ;  /* 0x00000040191f7824 */ /* 0x000fc800078e00ff */
[----:B0-----:R-:W-:Y:S01]  /*1b450*/  VIADD R8, R31, 0x3f ;  /* 0x0000003f1f087836 */ /* 0x001fe20000000000 */
[----:B---3--:R-:W-:-:S13]  /*1b460*/  ISETP.NE.AND P2, PT, R5, 0x1, PT ;  /* 0x000000010500780c */ /* 0x008fda0003f45270 */
[----:B------:R-:W0:Y:S08]  /*1b470*/  @P2 LDC R7, c[0x0][0x44c] ;  /* 0x00011300ff072b82 */ /* 0x000e300000000800 */
[----:B------:R-:W3:Y:S01]  /*1b480*/  @P2 LDC R5, c[0x0][0x450] ;  /* 0x00011400ff052b82 */ /* 0x000ee20000000800 */
[----:B--2---:R-:W-:Y:S02]  /*1b490*/  @P1 IMAD.IADD R6, R13, 0x1, -R4 ;  /* 0x000000010d061824 */ /* 0x004fe400078e0a04 */
[----:B0-----:R-:W-:-:S04]  /*1b4a0*/  @P2 IMAD.HI.U32 R4, R8, R7, RZ ;  /* 0x0000000708042227 */ /* 0x001fc800078e00ff */
[----:B------:R-:W-:Y:S01]  /*1b4b0*/  IMAD.IADD R23, R11, 0x1, R6 ;  /* 0x000000010b177824 */ /* 0x000fe200078e0206 */
[----:B---3--:R-:W-:-:S03]  /*1b4c0*/  @P2 SHF.R.U32.HI R8, RZ, R5, R4 ;  /* 0x00000005ff082219 */ /* 0x008fc60000011604 */
[C---:B------:R-:W-:Y:S01]  /*1b4d0*/  VIADD R10, R23.reuse, 0x3f ;  /* 0x0000003f170a7836 */ /* 0x040fe20000000000 */
[----:B------:R-:W-:-:S04]  /*1b4e0*/  IADD3 R7, R23, 0x1, -R14 ;  /* 0x0000000117077810 */ /* 0x000fc80007ffe80e */
[----:B------:R-:W-:Y:S01]  /*1b4f0*/  SHF.R.S32.HI R3, RZ, 0x1f, R10 ;  /* 0x0000001fff037819 */ /* 0x000fe2000001140a */
[----:B------:R-:W-:-:S03]  /*1b500*/  IMAD.IADD R8, R7, 0x1, R8 ;  /* 0x0000000107087824 */ /* 0x000fc600078e0208 */
[----:B------:R-:W-:Y:S02]  /*1b510*/  LEA.HI R10, R3, R10, RZ, 0x6 ;  /* 0x0000000a030a7211 */ /* 0x000fe400078f30ff */
[----:B------:R-:W0:Y:S02]  /*1b520*/  LDC.64 R2, c[0x0][0x9e0] ;  /* 0x00027800ff027b82 */ /* 0x000e240000000a00 */
[----:B------:R-:W-:Y:S02]  /*1b530*/  SHF.R.S32.HI R10, RZ, 0x6, R10 ;  /* 0x00000006ff0a7819 */ /* 0x000fe4000001140a */
[----:B0-----:R-:W-:Y:S01]  /*1b540*/  ISETP.GE.AND P3, PT, R3, 0x1, PT ;  /* 0x000000010300780c */ /* 0x001fe20003f66270 */
[----:B------:R-:W-:-:S12]  /*1b550*/  IMAD.IADD R2, R8, 0x1, R2 ;  /* 0x0000000108027824 */ /* 0x000fd800078e0202 */
[----:B------:R-:W-:Y:S05]  /*1b560*/  @!P3 BRA `(.L_x_2715) ;  /* 0x000000000048b947 */ /* 0x000fea0003800000 */
        /* <DEDUP_REMOVED lines=11> */
.L_x_2717:
[----:B------:R-:W-:-:S13]  /*1b620*/  ISETP.NE.AND P0, PT, R3, 0x1, PT ;  /* 0x000000010300780c */ /* 0x000fda0003f05270 */
[----:B------:R-:W0:Y:S02]  /*1b630*/  @P0 LDC.64 R4, c[0x0][0x9e8] ;  /* 0x00027a00ff040b82 */ /* 0x000e240000000a00 */
[----:B0-----:R-:W-:-:S05]  /*1b640*/  @P0 IMAD.HI.U32 R4, R12, R4, RZ ;  /* 0x000000040c040227 */ /* 0x001fca00078e00ff */
[----:B------:R-:W-:-:S07]  /*1b650*/  @P0 SHF.R.U32.HI R12, RZ, R5, R4 ;  /* 0x00000005ff0c0219 */ /* 0x000fce0000011604 */
.L_x_2718:
[----:B------:R-:W-:Y:S05]  /*1b660*/  BSYNC B0 ;  /* 0x0000000000007941 */ /* 0x000fea0003800000 */
.L_x_2716:
[----:B------:R-:W-:-:S05]  /*1b670*/  IMAD R12, R12, R3, R3 ;  /* 0x000000030c0c7224 */ /* 0x000fca00078e0203 */
[----:B------:R-:W-:-:S07]  /*1b680*/  VIMNMX R2, R2, R12, PT ;  /* 0x0000000c02027248 */ /* 0x000fce0003fe0100 */
.L_x_2715:
[----:B------:R-:W0:Y:S01]  /*1b690*/  @P2 LDC R8, c[0x0][0x44c] ;  /* 0x00011300ff082b82 */ /* 0x000e220000000800 */
[----:B------:R-:W-:Y:S01]  /*1b6a0*/  VIADD R2, R2, 0x3f ;  /* 0x0000003f02027836 */ /* 0x000fe20000000000 */
[----:B------:R-:W-:Y:S01]  /*1b6b0*/  ULDC UR4, c[0x0][0x9dc] ;  /* 0x0002770000047ab9 */ /* 0x000fe20000000800 */
[----:B------:R-:W-:-:S05]  /*1b6c0*/  IMAD.MOV.U32 R4, RZ, RZ, R31 ;  /* 0x000000ffff047224 */ /* 0x000fca00078e001f */
[----:B------:R-:W2:Y:S01]  /*1b6d0*/  @P2 LDC R5, c[0x0][0x450] ;  /* 0x00011400ff052b82 */ /* 0x000ea20000000800 */
[----:B0-----:R-:W-:-:S05]  /*1b6e0*/  @P2 IMAD.HI.U32 R8, R31, R8, RZ ;  /* 0x000000081f082227 */ /* 0x001fca00078e00ff */
[----:B--2---:R-:W-:Y:S01]  /*1b6f0*/  @P2 SHF.R.U32.HI R4, RZ, R5, R8 ;  /* 0x00000005ff042219 */ /* 0x004fe20000011608 */
[----:B------:R-:W-:Y:S01]  /*1b700*/  IMAD.IADD R8, R23, 0x1, -R14 ;  /* 0x0000000117087824 */ /* 0x000fe200078e0a0e */
[----:B------:R-:W-:-:S03]  /*1b710*/  SHF.R.S32.HI R5, RZ, 0x1f, R2 ;  /* 0x0000001fff057819 */ /* 0x000fc60000011402 */
[----:B------:R-:W-:Y:S01]  /*1b720*/  IMAD.IADD R13, R8, 0x1, R4 ;  /* 0x00000001080d7824 */ /* 0x000fe200078e0204 */
[----:B------:R-:W-:-:S03]  /*1b730*/  LEA.HI R5, R5, R2, RZ, 0x6 ;  /* 0x0000000205057211 */ /* 0x000fc600078f30ff */
[----:B------:R-:W-:Y:S01]  /*1b740*/  VIADD R2, R13, -UR4 ;  /* 0x800000040d027c36 */ /* 0x000fe20008000000 */
        /* <DEDUP_REMOVED lines=13> */
.L_x_2721:
[----:B------:R-:W-:-:S13]  /*1b820*/  ISETP.NE.AND P0, PT, R3, 0x1, PT ;  /* 0x000000010300780c */ /* 0x000fda0003f05270 */
[----:B------:R-:W0:Y:S02]  /*1b830*/  @P0 LDC.64 R4, c[0x0][0x9e8] ;  /* 0x00027a00ff040b82 */ /* 0x000e240000000a00 */
[----:B0-----:R-:W-:-:S05]  /*1b840*/  @P0 IMAD.HI.U32 R4, R13, R4, RZ ;  /* 0x000000040d040227 */ /* 0x001fca00078e00ff */
[----:B------:R-:W-:-:S07]  /*1b850*/  @P0 SHF.R.U32.HI R13, RZ, R5, R4 ;  /* 0x00000005ff0d0219 */ /* 0x000fce0000011604 */
.L_x_2722:
[----:B------:R-:W-:Y:S05]  /*1b860*/  BSYNC B0 ;  /* 0x0000000000007941 */ /* 0x000fea0003800000 */
.L_x_2720:
[----:B------:R-:W-:-:S05]  /*1b870*/  IMAD R3, R13, R3, RZ ;  /* 0x000000030d037224 */ /* 0x000fca00078e02ff */
[----:B------:R-:W-:-:S07]  /*1b880*/  VIMNMX R2, R2, R3, !PT ;  /* 0x0000000302027248 */ /* 0x000fce0007fe0100 */
.L_x_2719:
[----:B------:R-:W-:Y:S01]  /*1b890*/  SHF.R.S32.HI R3, RZ, 0x1f, R2 ;  /* 0x0000001fff037819 */ /* 0x000fe20000011402 */
[----:B------:R-:W-:Y:S01]  /*1b8a0*/  BSSY B0, `(.L_x_2723) ;  /* 0x0000026000007945 */ /* 0x000fe20003800000 */
[----:B------:R-:W-:Y:S01]  /*1b8b0*/  LOP3.LUT R32, R9, 0xff, RZ, 0xc0, !PT ;  /* 0x000000ff09207812 */ /* 0x000fe200078ec0ff */
[----:B------:R-:W-:Y:S01]  /*1b8c0*/  IMAD.MOV.U32 R15, RZ, RZ, RZ ;  /* 0x000000ffff0f7224 */ /* 0x000fe200078e00ff */
[----:B------:R-:W-:Y:S02]  /*1b8d0*/  LEA.HI R3, R3, R2, RZ, 0x6 ;  /* 0x0000000203037211 */ /* 0x000fe400078f30ff */
[----:B------:R-:W-:Y:S02]  /*1b8e0*/  SHF.R.U32.HI R4, RZ, 0x10, R9 ;  /* 0x00000010ff047819 */ /* 0x000fe40000011609 */
[----:B------:R-:W-:-:S04]  /*1b8f0*/  SHF.R.S32.HI R3, RZ, 0x6, R3 ;  /* 0x00000006ff037819 */ /* 0x000fc80000011403 */
[----:B------:R-:W-:-:S04]  /*1b900*/  VIMNMX R5, RZ, R3, !PT ;  /* 0x00000003ff057248 */ /* 0x000fc80007fe0100 */
[----:B------:R-:W-:-:S13]  /*1b910*/  ISETP.GT.AND P0, PT, R12, R5, PT ;  /* 0x000000050c00720c */ /* 0x000fda0003f04270 */
[----:B------:R-:W-:Y:S05]  /*1b920*/  @!P0 BRA `(.L_x_2724) ;  /* 0x0000000000748947 */ /* 0x000fea0003800000 */
[----:B------:R-:W-:Y:S01]  /*1b930*/  ISETP.NE.AND P0, PT, R4, RZ, PT ;  /* 0x000000ff0400720c */ /* 0x000fe20003f05270 */
[----:B------:R-:W-:-:S03]  /*1b940*/  ULDC UR4, c[0x0][0x9f0] ;  /* 0x00027c0000047ab9 */ /* 0x000fc60000000800 */
[----:B------:R-:W-:-:S04]  /*1b950*/  SEL R9, R4, UR4, P0 ;  /* 0x0000000404097c07 */ /* 0x000fc80008000000 */
[----:B-1----:R-:W-:Y:S02]  /*1b960*/  IABS R14, R9 ;  /* 0x00000009000e7213 */ /* 0x002fe40000000000 */
[----:B------:R-:W-:Y:S02]  /*1b970*/  IADD3 R13, R9, -0x1, R12 ;  /* 0xffffffff090d7810 */ /* 0x000fe40007ffe00c */
[----:B------:R-:W0:Y:S03]  /*1b980*/  I2F.RP R2, R14 ;  /* 0x0000000e00027306 */ /* 0x000e260000209400 */
[----:B------:R-:W-:-:S05]  /*1b990*/  IMAD.IADD R13, R13, 0x1, -R5 ;  /* 0x000000010d0d7824 */ /* 0x000fca00078e0a05 */
        /* <DEDUP_REMOVED lines=22> */
.L_x_2724:
[----:B------:R-:W-:Y:S05]  /*1bb00*/  BSYNC B0 ;  /* 0x0000000000007941 */ /* 0x000fea0003800000 */
.L_x_2723:
[-C--:B------:R-:W-:Y:S01]  /*1bb10*/  IMAD R5, R32, R15.reuse, R5 ;  /* 0x0000000f20057224 */ /* 0x080fe200078e0205 */
[----:B------:R-:W-:Y:S04]  /*1bb20*/  BSSY B0, `(.L_x_2725) ;  /* 0x00001a8000007945 */ /* 0x000fe80003800000 */
        /* <DEDUP_REMOVED lines=21> */
[----:B-1----:R0:W1:Y:S02]  /*1bc80*/  SHFL.IDX PT, R14, R2, RZ, 0x1f ;  /* 0x00001fff020e7589 */ /* 0x00206400000e0000 */
.L_x_2893:
[----:B-1----:R-:W-:Y:S02]  /*1bc90*/  ISETP.NE.AND P0, PT, R14, RZ, PT ;  /* 0x000000ff0e00720c */ /* 0x002fe40003f05270 */
[----:B------:R-:W-:-:S11]  /*1bca0*/  PLOP3.LUT P6, PT, PT, PT, PT, 0x8, 0x0 ;  /* 0x000000000000781c */ /* 0x000fd60003fce170 */
[----:B------:R-:W-:Y:S05]  /*1bcb0*/  @P0 BRA `(.L_x_2728) ;  /* 0x00000000000c0947 */ /* 0x000fea0003800000 */
[----:B------:R-:W-:-:S03]  /*1bcc0*/  UMOV UR4, 0xffffffff ;  /* 0xffffffff00047882 */ /* 0x000fc60000000000 */
[----:B------:R-:W-:Y:S05]  /*1bcd0*/  BRA.DIV UR4, `(.L_x_2729) ;  /* 0x0000007e040c7947 */ /* 0x000fea000b800000 */
[----:B------:R-:W-:-:S13]  /*1bce0*/  ELECT P6, URZ, PT ;  /* 0x00000000003f782f */ /* 0x000fda00038c0000 */
.L_x_2728:
        /* <DEDUP_REMOVED lines=9> */
.L_x_2896:
[----:B------:R-:W-:Y:S05]  /*1bd80*/  BSYNC B1 ;  /* 0x0000000000017941 */ /* 0x000fea0003800000 */
.L_x_2730:
[----:B------:R-:W-:Y:S04]  /*1bd90*/  BSSY B1, `(.L_x_2732) ;  /* 0x00000b7000017945 */ /* 0x000fe80003800000 */
[----:B------:R-:W-:Y:S05]  /*1bda0*/  @!P6 BRA `(.L_x_2733) ;  /* 0x0000000800d4e947 */ /* 0x000fea0003800000 */
[----:B------:R-:W-:Y:S01]  /*1bdb0*/  IMAD R11, R19, 0x8, R18 ;  /* 0x00000008130b7824 */ /* 0x000fe200078e0212 */
[----:B0-----:R-:W-:Y:S01]  /*1bdc0*/  SHF.L.U32 R2, R29, 0x1f, RZ ;  /* 0x0000001f1d027819 */ /* 0x001fe200000006ff */
[----:B------:R-:W0:Y:S01]  /*1bdd0*/  S2R R3, SR_TID.X ;  /* 0x0000000000037919 */ /* 0x000e220000002100 */
[----:B------:R-:W-:Y:S02]  /*1bde0*/  BSSY B2, `(.L_x_2734) ;  /* 0x0000005000027945 */ /* 0x000fe40003800000 */
[----:B------:R-:W1:Y:S01]  /*1bdf0*/  SYNCS.PHASECHK.TRANS64.TRYWAIT P0, [R11+URZ+0x28ca0], R2 ;  /* 0x028ca0020b0075a7 */ /* 0x000e62000800017f */
[----:B0-----:R-:W-:-:S04]  /*1be00*/  LOP3.LUT R3, R3, 0x7f, RZ, 0xc0, !PT ;  /* 0x0000007f03037812 */ /* 0x001fc800078ec0ff */
[----:B------:R-:W-:Y:S01]  /*1be10*/  ISETP.NE.AND P1, PT, R3, RZ, PT ;  /* 0x000000ff0300720c */ /* 0x000fe20003f25270 */
[----:B-1----:R-:W-:-:S12]  /*1be20*/  @!P0 BRA `(.L_x_2735) ;  /* 0x0000007800ec8947 */ /* 0x002fd80003800000 */
.L_x_2897:
[----:B------:R-:W-:Y:S05]  /*1be30*/  BSYNC B2 ;  /* 0x0000000000027941 */ /* 0x000fea0003800000 */
.L_x_2734:
        /* <DEDUP_REMOVED lines=9> */
.L_x_2737:
[----:B------:R-:W-:Y:S05]  /*1bed0*/  BSYNC B2 ;  /* 0x0000000000027941 */ /* 0x000fea0003800000 */
.L_x_2736:
        /* <DEDUP_REMOVED lines=12> */
.L_x_2738:
        /* <DEDUP_REMOVED lines=13> */
.L_x_2898:
[----:B------:R-:W-:Y:S05]  /*1c070*/  BSYNC B2 ;  /* 0x0000000000027941 */ /* 0x000fea0003800000 */
.L_x_2739:
        /* <DEDUP_REMOVED lines=11> */
.L_x_2742:
[----:B------:R-:W-:Y:S05]  /*1c130*/  BSYNC B2 ;  /* 0x0000000000027941 */ /* 0x000fea0003800000 */
.L_x_2741:
        /* <DEDUP_REMOVED lines=9> */
.L_x_2743:
        /* <DEDUP_REMOVED lines=15> */
.L_x_2744:
        /* <DEDUP_REMOVED lines=15> */
.L_x_2745:
        /* <DEDUP_REMOVED lines=15> */
.L_x_2746:
        /* <DEDUP_REMOVED lines=15> */
.L_x_2747:
        /* <DEDUP_REMOVED lines=15> */
.L_x_2748:
        /* <DEDUP_REMOVED lines=15> */
.L_x_2749:
        /* <DEDUP_REMOVED lines=15> */
.L_x_2750:
        /* <DEDUP_REMOVED lines=10> */
.L_x_2733:
[----:B------:R-:W-:Y:S05]  /*1c900*/  BSYNC B1 ;  /* 0x0000000000017941 */ /* 0x000fea0003800000 */
.L_x_2732:
[----:B------:R-:W-:Y:S01]  /*1c910*/  VIADD R12, R9, 0xfffffffe ;  /* 0xfffffffe090c7836 */ /* 0x000fe20000000000 */
[----:B------:R-:W-:Y:S01]  /*1c920*/  PLOP3.LUT P0, PT, PT, PT, PT, 0x8, 0x0 ;  /* 0x000000000000781c */ /* 0x000fe20003f0e170 */
[----:B------:R-:W-:-:S03]  /*1c930*/  VIADD R19, R19, 0x1 ;  /* 0x0000000113137836 */ /* 0x000fc60000000000 */
[----:B------:R-:W-:Y:S02]  /*1c940*/  ISETP.GE.AND P2, PT, R12, R6, PT ;  /* 0x000000060c00720c */ /* 0x000fe40003f46270 */
[----:B------:R-:W-:-:S04]  /*1c950*/  ISETP.NE.AND P1, PT, R19, 0x2, PT ;  /* 0x000000021300780c */ /* 0x000fc80003f25270 */
[----:B0-----:R-:W-:Y:S02]  /*1c960*/  SEL R2, RZ, 0x1, P1 ;  /* 0x00000001ff027807 */ /* 0x001fe40000800000 */
[----:B------:R-:W-:Y:S02]  /*1c970*/  SEL R19, R19, RZ, P1 ;  /* 0x000000ff13137207 */ /* 0x000fe40000800000 */
[----:B------:R-:W-:-:S03]  /*1c980*/  LOP3.LUT R29, R29, R2, RZ, 0x3c, !PT ;  /* 0x000000021d1d7212 */ /* 0x000fc600078e3cff */
[----:B------:R-:W-:Y:S05]  /*1c990*/  @!P2 BRA `(.L_x_2726) ;  /* 0x0000000c0000a947 */ /* 0x000fea0003800000 */
.L_x_2770:
[----:B------:R-:W-:Y:S05]  /*1c9a0*/  YIELD ;  /* 0x0000000000007946 */ /* 0x000fea0003800000 */
[----:B------:R-:W-:Y:S04]  /*1c9b0*/  BSSY B1, `(.L_x_2751) ;  /* 0x00000b6000017945 */ /* 0x000fe80003800000 */
[----:B------:R-:W-:Y:S05]  /*1c9c0*/  @!P6 BRA `(.L_x_2752) ;  /* 0x0000000800d0e947 */ /* 0x000fea0003800000 */
[----:B------:R-:W-:Y:S01]  /*1c9d0*/  IMAD R11, R19, 0x8, R18 ;  /* 0x00000008130b7824 */ /* 0x000fe200078e0212 */
[----:B------:R-:W-:Y:S01]  /*1c9e0*/  SHF.L.U32 R2, R29, 0x1f, RZ ;  /* 0x0000001f1d027819 */ /* 0x000fe200000006ff */
[----:B------:R-:W0:Y:S01]  /*1c9f0*/  S2R R3, SR_TID.X ;  /* 0x0000000000037919 */ /* 0x000e220000002100 */
[----:B------:R-:W-:Y:S02]  /*1ca00*/  BSSY B2, `(.L_x_2753) ;  /* 0x0000005000027945 */ /* 0x000fe40003800000 */
[----:B------:R-:W1:Y:S01]  /*1ca10*/  SYNCS.PHASECHK.TRANS64.TRYWAIT P1, [R11+URZ+0x28ca0], R2 ;  /* 0x028ca0020b0075a7 */ /* 0x000e62000802017f */
[----:B0-----:R-:W-:-:S04]  /*1ca20*/  LOP3.LUT R3, R3, 0x7f, RZ, 0xc0, !PT ;  /* 0x0000007f03037812 */ /* 0x001fc800078ec0ff */
[----:B------:R-:W-:Y:S01]  /*1ca30*/  ISETP.NE.AND P2, PT, R3, RZ, PT ;  /* 0x000000ff0300720c */ /* 0x000fe20003f45270 */
[----:B-1----:R-:W-:-:S12]  /*1ca40*/  @!P1 BRA `(.L_x_2754) ;  /* 0x00000070000c9947 */ /* 0x002fd80003800000 */
.L_x_2899:
[----:B------:R-:W-:Y:S05]  /*1ca50*/  BSYNC B2 ;  /* 0x0000000000027941 */ /* 0x000fea0003800000 */
.L_x_2753:
        /* <DEDUP_REMOVED lines=9> */
.L_x_2756:
[----:B------:R-:W-:Y:S05]  /*1caf0*/  BSYNC B2 ;  /* 0x0000000000027941 */ /* 0x000fea0003800000 */
.L_x_2755:
        /* <DEDUP_REMOVED lines=11> */
.L_x_2757:
        /* <DEDUP_REMOVED lines=13> */
.L_x_2900:
[----:B------:R-:W-:Y:S05]  /*1cc80*/  BSYNC B2 ;  /* 0x0000000000027941 */ /* 0x000fea0003800000 */
.L_x_2758:
        /* <DEDUP_REMOVED lines=11> */
.L_x_2761:
[----:B------:R-:W-:Y:S05]  /*1cd40*/  BSYNC B2 ;  /* 0x0000000000027941 */ /* 0x000fea0003800000 */
.L_x_2760:
[----:B------:R-:W-:Y:S01]  /*1cd50*/  R2UR UR6, R2 ;  /* 0x00000000020672ca */ /* 0x000fe200000e0000 */
[----:B------:R-:W-:Y:S01]  /*1cd60*/  UIADD3 UR4, UP0, UR40, 0x670, URZ ;  /* 0x0000067028047890 */ /* 0x000fe2000ff1e03f */
[----:B------:R-:W-:Y:S01]  /*1cd70*/  R2UR UR7, R3 ;  /* 0x00000000030772ca */ /* 0x000fe200000e0000 */
[----:B------:R-:W-:Y:S01]  /*1cd80*/  VIADD R11, R11, 0x28cb0 ;  /* 0x00028cb00b0b7836 */ /* 0x000fe20000000000 */
[----:B------:R-:W-:Y:S01]  /*1cd90*/  R2UR UR10, R9 ;  /* 0x00000000090a72ca */ /* 0x000fe200000e0000 */
[----:B------:R-:W-:Y:S01]  /*1cda0*/  IMAD R9, R19, 0x10000, R18 ;  /* 0x0001000013097824 */ /* 0x000fe200078e0212 */
[----:B------:R-:W-:Y:S01]  /*1cdb0*/  PLOP3.LUT P1, PT, PT, PT, PT, 0x80, 0x0 ;  /* 0x000000000000781c */ /* 0x000fe20003f2f070 */
[----:B------:R-:W-:Y:S02]  /*1cdc0*/  UIADD3.X UR5, URZ, UR41, URZ, UP0, !UPT ;  /* 0x000000293f057290 */ /* 0x000fe400087fe43f */
[----:B------:R-:W-:-:S10]  /*1cdd0*/  VIADD R14, R9, 0x400 ;  /* 0x00000400090e7836 */ /* 0x000fd40000000000 */
.L_x_2762:
        /* <DEDUP_REMOVED lines=15> */
.L_x_2763:
        /* <DEDUP_REMOVED lines=15> */
.L_x_2764:
        /* <DEDUP_REMOVED lines=15> */
.L_x_2765:
        /* <DEDUP_REMOVED lines=15> */
.L_x_2766:
        /* <DEDUP_REMOVED lines=15> */
.L_x_2767:
        /* <DEDUP_REMOVED lines=15> */
.L_x_2768:
        /* <DEDUP_REMOVED lines=15> */
.L_x_2769:
        /* <DEDUP_REMOVED lines=10> */
.L_x_2752:
[----:B------:R-:W-:Y:S05]  /*1d510*/  BSYNC B1 ;  /* 0x0000000000017941 */ /* 0x000fea0003800000 */
.L_x_2751:
[C---:B------:R-:W-:Y:S01]  /*1d520*/  ISETP.GT.AND P2, PT, R12.reuse, R6, PT ;  /* 0x000000060c00720c */ /* 0x040fe20003f44270 */
[----:B------:R-:W-:Y:S02]  /*1d530*/  VIADD R19, R19, 0x1 ;  /* 0x0000000113137836 */ /* 0x000fe40000000000 */
[----:B------:R-:W-:-:S03]  /*1d540*/  VIADD R12, R12, 0xffffffff ;  /* 0xffffffff0c0c7836 */ /* 0x000fc60000000000 */
[----:B------:R-:W-:-:S04]  /*1d550*/  ISETP.NE.AND P1, PT, R19, 0x2, PT ;  /* 0x000000021300780c */ /* 0x000fc80003f25270 */
[----:B------:R-:W-:Y:S02]  /*1d560*/  SEL R2, RZ, 0x1, P1 ;  /* 0x00000001ff027807 */ /* 0x000fe40000800000 */
[----:B------:R-:W-:Y:S02]  /*1d570*/  SEL R19, R19, RZ, P1 ;  /* 0x000000ff13137207 */ /* 0x000fe40000800000 */
[----:B------:R-:W-:Y:S01]  /*1d580*/  LOP3.LUT R29, R29, R2, RZ, 0x3c, !PT ;  /* 0x000000021d1d7212 */ /* 0x000fe200078e3cff */
[----:B------:R-:W-:Y:S06]  /*1d590*/  @P2 BRA `(.L_x_2770) ;  /* 0xfffffff400002947 */ /* 0x000fec000383ffff */
.L_x_2726:
[----:B------:R-:W-:Y:S05]  /*1d5a0*/  BSYNC B0 ;  /* 0x0000000000007941 */ /* 0x000fea0003800000 */
.L_x_2725:
[----:B------:R-:W0:Y:S01]  /*1d5b0*/  LDC R0, c[0x0][0x448] ;  /* 0x00011200ff007b82 */ /* 0x000e220000000800 */
[----:B------:R-:W-:Y:S01]  /*1d5c0*/  VIADD R2, R31, 0x3f ;  /* 0x0000003f1f027836 */ /* 0x000fe20000000000 */
[----:B------:R-:W-:Y:S06]  /*1d5d0*/  @!P0 WARPSYNC.ALL ;  /* 0x0000000000008948 */ /* 0x000fec0003800000 */
[----:B------:R-:W-:Y:S01]  /*1d5e0*/  @!P0 BAR.SYNC.DEFER_BLOCKING 0xc, 0x180 ;  /* 0x0306000000008b1d */ /* 0x000fe20000010000 */
[----:B0-----:R-:W-:-:S13]  /*1d5f0*/  ISETP.NE.AND P1, PT, R0, 0x1, PT ;  /* 0x000000010000780c */ /* 0x001fda0003f25270 */
[----:B------:R-:W0:Y:S08]  /*1d600*/  @P1 LDC R3, c[0x0][0x44c] ;  /* 0x00011300ff031b82 */ /* 0x000e300000000800 */
[----:B------:R-:W2:Y:S01]  /*1d610*/  @P1 LDC R0, c[0x0][0x450] ;  /* 0x00011400ff001b82 */ /* 0x000ea20000000800 */
[----:B0-----:R-:W-:-:S05]  /*1d620*/  @P1 IMAD.HI.U32 R3, R2, R3, RZ ;  /* 0x0000000302031227 */ /* 0x001fca00078e00ff */
[----:B--2---:R-:W-:-:S05]  /*1d630*/  @P1 SHF.R.U32.HI R2, RZ, R0, R3 ;  /* 0x00000000ff021219 */ /* 0x004fca0000011603 */
[----:B------:R-:W-:Y:S02]  /*1d640*/  IMAD.IADD R0, R7, 0x1, R2 ;  /* 0x0000000107007824 */ /* 0x000fe400078e0202 */
[----:B------:R-:W0:Y:S02]  /*1d650*/  LDC.64 R2, c[0x0][0x9e0] ;  /* 0x00027800ff027b82 */ /* 0x000e240000000a00 */
        /* <DEDUP_REMOVED lines=14> */
.L_x_2773:
[----:B------:R-:W-:-:S13]  /*1d740*/  ISETP.NE.AND P0, PT, R3, 0x1, PT ;  /* 0x000000010300780c */ /* 0x000fda0003f05270 */
[----:B------:R-:W0:Y:S02]  /*1d750*/  @P0 LDC.64 R6, c[0x0][0x9e8] ;  /* 0x00027a00ff060b82 */ /* 0x000e240000000a00 */
[----:B0-----:R-:W-:-:S05]  /*1d760*/  @P0 IMAD.HI.U32 R6, R5, R6, RZ ;  /* 0x0000000605060227 */ /* 0x001fca00078e00ff */
[----:B------:R-:W-:-:S07]  /*1d770*/  @P0 SHF.R.U32.HI R5, RZ, R7, R6 ;  /* 0x00000007ff050219 */ /* 0x000fce0000011606 */
.L_x_2774:
[----:B------:R-:W-:Y:S05]  /*1d780*/  BSYNC B0 ;  /* 0x0000000000007941 */ /* 0x000fea0003800000 */
.L_x_2772:
[----:B------:R-:W-:-:S05]  /*1d790*/  IMAD R5, R5, R3, R3 ;  /* 0x0000000305057224 */ /* 0x000fca00078e0203 */
[----:B------:R-:W-:-:S07]  /*1d7a0*/  VIMNMX R2, R2, R5, PT ;  /* 0x0000000502027248 */ /* 0x000fce0003fe0100 */
.L_x_2771:
[----:B------:R-:W-:Y:S01]  /*1d7b0*/  VIADD R2, R2, 0x3f ;  /* 0x0000003f02027836 */ /* 0x000fe20000000000 */
[----:B------:R-:W0:Y:S01]  /*1d7c0*/  @P1 LDC R0, c[0x0][0x450] ;  /* 0x00011400ff001b82 */ /* 0x000e220000000800 */
[----:B------:R-:W-:-:S03]  /*1d7d0*/  ULDC UR4, c[0x0][0x9dc] ;  /* 0x0002770000047ab9 */ /* 0x000fc60000000800 */
[----:B------:R-:W-:-:S04]  /*1d7e0*/  SHF.R.S32.HI R5, RZ, 0x1f, R2 ;  /* 0x0000001fff057819 */ /* 0x000fc80000011402 */
[----:B------:R-:W-:Y:S02]  /*1d7f0*/  LEA.HI R5, R5, R2, RZ, 0x6 ;  /* 0x0000000205057211 */ /* 0x000fe400078f30ff */
[----:B------:R-:W2:Y:S02]  /*1d800*/  @P1 LDC R2, c[0x0][0x44c] ;  /* 0x00011300ff021b82 */ /* 0x000ea40000000800 */
[----:B------:R-:W-:-:S04]  /*1d810*/  SHF.R.S32.HI R5, RZ, 0x6, R5 ;  /* 0x00000006ff057819 */ /* 0x000fc80000011405 */
[----:B------:R-:W-:Y:S01]  /*1d820*/  VIMNMX R10, R10, R5, PT ;  /* 0x000000050a0a7248 */ /* 0x000fe20003fe0100 */
[----:B------:R-:W-:Y:S02]  /*1d830*/  IMAD.MOV.U32 R5, RZ, RZ, R31 ;  /* 0x000000ffff057224 */ /* 0x000fe400078e001f */
[----:B--2---:R-:W-:-:S05]  /*1d840*/  @P1 IMAD.HI.U32 R2, R31, R2, RZ ;  /* 0x000000021f021227 */ /* 0x004fca00078e00ff */
[----:B0-----:R-:W-:-:S05]  /*1d850*/  @P1 SHF.R.U32.HI R5, RZ, R0, R2 ;  /* 0x00000000ff051219 */ /* 0x001fca0000011602 */
        /* <DEDUP_REMOVED lines=13> */
.L_x_2777:
[----:B------:R-:W-:-:S13]  /*1d930*/  ISETP.NE.AND P0, PT, R3, 0x1, PT ;  /* 0x000000010300780c */ /* 0x000fda0003f05270 */
[----:B------:R-:W0:Y:S02]  /*1d940*/  @P0 LDC.64 R6, c[0x0][0x9e8] ;  /* 0x00027a00ff060b82 */ /* 0x000e240000000a00 */
[----:B0-----:R-:W-:-:S05]  /*1d950*/  @P0 IMAD.HI.U32 R6, R2, R6, RZ ;  /* 0x0000000602060227 */ /* 0x001fca00078e00ff */
[----:B------:R-:W-:-:S07]  /*1d960*/  @P0 SHF.R.U32.HI R2, RZ, R7, R6 ;  /* 0x00000007ff020219 */ /* 0x000fce0000011606 */
.L_x_2778:
[----:B------:R-:W-:Y:S05]  /*1d970*/  BSYNC B0 ;  /* 0x0000000000007941 */ /* 0x000fea0003800000 */
.L_x_2776:
[----:B------:R-:W-:-:S05]  /*1d980*/  IMAD R3, R2, R3, RZ ;  /* 0x0000000302037224 */ /* 0x000fca00078e02ff */
[----:B------:R-:W-:-:S07]  /*1d990*/  VIMNMX R0, R0, R3, !PT ;  /* 0x0000000300007248 */ /* 0x000fce0007fe0100 */
.L_x_2775:
[----:B------:R-:W-:Y:S01]  /*1d9a0*/  ISETP.NE.AND P1, PT, R4, RZ, PT ;  /* 0x000000ff0400720c */ /* 0x000fe20003f25270 */
[----:B------:R-:W-:Y:S01]  /*1d9b0*/  BSSY B0, `(.L_x_2779) ;  /* 0x0000024000007945 */ /* 0x000fe20003800000 */
[----:B------:R-:W-:-:S04]  /*1d9c0*/  SHF.R.S32.HI R3, RZ, 0x1f, R0 ;  /* 0x0000001fff037819 */ /* 0x000fc80000011400 */
[----:B------:R-:W-:-:S04]  /*1d9d0*/  LEA.HI R3, R3, R0, RZ, 0x6 ;  /* 0x0000000003037211 */ /* 0x000fc800078f30ff */
[----:B------:R-:W-:Y:S01]  /*1d9e0*/  SHF.R.S32.HI R0, RZ, 0x6, R3 ;  /* 0x00000006ff007819 */ /* 0x000fe20000011403 */
[----:B------:R-:W-:Y:S02]  /*1d9f0*/  IMAD.MOV.U32 R3, RZ, RZ, RZ ;  /* 0x000000ffff037224 */ /* 0x000fe400078e00ff */
[----:B------:R-:W0:Y:S01]  /*1da00*/  @!P1 LDC R4, c[0x0][0x9f0] ;  /* 0x00027c00ff049b82 */ /* 0x000e220000000800 */
[----:B------:R-:W-:-:S04]  /*1da10*/  VIMNMX R0, RZ, R0, !PT ;  /* 0x00000000ff007248 */ /* 0x000fc80007fe0100 */
[----:B------:R-:W-:-:S13]  /*1da20*/  ISETP.GT.AND P0, PT, R10, R0, PT ;  /* 0x000000000a00720c */ /* 0x000fda0003f04270 */
[----:B------:R-:W-:Y:S05]  /*1da30*/  @!P0 BRA `(.L_x_2780) ;  /* 0x00000000006c8947 */ /* 0x000fea0003800000 */
[-C--:B0-----:R-:W-:Y:S02]  /*1da40*/  IABS R5, R4.reuse ;  /* 0x0000000400057213 */ /* 0x081fe40000000000 */
[----:B------:R-:W-:Y:S02]  /*1da50*/  IABS R7, R4 ;  /* 0x0000000400077213 */ /* 0x000fe40000000000 */
[----:B------:R-:W0:Y:S03]  /*1da60*/  I2F.RP R8, R5 ;  /* 0x0000000500087306 */ /* 0x000e260000209400 */
[----:B------:R-:W-:-:S05]  /*1da70*/  IMAD.MOV R7, RZ, RZ, -R7 ;  /* 0x000000ffff077224 */ /* 0x000fca00078e0a07 */
[----:B0-----:R-:W0:Y:S02]  /*1da80*/  MUFU.RCP R8, R8 ;  /* 0x0000000800087308 */ /* 0x001e240000001000 */
[----:B0-----:R-:W-:-:S06]  /*1da90*/  VIADD R9, R8, 0xffffffe ;  /* 0x0ffffffe08097836 */ /* 0x001fcc0000000000 */
[----:B------:R-:W0:Y:S02]  /*1daa0*/  F2I.FTZ.U32.TRUNC.NTZ R3, R9 ;  /* 0x0000000900037305 */ /* 0x000e24000021f000 */
[----:B0-----:R-:W-:-:S04]  /*1dab0*/  IMAD.MOV R2, RZ, RZ, -R3 ;  /* 0x000000ffff027224 */ /* 0x001fc800078e0a03 */
[----:B------:R-:W-:Y:S02]  /*1dac0*/  IMAD R6, R2, R5, RZ ;  /* 0x0000000502067224 */ /* 0x000fe400078e02ff */
[----:B------:R-:W-:-:S04]  /*1dad0*/  IMAD.MOV.U32 R2, RZ, RZ, RZ ;  /* 0x000000ffff027224 */ /* 0x000fc800078e00ff */
[----:B------:R-:W-:Y:S01]  /*1dae0*/  IMAD.HI.U32 R6, R3, R6, R2 ;  /* 0x0000000603067227 */ /* 0x000fe200078e0002 */
[----:B------:R-:W-:-:S05]  /*1daf0*/  IADD3 R3, R4, -0x1, R10 ;  /* 0xffffffff04037810 */ /* 0x000fca0007ffe00a */
[----:B------:R-:W-:-:S05]  /*1db00*/  IMAD.IADD R3, R3, 0x1, -R0 ;  /* 0x0000000103037824 */ /* 0x000fca00078e0a00 */
        /* <DEDUP_REMOVED lines=14> */
.L_x_2780:
[----:B------:R-:W-:Y:S05]  /*1dbf0*/  BSYNC B0 ;  /* 0x0000000000007941 */ /* 0x000fea0003800000 */
.L_x_2779:
[-C--:B------:R-:W-:Y:S01]  /*1dc00*/  IMAD R32, R32, R3.reuse, R0 ;  /* 0x0000000320207224 */ /* 0x080fe200078e0200 */
[----:B------:R-:W-:Y:S04]  /*1dc10*/  BSSY B7, `(.L_x_2781) ;  /* 0x000036c000077945 */ /* 0x000fe80003800000 */
[----:B------:R-:W-:-:S04]  /*1dc20*/  VIADDMNMX R34, R32, R3, R10, PT ;  /* 0x0000000320227246 */ /* 0x000fc8000380010a */
[----:B------:R-:W-:Y:S01]  /*1dc30*/  ISETP.GT.AND P0, PT, R34, R32, PT ;  /* 0x000000202200720c */ /* 0x000fe20003f04270 */
[----:B------:R2:W-:-:S12]  /*1dc40*/  STL [R1+0xc], R34 ;  /* 0x00000c2201007387 */ /* 0x0005d80000100800 */
[----:B--2---:R-:W-:Y:S05]  /*1dc50*/  @P0 BRA `(.L_x_2782) ;  /* 0x0000000000440947 */ /* 0x004fea0003800000 */
[----:B------:R-:W2:Y:S02]  /*1dc60*/  S2R R2, SR_TID.X ;  /* 0x0000000000027919 */ /* 0x000ea40000002100 */
[----:B--2---:R-:W-:-:S04]  /*1dc70*/  LOP3.LUT R2, R2, 0x7f, RZ, 0xc0, !PT ;  /* 0x0000007f02027812 */ /* 0x004fc800078ec0ff */
[----:B------:R-:W-:-:S13]  /*1dc80*/  ISETP.NE.AND P0, PT, R2, RZ, PT ;  /* 0x000000ff0200720c */ /* 0x000fda0003f05270 */
[----:B------:R-:W-:Y:S05]  /*1dc90*/  @P0 BRA `(.L_x_2783) ;  /* 0x00000034008c0947 */ /* 0x000fea0003800000 */
[----:B------:R-:W2:Y:S01]  /*1dca0*/  S2R R5, SR_LANEID ;  /* 0x0000000000057919 */ /* 0x000ea20000000000 */
[----:B------:R-:W-:Y:S01]  /*1dcb0*/  VOTEU.ANY UR4, UPT, PT ;  /* 0x0000000000047886 */ /* 0x000fe200038e0100 */
[----:B------:R-:W3:Y:S01]  /*1dcc0*/  LDC.64 R2, c[0x0][0xc60] ;  /* 0x00031800ff027b82 */ /* 0x000ee20000000a00 */
[----:B------:R-:W2:Y:S02]  /*1dcd0*/  FLO.U32 R0, UR4 ;  /* 0x0000000400007d00 */ /* 0x000ea400080e0000 */
[----:B--2---:R-:W-:-:S06]  /*1dce0*/  ISETP.EQ.U32.AND P0, PT, R0, R5, PT ;  /* 0x000000050000720c */ /* 0x004fcc0003f02070 */
[----:B------:R-:W3:Y:S07]  /*1dcf0*/  POPC R5, UR4 ;  /* 0x0000000400057d09 */ /* 0x000eee0008000000 */
[----:B---3--:R-:W2:Y:S01]  /*1dd00*/  @P0 ATOMG.E.ADD.STRONG.GPU PT, R3, desc[UR42][R2.64], R5 ;  /* 0x00000005020309a8 */ /* 0x008ea200081ee1ea */
[----:B0-----:R-:W0:Y:S02]  /*1dd10*/  S2R R4, SR_LTMASK ;  /* 0x0000000000047919 */ /* 0x001e240000003900 */
[----:B0-----:R-:W-:-:S04]  /*1dd20*/  LOP3.LUT R4, R4, UR4, RZ, 0xc0, !PT ;  /* 0x0000000404047c12 */ /* 0x001fc8000f8ec0ff */
[----:B------:R-:W0:Y:S01]  /*1dd30*/  POPC R7, R4 ;  /* 0x0000000400077309 */ /* 0x000e220000000000 */
[----:B--2---:R-:W0:Y:S02]  /*1dd40*/  SHFL.IDX PT, R0, R3, R0, 0x1f ;  /* 0x00001f0003007589 */ /* 0x004e2400000e0000 */
[----:B0-----:R-:W-:Y:S01]  /*1dd50*/  IADD3 R24, R0, UR37, R7 ;  /* 0x0000002500187c10 */ /* 0x001fe2000fffe007 */
[----:B------:R-:W-:Y:S06]  /*1dd60*/  BRA `(.L_x_2783) ;  /* 0x0000003400587947 */ /* 0x000fec0003800000 */
.L_x_2782:
        /* <DEDUP_REMOVED lines=20> */
.L_x_2785:
[----:B------:R-:W-:Y:S05]  /*1deb0*/  BSYNC B6 ;  /* 0x0000000000067941 */ /* 0x000fea0003800000 */
.L_x_2784:
        /* <DEDUP_REMOVED lines=8> */
[----:B------:R2:W3:Y:S01]  /*1df40*/  LDC.64 R2, c[0x4][R25] ;  /* 0x0100000019027b82 */ /* 0x0004e20000000a00 */
[----:B0-----:R-:W-:Y:S02]  /*1df50*/  IMAD.U32 R4, RZ, RZ, UR6 ;  /* 0x00000006ff047e24 */ /* 0x001fe4000f8e00ff */
[----:B------:R-:W-:Y:S02]  /*1df60*/  IMAD.U32 R5, RZ, RZ, UR7 ;  /* 0x00000007ff057e24 */ /* 0x000fe4000f8e00ff */
[----:B------:R-:W-:Y:S02]  /*1df70*/  IMAD.U32 R6, RZ, RZ, UR8 ;  /* 0x00000008ff067e24 */ /* 0x000fe4000f8e00ff */
[----:B------:R-:W-:-:S02]  /*1df80*/  IMAD.U32 R7, RZ, RZ, UR9 ;  /* 0x00000009ff077e24 */ /* 0x000fc4000f8e00ff */
[----:B------:R-:W-:Y:S02]  /*1df90*/  IMAD.U32 R10, RZ, RZ, UR4 ;  /* 0x00000004ff0a7e24 */ /* 0x000fe4000f8e00ff */
[----:B------:R-:W-:Y:S02]  /*1dfa0*/  IMAD.U32 R11, RZ, RZ, UR5 ;  /* 0x00000005ff0b7e24 */ /* 0x000fe4000f8e00ff */
[----:B------:R-:W-:Y:S02]  /*1dfb0*/  IMAD.MOV.U32 R8, RZ, RZ, 0x70 ;  /* 0x00000070ff087424 */ /* 0x000fe400078e00ff */
[----:B------:R-:W-:Y:S02]  /*1dfc0*/  IMAD.MOV.U32 R12, RZ, RZ, 0x1 ;  /* 0x00000001ff0c7424 */ /* 0x000fe400078e00ff */
[----:B--2---:R-:W-:-:S07]  /*1dfd0*/  IMAD.MOV.U32 R13, RZ, RZ, RZ ;  /* 0x000000ffff0d7224 */ /* 0x004fce00078e00ff */
[----:B------:R-:W-:-:S07]  /*1dfe0*/  LEPC R20, `(.L_x_2788) ;  /* 0x000000001014794e */ /* 0x000fce0000000000 */
[----:B-1-3--:R-:W-:Y:S05]  /*1dff0*/  CALL.ABS.NOINC R2 ;  /* 0x0000000002007343 */ /* 0x00afea0003c00000 */
.L_x_2788:
        /* <DEDUP_REMOVED lines=15> */
.L_x_2787:
[----:B------:R-:W-:Y:S05]  /*1e0f0*/  BSYNC B6 ;  /* 0x0000000000067941 */ /* 0x000fea0003800000 */
.L_x_2786:
[----:B------:R-:W-:Y:S01]  /*1e100*/  ULDC.64 UR4, c[0x0][0x9f8] ;  /* 0x00027e0000047ab9 */ /* 0x000fe20000000a00 */
[----:B------:R-:W-:Y:S01]  /*1e110*/  IMAD.MOV.U32 R26, RZ, RZ, R27 ;  /* 0x000000ffff1a7224 */ /* 0x000fe200078e001b */
[----:B------:R-:W-:Y:S01]  /*1e120*/  ISETP.NE.U32.AND P0, PT, RZ, UR4, PT ;  /* 0x00000004ff007c0c */ /* 0x000fe2000bf05070 */
[----:B------:R-:W2:Y:S01]  /*1e130*/  S2R R20, SR_TID.X ;  /* 0x0000000000147919 */ /* 0x000ea20000002100 */
[----:B------:R-:W3:Y:S01]  /*1e140*/  LDC R9, c[0x0][0x430] ;  /* 0x00010c00ff097b82 */ /* 0x000ee20000000800 */
[----:B------:R-:W-:Y:S01]  /*1e150*/  ULDC UR4, c[0x0][0x320] ;  /* 0x0000c80000047ab9 */ /* 0x000fe20000000800 */
[----:B------:R-:W-:-:S13]  /*1e160*/  ISETP.NE.AND.EX P0, PT, RZ, UR5, PT, P0 ;  /* 0x00000005ff007c0c */ /* 0x000fda000bf05300 */
[----:B------:R-:W4:Y:S01]  /*1e170*/  @P0 LDC.64 R2, c[0x0][0x9f8] ;  /* 0x00027e00ff020b82 */ /* 0x000f220000000a00 */
[----:B------:R-:W0:Y:S01]  /*1e180*/  S2R R25, SR_TID.X ;  /* 0x0000000000197919 */ /* 0x000e220000002100 */
[----:B--2---:R-:W-:Y:S01]  /*1e190*/  LOP3.LUT R20, R20, 0x7f, RZ, 0xc0, !PT ;  /* 0x0000007f14147812 */ /* 0x004fe200078ec0ff */
[----:B----4-:R-:W-:-:S05]  /*1e1a0*/  @P0 IMAD.WIDE R2, R27, 0x4, R2 ;  /* 0x000000041b020825 */ /* 0x010fca00078e0202 */
[----:B------:R2:W4:Y:S01]  /*1e1b0*/  @P0 LDG.E R26, desc[UR42][R2.64] ;  /* 0x0000002a021a0981 */ /* 0x000522000c1e1900 */
[----:B------:R-:W-:Y:S01]  /*1e1c0*/  SHF.R.U32.HI R21, RZ, 0x3, R20 ;  /* 0x00000003ff157819 */ /* 0x000fe20000011614 */
[----:B------:R-:W-:Y:S01]  /*1e1d0*/  IMAD.MOV.U32 R36, RZ, RZ, RZ ;  /* 0x000000ffff247224 */ /* 0x000fe200078e00ff */
[----:B---3--:R-:W-:Y:S01]  /*1e1e0*/  ISETP.NE.AND P1, PT, R9, 0x1, PT ;  /* 0x000000010900780c */ /* 0x008fe20003f25270 */
[----:B------:R-:W3:Y:S01]  /*1e1f0*/  S2R R20, SR_TID.X ;  /* 0x0000000000147919 */ /* 0x000ee20000002100 */
[----:B0-----:R-:W-:Y:S01]  /*1e200*/  IMAD.SHL.U32 R25, R25, 0x8, RZ ;  /* 0x0000000819197824 */ /* 0x001fe200078e00ff */
[----:B------:R-:W-:Y:S02]  /*1e210*/  LEA R0, R34, 0xffffffc0, 0x6 ;  /* 0xffffffc022007811 */ /* 0x000fe400078e30ff */
[----:B------:R-:W0:Y:S01]  /*1e220*/  S2R R34, SR_TID.X ;  /* 0x0000000000227919 */ /* 0x000e220000002100 */
[----:B------:R-:W-:Y:S02]  /*1e230*/  LOP3.LUT R16, R16, 0xffffffbf, RZ, 0xc0, !PT ;  /* 0xffffffbf10107812 */ /* 0x000fe400078ec0ff */
[----:B------:R-:W-:-:S04]  /*1e240*/  LOP3.LUT R25, R25, 0x38, RZ, 0xc0, !PT ;  /* 0x0000003819197812 */ /* 0x000fc800078ec0ff */
[----:B------:R-:W-:Y:S01]  /*1e250*/  LOP3.LUT R25, R25, 0x40, RZ, 0xfc, !PT ;  /* 0x0000004019197812 */ /* 0x000fe200078efcff */
[----:B--2---:R-:W2:Y:S03]  /*1e260*/  @P1 LDC R3, c[0x0][0x434] ;  /* 0x00010d00ff031b82 */ /* 0x004ea60000000800 */
[----:B------:R-:W-:Y:S02]  /*1e270*/  ISETP.GE.AND P2, PT, R25, UR4, PT ;  /* 0x0000000419007c0c */ /* 0x000fe4000bf46270 */
[----:B------:R-:W1:Y:S02]  /*1e280*/  S2R R25, SR_TID.X ;  /* 0x0000000000197919 */ /* 0x000e640000002100 */
[----:B------:R-:W-:Y:S01]  /*1e290*/  SEL R7, RZ, 0xffffffff, P2 ;  /* 0xffffffffff077807 */ /* 0x000fe20001000000 */
[----:B------:R-:W2:Y:S04]  /*1e2a0*/  @P1 LDC R2, c[0x0][0x438] ;  /* 0x00010e00ff021b82 */ /* 0x000ea80000000800 */
[----:B------:R-:W-:-:S04]  /*1e2b0*/  IMAD.SHL.U32 R7, R7, 0x2, RZ ;  /* 0x0000000207077824 */ /* 0x000fc800078e00ff */
[----:B------:R-:W-:Y:S01]  /*1e2c0*/  @P2 LOP3.LUT R16, R16, 0x40, RZ, 0xfc, !PT ;  /* 0x0000004010102812 */ /* 0x000fe200078efcff */
[----:B---3--:R-:W-:-:S03]  /*1e2d0*/  IMAD.SHL.U32 R20, R20, 0x10, RZ ;  /* 0x0000001014147824 */ /* 0x008fc600078e00ff */
[----:B------:R-:W-:Y:S01]  /*1e2e0*/  LOP3.LUT R16, R16, 0xffffff7f, RZ, 0xc0, !PT ;  /* 0xffffff7f10107812 */ /* 0x000fe200078ec0ff */
[----:B0-----:R-:W-:Y:S01]  /*1e2f0*/  IMAD.SHL.U32 R34, R34, 0x8, RZ ;  /* 0x0000000822227824 */ /* 0x001fe200078e00ff */
[----:B------:R-:W-:Y:S02]  /*1e300*/  LOP3.LUT R20, R21, 0x70, R20, 0xf8, !PT ;  /* 0x0000007015147812 */ /* 0x000fe400078ef814 */
[----:B------:R-:W0:Y:S02]  /*1e310*/  S2R R21, SR_TID.X ;  /* 0x0000000000157919 */ /* 0x000e240000002100 */
[----:B------:R-:W-:Y:S01]  /*1e320*/  LOP3.LUT R34, R34, 0x38, RZ, 0xc0, !PT ;  /* 0x0000003822227812 */ /* 0x000fe200078ec0ff */
[----:B------:R-:W-:-:S03]  /*1e330*/  IMAD.IADD R37, R20, 0x1, R0 ;  /* 0x0000000114257824 */ /* 0x000fc600078e0200 */
[----:B------:R-:W-:Y:S02]  /*1e340*/  LOP3.LUT R34, R34, 0x80, RZ, 0xfc, !PT ;  /* 0x0000008022227812 */ /* 0x000fe400078efcff */
[C---:B------:R-:W-:Y:S01]  /*1e350*/  ISETP.GE.AND P0, PT, R37.reuse, R23, PT ;  /* 0x000000172500720c */ /* 0x040fe20003f06270 */
[----:B------:R-:W-:Y:S01]  /*1e360*/  IMAD.IADD R37, R37, 0x1, R33 ;  /* 0x0000000125257824 */ /* 0x000fe200078e0221 */
[----:B------:R-:W-:Y:S01]  /*1e370*/  ISETP.GE.AND P2, PT, R34, UR4, PT ;  /* 0x0000000422007c0c */ /* 0x000fe2000bf46270 */
[----:B-1----:R-:W-:Y:S01]  /*1e380*/  IMAD.SHL.U32 R25, R25, 0x8, RZ ;  /* 0x0000000819197824 */ /* 0x002fe200078e00ff */
[----:B------:R-:W-:Y:S01]  /*1e390*/  ISETP.GT.U32.OR P0, PT, R20, 0x3f, P0 ;  /* 0x0000003f1400780c */ /* 0x000fe20000704470 */
[----:B--2---:R-:W-:-:S03]  /*1e3a0*/  @P1 IMAD.HI.U32 R3, R37, R3, RZ ;  /* 0x0000000325031227 */ /* 0x004fc600078e00ff */
[----:B------:R-:W-:Y:S01]  /*1e3b0*/  LOP3.LUT R25, R25, 0x38, RZ, 0xc0, !PT ;  /* 0x0000003819197812 */ /* 0x000fe200078ec0ff */
[----:B------:R-:W-:Y:S01]  /*1e3c0*/  IMAD.MOV.U32 R6, RZ, RZ, R37 ;  /* 0x000000ffff067224 */ /* 0x000fe200078e0025 */
[----:B------:R-:W-:Y:S02]  /*1e3d0*/  @P1 SHF.R.U32.HI R6, RZ, R2, R3 ;  /* 0x00000002ff061219 */ /* 0x000fe40000011603 */
[----:B------:R-:W-:-:S04]  /*1e3e0*/  LOP3.LUT R25, R25, 0xc0, RZ, 0xfc, !PT ;  /* 0x000000c019197812 */ /* 0x000fc800078efcff */
[----:B------:R-:W-:Y:S01]  /*1e3f0*/  ISETP.GE.AND P1, PT, R25, UR4, PT ;  /* 0x0000000419007c0c */ /* 0x000fe2000bf26270 */
[----:B------:R-:W1:Y:S01]  /*1e400*/  @!P0 LDC.64 R2, c[0x0][0x428] ;  /* 0x00010a00ff028b82 */ /* 0x000e620000000a00 */
[----:B------:R-:W2:Y:S02]  /*1e410*/  S2R R25, SR_TID.X ;  /* 0x0000000000197919 */ /* 0x000ea40000002100 */
[----:B------:R-:W-:Y:S01]  /*1e420*/  SEL R5, RZ, 0x8, P1 ;  /* 0x00000008ff057807 */ /* 0x000fe20000800000 */
[----:B0-----:R-:W-:-:S05]  /*1e430*/  IMAD.SHL.U32 R21, R21, 0x8, RZ ;  /* 0x0000000815157824 */ /* 0x001fca00078e00ff */
[----:B------:R-:W-:-:S04]  /*1e440*/  LOP3.LUT R21, R21, 0x38, RZ, 0xc0, !PT ;  /* 0x0000003815157812 */ /* 0x000fc800078ec0ff */
[----:B------:R-:W-:-:S04]  /*1e450*/  ISETP.GE.AND P3, PT, R21, UR4, PT ;  /* 0x0000000415007c0c */ /* 0x000fc8000bf66270 */
[----:B------:R-:W-:-:S04]  /*1e460*/  SEL R4, RZ, 0x1, P3 ;  /* 0x00000001ff047807 */ /* 0x000fc80001800000 */
[----:B------:R-:W-:Y:S02]  /*1e470*/  LOP3.LUT R7, R7, 0x2, R4, 0xe2, !PT ;  /* 0x0000000207077812 */ /* 0x000fe400078ee204 */
[----:B------:R-:W-:-:S03]  /*1e480*/  SEL R4, RZ, 0x4, P2 ;  /* 0x00000004ff047807 */ /* 0x000fc60001000000 */
[----:B------:R-:W-:Y:S02]  /*1e490*/  @P3 LOP3.LUT R16, R16, 0x80, RZ, 0xfc, !PT ;  /* 0x0000008010103812 */ /* 0x000fe400078efcff */
[----:B------:R-:W-:Y:S01]  /*1e4a0*/  LOP3.LUT R7, R5, R7, R4, 0xfe, !PT ;  /* 0x0000000705077212 */ /* 0x000fe200078efe04 */
[--C-:B------:R-:W-:Y:S01]  /*1e4b0*/  @!P0 IMAD.MOV.U32 R4, RZ, RZ, R6.reuse ;  /* 0x000000ffff048224 */ /* 0x100fe200078e0006 */
[----:B------:R-:W-:Y:S01]  /*1e4c0*/  @!P0 SHF.R.S32.HI R5, RZ, 0x1f, R6 ;  /* 0x0000001fff058819 */ /* 0x000fe20000011406 */
[----:B--2---:R-:W-:Y:S01]  /*1e4d0*/  IMAD.SHL.U32 R25, R25, 0x8, RZ ;  /* 0x0000000819197824 */ /* 0x004fe200078e00ff */
[----:B------:R-:W-:-:S04]  /*1e4e0*/  LOP3.LUT R16, R16, 0xffffffdf, RZ, 0xc0, !PT ;  /* 0xffffffdf10107812 */ /* 0x000fc800078ec0ff */
[----:B------:R-:W-:Y:S02]  /*1e4f0*/  @P2 LOP3.LUT R16, R16, 0x20, RZ, 0xfc, !PT ;  /* 0x0000002010102812 */ /* 0x000fe400078efcff */
[----:B------:R-:W-:Y:S02]  /*1e500*/  LOP3.LUT R25, R25, 0x38, RZ, 0xc0, !PT ;  /* 0x0000003819197812 */ /* 0x000fe400078ec0ff */
[----:B------:R-:W-:Y:S02]  /*1e510*/  LOP3.LUT R16, R16, 0xffffffef, RZ, 0xc0, !PT ;  /* 0xffffffef10107812 */ /* 0x000fe400078ec0ff */
[----:B------:R-:W-:Y:S02]  /*1e520*/  LOP3.LUT R10, R25, 0x180, RZ, 0xfc, !PT ;  /* 0x00000180190a7812 */ /* 0x000fe400078efcff */
[----:B------:R-:W-:Y:S02]  /*1e530*/  @P1 LOP3.LUT R16, R16, 0x10, RZ, 0xfc, !PT ;  /* 0x0000001010101812 */ /* 0x000fe400078efcff */
[----:B------:R-:W-:-:S04]  /*1e540*/  LOP3.LUT R11, R21, 0x100, RZ, 0xfc, !PT ;  /* 0x00000100150b7812 */ /* 0x000fc800078efcff */
[----:B------:R-:W-:Y:S02]  /*1e550*/  ISETP.GE.AND P3, PT, R11, UR4, PT ;  /* 0x000000040b007c0c */ /* 0x000fe4000bf66270 */
[----:B------:R-:W-:Y:S02]  /*1e560*/  LOP3.LUT R16, R16, 0xfffffff7, RZ, 0xc0, !PT ;  /* 0xfffffff710107812 */ /* 0x000fe400078ec0ff */
[----:B------:R-:W-:-:S09]  /*1e570*/  LOP3.LUT R12, R21, 0x1c0, RZ, 0xfc, !PT ;  /* 0x000001c0150c7812 */ /* 0x000fd200078efcff */
[----:B------:R-:W-:-:S04]  /*1e580*/  @P3 LOP3.LUT R16, R16, 0x8, RZ, 0xfc, !PT ;  /* 0x0000000810103812 */ /* 0x000fc800078efcff */
[----:B------:R-:W-:Y:S02]  /*1e590*/  LOP3.LUT R16, R16, 0xfffffffb, RZ, 0xc0, !PT ;  /* 0xfffffffb10107812 */ /* 0x000fe400078ec0ff */
[----:B----4-:R-:W-:Y:S01]  /*1e5a0*/  SHF.R.S32.HI R34, RZ, 0x1f, R26 ;  /* 0x0000001fff227819 */ /* 0x010fe2000001141a */
[----:B-1----:R-:W-:-:S04]  /*1e5b0*/  @!P0 IMAD.WIDE.U32 R4, R26, R2, R4 ;  /* 0x000000021a048225 */ /* 0x002fc800078e0004 */
[----:B------:R-:W-:-:S04]  /*1e5c0*/  @!P0 IMAD R8, R34, R2, RZ ;  /* 0x0000000222088224 */ /* 0x000fc800078e02ff */
[----:B------:R-:W-:Y:S02]  /*1e5d0*/  @!P0 IMAD R8, R26, R3, R8 ;  /* 0x000000031a088224 */ /* 0x000fe400078e0208 */
[----:B------:R-:W0:Y:S02]  /*1e5e0*/  @!P0 LDC.64 R2, c[0x0][0x418] ;  /* 0x00010600ff028b82 */ /* 0x000e240000000a00 */
[----:B------:R-:W-:Y:S01]  /*1e5f0*/  @!P0 IMAD.IADD R8, R5, 0x1, R8 ;  /* 0x0000000105088824 */ /* 0x000fe200078e0208 */
[----:B0-----:R-:W-:-:S04]  /*1e600*/  @!P0 LEA R2, P1, R4, R2, 0x2 ;  /* 0x0000000204028211 */ /* 0x001fc800078210ff */
[----:B------:R-:W-:-:S05]  /*1e610*/  @!P0 LEA.HI.X R3, R4, R3, R8, 0x2, P1 ;  /* 0x0000000304038211 */ /* 0x000fca00008f1408 */
[----:B------:R0:W5:Y:S01]  /*1e620*/  @!P0 LDG.E R36, desc[UR42][R2.64] ;  /* 0x0000002a02248981 */ /* 0x000162000c1e1900 */
[----:B------:R-:W-:Y:S01]  /*1e630*/  ISETP.GE.AND P0, PT, R10, UR4, PT ;  /* 0x000000040a007c0c */ /* 0x000fe2000bf06270 */
[----:B------:R-:W-:Y:S01]  /*1e640*/  IMAD.U32 R8, RZ, RZ, UR38 ;  /* 0x00000026ff087e24 */ /* 0x000fe2000f8e00ff */
[----:B------:R-:W-:Y:S02]  /*1e650*/  LOP3.LUT R10, R21, 0x140, RZ, 0xfc, !PT ;  /* 0x00000140150a7812 */ /* 0x000fe400078efcff */
[----:B------:R-:W-:Y:S02]  /*1e660*/  SEL R4, RZ, 0x10, P3 ;  /* 0x00000010ff047807 */ /* 0x000fe40001800000 */
[----:B------:R-:W-:Y:S02]  /*1e670*/  ISETP.GE.AND P2, PT, R10, UR4, PT ;  /* 0x000000040a007c0c */ /* 0x000fe4000bf46270 */
[----:B0-----:R-:W-:Y:S02]  /*1e680*/  SEL R3, RZ, 0x40, P0 ;  /* 0x00000040ff037807 */ /* 0x001fe40000000000 */
[----:B------:R-:W-:-:S02]  /*1e690*/  SEL R5, RZ, 0x20, P2 ;  /* 0x00000020ff057807 */ /* 0x000fc40001000000 */
[----:B------:R-:W-:Y:S01]  /*1e6a0*/  ISETP.GE.AND P0, PT, R12, UR4, PT ;  /* 0x000000040c007c0c */ /* 0x000fe2000bf06270 */
[----:B------:R-:W-:Y:S01]  /*1e6b0*/  UMOV UR4, 0xffffffff ;  /* 0xffffffff00047882 */ /* 0x000fe20000000000 */
[----:B------:R-:W-:Y:S02]  /*1e6c0*/  LOP3.LUT R4, R5, R7, R4, 0xfe, !PT ;  /* 0x0000000705047212 */ /* 0x000fe400078efe04 */
[----:B------:R-:W-:Y:S02]  /*1e6d0*/  SEL R2, RZ, 0x80, P0 ;  /* 0x00000080ff027807 */ /* 0x000fe40000000000 */
[----:B------:R-:W-:Y:S01]  /*1e6e0*/  LOP3.LUT R10, R4, R3, RZ, 0xfc, !PT ;  /* 0x00000003040a7212 */ /* 0x000fe200078efcff */
[----:B------:R-:W-:Y:S01]  /*1e6f0*/  IMAD.MOV R3, RZ, RZ, -R6 ;  /* 0x000000ffff037224 */ /* 0x000fe200078e0a06 */
[----:B------:R-:W-:-:S03]  /*1e700*/  @P2 LOP3.LUT R16, R16, 0x4, RZ, 0xfc, !PT ;  /* 0x0000000410102812 */ /* 0x000fc600078efcff */
[----:B------:R0:W-:Y:S01]  /*1e710*/  STL [R1+0x28], R10 ;  /* 0x0000280a01007387 */ /* 0x0001e20000100800 */
[----:B------:R-:W-:Y:S01]  /*1e720*/  IMAD R37, R9, R3, R37 ;  /* 0x0000000309257224 */ /* 0x000fe200078e0225 */
[----:B------:R-:W-:Y:S06]  /*1e730*/  BRA.DIV UR4, `(.L_x_2789) ;  /* 0x0000005204f87947 */ /* 0x000fec000b800000 */
.L_x_2903:
        /* <DEDUP_REMOVED lines=8> */
[----:B-1----:R-:W-:Y:S06]  /*1e7c0*/  @!P0 BRA `(.L_x_2790) ;  /* 0x0000000000048947 */ /* 0x002fec0003800000 */
[----:B------:R-:W-:Y:S01]  /*1e7d0*/  BPT.TRAP 0x1 ;  /* 0x000000040000795c */ /* 0x000fe20000300000 */
.L_x_2790:
[----:B------:R-:W1:Y:S01]  /*1e7e0*/  S2R R2, SR_TID.X ;  /* 0x0000000000027919 */ /* 0x000e620000002100 */
[----:B------:R-:W-:Y:S01]  /*1e7f0*/  IMAD R25, R22, 0x8, R18 ;  /* 0x0000000816197824 */ /* 0x000fe200078e0212 */
[----:B------:R-:W-:Y:S01]  /*1e800*/  BSSY B0, `(.L_x_2791) ;  /* 0x0000007000007945 */ /* 0x000fe20003800000 */
[----:B-1----:R-:W-:-:S04]  /*1e810*/  LOP3.LUT R2, R2, 0x7f, RZ, 0xc0, !PT ;  /* 0x0000007f02027812 */ /* 0x002fc800078ec0ff */
[----:B------:R-:W-:-:S04]  /*1e820*/  SHF.R.U32.HI R2, RZ, 0x3, R2 ;  /* 0x00000003ff027819 */ /* 0x000fc80000011602 */
[----:B------:R-:W-:Y:S02]  /*1e830*/  IADD3 R23, -R2, R23, -R0 ;  /* 0x0000001702177210 */ /* 0x000fe40007ffe900 */
[----:B------:R-:W-:-:S04]  /*1e840*/  SHF.L.U32 R0, R28, 0x1f, RZ ;  /* 0x0000001f1c007819 */ /* 0x000fc800000006ff */
[----:B------:R-:W1:Y:S02]  /*1e850*/  SYNCS.PHASECHK.TRANS64.TRYWAIT P0, [R25+URZ+0x28c40], R0 ;  /* 0x028c4000190075a7 */ /* 0x000e64000800017f */
[----:B-1----:R-:W-:Y:S05]  /*1e860*/  @!P0 BRA `(.L_x_2792) ;  /* 0x0000005000e08947 */ /* 0x002fea0003800000 */
.L_x_2904:
[----:B------:R-:W-:Y:S05]  /*1e870*/  BSYNC B0 ;  /* 0x0000000000007941 */ /* 0x000fea0003800000 */
.L_x_2791:
[----:B------:R-:W2:Y:S01]  /*1e880*/  S2R R7, SR_TID.X ;  /* 0x0000000000077919 */ /* 0x000ea20000002100 */
[----:B-1----:R-:W-:Y:S01]  /*1e890*/  SHF.R.S32.HI R0, RZ, 0x1f, R37 ;  /* 0x0000001fff007819 */ /* 0x002fe20000011425 */
[----:B------:R-:W-:Y:S01]  /*1e8a0*/  ULDC.64 UR4, c[0x0][0x300] ;  /* 0x0000c00000047ab9 */ /* 0x000fe20000000a00 */
[----:B-----5:R-:W-:Y:S01]  /*1e8b0*/  SHF.R.S32.HI R4, RZ, 0x1f, R36 ;  /* 0x0000001fff047819 */ /* 0x020fe20000011424 */
[----:B------:R-:W-:Y:S01]  /*1e8c0*/  IMAD.WIDE.U32 R2, R37, UR4, RZ ;  /* 0x0000000425027c25 */ /* 0x000fe2000f8e00ff */
[----:B------:R-:W-:Y:S01]  /*1e8d0*/  ULDC.64 UR6, c[0x0][0x2e8] ;  /* 0x0000ba0000067ab9 */ /* 0x000fe20000000a00 */
[----:B------:R1:W-:Y:S01]  /*1e8e0*/  STL [R1+0x20], R0 ;  /* 0x0000200001007387 */ /* 0x0003e20000100800 */
[----:B------:R-:W-:-:S03]  /*1e8f0*/  LOP3.LUT R16, R16, 0xfffffffd, RZ, 0xc0, !PT ;  /* 0xfffffffd10107812 */ /* 0x000fc600078ec0ff */
[----:B------:R3:W-:Y:S01]  /*1e900*/  STL [R1+0x24], R4 ;  /* 0x0000240401007387 */ /* 0x0007e20000100800 */
[----:B-1----:R-:W-:-:S04]  /*1e910*/  IMAD R0, R0, UR4, RZ ;  /* 0x0000000400007c24 */ /* 0x002fc8000f8e02ff */
[----:B------:R-:W-:Y:S01]  /*1e920*/  IMAD R0, R37, UR5, R0 ;  /* 0x0000000525007c24 */ /* 0x000fe2000f8e0200 */
[----:B------:R-:W-:-:S03]  /*1e930*/  ULDC.64 UR4, c[0x0][0x310] ;  /* 0x0000c40000047ab9 */ /* 0x000fc60000000a00 */
[----:B------:R-:W-:Y:S02]  /*1e940*/  IMAD.IADD R3, R3, 0x1, R0 ;  /* 0x0000000103037824 */ /* 0x000fe400078e0200 */
[----:B------:R-:W-:Y:S02]  /*1e950*/  IMAD R0, R4, UR4, RZ ;  /* 0x0000000404007c24 */ /* 0x000fe4000f8e02ff */
[----:B------:R-:W-:-:S04]  /*1e960*/  IMAD.WIDE.U32 R2, R36, UR4, R2 ;  /* 0x0000000424027c25 */ /* 0x000fc8000f8e0002 */
[----:B------:R-:W-:Y:S01]  /*1e970*/  IMAD R0, R36, UR5, R0 ;  /* 0x0000000524007c24 */ /* 0x000fe2000f8e0200 */
[----:B------:R-:W-:Y:S01]  /*1e980*/  ULDC.64 UR4, c[0x0][0x308] ;  /* 0x0000c20000047ab9 */ /* 0x000fe20000000a00 */
[----:B--2---:R-:W-:Y:S02]  /*1e990*/  IMAD.SHL.U32 R7, R7, 0x8, RZ ;  /* 0x0000000807077824 */ /* 0x004fe400078e00ff */
[----:B------:R-:W-:Y:S02]  /*1e9a0*/  IMAD.IADD R3, R3, 0x1, R0 ;  /* 0x0000000103037824 */ /* 0x000fe400078e0200 */
[----:B---3--:R-:W-:Y:S01]  /*1e9b0*/  IMAD R4, R22, 0x1000, R35 ;  /* 0x0000100016047824 */ /* 0x008fe200078e0223 */
[----:B------:R-:W-:Y:S01]  /*1e9c0*/  LOP3.LUT R7, R7, 0x38, RZ, 0xc0, !PT ;  /* 0x0000003807077812 */ /* 0x000fe200078ec0ff */
        /* <DEDUP_REMOVED lines=10> */
[----:B------:R-:W1:Y:S01]  /*1ea70*/  SHFL.IDX PT, R3, R0, RZ, 0x181f ;  /* 0x00181fff00037589 */ /* 0x000e6200000e0000 */
[----:B------:R-:W-:-:S03]  /*1ea80*/  @P0 IMAD R6, R4, 0x2, R18 ;  /* 0x0000000204060824 */ /* 0x000fc600078e0212 */
[----:B------:R-:W2:Y:S01]  /*1ea90*/  SHFL.IDX PT, R2, R5, RZ, 0x181f ;  /* 0x00181fff05027589 */ /* 0x000ea200000e0000 */
[----:B-1----:R-:W-:-:S05]  /*1eaa0*/  @P0 LEA R3, P1, R7, R3, 0x1 ;  /* 0x0000000307030211 */ /* 0x002fca00078208ff */
[----:B--2---:R-:W-:-:S05]  /*1eab0*/  @P0 IMAD.X R2, RZ, RZ, R2, P1 ;  /* 0x000000ffff020224 */ /* 0x004fca00008e0602 */
[----:B------:R-:W-:-:S04]  /*1eac0*/  @P0 LOP3.LUT R3, R3, R2, RZ, 0x3c, !PT ;  /* 0x0000000203030212 */ /* 0x000fc800078e3cff */
[----:B------:R-:W-:-:S04]  /*1ead0*/  @P0 LOP3.LUT R2, R3, R2, RZ, 0x3c, !PT ;  /* 0x0000000203020212 */ /* 0x000fc800078e3cff */
[----:B------:R-:W-:-:S05]  /*1eae0*/  @P0 LOP3.LUT R3, R3, R2, RZ, 0x3c, !PT ;  /* 0x0000000203030212 */ /* 0x000fca00078e3cff */
[----:B------:R-:W-:Y:S01]  /*1eaf0*/  @!PT LDS RZ, [RZ] ;  /* 0x00000000fffff984 */ /* 0x000fe20000000800 */
[----:B------:R1:W-:Y:S01]  /*1eb00*/  @P0 LDGSTS.E.BYPASS.LTC128B.128 [R6+0x22400], desc[UR42][R2.64], !P2 ;  /* 0x2240000002060fae */ /* 0x0003e2000d101d6a */
[----:B------:R-:W-:-:S03]  /*1eb10*/  ISETP.GE.AND P0, PT, R23, 0x11, PT ;  /* 0x000000111700780c */ /* 0x000fc60003f06270 */
[----:B-1----:R-:W1:Y:S10]  /*1eb20*/  SHFL.IDX PT, R3, R0, 0x1, 0x181f ;  /* 0x00381f0000037f89 */ /* 0x002e7400000e0000 */
[----:B------:R-:W-:Y:S01]  /*1eb30*/  @P0 IMAD R6, R4, 0x2, R18 ;  /* 0x0000000204060824 */ /* 0x000fe200078e0212 */
[----:B------:R-:W2:Y:S01]  /*1eb40*/  SHFL.IDX PT, R2, R5, 0x1, 0x181f ;  /* 0x00381f0005027f89 */ /* 0x000ea200000e0000 */
[----:B-1----:R-:W-:-:S05]  /*1eb50*/  @P0 LEA R3, P1, R7, R3, 0x1 ;  /* 0x0000000307030211 */ /* 0x002fca00078208ff */
[----:B--2---:R-:W-:-:S05]  /*1eb60*/  @P0 IMAD.X R2, RZ, RZ, R2, P1 ;  /* 0x000000ffff020224 */ /* 0x004fca00008e0602 */
[----:B------:R-:W-:-:S04]  /*1eb70*/  @P0 LOP3.LUT R3, R3, R2, RZ, 0x3c, !PT ;  /* 0x0000000203030212 */ /* 0x000fc800078e3cff */
[----:B------:R-:W-:-:S04]  /*1eb80*/  @P0 LOP3.LUT R2, R3, R2, RZ, 0x3c, !PT ;  /* 0x0000000203020212 */ /* 0x000fc800078e3cff */
[----:B------:R-:W-:-:S05]  /*1eb90*/  @P0 LOP3.LUT R3, R3, R2, RZ, 0x3c, !PT ;  /* 0x0000000203030212 */ /* 0x000fca00078e3cff */
[----:B------:R1:W-:Y:S01]  /*1eba0*/  @P0 LDGSTS.E.BYPASS.LTC128B.128 [R6+0x22c00], desc[UR42][R2.64], !P2 ;  /* 0x22c0000002060fae */ /* 0x0003e2000d101d6a */
[----:B------:R-:W-:-:S03]  /*1ebb0*/  ISETP.GE.AND P0, PT, R23, 0x21, PT ;  /* 0x000000211700780c */ /* 0x000fc60003f06270 */
[----:B-1----:R-:W1:Y:S10]  /*1ebc0*/  SHFL.IDX PT, R3, R0, 0x2, 0x181f ;  /* 0x00581f0000037f89 */ /* 0x002e7400000e0000 */
[----:B------:R-:W-:Y:S01]  /*1ebd0*/  @P0 IMAD R6, R4, 0x2, R18 ;  /* 0x0000000204060824 */ /* 0x000fe200078e0212 */
[----:B------:R-:W2:Y:S04]  /*1ebe0*/  SHFL.IDX PT, R2, R5, 0x2, 0x181f ;  /* 0x00581f0005027f89 */ /* 0x000ea800000e0000 */
[----:B------:R-:W3:Y:S04]  /*1ebf0*/  SHFL.IDX PT, R5, R5, 0x3, 0x181f ;  /* 0x00781f0005057f89 */ /* 0x000ee800000e0000 */
[----:B------:R-:W4:Y:S01]  /*1ec00*/  SHFL.IDX PT, R0, R0, 0x3, 0x181f ;  /* 0x00781f0000007f89 */ /* 0x000f2200000e0000 */
[----:B-1----:R-:W-:-:S05]  /*1ec10*/  @P0 LEA R3, P1, R7, R3, 0x1 ;  /* 0x0000000307030211 */ /* 0x002fca00078208ff */
[----:B--2---:R-:W-:-:S05]  /*1ec20*/  @P0 IMAD.X R2, RZ, RZ, R2, P1 ;  /* 0x000000ffff020224 */ /* 0x004fca00008e0602 */
[----:B------:R-:W-:-:S04]  /*1ec30*/  @P0 LOP3.LUT R3, R3, R2, RZ, 0x3c, !PT ;  /* 0x0000000203030212 */ /* 0x000fc800078e3cff */
[----:B------:R-:W-:-:S04]  /*1ec40*/  @P0 LOP3.LUT R2, R3, R2, RZ, 0x3c, !PT ;  /* 0x0000000203020212 */ /* 0x000fc800078e3cff */
[----:B------:R-:W-:-:S05]  /*1ec50*/  @P0 LOP3.LUT R3, R3, R2, RZ, 0x3c, !PT ;  /* 0x0000000203030212 */ /* 0x000fca00078e3cff */
[----:B---34-:R1:W-:Y:S02]  /*1ec60*/  @P0 LDGSTS.E.BYPASS.LTC128B.128 [R6+0x23400], desc[UR42][R2.64], !P2 ;  /* 0x2340000002060fae */ /* 0x0183e4000d101d6a */
.L_x_2914:
        /* <DEDUP_REMOVED lines=10> */
.L_x_2794:
        /* <DEDUP_REMOVED lines=11> */
.L_x_2795:
[----:B0-----:R0:W5:Y:S01]  /*1edc0*/  LDL R4, [R1+0x4] ;  /* 0x0000040001047983 */ /* 0x0011620000100800 */
[----:B------:R0:W-:Y:S02]  /*1edd0*/  SYNCS.ARRIVE.TRANS64.A1T0 RZ, [R25+URZ+0x28c30], RZ ;  /* 0x028c30ff19ff79a7 */ /* 0x0001e4000810003f */
[----:B------:R-:W-:Y:S05]  /*1ede0*/  WARPSYNC.ALL ;  /* 0x0000000000007948 */ /* 0x000fea0003800000 */
[----:B------:R-:W-:Y:S01]  /*1edf0*/  ULDC.64 UR4, c[0x0][0xa00] ;  /* 0x0002800000047ab9 */ /* 0x000fe20000000a00 */
[----:B------:R-:W-:Y:S01]  /*1ee00*/  VIADD R0, R18, 0x20400 ;  /* 0x0002040012007836 */ /* 0x000fe20000000000 */
[----:B------:R-:W-:Y:S01]  /*1ee10*/  BAR.SYNC.DEFER_BLOCKING 0x8, 0x100 ;  /* 0x0204000000007b1d */ /* 0x000fe20000010000 */
[----:B------:R-:W-:Y:S02]  /*1ee20*/  ISETP.NE.U32.AND P0, PT, RZ, UR4, PT ;  /* 0x00000004ff007c0c */ /* 0x000fe4000bf05070 */
[----:B------:R-:W-:-:S02]  /*1ee30*/  SHF.R.S32.HI R2, RZ, 0x1f, R27 ;  /* 0x0000001fff027819 */ /* 0x000fc4000001141b */
[----:B------:R-:W-:Y:S01]  /*1ee40*/  ISETP.NE.AND.EX P0, PT, RZ, UR5, PT, P0 ;  /* 0x00000005ff007c0c */ /* 0x000fe2000bf05300 */
[----:B------:R-:W-:Y:S01]  /*1ee50*/  ULDC.64 UR4, c[0x0][0x298] ;  /* 0x0000a60000047ab9 */ /* 0x000fe20000000a00 */
[----:B------:R-:W-:Y:S01]  /*1ee60*/  LOP3.LUT P1, RZ, R0, 0x3ff, RZ, 0xc0, !PT ;  /* 0x000003ff00ff7812 */ /* 0x000fe2000782c0ff */
[----:B------:R-:W-:Y:S01]  /*1ee70*/  BSSY B6, `(.L_x_2796) ;  /* 0x000001f000067945 */ /* 0x000fe20003800000 */
[----:B------:R-:W-:Y:S02]  /*1ee80*/  SHF.R.S32.HI R0, RZ, 0x1f, R30 ;  /* 0x0000001fff007819 */ /* 0x000fe4000001141e */
[----:B------:R-:W-:Y:S02]  /*1ee90*/  SEL R3, R2, RZ, !P0 ;  /* 0x000000ff02037207 */ /* 0x000fe40004000000 */
[----:B------:R-:W-:Y:S01]  /*1eea0*/  SEL R2, R27, RZ, !P0 ;  /* 0x000000ff1b027207 */ /* 0x000fe20004000000 */
[----:B------:R-:W-:Y:S02]  /*1eeb0*/  IMAD R0, R0, UR4, RZ ;  /* 0x0000000400007c24 */ /* 0x000fe4000f8e02ff */
[----:B------:R-:W-:Y:S02]  /*1eec0*/  STL [R1+0x38], R3 ;  /* 0x0000380301007387 */ /* 0x000fe40000100800 */
[----:B------:R-:W-:-:S02]  /*1eed0*/  IMAD R0, R30, UR5, R0 ;  /* 0x000000051e007c24 */ /* 0x000fc4000f8e0200 */
[----:B------:R1:W-:Y:S02]  /*1eee0*/  STL [R1+0x18], R2 ;  /* 0x0000180201007387 */ /* 0x0003e40000100800 */
[----:B-1----:R-:W-:-:S04]  /*1eef0*/  IMAD.WIDE.U32 R2, R30, UR4, RZ ;  /* 0x000000041e027c25 */ /* 0x002fc8000f8e00ff */
[----:B------:R-:W-:Y:S01]  /*1ef00*/  IMAD.IADD R0, R3, 0x1, R0 ;  /* 0x0000000103007824 */ /* 0x000fe200078e0200 */
[----:B------:R1:W-:Y:S04]  /*1ef10*/  STL.64 [R1+0x10], R2 ;  /* 0x0000100201007387 */ /* 0x0003e80000100a00 */
[----:B------:R1:W-:Y:S01]  /*1ef20*/  STL [R1+0x30], R0 ;  /* 0x0000300001007387 */ /* 0x0003e20000100800 */
[----:B-----5:R-:W-:-:S04]  /*1ef30*/  PRMT R30, R4, 0x8880, RZ ;  /* 0x00008880041e7816 */ /* 0x020fc800000000ff */
[----:B------:R-:W-:Y:S01]  /*1ef40*/  PRMT R30, R30, 0x7710, RZ ;  /* 0x000077101e1e7816 */ /* 0x000fe200000000ff */
[----:B------:R-:W-:Y:S06]  /*1ef50*/  @!P1 BRA `(.L_x_2797) ;  /* 0x0000000000409947 */ /* 0x000fec0003800000 */
[----:B-1----:R-:W-:Y:S01]  /*1ef60*/  MOV R2, 0x0 ;  /* 0x0000000000027802 */ /* 0x002fe20000000f00 */
[----:B------:R-:W-:Y:S01]  /*1ef70*/  ULDC.64 UR4, c[0x4][0x90] ;  /* 0x0100240000047ab9 */ /* 0x000fe20000000a00 */
[----:B------:R-:W-:Y:S01]  /*1ef80*/  ULDC.64 UR6, c[0x4][0x98] ;  /* 0x0100260000067ab9 */ /* 0x000fe20000000a00 */
[----:B------:R-:W-:Y:S01]  /*1ef90*/  ULDC.64 UR8, c[0x4][0x20] ;  /* 0x0100080000087ab9 */ /* 0x000fe20000000a00 */
[----:B------:R-:W-:Y:S02]  /*1efa0*/  IMAD.U32 R4, RZ, RZ, UR4 ;  /* 0x00000004ff047e24 */ /* 0x000fe4000f8e00ff */
[----:B------:R-:W1:Y:S01]  /*1efb0*/  LDC.64 R2, c[0x4][R2] ;  /* 0x0100000002027b82 */ /* 0x000e620000000a00 */
        /* <DEDUP_REMOVED lines=10> */
.L_x_2797:
[----:B------:R-:W-:Y:S05]  /*1f060*/  BSYNC B6 ;  /* 0x0000000000067941 */ /* 0x000fea0003800000 */
.L_x_2796:
[----:B-1----:R-:W2:Y:S01]  /*1f070*/  LDL.LU R0, [R1+0x30] ;  /* 0x0000300001007983 */ /* 0x002ea20000300800 */
[----:B------:R-:W-:Y:S01]  /*1f080*/  ULDC.64 UR4, c[0x0][0x2d8] ;  /* 0x0000b60000047ab9 */ /* 0x000fe20000000a00 */
[----:B------:R-:W1:Y:S02]  /*1f090*/  LDC R7, c[0x0][0x448] ;  /* 0x00011200ff077b82 */ /* 0x000e640000000800 */
[----:B------:R-:W2:Y:S04]  /*1f0a0*/  LDL.LU.64 R2, [R1+0x10] ;  /* 0x0000100001027983 */ /* 0x000ea80000300a00 */
[----:B------:R-:W3:Y:S04]  /*1f0b0*/  LDL.LU R20, [R1+0x38] ;  /* 0x0000380001147983 */ /* 0x000ee80000300800 */
[----:B------:R-:W4:Y:S04]  /*1f0c0*/  LDL.LU R21, [R1+0x18] ;  /* 0x0000180001157983 */ /* 0x000f280000300800 */
[----:B------:R0:W5:Y:S01]  /*1f0d0*/  LDL R8, [R1+0x34] ;  /* 0x0000340001087983 */ /* 0x0001620000100800 */
[----:B-1----:R-:W-:-:S13]  /*1f0e0*/  ISETP.NE.AND P0, PT, R7, 0x1, PT ;  /* 0x000000010700780c */ /* 0x002fda0003f05270 */
[----:B------:R-:W1:Y:S08]  /*1f0f0*/  @P0 LDC R5, c[0x0][0x44c] ;  /* 0x00011300ff050b82 */ /* 0x000e700000000800 */
[----:B------:R-:W0:Y:S01]  /*1f100*/  @P0 LDC R6, c[0x0][0x450] ;  /* 0x00011400ff060b82 */ /* 0x000e220000000800 */
        /* <DEDUP_REMOVED lines=16> */
[----:B------:R-:W-:Y:S02]  /*1f210*/  IMAD.IADD R0, R20, 0x1, R31 ;  /* 0x0000000114007824 */ /* 0x000fe400078e021f */
[----:B------:R2:W5:Y:S02]  /*1f220*/  LDL R20, [R1] ;  /* 0x0000000001147983 */ /* 0x0005640000100800 */
[----:B-1----:R-:W-:-:S04]  /*1f230*/  @P0 IMAD.HI.U32 R5, R0, R5, RZ ;  /* 0x0000000500050227 */ /* 0x002fc800078e00ff */
[----:B------:R-:W-:Y:S01]  /*1f240*/  IMAD.MOV.U32 R4, RZ, RZ, R0 ;  /* 0x000000ffff047224 */ /* 0x000fe200078e0000 */
[----:B0-----:R-:W-:Y:S01]  /*1f250*/  @P0 SHF.R.U32.HI R4, RZ, R6, R5 ;  /* 0x00000006ff040219 */ /* 0x001fe20000011605 */
        /* <DEDUP_REMOVED lines=27> */
[----:B------:R-:W-:Y:S01]  /*1f410*/  IMAD.IADD R31, R10, 0x1, R31 ;  /* 0x000000010a1f7824 */ /* 0x000fe200078e021f */
        /* <DEDUP_REMOVED lines=31> */
.L_x_2923:
        /* <DEDUP_REMOVED lines=10> */
.L_x_2799:
        /* <DEDUP_REMOVED lines=18> */
.L_x_2924:
[----:B------:R-:W-:Y:S05]  /*1f7d0*/  BSYNC B0 ;  /* 0x0000000000007941 */ /* 0x000fea0003800000 */
.L_x_2800:
[----:B------:R-:W-:-:S05]  /*1f7e0*/  IMAD.U32 R2, RZ, RZ, UR38 ;  /* 0x00000026ff027e24 */ /* 0x000fca000f8e00ff */
[----:B------:R-:W-:-:S13]  /*1f7f0*/  ISETP.NE.AND P0, PT, R2, 0x3, PT ;  /* 0x000000030200780c */ /* 0x000fda0003f05270 */
[----:B------:R-:W-:Y:S05]  /*1f800*/  @!P0 BRA `(.L_x_2802) ;  /* 0x0000000000048947 */ /* 0x000fea0003800000 */
[----:B------:R-:W-:Y:S01]  /*1f810*/  BPT.TRAP 0x1 ;  /* 0x000000040000795c */ /* 0x000fe20000300000 */
.L_x_2802:
[----:B0-----:R-:W-:Y:S01]  /*1f820*/  SHF.L.U32 R0, R28, 0x1f, RZ ;  /* 0x0000001f1c007819 */ /* 0x001fe200000006ff */
[----:B------:R-:W-:Y:S03]  /*1f830*/  BSSY B0, `(.L_x_2803) ;  /* 0x0000003000007945 */ /* 0x000fe60003800000 */
[----:B------:R-:W0:Y:S02]  /*1f840*/  SYNCS.PHASECHK.TRANS64.TRYWAIT P0, [R25+URZ+0x28c60], R0 ;  /* 0x028c6000190075a7 */ /* 0x000e24000800017f */
[----:B0-----:R-:W-:Y:S05]  /*1f850*/  @!P0 BRA `(.L_x_2804) ;  /* 0x0000004c00a08947 */ /* 0x001fea0003800000 */
.L_x_2925:
[----:B------:R-:W-:Y:S05]  /*1f860*/  BSYNC B0 ;  /* 0x0000000000007941 */ /* 0x000fea0003800000 */
.L_x_2803:
        /* <DEDUP_REMOVED lines=26> */
[----:B------:R-:W-:Y:S01]  /*1fa10*/  LOP3.LUT P3, RZ, R30, 0x8, RZ, 0xc0, !PT ;  /* 0x000000081eff7812 */ /* 0x000fe2000786c0ff */
        /* <DEDUP_REMOVED lines=82> */
.L_x_2935:
        /* <DEDUP_REMOVED lines=34> */
.L_x_2806:
        /* <DEDUP_REMOVED lines=11> */
.L_x_2807:
        /* <DEDUP_REMOVED lines=12> */
.L_x_2822:
        /* <DEDUP_REMOVED lines=42> */
.L_x_2810:
[----:B------:R-:W-:Y:S01]  /*20570*/  IMAD R6, R22, 0x8, R18 ;  /* 0x0000000816067824 */ /* 0x000fe200078e0212 */
[----:B------:R-:W-:Y:S01]  /*20580*/  SHF.L.U32 R20, R28, 0x1f, RZ ;  /* 0x0000001f1c147819 */ /* 0x000fe200000006ff */
[----:B------:R-:W-:Y:S01]  /*20590*/  BSSY B1, `(.L_x_2811) ;  /* 0x0000004000017945 */ /* 0x000fe20003800000 */
[----:B------:R-:W-:Y:S02]  /*205a0*/  SHF.R.S32.HI R9, RZ, 0x1f, R5 ;  /* 0x0000001fff097819 */ /* 0x000fe40000011405 */
[----:B------:R-:W0:Y:S02]  /*205b0*/  SYNCS.PHASECHK.TRANS64.TRYWAIT P0, [R6+URZ+0x28c40], R20 ;  /* 0x028c4014060075a7 */ /* 0x000e24000800017f */
[----:B0-----:R-:W-:Y:S05]  /*205c0*/  @!P0 BRA `(.L_x_2812) ;  /* 0x0000004800848947 */ /* 0x001fea0003800000 */
.L_x_2936:
[----:B------:R-:W-:Y:S05]  /*205d0*/  BSYNC B1 ;  /* 0x0000000000017941 */ /* 0x000fea0003800000 */
.L_x_2811:
        /* <DEDUP_REMOVED lines=40> */
.L_x_2946:
        /* <DEDUP_REMOVED lines=8> */
.L_x_2814:
        /* <DEDUP_REMOVED lines=11> */
.L_x_2815:
[----:B------:R2:W-:Y:S01]  /*20990*/  SYNCS.ARRIVE.TRANS64.A1T0 RZ, [R6+URZ+0x28c30], RZ ;  /* 0x028c30ff06ff79a7 */ /* 0x0005e2000810003f */
[----:B------:R-:W-:Y:S05]  /*209a0*/  @!P2 BRA `(.L_x_2816) ;  /* 0x000000000004a947 */ /* 0x000fea0003800000 */
[----:B------:R-:W-:Y:S01]  /*209b0*/  BPT.TRAP 0x1 ;  /* 0x000000040000795c */ /* 0x000fe20000300000 */
.L_x_2816:
[----:B------:R-:W3:Y:S01]  /*209c0*/  SYNCS.PHASECHK.TRANS64.TRYWAIT P0, [R6+URZ+0x28c60], R20 ;  /* 0x028c6014060075a7 */ /* 0x000ee2000800017f */
[----:B------:R-:W-:Y:S04]  /*209d0*/  BSSY B1, `(.L_x_2817) ;  /* 0x0000002000017945 */ /* 0x000fe80003800000 */
[----:B---3--:R-:W-:Y:S05]  /*209e0*/  @!P0 BRA `(.L_x_2818) ;  /* 0x0000004800ac8947 */ /* 0x008fea0003800000 */
.L_x_2947:
[----:B------:R-:W-:Y:S05]  /*209f0*/  BSYNC B1 ;  /* 0x0000000000017941 */ /* 0x000fea0003800000 */
.L_x_2817:
        /* <DEDUP_REMOVED lines=79> */
.L_x_2957:
        /* <DEDUP_REMOVED lines=25> */
.L_x_2820:
        /* <DEDUP_REMOVED lines=11> */
.L_x_2821:
[----:B------:R1:W-:Y:S01]  /*21130*/  SYNCS.ARRIVE.TRANS64.A1T0 RZ, [R6+URZ+0x28c50], RZ ;  /* 0x028c50ff06ff79a7 */ /* 0x0003e2000810003f */
[----:B------:R-:W-:Y:S05]  /*21140*/  @P3 BRA `(.L_x_2822) ;  /* 0xfffffff000603947 */ /* 0x000fea000383ffff */
.L_x_2809:
[----:B------:R-:W-:Y:S05]  /*21150*/  BSYNC B0 ;  /* 0x0000000000007941 */ /* 0x000fea0003800000 */
.L_x_2808:
        /* <DEDUP_REMOVED lines=21> */
.L_x_2824:
[----:B------:R-:W-:Y:S05]  /*212b0*/  BSYNC B0 ;  /* 0x0000000000007941 */ /* 0x000fea0003800000 */
.L_x_2823:
[----:B------:R-:W-:-:S07]  /*212c0*/  SEL R22, R22, RZ, P0 ;  /* 0x000000ff16167207 */ /* 0x000fce0000000000 */
.L_x_2783:
[----:B------:R-:W-:Y:S05]  /*212d0*/  BSYNC B7 ;  /* 0x0000000000077941 */ /* 0x000fea0003800000 */
.L_x_2781:
        /* <DEDUP_REMOVED lines=11> */
.L_x_2825:
        /* <DEDUP_REMOVED lines=43> */
.L_x_2967:
[----:B------:R-:W-:Y:S02]  /*21640*/  ULDC UR4, c[0x0][0xc38] ;  /* 0x00030e0000047ab9 */ /* 0x000fe40000000800 */
[----:B------:R-:W-:-:S04]  /*21650*/  IMAD.U32 R4, RZ, RZ, UR4 ;  /* 0x00000004ff047e24 */ /* 0x000fc8000f8e00ff */
[----:B-1----:R-:W-:-:S04]  /*21660*/  IMAD R3, R14, R4, RZ ;  /* 0x000000040e037224 */ /* 0x002fc800078e02ff */
[----:B------:R-:W-:-:S05]  /*21670*/  IMAD.IADD R6, R6, 0x1, R3 ;  /* 0x0000000106067824 */ /* 0x000fca00078e0203 */
[----:B------:R-:W-:-:S13]  /*21680*/  ISETP.GT.AND P6, PT, R6, R0, PT ;  /* 0x000000000600720c */ /* 0x000fda0003fc4270 */
[----:B------:R-:W-:Y:S05]  /*21690*/  @P6 BRA `(.L_x_2828) ;  /* 0x0000000000a46947 */ /* 0x000fea0003800000 */
.L_x_2831:
[----:B0-----:R-:W0:Y:S01]  /*216a0*/  LDC R2, c[0x0][0xc3c] ;  /* 0x00030f00ff027b82 */ /* 0x001e220000000800 */
[----:B------:R-:W-:-:S05]  /*216b0*/  VIADD R27, R27, 0x1f ;  /* 0x0000001f1b1b7836 */ /* 0x000fca0000000000 */
[----:B0-----:R-:W-:-:S13]  /*216c0*/  ISETP.GE.AND P6, PT, R27, R2, PT ;  /* 0x000000021b00720c */ /* 0x001fda0003fc6270 */
[----:B------:R-:W-:Y:S05]  /*216d0*/  @P6 BRA `(.L_x_2829) ;  /* 0x0000000800bc6947 */ /* 0x000fea0003800000 */
[----:B------:R-:W0:Y:S01]  /*216e0*/  S2R R3, SR_TID.X ;  /* 0x0000000000037919 */ /* 0x000e220000002100 */
        /* <DEDUP_REMOVED lines=30> */
.L_x_2975:
[----:B------:R-:W-:Y:S02]  /*218d0*/  ULDC UR4, c[0x0][0xc38] ;  /* 0x00030e0000047ab9 */ /* 0x000fe40000000800 */
[----:B------:R-:W-:-:S04]  /*218e0*/  IMAD.U32 R4, RZ, RZ, UR4 ;  /* 0x00000004ff047e24 */ /* 0x000fc8000f8e00ff */
[----:B-1----:R-:W-:-:S04]  /*218f0*/  IMAD R3, R14, R4, RZ ;  /* 0x000000040e037224 */ /* 0x002fc800078e02ff */
[----:B------:R-:W-:-:S05]  /*21900*/  IMAD.IADD R6, R3, 0x1, R6 ;  /* 0x0000000103067824 */ /* 0x000fca00078e0206 */
[----:B------:R-:W-:-:S13]  /*21910*/  ISETP.GT.AND P6, PT, R6, R0, PT ;  /* 0x000000000600720c */ /* 0x000fda0003fc4270 */
[----:B------:R-:W-:Y:S05]  /*21920*/  @!P6 BRA `(.L_x_2831) ;  /* 0xfffffffc005ce947 */ /* 0x000fea000383ffff */
.L_x_2828:
        /* <DEDUP_REMOVED lines=10> */
.L_x_2980:
[----:B------:R-:W-:-:S13]  /*219d0*/  ISETP.NE.AND P0, PT, R3, RZ, PT ;  /* 0x000000ff0300720c */ /* 0x000fda0003f05270 */
[----:B------:R-:W-:Y:S05]  /*219e0*/  @!P0 BRA `(.L_x_2833) ;  /* 0x0000000000108947 */ /* 0x000fea0003800000 */
[----:B------:R-:W-:Y:S01]  /*219f0*/  UMOV UR4, 0xffffffff ;  /* 0xffffffff00047882 */ /* 0x000fe20000000000 */
[----:B------:R-:W-:Y:S02]  /*21a00*/  VIADD R12, R7, 0xffffffff ;  /* 0xffffffff070c7836 */ /* 0x000fe40000000000 */
[----:B------:R-:W-:Y:S05]  /*21a10*/  BRA.DIV UR4, `(.L_x_2834) ;  /* 0x0000004a04e07947 */ /* 0x000fea000b800000 */
[----:B------:R4:W0:Y:S02]  /*21a20*/  SHFL.IDX PT, R24, R2, R12, 0x1f ;  /* 0x00001f0c02187589 */ /* 0x00082400000e0000 */
.L_x_2833:
[----:B---3--:R-:W-:Y:S01]  /*21a30*/  ISETP.NE.AND P0, PT, R5, 0x1, PT ;  /* 0x000000010500780c */ /* 0x008fe20003f05270 */
[----:B0-----:R-:W-:-:S04]  /*21a40*/  IMAD R24, R24, R4, R6 ;  /* 0x0000000418187224 */ /* 0x001fc800078e0206 */
[----:B------:R-:W-:-:S08]  /*21a50*/  IMAD.IADD R0, R0, 0x1, -R24 ;  /* 0x0000000100007824 */ /* 0x000fd000078e0a18 */
[----:B------:R-:W-:Y:S05]  /*21a60*/  @!P0 BRA `(.L_x_2835) ;  /* 0x0000000000dc8947 */ /* 0x000fea0003800000 */
[----:B--2---:R-:W-:Y:S01]  /*21a70*/  IABS R4, R25 ;  /* 0x0000001900047213 */ /* 0x004fe20000000000 */
[----:B----4-:R-:W-:Y:S01]  /*21a80*/  IMAD.MOV.U32 R2, RZ, RZ, RZ ;  /* 0x000000ffff027224 */ /* 0x010fe200078e00ff */
[----:B------:R-:W-:Y:S02]  /*21a90*/  IABS R6, R5 ;  /* 0x0000000500067213 */ /* 0x000fe40000000000 */
[----:B-1----:R-:W0:Y:S08]  /*21aa0*/  I2F.RP R7, R4 ;  /* 0x0000000400077306 */ /* 0x002e300000209400 */
[----:B------:R-:W-:Y:S08]  /*21ab0*/  I2F.RP R10, R6 ;  /* 0x00000006000a7306 */ /* 0x000ff00000209400 */
[----:B0-----:R-:W0:Y:S02]  /*21ac0*/  MUFU.RCP R7, R7 ;  /* 0x0000000700077308 */ /* 0x001e240000001000 */
[----:B0-----:R-:W-:-:S06]  /*21ad0*/  VIADD R3, R7, 0xffffffe ;  /* 0x0ffffffe07037836 */ /* 0x001fcc0000000000 */
[----:B------:R-:W0:Y:S02]  /*21ae0*/  F2I.FTZ.U32.TRUNC.NTZ R3, R3 ;  /* 0x0000000300037305 */ /* 0x000e24000021f000 */
[----:B0-----:R-:W-:-:S04]  /*21af0*/  IMAD.MOV R9, RZ, RZ, -R3 ;  /* 0x000000ffff097224 */ /* 0x001fc800078e0a03 */
[----:B------:R-:W-:-:S04]  /*21b00*/  IMAD R9, R9, R4, RZ ;  /* 0x0000000409097224 */ /* 0x000fc800078e02ff */
[----:B------:R-:W-:Y:S01]  /*21b10*/  IMAD.HI.U32 R8, R3, R9, R2 ;  /* 0x0000000903087227 */ /* 0x000fe200078e0002 */
[----:B------:R-:W-:Y:S01]  /*21b20*/  IABS R9, R0 ;  /* 0x0000000000097213 */ /* 0x000fe20000000000 */
[----:B------:R-:W0:Y:S01]  /*21b30*/  MUFU.RCP R2, R10 ;  /* 0x0000000a00027308 */ /* 0x000e220000001000 */
[----:B------:R-:W-:-:S03]  /*21b40*/  IABS R3, R25 ;  /* 0x0000001900037213 */ /* 0x000fc60000000000 */
[----:B------:R-:W-:-:S04]  /*21b50*/  IMAD.HI.U32 R7, R8, R9, RZ ;  /* 0x0000000908077227 */ /* 0x000fc800078e00ff */
[----:B------:R-:W-:-:S04]  /*21b60*/  IMAD.MOV R12, RZ, RZ, -R3 ;  /* 0x000000ffff0c7224 */ /* 0x000fc800078e0a03 */
[----:B------:R-:W-:Y:S02]  /*21b70*/  IMAD R9, R7, R12, R9 ;  /* 0x0000000c07097224 */ /* 0x000fe400078e0209 */
[----:B0-----:R-:W-:-:S03]  /*21b80*/  VIADD R3, R2, 0xffffffe ;  /* 0x0ffffffe02037836 */ /* 0x001fc60000000000 */
[----:B------:R-:W-:Y:S01]  /*21b90*/  ISETP.GT.U32.AND P1, PT, R4, R9, PT ;  /* 0x000000090400720c */ /* 0x000fe20003f24070 */
[----:B------:R-:W-:Y:S02]  /*21ba0*/  IMAD.MOV.U32 R2, RZ, RZ, RZ ;  /* 0x000000ffff027224 */ /* 0x000fe400078e00ff */
[----:B------:R-:W0:Y:S10]  /*21bb0*/  F2I.FTZ.U32.TRUNC.NTZ R3, R3 ;  /* 0x0000000300037305 */ /* 0x000e34000021f000 */
[----:B------:R-:W-:-:S02]  /*21bc0*/  @!P1 IMAD.IADD R9, R9, 0x1, -R4 ;  /* 0x0000000109099824 */ /* 0x000fc400078e0a04 */
[----:B------:R-:W-:Y:S01]  /*21bd0*/  @!P1 VIADD R7, R7, 0x1 ;  /* 0x0000000107079836 */ /* 0x000fe20000000000 */
[----:B------:R-:W-:Y:S02]  /*21be0*/  ISETP.NE.AND P1, PT, R25, RZ, PT ;  /* 0x000000ff1900720c */ /* 0x000fe40003f25270 */
[----:B------:R-:W-:Y:S01]  /*21bf0*/  ISETP.GE.U32.AND P0, PT, R9, R4, PT ;  /* 0x000000040900720c */ /* 0x000fe20003f06070 */
[----:B0-----:R-:W-:-:S04]  /*21c00*/  IMAD.MOV R9, RZ, RZ, -R3 ;  /* 0x000000ffff097224 */ /* 0x001fc800078e0a03 */
[----:B------:R-:W-:-:S04]  /*21c10*/  IMAD R9, R9, R6, RZ ;  /* 0x0000000609097224 */ /* 0x000fc800078e02ff */
[----:B------:R-:W-:Y:S01]  /*21c20*/  IMAD.HI.U32 R4, R3, R9, R2 ;  /* 0x0000000903047227 */ /* 0x000fe200078e0002 */
[----:B------:R-:W-:-:S03]  /*21c30*/  LOP3.LUT R2, R0, R25, RZ, 0x3c, !PT ;  /* 0x0000001900027212 */ /* 0x000fc600078e3cff */
[----:B------:R-:W-:Y:S01]  /*21c40*/  @P0 VIADD R7, R7, 0x1 ;  /* 0x0000000107070836 */ /* 0x000fe20000000000 */
[----:B------:R-:W-:Y:S02]  /*21c50*/  ISETP.GE.AND P2, PT, R2, RZ, PT ;  /* 0x000000ff0200720c */ /* 0x000fe40003f46270 */
[----:B------:R-:W-:-:S05]  /*21c60*/  IABS R2, R5 ;  /* 0x0000000500027213 */ /* 0x000fca0000000000 */
[----:B------:R-:W-:-:S06]  /*21c70*/  IMAD.MOV R2, RZ, RZ, -R2 ;  /* 0x000000ffff027224 */ /* 0x000fcc00078e0a02 */
[----:B------:R-:W-:Y:S01]  /*21c80*/  @!P2 IMAD.MOV R7, RZ, RZ, -R7 ;  /* 0x000000ffff07a224 */ /* 0x000fe200078e0a07 */
[----:B------:R-:W-:-:S04]  /*21c90*/  @!P1 LOP3.LUT R7, RZ, R25, RZ, 0x33, !PT ;  /* 0x00000019ff079212 */ /* 0x000fc800078e33ff */
[----:B------:R-:W-:-:S05]  /*21ca0*/  IABS R3, R7 ;  /* 0x0000000700037213 */ /* 0x000fca0000000000 */
[----:B------:R-:W-:-:S04]  /*21cb0*/  IMAD.HI.U32 R4, R4, R3, RZ ;  /* 0x0000000304047227 */ /* 0x000fc800078e00ff */
[----:B------:R-:W-:Y:S01]  /*21cc0*/  IMAD R3, R4, R2, R3 ;  /* 0x0000000204037224 */ /* 0x000fe200078e0203 */
[----:B------:R-:W-:-:S04]  /*21cd0*/  LOP3.LUT R2, R7, R5, RZ, 0x3c, !PT ;  /* 0x0000000507027212 */ /* 0x000fc800078e3cff */
[----:B------:R-:W-:Y:S02]  /*21ce0*/  ISETP.GT.U32.AND P1, PT, R6, R3, PT ;  /* 0x000000030600720c */ /* 0x000fe40003f24070 */
[----:B------:R-:W-:-:S11]  /*21cf0*/  ISETP.GE.AND P2, PT, R2, RZ, PT ;  /* 0x000000ff0200720c */ /* 0x000fd60003f46270 */
[----:B------:R-:W-:Y:S02]  /*21d00*/  @!P1 IMAD.IADD R3, R3, 0x1, -R6 ;  /* 0x0000000103039824 */ /* 0x000fe400078e0a06 */
[----:B------:R-:W-:Y:S01]  /*21d10*/  @!P1 VIADD R4, R4, 0x1 ;  /* 0x0000000104049836 */ /* 0x000fe20000000000 */
[----:B------:R-:W-:Y:S02]  /*21d20*/  ISETP.NE.AND P1, PT, R5, RZ, PT ;  /* 0x000000ff0500720c */ /* 0x000fe40003f25270 */
[----:B------:R-:W-:Y:S01]  /*21d30*/  ISETP.GE.U32.AND P0, PT, R3, R6, PT ;  /* 0x000000060300720c */ /* 0x000fe20003f06070 */
[----:B------:R-:W-:-:S04]  /*21d40*/  IMAD.MOV R3, RZ, RZ, -R7 ;  /* 0x000000ffff037224 */ /* 0x000fc800078e0a07 */
[----:B------:R-:W-:-:S08]  /*21d50*/  IMAD R3, R25, R3, R0 ;  /* 0x0000000319037224 */ /* 0x000fd000078e0200 */
[----:B------:R-:W-:-:S04]  /*21d60*/  @P0 VIADD R4, R4, 0x1 ;  /* 0x0000000104040836 */ /* 0x000fc80000000000 */
[----:B------:R-:W-:Y:S01]  /*21d70*/  @!P2 IMAD.MOV R4, RZ, RZ, -R4 ;  /* 0x000000ffff04a224 */ /* 0x000fe200078e0a04 */
[----:B------:R-:W-:-:S05]  /*21d80*/  @!P1 LOP3.LUT R4, RZ, R5, RZ, 0x33, !PT ;  /* 0x00000005ff049212 */ /* 0x000fca00078e33ff */
[--C-:B------:R-:W-:Y:S02]  /*21d90*/  IMAD.MOV R2, RZ, RZ, -R4.reuse ;  /* 0x000000ffff027224 */ /* 0x100fe400078e0a04 */
[C---:B------:R-:W-:Y:S02]  /*21da0*/  IMAD R4, R5.reuse, 0x1000000, R4 ;  /* 0x0100000005047824 */ /* 0x040fe400078e0204 */
[----:B------:R-:W-:-:S04]  /*21db0*/  IMAD R5, R5, R2, R7 ;  /* 0x0000000205057224 */ /* 0x000fc800078e0207 */
[----:B------:R-:W-:Y:S01]  /*21dc0*/  IMAD R26, R5, 0x10000, R4 ;  /* 0x00010000051a7824 */ /* 0x000fe200078e0204 */
[----:B------:R-:W-:Y:S06]  /*21dd0*/  BRA `(.L_x_2836) ;  /* 0x0000000000f07947 */ /* 0x000fec0003800000 */
.L_x_2835:
[----:B----4-:R-:W0:Y:S02]  /*21de0*/  LDC.64 R2, c[0x0][0xc90] ;  /* 0x00032400ff027b82 */ /* 0x010e240000000a00 */
[----:B0-----:R-:W-:-:S05]  /*21df0*/  IMAD.WIDE R2, R27, 0x4, R2 ;  /* 0x000000041b027825 */ /* 0x001fca00078e0202 */
[----:B------:R0:W2:Y:S02]  /*21e00*/  LDG.E R6, desc[UR42][R2.64] ;  /* 0x0000002a02067981 */ /* 0x0000a4000c1e1900 */
[----:B0-----:R-:W-:Y:S02]  /*21e10*/  IMAD.MOV.U32 R2, RZ, RZ, RZ ;  /* 0x000000ffff027224 */ /* 0x001fe400078e00ff */
[----:B--2---:R-:W-:-:S05]  /*21e20*/  IMAD R5, R25, R6, RZ ;  /* 0x0000000619057224 */ /* 0x004fca00078e02ff */
[----:B-1----:R-:W-:-:S04]  /*21e30*/  IABS R7, R5 ;  /* 0x0000000500077213 */ /* 0x002fc80000000000 */
        /* <DEDUP_REMOVED lines=54> */
.L_x_2836:
[----:B------:R-:W-:-:S05]  /*221a0*/  LOP3.LUT R0, RZ, R3, RZ, 0x33, !PT ;  /* 0x00000003ff007212 */ /* 0x000fca00078e33ff */
[----:B------:R-:W-:Y:S01]  /*221b0*/  IMAD.IADD R25, R25, 0x1, R0 ;  /* 0x0000000119197824 */ /* 0x000fe200078e0200 */
[----:B------:R-:W-:Y:S06]  /*221c0*/  BRA `(.L_x_2837) ;  /* 0x00000000001c7947 */ /* 0x000fec0003800000 */
.L_x_2829:
[----:B------:R-:W-:Y:S01]  /*221d0*/  UMOV UR4, URZ ;  /* 0x0000003f00047c82 */ /* 0x000fe20008000000 */
[----:B------:R-:W-:Y:S01]  /*221e0*/  UMOV UR5, URZ ;  /* 0x0000003f00057c82 */ /* 0x000fe20008000000 */
[----:B------:R-:W-:Y:S01]  /*221f0*/  ULDC UR6, c[0x0][0xc3c] ;  /* 0x00030f0000067ab9 */ /* 0x000fe20000000800 */
[----:B------:R-:W-:Y:S02]  /*22200*/  IMAD.MOV.U32 R24, RZ, RZ, R0 ;  /* 0x000000ffff187224 */ /* 0x000fe400078e0000 */
[----:B------:R-:W-:Y:S02]  /*22210*/  IMAD.U32 R25, RZ, RZ, UR4 ;  /* 0x00000004ff197e24 */ /* 0x000fe4000f8e00ff */
[----:B------:R-:W-:Y:S02]  /*22220*/  IMAD.U32 R26, RZ, RZ, UR5 ;  /* 0x00000005ff1a7e24 */ /* 0x000fe4000f8e00ff */
[----:B------:R-:W-:-:S07]  /*22230*/  IMAD.U32 R27, RZ, RZ, UR6 ;  /* 0x00000006ff1b7e24 */ /* 0x000fce000f8e00ff */
.L_x_2837:
[----:B------:R-:W0:Y:S01]  /*22240*/  S2R R0, SR_TID.X ;  /* 0x0000000000007919 */ /* 0x000e220000002100 */
[----:B------:R-:W-:Y:S05]  /*22250*/  WARPSYNC.ALL ;  /* 0x0000000000007948 */ /* 0x000fea0003800000 */
[----:B------:R-:W-:Y:S01]  /*22260*/  BAR.SYNC.DEFER_BLOCKING 0x4, 0x180 ;  /* 0x0106000000007b1d */ /* 0x000fe20000010000 */
[----:B0-----:R-:W-:-:S04]  /*22270*/  LOP3.LUT R0, R0, 0x1f, RZ, 0xc0, !PT ;  /* 0x0000001f00007812 */ /* 0x001fc800078ec0ff */
[----:B------:R-:W-:-:S13]  /*22280*/  ISETP.NE.AND P0, PT, R0, RZ, PT ;  /* 0x000000ff0000720c */ /* 0x000fda0003f05270 */
[----:B------:R-:W0:Y:S01]  /*22290*/  @!P0 S2R R3, SR_CgaCtaId ;  /* 0x0000000000038919 */ /* 0x000e220000008800 */
[----:B------:R-:W-:-:S04]  /*222a0*/  @!P0 MOV R0, 0x400 ;  /* 0x0000040000008802 */ /* 0x000fc80000000f00 */
[----:B0-----:R-:W-:-:S05]  /*222b0*/  @!P0 LEA R18, R3, R0, 0x18 ;  /* 0x0000000003128211 */ /* 0x001fca00078ec0ff */
[----:B------:R0:W-:Y:S01]  /*222c0*/  @!P0 STS.128 [R18+0x28cd0], R24 ;  /* 0x028cd01812008388 */ /* 0x0001e20000000c00 */
[----:B------:R-:W-:Y:S06]  /*222d0*/  BAR.ARV 0x5, 0x180 ;  /* 0x0146000000007b1d */ /* 0x000fec0000002000 */
.L_x_2826:
[----:B------:R-:W-:Y:S02]  /*222e0*/  ULDC UR4, c[0x0][0xc3c] ;  /* 0x00030f0000047ab9 */ /* 0x000fe40000000800 */
[----:B0-----:R-:W-:-:S13]  /*222f0*/  ISETP.GE.AND P0, PT, R27, UR4, PT ;  /* 0x000000041b007c0c */ /* 0x001fda000bf06270 */
[----:B------:R-:W-:Y:S05]  /*22300*/  @!P0 BRA `(.L_x_2838) ;  /* 0xffffff8c00248947 */ /* 0x000fea000383ffff */
[----:B------:R-:W-:Y:S05]  /*22310*/  BSYNC B8 ;  /* 0x0000000000087941 */ /* 0x000fea0003800000 */
.L_x_2711:
        /* <DEDUP_REMOVED lines=12> */
.L_x_2983:
[----:B------:R-:W-:Y:S05]  /*223e0*/  BSYNC B0 ;  /* 0x0000000000007941 */ /* 0x000fea0003800000 */
.L_x_2839:
[----:B------:R-:W-:-:S03]  /*223f0*/  UMOV UR4, 0xffffffff ;  /* 0xffffffff00047882 */ /* 0x000fc60000000000 */
[----:B------:R-:W-:Y:S05]  /*22400*/  BRA.DIV UR4, `(.L_x_2841) ;  /* 0x0000004204a07947 */ /* 0x000fea000b800000 */
[----:B0-----:R-:W0:Y:S02]  /*22410*/  S2R R0, SR_TID.X ;  /* 0x0000000000007919 */ /* 0x001e240000002100 */
[----:B0-----:R-:W-:-:S04]  /*22420*/  SHF.R.U32.HI R0, RZ, 0x5, R0 ;  /* 0x00000005ff007819 */ /* 0x001fc80000011600 */
[----:B------:R-:W-:-:S05]  /*22430*/  LOP3.LUT R0, R0, 0x3, RZ, 0xc0, !PT ;  /* 0x0000000300007812 */ /* 0x000fca00078ec0ff */
[----:B------:R0:W1:Y:S02]  /*22440*/  SHFL.IDX PT, R14, R0, RZ, 0x1f ;  /* 0x00001fff000e7589 */ /* 0x00006400000e0000 */
.L_x_2986:
[----:B-1----:R-:W-:-:S13]  /*22450*/  ISETP.NE.AND P0, PT, R14, RZ, PT ;  /* 0x000000ff0e00720c */ /* 0x002fda0003f05270 */
[----:B------:R-:W-:Y:S05]  /*22460*/  @P0 BRA `(.L_x_2473) ;  /* 0x0000000000880947 */ /* 0x000fea0003800000 */
[----:B------:R-:W-:-:S03]  /*22470*/  UMOV UR4, 0xffffffff ;  /* 0xffffffff00047882 */ /* 0x000fc60000000000 */
[----:B------:R-:W-:Y:S05]  /*22480*/  BRA.DIV UR4, `(.L_x_2842) ;  /* 0x0000004204b47947 */ /* 0x000fea000b800000 */
[----:B------:R-:W-:-:S13]  /*22490*/  ELECT P6, URZ, PT ;  /* 0x00000000003f782f */ /* 0x000fda00038c0000 */
.L_x_2989:
[----:B------:R-:W-:Y:S05]  /*224a0*/  @!P6 BRA `(.L_x_2473) ;  /* 0x000000000078e947 */ /* 0x000fea0003800000 */
[----:B------:R-:W-:-:S06]  /*224b0*/  ULOP3.LUT UR4, UR36, 0x2, URZ, 0xfc, !UPT ;  /* 0x0000000224047892 */ /* 0x000fcc000f8efc3f */
[----:B0-----:R-:W-:-:S05]  /*224c0*/  IMAD.U32 R0, RZ, RZ, UR4 ;  /* 0x00000004ff007e24 */ /* 0x001fca000f8e00ff */
[----:B------:R-:W-:-:S13]  /*224d0*/  ISETP.NE.AND P0, PT, R0, 0x3, PT ;  /* 0x000000030000780c */ /* 0x000fda0003f05270 */
[----:B------:R-:W-:Y:S05]  /*224e0*/  @!P0 BRA `(.L_x_2843) ;  /* 0x0000000000048947 */ /* 0x000fea0003800000 */
[----:B------:R-:W-:Y:S01]  /*224f0*/  BPT.TRAP 0x1 ;  /* 0x000000040000795c */ /* 0x000fe20000300000 */
.L_x_2843:
[----:B------:R-:W-:Y:S01]  /*22500*/  IMAD R5, R22, 0x8, R7 ;  /* 0x0000000816057824 */ /* 0x000fe200078e0207 */
[----:B------:R-:W-:Y:S01]  /*22510*/  SHF.L.U32 R0, R28, 0x1f, RZ ;  /* 0x0000001f1c007819 */ /* 0x000fe200000006ff */
[----:B------:R-:W-:-:S03]  /*22520*/  VIADD R22, R22, 0x1 ;  /* 0x0000000116167836 */ /* 0x000fc60000000000 */
[----:B------:R-:W0:Y:S02]  /*22530*/  SYNCS.PHASECHK.TRANS64.TRYWAIT P1, [R5+URZ+0x28c40], R0 ;  /* 0x028c4000050075a7 */ /* 0x000e24000802017f */
[----:B------:R-:W-:-:S04]  /*22540*/  ISETP.NE.AND P2, PT, R22, 0x2, PT ;  /* 0x000000021600780c */ /* 0x000fc80003f45270 */
[----:B------:R-:W-:Y:S01]  /*22550*/  SEL R3, RZ, 0x1, P2 ;  /* 0x00000001ff037807 */ /* 0x000fe20001000000 */
[----:B0-----:R-:W-:Y:S08]  /*22560*/  @!P1 BRA `(.L_x_2844) ;  /* 0x00000040009c9947 */ /* 0x001ff00003800000 */
.L_x_2990:
[----:B------:R-:W-:Y:S02]  /*22570*/  SEL R22, R22, RZ, P2 ;  /* 0x000000ff16167207 */ /* 0x000fe40001000000 */
[----:B------:R-:W-:Y:S01]  /*22580*/  LOP3.LUT R2, R28, R3, RZ, 0x3c, !PT ;  /* 0x000000031c027212 */ /* 0x000fe200078e3cff */
[----:B------:R-:W-:Y:S06]  /*22590*/  @!P0 BRA `(.L_x_2845) ;  /* 0x0000000000048947 */ /* 0x000fec0003800000 */
[----:B------:R-:W-:Y:S01]  /*225a0*/  BPT.TRAP 0x1 ;  /* 0x000000040000795c */ /* 0x000fe20000300000 */
.L_x_2845:
[----:B------:R-:W-:Y:S01]  /*225b0*/  IMAD R3, R22, 0x8, R7 ;  /* 0x0000000816037824 */ /* 0x000fe200078e0207 */
[----:B------:R-:W-:-:S04]  /*225c0*/  SHF.L.U32 R2, R2, 0x1f, RZ ;  /* 0x0000001f02027819 */ /* 0x000fc800000006ff */
[----:B------:R-:W1:Y:S02]  /*225d0*/  SYNCS.PHASECHK.TRANS64.TRYWAIT P1, [R3+URZ+0x28c40], R2 ;  /* 0x028c4002030075a7 */ /* 0x000e64000802017f */
[----:B-1----:R-:W-:Y:S05]  /*225e0*/  @!P1 BRA `(.L_x_2846) ;  /* 0x0000004000909947 */ /* 0x002fea0003800000 */
.L_x_2991:
[----:B------:R-:W-:Y:S05]  /*225f0*/  @!P0 BRA `(.L_x_2847) ;  /* 0x0000000000048947 */ /* 0x000fea0003800000 */
[----:B------:R-:W-:Y:S01]  /*22600*/  BPT.TRAP 0x1 ;  /* 0x000000040000795c */ /* 0x000fe20000300000 */
.L_x_2847:
[----:B------:R-:W5:Y:S02]  /*22610*/  SYNCS.PHASECHK.TRANS64.TRYWAIT P1, [R5+URZ+0x28c60], R0 ;  /* 0x028c6000050075a7 */ /* 0x000f64000802017f */
[----:B-----5:R-:W-:Y:S05]  /*22620*/  @!P1 BRA `(.L_x_2848) ;  /* 0x0000004000949947 */ /* 0x020fea0003800000 */
.L_x_2992:
[----:B------:R-:W-:Y:S05]  /*22630*/  @!P0 BRA `(.L_x_2849) ;  /* 0x0000000000048947 */ /* 0x000fea0003800000 */
[----:B------:R-:W-:Y:S01]  /*22640*/  BPT.TRAP 0x1 ;  /* 0x000000040000795c */ /* 0x000fe20000300000 */
.L_x_2849:
[----:B------:R0:W0:Y:S02]  /*22650*/  SYNCS.PHASECHK.TRANS64.TRYWAIT P0, [R3+URZ+0x28c60], R2 ;  /* 0x028c6002030075a7 */ /* 0x000024000800017f */
[----:B0-----:R-:W-:Y:S05]  /*22660*/  @!P0 NANOSLEEP.SYNCS 0x989680 ;  /* 0x009896800000895d */ /* 0x001fea0003900000 */
[----:B------:R-:W0:Y:S02]  /*22670*/  @!P0 SYNCS.PHASECHK.TRANS64 P0, [R3+URZ+0x28c60], R2 ;  /* 0x028c6002030085a7 */ /* 0x000e24000800007f */
[----:B0-----:R-:W-:Y:S05]  /*22680*/  @!P0 BRA `(.L_x_2849) ;  /* 0xfffffffc00f08947 */ /* 0x001fea000383ffff */
.L_x_2473:
[----:B------:R-:W-:Y:S05]  /*22690*/  BSYNC B9 ;  /* 0x0000000000097941 */ /* 0x000fea0003800000 */
.L_x_2470:
[----:B------:R-:W-:Y:S05]  /*226a0*/  EXIT ;  /* 0x000000000000794d */ /* 0x000fea0003800000 */
.L_x_2499:
[----:B0-----:R0:W1:Y:S02]  /*226b0*/  SYNCS.PHASECHK.TRANS64.TRYWAIT P6, [R60+URZ+0x28c90], R67 ;  /* 0x028c90433c0075a7 */ /* 0x00106400080c017f */
[----:B-1----:R-:W-:Y:S05]  /*226c0*/  @!P6 NANOSLEEP.SYNCS 0x989680 ;  /* 0x009896800000e95d */ /* 0x002fea0003900000 */
[----:B------:R-:W1:Y:S02]  /*226d0*/  @!P6 SYNCS.PHASECHK.TRANS64 P6, [R60+URZ+0x28c90], R67 ;  /* 0x028c90433c00e5a7 */ /* 0x000e6400080c007f */
[----:B-1----:R-:W-:Y:S05]  /*226e0*/  @!P6 BRA `(.L_x_2499) ;  /* 0xfffffffc00f0e947 */ /* 0x002fea000383ffff */
[----:B------:R-:W-:Y:S05]  /*226f0*/  BRA `(.L_x_2850) ;  /* 0xfffffe0c00807947 */ /* 0x000fea000383ffff */
.L_x_2500:
        /* <DEDUP_REMOVED lines=8> */
.L_x_2852:
[----:B------:R-:W-:Y:S05]  /*22780*/  BSYNC B1 ;  /* 0x0000000000017941 */ /* 0x000fea0003800000 */
.L_x_2851:
        /* <DEDUP_REMOVED lines=8> */
.L_x_2853:
[----:B------:R-:W-:Y:S01]  /*22810*/  IMAD.MOV.U32 R68, RZ, RZ, R14 ;  /* 0x000000ffff447224 */ /* 0x000fe200078e000e */
[----:B------:R-:W-:Y:S06]  /*22820*/  BRA `(.L_x_2854) ;  /* 0xfffffe0c00487947 */ /* 0x000fec000383ffff */
.L_x_2510:
[----:B0-----:R0:W1:Y:S02]  /*22830*/  SYNCS.PHASECHK.TRANS64.TRYWAIT P6, [R60+URZ+0x28c90], R67 ;  /* 0x028c90433c0075a7 */ /* 0x00106400080c017f */
[----:B-1----:R-:W-:Y:S05]  /*22840*/  @!P6 NANOSLEEP.SYNCS 0x989680 ;  /* 0x009896800000e95d */ /* 0x002fea0003900000 */
[----:B------:R-:W1:Y:S02]  /*22850*/  @!P6 SYNCS.PHASECHK.TRANS64 P6, [R60+URZ+0x28c90], R67 ;  /* 0x028c90433c00e5a7 */ /* 0x000e6400080c007f */
[----:B-1----:R-:W-:Y:S05]  /*22860*/  @!P6 BRA `(.L_x_2510) ;  /* 0xfffffffc00f0e947 */ /* 0x002fea000383ffff */
[----:B------:R-:W-:Y:S05]  /*22870*/  BRA `(.L_x_2855) ;  /* 0xfffffe1400c87947 */ /* 0x000fea000383ffff */
.L_x_2511:
        /* <DEDUP_REMOVED lines=8> */
.L_x_2857:
[----:B------:R-:W-:Y:S05]  /*22900*/  BSYNC B1 ;  /* 0x0000000000017941 */ /* 0x000fea0003800000 */
.L_x_2856:
        /* <DEDUP_REMOVED lines=8> */
.L_x_2858:
[----:B------:R-:W-:Y:S01]  /*22990*/  IMAD.MOV.U32 R68, RZ, RZ, R14 ;  /* 0x000000ffff447224 */ /* 0x000fe200078e000e */
[----:B------:R-:W-:Y:S06]  /*229a0*/  BRA `(.L_x_2859) ;  /* 0xfffffe1400907947 */ /* 0x000fec000383ffff */
.L_x_2516:
[----:B0-----:R0:W1:Y:S02]  /*229b0*/  SYNCS.PHASECHK.TRANS64.TRYWAIT P0, [R60+URZ+0x28c90], R67 ;  /* 0x028c90433c0075a7 */ /* 0x001064000800017f */
[----:B-1----:R-:W-:Y:S05]  /*229c0*/  @!P0 NANOSLEEP.SYNCS 0x989680 ;  /* 0x009896800000895d */ /* 0x002fea0003900000 */
[----:B------:R-:W1:Y:S02]  /*229d0*/  @!P0 SYNCS.PHASECHK.TRANS64 P0, [R60+URZ+0x28c90], R67 ;  /* 0x028c90433c0085a7 */ /* 0x000e64000800007f */
[----:B-1----:R-:W-:Y:S05]  /*229e0*/  @!P0 BRA `(.L_x_2516) ;  /* 0xfffffffc00f08947 */ /* 0x002fea000383ffff */
[----:B------:R-:W-:Y:S05]  /*229f0*/  BRA `(.L_x_2860) ;  /* 0xfffffe1c008c7947 */ /* 0x000fea000383ffff */
.L_x_2517:
[----:B------:R-:W-:Y:S01]  /*22a00*/  BSSY B1, `(.L_x_2861) ;  /* 0x0000007000017945 */ /* 0x000fe20003800000 */
[----:B------:R-:W-:Y:S02]  /*22a10*/  IMAD.MOV.U32 R12, RZ, RZ, RZ ;  /* 0x000000ffff0c7224 */ /* 0x000fe400078e00ff */
[----:B------:R-:W-:Y:S02]  /*22a20*/  IMAD.MOV.U32 R11, RZ, RZ, 0x1c1f ;  /* 0x00001c1fff0b7424 */ /* 0x000fe400078e00ff */
[----:B------:R-:W-:-:S07]  /*22a30*/  IMAD.MOV.U32 R15, RZ, RZ, -0x1 ;  /* 0xffffffffff0f7424 */ /* 0x000fce00078e00ff */
[----:B0-----:R-:W-:Y:S05]  /*22a40*/  WARPSYNC.COLLECTIVE R15, `(.L_x_2862) ;  /* 0x000000000f087348 */ /* 0x001fea0003c00000 */
[----:B------:R1:W2:Y:S02]  /*22a50*/  SHFL.IDX P6, R14, R13, R12, R11 ;  /* 0x0000000c0d0e7389 */ /* 0x0002a400000c000b */
[----:B012---:R-:W-:Y:S01]  /*22a60*/  ENDCOLLECTIVE ;  /* 0x000000000000791b */ /* 0x007fe20003800000 */
.L_x_2862:
[----:B------:R-:W-:Y:S05]  /*22a70*/  BSYNC B1 ;  /* 0x0000000000017941 */ /* 0x000fea0003800000 */
.L_x_2861:
        /* <DEDUP_REMOVED lines=8> */
.L_x_2863:
[----:B------:R-:W-:Y:S05]  /*22b00*/  BRA `(.L_x_2864) ;  /* 0xfffffe1c00ac7947 */ /* 0x000fea000383ffff */
.L_x_2521:
[----:B--2---:R2:W4:Y:S02]  /*22b10*/  SYNCS.PHASECHK.TRANS64.TRYWAIT P5, [R60+URZ+0x28cb0], R67 ;  /* 0x028cb0433c0075a7 */ /* 0x00452400080a017f */
[----:B----4-:R-:W-:Y:S05]  /*22b20*/  @!P5 NANOSLEEP.SYNCS 0x989680 ;  /* 0x009896800000d95d */ /* 0x010fea0003900000 */
[----:B------:R-:W4:Y:S02]  /*22b30*/  @!P5 SYNCS.PHASECHK.TRANS64 P5, [R60+URZ+0x28cb0], R67 ;  /* 0x028cb0433c00d5a7 */ /* 0x000f2400080a007f */
[----:B----4-:R-:W-:Y:S05]  /*22b40*/  @!P5 BRA `(.L_x_2521) ;  /* 0xfffffffc00f0d947 */ /* 0x010fea000383ffff */
[----:B------:R-:W-:Y:S05]  /*22b50*/  BRA `(.L_x_2865) ;  /* 0xfffffe2000387947 */ /* 0x000fea000383ffff */
.L_x_2542:
[----:B0-----:R0:W2:Y:S02]  /*22b60*/  SYNCS.PHASECHK.TRANS64.TRYWAIT P1, [R12+URZ+0x28c50], R5 ;  /* 0x028c50050c0075a7 */ /* 0x0010a4000802017f */
[----:B--2---:R-:W-:Y:S05]  /*22b70*/  @!P1 NANOSLEEP.SYNCS 0x989680 ;  /* 0x009896800000995d */ /* 0x004fea0003900000 */
[----:B------:R-:W2:Y:S02]  /*22b80*/  @!P1 SYNCS.PHASECHK.TRANS64 P1, [R12+URZ+0x28c50], R5 ;  /* 0x028c50050c0095a7 */ /* 0x000ea4000802007f */
[----:B--2---:R-:W-:Y:S05]  /*22b90*/  @!P1 BRA `(.L_x_2542) ;  /* 0xfffffffc00f09947 */ /* 0x004fea000383ffff */
[----:B------:R-:W-:Y:S05]  /*22ba0*/  BRA `(.L_x_2866) ;  /* 0xfffffe3400e87947 */ /* 0x000fea000383ffff */
.L_x_2550:
[----:B-1----:R1:W2:Y:S02]  /*22bb0*/  SYNCS.PHASECHK.TRANS64.TRYWAIT P1, [R21+URZ+0x28c50], R12 ;  /* 0x028c500c150075a7 */ /* 0x0022a4000802017f */
[----:B--2---:R-:W-:Y:S05]  /*22bc0*/  @!P1 NANOSLEEP.SYNCS 0x989680 ;  /* 0x009896800000995d */ /* 0x004fea0003900000 */
[----:B------:R-:W2:Y:S02]  /*22bd0*/  @!P1 SYNCS.PHASECHK.TRANS64 P1, [R21+URZ+0x28c50], R12 ;  /* 0x028c500c150095a7 */ /* 0x000ea4000802007f */
[----:B--2---:R-:W-:Y:S05]  /*22be0*/  @!P1 BRA `(.L_x_2550) ;  /* 0xfffffffc00f09947 */ /* 0x004fea000383ffff */
[----:B------:R-:W-:Y:S05]  /*22bf0*/  BRA `(.L_x_2549) ;  /* 0xfffffe4400107947 */ /* 0x000fea000383ffff */
.L_x_2574:
[----:B------:R-:W-:Y:S01]  /*22c00*/  BSSY B1, `(.L_x_2867) ;  /* 0x0000008000017945 */ /* 0x000fe20003800000 */
[----:B------:R-:W-:Y:S02]  /*22c10*/  IMAD.MOV.U32 R13, RZ, RZ, R31 ;  /* 0x000000ffff0d7224 */ /* 0x000fe400078e001f */
[----:B------:R-:W-:Y:S02]  /*22c20*/  IMAD.MOV.U32 R12, RZ, RZ, RZ ;  /* 0x000000ffff0c7224 */ /* 0x000fe400078e00ff */
[----:B-1----:R-:W-:Y:S02]  /*22c30*/  IMAD.MOV.U32 R11, RZ, RZ, 0x1c1f ;  /* 0x00001c1fff0b7424 */ /* 0x002fe400078e00ff */
[----:B------:R-:W-:-:S07]  /*22c40*/  IMAD.MOV.U32 R15, RZ, RZ, -0x1 ;  /* 0xffffffffff0f7424 */ /* 0x000fce00078e00ff */
[----:B------:R-:W-:Y:S05]  /*22c50*/  WARPSYNC.COLLECTIVE R15, `(.L_x_2868) ;  /* 0x000000000f087348 */ /* 0x000fea0003c00000 */
[----:B------:R0:W1:Y:S02]  /*22c60*/  SHFL.IDX P6, R14, R13, R12, R11 ;  /* 0x0000000c0d0e7389 */ /* 0x00006400000c000b */
[----:B01----:R-:W-:Y:S01]  /*22c70*/  ENDCOLLECTIVE ;  /* 0x000000000000791b */ /* 0x003fe20003800000 */
.L_x_2868:
[----:B------:R-:W-:Y:S05]  /*22c80*/  BSYNC B1 ;  /* 0x0000000000017941 */ /* 0x000fea0003800000 */
.L_x_2867:
        /* <DEDUP_REMOVED lines=8> */
.L_x_2869:
[----:B------:R-:W-:Y:S02]  /*22d10*/  IMAD.MOV.U32 R13, RZ, RZ, R80 ;  /* 0x000000ffff0d7224 */ /* 0x000fe400078e0050 */
[----:B------:R-:W-:-:S07]  /*22d20*/  IMAD.MOV.U32 R3, RZ, RZ, R14 ;  /* 0x000000ffff037224 */ /* 0x000fce00078e000e */
[----:B------:R-:W-:Y:S05]  /*22d30*/  WARPSYNC.COLLECTIVE R15, `(.L_x_2870) ;  /* 0x000000000f087348 */ /* 0x000fea0003c00000 */
[----:B------:R0:W1:Y:S02]  /*22d40*/  SHFL.IDX P6, R14, R13, R12, R11 ;  /* 0x0000000c0d0e7389 */ /* 0x00006400000c000b */
[----:B01----:R-:W-:Y:S01]  /*22d50*/  ENDCOLLECTIVE ;  /* 0x000000000000791b */ /* 0x003fe20003800000 */
.L_x_2870:
[----:B------:R-:W-:Y:S02]  /*22d60*/  IMAD.MOV.U32 R13, RZ, RZ, R30 ;  /* 0x000000ffff0d7224 */ /* 0x000fe400078e001e */
[----:B------:R-:W-:-:S07]  /*22d70*/  IMAD.MOV.U32 R7, RZ, RZ, R14 ;  /* 0x000000ffff077224 */ /* 0x000fce00078e000e */
[----:B------:R-:W-:Y:S05]  /*22d80*/  WARPSYNC.COLLECTIVE R15, `(.L_x_2871) ;  /* 0x000000000f087348 */ /* 0x000fea0003c00000 */
[----:B------:R0:W1:Y:S02]  /*22d90*/  SHFL.IDX P6, R14, R13, R12, R11 ;  /* 0x0000000c0d0e7389 */ /* 0x00006400000c000b */
[----:B01----:R-:W-:Y:S01]  /*22da0*/  ENDCOLLECTIVE ;  /* 0x000000000000791b */ /* 0x003fe20003800000 */
.L_x_2871:
[----:B------:R-:W-:Y:S01]  /*22db0*/  IMAD.MOV.U32 R8, RZ, RZ, R14 ;  /* 0x000000ffff087224 */ /* 0x000fe200078e000e */
[----:B------:R-:W-:Y:S06]  /*22dc0*/  BRA `(.L_x_2872) ;  /* 0xfffffe6000407947 */ /* 0x000fec000383ffff */
.L_x_2577:
[----:B------:R-:W-:Y:S01]  /*22dd0*/  BSSY B1, `(.L_x_2873) ;  /* 0x0000008000017945 */ /* 0x000fe20003800000 */
[----:B------:R-:W-:Y:S02]  /*22de0*/  IMAD.MOV.U32 R13, RZ, RZ, R31 ;  /* 0x000000ffff0d7224 */ /* 0x000fe400078e001f */
[----:B------:R-:W-:Y:S02]  /*22df0*/  IMAD.MOV.U32 R12, RZ, RZ, 0x1 ;  /* 0x00000001ff0c7424 */ /* 0x000fe400078e00ff */
[----:B-1----:R-:W-:Y:S02]  /*22e00*/  IMAD.MOV.U32 R11, RZ, RZ, 0x1c1f ;  /* 0x00001c1fff0b7424 */ /* 0x002fe400078e00ff */
[----:B------:R-:W-:-:S07]  /*22e10*/  IMAD.MOV.U32 R15, RZ, RZ, -0x1 ;  /* 0xffffffffff0f7424 */ /* 0x000fce00078e00ff */
[----:B----4-:R-:W-:Y:S05]  /*22e20*/  WARPSYNC.COLLECTIVE R15, `(.L_x_2874) ;  /* 0x000000000f087348 */ /* 0x010fea0003c00000 */
[----:B------:R0:W1:Y:S02]  /*22e30*/  SHFL.IDX P6, R14, R13, R12, R11 ;  /* 0x0000000c0d0e7389 */ /* 0x00006400000c000b */
[----:B01--4-:R-:W-:Y:S01]  /*22e40*/  ENDCOLLECTIVE ;  /* 0x000000000000791b */ /* 0x013fe20003800000 */
.L_x_2874:
[----:B------:R-:W-:Y:S05]  /*22e50*/  BSYNC B1 ;  /* 0x0000000000017941 */ /* 0x000fea0003800000 */
.L_x_2873:
[----:B------:R-:W-:Y:S02]  /*22e60*/  IMAD.MOV.U32 R13, RZ, RZ, R10 ;  /* 0x000000ffff0d7224 */ /* 0x000fe400078e000a */
[----:B------:R-:W-:Y:S02]  /*22e70*/  IMAD.MOV.U32 R12, RZ, RZ, 0x1 ;  /* 0x00000001ff0c7424 */ /* 0x000fe400078e00ff */
[----:B------:R-:W-:Y:S02]  /*22e80*/  IMAD.MOV.U32 R11, RZ, RZ, 0x1c1f ;  /* 0x00001c1fff0b7424 */ /* 0x000fe400078e00ff */
[----:B------:R-:W-:Y:S02]  /*22e90*/  IMAD.MOV.U32 R15, RZ, RZ, -0x1 ;  /* 0xffffffffff0f7424 */ /* 0x000fe400078e00ff */
[----:B------:R-:W-:-:S07]  /*22ea0*/  IMAD.MOV.U32 R0, RZ, RZ, R14 ;  /* 0x000000ffff007224 */ /* 0x000fce00078e000e */
[----:B------:R-:W-:Y:S05]  /*22eb0*/  WARPSYNC.COLLECTIVE R15, `(.L_x_2875) ;  /* 0x000000000f087348 */ /* 0x000fea0003c00000 */
[----:B------:R0:W1:Y:S02]  /*22ec0*/  SHFL.IDX P6, R14, R13, R12, R11 ;  /* 0x0000000c0d0e7389 */ /* 0x00006400000c000b */
[----:B01----:R-:W-:Y:S01]  /*22ed0*/  ENDCOLLECTIVE ;  /* 0x000000000000791b */ /* 0x003fe20003800000 */
.L_x_2875:
[----:B------:R-:W-:Y:S02]  /*22ee0*/  IMAD.MOV.U32 R13, RZ, RZ, R80 ;  /* 0x000000ffff0d7224 */ /* 0x000fe400078e0050 */
[----:B------:R-:W-:-:S07]  /*22ef0*/  IMAD.MOV.U32 R3, RZ, RZ, R14 ;  /* 0x000000ffff037224 */ /* 0x000fce00078e000e */
[----:B------:R-:W-:Y:S05]  /*22f00*/  WARPSYNC.COLLECTIVE R15, `(.L_x_2876) ;  /* 0x000000000f087348 */ /* 0x000fea0003c00000 */
[----:B------:R0:W1:Y:S02]  /*22f10*/  SHFL.IDX P6, R14, R13, R12, R11 ;  /* 0x0000000c0d0e7389 */ /* 0x00006400000c000b */
[----:B01----:R-:W-:Y:S01]  /*22f20*/  ENDCOLLECTIVE ;  /* 0x000000000000791b */ /* 0x003fe20003800000 */
.L_x_2876:
[----:B------:R-:W-:Y:S02]  /*22f30*/  IMAD.MOV.U32 R13, RZ, RZ, R30 ;  /* 0x000000ffff0d7224 */ /* 0x000fe400078e001e */
[----:B------:R-:W-:-:S07]  /*22f40*/  IMAD.MOV.U32 R7, RZ, RZ, R14 ;  /* 0x000000ffff077224 */ /* 0x000fce00078e000e */
[----:B------:R-:W-:Y:S05]  /*22f50*/  WARPSYNC.COLLECTIVE R15, `(.L_x_2877) ;  /* 0x000000000f087348 */ /* 0x000fea0003c00000 */
[----:B------:R0:W1:Y:S02]  /*22f60*/  SHFL.IDX P6, R14, R13, R12, R11 ;  /* 0x0000000c0d0e7389 */ /* 0x00006400000c000b */
[----:B01----:R-:W-:Y:S01]  /*22f70*/  ENDCOLLECTIVE ;  /* 0x000000000000791b */ /* 0x003fe20003800000 */
.L_x_2877:
[----:B------:R-:W-:Y:S01]  /*22f80*/  IMAD.MOV.U32 R30, RZ, RZ, R14 ;  /* 0x000000ffff1e7224 */ /* 0x000fe200078e000e */
[----:B------:R-:W-:Y:S06]  /*22f90*/  BRA `(.L_x_2878) ;  /* 0xfffffe6000a07947 */ /* 0x000fec000383ffff */
.L_x_2581:
[----:B0-----:R0:W1:Y:S02]  /*22fa0*/  SYNCS.PHASECHK.TRANS64.TRYWAIT P0, [R2+URZ+0x28c00], R35 ;  /* 0x028c0023020075a7 */ /* 0x001064000800017f */
[----:B-1----:R-:W-:Y:S05]  /*22fb0*/  @!P0 NANOSLEEP.SYNCS 0x989680 ;  /* 0x009896800000895d */ /* 0x002fea0003900000 */
[----:B------:R-:W1:Y:S02]  /*22fc0*/  @!P0 SYNCS.PHASECHK.TRANS64 P0, [R2+URZ+0x28c00], R35 ;  /* 0x028c0023020085a7 */ /* 0x000e64000800007f */
[----:B-1----:R-:W-:Y:S05]  /*22fd0*/  @!P0 BRA `(.L_x_2581) ;  /* 0xfffffffc00f08947 */ /* 0x002fea000383ffff */
[----:B------:R-:W-:Y:S05]  /*22fe0*/  BRA `(.L_x_2879) ;  /* 0xfffffe6400907947 */ /* 0x000fea000383ffff */
.L_x_2589:
[----:B------:R-:W0:Y:S01]  /*22ff0*/  LDC R39, c[0x0][0x3f4] ;  /* 0x0000fd00ff277b82 */ /* 0x000e220000000800 */
[----:B------:R-:W-:Y:S01]  /*23000*/  BSSY B1, `(.L_x_2880) ;  /* 0x0000008000017945 */ /* 0x000fe20003800000 */
[----:B------:R-:W-:Y:S02]  /*23010*/  IMAD.MOV.U32 R13, RZ, RZ, R27 ;  /* 0x000000ffff0d7224 */ /* 0x000fe400078e001b */
[----:B------:R-:W-:Y:S02]  /*23020*/  IMAD.MOV.U32 R12, RZ, RZ, RZ ;  /* 0x000000ffff0c7224 */ /* 0x000fe400078e00ff */
[----:B-1----:R-:W-:Y:S02]  /*23030*/  IMAD.MOV.U32 R11, RZ, RZ, 0x1c1f ;  /* 0x00001c1fff0b7424 */ /* 0x002fe400078e00ff */
[----:B------:R-:W-:-:S07]  /*23040*/  IMAD.MOV.U32 R15, RZ, RZ, -0x1 ;  /* 0xffffffffff0f7424 */ /* 0x000fce00078e00ff */
[----:B0---4-:R-:W-:Y:S05]  /*23050*/  WARPSYNC.COLLECTIVE R15, `(.L_x_2881) ;  /* 0x000000000f087348 */ /* 0x011fea0003c00000 */
[----:B------:R1:W2:Y:S02]  /*23060*/  SHFL.IDX P6, R14, R13, R12, R11 ;  /* 0x0000000c0d0e7389 */ /* 0x0002a400000c000b */
[----:B012-4-:R-:W-:Y:S01]  /*23070*/  ENDCOLLECTIVE ;  /* 0x000000000000791b */ /* 0x017fe20003800000 */
.L_x_2881:
[----:B------:R-:W-:Y:S05]  /*23080*/  BSYNC B1 ;  /* 0x0000000000017941 */ /* 0x000fea0003800000 */
.L_x_2880:
[----:B------:R-:W-:Y:S01]  /*23090*/  IMAD.MOV.U32 R13, RZ, RZ, R26 ;  /* 0x000000ffff0d7224 */ /* 0x000fe200078e001a */
[----:B------:R-:W-:Y:S01]  /*230a0*/  ISETP.GE.AND P0, PT, R18, R39, PT ;  /* 0x000000271200720c */ /* 0x000fe20003f06270 */
[----:B------:R-:W-:Y:S02]  /*230b0*/  IMAD.MOV.U32 R12, RZ, RZ, RZ ;  /* 0x000000ffff0c7224 */ /* 0x000fe400078e00ff */
[----:B------:R-:W-:Y:S02]  /*230c0*/  IMAD.MOV.U32 R11, RZ, RZ, 0x1c1f ;  /* 0x00001c1fff0b7424 */ /* 0x000fe400078e00ff */
[----:B------:R-:W-:Y:S02]  /*230d0*/  IMAD.MOV.U32 R15, RZ, RZ, -0x1 ;  /* 0xffffffffff0f7424 */ /* 0x000fe400078e00ff */
[----:B------:R-:W-:Y:S02]  /*230e0*/  IMAD.MOV.U32 R0, RZ, RZ, R14 ;  /* 0x000000ffff007224 */ /* 0x000fe400078e000e */
[----:B------:R-:W-:-:S07]  /*230f0*/  IMAD R3, R23, R6, RZ ;  /* 0x0000000617037224 */ /* 0x000fce00078e02ff */
[----:B------:R-:W-:Y:S05]  /*23100*/  WARPSYNC.COLLECTIVE R15, `(.L_x_2882) ;  /* 0x000000000f087348 */ /* 0x000fea0003c00000 */
[----:B------:R0:W1:Y:S02]  /*23110*/  SHFL.IDX P6, R14, R13, R12, R11 ;  /* 0x0000000c0d0e7389 */ /* 0x00006400000c000b */
[----:B01----:R-:W-:Y:S01]  /*23120*/  ENDCOLLECTIVE ;  /* 0x000000000000791b */ /* 0x003fe20003800000 */
.L_x_2882:
[----:B------:R-:W-:Y:S01]  /*23130*/  ISETP.GE.OR P1, PT, R34, R3, P0 ;  /* 0x000000032200720c */ /* 0x000fe20000726670 */
[----:B------:R-:W-:-:S12]  /*23140*/  IMAD.MOV.U32 R13, RZ, RZ, R25 ;  /* 0x000000ffff0d7224 */ /* 0x000fd800078e0019 */
[C---:B------:R-:W-:Y:S01]  /*23150*/  @!P1 IMAD.SHL.U32 R7, R18.reuse, 0x2, RZ ;  /* 0x0000000212079824 */ /* 0x040fe200078e00ff */
[----:B------:R-:W-:Y:S01]  /*23160*/  @!P1 SHF.L.U64.HI R6, R18, 0x1, R19 ;  /* 0x0000000112069819 */ /* 0x000fe20000010213 */
[----:B------:R-:W-:-:S07]  /*23170*/  IMAD.MOV.U32 R4, RZ, RZ, R14 ;  /* 0x000000ffff047224 */ /* 0x000fce00078e000e */
[----:B------:R-:W-:Y:S05]  /*23180*/  WARPSYNC.COLLECTIVE R15, `(.L_x_2883) ;  /* 0x000000000f087348 */ /* 0x000fea0003c00000 */
[----:B------:R0:W1:Y:S02]  /*23190*/  SHFL.IDX P6, R14, R13, R12, R11 ;  /* 0x0000000c0d0e7389 */ /* 0x00006400000c000b */
[----:B01----:R-:W-:Y:S01]  /*231a0*/  ENDCOLLECTIVE ;  /* 0x000000000000791b */ /* 0x003fe20003800000 */
.L_x_2883:
[----:B------:R-:W-:-:S05]  /*231b0*/  @!P1 IADD3 R8, P2, R4, R7, RZ ;  /* 0x0000000704089210 */ /* 0x000fca0007f5e0ff */
[----:B------:R-:W-:Y:S02]  /*231c0*/  @!P1 IMAD.X R9, R0, 0x1, R6, P2 ;  /* 0x0000000100099824 */ /* 0x000fe400010e0606 */
[----:B------:R-:W-:Y:S02]  /*231d0*/  IMAD.MOV.U32 R13, RZ, RZ, R35 ;  /* 0x000000ffff0d7224 */ /* 0x000fe400078e0023 */
[----:B------:R-:W-:-:S07]  /*231e0*/  IMAD.MOV.U32 R5, RZ, RZ, R14 ;  /* 0x000000ffff057224 */ /* 0x000fce00078e000e */
[----:B------:R-:W-:Y:S05]  /*231f0*/  WARPSYNC.COLLECTIVE R15, `(.L_x_2884) ;  /* 0x000000000f087348 */ /* 0x000fea0003c00000 */
[----:B------:R0:W1:Y:S02]  /*23200*/  SHFL.IDX P6, R14, R13, R12, R11 ;  /* 0x0000000c0d0e7389 */ /* 0x00006400000c000b */
[----:B01----:R-:W-:Y:S01]  /*23210*/  ENDCOLLECTIVE ;  /* 0x000000000000791b */ /* 0x003fe20003800000 */
.L_x_2884:
[----:B------:R-:W2:Y:S01]  /*23220*/  @!P1 LD.E.128 R8, desc[UR42][R8.64] ;  /* 0x0000002a08089980 */ /* 0x000ea2000c101d00 */
[----:B------:R-:W-:-:S05]  /*23230*/  @!P1 IADD3 R4, P2, R14, R7, RZ ;  /* 0x000000070e049210 */ /* 0x000fca0007f5e0ff */
[----:B------:R-:W-:-:S06]  /*23240*/  @!P1 IMAD.X R5, R5, 0x1, R6, P2 ;  /* 0x0000000105059824 */ /* 0x000fcc00010e0606 */
[----:B------:R-:W5:Y:S01]  /*23250*/  @!P1 LD.E.128 R4, desc[UR42][R4.64] ;  /* 0x0000002a04049980 */ /* 0x000f62000c101d00 */
[----:B------:R-:W-:Y:S02]  /*23260*/  CS2R R20, SRZ ;  /* 0x0000000000147805 */ /* 0x000fe4000001ff00 */
[----:B------:R-:W-:Y:S01]  /*23270*/  CS2R R28, SRZ ;  /* 0x00000000001c7805 */ /* 0x000fe2000001ff00 */
[----:B------:R-:W-:Y:S01]  /*23280*/  IMAD.MOV.U32 R13, RZ, RZ, R27 ;  /* 0x000000ffff0d7224 */ /* 0x000fe200078e001b */
[----:B------:R-:W-:Y:S02]  /*23290*/  CS2R R30, SRZ ;  /* 0x00000000001e7805 */ /* 0x000fe4000001ff00 */
[----:B------:R-:W-:Y:S01]  /*232a0*/  CS2R R32, SRZ ;  /* 0x0000000000207805 */ /* 0x000fe2000001ff00 */
[----:B--2---:R-:W-:Y:S02]  /*232b0*/  @!P1 IMAD.MOV.U32 R21, RZ, RZ, R9 ;  /* 0x000000ffff159224 */ /* 0x004fe400078e0009 */
[----:B------:R-:W-:-:S02]  /*232c0*/  @!P1 IMAD.MOV.U32 R29, RZ, RZ, R11 ;  /* 0x000000ffff1d9224 */ /* 0x000fc400078e000b */
[----:B------:R-:W-:Y:S02]  /*232d0*/  IMAD.MOV.U32 R12, RZ, RZ, R21 ;  /* 0x000000ffff0c7224 */ /* 0x000fe400078e0015 */
[----:B------:R-:W-:Y:S02]  /*232e0*/  IMAD.MOV.U32 R11, RZ, RZ, 0x1c1f ;  /* 0x00001c1fff0b7424 */ /* 0x000fe400078e00ff */
[----:B------:R-:W-:Y:S01]  /*232f0*/  @!P1 IMAD.MOV.U32 R20, RZ, RZ, R8 ;  /* 0x000000ffff149224 */ /* 0x000fe200078e0008 */
[----:B------:R-:W-:Y:S01]  /*23300*/  PRMT R42, R12, 0x7610, R42 ;  /* 0x000076100c2a7816 */ /* 0x000fe2000000002a */
[----:B------:R-:W-:Y:S02]  /*23310*/  IMAD.MOV.U32 R12, RZ, RZ, 0x1 ;  /* 0x00000001ff0c7424 */ /* 0x000fe400078e00ff */
[----:B------:R-:W-:Y:S02]  /*23320*/  IMAD.MOV.U32 R0, RZ, RZ, R20 ;  /* 0x000000ffff007224 */ /* 0x000fe400078e0014 */
[----:B------:R-:W-:-:S07]  /*23330*/  @!P1 IMAD.MOV.U32 R28, RZ, RZ, R10 ;  /* 0x000000ffff1c9224 */ /* 0x000fce00078e000a */
[----:B-----5:R-:W-:Y:S05]  /*23340*/  WARPSYNC.COLLECTIVE R15, `(.L_x_2885) ;  /* 0x000000000f087348 */ /* 0x020fea0003c00000 */
[----:B------:R0:W1:Y:S02]  /*23350*/  SHFL.IDX P6, R14, R13, R12, R11 ;  /* 0x0000000c0d0e7389 */ /* 0x00006400000c000b */
[----:B01---5:R-:W-:Y:S01]  /*23360*/  ENDCOLLECTIVE ;  /* 0x000000000000791b */ /* 0x023fe20003800000 */
.L_x_2885:
[----:B------:R-:W-:Y:S01]  /*23370*/  IMAD.MOV.U32 R9, RZ, RZ, R29 ;  /* 0x000000ffff097224 */ /* 0x000fe200078e001d */
[----:B------:R-:W-:Y:S01]  /*23380*/  PRMT R36, R36, 0x5410, R0 ;  /* 0x0000541024247816 */ /* 0x000fe20000000000 */
[----:B------:R-:W-:Y:S02]  /*23390*/  IMAD.MOV.U32 R8, RZ, RZ, R28 ;  /* 0x000000ffff087224 */ /* 0x000fe400078e001c */
[----:B------:R-:W-:Y:S01]  /*233a0*/  @!P1 IMAD.MOV.U32 R30, RZ, RZ, R4 ;  /* 0x000000ffff1e9224 */ /* 0x000fe200078e0004 */
[----:B------:R-:W-:Y:S01]  /*233b0*/  PRMT R37, R9, 0x7610, R37 ;  /* 0x0000761009257816 */ /* 0x000fe20000000025 */
[----:B------:R-:W-:Y:S01]  /*233c0*/  @!P1 IMAD.MOV.U32 R31, RZ, RZ, R5 ;  /* 0x000000ffff1f9224 */ /* 0x000fe200078e0005 */
[----:B------:R-:W-:Y:S01]  /*233d0*/  PRMT R36, R8, 0x7610, R36 ;  /* 0x0000761008247816 */ /* 0x000fe20000000024 */
[----:B------:R-:W-:Y:S02]  /*233e0*/  @!P1 IMAD.MOV.U32 R32, RZ, RZ, R6 ;  /* 0x000000ffff209224 */ /* 0x000fe400078e0006 */
[----:B------:R-:W-:-:S02]  /*233f0*/  @!P1 IMAD.MOV.U32 R33, RZ, RZ, R7 ;  /* 0x000000ffff219224 */ /* 0x000fc400078e0007 */
[----:B------:R-:W-:Y:S02]  /*23400*/  IMAD.MOV.U32 R13, RZ, RZ, R26 ;  /* 0x000000ffff0d7224 */ /* 0x000fe400078e001a */
[----:B------:R-:W-:Y:S02]  /*23410*/  IMAD.MOV.U32 R4, RZ, RZ, R30 ;  /* 0x000000ffff047224 */ /* 0x000fe400078e001e */
[----:B------:R-:W-:Y:S02]  /*23420*/  IMAD.MOV.U32 R5, RZ, RZ, R31 ;  /* 0x000000ffff057224 */ /* 0x000fe400078e001f */
[----:B------:R-:W-:Y:S02]  /*23430*/  IMAD.MOV.U32 R6, RZ, RZ, R32 ;  /* 0x000000ffff067224 */ /* 0x000fe400078e0020 */
[----:B------:R-:W-:Y:S01]  /*23440*/  IMAD.MOV.U32 R7, RZ, RZ, R33 ;  /* 0x000000ffff077224 */ /* 0x000fe200078e0021 */
[----:B------:R-:W-:Y:S01]  /*23450*/  PRMT R42, R42, 0x5410, R5 ;  /* 0x000054102a2a7816 */ /* 0x000fe20000000005 */
[----:B------:R-:W-:Y:S01]  /*23460*/  IMAD.MOV.U32 R0, RZ, RZ, R14 ;  /* 0x000000ffff007224 */ /* 0x000fe200078e000e */
[----:B------:R-:W-:-:S07]  /*23470*/  PRMT R40, R6, 0x5410, R4 ;  /* 0x0000541006287816 */ /* 0x000fce0000000004 */
[----:B------:R-:W-:Y:S05]  /*23480*/  WARPSYNC.COLLECTIVE R15, `(.L_x_2886) ;  /* 0x000000000f087348 */ /* 0x000fea0003c00000 */
[----:B------:R0:W1:Y:S02]  /*23490*/  SHFL.IDX P6, R14, R13, R12, R11 ;  /* 0x0000000c0d0e7389 */ /* 0x00006400000c000b */
[----:B01----:R-:W-:Y:S01]  /*234a0*/  ENDCOLLECTIVE ;  /* 0x000000000000791b */ /* 0x003fe20003800000 */
.L_x_2886:
[----:B------:R-:W-:Y:S02]  /*234b0*/  PRMT R43, R43, 0x5410, R7 ;  /* 0x000054102b2b7816 */ /* 0x000fe40000000007 */
[----:B------:R-:W-:Y:S01]  /*234c0*/  CS2R R4, SRZ ;  /* 0x0000000000047805 */ /* 0x000fe2000001ff00 */
[----:B------:R-:W-:Y:S02]  /*234d0*/  IMAD.MOV.U32 R13, RZ, RZ, R25 ;  /* 0x000000ffff0d7224 */ /* 0x000fe400078e0019 */
[----:B------:R-:W-:-:S07]  /*234e0*/  IMAD.MOV.U32 R24, RZ, RZ, R14 ;  /* 0x000000ffff187224 */ /* 0x000fce00078e000e */
[----:B------:R-:W-:Y:S05]  /*234f0*/  WARPSYNC.COLLECTIVE R15, `(.L_x_2887) ;  /* 0x000000000f087348 */ /* 0x000fea0003c00000 */
[----:B------:R0:W1:Y:S02]  /*23500*/  SHFL.IDX P6, R14, R13, R12, R11 ;  /* 0x0000000c0d0e7389 */ /* 0x00006400000c000b */
[----:B01----:R-:W-:Y:S01]  /*23510*/  ENDCOLLECTIVE ;  /* 0x000000000000791b */ /* 0x003fe20003800000 */
.L_x_2887:
[----:B------:R-:W-:Y:S02]  /*23520*/  IMAD.MOV.U32 R13, RZ, RZ, R35 ;  /* 0x000000ffff0d7224 */ /* 0x000fe400078e0023 */
[----:B------:R-:W-:-:S07]  /*23530*/  IMAD.MOV.U32 R25, RZ, RZ, R14 ;  /* 0x000000ffff197224 */ /* 0x000fce00078e000e */
[----:B------:R-:W-:Y:S05]  /*23540*/  WARPSYNC.COLLECTIVE R15, `(.L_x_2888) ;  /* 0x000000000f087348 */ /* 0x000fea0003c00000 */
[----:B------:R0:W1:Y:S02]  /*23550*/  SHFL.IDX P6, R14, R13, R12, R11 ;  /* 0x0000000c0d0e7389 */ /* 0x00006400000c000b */
[----:B01----:R-:W-:Y:S01]  /*23560*/  ENDCOLLECTIVE ;  /* 0x000000000000791b */ /* 0x003fe20003800000 */
.L_x_2888:
[----:B------:R-:W-:Y:S05]  /*23570*/  BRA `(.L_x_2889) ;  /* 0xfffffe7000b47947 */ /* 0x000fea000383ffff */
.L_x_2593:
[----:B0-----:R0:W1:Y:S02]  /*23580*/  SYNCS.PHASECHK.TRANS64.TRYWAIT P1, [R2+URZ+0x28c00], R13 ;  /* 0x028c000d020075a7 */ /* 0x001064000802017f */
[----:B-1----:R-:W-:Y:S05]  /*23590*/  @!P1 NANOSLEEP.SYNCS 0x989680 ;  /* 0x009896800000995d */ /* 0x002fea0003900000 */
[----:B------:R-:W1:Y:S02]  /*235a0*/  @!P1 SYNCS.PHASECHK.TRANS64 P1, [R2+URZ+0x28c00], R13 ;  /* 0x028c000d020095a7 */ /* 0x000e64000802007f */
[----:B-1----:R-:W-:Y:S05]  /*235b0*/  @!P1 BRA `(.L_x_2593) ;  /* 0xfffffffc00f09947 */ /* 0x002fea000383ffff */
[----:B------:R-:W-:Y:S05]  /*235c0*/  BRA `(.L_x_2890) ;  /* 0xfffffe7400547947 */ /* 0x000fea000383ffff */
.L_x_2599:
[----:B0-----:R0:W2:Y:S02]  /*235d0*/  SYNCS.PHASECHK.TRANS64.TRYWAIT P1, [R15+URZ+0x28c30], R56 ;  /* 0x028c30380f0075a7 */ /* 0x0010a4000802017f */
[----:B--2---:R-:W-:Y:S05]  /*235e0*/  @!P1 NANOSLEEP.SYNCS 0x989680 ;  /* 0x009896800000995d */ /* 0x004fea0003900000 */
[----:B------:R-:W2:Y:S02]  /*235f0*/  @!P1 SYNCS.PHASECHK.TRANS64 P1, [R15+URZ+0x28c30], R56 ;  /* 0x028c30380f0095a7 */ /* 0x000ea4000802007f */
[----:B--2---:R-:W-:Y:S05]  /*23600*/  @!P1 BRA `(.L_x_2599) ;  /* 0xfffffffc00f09947 */ /* 0x004fea000383ffff */
[----:B------:R-:W-:Y:S05]  /*23610*/  BRA `(.L_x_2598) ;  /* 0xfffffe84000c7947 */ /* 0x000fea000383ffff */
.L_x_2613:
[----:B--2---:R2:W3:Y:S02]  /*23620*/  SYNCS.PHASECHK.TRANS64.TRYWAIT P1, [R15+URZ+0x28c50], R56 ;  /* 0x028c50380f0075a7 */ /* 0x0044e4000802017f */
[----:B---3--:R-:W-:Y:S05]  /*23630*/  @!P1 NANOSLEEP.SYNCS 0x989680 ;  /* 0x009896800000995d */ /* 0x008fea0003900000 */
[----:B------:R-:W3:Y:S02]  /*23640*/  @!P1 SYNCS.PHASECHK.TRANS64 P1, [R15+URZ+0x28c50], R56 ;  /* 0x028c50380f0095a7 */ /* 0x000ee4000802007f */
[----:B---3--:R-:W-:Y:S05]  /*23650*/  @!P1 BRA `(.L_x_2613) ;  /* 0xfffffffc00f09947 */ /* 0x008fea000383ffff */
[----:B------:R-:W-:Y:S05]  /*23660*/  BRA `(.L_x_2612) ;  /* 0xfffffe9c00dc7947 */ /* 0x000fea000383ffff */
.L_x_2626:
[----:B-1----:R1:W2:Y:S02]  /*23670*/  SYNCS.PHASECHK.TRANS64.TRYWAIT P1, [R209+URZ+0x28c30], R210 ;  /* 0x028c30d2d10075a7 */ /* 0x0022a4000802017f */
[----:B--2---:R-:W-:Y:S05]  /*23680*/  @!P1 NANOSLEEP.SYNCS 0x989680 ;  /* 0x009896800000995d */ /* 0x004fea0003900000 */
[----:B------:R-:W2:Y:S02]  /*23690*/  @!P1 SYNCS.PHASECHK.TRANS64 P1, [R209+URZ+0x28c30], R210 ;  /* 0x028c30d2d10095a7 */ /* 0x000ea4000802007f */
[----:B--2---:R-:W-:Y:S05]  /*236a0*/  @!P1 BRA `(.L_x_2626) ;  /* 0xfffffffc00f09947 */ /* 0x004fea000383ffff */
[----:B------:R-:W-:Y:S05]  /*236b0*/  BRA `(.L_x_2625) ;  /* 0xfffffea400647947 */ /* 0x000fea000383ffff */
.L_x_2640:
[----:B---3--:R3:W4:Y:S02]  /*236c0*/  SYNCS.PHASECHK.TRANS64.TRYWAIT P1, [R209+URZ+0x28c50], R210 ;  /* 0x028c50d2d10075a7 */ /* 0x008724000802017f */
[----:B----4-:R-:W-:Y:S05]  /*236d0*/  @!P1 NANOSLEEP.SYNCS 0x989680 ;  /* 0x009896800000995d */ /* 0x010fea0003900000 */
[----:B------:R-:W4:Y:S02]  /*236e0*/  @!P1 SYNCS.PHASECHK.TRANS64 P1, [R209+URZ+0x28c50], R210 ;  /* 0x028c50d2d10095a7 */ /* 0x000f24000802007f */
[----:B----4-:R-:W-:Y:S05]  /*236f0*/  @!P1 BRA `(.L_x_2640) ;  /* 0xfffffffc00f09947 */ /* 0x010fea000383ffff */
[----:B------:R-:W-:Y:S05]  /*23700*/  BRA `(.L_x_2639) ;  /* 0xfffffec400ec7947 */ /* 0x000fea000383ffff */
.L_x_2654:
[----:B-1----:R1:W2:Y:S02]  /*23710*/  SYNCS.PHASECHK.TRANS64.TRYWAIT P2, [R15+URZ+0x28c30], R203 ;  /* 0x028c30cb0f0075a7 */ /* 0x0022a4000804017f */
[----:B--2---:R-:W-:Y:S05]  /*23720*/  @!P2 NANOSLEEP.SYNCS 0x989680 ;  /* 0x009896800000a95d */ /* 0x004fea0003900000 */
[----:B------:R-:W2:Y:S02]  /*23730*/  @!P2 SYNCS.PHASECHK.TRANS64 P2, [R15+URZ+0x28c30], R203 ;  /* 0x028c30cb0f00a5a7 */ /* 0x000ea4000804007f */
[----:B--2---:R-:W-:Y:S05]  /*23740*/  @!P2 BRA `(.L_x_2654) ;  /* 0xfffffffc00f0a947 */ /* 0x004fea000383ffff */
[----:B------:R-:W-:Y:S05]  /*23750*/  BRA `(.L_x_2653) ;  /* 0xfffffecc00b87947 */ /* 0x000fea000383ffff */
.L_x_2660:
[----:B----4-:R4:W0:Y:S02]  /*23760*/  SYNCS.PHASECHK.TRANS64.TRYWAIT P2, [R15+URZ+0x28c50], R203 ;  /* 0x028c50cb0f0075a7 */ /* 0x010824000804017f */
[----:B0-----:R-:W-:Y:S05]  /*23770*/  @!P2 NANOSLEEP.SYNCS 0x989680 ;  /* 0x009896800000a95d */ /* 0x001fea0003900000 */
[----:B------:R-:W0:Y:S02]  /*23780*/  @!P2 SYNCS.PHASECHK.TRANS64 P2, [R15+URZ+0x28c50], R203 ;  /* 0x028c50cb0f00a5a7 */ /* 0x000e24000804007f */
[----:B0-----:R-:W-:Y:S05]  /*23790*/  @!P2 BRA `(.L_x_2660) ;  /* 0xfffffffc00f0a947 */ /* 0x001fea000383ffff */
[----:B------:R-:W-:Y:S05]  /*237a0*/  BRA `(.L_x_2659) ;  /* 0xfffffee400187947 */ /* 0x000fea000383ffff */
.L_x_2669:
[----:B-1----:R1:W2:Y:S02]  /*237b0*/  SYNCS.PHASECHK.TRANS64.TRYWAIT P1, [R20+URZ+0x28c30], R202 ;  /* 0x028c30ca140075a7 */ /* 0x0022a4000802017f */
[----:B--2---:R-:W-:Y:S05]  /*237c0*/  @!P1 NANOSLEEP.SYNCS 0x989680 ;  /* 0x009896800000995d */ /* 0x004fea0003900000 */
[----:B------:R-:W2:Y:S02]  /*237d0*/  @!P1 SYNCS.PHASECHK.TRANS64 P1, [R20+URZ+0x28c30], R202 ;  /* 0x028c30ca140095a7 */ /* 0x000ea4000802007f */
[----:B--2---:R-:W-:Y:S05]  /*237e0*/  @!P1 BRA `(.L_x_2669) ;  /* 0xfffffffc00f09947 */ /* 0x004fea000383ffff */
[----:B------:R-:W-:Y:S05]  /*237f0*/  BRA `(.L_x_2668) ;  /* 0xfffffee800307947 */ /* 0x000fea000383ffff */
.L_x_2683:
[----:B-1----:R1:W2:Y:S02]  /*23800*/  SYNCS.PHASECHK.TRANS64.TRYWAIT P1, [R20+URZ+0x28c50], R202 ;  /* 0x028c50ca140075a7 */ /* 0x0022a4000802017f */
[----:B--2---:R-:W-:Y:S05]  /*23810*/  @!P1 NANOSLEEP.SYNCS 0x989680 ;  /* 0x009896800000995d */ /* 0x004fea0003900000 */
[----:B------:R-:W2:Y:S02]  /*23820*/  @!P1 SYNCS.PHASECHK.TRANS64 P1, [R20+URZ+0x28c50], R202 ;  /* 0x028c50ca140095a7 */ /* 0x000ea4000802007f */
[----:B--2---:R-:W-:Y:S05]  /*23830*/  @!P1 BRA `(.L_x_2683) ;  /* 0xfffffffc00f09947 */ /* 0x004fea000383ffff */
[----:B------:R-:W-:Y:S05]  /*23840*/  BRA `(.L_x_2682) ;  /* 0xffffff0800407947 */ /* 0x000fea000383ffff */
.L_x_2727:
[----:B------:R-:W0:Y:S01]  /*23850*/  S2R R13, SR_TID.X ;  /* 0x00000000000d7919 */ /* 0x000e220000002100 */
[----:B------:R-:W-:Y:S01]  /*23860*/  BSSY B1, `(.L_x_2891) ;  /* 0x0000009000017945 */ /* 0x000fe20003800000 */
[----:B------:R-:W-:Y:S02]  /*23870*/  IMAD.MOV.U32 R12, RZ, RZ, RZ ;  /* 0x000000ffff0c7224 */ /* 0x000fe400078e00ff */
[----:B------:R-:W-:Y:S02]  /*23880*/  IMAD.MOV.U32 R11, RZ, RZ, 0x1f ;  /* 0x0000001fff0b7424 */ /* 0x000fe400078e00ff */
[----:B------:R-:W-:Y:S01]  /*23890*/  IMAD.MOV.U32 R15, RZ, RZ, -0x1 ;  /* 0xffffffffff0f7424 */ /* 0x000fe200078e00ff */
[----:B0-----:R-:W-:-:S04]  /*238a0*/  SHF.R.U32.HI R13, RZ, 0x5, R13 ;  /* 0x00000005ff0d7819 */ /* 0x001fc8000001160d */
[----:B------:R-:W-:-:S07]  /*238b0*/  LOP3.LUT R13, R13, 0x3, RZ, 0xc0, !PT ;  /* 0x000000030d0d7812 */ /* 0x000fce00078ec0ff */
[----:B-1----:R-:W-:Y:S05]  /*238c0*/  WARPSYNC.COLLECTIVE R15, `(.L_x_2892) ;  /* 0x000000000f087348 */ /* 0x002fea0003c00000 */
[----:B-1----:R0:W1:Y:S02]  /*238d0*/  SHFL.IDX P6, R14, R13, R12, R11 ;  /* 0x0000000c0d0e7389 */ /* 0x00206400000c000b */
[----:B01----:R-:W-:Y:S01]  /*238e0*/  ENDCOLLECTIVE ;  /* 0x000000000000791b */ /* 0x003fe20003800000 */
.L_x_2892:
[----:B------:R-:W-:Y:S05]  /*238f0*/  BSYNC B1 ;  /* 0x0000000000017941 */ /* 0x000fea0003800000 */
.L_x_2891:
[----:B------:R-:W-:Y:S05]  /*23900*/  BRA `(.L_x_2893) ;  /* 0xffffff8000e07947 */ /* 0x000fea000383ffff */
.L_x_2729:
[----:B------:R-:W-:Y:S01]  /*23910*/  BSSY B1, `(.L_x_2894) ;  /* 0x0000006000017945 */ /* 0x000fe20003800000 */
[----:B------:R-:W-:-:S07]  /*23920*/  IMAD.MOV.U32 R15, RZ, RZ, -0x1 ;  /* 0xffffffffff0f7424 */ /* 0x000fce00078e00ff */
[----:B0-----:R-:W-:Y:S05]  /*23930*/  WARPSYNC.COLLECTIVE R15, `(.L_x_2895) ;  /* 0x000000000f0c7348 */ /* 0x001fea0003c00000 */
[----:B------:R-:W-:Y:S02]  /*23940*/  ELECT P6, UR62, PT ;  /* 0x00000000003e782f */ /* 0x000fe400038c0000 */
[----:B------:R-:W-:Y:S01]  /*23950*/  MOV R14, UR62 ;  /* 0x0000003e000e7c02 */ /* 0x000fe20008000f00 */
[----:B0-----:R-:W-:Y:S10]  /*23960*/  ENDCOLLECTIVE ;  /* 0x000000000000791b */ /* 0x001ff40003800000 */
.L_x_2895:
[----:B------:R-:W-:Y:S05]  /*23970*/  BSYNC B1 ;  /* 0x0000000000017941 */ /* 0x000fea0003800000 */
.L_x_2894:
[----:B------:R-:W-:Y:S05]  /*23980*/  BRA `(.L_x_2728) ;  /* 0xffffff8000d87947 */ /* 0x000fea000383ffff */
.L_x_2731:
[----:B0-----:R0:W1:Y:S02]  /*23990*/  SYNCS.PHASECHK.TRANS64.TRYWAIT P0, [R18+URZ+0x28c20], R2 ;  /* 0x028c2002120075a7 */ /* 0x001064000800017f */
[----:B-1----:R-:W-:Y:S05]  /*239a0*/  @!P0 NANOSLEEP.SYNCS 0x989680 ;  /* 0x009896800000895d */ /* 0x002fea0003900000 */
[----:B------:R-:W1:Y:S02]  /*239b0*/  @!P0 SYNCS.PHASECHK.TRANS64 P0, [R18+URZ+0x28c20], R2 ;  /* 0x028c2002120085a7 */ /* 0x000e64000800007f */
[----:B-1----:R-:W-:Y:S05]  /*239c0*/  @!P0 BRA `(.L_x_2731) ;  /* 0xfffffffc00f08947 */ /* 0x002fea000383ffff */
[----:B------:R-:W-:Y:S05]  /*239d0*/  BRA `(.L_x_2896) ;  /* 0xffffff8000e87947 */ /* 0x000fea000383ffff */
.L_x_2735:
[----:B0-----:R0:W1:Y:S02]  /*239e0*/  SYNCS.PHASECHK.TRANS64.TRYWAIT P0, [R11+URZ+0x28ca0], R2 ;  /* 0x028ca0020b0075a7 */ /* 0x001064000800017f */
[----:B-1----:R-:W-:Y:S05]  /*239f0*/  @!P0 NANOSLEEP.SYNCS 0x989680 ;  /* 0x009896800000895d */ /* 0x002fea0003900000 */
[----:B------:R-:W1:Y:S02]  /*23a00*/  @!P0 SYNCS.PHASECHK.TRANS64 P0, [R11+URZ+0x28ca0], R2 ;  /* 0x028ca0020b0085a7 */ /* 0x000e64000800007f */
[----:B-1----:R-:W-:Y:S05]  /*23a10*/  @!P0 BRA `(.L_x_2735) ;  /* 0xfffffffc00f08947 */ /* 0x002fea000383ffff */
[----:B------:R-:W-:Y:S05]  /*23a20*/  BRA `(.L_x_2897) ;  /* 0xffffff8400007947 */ /* 0x000fea000383ffff */
.L_x_2740:
[----:B-1----:R1:W2:Y:S02]  /*23a30*/  SYNCS.PHASECHK.TRANS64.TRYWAIT P0, [R11+URZ+0x28cc0], R2 ;  /* 0x028cc0020b0075a7 */ /* 0x0022a4000800017f */
[----:B--2---:R-:W-:Y:S05]  /*23a40*/  @!P0 NANOSLEEP.SYNCS 0x989680 ;  /* 0x009896800000895d */ /* 0x004fea0003900000 */
[----:B------:R-:W2:Y:S02]  /*23a50*/  @!P0 SYNCS.PHASECHK.TRANS64 P0, [R11+URZ+0x28cc0], R2 ;  /* 0x028cc0020b0085a7 */ /* 0x000ea4000800007f */
[----:B--2---:R-:W-:Y:S05]  /*23a60*/  @!P0 BRA `(.L_x_2740) ;  /* 0xfffffffc00f08947 */ /* 0x004fea000383ffff */
[----:B------:R-:W-:Y:S05]  /*23a70*/  BRA `(.L_x_2898) ;  /* 0xffffff84007c7947 */ /* 0x000fea000383ffff */
.L_x_2754:
[----:B0-----:R0:W1:Y:S02]  /*23a80*/  SYNCS.PHASECHK.TRANS64.TRYWAIT P1, [R11+URZ+0x28ca0], R2 ;  /* 0x028ca0020b0075a7 */ /* 0x001064000802017f */
[----:B-1----:R-:W-:Y:S05]  /*23a90*/  @!P1 NANOSLEEP.SYNCS 0x989680 ;  /* 0x009896800000995d */ /* 0x002fea0003900000 */
[----:B------:R-:W1:Y:S02]  /*23aa0*/  @!P1 SYNCS.PHASECHK.TRANS64 P1, [R11+URZ+0x28ca0], R2 ;  /* 0x028ca0020b0095a7 */ /* 0x000e64000802007f */
[----:B-1----:R-:W-:Y:S05]  /*23ab0*/  @!P1 BRA `(.L_x_2754) ;  /* 0xfffffffc00f09947 */ /* 0x002fea000383ffff */
[----:B------:R-:W-:Y:S05]  /*23ac0*/  BRA `(.L_x_2899) ;  /* 0xffffff8c00e07947 */ /* 0x000fea000383ffff */
.L_x_2759:
[----:B-1----:R1:W2:Y:S02]  /*23ad0*/  SYNCS.PHASECHK.TRANS64.TRYWAIT P1, [R11+URZ+0x28cc0], R2 ;  /* 0x028cc0020b0075a7 */ /* 0x0022a4000802017f */
[----:B--2---:R-:W-:Y:S05]  /*23ae0*/  @!P1 NANOSLEEP.SYNCS 0x989680 ;  /* 0x009896800000995d */ /* 0x004fea0003900000 */
[----:B------:R-:W2:Y:S02]  /*23af0*/  @!P1 SYNCS.PHASECHK.TRANS64 P1, [R11+URZ+0x28cc0], R2 ;  /* 0x028cc0020b0095a7 */ /* 0x000ea4000802007f */
[----:B--2---:R-:W-:Y:S05]  /*23b00*/  @!P1 BRA `(.L_x_2759) ;  /* 0xfffffffc00f09947 */ /* 0x004fea000383ffff */
[----:B------:R-:W-:Y:S05]  /*23b10*/  BRA `(.L_x_2900) ;  /* 0xffffff9000587947 */ /* 0x000fea000383ffff */
.L_x_2789:
[----:B------:R-:W1:Y:S01]  /*23b20*/  S2R R11, SR_TID.X ;  /* 0x00000000000b7919 */ /* 0x000e620000002100 */
[----:B------:R-:W-:Y:S01]  /*23b30*/  BSSY B0, `(.L_x_2901) ;  /* 0x000000a000007945 */ /* 0x000fe20003800000 */
[----:B------:R-:W-:Y:S02]  /*23b40*/  IMAD.MOV.U32 R12, RZ, RZ, RZ ;  /* 0x000000ffff0c7224 */ /* 0x000fe400078e00ff */
[----:B------:R-:W-:Y:S01]  /*23b50*/  IMAD.MOV.U32 R15, RZ, RZ, -0x1 ;  /* 0xffffffffff0f7424 */ /* 0x000fe200078e00ff */
[----:B-1----:R-:W-:-:S04]  /*23b60*/  SHF.R.U32.HI R11, RZ, 0x5, R11 ;  /* 0x00000005ff0b7819 */ /* 0x002fc8000001160b */
[----:B------:R-:W-:-:S05]  /*23b70*/  LOP3.LUT R11, R11, 0x3, RZ, 0xc0, !PT ;  /* 0x000000030b0b7812 */ /* 0x000fca00078ec0ff */
[----:B------:R-:W-:Y:S02]  /*23b80*/  IMAD.MOV.U32 R13, RZ, RZ, R11 ;  /* 0x000000ffff0d7224 */ /* 0x000fe400078e000b */
[----:B------:R-:W-:-:S07]  /*23b90*/  IMAD.MOV.U32 R11, RZ, RZ, 0x1f ;  /* 0x0000001fff0b7424 */ /* 0x000fce00078e00ff */
[----:B0----5:R-:W-:Y:S05]  /*23ba0*/  WARPSYNC.COLLECTIVE R15, `(.L_x_2902) ;  /* 0x000000000f087348 */ /* 0x021fea0003c00000 */
[----:B------:R1:W2:Y:S02]  /*23bb0*/  SHFL.IDX P6, R14, R13, R12, R11 ;  /* 0x0000000c0d0e7389 */ /* 0x0002a400000c000b */
[----:B012--5:R-:W-:Y:S01]  /*23bc0*/  ENDCOLLECTIVE ;  /* 0x000000000000791b */ /* 0x027fe20003800000 */
.L_x_2902:
[----:B------:R-:W-:Y:S05]  /*23bd0*/  BSYNC B0 ;  /* 0x0000000000007941 */ /* 0x000fea0003800000 */
.L_x_2901:
[----:B------:R-:W-:Y:S05]  /*23be0*/  BRA `(.L_x_2903) ;  /* 0xffffffa800d47947 */ /* 0x000fea000383ffff */
.L_x_2792:
[----:B-1----:R1:W2:Y:S02]  /*23bf0*/  SYNCS.PHASECHK.TRANS64.TRYWAIT P0, [R25+URZ+0x28c40], R0 ;  /* 0x028c4000190075a7 */ /* 0x0022a4000800017f */
[----:B--2---:R-:W-:Y:S05]  /*23c00*/  @!P0 NANOSLEEP.SYNCS 0x989680 ;  /* 0x009896800000895d */ /* 0x004fea0003900000 */
[----:B------:R-:W2:Y:S02]  /*23c10*/  @!P0 SYNCS.PHASECHK.TRANS64 P0, [R25+URZ+0x28c40], R0 ;  /* 0x028c4000190085a7 */ /* 0x000ea4000800007f */
[----:B--2---:R-:W-:Y:S05]  /*23c20*/  @!P0 BRA `(.L_x_2792) ;  /* 0xfffffffc00f08947 */ /* 0x004fea000383ffff */
[----:B------:R-:W-:Y:S05]  /*23c30*/  BRA `(.L_x_2904) ;  /* 0xffffffac000c7947 */ /* 0x000fea000383ffff */
.L_x_2793:
        /* <DEDUP_REMOVED lines=8> */
.L_x_2906:
[----:B------:R-:W-:Y:S05]  /*23cc0*/  BSYNC B0 ;  /* 0x0000000000007941 */ /* 0x000fea0003800000 */
.L_x_2905:
        /* <DEDUP_REMOVED lines=9> */
.L_x_2907:
[----:B------:R-:W-:Y:S02]  /*23d60*/  IMAD.MOV.U32 R13, RZ, RZ, R5 ;  /* 0x000000ffff0d7224 */ /* 0x000fe400078e0005 */
[----:B------:R-:W-:Y:S02]  /*23d70*/  IMAD.MOV.U32 R12, RZ, RZ, 0x1 ;  /* 0x00000001ff0c7424 */ /* 0x000fe400078e00ff */
[----:B------:R-:W-:-:S07]  /*23d80*/  IMAD.MOV.U32 R3, RZ, RZ, R14 ;  /* 0x000000ffff037224 */ /* 0x000fce00078e000e */
[----:B------:R-:W-:Y:S05]  /*23d90*/  WARPSYNC.COLLECTIVE R15, `(.L_x_2908) ;  /* 0x000000000f087348 */ /* 0x000fea0003c00000 */
[----:B------:R0:W1:Y:S02]  /*23da0*/  SHFL.IDX P6, R14, R13, R12, R11 ;  /* 0x0000000c0d0e7389 */ /* 0x00006400000c000b */
[----:B01----:R-:W-:Y:S01]  /*23db0*/  ENDCOLLECTIVE ;  /* 0x000000000000791b */ /* 0x003fe20003800000 */
.L_x_2908:
        /* <DEDUP_REMOVED lines=15> */
.L_x_2909:
[----:B------:R-:W-:Y:S02]  /*23eb0*/  @P0 IMAD R6, R4, 0x2, R18 ;  /* 0x0000000204060824 */ /* 0x000fe400078e0212 */
[----:B------:R-:W-:Y:S02]  /*23ec0*/  IMAD.MOV.U32 R13, RZ, RZ, R5 ;  /* 0x000000ffff0d7224 */ /* 0x000fe400078e0005 */
[----:B------:R-:W-:Y:S02]  /*23ed0*/  IMAD.MOV.U32 R12, RZ, RZ, 0x2 ;  /* 0x00000002ff0c7424 */ /* 0x000fe400078e00ff */
[----:B------:R-:W-:-:S07]  /*23ee0*/  IMAD.MOV.U32 R3, RZ, RZ, R14 ;  /* 0x000000ffff037224 */ /* 0x000fce00078e000e */
[----:B------:R-:W-:Y:S05]  /*23ef0*/  WARPSYNC.COLLECTIVE R15, `(.L_x_2910) ;  /* 0x000000000f087348 */ /* 0x000fea0003c00000 */
[----:B------:R0:W1:Y:S02]  /*23f00*/  SHFL.IDX P6, R14, R13, R12, R11 ;  /* 0x0000000c0d0e7389 */ /* 0x00006400000c000b */
[----:B01----:R-:W-:Y:S01]  /*23f10*/  ENDCOLLECTIVE ;  /* 0x000000000000791b */ /* 0x003fe20003800000 */
.L_x_2910:
        /* <DEDUP_REMOVED lines=15> */
.L_x_2911:
[----:B------:R-:W-:Y:S02]  /*24010*/  @P0 IMAD R6, R4, 0x2, R18 ;  /* 0x0000000204060824 */ /* 0x000fe400078e0212 */
[----:B------:R-:W-:Y:S02]  /*24020*/  IMAD.MOV.U32 R13, RZ, RZ, R5 ;  /* 0x000000ffff0d7224 */ /* 0x000fe400078e0005 */
[----:B------:R-:W-:Y:S02]  /*24030*/  IMAD.MOV.U32 R12, RZ, RZ, 0x3 ;  /* 0x00000003ff0c7424 */ /* 0x000fe400078e00ff */
[----:B------:R-:W-:-:S07]  /*24040*/  IMAD.MOV.U32 R3, RZ, RZ, R14 ;  /* 0x000000ffff037224 */ /* 0x000fce00078e000e */
[----:B------:R-:W-:Y:S05]  /*24050*/  WARPSYNC.COLLECTIVE R15, `(.L_x_2912) ;  /* 0x000000000f087348 */ /* 0x000fea0003c00000 */
[----:B------:R0:W1:Y:S02]  /*24060*/  SHFL.IDX P6, R14, R13, R12, R11 ;  /* 0x0000000c0d0e7389 */ /* 0x00006400000c000b */
[----:B01----:R-:W-:Y:S01]  /*24070*/  ENDCOLLECTIVE ;  /* 0x000000000000791b */ /* 0x003fe20003800000 */
.L_x_2912:
        /* <DEDUP_REMOVED lines=10> */
.L_x_2913:
[----:B------:R-:W-:Y:S01]  /*24120*/  @!PT LDS RZ, [RZ] ;  /* 0x00000000fffff984 */ /* 0x000fe20000000800 */
[----:B------:R-:W-:Y:S01]  /*24130*/  @!PT LDS RZ, [RZ] ;  /* 0x00000000fffff984 */ /* 0x000fe20000000800 */
[----:B------:R-:W-:Y:S01]  /*24140*/  @!PT LDS RZ, [RZ] ;  /* 0x00000000fffff984 */ /* 0x000fe20000000800 */
[----:B------:R0:W-:Y:S01]  /*24150*/  @P0 LDGSTS.E.BYPASS.LTC128B.128 [R6+0x23400], desc[UR42][R2.64], !P2 ;  /* 0x2340000002060fae */ /* 0x0001e2000d101d6a */
[----:B------:R-:W-:Y:S01]  /*24160*/  IMAD.MOV.U32 R0, RZ, RZ, R14 ;  /* 0x000000ffff007224 */ /* 0x000fe200078e000e */
[----:B------:R-:W-:Y:S06]  /*24170*/  BRA `(.L_x_2914) ;  /* 0xffffffa800bc7947 */ /* 0x000fec000383ffff */
.L_x_2798:
[----:B------:R-:W-:Y:S02]  /*24180*/  IMAD.MOV.U32 R13, RZ, RZ, R4 ;  /* 0x000000ffff0d7224 */ /* 0x000fe400078e0004 */
[----:B------:R-:W-:Y:S02]  /*24190*/  IMAD.MOV.U32 R12, RZ, RZ, RZ ;  /* 0x000000ffff0c7224 */ /* 0x000fe400078e00ff */
[----:B------:R-:W-:Y:S02]  /*241a0*/  IMAD.MOV.U32 R11, RZ, RZ, 0x181f ;  /* 0x0000181fff0b7424 */ /* 0x000fe400078e00ff */
[----:B------:R-:W-:Y:S02]  /*241b0*/  IMAD.MOV.U32 R15, RZ, RZ, -0x1 ;  /* 0xffffffffff0f7424 */ /* 0x000fe400078e00ff */
[----:B-----5:R-:W-:Y:S02]  /*241c0*/  IMAD R5, R20, R7, RZ ;  /* 0x0000000714057224 */ /* 0x020fe400078e02ff */
[----:B------:R-:W-:-:S07]  /*241d0*/  IMAD.IADD R31, R10, 0x1, R31 ;  /* 0x000000010a1f7824 */ /* 0x000fce00078e021f */
[----:B------:R-:W-:Y:S05]  /*241e0*/  WARPSYNC.COLLECTIVE R15, `(.L_x_2915) ;  /* 0x000000000f087348 */ /* 0x000fea0003c00000 */
[----:B------:R0:W1:Y:S02]  /*241f0*/  SHFL.IDX P6, R14, R13, R12, R11 ;  /* 0x0000000c0d0e7389 */ /* 0x00006400000c000b */
[----:B01----:R-:W-:Y:S01]  /*24200*/  ENDCOLLECTIVE ;  /* 0x000000000000791b */ /* 0x003fe20003800000 */
.L_x_2915:
[C---:B------:R-:W-:Y:S01]  /*24210*/  VIADD R6, R31.reuse, 0x10 ;  /* 0x000000101f067836 */ /* 0x040fe20000000000 */
[----:B------:R-:W-:Y:S01]  /*24220*/  ISETP.GE.AND P0, PT, R31, R5, PT ;  /* 0x000000051f00720c */ /* 0x000fe20003f06270 */
[----:B------:R-:W-:Y:S02]  /*24230*/  IMAD.MOV.U32 R13, RZ, RZ, R0 ;  /* 0x000000ffff0d7224 */ /* 0x000fe400078e0000 */
[----:B------:R-:W-:-:S10]  /*24240*/  IMAD.MOV.U32 R2, RZ, RZ, R14 ;  /* 0x000000ffff027224 */ /* 0x000fd400078e000e */
[----:B------:R-:W-:Y:S05]  /*24250*/  WARPSYNC.COLLECTIVE R15, `(.L_x_2916) ;  /* 0x000000000f087348 */ /* 0x000fea0003c00000 */
[----:B------:R0:W1:Y:S02]  /*24260*/  SHFL.IDX P6, R14, R13, R12, R11 ;  /* 0x0000000c0d0e7389 */ /* 0x00006400000c000b */
[----:B01----:R-:W-:Y:S01]  /*24270*/  ENDCOLLECTIVE ;  /* 0x000000000000791b */ /* 0x003fe20003800000 */
.L_x_2916:
[----:B------:R-:W-:Y:S02]  /*24280*/  IMAD.MOV.U32 R13, RZ, RZ, R4 ;  /* 0x000000ffff0d7224 */ /* 0x000fe400078e0004 */
[----:B------:R-:W-:Y:S02]  /*24290*/  IMAD.MOV.U32 R12, RZ, RZ, 0x1 ;  /* 0x00000001ff0c7424 */ /* 0x000fe400078e00ff */
[----:B------:R-:W-:-:S07]  /*242a0*/  IMAD.MOV.U32 R3, RZ, RZ, R14 ;  /* 0x000000ffff037224 */ /* 0x000fce00078e000e */
[----:B------:R-:W-:Y:S05]  /*242b0*/  WARPSYNC.COLLECTIVE R15, `(.L_x_2917) ;  /* 0x000000000f087348 */ /* 0x000fea0003c00000 */
[----:B------:R0:W1:Y:S02]  /*242c0*/  SHFL.IDX P6, R14, R13, R12, R11 ;  /* 0x0000000c0d0e7389 */ /* 0x00006400000c000b */
[----:B01----:R-:W-:Y:S01]  /*242d0*/  ENDCOLLECTIVE ;  /* 0x000000000000791b */ /* 0x003fe20003800000 */
.L_x_2917:
        /* <DEDUP_REMOVED lines=15> */
.L_x_2918:
[----:B------:R-:W-:Y:S02]  /*243d0*/  IMAD.MOV.U32 R13, RZ, RZ, R4 ;  /* 0x000000ffff0d7224 */ /* 0x000fe400078e0004 */
[----:B------:R-:W-:Y:S02]  /*243e0*/  IMAD.MOV.U32 R12, RZ, RZ, 0x2 ;  /* 0x00000002ff0c7424 */ /* 0x000fe400078e00ff */
[----:B------:R-:W-:-:S07]  /*243f0*/  IMAD.MOV.U32 R3, RZ, RZ, R14 ;  /* 0x000000ffff037224 */ /* 0x000fce00078e000e */
[----:B------:R-:W-:Y:S05]  /*24400*/  WARPSYNC.COLLECTIVE R15, `(.L_x_2919) ;  /* 0x000000000f087348 */ /* 0x000fea0003c00000 */
[----:B------:R0:W1:Y:S02]  /*24410*/  SHFL.IDX P6, R14, R13, R12, R11 ;  /* 0x0000000c0d0e7389 */ /* 0x00006400000c000b */
[----:B01----:R-:W-:Y:S01]  /*24420*/  ENDCOLLECTIVE ;  /* 0x000000000000791b */ /* 0x003fe20003800000 */
.L_x_2919:
        /* <DEDUP_REMOVED lines=16> */
.L_x_2920:
[----:B------:R-:W-:Y:S02]  /*24530*/  IMAD.MOV.U32 R13, RZ, RZ, R4 ;  /* 0x000000ffff0d7224 */ /* 0x000fe400078e0004 */
[----:B------:R-:W-:Y:S02]  /*24540*/  IMAD.MOV.U32 R12, RZ, RZ, 0x3 ;  /* 0x00000003ff0c7424 */ /* 0x000fe400078e00ff */
[----:B------:R-:W-:-:S07]  /*24550*/  IMAD.MOV.U32 R3, RZ, RZ, R14 ;  /* 0x000000ffff037224 */ /* 0x000fce00078e000e */
[----:B------:R-:W-:Y:S05]  /*24560*/  WARPSYNC.COLLECTIVE R15, `(.L_x_2921) ;  /* 0x000000000f087348 */ /* 0x000fea0003c00000 */
[----:B------:R0:W1:Y:S02]  /*24570*/  SHFL.IDX P6, R14, R13, R12, R11 ;  /* 0x0000000c0d0e7389 */ /* 0x00006400000c000b */
[----:B01----:R-:W-:Y:S01]  /*24580*/  ENDCOLLECTIVE ;  /* 0x000000000000791b */ /* 0x003fe20003800000 */
.L_x_2921:
        /* <DEDUP_REMOVED lines=10> */
.L_x_2922:
[----:B------:R-:W-:Y:S01]  /*24630*/  @!PT LDS RZ, [RZ] ;  /* 0x00000000fffff984 */ /* 0x000fe20000000800 */
[----:B------:R-:W-:Y:S01]  /*24640*/  @!PT LDS RZ, [RZ] ;  /* 0x00000000fffff984 */ /* 0x000fe20000000800 */
[----:B------:R-:W-:Y:S01]  /*24650*/  @!PT LDS RZ, [RZ] ;  /* 0x00000000fffff984 */ /* 0x000fe20000000800 */
[----:B------:R1:W-:Y:S01]  /*24660*/  @!P0 LDGSTS.E.BYPASS.LTC128B.128 [R8+0x21400], desc[UR42][R2.64], !P1 ;  /* 0x2140000002088fae */ /* 0x0003e2000c901d6a */
[----:B------:R-:W-:Y:S01]  /*24670*/  IMAD.MOV.U32 R0, RZ, RZ, R14 ;  /* 0x000000ffff007224 */ /* 0x000fe200078e000e */
[----:B------:R-:W-:Y:S06]  /*24680*/  BRA `(.L_x_2923) ;  /* 0xffffffac00e07947 */ /* 0x000fec000383ffff */
.L_x_2801:
[----:B0-----:R0:W1:Y:S02]  /*24690*/  SYNCS.PHASECHK.TRANS64.TRYWAIT P0, [R18+URZ+0x28c20], R0 ;  /* 0x028c2000120075a7 */ /* 0x001064000800017f */
[----:B-1----:R-:W-:Y:S05]  /*246a0*/  @!P0 NANOSLEEP.SYNCS 0x989680 ;  /* 0x009896800000895d */ /* 0x002fea0003900000 */
[----:B------:R-:W1:Y:S02]  /*246b0*/  @!P0 SYNCS.PHASECHK.TRANS64 P0, [R18+URZ+0x28c20], R0 ;  /* 0x028c2000120085a7 */ /* 0x000e64000800007f */
[----:B-1----:R-:W-:Y:S05]  /*246c0*/  @!P0 BRA `(.L_x_2801) ;  /* 0xfffffffc00f08947 */ /* 0x002fea000383ffff */
[----:B------:R-:W-:Y:S05]  /*246d0*/  BRA `(.L_x_2924) ;  /* 0xffffffb0003c7947 */ /* 0x000fea000383ffff */
.L_x_2804:
[----:B0-----:R0:W1:Y:S02]  /*246e0*/  SYNCS.PHASECHK.TRANS64.TRYWAIT P0, [R25+URZ+0x28c60], R0 ;  /* 0x028c6000190075a7 */ /* 0x001064000800017f */
[----:B-1----:R-:W-:Y:S05]  /*246f0*/  @!P0 NANOSLEEP.SYNCS 0x989680 ;  /* 0x009896800000895d */ /* 0x002fea0003900000 */
[----:B------:R-:W1:Y:S02]  /*24700*/  @!P0 SYNCS.PHASECHK.TRANS64 P0, [R25+URZ+0x28c60], R0 ;  /* 0x028c6000190085a7 */ /* 0x000e64000800007f */
[----:B-1----:R-:W-:Y:S05]  /*24710*/  @!P0 BRA `(.L_x_2804) ;  /* 0xfffffffc00f08947 */ /* 0x002fea000383ffff */
[----:B------:R-:W-:Y:S05]  /*24720*/  BRA `(.L_x_2925) ;  /* 0xffffffb0004c7947 */ /* 0x000fea000383ffff */
.L_x_2805:
        /* <DEDUP_REMOVED lines=8> */
.L_x_2927:
[----:B------:R-:W-:Y:S05]  /*247b0*/  BSYNC B0 ;  /* 0x0000000000007941 */ /* 0x000fea0003800000 */
.L_x_2926:
        /* <DEDUP_REMOVED lines=15> */
.L_x_2928:
        /* <DEDUP_REMOVED lines=40> */
.L_x_2929:
[----:B------:R-:W-:Y:S02]  /*24b30*/  IMAD.MOV.U32 R13, RZ, RZ, R5 ;  /* 0x000000ffff0d7224 */ /* 0x000fe400078e0005 */
[----:B------:R-:W-:-:S07]  /*24b40*/  IMAD.MOV.U32 R3, RZ, RZ, R14 ;  /* 0x000000ffff037224 */ /* 0x000fce00078e000e */
[----:B------:R-:W-:Y:S05]  /*24b50*/  WARPSYNC.COLLECTIVE R15, `(.L_x_2930) ;  /* 0x000000000f087348 */ /* 0x000fea0003c00000 */
[----:B------:R0:W1:Y:S02]  /*24b60*/  SHFL.IDX P6, R14, R13, R12, R11 ;  /* 0x0000000c0d0e7389 */ /* 0x00006400000c000b */
[----:B01----:R-:W-:Y:S01]  /*24b70*/  ENDCOLLECTIVE ;  /* 0x000000000000791b */ /* 0x003fe20003800000 */
.L_x_2930:
        /* <DEDUP_REMOVED lines=29> */
.L_x_2931:
[----:B------:R-:W-:Y:S02]  /*24d50*/  IMAD.MOV.U32 R13, RZ, RZ, R5 ;  /* 0x000000ffff0d7224 */ /* 0x000fe400078e0005 */
[----:B------:R-:W-:-:S07]  /*24d60*/  IMAD.MOV.U32 R7, RZ, RZ, R14 ;  /* 0x000000ffff077224 */ /* 0x000fce00078e000e */
[----:B------:R-:W-:Y:S05]  /*24d70*/  WARPSYNC.COLLECTIVE R15, `(.L_x_2932) ;  /* 0x000000000f087348 */ /* 0x000fea0003c00000 */
[----:B------:R0:W1:Y:S02]  /*24d80*/  SHFL.IDX P6, R14, R13, R12, R11 ;  /* 0x0000000c0d0e7389 */ /* 0x00006400000c000b */
[----:B01----:R-:W-:Y:S01]  /*24d90*/  ENDCOLLECTIVE ;  /* 0x000000000000791b */ /* 0x003fe20003800000 */
.L_x_2932:
        /* <DEDUP_REMOVED lines=29> */
.L_x_2933:
[----:B------:R-:W-:Y:S02]  /*24f70*/  IMAD.MOV.U32 R13, RZ, RZ, R5 ;  /* 0x000000ffff0d7224 */ /* 0x000fe400078e0005 */
[----:B------:R-:W-:-:S07]  /*24f80*/  IMAD.MOV.U32 R6, RZ, RZ, R14 ;  /* 0x000000ffff067224 */ /* 0x000fce00078e000e */
[----:B------:R-:W-:Y:S05]  /*24f90*/  WARPSYNC.COLLECTIVE R15, `(.L_x_2934) ;  /* 0x000000000f087348 */ /* 0x000fea0003c00000 */
[----:B------:R0:W1:Y:S02]  /*24fa0*/  SHFL.IDX P6, R14, R13, R12, R11 ;  /* 0x0000000c0d0e7389 */ /* 0x00006400000c000b */
[----:B01----:R-:W-:Y:S01]  /*24fb0*/  ENDCOLLECTIVE ;  /* 0x000000000000791b */ /* 0x003fe20003800000 */
.L_x_2934:
[----:B------:R-:W-:Y:S01]  /*24fc0*/  IMAD.MOV.U32 R2, RZ, RZ, R14 ;  /* 0x000000ffff027224 */ /* 0x000fe200078e000e */
[----:B------:R-:W-:Y:S06]  /*24fd0*/  BRA `(.L_x_2935) ;  /* 0xffffffac00d87947 */ /* 0x000fec000383ffff */
.L_x_2812:
[----:B0-----:R0:W1:Y:S02]  /*24fe0*/  SYNCS.PHASECHK.TRANS64.TRYWAIT P0, [R6+URZ+0x28c40], R20 ;  /* 0x028c4014060075a7 */ /* 0x001064000800017f */
[----:B-1----:R-:W-:Y:S05]  /*24ff0*/  @!P0 NANOSLEEP.SYNCS 0x989680 ;  /* 0x009896800000895d */ /* 0x002fea0003900000 */
[----:B------:R-:W1:Y:S02]  /*25000*/  @!P0 SYNCS.PHASECHK.TRANS64 P0, [R6+URZ+0x28c40], R20 ;  /* 0x028c4014060085a7 */ /* 0x000e64000800007f */
[----:B-1----:R-:W-:Y:S05]  /*25010*/  @!P0 BRA `(.L_x_2812) ;  /* 0xfffffffc00f08947 */ /* 0x002fea000383ffff */
[----:B------:R-:W-:Y:S05]  /*25020*/  BRA `(.L_x_2936) ;  /* 0xffffffb400687947 */ /* 0x000fea000383ffff */
.L_x_2813:
        /* <DEDUP_REMOVED lines=8> */
.L_x_2938:
[----:B------:R-:W-:Y:S05]  /*250b0*/  BSYNC B1 ;  /* 0x0000000000017941 */ /* 0x000fea0003800000 */
.L_x_2937:
        /* <DEDUP_REMOVED lines=9> */
.L_x_2939:
[----:B------:R-:W-:Y:S02]  /*25150*/  IMAD.MOV.U32 R13, RZ, RZ, R25 ;  /* 0x000000ffff0d7224 */ /* 0x000fe400078e0019 */
[----:B------:R-:W-:Y:S02]  /*25160*/  IMAD.MOV.U32 R12, RZ, RZ, 0x1 ;  /* 0x00000001ff0c7424 */ /* 0x000fe400078e00ff */
[----:B------:R-:W-:-:S07]  /*25170*/  IMAD.MOV.U32 R2, RZ, RZ, R14 ;  /* 0x000000ffff027224 */ /* 0x000fce00078e000e */
[----:B------:R-:W-:Y:S05]  /*25180*/  WARPSYNC.COLLECTIVE R15, `(.L_x_2940) ;  /* 0x000000000f087348 */ /* 0x000fea0003c00000 */
[----:B------:R0:W1:Y:S02]  /*25190*/  SHFL.IDX P6, R14, R13, R12, R11 ;  /* 0x0000000c0d0e7389 */ /* 0x00006400000c000b */
[----:B01----:R-:W-:Y:S01]  /*251a0*/  ENDCOLLECTIVE ;  /* 0x000000000000791b */ /* 0x003fe20003800000 */
.L_x_2940:
        /* <DEDUP_REMOVED lines=11> */
.L_x_2941:
[----:B------:R-:W-:Y:S02]  /*25260*/  IMAD.MOV.U32 R13, RZ, RZ, R25 ;  /* 0x000000ffff0d7224 */ /* 0x000fe400078e0019 */
[----:B------:R-:W-:Y:S02]  /*25270*/  IMAD.MOV.U32 R12, RZ, RZ, 0x2 ;  /* 0x00000002ff0c7424 */ /* 0x000fe400078e00ff */
[----:B------:R-:W-:-:S07]  /*25280*/  IMAD.MOV.U32 R2, RZ, RZ, R14 ;  /* 0x000000ffff027224 */ /* 0x000fce00078e000e */
[----:B------:R-:W-:Y:S05]  /*25290*/  WARPSYNC.COLLECTIVE R15, `(.L_x_2942) ;  /* 0x000000000f087348 */ /* 0x000fea0003c00000 */
[----:B------:R0:W1:Y:S02]  /*252a0*/  SHFL.IDX P6, R14, R13, R12, R11 ;  /* 0x0000000c0d0e7389 */ /* 0x00006400000c000b */
[----:B01----:R-:W-:Y:S01]  /*252b0*/  ENDCOLLECTIVE ;  /* 0x000000000000791b */ /* 0x003fe20003800000 */
.L_x_2942:
        /* <DEDUP_REMOVED lines=11> */
.L_x_2943:
[----:B------:R-:W-:Y:S02]  /*25370*/  IMAD.MOV.U32 R13, RZ, RZ, R25 ;  /* 0x000000ffff0d7224 */ /* 0x000fe400078e0019 */
[----:B------:R-:W-:Y:S02]  /*25380*/  IMAD.MOV.U32 R12, RZ, RZ, 0x3 ;  /* 0x00000003ff0c7424 */ /* 0x000fe400078e00ff */
[----:B------:R-:W-:-:S07]  /*25390*/  IMAD.MOV.U32 R2, RZ, RZ, R14 ;  /* 0x000000ffff027224 */ /* 0x000fce00078e000e */
[----:B------:R-:W-:Y:S05]  /*253a0*/  WARPSYNC.COLLECTIVE R15, `(.L_x_2944) ;  /* 0x000000000f087348 */ /* 0x000fea0003c00000 */
[----:B------:R0:W1:Y:S02]  /*253b0*/  SHFL.IDX P6, R14, R13, R12, R11 ;  /* 0x0000000c0d0e7389 */ /* 0x00006400000c000b */
[----:B01----:R-:W-:Y:S01]  /*253c0*/  ENDCOLLECTIVE ;  /* 0x000000000000791b */ /* 0x003fe20003800000 */
.L_x_2944:
        /* <DEDUP_REMOVED lines=11> */
.L_x_2945:
[----:B------:R-:W-:Y:S01]  /*25480*/  IMAD.MOV.U32 R2, RZ, RZ, R14 ;  /* 0x000000ffff027224 */ /* 0x000fe200078e000e */
[----:B------:R-:W-:Y:S06]  /*25490*/  BRA `(.L_x_2946) ;  /* 0xffffffb000f07947 */ /* 0x000fec000383ffff */
.L_x_2818:
[----:B---3--:R3:W4:Y:S02]  /*254a0*/  SYNCS.PHASECHK.TRANS64.TRYWAIT P0, [R6+URZ+0x28c60], R20 ;  /* 0x028c6014060075a7 */ /* 0x008724000800017f */
[----:B----4-:R-:W-:Y:S05]  /*254b0*/  @!P0 NANOSLEEP.SYNCS 0x989680 ;  /* 0x009896800000895d */ /* 0x010fea0003900000 */
[----:B------:R-:W4:Y:S02]  /*254c0*/  @!P0 SYNCS.PHASECHK.TRANS64 P0, [R6+URZ+0x28c60], R20 ;  /* 0x028c6014060085a7 */ /* 0x000f24000800007f */
[----:B----4-:R-:W-:Y:S05]  /*254d0*/  @!P0 BRA `(.L_x_2818) ;  /* 0xfffffffc00f08947 */ /* 0x010fea000383ffff */
[----:B------:R-:W-:Y:S05]  /*254e0*/  BRA `(.L_x_2947) ;  /* 0xffffffb400407947 */ /* 0x000fea000383ffff */
.L_x_2819:
        /* <DEDUP_REMOVED lines=8> */
.L_x_2949:
[----:B------:R-:W-:Y:S05]  /*25570*/  BSYNC B1 ;  /* 0x0000000000017941 */ /* 0x000fea0003800000 */
.L_x_2948:
        /* <DEDUP_REMOVED lines=13> */
.L_x_2950:
        /* <DEDUP_REMOVED lines=17> */
.L_x_2951:
        /* <DEDUP_REMOVED lines=16> */
.L_x_2952:
        /* <DEDUP_REMOVED lines=19> */
.L_x_2953:
        /* <DEDUP_REMOVED lines=14> */
.L_x_2954:
        /* <DEDUP_REMOVED lines=16> */
.L_x_2955:
        /* <DEDUP_REMOVED lines=14> */
.L_x_2956:
[----:B------:R-:W-:Y:S05]  /*25c50*/  BRA `(.L_x_2957) ;  /* 0xffffffb000a47947 */ /* 0x000fea000383ffff */
.L_x_2827:
[----:B------:R-:W-:Y:S01]  /*25c60*/  BSSY B0, `(.L_x_2958) ;  /* 0x0000008000007945 */ /* 0x000fe20003800000 */
[----:B------:R-:W-:Y:S02]  /*25c70*/  IMAD.MOV.U32 R13, RZ, RZ, R24 ;  /* 0x000000ffff0d7224 */ /* 0x000fe400078e0018 */
[----:B------:R-:W-:Y:S02]  /*25c80*/  IMAD.MOV.U32 R12, RZ, RZ, RZ ;  /* 0x000000ffff0c7224 */ /* 0x000fe400078e00ff */
[----:B------:R-:W-:Y:S02]  /*25c90*/  IMAD.MOV.U32 R11, RZ, RZ, 0x1f ;  /* 0x0000001fff0b7424 */ /* 0x000fe400078e00ff */
[----:B------:R-:W-:-:S07]  /*25ca0*/  IMAD.MOV.U32 R15, RZ, RZ, -0x1 ;  /* 0xffffffffff0f7424 */ /* 0x000fce00078e00ff */
[----:B0123--:R-:W-:Y:S05]  /*25cb0*/  WARPSYNC.COLLECTIVE R15, `(.L_x_2959) ;  /* 0x000000000f087348 */ /* 0x00ffea0003c00000 */
[----:B-1----:R1:W4:Y:S02]  /*25cc0*/  SHFL.IDX P6, R14, R13, R12, R11 ;  /* 0x0000000c0d0e7389 */ /* 0x00232400000c000b */
[----:B01234-:R-:W-:Y:S01]  /*25cd0*/  ENDCOLLECTIVE ;  /* 0x000000000000791b */ /* 0x01ffe20003800000 */
.L_x_2959:
[----:B------:R-:W-:Y:S05]  /*25ce0*/  BSYNC B0 ;  /* 0x0000000000007941 */ /* 0x000fea0003800000 */
.L_x_2958:
        /* <DEDUP_REMOVED lines=9> */
.L_x_2960:
[----:B------:R-:W-:Y:S02]  /*25d80*/  ULDC UR4, c[0x0][0xc3c] ;  /* 0x00030f0000047ab9 */ /* 0x000fe40000000800 */
[----:B------:R-:W-:-:S13]  /*25d90*/  ISETP.GE.OR P1, PT, R9, UR4, !P0 ;  /* 0x0000000409007c0c */ /* 0x000fda000c726670 */
[----:B------:R-:W0:Y:S08]  /*25da0*/  @!P1 LDC.64 R2, c[0x0][0xc80] ;  /* 0x00032000ff029b82 */ /* 0x000e300000000a00 */
[----:B------:R-:W1:Y:S01]  /*25db0*/  @!P1 LDC.64 R4, c[0x0][0xc78] ;  /* 0x00031e00ff049b82 */ /* 0x000e620000000a00 */
[----:B------:R-:W-:Y:S01]  /*25dc0*/  CS2R R24, SRZ ;  /* 0x0000000000187805 */ /* 0x000fe2000001ff00 */
[----:B------:R-:W-:-:S02]  /*25dd0*/  IMAD.MOV.U32 R11, RZ, RZ, RZ ;  /* 0x000000ffff0b7224 */ /* 0x000fc400078e00ff */
[----:B------:R-:W-:Y:S02]  /*25de0*/  IMAD.MOV.U32 R6, RZ, RZ, R14 ;  /* 0x000000ffff067224 */ /* 0x000fe400078e000e */
[----:B0-----:R-:W-:-:S05]  /*25df0*/  @!P1 IMAD.WIDE R2, R9, 0x4, R2 ;  /* 0x0000000409029825 */ /* 0x001fca00078e0202 */
[----:B------:R1:W2:Y:S02]  /*25e00*/  @!P1 LDG.E R7, desc[UR42][R2.64] ;  /* 0x0000002a02079981 */ /* 0x0002a4000c1e1900 */
[----:B-1----:R-:W-:-:S05]  /*25e10*/  @!P1 IMAD.WIDE R2, R9, 0x4, R4 ;  /* 0x0000000409029825 */ /* 0x002fca00078e0204 */
[----:B------:R-:W3:Y:S01]  /*25e20*/  @!P1 LDG.E R4, desc[UR42][R2.64] ;  /* 0x0000002a02049981 */ /* 0x000ee2000c1e1900 */
[----:B------:R-:W-:Y:S01]  /*25e30*/  IMAD.MOV.U32 R5, RZ, RZ, RZ ;  /* 0x000000ffff057224 */ /* 0x000fe200078e00ff */
        /* <DEDUP_REMOVED lines=11> */
.L_x_2961:
[----:B------:R-:W-:Y:S01]  /*25ef0*/  IMAD.MOV.U32 R12, RZ, RZ, 0x2 ;  /* 0x00000002ff0c7424 */ /* 0x000fe200078e00ff */
[----:B------:R-:W-:-:S05]  /*25f00*/  SEL R4, R14, RZ, P1 ;  /* 0x000000ff0e047207 */ /* 0x000fca0000800000 */
[----:B------:R-:W-:-:S04]  /*25f10*/  IMAD.IADD R4, R13, 0x1, R4 ;  /* 0x000000010d047824 */ /* 0x000fc800078e0204 */
[----:B------:R-:W-:-:S07]  /*25f20*/  IMAD.MOV.U32 R13, RZ, RZ, R4 ;  /* 0x000000ffff0d7224 */ /* 0x000fce00078e0004 */
[----:B------:R-:W-:Y:S05]  /*25f30*/  WARPSYNC.COLLECTIVE R15, `(.L_x_2962) ;  /* 0x000000000f087348 */ /* 0x000fea0003c00000 */
[----:B------:R0:W1:Y:S02]  /*25f40*/  SHFL.UP P6, R14, R13, R12, R11 ;  /* 0x0400000c0d0e7389 */ /* 0x00006400000c000b */
[----:B01----:R-:W-:Y:S01]  /*25f50*/  ENDCOLLECTIVE ;  /* 0x000000000000791b */ /* 0x003fe20003800000 */
.L_x_2962:
[----:B------:R-:W-:Y:S01]  /*25f60*/  IMAD.MOV.U32 R12, RZ, RZ, 0x4 ;  /* 0x00000004ff0c7424 */ /* 0x000fe200078e00ff */
[----:B------:R-:W-:-:S05]  /*25f70*/  SEL R3, R14, RZ, P2 ;  /* 0x000000ff0e037207 */ /* 0x000fca0001000000 */
[----:B------:R-:W-:-:S04]  /*25f80*/  IMAD.IADD R2, R4, 0x1, R3 ;  /* 0x0000000104027824 */ /* 0x000fc800078e0203 */
[----:B------:R-:W-:-:S07]  /*25f90*/  IMAD.MOV.U32 R13, RZ, RZ, R2 ;  /* 0x000000ffff0d7224 */ /* 0x000fce00078e0002 */
[----:B------:R-:W-:Y:S05]  /*25fa0*/  WARPSYNC.COLLECTIVE R15, `(.L_x_2963) ;  /* 0x000000000f087348 */ /* 0x000fea0003c00000 */
[----:B------:R0:W1:Y:S02]  /*25fb0*/  SHFL.UP P6, R14, R13, R12, R11 ;  /* 0x0400000c0d0e7389 */ /* 0x00006400000c000b */
[----:B01----:R-:W-:Y:S01]  /*25fc0*/  ENDCOLLECTIVE ;  /* 0x000000000000791b */ /* 0x003fe20003800000 */
.L_x_2963:
[----:B------:R-:W-:Y:S01]  /*25fd0*/  IMAD.MOV.U32 R12, RZ, RZ, 0x8 ;  /* 0x00000008ff0c7424 */ /* 0x000fe200078e00ff */
[----:B------:R-:W-:-:S05]  /*25fe0*/  SEL R3, R14, RZ, P3 ;  /* 0x000000ff0e037207 */ /* 0x000fca0001800000 */
[----:B------:R-:W-:-:S04]  /*25ff0*/  IMAD.IADD R3, R2, 0x1, R3 ;  /* 0x0000000102037824 */ /* 0x000fc800078e0203 */
[----:B------:R-:W-:-:S07]  /*26000*/  IMAD.MOV.U32 R13, RZ, RZ, R3 ;  /* 0x000000ffff0d7224 */ /* 0x000fce00078e0003 */
[----:B------:R-:W-:Y:S05]  /*26010*/  WARPSYNC.COLLECTIVE R15, `(.L_x_2964) ;  /* 0x000000000f087348 */ /* 0x000fea0003c00000 */
[----:B------:R0:W1:Y:S02]  /*26020*/  SHFL.UP P6, R14, R13, R12, R11 ;  /* 0x0400000c0d0e7389 */ /* 0x00006400000c000b */
[----:B01----:R-:W-:Y:S01]  /*26030*/  ENDCOLLECTIVE ;  /* 0x000000000000791b */ /* 0x003fe20003800000 */
.L_x_2964:
[----:B------:R-:W-:Y:S01]  /*26040*/  IMAD.MOV.U32 R12, RZ, RZ, 0x10 ;  /* 0x00000010ff0c7424 */ /* 0x000fe200078e00ff */
[----:B------:R-:W-:-:S05]  /*26050*/  SEL R4, R14, RZ, P4 ;  /* 0x000000ff0e047207 */ /* 0x000fca0002000000 */
[----:B------:R-:W-:-:S04]  /*26060*/  IMAD.IADD R4, R3, 0x1, R4 ;  /* 0x0000000103047824 */ /* 0x000fc800078e0204 */
[----:B------:R-:W-:-:S07]  /*26070*/  IMAD.MOV.U32 R13, RZ, RZ, R4 ;  /* 0x000000ffff0d7224 */ /* 0x000fce00078e0004 */
[----:B------:R-:W-:Y:S05]  /*26080*/  WARPSYNC.COLLECTIVE R15, `(.L_x_2965) ;  /* 0x000000000f087348 */ /* 0x000fea0003c00000 */
[----:B------:R0:W1:Y:S02]  /*26090*/  SHFL.UP P6, R14, R13, R12, R11 ;  /* 0x0400000c0d0e7389 */ /* 0x00006400000c000b */
[----:B01----:R-:W-:Y:S01]  /*260a0*/  ENDCOLLECTIVE ;  /* 0x000000000000791b */ /* 0x003fe20003800000 */
.L_x_2965:
        /* <DEDUP_REMOVED lines=8> */
.L_x_2966:
[----:B------:R-:W-:Y:S05]  /*26130*/  BRA `(.L_x_2967) ;  /* 0xffffffb400407947 */ /* 0x000fea000383ffff */
.L_x_2830:
[----:B------:R-:W-:Y:S01]  /*26140*/  BSSY B0, `(.L_x_2968) ;  /* 0x0000007000007945 */ /* 0x000fe20003800000 */
[----:B------:R-:W-:Y:S02]  /*26150*/  IMAD.MOV.U32 R12, RZ, RZ, 0x1 ;  /* 0x00000001ff0c7424 */ /* 0x000fe400078e00ff */
[----:B------:R-:W-:Y:S02]  /*26160*/  IMAD.MOV.U32 R11, RZ, RZ, RZ ;  /* 0x000000ffff0b7224 */ /* 0x000fe400078e00ff */
[----:B------:R-:W-:-:S07]  /*26170*/  IMAD.MOV.U32 R15, RZ, RZ, -0x1 ;  /* 0xffffffffff0f7424 */ /* 0x000fce00078e00ff */
[----:B------:R-:W-:Y:S05]  /*26180*/  WARPSYNC.COLLECTIVE R15, `(.L_x_2969) ;  /* 0x000000000f087348 */ /* 0x000fea0003c00000 */
[----:B------:R0:W1:Y:S02]  /*26190*/  SHFL.UP P6, R14, R13, R12, R11 ;  /* 0x0400000c0d0e7389 */ /* 0x00006400000c000b */
[----:B01----:R-:W-:Y:S01]  /*261a0*/  ENDCOLLECTIVE ;  /* 0x000000000000791b */ /* 0x003fe20003800000 */
.L_x_2969:
[----:B------:R-:W-:Y:S05]  /*261b0*/  BSYNC B0 ;  /* 0x0000000000007941 */ /* 0x000fea0003800000 */
.L_x_2968:
        /* <DEDUP_REMOVED lines=8> */
.L_x_2970:
[----:B------:R-:W-:Y:S01]  /*26240*/  IMAD.MOV.U32 R12, RZ, RZ, 0x4 ;  /* 0x00000004ff0c7424 */ /* 0x000fe200078e00ff */
[----:B------:R-:W-:-:S05]  /*26250*/  SEL R2, R14, RZ, P2 ;  /* 0x000000ff0e027207 */ /* 0x000fca0001000000 */
[----:B------:R-:W-:-:S04]  /*26260*/  IMAD.IADD R2, R13, 0x1, R2 ;  /* 0x000000010d027824 */ /* 0x000fc800078e0202 */
[----:B------:R-:W-:-:S07]  /*26270*/  IMAD.MOV.U32 R13, RZ, RZ, R2 ;  /* 0x000000ffff0d7224 */ /* 0x000fce00078e0002 */
[----:B------:R-:W-:Y:S05]  /*26280*/  WARPSYNC.COLLECTIVE R15, `(.L_x_2971) ;  /* 0x000000000f087348 */ /* 0x000fea0003c00000 */
[----:B------:R0:W1:Y:S02]  /*26290*/  SHFL.UP P6, R14, R13, R12, R11 ;  /* 0x0400000c0d0e7389 */ /* 0x00006400000c000b */
[----:B01----:R-:W-:Y:S01]  /*262a0*/  ENDCOLLECTIVE ;  /* 0x000000000000791b */ /* 0x003fe20003800000 */
.L_x_2971:
[----:B------:R-:W-:Y:S01]  /*262b0*/  IMAD.MOV.U32 R12, RZ, RZ, 0x8 ;  /* 0x00000008ff0c7424 */ /* 0x000fe200078e00ff */
[----:B------:R-:W-:-:S05]  /*262c0*/  SEL R3, R14, RZ, P3 ;  /* 0x000000ff0e037207 */ /* 0x000fca0001800000 */
[----:B------:R-:W-:-:S04]  /*262d0*/  IMAD.IADD R3, R2, 0x1, R3 ;  /* 0x0000000102037824 */ /* 0x000fc800078e0203 */
[----:B------:R-:W-:-:S07]  /*262e0*/  IMAD.MOV.U32 R13, RZ, RZ, R3 ;  /* 0x000000ffff0d7224 */ /* 0x000fce00078e0003 */
[----:B------:R-:W-:Y:S05]  /*262f0*/  WARPSYNC.COLLECTIVE R15, `(.L_x_2972) ;  /* 0x000000000f087348 */ /* 0x000fea0003c00000 */
[----:B------:R0:W1:Y:S02]  /*26300*/  SHFL.UP P6, R14, R13, R12, R11 ;  /* 0x0400000c0d0e7389 */ /* 0x00006400000c000b */
[----:B01----:R-:W-:Y:S01]  /*26310*/  ENDCOLLECTIVE ;  /* 0x000000000000791b */ /* 0x003fe20003800000 */
.L_x_2972:
[----:B------:R-:W-:Y:S01]  /*26320*/  IMAD.MOV.U32 R12, RZ, RZ, 0x10 ;  /* 0x00000010ff0c7424 */ /* 0x000fe200078e00ff */
[----:B------:R-:W-:-:S05]  /*26330*/  SEL R4, R14, RZ, P4 ;  /* 0x000000ff0e047207 */ /* 0x000fca0002000000 */
[----:B------:R-:W-:-:S04]  /*26340*/  IMAD.IADD R4, R3, 0x1, R4 ;  /* 0x0000000103047824 */ /* 0x000fc800078e0204 */
[----:B------:R-:W-:-:S07]  /*26350*/  IMAD.MOV.U32 R13, RZ, RZ, R4 ;  /* 0x000000ffff0d7224 */ /* 0x000fce00078e0004 */
[----:B------:R-:W-:Y:S05]  /*26360*/  WARPSYNC.COLLECTIVE R15, `(.L_x_2973) ;  /* 0x000000000f087348 */ /* 0x000fea0003c00000 */
[----:B------:R0:W1:Y:S02]  /*26370*/  SHFL.UP P6, R14, R13, R12, R11 ;  /* 0x0400000c0d0e7389 */ /* 0x00006400000c000b */
[----:B01----:R-:W-:Y:S01]  /*26380*/  ENDCOLLECTIVE ;  /* 0x000000000000791b */ /* 0x003fe20003800000 */
.L_x_2973:
        /* <DEDUP_REMOVED lines=8> */
.L_x_2974:
[----:B------:R-:W-:Y:S05]  /*26410*/  BRA `(.L_x_2975) ;  /* 0xffffffb4002c7947 */ /* 0x000fea000383ffff */
.L_x_2832:
[----:B------:R-:W-:Y:S01]  /*26420*/  BSSY B0, `(.L_x_2976) ;  /* 0x0000006000007945 */ /* 0x000fe20003800000 */
[----:B------:R-:W-:Y:S01]  /*26430*/  PLOP3.LUT P6, PT, P6, PT, PT, 0x8, 0x0 ;  /* 0x000000000000781c */ /* 0x000fe200037ce170 */
[----:B------:R-:W-:-:S12]  /*26440*/  IMAD.MOV.U32 R15, RZ, RZ, -0x1 ;  /* 0xffffffffff0f7424 */ /* 0x000fd800078e00ff */
[----:B0-----:R-:W-:Y:S05]  /*26450*/  WARPSYNC.COLLECTIVE R15, `(.L_x_2977) ;  /* 0x000000000f087348 */ /* 0x001fea0003c00000 */
[----:B------:R-:W-:Y:S01]  /*26460*/  VOTE.ANY R14, PT, P6 ;  /* 0x00000000000e7806 */ /* 0x000fe200030e0100 */
[----:B0-----:R-:W-:Y:S06]  /*26470*/  ENDCOLLECTIVE ;  /* 0x000000000000791b */ /* 0x001fec0003800000 */
.L_x_2977:
[----:B------:R-:W-:Y:S05]  /*26480*/  BSYNC B0 ;  /* 0x0000000000007941 */ /* 0x000fea0003800000 */
.L_x_2976:
[----:B------:R-:W-:Y:S02]  /*26490*/  IMAD.MOV.U32 R3, RZ, RZ, R14 ;  /* 0x000000ffff037224 */ /* 0x000fe400078e000e */
[----:B------:R-:W-:Y:S02]  /*264a0*/  IMAD.MOV.U32 R13, RZ, RZ, R25 ;  /* 0x000000ffff0d7224 */ /* 0x000fe400078e0019 */
[----:B------:R-:W0:Y:S01]  /*264b0*/  POPC R7, R3 ;  /* 0x0000000300077309 */ /* 0x000e220000000000 */
[----:B------:R-:W-:Y:S02]  /*264c0*/  IMAD.MOV.U32 R11, RZ, RZ, 0x1f ;  /* 0x0000001fff0b7424 */ /* 0x000fe400078e00ff */
[----:B------:R-:W-:Y:S02]  /*264d0*/  IMAD.MOV.U32 R15, RZ, RZ, -0x1 ;  /* 0xffffffffff0f7424 */ /* 0x000fe400078e00ff */
[----:B0-----:R-:W-:Y:S02]  /*264e0*/  IMAD.MOV.U32 R12, RZ, RZ, R7 ;  /* 0x000000ffff0c7224 */ /* 0x001fe400078e0007 */
[----:B------:R-:W-:-:S07]  /*264f0*/  IMAD.IADD R27, R7, 0x1, R27 ;  /* 0x00000001071b7824 */ /* 0x000fce00078e021b */
[----:B------:R-:W-:Y:S05]  /*26500*/  WARPSYNC.COLLECTIVE R15, `(.L_x_2978) ;  /* 0x000000000f087348 */ /* 0x000fea0003c00000 */
[----:B------:R0:W1:Y:S02]  /*26510*/  SHFL.IDX P6, R14, R13, R12, R11 ;  /* 0x0000000c0d0e7389 */ /* 0x00006400000c000b */
[----:B01----:R-:W-:Y:S01]  /*26520*/  ENDCOLLECTIVE ;  /* 0x000000000000791b */ /* 0x003fe20003800000 */
.L_x_2978:
[----:B------:R-:W-:Y:S02]  /*26530*/  IMAD.MOV.U32 R13, RZ, RZ, R5 ;  /* 0x000000ffff0d7224 */ /* 0x000fe400078e0005 */
[----:B------:R-:W-:-:S07]  /*26540*/  IMAD.MOV.U32 R25, RZ, RZ, R14 ;  /* 0x000000ffff197224 */ /* 0x000fce00078e000e */
[----:B------:R-:W-:Y:S05]  /*26550*/  WARPSYNC.COLLECTIVE R15, `(.L_x_2979) ;  /* 0x000000000f087348 */ /* 0x000fea0003c00000 */
[----:B------:R0:W1:Y:S02]  /*26560*/  SHFL.IDX P6, R14, R13, R12, R11 ;  /* 0x0000000c0d0e7389 */ /* 0x00006400000c000b */
[----:B01----:R-:W-:Y:S01]  /*26570*/  ENDCOLLECTIVE ;  /* 0x000000000000791b */ /* 0x003fe20003800000 */
.L_x_2979:
[----:B------:R-:W-:Y:S01]  /*26580*/  IMAD.MOV.U32 R5, RZ, RZ, R14 ;  /* 0x000000ffff057224 */ /* 0x000fe200078e000e */
[----:B------:R-:W-:Y:S06]  /*26590*/  BRA `(.L_x_2980) ;  /* 0xffffffb4000c7947 */ /* 0x000fec000383ffff */
.L_x_2834:
[----:B------:R-:W-:Y:S01]  /*265a0*/  BSSY B0, `(.L_x_2981) ;  /* 0x0000007000007945 */ /* 0x000fe20003800000 */
[----:B------:R-:W-:Y:S02]  /*265b0*/  IMAD.MOV.U32 R13, RZ, RZ, R2 ;  /* 0x000000ffff0d7224 */ /* 0x000fe400078e0002 */
[----:B------:R-:W-:Y:S02]  /*265c0*/  IMAD.MOV.U32 R11, RZ, RZ, 0x1f ;  /* 0x0000001fff0b7424 */ /* 0x000fe400078e00ff */
[----:B------:R-:W-:-:S07]  /*265d0*/  IMAD.MOV.U32 R15, RZ, RZ, -0x1 ;  /* 0xffffffffff0f7424 */ /* 0x000fce00078e00ff */
[----:B0123--:R-:W-:Y:S05]  /*265e0*/  WARPSYNC.COLLECTIVE R15, `(.L_x_2982) ;  /* 0x000000000f087348 */ /* 0x00ffea0003c00000 */
[----:B------:R4:W0:Y:S02]  /*265f0*/  SHFL.IDX P6, R14, R13, R12, R11 ;  /* 0x0000000c0d0e7389 */ /* 0x00082400000c000b */
[----:B01234-:R-:W-:Y:S01]  /*26600*/  ENDCOLLECTIVE ;  /* 0x000000000000791b */ /* 0x01ffe20003800000 */
.L_x_2982:
[----:B------:R-:W-:Y:S05]  /*26610*/  BSYNC B0 ;  /* 0x0000000000007941 */ /* 0x000fea0003800000 */
.L_x_2981:
[----:B------:R-:W-:Y:S01]  /*26620*/  IMAD.MOV.U32 R24, RZ, RZ, R14 ;  /* 0x000000ffff187224 */ /* 0x000fe200078e000e */
[----:B------:R-:W-:Y:S06]  /*26630*/  BRA `(.L_x_2833) ;  /* 0xffffffb000fc7947 */ /* 0x000fec000383ffff */
.L_x_2840:
[----:B0-----:R0:W1:Y:S02]  /*26640*/  SYNCS.PHASECHK.TRANS64.TRYWAIT P0, [R7+URZ+0x28c20], R0 ;  /* 0x028c2000070075a7 */ /* 0x001064000800017f */
[----:B-1----:R-:W-:Y:S05]  /*26650*/  @!P0 NANOSLEEP.SYNCS 0x989680 ;  /* 0x009896800000895d */ /* 0x002fea0003900000 */
[----:B------:R-:W1:Y:S02]  /*26660*/  @!P0 SYNCS.PHASECHK.TRANS64 P0, [R7+URZ+0x28c20], R0 ;  /* 0x028c2000070085a7 */ /* 0x000e64000800007f */
[----:B-1----:R-:W-:Y:S05]  /*26670*/  @!P0 BRA `(.L_x_2840) ;  /* 0xfffffffc00f08947 */ /* 0x002fea000383ffff */
[----:B------:R-:W-:Y:S05]  /*26680*/  BRA `(.L_x_2983) ;  /* 0xffffffbc00547947 */ /* 0x000fea000383ffff */
.L_x_2841:
        /* <DEDUP_REMOVED lines=11> */
.L_x_2985:
[----:B------:R-:W-:Y:S05]  /*26740*/  BSYNC B0 ;  /* 0x0000000000007941 */ /* 0x000fea0003800000 */
.L_x_2984:
[----:B------:R-:W-:Y:S05]  /*26750*/  BRA `(.L_x_2986) ;  /* 0xffffffbc003c7947 */ /* 0x000fea000383ffff */
.L_x_2842:
[----:B------:R-:W-:Y:S01]  /*26760*/  BSSY B0, `(.L_x_2987) ;  /* 0x0000006000007945 */ /* 0x000fe20003800000 */
[----:B------:R-:W-:-:S07]  /*26770*/  IMAD.MOV.U32 R15, RZ, RZ, -0x1 ;  /* 0xffffffffff0f7424 */ /* 0x000fce00078e00ff */
[----:B0-234-:R-:W-:Y:S05]  /*26780*/  WARPSYNC.COLLECTIVE R15, `(.L_x_2988) ;  /* 0x000000000f0c7348 */ /* 0x01dfea0003c00000 */
[----:B------:R-:W-:Y:S02]  /*26790*/  ELECT P6, UR62, PT ;  /* 0x00000000003e782f */ /* 0x000fe400038c0000 */
[----:B------:R-:W-:Y:S01]  /*267a0*/  MOV R14, UR62 ;  /* 0x0000003e000e7c02 */ /* 0x000fe20008000f00 */
[----:B0-234-:R-:W-:Y:S10]  /*267b0*/  ENDCOLLECTIVE ;  /* 0x000000000000791b */ /* 0x01dff40003800000 */
.L_x_2988:
[----:B------:R-:W-:Y:S05]  /*267c0*/  BSYNC B0 ;  /* 0x0000000000007941 */ /* 0x000fea0003800000 */
.L_x_2987:
[----:B------:R-:W-:Y:S05]  /*267d0*/  BRA `(.L_x_2989) ;  /* 0xffffffbc00307947 */ /* 0x000fea000383ffff */
.L_x_2844:
[----:B0-----:R0:W1:Y:S02]  /*267e0*/  SYNCS.PHASECHK.TRANS64.TRYWAIT P1, [R5+URZ+0x28c40], R0 ;  /* 0x028c4000050075a7 */ /* 0x001064000802017f */
[----:B-1----:R-:W-:Y:S05]  /*267f0*/  @!P1 NANOSLEEP.SYNCS 0x989680 ;  /* 0x009896800000995d */ /* 0x002fea0003900000 */
[----:B------:R-:W1:Y:S02]  /*26800*/  @!P1 SYNCS.PHASECHK.TRANS64 P1, [R5+URZ+0x28c40], R0 ;  /* 0x028c4000050095a7 */ /* 0x000e64000802007f */
[----:B-1----:R-:W-:Y:S05]  /*26810*/  @!P1 BRA `(.L_x_2844) ;  /* 0xfffffffc00f09947 */ /* 0x002fea000383ffff */
[----:B------:R-:W-:Y:S05]  /*26820*/  BRA `(.L_x_2990) ;  /* 0xffffffbc00507947 */ /* 0x000fea000383ffff */
.L_x_2846:
[----:B-1----:R1:W0:Y:S02]  /*26830*/  SYNCS.PHASECHK.TRANS64.TRYWAIT P1, [R3+URZ+0x28c40], R2 ;  /* 0x028c4002030075a7 */ /* 0x002224000802017f */
[----:B0-----:R-:W-:Y:S05]  /*26840*/  @!P1 NANOSLEEP.SYNCS 0x989680 ;  /* 0x009896800000995d */ /* 0x001fea0003900000 */
[----:B------:R-:W0:Y:S02]  /*26850*/  @!P1 SYNCS.PHASECHK.TRANS64 P1, [R3+URZ+0x28c40], R2 ;  /* 0x028c4002030095a7 */ /* 0x000e24000802007f */
[----:B0-----:R-:W-:Y:S05]  /*26860*/  @!P1 BRA `(.L_x_2846) ;  /* 0xfffffffc00f09947 */ /* 0x001fea000383ffff */
[----:B------:R-:W-:Y:S05]  /*26870*/  BRA `(.L_x_2991) ;  /* 0xffffffbc005c7947 */ /* 0x000fea000383ffff */
.L_x_2848:
[----:B------:R0:W0:Y:S02]  /*26880*/  SYNCS.PHASECHK.TRANS64.TRYWAIT P1, [R5+URZ+0x28c60], R0 ;  /* 0x028c6000050075a7 */ /* 0x000024000802017f */
[----:B0-----:R-:W-:Y:S05]  /*26890*/  @!P1 NANOSLEEP.SYNCS 0x989680 ;  /* 0x009896800000995d */ /* 0x001fea0003900000 */
[----:B------:R-:W0:Y:S02]  /*268a0*/  @!P1 SYNCS.PHASECHK.TRANS64 P1, [R5+URZ+0x28c60], R0 ;  /* 0x028c6000050095a7 */ /* 0x000e24000802007f */
[----:B0-----:R-:W-:Y:S05]  /*268b0*/  @!P1 BRA `(.L_x_2848) ;  /* 0xfffffffc00f09947 */ /* 0x001fea000383ffff */
[----:B------:R-:W-:Y:S05]  /*268c0*/  BRA `(.L_x_2992) ;  /* 0xffffffbc00587947 */ /* 0x000fea000383ffff */
.L_x_2993:
        /* <DEDUP_REMOVED lines=11> */
.L_x_5656:


//--------------------- .text._ZN7cutlass13device_kernelIN5flash11enable_sm90INS1_16FlashAttnFwdSm90INS1_25CollectiveMainloopFwdSm90ILi2EN4cute5tupleIJNS5_1CILi1EEES8_S8_EEENS6_IJNS7_ILi64EEESA_SA_EEELi512ENS_10bfloat16_tEfNS_4arch4Sm90ELb0ELb1ELb0ELb1ELb1ELb0ELb1ELb0ELb0ELb1ELb1ELb0EEENS1_21CollectiveEpilogueFwdINS6_IJSA_NS7_ILi512EEESA_EEES9_SC_SE_Li256ELb1ELb1ELb1ELb0EEENS1_36VarlenDynamicPersistentTileSchedulerILi64ELi64ELi256ELi128ELb1ELb1ELb1ELb1ELb0ELb1EEEEEEEEEvNT_6ParamsE --------------------------
	.section	.text._ZN7cutlass13device_kernelIN5flash11enable_sm90INS1_16FlashAttnFwdSm90INS1_25CollectiveMainloopFwdSm90ILi2EN4cute5tupleIJNS5_1CILi1EEES8_S8_EEENS6_IJNS7_ILi64EEESA_SA_EEELi512ENS_10bfloat16_tEfNS_4arch4Sm90ELb0ELb1ELb0ELb1ELb1ELb0ELb1ELb0ELb0ELb1ELb1ELb0EEENS1_21CollectiveEpilogueFwdINS6_IJSA_NS7_ILi512EEESA_EEES9_SC_SE_Li256ELb1ELb1ELb1ELb0EEENS1_36VarlenDynamicPersistentTileSchedulerILi64ELi64ELi256ELi128ELb1ELb1ELb1ELb1ELb0ELb1EEEEEEEEEvNT_6ParamsE,"ax",@progbits
	.align	128
.text._ZN7cutlass13device_kernelIN5flash11enable_sm90INS1_16FlashAttnFwdSm90INS1_25CollectiveMainloopFwdSm90ILi2EN4cute5tupleIJNS5_1CILi1EEES8_S8_EEENS6_IJNS7_ILi64EEESA_SA_EEELi512ENS_10bfloat16_tEfNS_4arch4Sm90ELb0ELb1ELb0ELb1ELb1ELb0ELb1ELb0ELb0ELb1ELb1ELb0EEENS1_21CollectiveEpilogueFwdINS6_IJSA_NS7_ILi512EEESA_EEES9_SC_SE_Li256ELb1ELb1ELb1ELb0EEENS1_36VarlenDynamicPersistentTileSchedulerILi64ELi64ELi256ELi128ELb1ELb1ELb1ELb1ELb0ELb1EEEEEEEEEvNT_6ParamsE:
        .type           _ZN7cutlass13device_kernelIN5flash11enable_sm90INS1_16FlashAttnFwdSm90INS1_25CollectiveMainloopFwdSm90ILi2EN4cute5tupleIJNS5_1CILi1EEES8_S8_EEENS6_IJNS7_ILi64EEESA_SA_EEELi512ENS_10bfloat16_tEfNS_4arch4Sm90ELb0ELb1ELb0ELb1ELb1ELb0ELb1ELb0ELb0ELb1ELb1ELb0EEENS1_21CollectiveEpilogueFwdINS6_IJSA_NS7_ILi512EEESA_EEES9_SC_SE_Li256ELb1ELb1ELb1ELb0EEENS1_36VarlenDynamicPersistentTileSchedulerILi64ELi64ELi256ELi128ELb1ELb1ELb1ELb1ELb0ELb1EEEEEEEEEvNT_6ParamsE,@function
        .size           _ZN7cutlass13device_kernelIN5flash11enable_sm90INS1_16FlashAttnFwdSm90INS1_25CollectiveMainloopFwdSm90ILi2EN4cute5tupleIJNS5_1CILi1EEES8_S8_EEENS6_IJNS7_ILi64EEESA_SA_EEELi512ENS_10bfloat16_tEfNS_4arch4Sm90ELb0ELb1ELb0ELb1ELb1ELb0ELb1ELb0ELb0ELb1ELb1ELb0EEENS1_21CollectiveEpilogueFwdINS6_IJSA_NS7_ILi512EEESA_EEES9_SC_SE_Li256ELb1ELb1ELb1ELb0EEENS1_36VarlenDynamicPersistentTileSchedulerILi64ELi64ELi256ELi128ELb1ELb1ELb1ELb1ELb0ELb1EEEEEEEEEvNT_6ParamsE,(.L_x_5657 - _ZN7cutlass13device_kernelIN5flash11enable_sm90INS1_16FlashAttnFwdSm90INS1_25CollectiveMainloopFwdSm90ILi2EN4cute5tupleIJNS5_1CILi1EEES8_S8_EEENS6_IJNS7_ILi64EEESA_SA_EEELi512ENS_10bfloat16_tEfNS_4arch4Sm90ELb0ELb1ELb0ELb1ELb1ELb0ELb1ELb0ELb0ELb1ELb1ELb0EEENS1_21CollectiveEpilogueFwdINS6_IJSA_NS7_ILi512EEESA_EEES9_SC_SE_Li256ELb1ELb1ELb1ELb0EEENS1_36VarlenDynamicPersistentTileSchedulerILi64ELi64ELi256ELi128ELb1ELb1ELb1ELb1ELb0ELb1EEEEEEEEEvNT_6ParamsE)
        .other          _ZN7cutlass13device_kernelIN5flash11enable_sm90INS1_16FlashAttnFwdSm90INS1_25CollectiveMainloopFwdSm90ILi2EN4cute5tupleIJNS5_1CILi1EEES8_S8_EEENS6_IJNS7_ILi64EEESA_SA_EEELi512ENS_10bfloat16_tEfNS_4arch4Sm90ELb0ELb1ELb0ELb1ELb1ELb0ELb1ELb0ELb0ELb1ELb1ELb0EEENS1_21CollectiveEpilogueFwdINS6_IJSA_NS7_ILi512EEESA_EEES9_SC_SE_Li256ELb1ELb1ELb1ELb0EEENS1_36VarlenDynamicPersistentTileSchedulerILi64ELi64ELi256ELi128ELb1ELb1ELb1ELb1ELb0ELb1EEEEEEEEEvNT_6ParamsE,@"STO_CUDA_ENTRY STV_DEFAULT"
_ZN7cutlass13device_kernelIN5flash11enable_sm90INS1_16FlashAttnFwdSm90INS1_25CollectiveMainloopFwdSm90ILi2EN4cute5tupleIJNS5_1CILi1EEES8_S8_EEENS6_IJNS7_ILi64EEESA_SA_EEELi512ENS_10bfloat16_tEfNS_4arch4Sm90ELb0ELb1ELb0ELb1ELb1ELb0ELb1ELb0ELb0ELb1ELb1ELb0EEENS1_21CollectiveEpilogueFwdINS6_IJSA_NS7_ILi512EEESA_EEES9_SC_SE_Li256ELb1ELb1ELb1ELb0EEENS1_36VarlenDynamicPersistentTileSchedulerILi64ELi64ELi256ELi128ELb1ELb1ELb1ELb1ELb0ELb1EEEEEEEEEvNT_6ParamsE:
        /* <DEDUP_REMOVED lines=11> */
[----:B------:R-:W-:Y:S01]  /*00b0*/  ISETP.NE.AND P1, PT, R3, RZ, PT ;  /* 0x000000ff0300720c */ /* 0x000fe20003f25270 */
[----:B-1----:R0:W-:Y:S10]  /*00c0*/  STL [R1+0x14], R4 ;  /* 0x0000140401007387 */ /* 0x0021f40000100800 */
[----:B------:R-:W-:Y:S01]  /*00d0*/  VOTEU.ALL UP0, P0 ;  /* 0x00000000003f7886 */ /* 0x000fe20000000000 */
[----:B------:R-:W-:Y:S01]  /*00e0*/  VOTEU.ALL UP1, P0 ;  /* 0x00000000003f7886 */ /* 0x000fe20000020000 */
[----:B------:R-:W-:-:S03]  /*00f0*/  VOTEU.ALL UP2, P0 ;  /* 0x00000000003f7886 */ /* 0x000fc60000040000 */
        /* <DEDUP_REMOVED lines=10> */
[----:B------:R0:W1:Y:S01]  /*01a0*/  @!UP0 SYNCS.EXCH.64 URZ, [UR8+0x38800], UR4 ;  /* 0x03880004083f85b2 */ /* 0x0000620008000100 */
[----:B------:R0:W2:Y:S05]  /*01b0*/  @!UP1 SYNCS.EXCH.64 URZ, [UR8+0x38810], UR4 ;  /* 0x03881004083f95b2 */ /* 0x0000aa0008000100 */
[----:B------:R0:W3:Y:S02]  /*01c0*/  @!UP2 SYNCS.EXCH.64 URZ, [UR8+0x38820], UR6 ;  /* 0x03882006083fa5b2 */ /* 0x0000e40008000100 */
[----:B0-----:R-:W-:Y:S05]  /*01d0*/  @P1 BRA `(.L_x_2994) ;  /* 0x0000000000381947 */ /* 0x001fea0003800000 */
        /* <DEDUP_REMOVED lines=12> */
[----:B------:R0:W0:Y:S01]  /*02a0*/  SYNCS.EXCH.64 URZ, [UR6+0x38848], UR4 ;  /* 0x03884804063f75b2 */ /* 0x0000220008000100 */
[----:B------:R-:W-:Y:S01]  /*02b0*/  NOP ;  /* 0x0000000000007918 */ /* 0x000fe20000000000 */
.L_x_2994:
        /* <DEDUP_REMOVED lines=22> */
.L_x_2995:
        /* <DEDUP_REMOVED lines=18> */
.L_x_2996:
        /* <DEDUP_REMOVED lines=22> */
.L_x_2997:
        /* <DEDUP_REMOVED lines=22> */
.L_x_2998:
[----:B------:R-:W-:Y:S01]  /*0800*/  IMAD.MOV.U32 R3, RZ, RZ, 0x1 ;  /* 0x00000001ff037424 */ /* 0x000fe200078e00ff */
[----:B------:R-:W-:Y:S01]  /*0810*/  ISETP.NE.AND P0, PT, R4, RZ, PT ;  /* 0x000000ff0400720c */ /* 0x000fe20003f05270 */
[----:B------:R-:W-:Y:S01]  /*0820*/  NOP ;  /* 0x0000000000007918 */ /* 0x000fe20000000000 */
[----:B------:R-:W-:Y:S02]  /*0830*/  ULDC.64 UR40, c[0x0][0x208] ;  /* 0x0000820000287ab9 */ /* 0x000fe40000000a00 */
[----:B------:R-:W-:-:S05]  /*0840*/  SEL R3, R3, 0x2, !P0 ;  /* 0x0000000203037807 */ /* 0x000fca0004000000 */
[----:B------:R0:W-:Y:S02]  /*0850*/  STL [R1+0x4], R3 ;  /* 0x0000040301007387 */ /* 0x0001e40000100800 */
[----:B01234-:R-:W-:Y:S06]  /*0860*/  BAR.SYNC.DEFER_BLOCKING 0x0 ;  /* 0x0000000000007b1d */ /* 0x01ffec0000010000 */
[----:B------:R-:W-:Y:S05]  /*0870*/  @!P0 BRA `(.L_x_2999) ;  /* 0x0000015400408947 */ /* 0x000fea0003800000 */
.L_x_3000:
        /* <DEDUP_REMOVED lines=19> */
[----:B------:R-:W-:Y:S01]  /*09b0*/  UMOV UR36, URZ ;  /* 0x0000003f00247c82 */ /* 0x000fe20008000000 */
[----:B------:R-:W-:-:S03]  /*09c0*/  IMAD.MOV.U32 R191, RZ, RZ, 0x40 ;  /* 0x00000040ffbf7424 */ /* 0x000fc600078e00ff */
[----:B------:R-:W-:-:S04]  /*09d0*/  SHF.R.S32.HI R3, RZ, 0x1f, R0 ;  /* 0x0000001fff037819 */ /* 0x000fc80000011400 */
[CC--:B------:R-:W-:Y:S02]  /*09e0*/  LEA.HI R7, R3.reuse, R0.reuse, RZ, 0x2 ;  /* 0x0000000003077211 */ /* 0x0c0fe400078f10ff */
[CC--:B------:R-:W-:Y:S02]  /*09f0*/  LEA.HI R2, R3.reuse, R0.reuse, RZ, 0x4 ;  /* 0x0000000003027211 */ /* 0x0c0fe400078f20ff */
[CC--:B------:R-:W-:Y:S02]  /*0a00*/  LEA.HI R4, R3.reuse, R0.reuse, RZ, 0x5 ;  /* 0x0000000003047211 */ /* 0x0c0fe400078f28ff */
[CC--:B------:R-:W-:Y:S02]  /*0a10*/  LEA.HI R6, R3.reuse, R0.reuse, RZ, 0x7 ;  /* 0x0000000003067211 */ /* 0x0c0fe400078f38ff */
[----:B------:R-:W-:Y:S02]  /*0a20*/  LEA.HI R11, R3, R0, RZ, 0x3 ;  /* 0x00000000030b7211 */ /* 0x000fe400078f18ff */
[----:B------:R-:W-:-:S02]  /*0a30*/  LOP3.LUT R17, R7, 0xfffffffc, RZ, 0xc0, !PT ;  /* 0xfffffffc07117812 */ /* 0x000fc400078ec0ff */
[----:B------:R-:W-:Y:S02]  /*0a40*/  SHF.R.S32.HI R7, RZ, 0x4, R2 ;  /* 0x00000004ff077819 */ /* 0x000fe40000011402 */
[----:B------:R-:W-:Y:S01]  /*0a50*/  LOP3.LUT R3, R2, 0xfffffff0, RZ, 0xc0, !PT ;  /* 0xfffffff002037812 */ /* 0x000fe200078ec0ff */
[C---:B------:R-:W-:Y:S01]  /*0a60*/  IMAD.IADD R17, R0.reuse, 0x1, -R17 ;  /* 0x0000000100117824 */ /* 0x040fe200078e0a11 */
[--C-:B------:R-:W-:Y:S02]  /*0a70*/  SHF.R.S32.HI R5, RZ, 0x5, R4.reuse ;  /* 0x00000005ff057819 */ /* 0x100fe40000011404 */
[----:B------:R-:W-:Y:S01]  /*0a80*/  SHF.R.S32.HI R4, RZ, 0x1f, R4 ;  /* 0x0000001fff047819 */ /* 0x000fe20000011404 */
[----:B------:R-:W-:Y:S01]  /*0a90*/  IMAD.IADD R3, R0, 0x1, -R3 ;  /* 0x0000000100037824 */ /* 0x000fe200078e0a03 */
[----:B------:R-:W-:Y:S02]  /*0aa0*/  LOP3.LUT R9, R6, 0xffffff80, RZ, 0xc0, !PT ;  /* 0xffffff8006097812 */ /* 0x000fe400078ec0ff */
[----:B------:R-:W-:-:S02]  /*0ab0*/  LOP3.LUT R197, R11, 0xfffffff8, RZ, 0xc0, !PT ;  /* 0xfffffff80bc57812 */ /* 0x000fc400078ec0ff */
[----:B------:R-:W-:Y:S01]  /*0ac0*/  LEA.HI R2, R2, R7, RZ, 0x1 ;  /* 0x0000000702027211 */ /* 0x000fe200078f08ff */
[----:B------:R-:W-:Y:S01]  /*0ad0*/  IMAD.IADD R9, R0, 0x1, -R9 ;  /* 0x0000000100097824 */ /* 0x000fe200078e0a09 */
[----:B------:R-:W-:Y:S01]  /*0ae0*/  LEA.HI R4, R4, R5, RZ, 0x2 ;  /* 0x0000000504047211 */ /* 0x000fe200078f10ff */
[----:B------:R-:W-:Y:S01]  /*0af0*/  IMAD.IADD R197, R0, 0x1, -R197 ;  /* 0x0000000100c57824 */ /* 0x000fe200078e0ac5 */
[----:B------:R-:W-:Y:S02]  /*0b00*/  LOP3.LUT R2, R2, 0x1ffffffe, RZ, 0xc0, !PT ;  /* 0x1ffffffe02027812 */ /* 0x000fe400078ec0ff */
[--C-:B------:R-:W-:Y:S01]  /*0b10*/  SHF.R.S32.HI R0, RZ, 0x1f, R3.reuse ;  /* 0x0000001fff007819 */ /* 0x100fe20000011403 */
[----:B------:R-:W-:Y:S01]  /*0b20*/  IMAD.SHL.U32 R193, R197, 0x8, RZ ;  /* 0x00000008c5c17824 */ /* 0x000fe200078e00ff */
[----:B------:R-:W-:Y:S01]  /*0b30*/  SHF.R.S32.HI R16, RZ, 0x7, R6 ;  /* 0x00000007ff107819 */ /* 0x000fe20000011406 */
[----:B------:R-:W-:Y:S01]  /*0b40*/  IMAD.IADD R2, R7, 0x1, -R2 ;  /* 0x0000000107027824 */ /* 0x000fe200078e0a02 */
[----:B------:R-:W-:Y:S01]  /*0b50*/  LOP3.LUT R4, R4, 0x3ffffc, RZ, 0xc0, !PT ;  /* 0x003ffffc04047812 */ /* 0x000fe200078ec0ff */
[----:B------:R-:W-:Y:S01]  /*0b60*/  VIADD R199, R193, 0x40 ;  /* 0x00000040c1c77836 */ /* 0x000fe20000000000 */
[----:B------:R-:W-:Y:S01]  /*0b70*/  LEA.HI R8, R17, R17, RZ, 0x1 ;  /* 0x0000001111087211 */ /* 0x000fe200078f08ff */
[----:B------:R-:W-:Y:S01]  /*0b80*/  IMAD R19, R16, 0x100, R3 ;  /* 0x0000010010137824 */ /* 0x000fe200078e0203 */
[----:B------:R-:W-:Y:S01]  /*0b90*/  LEA.HI R7, R0, R3, RZ, 0x3 ;  /* 0x0000000300077211 */ /* 0x000fe200078f18ff */
[----:B------:R-:W-:Y:S01]  /*0ba0*/  IMAD.IADD R4, R5, 0x1, -R4 ;  /* 0x0000000105047824 */ /* 0x000fe200078e0a04 */
[----:B------:R-:W-:Y:S01]  /*0bb0*/  SHF.R.S32.HI R0, RZ, 0x1f, R9 ;  /* 0x0000001fff007819 */ /* 0x000fe20000011409 */
[----:B------:R-:W-:Y:S01]  /*0bc0*/  IMAD.SHL.U32 R2, R2, 0x8, RZ ;  /* 0x0000000802027824 */ /* 0x000fe200078e00ff */
[----:B------:R-:W-:Y:S01]  /*0bd0*/  LOP3.LUT R10, R8, 0x1ffffffe, RZ, 0xc0, !PT ;  /* 0x1ffffffe080a7812 */ /* 0x000fe200078ec0ff */
[----:B------:R-:W-:Y:S01]  /*0be0*/  IMAD R19, R4, 0x10, R19 ;  /* 0x0000001004137824 */ /* 0x000fe200078e0213 */
[----:B------:R-:W-:Y:S01]  /*0bf0*/  LOP3.LUT R8, R7, 0xfffffff8, RZ, 0xc0, !PT ;  /* 0xfffffff807087812 */ /* 0x000fe200078ec0ff */
[----:B------:R-:W-:Y:S01]  /*0c00*/  STL [R1+0x10], R16 ;  /* 0x0000101001007387 */ /* 0x000fe20000100800 */
[-C--:B------:R-:W-:Y:S01]  /*0c10*/  LEA.HI R4, R0, R9.reuse, RZ, 0x2 ;  /* 0x0000000900047211 */ /* 0x080fe200078f10ff */
[----:B------:R-:W-:Y:S01]  /*0c20*/  IMAD.IADD R17, R17, 0x1, -R10 ;  /* 0x0000000111117824 */ /* 0x000fe200078e0a0a */
[----:B------:R-:W-:Y:S01]  /*0c30*/  LEA.HI R6, R6, R16, RZ, 0x1 ;  /* 0x0000001006067211 */ /* 0x000fe200078f08ff */
[----:B------:R-:W-:Y:S01]  /*0c40*/  IMAD.IADD R8, R3, 0x1, -R8 ;  /* 0x0000000103087824 */ /* 0x000fe200078e0a08 */
[----:B------:R-:W-:Y:S01]  /*0c50*/  LEA.HI R3, R0, R9, RZ, 0x5 ;  /* 0x0000000900037211 */ /* 0x000fe200078f28ff */
[----:B------:R-:W-:Y:S01]  /*0c60*/  IMAD.SHL.U32 R10, R7, 0x40, RZ ;  /* 0x00000040070a7824 */ /* 0x000fe200078e00ff */
[----:B------:R-:W-:-:S02]  /*0c70*/  SHF.R.S32.HI R0, RZ, 0x2, R4 ;  /* 0x00000002ff007819 */ /* 0x000fc40000011404 */
[----:B------:R-:W-:Y:S02]  /*0c80*/  SHF.R.S32.HI R7, RZ, 0x1f, R4 ;  /* 0x0000001fff077819 */ /* 0x000fe40000011404 */
[----:B------:R-:W-:Y:S01]  /*0c90*/  LOP3.LUT R12, R4, 0x7ffffffc, RZ, 0xc0, !PT ;  /* 0x7ffffffc040c7812 */ /* 0x000fe200078ec0ff */
[----:B------:R-:W-:Y:S01]  /*0ca0*/  IMAD.SHL.U32 R4, R8, 0x40, RZ ;  /* 0x0000004008047824 */ /* 0x000fe200078e00ff */
[----:B------:R-:W-:Y:S02]  /*0cb0*/  LEA.HI R7, R7, R0, RZ, 0x3 ;  /* 0x0000000007077211 */ /* 0x000fe400078f18ff */
[----:B------:R-:W-:Y:S01]  /*0cc0*/  SHF.R.S32.HI R3, RZ, 0x5, R3 ;  /* 0x00000005ff037819 */ /* 0x000fe20000011403 */
[----:B------:R-:W-:Y:S01]  /*0cd0*/  IMAD.IADD R12, R9, 0x1, -R12 ;  /* 0x00000001090c7824 */ /* 0x000fe200078e0a0c */
[----:B------:R-:W-:Y:S02]  /*0ce0*/  LOP3.LUT R7, R7, 0xfffffff8, RZ, 0xc0, !PT ;  /* 0xfffffff807077812 */ /* 0x000fe400078ec0ff */
[----:B------:R-:W-:Y:S01]  /*0cf0*/  LOP3.LUT R9, R4, 0x1c0, RZ, 0xc0, !PT ;  /* 0x000001c004097812 */ /* 0x000fe200078ec0ff */
[--C-:B------:R-:W-:Y:S01]  /*0d00*/  IMAD.U32 R4, R19, 0x40, R2.reuse ;  /* 0x0000004013047824 */ /* 0x100fe200078e0002 */
[----:B------:R-:W-:Y:S01]  /*0d10*/  LOP3.LUT R10, R10, 0x7ffffe00, RZ, 0xc0, !PT ;  /* 0x7ffffe000a0a7812 */ /* 0x000fe200078ec0ff */
[----:B------:R-:W-:Y:S01]  /*0d20*/  IMAD.IADD R22, R0, 0x1, -R7 ;  /* 0x0000000100167824 */ /* 0x000fe200078e0a07 */
[----:B------:R-:W-:Y:S01]  /*0d30*/  LOP3.LUT R0, R6, 0xfffffe, RZ, 0xc0, !PT ;  /* 0x00fffffe06007812 */ /* 0x000fe200078ec0ff */
[----:B------:R-:W-:Y:S01]  /*0d40*/  IMAD.SHL.U32 R19, R12, 0x2, RZ ;  /* 0x000000020c137824 */ /* 0x000fe200078e00ff */
[----:B------:R-:W-:Y:S01]  /*0d50*/  LOP3.LUT R2, R9, 0x8, R2, 0xf8, !PT ;  /* 0x0000000809027812 */ /* 0x000fe200078ef802 */
[----:B------:R-:W-:Y:S01]  /*0d60*/  IMAD R22, R3, 0x10, R22 ;  /* 0x0000001003167824 */ /* 0x000fe200078e0216 */
[----:B------:R-:W-:Y:S01]  /*0d70*/  SHF.R.U32.HI R9, RZ, 0x3, R9 ;  /* 0x00000003ff097819 */ /* 0x000fe20000011609 */
[----:B------:R-:W-:Y:S01]  /*0d80*/  IMAD.IADD R0, R16, 0x1, -R0 ;  /* 0x0000000110007824 */ /* 0x000fe200078e0a00 */
[----:B------:R-:W-:Y:S01]  /*0d90*/  STL [R1+0x38], R4 ;  /* 0x0000380401007387 */ /* 0x000fe20000100800 */
[----:B------:R-:W-:Y:S01]  /*0da0*/  IMAD R10, R5, 0x400, R10 ;  /* 0x00000400050a7824 */ /* 0x000fe200078e020a */
[----:B------:R-:W-:Y:S01]  /*0db0*/  LOP3.LUT R9, R2, R9, RZ, 0x3c, !PT ;  /* 0x0000000902097212 */ /* 0x000fe200078e3cff */
[----:B------:R-:W-:Y:S01]  /*0dc0*/  IMAD.SHL.U32 R3, R0, 0x100, RZ ;  /* 0x0000010000037824 */ /* 0x000fe200078e00ff */
[----:B------:R-:W-:Y:S01]  /*0dd0*/  R2P PR, R8, 0x6 ;  /* 0x0000000608007804 */ /* 0x000fe20000000000 */
[----:B------:R-:W-:Y:S01]  /*0de0*/  IMAD.MOV.U32 R5, RZ, RZ, R13 ;  /* 0x000000ffff057224 */ /* 0x000fe200078e000d */
[----:B------:R-:W-:Y:S01]  /*0df0*/  SHF.R.S32.HI R0, RZ, 0x1f, R199 ;  /* 0x0000001fff007819 */ /* 0x000fe200000114c7 */
[----:B------:R-:W-:Y:S01]  /*0e00*/  IMAD.IADD R23, R19, 0x1, R3 ;  /* 0x0000000113177824 */ /* 0x000fe200078e0203 */
[----:B------:R0:W-:Y:S01]  /*0e10*/  STL [R1+0x34], R3 ;  /* 0x0000340301007387 */ /* 0x0001e20000100800 */
[----:B------:R-:W-:Y:S01]  /*0e20*/  IMAD.IADD R9, R10, 0x1, R9 ;  /* 0x000000010a097824 */ /* 0x000fe200078e0209 */
[----:B------:R-:W-:Y:S01]  /*0e30*/  SEL R191, R191, 0xffffffc0, !P2 ;  /* 0xffffffc0bfbf7807 */ /* 0x000fe20005000000 */
[C---:B------:R-:W-:Y:S01]  /*0e40*/  VIADD R0, R23.reuse, 0x10 ;  /* 0x0000001017007836 */ /* 0x040fe20000000000 */
[----:B------:R-:W-:Y:S01]  /*0e50*/  STL [R1+0xc], RZ ;  /* 0x00000cff01007387 */ /* 0x000fe20000100800 */
[----:B------:R-:W-:Y:S01]  /*0e60*/  VIADD R228, R23, 0x20 ;  /* 0x0000002017e47836 */ /* 0x000fe20000000000 */
[----:B------:R-:W-:Y:S01]  /*0e70*/  LEA R189, R9, UR38, 0x1 ;  /* 0x0000002609bd7c11 */ /* 0x000fe2000f8e08ff */
        /* <DEDUP_REMOVED lines=8> */
[----:B------:R0:W-:Y:S01]  /*0f00*/  STL [R1+0x8], R3 ;  /* 0x0000080301007387 */ /* 0x0001e20000100800 */
[C---:B------:R-:W-:Y:S01]  /*0f10*/  VIADD R226, R23.reuse, 0x30 ;  /* 0x0000003017e27836 */ /* 0x040fe20000000000 */
[----:B------:R-:W-:Y:S01]  /*0f20*/  SHF.R.S32.HI R4, RZ, 0x1f, R229 ;  /* 0x0000001fff047819 */ /* 0x000fe200000114e5 */
[C---:B------:R-:W-:Y:S01]  /*0f30*/  VIADD R222, R23.reuse, 0x50 ;  /* 0x0000005017de7836 */ /* 0x040fe20000000000 */
[----:B------:R-:W-:Y:S01]  /*0f40*/  SHF.R.S32.HI R0, RZ, 0x1f, R224 ;  /* 0x0000001fff007819 */ /* 0x000fe200000114e0 */
[C---:B------:R-:W-:Y:S01]  /*0f50*/  VIADD R221, R23.reuse, 0x58 ;  /* 0x0000005817dd7836 */ /* 0x040fe20000000000 */
[----:B------:R-:W-:Y:S01]  /*0f60*/  SHF.R.S32.HI R4, RZ, 0x1f, R226 ;  /* 0x0000001fff047819 */ /* 0x000fe200000114e2 */
[----:B------:R-:W-:-:S02]  /*0f70*/  VIADD R223, R23, 0x48 ;  /* 0x0000004817df7836 */ /* 0x000fc40000000000 */
[C---:B------:R-:W-:Y:S01]  /*0f80*/  VIADD R219, R23.reuse, 0x68 ;  /* 0x0000006817db7836 */ /* 0x040fe20000000000 */
[----:B------:R-:W-:Y:S01]  /*0f90*/  SHF.R.S32.HI R0, RZ, 0x1f, R221 ;  /* 0x0000001fff007819 */ /* 0x000fe200000114dd */
[C---:B0-----:R-:W-:Y:S01]  /*0fa0*/  VIADD R3, R23.reuse, 0x8 ;  /* 0x0000000817037836 */ /* 0x041fe20000000000 */
        /* <DEDUP_REMOVED lines=46> */
[----:B------:R-:W-:Y:S01]  /*1290*/  IMAD.MOV.U32 R6, RZ, RZ, R14 ;  /* 0x000000ffff067224 */ /* 0x000fe200078e000e */
[----:B------:R-:W-:Y:S01]  /*12a0*/  SHF.R.S32.HI R3, RZ, 0x1f, R202 ;  /* 0x0000001fff037819 */ /* 0x000fe200000114ca */
[----:B------:R-:W-:Y:S01]  /*12b0*/  IMAD.MOV.U32 R7, RZ, RZ, R15 ;  /* 0x000000ffff077224 */ /* 0x000fe200078e000f */
[----:B------:R-:W-:Y:S01]  /*12c0*/  SHF.R.S32.HI R0, RZ, 0x1f, R201 ;  /* 0x0000001fff007819 */ /* 0x000fe200000114c9 */
[----:B------:R-:W-:-:S02]  /*12d0*/  IMAD.MOV.U32 R2, RZ, RZ, RZ ;  /* 0x000000ffff027224 */ /* 0x000fc400078e00ff */
[----:B------:R-:W-:Y:S02]  /*12e0*/  IMAD R194, R17, 0x8, R22 ;  /* 0x0000000811c27824 */ /* 0x000fe400078e0216 */
[----:B------:R-:W-:-:S07]  /*12f0*/  IMAD.IADD R191, R191, 0x1, R190 ;  /* 0x00000001bfbf7824 */ /* 0x000fce00078e02be */
.L_x_3118:
[----:B01234-:R-:W0:Y:S01]  /*1300*/  LDC.64 R10, c[0x0][0xb10] ;  /* 0x0002c400ff0a7b82 */ /* 0x01fe220000000a00 */
[----:B------:R-:W-:Y:S01]  /*1310*/  IMAD.MOV.U32 R17, RZ, RZ, RZ ;  /* 0x000000ffff117224 */ /* 0x000fe200078e00ff */
[----:B------:R-:W-:-:S06]  /*1320*/  ULDC.64 UR4, c[0x0][0xb18] ;  /* 0x0002c60000047ab9 */ /* 0x000fcc0000000a00 */
[----:B------:R-:W1:Y:S08]  /*1330*/  LDC.64 R8, c[0x0][0xb20] ;  /* 0x0002c800ff087b82 */ /* 0x000e700000000a00 */
[----:B-----5:R-:W2:Y:S01]  /*1340*/  LDC.64 R12, c[0x0][0x418] ;  /* 0x00010600ff0c7b82 */ /* 0x020ea20000000a00 */
[----:B0-----:R-:W-:-:S07]  /*1350*/  ISETP.NE.U32.AND P1, PT, R10, RZ, PT ;  /* 0x000000ff0a00720c */ /* 0x001fce0003f25070 */
[----:B------:R-:W0:Y:S01]  /*1360*/  LDC R4, c[0x0][0x424] ;  /* 0x00010900ff047b82 */ /* 0x000e220000000800 */
[----:B------:R-:W-:Y:S02]  /*1370*/  ISETP.NE.AND.EX P1, PT, R11, RZ, PT, P1 ;  /* 0x000000ff0b00720c */ /* 0x000fe40003f25310 */
[----:B-1----:R-:W-:-:S05]  /*1380*/  ISETP.NE.U32.AND P0, PT, R8, RZ, PT ;  /* 0x000000ff0800720c */ /* 0x002fca0003f05070 */
[----:B------:R-:W1:Y:S01]  /*1390*/  LDC R15, c[0x0][0x2f0] ;  /* 0x0000bc00ff0f7b82 */ /* 0x000e620000000800 */
[----:B------:R-:W-:-:S07]  /*13a0*/  ISETP.NE.AND.EX P0, PT, R9, RZ, PT, P0 ;  /* 0x000000ff0900720c */ /* 0x000fce0003f05300 */
[----:B------:R-:W3:Y:S08]  /*13b0*/  @P1 LDC.64 R10, c[0x0][0xb10] ;  /* 0x0002c400ff0a1b82 */ /* 0x000ef00000000a00 */
[----:B------:R-:W4:Y:S01]  /*13c0*/  @P0 LDC.64 R8, c[0x0][0xb20] ;  /* 0x0002c800ff080b82 */ /* 0x000f220000000a00 */
[----:B---3--:R-:W-:-:S05]  /*13d0*/  @P1 IMAD.WIDE R10, R7, 0x4, R10 ;  /* 0x00000004070a1825 */ /* 0x008fca00078e020a */
[----:B------:R3:W5:Y:S01]  /*13e0*/  @P1 LDG.E R18, desc[UR40][R10.64] ;  /* 0x000000280a121981 */ /* 0x000762000c1e1900 */
[----:B----4-:R-:W-:Y:S01]  /*13f0*/  @P0 IMAD.WIDE R8, R7, 0x4, R8 ;  /* 0x0000000407080825 */ /* 0x010fe200078e0208 */
[----:B------:R-:W-:-:S04]  /*1400*/  LOP3.LUT R0, R6, 0xff000000, RZ, 0xc0, !PT ;  /* 0xff00000006007812 */ /* 0x000fc800078ec0ff */
[----:B------:R3:W5:Y:S01]  /*1410*/  @P0 LDG.E R17, desc[UR40][R8.64] ;  /* 0x0000002808110981 */ /* 0x000762000c1e1900 */
[----:B--2---:R-:W-:Y:S02]  /*1420*/  ISETP.NE.U32.AND P0, PT, R12, RZ, PT ;  /* 0x000000ff0c00720c */ /* 0x004fe40003f05070 */
[----:B------:R-:W-:Y:S02]  /*1430*/  ISETP.NE.U32.AND P2, PT, RZ, UR4, PT ;  /* 0x00000004ff007c0c */ /* 0x000fe4000bf45070 */
[----:B------:R-:W-:Y:S02]  /*1440*/  ISETP.NE.AND.EX P0, PT, R13, RZ, PT, P0 ;  /* 0x000000ff0d00720c */ /* 0x000fe40003f05300 */
[----:B------:R-:W-:Y:S02]  /*1450*/  SHF.R.U32.HI R3, RZ, 0x8, R0 ;  /* 0x00000008ff037819 */ /* 0x000fe40000011600 */
[----:B0-----:R-:W-:Y:S02]  /*1460*/  SEL R0, R4, 0x1, P0 ;  /* 0x0000000104007807 */ /* 0x001fe40000000000 */
[----:B------:R-:W-:-:S02]  /*1470*/  LOP3.LUT R200, R6, 0xff0000, RZ, 0xc0, !PT ;  /* 0x00ff000006c87812 */ /* 0x000fc400078ec0ff */
[----:B------:R-:W-:Y:S01]  /*1480*/  ISETP.NE.AND.EX P2, PT, RZ, UR5, PT, P2 ;  /* 0x00000005ff007c0c */ /* 0x000fe2000bf45320 */
[----:B-1----:R-:W-:Y:S01]  /*1490*/  IMAD R0, R0, R15, RZ ;  /* 0x0000000f00007224 */ /* 0x002fe200078e02ff */
[----:B------:R-:W-:Y:S01]  /*14a0*/  LEA.HI R200, R200, R3, RZ, 0x10 ;  /* 0x00000003c8c87211 */ /* 0x000fe200078f80ff */
[----:B---3--:R-:W-:Y:S10]  /*14b0*/  @P1 BRA `(.L_x_3001) ;  /* 0x0000000000281947 */ /* 0x008ff40003800000 */
[----:B------:R-:W-:Y:S01]  /*14c0*/  ULDC.64 UR4, c[0x0][0xaf8] ;  /* 0x0002be0000047ab9 */ /* 0x000fe20000000a00 */
[----:B-----5:R-:W0:Y:S01]  /*14d0*/  LDC R18, c[0x0][0x288] ;  /* 0x0000a200ff127b82 */ /* 0x020e220000000800 */
[----:B------:R-:W-:-:S04]  /*14e0*/  ISETP.NE.U32.AND P0, PT, RZ, UR4, PT ;  /* 0x00000004ff007c0c */ /* 0x000fc8000bf05070 */
[----:B------:R-:W-:-:S13]  /*14f0*/  ISETP.NE.AND.EX P0, PT, RZ, UR5, PT, P0 ;  /* 0x00000005ff007c0c */ /* 0x000fda000bf05300 */
[----:B------:R-:W-:Y:S05]  /*1500*/  @!P0 BRA `(.L_x_3001) ;  /* 0x0000000000148947 */ /* 0x000fea0003800000 */
[----:B------:R-:W1:Y:S02]  /*1510*/  LDC.64 R8, c[0x0][0xaf8] ;  /* 0x0002be00ff087b82 */ /* 0x000e640000000a00 */
[----:B-1----:R-:W-:-:S05]  /*1520*/  IMAD.WIDE R8, R7, 0x4, R8 ;  /* 0x0000000407087825 */ /* 0x002fca00078e0208 */
[----:B0-----:R-:W2:Y:S04]  /*1530*/  LDG.E R18, desc[UR40][R8.64] ;  /* 0x0000002808127981 */ /* 0x001ea8000c1e1900 */
[----:B------:R-:W2:Y:S02]  /*1540*/  LDG.E R3, desc[UR40][R8.64+0x4] ;  /* 0x0000042808037981 */ /* 0x000ea4000c1e1900 */
[----:B--2---:R-:W-:-:S07]  /*1550*/  IMAD.IADD R18, R3, 0x1, -R18 ;  /* 0x0000000103127824 */ /* 0x004fce00078e0a12 */
.L_x_3001:
[----:B------:R-:W-:Y:S01]  /*1560*/  LOP3.LUT R196, R6, 0xffff, RZ, 0xc0, !PT ;  /* 0x0000ffff06c47812 */ /* 0x000fe200078ec0ff */
[----:B------:R-:W-:Y:S01]  /*1570*/  IMAD.MOV.U32 R198, RZ, RZ, R7 ;  /* 0x000000ffffc67224 */ /* 0x000fe200078e0007 */
[----:B------:R-:W-:Y:S06]  /*1580*/  @!P2 BRA `(.L_x_3002) ;  /* 0x000000000010a947 */ /* 0x000fec0003800000 */
[----:B------:R-:W1:Y:S02]  /*1590*/  LDC.64 R8, c[0x0][0xb18] ;  /* 0x0002c600ff087b82 */ /* 0x000e640000000a00 */
[----:B-1----:R-:W-:-:S05]  /*15a0*/  IMAD.WIDE R6, R7, 0x4, R8 ;  /* 0x0000000407067825 */ /* 0x002fca00078e0208 */
[----:B------:R1:W5:Y:S01]  /*15b0*/  LDG.E R0, desc[UR40][R6.64] ;  /* 0x0000002806007981 */ /* 0x000362000c1e1900 */
[----:B------:R-:W-:Y:S05]  /*15c0*/  BRA `(.L_x_3003) ;  /* 0x0000000000247947 */ /* 0x000fea0003800000 */
.L_x_3002:
[----:B------:R-:W-:Y:S02]  /*15d0*/  ULDC.64 UR4, c[0x0][0xb00] ;  /* 0x0002c00000047ab9 */ /* 0x000fe40000000a00 */
[----:B------:R-:W-:-:S04]  /*15e0*/  ISETP.NE.U32.AND P0, PT, RZ, UR4, PT ;  /* 0x00000004ff007c0c */ /* 0x000fc8000bf05070 */
[----:B------:R-:W-:-:S13]  /*15f0*/  ISETP.NE.AND.EX P0, PT, RZ, UR5, PT, P0 ;  /* 0x00000005ff007c0c */ /* 0x000fda000bf05300 */
[----:B------:R-:W-:Y:S05]  /*1600*/  @!P0 BRA `(.L_x_3003) ;  /* 0x0000000000148947 */ /* 0x000fea0003800000 */
[----:B------:R-:W1:Y:S02]  /*1610*/  LDC.64 R8, c[0x0][0xb00] ;  /* 0x0002c000ff087b82 */ /* 0x000e640000000a00 */
[----:B-1----:R-:W-:-:S05]  /*1620*/  IMAD.WIDE R6, R7, 0x4, R8 ;  /* 0x0000000407067825 */ /* 0x002fca00078e0208 */
[----:B------:R-:W2:Y:S04]  /*1630*/  LDG.E R0, desc[UR40][R6.64] ;  /* 0x0000002806007981 */ /* 0x000ea8000c1e1900 */
[----:B------:R-:W2:Y:S02]  /*1640*/  LDG.E R3, desc[UR40][R6.64+0x4] ;  /* 0x0000042806037981 */ /* 0x000ea4000c1e1900 */
[----:B--2---:R-:W-:-:S07]  /*1650*/  IMAD.IADD R0, R3, 0x1, -R0 ;  /* 0x0000000103007824 */ /* 0x004fce00078e0a00 */
.L_x_3003:
[----:B------:R-:W2:Y:S01]  /*1660*/  LDL R14, [R1+0x14] ;  /* 0x00001400010e7983 */ /* 0x000ea20000100800 */
[----:B-----5:R-:W-:Y:S02]  /*1670*/  IMAD.IADD R17, R0, 0x1, -R17 ;  /* 0x0000000100117824 */ /* 0x020fe400078e0a11 */
[----:B------:R-:W-:Y:S02]  /*1680*/  IMAD.SHL.U32 R188, R5, 0x40, RZ ;  /* 0x0000004005bc7824 */ /* 0x000fe400078e00ff */
[----:B------:R-:W-:-:S05]  /*1690*/  VIADD R0, R17, 0x3f ;  /* 0x0000003f11007836 */ /* 0x000fca0000000000 */
[----:B------:R-:W-:-:S04]  /*16a0*/  SHF.R.S32.HI R3, RZ, 0x1f, R0 ;  /* 0x0000001fff037819 */ /* 0x000fc80000011400 */
[----:B------:R-:W-:-:S04]  /*16b0*/  LEA.HI R3, R3, R0, RZ, 0x6 ;  /* 0x0000000003037211 */ /* 0x000fc800078f30ff */
[----:B------:R-:W-:Y:S02]  /*16c0*/  SHF.R.S32.HI R8, RZ, 0x6, R3 ;  /* 0x00000006ff087819 */ /* 0x000fe40000011403 */
[----:B--2---:R-:W-:-:S13]  /*16d0*/  ISETP.NE.AND P0, PT, R14, 0x1, PT ;  /* 0x000000010e00780c */ /* 0x004fda0003f05270 */
[----:B------:R-:W-:Y:S05]  /*16e0*/  @!P0 BRA `(.L_x_3004) ;  /* 0x0000002000808947 */ /* 0x000fea0003800000 */
[----:B------:R-:W2:Y:S01]  /*16f0*/  LDC R0, c[0x0][0x448] ;  /* 0x00011200ff007b82 */ /* 0x000ea20000000800 */
[----:B01----:R-:W-:-:S07]  /*1700*/  IADD3 R7, R17, 0x1, -R18 ;  /* 0x0000000111077810 */ /* 0x003fce0007ffe812 */
[----:B------:R-:W0:Y:S01]  /*1710*/  LDC.64 R4, c[0x0][0xad8] ;  /* 0x0002b600ff047b82 */ /* 0x000e220000000a00 */
[----:B--2---:R-:W-:Y:S01]  /*1720*/  ISETP.NE.AND P1, PT, R0, 0x1, PT ;  /* 0x000000010000780c */ /* 0x004fe20003f25270 */
[----:B------:R-:W-:Y:S01]  /*1730*/  VIADD R0, R188, 0x3f ;  /* 0x0000003fbc007836 */ /* 0x000fe20000000000 */
[----:B0-----:R-:W-:-:S11]  /*1740*/  ISETP.GE.AND P2, PT, R5, 0x1, PT ;  /* 0x000000010500780c */ /* 0x001fd60003f46270 */
[----:B------:R-:W0:Y:S08]  /*1750*/  @P1 LDC R3, c[0x0][0x44c] ;  /* 0x00011300ff031b82 */ /* 0x000e300000000800 */
[----:B------:R-:W1:Y:S01]  /*1760*/  @P1 LDC R6, c[0x0][0x450] ;  /* 0x00011400ff061b82 */ /* 0x000e620000000800 */
        /* <DEDUP_REMOVED lines=15> */
.L_x_3006:
[----:B------:R-:W-:-:S13]  /*1860*/  ISETP.NE.AND P0, PT, R5, 0x1, PT ;  /* 0x000000010500780c */ /* 0x000fda0003f05270 */
[----:B------:R-:W0:Y:S02]  /*1870*/  @P0 LDC.64 R6, c[0x0][0xae0] ;  /* 0x0002b800ff060b82 */ /* 0x000e240000000a00 */
[----:B0-----:R-:W-:-:S05]  /*1880*/  @P0 IMAD.HI.U32 R6, R0, R6, RZ ;  /* 0x0000000600060227 */ /* 0x001fca00078e00ff */
[----:B------:R-:W-:-:S07]  /*1890*/  @P0 SHF.R.U32.HI R0, RZ, R7, R6 ;  /* 0x00000007ff000219 */ /* 0x000fce0000011606 */
.L_x_3007:
[----:B------:R-:W-:-:S05]  /*18a0*/  IMAD R3, R0, R5, R5 ;  /* 0x0000000500037224 */ /* 0x000fca00078e0205 */
[----:B------:R-:W-:-:S07]  /*18b0*/  VIMNMX R4, R4, R3, PT ;  /* 0x0000000304047248 */ /* 0x000fce0003fe0100 */
.L_x_3005:
[----:B------:R-:W0:Y:S01]  /*18c0*/  @P1 LDC R7, c[0x0][0x44c] ;  /* 0x00011300ff071b82 */ /* 0x000e220000000800 */
[----:B------:R-:W-:Y:S01]  /*18d0*/  VIADD R4, R4, 0x3f ;  /* 0x0000003f04047836 */ /* 0x000fe20000000000 */
[----:B------:R-:W-:Y:S01]  /*18e0*/  ULDC UR4, c[0x0][0xad4] ;  /* 0x0002b50000047ab9 */ /* 0x000fe20000000800 */
[----:B------:R-:W-:-:S03]  /*18f0*/  IMAD.MOV.U32 R0, RZ, RZ, R188 ;  /* 0x000000ffff007224 */ /* 0x000fc600078e00bc */
[----:B------:R-:W-:Y:S02]  /*1900*/  SHF.R.S32.HI R3, RZ, 0x1f, R4 ;  /* 0x0000001fff037819 */ /* 0x000fe40000011404 */
[----:B------:R-:W1:Y:S02]  /*1910*/  @P1 LDC R9, c[0x0][0x450] ;  /* 0x00011400ff091b82 */ /* 0x000e640000000800 */
[----:B------:R-:W-:-:S04]  /*1920*/  LEA.HI R3, R3, R4, RZ, 0x6 ;  /* 0x0000000403037211 */ /* 0x000fc800078f30ff */
[----:B------:R-:W-:-:S04]  /*1930*/  SHF.R.S32.HI R3, RZ, 0x6, R3 ;  /* 0x00000006ff037819 */ /* 0x000fc80000011403 */
[----:B------:R-:W-:Y:S01]  /*1940*/  VIMNMX R11, R8, R3, PT ;  /* 0x00000003080b7248 */ /* 0x000fe20003fe0100 */
[----:B0-----:R-:W-:-:S05]  /*1950*/  @P1 IMAD.HI.U32 R6, R188, R7, RZ ;  /* 0x00000007bc061227 */ /* 0x001fca00078e00ff */
[----:B-1----:R-:W-:-:S04]  /*1960*/  @P1 SHF.R.U32.HI R0, RZ, R9, R6 ;  /* 0x00000009ff001219 */ /* 0x002fc80000011606 */
[----:B------:R-:W-:-:S05]  /*1970*/  IADD3 R17, R0, R17, -R18 ;  /* 0x0000001100117210 */ /* 0x000fca0007ffe812 */
        /* <DEDUP_REMOVED lines=11> */
.L_x_3009:
[----:B------:R-:W-:-:S13]  /*1a30*/  ISETP.NE.AND P0, PT, R5, 0x1, PT ;  /* 0x000000010500780c */ /* 0x000fda0003f05270 */
[----:B------:R-:W0:Y:S02]  /*1a40*/  @P0 LDC.64 R6, c[0x0][0xae0] ;  /* 0x0002b800ff060b82 */ /* 0x000e240000000a00 */
[----:B0-----:R-:W-:-:S05]  /*1a50*/  @P0 IMAD.HI.U32 R4, R17, R6, RZ ;  /* 0x0000000611040227 */ /* 0x001fca00078e00ff */
[----:B------:R-:W-:-:S07]  /*1a60*/  @P0 SHF.R.U32.HI R17, RZ, R7, R4 ;  /* 0x00000007ff110219 */ /* 0x000fce0000011604 */
.L_x_3010:
[----:B------:R-:W-:-:S05]  /*1a70*/  IMAD R5, R17, R5, RZ ;  /* 0x0000000511057224 */ /* 0x000fca00078e02ff */
[----:B------:R-:W-:-:S07]  /*1a80*/  VIMNMX R0, R0, R5, !PT ;  /* 0x0000000500007248 */ /* 0x000fce0007fe0100 */
.L_x_3008:
[----:B------:R-:W-:Y:S01]  /*1a90*/  SHF.R.S32.HI R3, RZ, 0x1f, R0 ;  /* 0x0000001fff037819 */ /* 0x000fe20000011400 */
[----:B------:R-:W-:Y:S01]  /*1aa0*/  IMAD.MOV.U32 R5, RZ, RZ, RZ ;  /* 0x000000ffff057224 */ /* 0x000fe200078e00ff */
[----:B------:R-:W-:Y:S02]  /*1ab0*/  LOP3.LUT R8, R200, 0xff, RZ, 0xc0, !PT ;  /* 0x000000ffc8087812 */ /* 0x000fe400078ec0ff */
[----:B------:R-:W-:-:S04]  /*1ac0*/  LEA.HI R3, R3, R0, RZ, 0x6 ;  /* 0x0000000003037211 */ /* 0x000fc800078f30ff */
[----:B------:R-:W-:-:S04]  /*1ad0*/  SHF.R.S32.HI R3, RZ, 0x6, R3 ;  /* 0x00000006ff037819 */ /* 0x000fc80000011403 */
[----:B------:R-:W-:-:S04]  /*1ae0*/  VIMNMX R10, RZ, R3, !PT ;  /* 0x00000003ff0a7248 */ /* 0x000fc80007fe0100 */
[----:B------:R-:W-:-:S13]  /*1af0*/  ISETP.GT.AND P0, PT, R11, R10, PT ;  /* 0x0000000a0b00720c */ /* 0x000fda0003f04270 */
[----:B------:R-:W-:Y:S05]  /*1b00*/  @!P0 BRA `(.L_x_3011) ;  /* 0x0000000000788947 */ /* 0x000fea0003800000 */
[----:B------:R-:W-:-:S04]  /*1b10*/  SHF.R.U32.HI R0, RZ, 0x10, R200 ;  /* 0x00000010ff007819 */ /* 0x000fc800000116c8 */
[----:B------:R-:W-:-:S13]  /*1b20*/  ISETP.NE.AND P0, PT, R0, RZ, PT ;  /* 0x000000ff0000720c */ /* 0x000fda0003f05270 */
[----:B------:R-:W0:Y:S02]  /*1b30*/  @!P0 LDC R0, c[0x0][0xae8] ;  /* 0x0002ba00ff008b82 */ /* 0x000e240000000800 */
        /* <DEDUP_REMOVED lines=27> */
.L_x_3011:
[-C--:B------:R-:W-:Y:S01]  /*1cf0*/  IMAD R0, R8, R5.reuse, R10 ;  /* 0x0000000508007224 */ /* 0x080fe200078e020a */
        /* <DEDUP_REMOVED lines=70> */
[----:B------:R-:W2:Y:S01]  /*2160*/  LDL R6, [R1+0x10] ;  /* 0x0000100001067983 */ /* 0x000ea20000100800 */
[----:B------:R-:W-:Y:S01]  /*2170*/  UMOV UR7, 0x40000040 ;  /* 0x4000004000077882 */ /* 0x000fe20000000000 */
[----:B------:R-:W-:Y:S01]  /*2180*/  UMOV UR9, 0x40000040 ;  /* 0x4000004000097882 */ /* 0x000fe20000000000 */
[----:B------:R-:W-:Y:S01]  /*2190*/  UMOV UR11, 0x40000040 ;  /* 0x40000040000b7882 */ /* 0x000fe20000000000 */
[----:B------:R-:W-:Y:S01]  /*21a0*/  BAR.SYNC.DEFER_BLOCKING 0xe, 0x100 ;  /* 0x0384000000007b1d */ /* 0x000fe20000010000 */
[----:B------:R-:W-:-:S05]  /*21b0*/  ISETP.NE.AND P0, PT, R14, RZ, PT ;  /* 0x000000ff0e00720c */ /* 0x000fca0003f05270 */
        /* <DEDUP_REMOVED lines=25> */
[----:B------:R-:W-:Y:S01]  /*2350*/  ULEA UR6, UR36, UR20, 0xc ;  /* 0x0000001424067291 */ /* 0x000fe2000f8e603f */
[----:B------:R-:W-:Y:S01]  /*2360*/  UMOV UR5, 0x40000040 ;  /* 0x4000004000057882 */ /* 0x000fe20000000000 */
[----:B------:R-:W-:Y:S02]  /*2370*/  UIADD3 UR16, UR4, 0x6, URZ ;  /* 0x0000000604107890 */ /* 0x000fe4000fffe03f */
[----:B------:R-:W-:Y:S02]  /*2380*/  UIADD3 UR10, UR6, 0x80, URZ ;  /* 0x00000080060a7890 */ /* 0x000fe4000fffe03f */
[----:B------:R-:W-:-:S03]  /*2390*/  UIADD3 UR14, UR6, 0x100, URZ ;  /* 0x00000100060e7890 */ /* 0x000fc6000fffe03f */
[----:B------:R-:W-:Y:S01]  /*23a0*/  HGMMA.64x256x16.F32.BF16 R24, gdesc[UR4].tnspB, RZ, !UPT, gsb0 ;  /* 0x43e00000041879f0 */ /* 0x000fe2000c0018ff */
[----:B------:R-:W-:Y:S02]  /*23b0*/  UIADD3 UR18, UR6, 0x180, URZ ;  /* 0x0000018006127890 */ /* 0x000fe4000fffe03f */
        /* <DEDUP_REMOVED lines=16> */
.L_x_3013:
[----:B------:R-:W-:Y:S01]  /*24c0*/  ULEA UR6, UR36, UR38, 0x3 ;  /* 0x0000002624067291 */ /* 0x000fe2000f8e183f */
[----:B------:R-:W-:-:S03]  /*24d0*/  VIADD R3, R4, 0xfffffffe ;  /* 0xfffffffe04037836 */ /* 0x000fc60000000000 */
[----:B------:R-:W-:Y:S02]  /*24e0*/  UIADD3 UR6, UR6, 0x38860, URZ ;  /* 0x0003886006067890 */ /* 0x000fe4000fffe03f */
[----:B------:R-:W-:Y:S02]  /*24f0*/  ISETP.GE.AND P0, PT, R3, R0, PT ;  /* 0x000000000300720c */ /* 0x000fe40003f06270 */
[----:B------:R-:W-:-:S09]  /*2500*/  UPRMT UR6, UR39, 0x654, UR6 ;  /* 0x0000065427067896 */ /* 0x000fd20008000006 */
[----:B------:R-:W-:Y:S02]  /*2510*/  SYNCS.ARRIVE.TRANS64.RED.A1T0 RZ, [UR6], RZ ;  /* 0x000000ffffff79a7 */ /* 0x000fe40008100406 */
[----:B------:R-:W-:Y:S05]  /*2520*/  @!P0 BRA `(.L_x_3014) ;  /* 0x0000000800b08947 */ /* 0x000fea0003800000 */
.L_x_3016:
        /* <DEDUP_REMOVED lines=148> */
[----:B------:R-:W-:Y:S01]  /*2e70*/  HGMMA.64x256x16.F32.BF16 R24, gdesc[UR4].tnspB, R24, gsb0 ;  /* 0x43e00000041879f0 */ /* 0x000fe20008001818 */
[----:B------:R-:W-:-:S06]  /*2e80*/  USEL UR6, URZ, 0x1, UP0 ;  /* 0x000000013f067887 */ /* 0x000fcc0008000000 */
[----:B------:R-:W-:Y:S01]  /*2e90*/  LOP3.LUT R2, R2, UR6, RZ, 0x3c, !PT ;  /* 0x0000000602027c12 */ /* 0x000fe2000f8e3cff */
[----:B------:R-:W-:Y:S02]  /*2ea0*/  WARPGROUP.DEPBAR.LE gsb0, 0x0 ;  /* 0x00008000000079c5 */ /* 0x000fe40000010000 */
[----:B------:R-:W-:-:S15]  /*2eb0*/  WARPGROUP.ARRIVE ;  /* 0x00000000000079c5 */ /* 0x000fde0000000000 */
[----:B------:R-:W-:-:S03]  /*2ec0*/  NOP ;  /* 0x0000000000007918 */ /* 0x000fc60000000000 */
        /* <DEDUP_REMOVED lines=13> */
.L_x_3015:
[----:B------:R-:W-:-:S04]  /*2fa0*/  ULEA UR6, UR36, UR38, 0x3 ;  /* 0x0000002624067291 */ /* 0x000fc8000f8e183f */
[----:B------:R-:W-:-:S04]  /*2fb0*/  UIADD3 UR6, UR6, 0x38860, URZ ;  /* 0x0003886006067890 */ /* 0x000fc8000fffe03f */
[----:B------:R-:W-:-:S09]  /*2fc0*/  UPRMT UR6, UR39, 0x654, UR6 ;  /* 0x0000065427067896 */ /* 0x000fd20008000006 */
[----:B------:R-:W-:Y:S01]  /*2fd0*/  SYNCS.ARRIVE.TRANS64.RED.A1T0 RZ, [UR6], RZ ;  /* 0x000000ffffff79a7 */ /* 0x000fe20008100406 */
[----:B------:R-:W-:Y:S05]  /*2fe0*/  @P0 BRA `(.L_x_3016) ;  /* 0xfffffff400500947 */ /* 0x000fea000383ffff */
.L_x_3014:
        /* <DEDUP_REMOVED lines=144> */
.L_x_3004:
[----:B------:R-:W2:Y:S01]  /*38f0*/  LDC R0, c[0x0][0x448] ;  /* 0x00011200ff007b82 */ /* 0x000ea20000000800 */
[----:B------:R-:W-:Y:S02]  /*3900*/  LOP3.LUT R16, R16, 0xfffffffd, RZ, 0xc0, !PT ;  /* 0xfffffffd10107812 */ /* 0x000fe400078ec0ff */
[----:B01----:R-:W-:-:S05]  /*3910*/  IADD3 R7, R17, 0x1, -R18 ;  /* 0x0000000111077810 */ /* 0x003fca0007ffe812 */
[----:B------:R-:W0:Y:S01]  /*3920*/  LDC.64 R4, c[0x0][0xad8] ;  /* 0x0002b600ff047b82 */ /* 0x000e220000000a00 */
[----:B--2---:R-:W-:Y:S01]  /*3930*/  ISETP.NE.AND P2, PT, R0, 0x1, PT ;  /* 0x000000010000780c */ /* 0x004fe20003f45270 */
[----:B------:R-:W-:Y:S01]  /*3940*/  VIADD R0, R188, 0x3f ;  /* 0x0000003fbc007836 */ /* 0x000fe20000000000 */
[----:B0-----:R-:W-:-:S11]  /*3950*/  ISETP.GE.AND P1, PT, R5, 0x1, PT ;  /* 0x000000010500780c */ /* 0x001fd60003f26270 */
[----:B------:R-:W0:Y:S01]  /*3960*/  @P2 LDC R3, c[0x0][0x44c] ;  /* 0x00011300ff032b82 */ /* 0x000e220000000800 */
[----:B------:R-:W-:-:S04]  /*3970*/  @P2 LOP3.LUT R16, R16, 0x2, RZ, 0xfc, !PT ;  /* 0x0000000210102812 */ /* 0x000fc800078efcff */
[----:B------:R-:W-:-:S03]  /*3980*/  LOP3.LUT R16, R16, 0xfffffffe, RZ, 0xc0, !PT ;  /* 0xfffffffe10107812 */ /* 0x000fc600078ec0ff */
[----:B------:R-:W1:Y:S01]  /*3990*/  @P2 LDC R6, c[0x0][0x450] ;  /* 0x00011400ff062b82 */ /* 0x000e620000000800 */
        /* <DEDUP_REMOVED lines=16> */
.L_x_3018:
[----:B------:R-:W-:-:S13]  /*3aa0*/  ISETP.NE.AND P0, PT, R5, 0x1, PT ;  /* 0x000000010500780c */ /* 0x000fda0003f05270 */
[----:B------:R-:W0:Y:S02]  /*3ab0*/  @P0 LDC.64 R6, c[0x0][0xae0] ;  /* 0x0002b800ff060b82 */ /* 0x000e240000000a00 */
[----:B0-----:R-:W-:-:S05]  /*3ac0*/  @P0 IMAD.HI.U32 R6, R0, R6, RZ ;  /* 0x0000000600060227 */ /* 0x001fca00078e00ff */
[----:B------:R-:W-:-:S07]  /*3ad0*/  @P0 SHF.R.U32.HI R0, RZ, R7, R6 ;  /* 0x00000007ff000219 */ /* 0x000fce0000011606 */
.L_x_3019:
[----:B------:R-:W-:-:S05]  /*3ae0*/  IMAD R3, R0, R5, R5 ;  /* 0x0000000500037224 */ /* 0x000fca00078e0205 */
[----:B------:R-:W-:-:S07]  /*3af0*/  VIMNMX R4, R4, R3, PT ;  /* 0x0000000304047248 */ /* 0x000fce0003fe0100 */
.L_x_3017:
        /* <DEDUP_REMOVED lines=24> */
.L_x_3021:
[----:B------:R-:W-:-:S13]  /*3c80*/  ISETP.NE.AND P0, PT, R5, 0x1, PT ;  /* 0x000000010500780c */ /* 0x000fda0003f05270 */
[----:B------:R-:W0:Y:S02]  /*3c90*/  @P0 LDC.64 R6, c[0x0][0xae0] ;  /* 0x0002b800ff060b82 */ /* 0x000e240000000a00 */
[----:B0-----:R-:W-:-:S05]  /*3ca0*/  @P0 IMAD.HI.U32 R4, R0, R6, RZ ;  /* 0x0000000600040227 */ /* 0x001fca00078e00ff */
[----:B------:R-:W-:-:S07]  /*3cb0*/  @P0 SHF.R.U32.HI R0, RZ, R7, R4 ;  /* 0x00000007ff000219 */ /* 0x000fce0000011604 */
.L_x_3022:
[----:B------:R-:W-:-:S05]  /*3cc0*/  IMAD R0, R0, R5, RZ ;  /* 0x0000000500007224 */ /* 0x000fca00078e02ff */
[----:B------:R-:W-:-:S07]  /*3cd0*/  VIMNMX R3, R3, R0, !PT ;  /* 0x0000000003037248 */ /* 0x000fce0007fe0100 */
.L_x_3020:
        /* <DEDUP_REMOVED lines=39> */
.L_x_3023:
        /* <DEDUP_REMOVED lines=102> */
.L_x_3024:
[----:B------:R-:W2:Y:S04]  /*45b0*/  LDL R21, [R1+0xc] ;  /* 0x00000c0001157983 */ /* 0x000ea80000100800 */
[----:B------:R-:W3:Y:S01]  /*45c0*/  LDL R20, [R1+0x14] ;  /* 0x0000140001147983 */ /* 0x000ee20000100800 */
[----:B------:R-:W-:Y:S01]  /*45d0*/  IMAD.MOV.U32 R3, RZ, RZ, 0x1 ;  /* 0x00000001ff037424 */ /* 0x000fe200078e00ff */
[----:B--2---:R-:W-:-:S04]  /*45e0*/  LEA.HI R0, R21, R21, RZ, 0x1 ;  /* 0x0000001515007211 */ /* 0x004fc800078f08ff */
[----:B------:R-:W-:Y:S02]  /*45f0*/  LOP3.LUT R0, R0, 0xfffffffe, RZ, 0xc0, !PT ;  /* 0xfffffffe00007812 */ /* 0x000fe400078ec0ff */
[----:B---3--:R-:W-:-:S03]  /*4600*/  ISETP.NE.AND P0, PT, R20, RZ, PT ;  /* 0x000000ff1400720c */ /* 0x008fc60003f05270 */
[----:B------:R-:W-:Y:S01]  /*4610*/  IMAD.IADD R0, R21, 0x1, -R0 ;  /* 0x0000000115007824 */ /* 0x000fe200078e0a00 */
[----:B------:R-:W-:-:S04]  /*4620*/  SEL R3, R3, 0x2, !P0 ;  /* 0x0000000203037807 */ /* 0x000fc80004000000 */
[----:B------:R-:W-:Y:S02]  /*4630*/  SHF.L.U32 R0, R0, 0x1f, RZ ;  /* 0x0000001f00007819 */ /* 0x000fe400000006ff */
[----:B------:R-:W-:Y:S02]  /*4640*/  LOP3.LUT R3, R3, 0x1, RZ, 0xfc, !PT ;  /* 0x0000000103037812 */ /* 0x000fe400078efcff */
[----:B------:R-:W0:Y:S02]  /*4650*/  SYNCS.PHASECHK.TRANS64.TRYWAIT P1, [UR38+0x38800], R0 ;  /* 0x03880000ff0075a7 */ /* 0x000e240008020166 */
[----:B------:R-:W-:Y:S01]  /*4660*/  ISETP.NE.AND P0, PT, R3, 0x3, PT ;  /* 0x000000030300780c */ /* 0x000fe20003f05270 */
[----:B0-----:R-:W-:-:S12]  /*4670*/  @!P1 BRA `(.L_x_3025) ;  /* 0x0000018800f89947 */ /* 0x001fd80003800000 */
.L_x_3219:
[----:B------:R-:W-:Y:S05]  /*4680*/  @!P0 BRA `(.L_x_3026) ;  /* 0x0000000000048947 */ /* 0x000fea0003800000 */
[----:B------:R-:W-:Y:S01]  /*4690*/  BPT.TRAP 0x1 ;  /* 0x000000040000795c */ /* 0x000fe20000300000 */
.L_x_3026:
[----:B------:R-:W-:Y:S01]  /*46a0*/  IMAD.U32 R8, RZ, RZ, UR36 ;  /* 0x00000024ff087e24 */ /* 0x000fe2000f8e00ff */
[----:B0-----:R-:W-:-:S04]  /*46b0*/  SHF.L.U32 R3, R2, 0x1f, RZ ;  /* 0x0000001f02037819 */ /* 0x001fc800000006ff */
[----:B------:R-:W-:-:S04]  /*46c0*/  LEA R8, R8, UR38, 0x3 ;  /* 0x0000002608087c11 */ /* 0x000fc8000f8e18ff */
[----:B------:R0:W1:Y:S01]  /*46d0*/  SYNCS.PHASECHK.TRANS64.TRYWAIT P1, [R8+URZ+0x38830], R3 ;  /* 0x03883003080075a7 */ /* 0x000062000802017f */
[----:B------:R-:W-:Y:S05]  /*46e0*/  @!P0 BRA `(.L_x_3027) ;  /* 0x0000000000048947 */ /* 0x000fea0003800000 */
[----:B------:R-:W-:Y:S01]  /*46f0*/  BPT.TRAP 0x1 ;  /* 0x000000040000795c */ /* 0x000fe20000300000 */
.L_x_3027:
[----:B-1----:R-:W-:Y:S05]  /*4700*/  @P1 BRA `(.L_x_3028) ;  /* 0x0000000000081947 */ /* 0x002fea0003800000 */
[----:B------:R-:W1:Y:S02]  /*4710*/  SYNCS.PHASECHK.TRANS64.TRYWAIT P1, [R8+URZ+0x38830], R3 ;  /* 0x03883003080075a7 */ /* 0x000e64000802017f */
[----:B-1----:R-:W-:Y:S05]  /*4720*/  @!P1 BRA `(.L_x_3029) ;  /* 0x0000018800e49947 */ /* 0x002fea0003800000 */
.L_x_3028:
[----:B------:R-:W-:-:S04]  /*4730*/  UIADD3 UR4, UR38, 0x22400, URZ ;  /* 0x0002240026047890 */ /* 0x000fc8000fffe03f */
[----:B------:R-:W-:-:S04]  /*4740*/  USHF.R.U32.HI UR4, URZ, 0x4, UR4 ;  /* 0x000000043f047899 */ /* 0x000fc80008011604 */
[----:B------:R-:W-:-:S06]  /*4750*/  ULOP3.LUT UR4, UR4, 0x3fff, URZ, 0xc0, !UPT ;  /* 0x00003fff04047892 */ /* 0x000fcc000f8ec03f */
[----:B------:R-:W-:Y:S01]  /*4760*/  IMAD.U32 R4, RZ, RZ, UR4 ;  /* 0x00000004ff047e24 */ /* 0x000fe2000f8e00ff */
        /* <DEDUP_REMOVED lines=34> */
[----:B------:R-:W2:Y:S02]  /*4990*/  SYNCS.PHASECHK.TRANS64.TRYWAIT P1, [UR38+0x38810], R0 ;  /* 0x03881000ff0075a7 */ /* 0x000ea40008020166 */
[----:B--2---:R-:W-:Y:S05]  /*49a0*/  @!P1 BRA `(.L_x_3030) ;  /* 0x0000018800589947 */ /* 0x004fea0003800000 */
.L_x_3220:
[----:B------:R-:W-:Y:S05]  /*49b0*/  @!P0 BRA `(.L_x_3031) ;  /* 0x0000000000048947 */ /* 0x000fea0003800000 */
[----:B------:R-:W-:Y:S01]  /*49c0*/  BPT.TRAP 0x1 ;  /* 0x000000040000795c */ /* 0x000fe20000300000 */
.L_x_3031:
[----:B------:R3:W4:Y:S01]  /*49d0*/  SYNCS.PHASECHK.TRANS64.TRYWAIT P1, [R8+URZ+0x38850], R3 ;  /* 0x03885003080075a7 */ /* 0x000722000802017f */
[----:B------:R-:W-:Y:S05]  /*49e0*/  @!P0 BRA `(.L_x_3032) ;  /* 0x0000000000048947 */ /* 0x000fea0003800000 */
[----:B------:R-:W-:Y:S01]  /*49f0*/  BPT.TRAP 0x1 ;  /* 0x000000040000795c */ /* 0x000fe20000300000 */
.L_x_3032:
[----:B----4-:R-:W-:Y:S05]  /*4a00*/  @P1 BRA `(.L_x_3033) ;  /* 0x0000000000081947 */ /* 0x010fea0003800000 */
[----:B------:R-:W4:Y:S02]  /*4a10*/  SYNCS.PHASECHK.TRANS64.TRYWAIT P1, [R8+URZ+0x38850], R3 ;  /* 0x03885003080075a7 */ /* 0x000f24000802017f */
[----:B----4-:R-:W-:Y:S05]  /*4a20*/  @!P1 BRA `(.L_x_3034) ;  /* 0x0000018800509947 */ /* 0x010fea0003800000 */
.L_x_3033:
[----:B------:R-:W-:Y:S01]  /*4a30*/  UIADD3 UR4, UR38, 0x400, URZ ;  /* 0x0000040026047890 */ /* 0x000fe2000fffe03f */
[----:B------:R-:W-:Y:S01]  /*4a40*/  WARPGROUP.ARRIVE ;  /* 0x00000000000079c5 */ /* 0x000fe20000000000 */
[----:B------:R-:W-:-:S05]  /*4a50*/  UIADD3 UR5, UR38, 0x26400, URZ ;  /* 0x0002640026057890 */ /* 0x000fca000fffe03f */
[----:B--2---:R-:W2:Y:S01]  /*4a60*/  S2R R0, SR_TID.X ;  /* 0x0000000000007919 */ /* 0x004ea20000002100 */
        /* <DEDUP_REMOVED lines=10> */
[----:B------:R-:W-:Y:S01]  /*4b10*/  UMOV UR24, UR6 ;  /* 0x0000000600187c82 */ /* 0x000fe20008000000 */
[----:B------:R-:W-:-:S03]  /*4b20*/  UIADD3 UR30, UR26, 0x2, URZ ;  /* 0x000000021a1e7890 */ /* 0x000fc6000fffe03f */
[----:B------:R-:W-:Y:S01]  /*4b30*/  HGMMA.64x64x16.F32.BF16 R24, gdesc[UR24], R24, gsb0 ;  /* 0x00e00000181879f0 */ /* 0x000fe20008001818 */
[----:B------:R-:W-:Y:S01]  /*4b40*/  UMOV UR29, 0x40000040 ;  /* 0x40000040001d7882 */ /* 0x000fe20000000000 */
[----:B------:R-:W-:Y:S01]  /*4b50*/  UMOV UR31, 0x40000040 ;  /* 0x40000040001f7882 */ /* 0x000fe20000000000 */
[----:B------:R-:W-:Y:S02]  /*4b60*/  UIADD3 UR11, UR6, 0x800, URZ ;  /* 0x00000800060b7890 */ /* 0x000fe4000fffe03f */
[----:B------:R-:W-:Y:S01]  /*4b70*/  UIADD3 UR14, UR26, 0x800, URZ ;  /* 0x000008001a0e7890 */ /* 0x000fe2000fffe03f */
[----:B--2---:R-:W-:-:S06]  /*4b80*/  SHF.R.U32.HI R0, RZ, 0x7, R0 ;  /* 0x00000007ff007819 */ /* 0x004fcc0000011600 */
[----:B------:R-:W2:Y:S02]  /*4b90*/  SHFL.IDX PT, R0, R0, RZ, 0x1f ;  /* 0x00001fff00007589 */ /* 0x000ea400000e0000 */
[----:B--2---:R-:W-:-:S13]  /*4ba0*/  R2UR UR5, R0 ;  /* 0x00000000000572ca */ /* 0x004fda00000e0000 */
        /* <DEDUP_REMOVED lines=251> */
.L_x_3035:
[----:B------:R-:W2:Y:S01]  /*5b60*/  LDC R170, c[0x0][0x448] ;  /* 0x00011200ffaa7b82 */ /* 0x000ea20000000800 */
[----:B------:R-:W-:Y:S01]  /*5b70*/  IMAD.IADD R0, R194, 0x1, R188 ;  /* 0x00000001c2007824 */ /* 0x000fe200078e02bc */
[----:B------:R-:W-:Y:S01]  /*5b80*/  R2UR UR5, R8 ;  /* 0x00000000080572ca */ /* 0x000fe200000e0000 */
[----:B------:R-:W-:Y:S01]  /*5b90*/  ULDC UR11, c[0x0][0xad4] ;  /* 0x0002b500000b7ab9 */ /* 0x000fe20000000800 */
[----:B------:R-:W-:Y:S01]  /*5ba0*/  LOP3.LUT P1, RZ, R16, 0x1, RZ, 0xc0, !PT ;  /* 0x0000000110ff7812 */ /* 0x000fe2000782c0ff */
[----:B------:R-:W-:Y:S01]  /*5bb0*/  ULDC UR7, c[0x0][0xad8] ;  /* 0x0002b60000077ab9 */ /* 0x000fe20000000800 */
[----:B------:R-:W-:-:S04]  /*5bc0*/  LEA R14, R168, 0xffffffc0, 0x6 ;  /* 0xffffffc0a80e7811 */ /* 0x000fc800078e30ff */
[----:B------:R-:W-:-:S05]  /*5bd0*/  IADD3 R10, -R19, R17, -R14 ;  /* 0x00000011130a7210 */ /* 0x000fca0007ffe90e */
[----:B------:R-:W-:-:S04]  /*5be0*/  UIADD3 UR5, UR5, 0x38840, URZ ;  /* 0x0003884005057890 */ /* 0x000fc8000fffe03f */
[----:B------:R-:W-:Y:S01]  /*5bf0*/  UPRMT UR5, UR39, 0x654, UR5 ;  /* 0x0000065427057896 */ /* 0x000fe20008000005 */
[----:B--2---:R-:W-:-:S08]  /*5c00*/  ISETP.NE.AND P2, PT, R170, 0x1, PT ;  /* 0x00000001aa00780c */ /* 0x004fd00003f45270 */
[----:B------:R-:W-:Y:S01]  /*5c10*/  SYNCS.ARRIVE.TRANS64.RED.A1T0 RZ, [UR5], RZ ;  /* 0x000000ffffff79a7 */ /* 0x000fe20008100405 */
[----:B------:R-:W-:-:S04]  /*5c20*/  ULOP3.LUT UR5, URZ, UR11, URZ, 0x33, !UPT ;  /* 0x0000000b3f057292 */ /* 0x000fc8000f8e333f */
[----:B01-34-:R-:W0:Y:S08]  /*5c30*/  @P2 LDC R3, c[0x0][0x44c] ;  /* 0x00011300ff032b82 */ /* 0x01be300000000800 */
[----:B------:R-:W1:Y:S01]  /*5c40*/  @P2 LDC R6, c[0x0][0x450] ;  /* 0x00011400ff062b82 */ /* 0x000e620000000800 */
[----:B0-----:R-:W-:-:S05]  /*5c50*/  @P2 IMAD.HI.U32 R3, R0, R3, RZ ;  /* 0x0000000300032227 */ /* 0x001fca00078e00ff */
[----:B-1----:R-:W-:Y:S01]  /*5c60*/  @P2 SHF.R.U32.HI R0, RZ, R6, R3 ;  /* 0x00000006ff002219 */ /* 0x002fe20000011603 */
[----:B------:R-:W-:-:S04]  /*5c70*/  IMAD.MOV.U32 R3, RZ, RZ, -0x40 ;  /* 0xffffffc0ff037424 */ /* 0x000fc800078e00ff */
[----:B------:R-:W0:Y:S01]  /*5c80*/  SHFL.IDX PT, R9, R0, RZ, 0x1c1f ;  /* 0x001c1fff00097589 */ /* 0x000e2200000e0000 */
[----:B------:R-:W-:-:S04]  /*5c90*/  IMAD R6, R168, R3, 0x41 ;  /* 0x00000041a8067424 */ /* 0x000fc800078e0203 */
[----:B------:R-:W-:Y:S01]  /*5ca0*/  VIADD R20, R6, 0xffffffff ;  /* 0xffffffff06147836 */ /* 0x000fe20000000000 */
[----:B------:R-:W-:-:S05]  /*5cb0*/  IADD3 R3, -R19, R6, R17 ;  /* 0x0000000613037210 */ /* 0x000fca0007ffe111 */
[----:B------:R-:W-:-:S04]  /*5cc0*/  IMAD.IADD R3, R3, 0x1, -R18 ;  /* 0x0000000103037824 */ /* 0x000fc800078e0a12 */
[C---:B------:R-:W-:Y:S02]  /*5cd0*/  VIADD R57, R3.reuse, UR7 ;  /* 0x0000000703397c36 */ /* 0x040fe40008000000 */
[----:B------:R-:W-:-:S03]  /*5ce0*/  VIADD R12, R3, UR5 ;  /* 0x00000005030c7c36 */ /* 0x000fc60008000000 */
[----:B0-----:R-:W-:Y:S01]  /*5cf0*/  VIADDMNMX R3, R9, R57, R10, PT ;  /* 0x0000003909037246 */ /* 0x001fe2000380010a */
[----:B------:R-:W-:Y:S01]  /*5d00*/  IMAD.IADD R5, R12, 0x1, R9 ;  /* 0x000000010c057824 */ /* 0x000fe200078e0209 */
        /* <DEDUP_REMOVED lines=14> */
.L_x_3038:
[----:B------:R-:W-:Y:S02]  /*5df0*/  ULDC UR5, c[0x0][0xadc] ;  /* 0x0002b70000057ab9 */ /* 0x000fe40000000800 */
[----:B------:R-:W-:-:S05]  /*5e00*/  IMAD.U32 R11, RZ, RZ, UR5 ;  /* 0x00000005ff0b7e24 */ /* 0x000fca000f8e00ff */
[----:B------:R-:W-:-:S13]  /*5e10*/  ISETP.NE.AND P1, PT, R11, 0x1, PT ;  /* 0x000000010b00780c */ /* 0x000fda0003f25270 */
[----:B------:R-:W0:Y:S02]  /*5e20*/  @P1 LDC.64 R6, c[0x0][0xae0] ;  /* 0x0002b800ff061b82 */ /* 0x000e240000000a00 */
[----:B0-----:R-:W-:-:S05]  /*5e30*/  @P1 IMAD.HI.U32 R6, R9, R6, RZ ;  /* 0x0000000609061227 */ /* 0x001fca00078e00ff */
[----:B------:R-:W-:-:S07]  /*5e40*/  @P1 SHF.R.U32.HI R9, RZ, R7, R6 ;  /* 0x00000007ff091219 */ /* 0x000fce0000011606 */
.L_x_3039:
[----:B------:R-:W-:Y:S05]  /*5e50*/  BSYNC B0 ;  /* 0x0000000000007941 */ /* 0x000fea0003800000 */
.L_x_3037:
[----:B------:R-:W-:-:S04]  /*5e60*/  IMAD R6, R9, R11, -R14 ;  /* 0x0000000b09067224 */ /* 0x000fc800078e0a0e */
[----:B------:R-:W-:-:S05]  /*5e70*/  IMAD.IADD R6, R6, 0x1, -R19 ;  /* 0x0000000106067824 */ /* 0x000fca00078e0a13 */
[----:B------:R-:W-:Y:S02]  /*5e80*/  VIADDMNMX R3, R6, R11, R3, PT ;  /* 0x0000000b06037246 */ /* 0x000fe40003800103 */
[----:B------:R-:W-:-:S07]  /*5e90*/  VIMNMX R5, R5, R6, !PT ;  /* 0x0000000605057248 */ /* 0x000fce0007fe0100 */
.L_x_3036:
[C---:B------:R-:W-:Y:S02]  /*5ea0*/  ISETP.GE.AND P2, PT, R20.reuse, 0x9, PT ;  /* 0x000000091400780c */ /* 0x040fe40003f46270 */
[C---:B------:R-:W-:Y:S02]  /*5eb0*/  ISETP.GE.AND P1, PT, R20.reuse, 0x2, PT ;  /* 0x000000021400780c */ /* 0x040fe40003f26270 */
[C---:B------:R-:W-:Y:S02]  /*5ec0*/  ISETP.GT.AND P3, PT, R5.reuse, 0x8, !P2 ;  /* 0x000000080500780c */ /* 0x040fe40005764270 */
[----:B------:R-:W-:Y:S02]  /*5ed0*/  ISETP.GT.AND P4, PT, R5, 0x1, !P1 ;  /* 0x000000010500780c */ /* 0x000fe40004f84270 */
[----:B------:R-:W-:Y:S02]  /*5ee0*/  ISETP.LT.OR P3, PT, R3, 0x9, P3 ;  /* 0x000000090300780c */ /* 0x000fe40001f61670 */
[----:B------:R-:W-:-:S02]  /*5ef0*/  ISETP.GE.AND P5, PT, R20, 0xa, PT ;  /* 0x0000000a1400780c */ /* 0x000fc40003fa6270 */
[----:B------:R-:W-:Y:S02]  /*5f00*/  FSEL R65, R28, -INF , !P3 ;  /* 0xff8000001c417808 */ /* 0x000fe40005800000 */
[----:B------:R-:W-:Y:S02]  /*5f10*/  ISETP.LT.OR P4, PT, R3, 0x2, P4 ;  /* 0x000000020300780c */ /* 0x000fe40002781670 */
[----:B------:R-:W-:Y:S02]  /*5f20*/  ISETP.GT.AND P3, PT, R5, 0x9, !P5 ;  /* 0x000000090500780c */ /* 0x000fe40006f64270 */
[----:B------:R-:W-:Y:S02]  /*5f30*/  FSEL R69, R25, -INF , !P4 ;  /* 0xff80000019457808 */ /* 0x000fe40006000000 */
        /* <DEDUP_REMOVED lines=51> */
[C---:B------:R-:W-:Y:S02]  /*6270*/  ISETP.GE.AND P6, PT, R20.reuse, 0x1, PT ;  /* 0x000000011400780c */ /* 0x040fe40003fc6270 */
[----:B------:R-:W-:Y:S02]  /*6280*/  FSEL R49, R49, -INF , !P3 ;  /* 0xff80000031317808 */ /* 0x000fe40005800000 */
[----:B------:R-:W-:Y:S02]  /*6290*/  ISETP.GE.AND P3, PT, R20, 0x39, PT ;  /* 0x000000391400780c */ /* 0x000fe40003f66270 */
[----:B------:R-:W-:Y:S02]  /*62a0*/  P2R R28, PR, RZ, 0x20 ;  /* 0x00000020ff1c7803 */ /* 0x000fe40000000000 */
[----:B------:R-:W-:-:S02]  /*62b0*/  ISETP.GT.AND P4, PT, R5, 0x38, !P3 ;  /* 0x000000380500780c */ /* 0x000fc40005f84270 */
[----:B------:R-:W-:Y:S02]  /*62c0*/  ISETP.GE.AND P5, PT, R20, 0x3a, PT ;  /* 0x0000003a1400780c */ /* 0x000fe40003fa6270 */
[----:B------:R-:W-:-:S04]  /*62d0*/  ISETP.LT.OR P4, PT, R3, 0x39, P4 ;  /* 0x000000390300780c */ /* 0x000fc80002781670 */
[----:B------:R-:W-:Y:S02]  /*62e0*/  FSEL R9, R52, -INF , !P4 ;  /* 0xff80000034097808 */ /* 0x000fe40006000000 */
[----:B------:R-:W-:-:S04]  /*62f0*/  ISETP.GT.AND P4, PT, R5, RZ, !P6 ;  /* 0x000000ff0500720c */ /* 0x000fc80007784270 */
[----:B------:R-:W-:-:S04]  /*6300*/  ISETP.LT.OR P4, PT, R3, 0x1, P4 ;  /* 0x000000010300780c */ /* 0x000fc80002781670 */
[----:B------:R-:W-:Y:S02]  /*6310*/  FSEL R67, R24, -INF , !P4 ;  /* 0xff80000018437808 */ /* 0x000fe40006000000 */
[----:B------:R-:W-:-:S04]  /*6320*/  ISETP.GT.AND P4, PT, R5, 0x39, !P5 ;  /* 0x000000390500780c */ /* 0x000fc80006f84270 */
[----:B------:R-:W-:Y:S02]  /*6330*/  ISETP.LT.OR P4, PT, R3, 0x3a, P4 ;  /* 0x0000003a0300780c */ /* 0x000fe40002781670 */
[----:B------:R-:W0:Y:S02]  /*6340*/  SHFL.IDX PT, R3, R0, 0x1, 0x1c1f ;  /* 0x003c1f0000037f89 */ /* 0x000e2400000e0000 */
[----:B------:R-:W-:Y:S02]  /*6350*/  FSEL R53, R53, -INF , !P4 ;  /* 0xff80000035357808 */ /* 0x000fe40006000000 */
[----:B------:R-:W-:Y:S02]  /*6360*/  LOP3.LUT P4, RZ, R16, 0x1, RZ, 0xc0, !PT ;  /* 0x0000000110ff7812 */ /* 0x000fe4000788c0ff */
[----:B0-----:R-:W-:Y:S01]  /*6370*/  VIADDMNMX R10, R3, R57, R10, PT ;  /* 0x00000039030a7246 */ /* 0x001fe2000380010a */
[----:B------:R-:W-:-:S10]  /*6380*/  IMAD.IADD R12, R12, 0x1, R3 ;  /* 0x000000010c0c7824 */ /* 0x000fd400078e0203 */
[----:B------:R-:W-:Y:S05]  /*6390*/  @!P4 BRA `(.L_x_3040) ;  /* 0x000000000060c947 */ /* 0x000fea0003800000 */
        /* <DEDUP_REMOVED lines=13> */
.L_x_3042:
[----:B------:R-:W-:Y:S02]  /*6470*/  ULDC UR5, c[0x0][0xadc] ;  /* 0x0002b70000057ab9 */ /* 0x000fe40000000800 */
[----:B------:R-:W-:-:S05]  /*6480*/  IMAD.U32 R5, RZ, RZ, UR5 ;  /* 0x00000005ff057e24 */ /* 0x000fca000f8e00ff */
[----:B------:R-:W-:-:S13]  /*6490*/  ISETP.NE.AND P4, PT, R5, 0x1, PT ;  /* 0x000000010500780c */ /* 0x000fda0003f85270 */
[----:B------:R-:W0:Y:S02]  /*64a0*/  @P4 LDC.64 R6, c[0x0][0xae0] ;  /* 0x0002b800ff064b82 */ /* 0x000e240000000a00 */
[----:B0-----:R-:W-:-:S05]  /*64b0*/  @P4 IMAD.HI.U32 R6, R3, R6, RZ ;  /* 0x0000000603064227 */ /* 0x001fca00078e00ff */
[----:B------:R-:W-:-:S07]  /*64c0*/  @P4 SHF.R.U32.HI R3, RZ, R7, R6 ;  /* 0x00000007ff034219 */ /* 0x000fce0000011606 */
.L_x_3043:
[----:B------:R-:W-:Y:S05]  /*64d0*/  BSYNC B0 ;  /* 0x0000000000007941 */ /* 0x000fea0003800000 */
.L_x_3041:
[----:B------:R-:W-:-:S04]  /*64e0*/  IMAD R0, R3, R5, -R14 ;  /* 0x0000000503007224 */ /* 0x000fc800078e0a0e */
[----:B------:R-:W-:-:S05]  /*64f0*/  IMAD.IADD R3, R0, 0x1, -R19 ;  /* 0x0000000100037824 */ /* 0x000fca00078e0a13 */
[----:B------:R-:W-:Y:S02]  /*6500*/  VIADDMNMX R10, R3, R5, R10, PT ;  /* 0x00000005030a7246 */ /* 0x000fe4000380010a */
[----:B------:R-:W-:-:S07]  /*6510*/  VIMNMX R12, R12, R3, !PT ;  /* 0x000000030c0c7248 */ /* 0x000fce0007fe0100 */
.L_x_3040:
[----:B------:R-:W-:Y:S01]  /*6520*/  FMNMX.FTZ R0, R67, R69, !PT ;  /* 0x0000004543007209 */ /* 0x000fe20007810000 */
[----:B------:R-:W-:Y:S01]  /*6530*/  ULDC UR5, c[0x0][0xa80] ;  /* 0x0002a00000057ab9 */ /* 0x000fe20000000800 */
[----:B------:R-:W-:Y:S01]  /*6540*/  ISETP.GT.AND P1, PT, R12, 0x1, !P1 ;  /* 0x000000010c00780c */ /* 0x000fe20004f24270 */
[----:B------:R-:W-:Y:S01]  /*6550*/  IMAD.U32 R6, RZ, RZ, UR5 ;  /* 0x00000005ff067e24 */ /* 0x000fe2000f8e00ff */
[----:B------:R-:W-:Y:S01]  /*6560*/  FMNMX.FTZ R0, R65, R0, !PT ;  /* 0x0000000041007209 */ /* 0x000fe20007810000 */
[----:B------:R-:W-:Y:S01]  /*6570*/  ULEA UR10, UR36, UR37, 0xc ;  /* 0x00000025240a7291 */ /* 0x000fe2000f8e603f */
[----:B------:R-:W-:Y:S01]  /*6580*/  ISETP.LT.OR P1, PT, R10, 0x2, P1 ;  /* 0x000000020a00780c */ /* 0x000fe20000f21670 */
[----:B------:R-:W-:Y:S01]  /*6590*/  UMOV UR15, 0x40000040 ;  /* 0x40000040000f7882 */ /* 0x000fe20000000000 */
[----:B------:R-:W-:Y:S02]  /*65a0*/  FMNMX.FTZ R0, R59, R0, !PT ;  /* 0x000000003b007209 */ /* 0x000fe40007810000 */
[----:B------:R-:W-:-:S02]  /*65b0*/  FSEL R61, R27, -INF , !P1 ;  /* 0xff8000001b3d7808 */ /* 0x000fc40004800000 */
[----:B------:R-:W-:Y:S01]  /*65c0*/  ISETP.NE.AND P1, PT, R28, RZ, PT ;  /* 0x000000ff1c00720c */ /* 0x000fe20003f25270 */
[----:B------:R-:W-:Y:S01]  /*65d0*/  UMOV UR14, UR10 ;  /* 0x0000000a000e7c82 */ /* 0x000fe20008000000 */
[----:B------:R-:W-:Y:S01]  /*65e0*/  FMNMX.FTZ R0, R25, R0, !PT ;  /* 0x0000000019007209 */ /* 0x000fe20007810000 */
[----:B------:R-:W-:Y:S01]  /*65f0*/  BAR.SYNC.DEFER_BLOCKING 0xf, 0x100 ;  /* 0x03c4000000007b1d */ /* 0x000fe20000010000 */
        /* <DEDUP_REMOVED lines=12> */
[----:B------:R-:W-:Y:S02]  /*66c0*/  FMNMX.FTZ R0, R13, R0, !PT ;  /* 0x000000000d007209 */ /* 0x000fe40007810000 */
[----:B------:R-:W-:Y:S02]  /*66d0*/  ISETP.NE.AND P1, PT, R32, RZ, PT ;  /* 0x000000ff2000720c */ /* 0x000fe40003f25270 */
[----:B------:R-:W-:Y:S02]  /*66e0*/  FMNMX.FTZ R0, R45, R0, !PT ;  /* 0x000000002d007209 */ /* 0x000fe40007810000 */
[----:B------:R-:W-:-:S02]  /*66f0*/  ISETP.GT.AND P1, PT, R12, 0x11, !P1 ;  /* 0x000000110c00780c */ /* 0x000fc40004f24270 */
[----:B------:R-:W-:Y:S02]  /*6700*/  FMNMX.FTZ R0, R11, R0, !PT ;  /* 0x000000000b007209 */ /* 0x000fe40007810000 */
        /* <DEDUP_REMOVED lines=8> */
[----:B------:R-:W-:Y:S01]  /*6790*/  ISETP.GT.AND P2, PT, R12, 0x8, !P2 ;  /* 0x000000080c00780c */ /* 0x000fe20005744270 */
[----:B------:R-:W0:Y:S01]  /*67a0*/  SHFL.BFLY PT, R0, R7, 0x2, 0x1f ;  /* 0x0c401f0007007f89 */ /* 0x000e2200000e0000 */
[----:B------:R-:W-:Y:S02]  /*67b0*/  FSEL R29, R38, -INF , !P1 ;  /* 0xff800000261d7808 */ /* 0x000fe40004800000 */
[----:B------:R-:W-:-:S02]  /*67c0*/  ISETP.NE.AND P1, PT, R36, RZ, PT ;  /* 0x000000ff2400720c */ /* 0x000fc40003f25270 */
[----:B------:R-:W-:Y:S02]  /*67d0*/  ISETP.LT.OR P2, PT, R10, 0x9, P2 ;  /* 0x000000090a00780c */ /* 0x000fe40001741670 */
[----:B------:R-:W-:Y:S02]  /*67e0*/  ISETP.GT.AND P1, PT, R12, 0x19, !P1 ;  /* 0x000000190c00780c */ /* 0x000fe40004f24270 */
[----:B------:R-:W-:Y:S02]  /*67f0*/  FSEL R63, R30, -INF , !P2 ;  /* 0xff8000001e3f7808 */ /* 0x000fe40005000000 */
[----:B------:R-:W-:Y:S02]  /*6800*/  ISETP.LT.OR P1, PT, R10, 0x1a, P1 ;  /* 0x0000001a0a00780c */ /* 0x000fe40000f21670 */
[----:B------:R-:W-:Y:S02]  /*6810*/  ISETP.NE.AND P2, PT, R60, RZ, PT ;  /* 0x000000ff3c00720c */ /* 0x000fe40003f45270 */
[----:B------:R-:W-:-:S02]  /*6820*/  FSEL R39, R39, -INF , !P1 ;  /* 0xff80000027277808 */ /* 0x000fc40004800000 */
[----:B------:R-:W-:Y:S02]  /*6830*/  ISETP.NE.AND P1, PT, R58, RZ, PT ;  /* 0x000000ff3a00720c */ /* 0x000fe40003f25270 */
[----:B------:R-:W-:Y:S02]  /*6840*/  ISETP.NE.AND P4, PT, R44, RZ, PT ;  /* 0x000000ff2c00720c */ /* 0x000fe40003f85270 */
[C---:B------:R-:W-:Y:S02]  /*6850*/  ISETP.GT.AND P1, PT, R12.reuse, 0x20, !P1 ;  /* 0x000000200c00780c */ /* 0x040fe40004f24270 */
[----:B------:R-:W-:Y:S02]  /*6860*/  ISETP.GT.AND P6, PT, R12, RZ, !P6 ;  /* 0x000000ff0c00720c */ /* 0x000fe400077c4270 */
[----:B------:R-:W-:Y:S02]  /*6870*/  ISETP.LT.OR P1, PT, R10, 0x21, P1 ;  /* 0x000000210a00780c */ /* 0x000fe40000f21670 */
[----:B0-----:R-:W-:-:S02]  /*6880*/  FMNMX.FTZ R14, R7, R0, !PT ;  /* 0x00000000070e7209 */ /* 0x001fc40007810000 */
[----:B------:R-:W-:Y:S02]  /*6890*/  FSEL R57, R42, -INF , !P1 ;  /* 0xff8000002a397808 */ /* 0x000fe40004800000 */
[----:B------:R-:W-:Y:S01]  /*68a0*/  ISETP.NE.AND P1, PT, R40, RZ, PT ;  /* 0x000000ff2800720c */ /* 0x000fe20003f25270 */
[----:B------:R-:W0:Y:S01]  /*68b0*/  SHFL.BFLY PT, R5, R14, 0x1, 0x1f ;  /* 0x0c201f000e057f89 */ /* 0x000e2200000e0000 */
[----:B------:R-:W-:Y:S02]  /*68c0*/  ISETP.LT.OR P6, PT, R10, 0x1, P6 ;  /* 0x000000010a00780c */ /* 0x000fe400037c1670 */
[----:B------:R-:W-:Y:S02]  /*68d0*/  ISETP.GT.AND P1, PT, R12, 0x21, !P1 ;  /* 0x000000210c00780c */ /* 0x000fe40004f24270 */
[----:B------:R-:W-:Y:S02]  /*68e0*/  FSEL R26, R26, -INF , !P6 ;  /* 0xff8000001a1a7808 */ /* 0x000fe40007000000 */
[----:B------:R-:W-:-:S02]  /*68f0*/  ISETP.LT.OR P1, PT, R10, 0x22, P1 ;  /* 0x000000220a00780c */ /* 0x000fc40000f21670 */
[C---:B------:R-:W-:Y:S02]  /*6900*/  ISETP.GT.AND P3, PT, R12.reuse, 0x38, !P3 ;  /* 0x000000380c00780c */ /* 0x040fe40005f64270 */
[----:B------:R-:W-:Y:S02]  /*6910*/  FSEL R43, R43, -INF , !P1 ;  /* 0xff8000002b2b7808 */ /* 0x000fe40004800000 */
[----:B------:R-:W-:Y:S02]  /*6920*/  ISETP.GT.AND P1, PT, R12, 0x28, !P2 ;  /* 0x000000280c00780c */ /* 0x000fe40005724270 */
[----:B------:R-:W-:Y:S02]  /*6930*/  ISETP.NE.AND P2, PT, R62, RZ, PT ;  /* 0x000000ff3e00720c */ /* 0x000fe40003f45270 */
[----:B------:R-:W-:Y:S02]  /*6940*/  ISETP.LT.OR P1, PT, R10, 0x29, P1 ;  /* 0x000000290a00780c */ /* 0x000fe40000f21670 */
[----:B------:R-:W-:-:S02]  /*6950*/  ISETP.GT.AND P5, PT, R12, 0x39, !P5 ;  /* 0x000000390c00780c */ /* 0x000fc40006fa4270 */
[----:B------:R-:W-:Y:S02]  /*6960*/  FSEL R3, R46, -INF , !P1 ;  /* 0xff8000002e037808 */ /* 0x000fe40004800000 */
[----:B------:R-:W-:Y:S02]  /*6970*/  ISETP.GT.AND P1, PT, R12, 0x29, !P4 ;  /* 0x000000290c00780c */ /* 0x000fe40006724270 */
[----:B0-----:R-:W-:Y:S02]  /*6980*/  FMNMX.FTZ R5, R14, R5, !PT ;  /* 0x000000050e057209 */ /* 0x001fe40007810000 */
[----:B------:R-:W-:Y:S02]  /*6990*/  ISETP.LT.OR P1, PT, R10, 0x2a, P1 ;  /* 0x0000002a0a00780c */ /* 0x000fe40000f21670 */
[----:B------:R-:W-:Y:S01]  /*69a0*/  ISETP.NE.AND P4, PT, R48, RZ, PT ;  /* 0x000000ff3000720c */ /* 0x000fe20003f85270 */
[----:B------:R-:W-:Y:S01]  /*69b0*/  FMUL.FTZ R0, R5, R6 ;  /* 0x0000000605007220 */ /* 0x000fe20000410000 */
[----:B------:R-:W-:-:S02]  /*69c0*/  FSEL R47, R47, -INF , !P1 ;  /* 0xff8000002f2f7808 */ /* 0x000fc40004800000 */
[----:B------:R-:W-:Y:S02]  /*69d0*/  FSETP.NEU.FTZ.AND P1, PT, R5, -INF , PT ;  /* 0xff8000000500780b */ /* 0x000fe40003f3d000 */
[----:B------:R-:W-:Y:S02]  /*69e0*/  ISETP.LT.OR P3, PT, R10, 0x39, P3 ;  /* 0x000000390a00780c */ /* 0x000fe40001f61670 */
[----:B------:R-:W-:Y:S02]  /*69f0*/  FSEL R20, R0, RZ, P1 ;  /* 0x000000ff00147208 */ /* 0x000fe40000800000 */
[----:B------:R-:W-:Y:S02]  /*6a00*/  FMNMX.FTZ R0, R26, R61, !PT ;  /* 0x0000003d1a007209 */ /* 0x000fe40007810000 */
[C---:B------:R-:W-:Y:S01]  /*6a10*/  ISETP.GT.AND P1, PT, R12.reuse, 0x30, !P2 ;  /* 0x000000300c00780c */ /* 0x040fe20005724270 */
[--C-:B------:R-:W-:Y:S01]  /*6a20*/  FFMA.FTZ R7, R67, R6, -R20.reuse ;  /* 0x0000000643077223 */ /* 0x100fe20000010814 */
[----:B------:R-:W-:Y:S01]  /*6a30*/  FMNMX.FTZ R0, R63, R0, !PT ;  /* 0x000000003f007209 */ /* 0x000fe20007810000 */
[-CC-:B------:R-:W-:Y:S01]  /*6a40*/  FFMA.FTZ R65, R65, R6.reuse, -R20.reuse ;  /* 0x0000000641417223 */ /* 0x180fe20000010814 */
[----:B------:R-:W-:Y:S01]  /*6a50*/  ISETP.GT.AND P2, PT, R12, 0x31, !P4 ;  /* 0x000000310c00780c */ /* 0x000fe20006744270 */
[--C-:B------:R-:W-:Y:S01]  /*6a60*/  FFMA.FTZ R12, R69, R6, -R20.reuse ;  /* 0x00000006450c7223 */ /* 0x100fe20000010814 */
[----:B------:R-:W-:Y:S01]  /*6a70*/  FMNMX.FTZ R0, R31, R0, !PT ;  /* 0x000000001f007209 */ /* 0x000fe20007810000 */
[----:B------:R-:W-:Y:S01]  /*6a80*/  MUFU.EX2 R152, R7 ;  /* 0x0000000700987308 */ /* 0x000fe20000000800 */
[C---:B------:R-:W-:Y:S01]  /*6a90*/  ISETP.LT.OR P1, PT, R10.reuse, 0x31, P1 ;  /* 0x000000310a00780c */ /* 0x040fe20000f21670 */
[--C-:B------:R-:W-:Y:S01]  /*6aa0*/  FFMA.FTZ R59, R59, R6, -R20.reuse ;  /* 0x000000063b3b7223 */ /* 0x100fe20000010814 */
[----:B------:R-:W-:Y:S01]  /*6ab0*/  FMNMX.FTZ R0, R27, R0, !PT ;  /* 0x000000001b007209 */ /* 0x000fe20007810000 */
[-CC-:B------:R-:W-:Y:S01]  /*6ac0*/  FFMA.FTZ R25, R25, R6.reuse, -R20.reuse ;  /* 0x0000000619197223 */ /* 0x180fe20000010814 */
[----:B------:R-:W-:Y:S01]  /*6ad0*/  ISETP.LT.OR P2, PT, R10, 0x32, P2 ;  /* 0x000000320a00780c */ /* 0x000fe20001741670 */
[--C-:B------:R-:W-:Y:S01]  /*6ae0*/  FFMA.FTZ R33, R33, R6, -R20.reuse ;  /* 0x0000000621217223 */ /* 0x100fe20000010814 */
[----:B------:R-:W-:Y:S01]  /*6af0*/  FMNMX.FTZ R0, R35, R0, !PT ;  /* 0x0000000023007209 */ /* 0x000fe20007810000 */
[----:B------:R-:W0:Y:S01]  /*6b00*/  MUFU.EX2 R71, R12 ;  /* 0x0000000c00477308 */ /* 0x000e220000000800 */
[----:B------:R-:W-:Y:S01]  /*6b10*/  FSEL R67, R50, -INF , !P1 ;  /* 0xff80000032437808 */ /* 0x000fe20004800000 */
[--C-:B------:R-:W-:Y:S01]  /*6b20*/  FFMA.FTZ R21, R21, R6, -R20.reuse ;  /* 0x0000000615157223 */ /* 0x100fe20000010814 */
[----:B------:R-:W-:Y:S01]  /*6b30*/  FMNMX.FTZ R0, R29, R0, !PT ;  /* 0x000000001d007209 */ /* 0x000fe20007810000 */
[-CC-:B------:R-:W-:Y:S01]  /*6b40*/  FFMA.FTZ R37, R37, R6.reuse, -R20.reuse ;  /* 0x0000000625257223 */ /* 0x180fe20000010814 */
[----:B------:R-:W-:Y:S01]  /*6b50*/  FSEL R51, R51, -INF , !P2 ;  /* 0xff80000033337808 */ /* 0x000fe20005000000 */
[--C-:B------:R-:W-:Y:S01]  /*6b60*/  FFMA.FTZ R15, R15, R6, -R20.reuse ;  /* 0x000000060f0f7223 */ /* 0x100fe20000010814 */
[----:B------:R-:W-:Y:S01]  /*6b70*/  FMNMX.FTZ R0, R39, R0, !PT ;  /* 0x0000000027007209 */ /* 0x000fe20007810000 */
[----:B------:R-:W-:Y:S01]  /*6b80*/  MUFU.EX2 R65, R65 ;  /* 0x0000004100417308 */ /* 0x000fe20000000800 */
[----:B------:R-:W-:Y:S01]  /*6b90*/  ISETP.LT.OR P5, PT, R10, 0x3a, P5 ;  /* 0x0000003a0a00780c */ /* 0x000fe20002fa1670 */
[--C-:B------:R-:W-:Y:S01]  /*6ba0*/  FFMA.FTZ R41, R41, R6, -R20.reuse ;  /* 0x0000000629297223 */ /* 0x100fe20000010814 */
[----:B------:R-:W-:Y:S01]  /*6bb0*/  FMNMX.FTZ R0, R57, R0, !PT ;  /* 0x0000000039007209 */ /* 0x000fe20007810000 */
[-CC-:B------:R-:W-:Y:S01]  /*6bc0*/  FFMA.FTZ R13, R13, R6.reuse, -R20.reuse ;  /* 0x000000060d0d7223 */ /* 0x180fe20000010814 */
[----:B------:R-:W-:Y:S01]  /*6bd0*/  FSEL R69, R54, -INF , !P3 ;  /* 0xff80000036457808 */ /* 0x000fe20005800000 */
[--C-:B------:R-:W-:Y:S01]  /*6be0*/  FFMA.FTZ R45, R45, R6, -R20.reuse ;  /* 0x000000062d2d7223 */ /* 0x100fe20000010814 */
[----:B------:R-:W-:Y:S01]  /*6bf0*/  FMNMX.FTZ R0, R43, R0, !PT ;  /* 0x000000002b007209 */ /* 0x000fe20007810000 */
[----:B------:R-:W-:Y:S01]  /*6c00*/  MUFU.EX2 R154, R59 ;  /* 0x0000003b009a7308 */ /* 0x000fe20000000800 */
[----:B------:R-:W-:Y:S01]  /*6c10*/  FSEL R55, R55, -INF , !P5 ;  /* 0xff80000037377808 */ /* 0x000fe20006800000 */
[----:B0-----:R-:W-:Y:S01]  /*6c20*/  FADD.FTZ R28, R152, R71 ;  /* 0x00000047981c7221 */ /* 0x001fe20000010000 */
[----:B------:R-:W-:Y:S01]  /*6c30*/  FMNMX.FTZ R0, R3, R0, !PT ;  /* 0x0000000003007209 */ /* 0x000fe20007810000 */
[-CC-:B------:R-:W-:Y:S01]  /*6c40*/  FFMA.FTZ R11, R11, R6.reuse, -R20.reuse ;  /* 0x000000060b0b7223 */ /* 0x180fe20000010814 */
[-CC-:B------:R-:W-:Y:S01]  /*6c50*/  FFMA.FTZ R49, R49, R6.reuse, -R20.reuse ;  /* 0x0000000631317223 */ /* 0x180fe20000010814 */
[--C-:B------:R-:W-:Y:S01]  /*6c60*/  FFMA.FTZ R9, R9, R6, -R20.reuse ;  /* 0x0000000609097223 */ /* 0x100fe20000010814 */
[----:B------:R-:W-:Y:S01]  /*6c70*/  FMNMX.FTZ R0, R47, R0, !PT ;  /* 0x000000002f007209 */ /* 0x000fe20007810000 */
[----:B------:R-:W-:Y:S01]  /*6c80*/  MUFU.EX2 R25, R25 ;  /* 0x0000001900197308 */ /* 0x000fe20000000800 */
[----:B------:R-:W-:Y:S01]  /*6c90*/  FFMA.FTZ R20, R53, R6, -R20 ;  /* 0x0000000635147223 */ /* 0x000fe20000010814 */
[----:B------:R-:W-:-:S02]  /*6ca0*/  F2FP.BF16.F32.PACK_AB R152, R71, R152 ;  /* 0x000000984798723e */ /* 0x000fc400000010ff */
[----:B------:R-:W-:-:S04]  /*6cb0*/  FMNMX.FTZ R0, R67, R0, !PT ;  /* 0x0000000043007209 */ /* 0x000fc80007810000 */
[----:B------:R-:W-:Y:S01]  /*6cc0*/  FMNMX.FTZ R0, R51, R0, !PT ;  /* 0x0000000033007209 */ /* 0x000fe20007810000 */
[----:B------:R-:W-:Y:S03]  /*6cd0*/  MUFU.EX2 R156, R33 ;  /* 0x00000021009c7308 */ /* 0x000fe60000000800 */
[----:B------:R-:W-:-:S04]  /*6ce0*/  FMNMX.FTZ R0, R69, R0, !PT ;  /* 0x0000000045007209 */ /* 0x000fc80007810000 */
[----:B------:R-:W-:Y:S01]  /*6cf0*/  FMNMX.FTZ R0, R55, R0, !PT ;  /* 0x0000000037007209 */ /* 0x000fe20007810000 */
[----:B------:R-:W-:Y:S04]  /*6d00*/  MUFU.EX2 R21, R21 ;  /* 0x0000001500157308 */ /* 0x000fe80000000800 */
[----:B------:R-:W0:Y:S04]  /*6d10*/  SHFL.BFLY PT, R7, R0, 0x2, 0x1f ;  /* 0x0c401f0000077f89 */ /* 0x000e2800000e0000 */
[----:B------:R-:W-:Y:S08]  /*6d20*/  MUFU.EX2 R158, R37 ;  /* 0x00000025009e7308 */ /* 0x000ff00000000800 */
[----:B------:R-:W-:Y:S08]  /*6d30*/  MUFU.EX2 R15, R15 ;  /* 0x0000000f000f7308 */ /* 0x000ff00000000800 */
[----:B------:R-:W-:Y:S01]  /*6d40*/  MUFU.EX2 R160, R41 ;  /* 0x0000002900a07308 */ /* 0x000fe20000000800 */
[----:B0-----:R-:W-:-:S07]  /*6d50*/  FMNMX.FTZ R10, R0, R7, !PT ;  /* 0x00000007000a7209 */ /* 0x001fce0007810000 */
[----:B------:R-:W-:Y:S01]  /*6d60*/  MUFU.EX2 R13, R13 ;  /* 0x0000000d000d7308 */ /* 0x000fe20000000800 */
[----:B------:R-:W0:Y:S07]  /*6d70*/  SHFL.BFLY PT, R7, R10, 0x1, 0x1f ;  /* 0x0c201f000a077f89 */ /* 0x000e2e00000e0000 */
[----:B------:R-:W-:Y:S08]  /*6d80*/  MUFU.EX2 R162, R45 ;  /* 0x0000002d00a27308 */ /* 0x000ff00000000800 */
[----:B------:R-:W-:Y:S08]  /*6d90*/  MUFU.EX2 R11, R11 ;  /* 0x0000000b000b7308 */ /* 0x000ff00000000800 */
[----:B------:R-:W-:Y:S01]  /*6da0*/  MUFU.EX2 R164, R49 ;  /* 0x0000003100a47308 */ /* 0x000fe20000000800 */
[----:B0-----:R-:W-:-:S04]  /*6db0*/  FMNMX.FTZ R7, R10, R7, !PT ;  /* 0x000000070a077209 */ /* 0x001fc80007810000 */
[C---:B------:R-:W-:Y:S01]  /*6dc0*/  FSETP.NEU.FTZ.AND P1, PT, R7.reuse, -INF , PT ;  /* 0xff8000000700780b */ /* 0x040fe20003f3d000 */
[----:B------:R-:W-:Y:S02]  /*6dd0*/  FMUL.FTZ R0, R7, R6 ;  /* 0x0000000607007220 */ /* 0x000fe40000410000 */
[----:B------:R-:W-:Y:S03]  /*6de0*/  MUFU.EX2 R9, R9 ;  /* 0x0000000900097308 */ /* 0x000fe60000000800 */
        /* <DEDUP_REMOVED lines=19> */
[----:B------:R-:W-:Y:S08]  /*6f20*/  MUFU.EX2 R63, R63 ;  /* 0x0000003f003f7308 */ /* 0x000ff00000000800 */
[----:B------:R1:W2:Y:S01]  /*6f30*/  MUFU.EX2 R10, R31 ;  /* 0x0000001f000a7308 */ /* 0x0002a20000000800 */
[----:B0-----:R-:W-:-:S07]  /*6f40*/  F2FP.BF16.F32.PACK_AB R153, R61, R26 ;  /* 0x0000001a3d99723e */ /* 0x001fce00000010ff */
[----:B------:R-:W0:Y:S01]  /*6f50*/  MUFU.EX2 R27, R27 ;  /* 0x0000001b001b7308 */ /* 0x000e220000000800 */
[----:B-1----:R-:W-:-:S04]  /*6f60*/  FADD.FTZ R31, R65, R28 ;  /* 0x0000001c411f7221 */ /* 0x002fc80000010000 */
[C---:B------:R-:W-:Y:S01]  /*6f70*/  FADD.FTZ R28, R154.reuse, R31 ;  /* 0x0000001f9a1c7221 */ /* 0x040fe20000010000 */
[----:B------:R-:W-:Y:S02]  /*6f80*/  F2FP.BF16.F32.PACK_AB R154, R154, R65 ;  /* 0x000000419a9a723e */ /* 0x000fe400000010ff */
[----:B------:R-:W1:Y:S01]  /*6f90*/  MUFU.EX2 R12, R35 ;  /* 0x00000023000c7308 */ /* 0x000e620000000800 */
[----:B------:R-:W-:Y:S01]  /*6fa0*/  FADD.FTZ R31, R25, R28 ;  /* 0x0000001c191f7221 */ /* 0x000fe20000010000 */
[----:B------:R-:W-:Y:S01]  /*6fb0*/  FADD.FTZ R28, R26, R61 ;  /* 0x0000003d1a1c7221 */ /* 0x000fe20000010000 */
[----:B--2---:R-:W-:Y:S02]  /*6fc0*/  F2FP.BF16.F32.PACK_AB R155, R10, R63 ;  /* 0x0000003f0a9b723e */ /* 0x004fe400000010ff */
[C---:B------:R-:W-:Y:S01]  /*6fd0*/  FADD.FTZ R30, R156.reuse, R31 ;  /* 0x0000001f9c1e7221 */ /* 0x040fe20000010000 */
[----:B------:R-:W-:Y:S01]  /*6fe0*/  FADD.FTZ R31, R63, R28 ;  /* 0x0000001c3f1f7221 */ /* 0x000fe20000010000 */
[----:B------:R-:W-:Y:S01]  /*6ff0*/  F2FP.BF16.F32.PACK_AB R156, R156, R25 ;  /* 0x000000199c9c723e */ /* 0x000fe200000010ff */
[----:B------:R-:W2:Y:S01]  /*7000*/  MUFU.EX2 R29, R29 ;  /* 0x0000001d001d7308 */ /* 0x000ea20000000800 */
[----:B------:R-:W-:Y:S01]  /*7010*/  FADD.FTZ R33, R21, R30 ;  /* 0x0000001e15217221 */ /* 0x000fe20000010000 */
[----:B------:R-:W-:Y:S01]  /*7020*/  FADD.FTZ R30, R10, R31 ;  /* 0x0000001f0a1e7221 */ /* 0x000fe20000010000 */
[----:B------:R3:W-:Y:S02]  /*7030*/  STSM.16.M88.4 [R189+0x36400], R152 ;  /* 0x03640098bd007844 */ /* 0x0007e40000000200 */
[C---:B------:R-:W-:Y:S01]  /*7040*/  FADD.FTZ R32, R158.reuse, R33 ;  /* 0x000000219e207221 */ /* 0x040fe20000010000 */
[----:B0-----:R-:W-:Y:S01]  /*7050*/  FADD.FTZ R31, R27, R30 ;  /* 0x0000001e1b1f7221 */ /* 0x001fe20000010000 */
[----:B------:R-:W-:Y:S01]  /*7060*/  F2FP.BF16.F32.PACK_AB R158, R158, R21 ;  /* 0x000000159e9e723e */ /* 0x000fe200000010ff */
[----:B------:R-:W0:Y:S01]  /*7070*/  MUFU.EX2 R14, R39 ;  /* 0x00000027000e7308 */ /* 0x000e220000000800 */
[----:B------:R-:W-:Y:S01]  /*7080*/  FADD.FTZ R33, R15, R32 ;  /* 0x000000200f217221 */ /* 0x000fe20000010000 */
[C---:B-1----:R-:W-:Y:S01]  /*7090*/  FADD.FTZ R30, R12.reuse, R31 ;  /* 0x0000001f0c1e7221 */ /* 0x042fe20000010000 */
[----:B------:R-:W-:-:S02]  /*70a0*/  F2FP.BF16.F32.PACK_AB R157, R12, R27 ;  /* 0x0000001b0c9d723e */ /* 0x000fc400000010ff */
[C---:B------:R-:W-:Y:S01]  /*70b0*/  FADD.FTZ R32, R160.reuse, R33 ;  /* 0x00000021a0207221 */ /* 0x040fe20000010000 */
[----:B------:R-:W-:Y:S02]  /*70c0*/  F2FP.BF16.F32.PACK_AB R160, R160, R15 ;  /* 0x0000000fa0a0723e */ /* 0x000fe400000010ff */
[----:B------:R-:W1:Y:S01]  /*70d0*/  MUFU.EX2 R57, R57 ;  /* 0x0000003900397308 */ /* 0x000e620000000800 */
[----:B--2---:R-:W-:Y:S01]  /*70e0*/  FADD.FTZ R31, R29, R30 ;  /* 0x0000001e1d1f7221 */ /* 0x004fe20000010000 */
[----:B------:R-:W-:-:S04]  /*70f0*/  FADD.FTZ R33, R13, R32 ;  /* 0x000000200d217221 */ /* 0x000fc80000010000 */
[C---:B------:R-:W-:Y:S01]  /*7100*/  FADD.FTZ R0, R162.reuse, R33 ;  /* 0x00000021a2007221 */ /* 0x040fe20000010000 */
[----:B------:R-:W-:Y:S01]  /*7110*/  F2FP.BF16.F32.PACK_AB R162, R162, R13 ;  /* 0x0000000da2a2723e */ /* 0x000fe200000010ff */
[----:B------:R-:W2:Y:S01]  /*7120*/  MUFU.EX2 R24, R43 ;  /* 0x0000002b00187308 */ /* 0x000ea20000000800 */
[C---:B0-----:R-:W-:Y:S01]  /*7130*/  FADD.FTZ R32, R14.reuse, R31 ;  /* 0x0000001f0e207221 */ /* 0x041fe20000010000 */
[----:B------:R-:W-:Y:S01]  /*7140*/  FADD.FTZ R33, R11, R0 ;  /* 0x000000000b217221 */ /* 0x000fe20000010000 */
[----:B------:R-:W-:-:S03]  /*7150*/  F2FP.BF16.F32.PACK_AB R159, R14, R29 ;  /* 0x0000001d0e9f723e */ /* 0x000fc600000010ff */
[C---:B------:R-:W-:Y:S01]  /*7160*/  FADD.FTZ R34, R164.reuse, R33 ;  /* 0x00000021a4227221 */ /* 0x040fe20000010000 */
[----:B------:R-:W-:Y:S01]  /*7170*/  F2FP.BF16.F32.PACK_AB R164, R164, R11 ;  /* 0x0000000ba4a4723e */ /* 0x000fe200000010ff */
[----:B------:R-:W0:Y:S01]  /*7180*/  MUFU.EX2 R3, R3 ;  /* 0x0000000300037308 */ /* 0x000e220000000800 */
[----:B-1----:R-:W-:Y:S01]  /*7190*/  FADD.FTZ R31, R57, R32 ;  /* 0x00000020391f7221 */ /* 0x002fe20000010000 */
[----:B------:R-:W-:Y:S01]  /*71a0*/  FADD.FTZ R15, R9, R34 ;  /* 0x00000022090f7221 */ /* 0x000fe20000010000 */
[----:B------:R3:W-:Y:S05]  /*71b0*/  STSM.16.M88.4 [R190], R156 ;  /* 0x0000009cbe007844 */ /* 0x0007ea0000000200 */
[----:B------:R-:W1:Y:S01]  /*71c0*/  MUFU.EX2 R28, R47 ;  /* 0x0000002f001c7308 */ /* 0x000e620000000800 */
[C---:B--2---:R-:W-:Y:S01]  /*71d0*/  FADD.FTZ R0, R24.reuse, R31 ;  /* 0x0000001f18007221 */ /* 0x044fe20000010000 */
[----:B------:R-:W-:-:S06]  /*71e0*/  F2FP.BF16.F32.PACK_AB R161, R24, R57 ;  /* 0x0000003918a1723e */ /* 0x000fcc00000010ff */
[----:B------:R-:W2:Y:S01]  /*71f0*/  MUFU.EX2 R67, R67 ;  /* 0x0000004300437308 */ /* 0x000ea20000000800 */
[----:B0-----:R-:W-:-:S07]  /*7200*/  FADD.FTZ R21, R3, R0 ;  /* 0x0000000003157221 */ /* 0x001fce0000010000 */
[----:B------:R-:W0:Y:S01]  /*7210*/  MUFU.EX2 R30, R51 ;  /* 0x00000033001e7308 */ /* 0x000e220000000800 */
[C---:B-1----:R-:W-:Y:S01]  /*7220*/  FADD.FTZ R34, R28.reuse, R21 ;  /* 0x000000151c227221 */ /* 0x042fe20000010000 */
[----:B------:R-:W-:-:S05]  /*7230*/  F2FP.BF16.F32.PACK_AB R163, R28, R3 ;  /* 0x000000031ca3723e */ /* 0x000fca00000010ff */
[----:B------:R3:W-:Y:S01]  /*7240*/  STSM.16.M88.4 [R192], R160 ;  /* 0x000000a0c0007844 */ /* 0x0007e20000000200 */
[----:B------:R-:W1:Y:S01]  /*7250*/  MUFU.EX2 R20, R20 ;  /* 0x0000001400147308 */ /* 0x000e620000000800 */
[----:B--2---:R-:W-:-:S07]  /*7260*/  FADD.FTZ R11, R67, R34 ;  /* 0x00000022430b7221 */ /* 0x004fce0000010000 */
[----:B------:R-:W2:Y:S01]  /*7270*/  MUFU.EX2 R69, R69 ;  /* 0x0000004500457308 */ /* 0x000ea20000000800 */
[C---:B0-----:R-:W-:Y:S01]  /*7280*/  FADD.FTZ R10, R30.reuse, R11 ;  /* 0x0000000b1e0a7221 */ /* 0x041fe20000010000 */
[----:B------:R-:W-:-:S06]  /*7290*/  F2FP.BF16.F32.PACK_AB R165, R30, R67 ;  /* 0x000000431ea5723e */ /* 0x000fcc00000010ff */
[----:B------:R-:W0:Y:S01]  /*72a0*/  MUFU.EX2 R32, R55 ;  /* 0x0000003700207308 */ /* 0x000e220000000800 */
[C---:B-1----:R-:W-:Y:S01]  /*72b0*/  F2FP.BF16.F32.PACK_AB R166, R20.reuse, R9 ;  /* 0x0000000914a6723e */ /* 0x042fe200000010ff */
[----:B------:R-:W-:Y:S01]  /*72c0*/  FADD.FTZ R0, R20, R15 ;  /* 0x0000000f14007221 */ /* 0x000fe20000010000 */
[----:B--2---:R-:W-:Y:S01]  /*72d0*/  FADD.FTZ R9, R69, R10 ;  /* 0x0000000a45097221 */ /* 0x004fe20000010000 */
[----:B0-----:R-:W-:-:S03]  /*72e0*/  F2FP.BF16.F32.PACK_AB R167, R32, R69 ;  /* 0x0000004520a7723e */ /* 0x001fc600000010ff */
[----:B------:R-:W-:Y:S02]  /*72f0*/  FADD.FTZ R3, R32, R9 ;  /* 0x0000000920037221 */ /* 0x000fe40000010000 */
[----:B------:R3:W-:Y:S01]  /*7300*/  STSM.16.M88.4 [R191], R164 ;  /* 0x000000a4bf007844 */ /* 0x0007e20000000200 */
[----:B------:R-:W-:-:S06]  /*7310*/  WARPGROUP.ARRIVE ;  /* 0x00000000000079c5 */ /* 0x000fcc0000000000 */
        /* <DEDUP_REMOVED lines=25> */
[----:B---3--:R-:W-:Y:S05]  /*74b0*/  @!P0 BRA `(.L_x_3044) ;  /* 0x0000000000048947 */ /* 0x008fea0003800000 */
[----:B------:R-:W-:Y:S01]  /*74c0*/  BPT.TRAP 0x1 ;  /* 0x000000040000795c */ /* 0x000fe20000300000 */
.L_x_3044:
[----:B------:R-:W-:Y:S01]  /*74d0*/  ISETP.NE.AND P2, PT, R170, 0x1, PT ;  /* 0x00000001aa00780c */ /* 0x000fe20003f45270 */
[----:B------:R-:W-:Y:S01]  /*74e0*/  IMAD.MOV.U32 R10, RZ, RZ, R188 ;  /* 0x000000ffff0a7224 */ /* 0x000fe200078e00bc */
[----:B------:R-:W-:Y:S02]  /*74f0*/  R2UR UR5, R8 ;  /* 0x00000000080572ca */ /* 0x000fe400000e0000 */
[----:B------:R-:W-:-:S09]  /*7500*/  LOP3.LUT P1, RZ, R16, 0x1, RZ, 0xc0, !PT ;  /* 0x0000000110ff7812 */ /* 0x000fd2000782c0ff */
[----:B------:R-:W0:Y:S02]  /*7510*/  @P2 LDC R9, c[0x0][0x44c] ;  /* 0x00011300ff092b82 */ /* 0x000e240000000800 */
[----:B------:R-:W-:-:S04]  /*7520*/  UIADD3 UR5, UR5, 0x38860, URZ ;  /* 0x0003886005057890 */ /* 0x000fc8000fffe03f */
[----:B------:R-:W-:Y:S02]  /*7530*/  UPRMT UR5, UR39, 0x654, UR5 ;  /* 0x0000065427057896 */ /* 0x000fe40008000005 */
[----:B------:R-:W1:Y:S07]  /*7540*/  @P2 LDC R8, c[0x0][0x450] ;  /* 0x00011400ff082b82 */ /* 0x000e6e0000000800 */
[----:B------:R-:W-:Y:S01]  /*7550*/  SYNCS.ARRIVE.TRANS64.RED.A1T0 RZ, [UR5], RZ ;  /* 0x000000ffffff79a7 */ /* 0x000fe20008100405 */
[----:B0-----:R-:W-:-:S05]  /*7560*/  @P2 IMAD.HI.U32 R9, R188, R9, RZ ;  /* 0x00000009bc092227 */ /* 0x001fca00078e00ff */
[----:B-1----:R-:W-:Y:S01]  /*7570*/  @P2 SHF.R.U32.HI R10, RZ, R8, R9 ;  /* 0x00000008ff0a2219 */ /* 0x002fe20000011609 */
[----:B------:R-:W-:-:S04]  /*7580*/  VIADD R9, R168, 0xfffffffe ;  /* 0xfffffffea8097836 */ /* 0x000fc80000000000 */
[----:B------:R-:W-:-:S04]  /*7590*/  IMAD.IADD R169, R169, 0x1, R10 ;  /* 0x00000001a9a97824 */ /* 0x000fc800078e020a */
[----:B------:R-:W-:Y:S01]  /*75a0*/  VIADD R8, R169, UR7 ;  /* 0x00000007a9087c36 */ /* 0x000fe20008000000 */
[----:B------:R-:W-:Y:S06]  /*75b0*/  @!P1 BRA `(.L_x_3045) ;  /* 0x0000000000489947 */ /* 0x000fec0003800000 */
[C---:B------:R-:W-:Y:S01]  /*75c0*/  ISETP.GT.AND P1, PT, R169.reuse, RZ, PT ;  /* 0x000000ffa900720c */ /* 0x040fe20003f24270 */
[----:B------:R-:W-:-:S12]  /*75d0*/  VIADD R12, R169, 0xffffffff ;  /* 0xffffffffa90c7836 */ /* 0x000fd80000000000 */
[----:B------:R-:W-:Y:S05]  /*75e0*/  @P1 BRA `(.L_x_3046) ;  /* 0x0000000000201947 */ /* 0x000fea0003800000 */
[----:B------:R-:W0:Y:S01]  /*75f0*/  LDC R13, c[0x0][0xadc] ;  /* 0x0002b700ff0d7b82 */ /* 0x000e220000000800 */
[----:B------:R-:W-:Y:S01]  /*7600*/  IMAD.MOV R12, RZ, RZ, -R169 ;  /* 0x000000ffff0c7224 */ /* 0x000fe200078e0aa9 */
[----:B0-----:R-:W-:-:S13]  /*7610*/  ISETP.NE.AND P1, PT, R13, 0x1, PT ;  /* 0x000000010d00780c */ /* 0x001fda0003f25270 */
[----:B------:R-:W0:Y:S02]  /*7620*/  @P1 LDC.64 R10, c[0x0][0xae0] ;  /* 0x0002b800ff0a1b82 */ /* 0x000e240000000a00 */
[----:B0-----:R-:W-:-:S05]  /*7630*/  @P1 IMAD.HI.U32 R10, R12, R10, RZ ;  /* 0x0000000a0c0a1227 */ /* 0x001fca00078e00ff */
[----:B------:R-:W-:-:S04]  /*7640*/  @P1 SHF.R.U32.HI R12, RZ, R11, R10 ;  /* 0x0000000bff0c1219 */ /* 0x000fc8000001160a */
[----:B------:R-:W-:Y:S01]  /*7650*/  LOP3.LUT R12, RZ, R12, RZ, 0x33, !PT ;  /* 0x0000000cff0c7212 */ /* 0x000fe200078e33ff */
[----:B------:R-:W-:Y:S06]  /*7660*/  BRA `(.L_x_3047) ;  /* 0x0000000000147947 */ /* 0x000fec0003800000 */
.L_x_3046:
[----:B------:R-:W0:Y:S02]  /*7670*/  LDC R13, c[0x0][0xadc] ;  /* 0x0002b700ff0d7b82 */ /* 0x000e240000000800 */
[----:B0-----:R-:W-:-:S13]  /*7680*/  ISETP.NE.AND P1, PT, R13, 0x1, PT ;  /* 0x000000010d00780c */ /* 0x001fda0003f25270 */
[----:B------:R-:W0:Y:S02]  /*7690*/  @P1 LDC.64 R10, c[0x0][0xae0] ;  /* 0x0002b800ff0a1b82 */ /* 0x000e240000000a00 */
[----:B0-----:R-:W-:-:S05]  /*76a0*/  @P1 IMAD.HI.U32 R10, R12, R10, RZ ;  /* 0x0000000a0c0a1227 */ /* 0x001fca00078e00ff */
[----:B------:R-:W-:-:S07]  /*76b0*/  @P1 SHF.R.U32.HI R12, RZ, R11, R10 ;  /* 0x0000000bff0c1219 */ /* 0x000fce000001160a */
.L_x_3047:
[----:B------:R-:W-:-:S05]  /*76c0*/  IMAD R13, R12, R13, R13 ;  /* 0x0000000d0c0d7224 */ /* 0x000fca00078e020d */
[----:B------:R-:W-:-:S07]  /*76d0*/  VIMNMX R8, R8, R13, PT ;  /* 0x0000000d08087248 */ /* 0x000fce0003fe0100 */
.L_x_3045:
[----:B------:R-:W-:-:S04]  /*76e0*/  SHF.R.S32.HI R11, RZ, 0x1f, R8 ;  /* 0x0000001fff0b7819 */ /* 0x000fc80000011408 */
[----:B------:R-:W-:-:S04]  /*76f0*/  LEA.HI R11, R11, R8, RZ, 0x6 ;  /* 0x000000080b0b7211 */ /* 0x000fc800078f30ff */
[----:B------:R-:W-:-:S04]  /*7700*/  SHF.R.S32.HI R8, RZ, 0x6, R11 ;  /* 0x00000006ff087819 */ /* 0x000fc8000001140b */
[----:B------:R-:W-:-:S04]  /*7710*/  VIMNMX R8, R195, R8, !PT ;  /* 0x00000008c3087248 */ /* 0x000fc80007fe0100 */
[----:B------:R-:W-:-:S13]  /*7720*/  ISETP.GE.AND P1, PT, R9, R8, PT ;  /* 0x000000080900720c */ /* 0x000fda0003f26270 */
[----:B------:R-:W-:Y:S05]  /*7730*/  @!P1 BRA `(.L_x_3048) ;  /* 0x0000003000fc9947 */ /* 0x000fea0003800000 */
[----:B------:R-:W-:Y:S01]  /*7740*/  IMAD.MOV.U32 R10, RZ, RZ, R7 ;  /* 0x000000ffff0a7224 */ /* 0x000fe200078e0007 */
[----:B------:R-:W-:Y:S01]  /*7750*/  UMOV UR7, UR36 ;  /* 0x0000002400077c82 */ /* 0x000fe20008000000 */
[----:B------:R-:W-:-:S07]  /*7760*/  IMAD.MOV.U32 R11, RZ, RZ, R5 ;  /* 0x000000ffff0b7224 */ /* 0x000fce00078e0005 */
.L_x_3067:
[----:B------:R-:W-:-:S04]  /*7770*/  UIADD3 UR36, UR7, 0x1, URZ ;  /* 0x0000000107247890 */ /* 0x000fc8000fffe03f */
[----:B------:R-:W-:-:S04]  /*7780*/  UISETP.NE.AND UP0, UPT, UR36, 0x2, UPT ;  /* 0x000000022400788c */ /* 0x000fc8000bf05270 */
[----:B------:R-:W-:Y:S02]  /*7790*/  USEL UR5, URZ, 0x1, UP0 ;  /* 0x000000013f057887 */ /* 0x000fe40008000000 */
[----:B------:R-:W-:-:S04]  /*77a0*/  USEL UR36, UR36, URZ, UP0 ;  /* 0x0000003f24247287 */ /* 0x000fc80008000000 */
[----:B------:R-:W-:Y:S01]  /*77b0*/  LOP3.LUT R2, R2, UR5, RZ, 0x3c, !PT ;  /* 0x0000000502027c12 */ /* 0x000fe2000f8e3cff */
[----:B------:R-:W-:Y:S07]  /*77c0*/  @!P0 BRA `(.L_x_3049) ;  /* 0x0000000000048947 */ /* 0x000fee0003800000 */
[----:B------:R-:W-:Y:S01]  /*77d0*/  BPT.TRAP 0x1 ;  /* 0x000000040000795c */ /* 0x000fe20000300000 */
.L_x_3049:
[----:B------:R-:W-:Y:S01]  /*77e0*/  ULEA UR5, UR36, UR38, 0x3 ;  /* 0x0000002624057291 */ /* 0x000fe2000f8e183f */
[----:B------:R-:W-:-:S08]  /*77f0*/  SHF.L.U32 R5, R2, 0x1f, RZ ;  /* 0x0000001f02057819 */ /* 0x000fd000000006ff */
[----:B------:R0:W1:Y:S01]  /*7800*/  SYNCS.PHASECHK.TRANS64.TRYWAIT P1, [UR5+0x38830], R5 ;  /* 0x03883005ff0075a7 */ /* 0x0000620008020145 */
[----:B------:R-:W-:Y:S05]  /*7810*/  @!P0 BRA `(.L_x_3050) ;  /* 0x0000000000048947 */ /* 0x000fea0003800000 */
[----:B------:R-:W-:Y:S01]  /*7820*/  BPT.TRAP 0x1 ;  /* 0x000000040000795c */ /* 0x000fe20000300000 */
.L_x_3050:
[----:B-1----:R-:W-:Y:S05]  /*7830*/  @P1 BRA `(.L_x_3051) ;  /* 0x0000000000081947 */ /* 0x002fea0003800000 */
[----:B------:R-:W1:Y:S02]  /*7840*/  SYNCS.PHASECHK.TRANS64.TRYWAIT P1, [UR5+0x38830], R5 ;  /* 0x03883005ff0075a7 */ /* 0x000e640008020145 */
[----:B-1----:R-:W-:Y:S05]  /*7850*/  @!P1 BRA `(.L_x_3052) ;  /* 0x0000015800d89947 */ /* 0x002fea0003800000 */
.L_x_3051:
        /* <DEDUP_REMOVED lines=23> */
.L_x_3053:
[----:B------:R2:W3:Y:S01]  /*79d0*/  SYNCS.PHASECHK.TRANS64.TRYWAIT P1, [UR5+0x38850], R5 ;  /* 0x03885005ff0075a7 */ /* 0x0004e20008020145 */
[----:B------:R-:W-:Y:S05]  /*79e0*/  @!P0 BRA `(.L_x_3054) ;  /* 0x0000000000048947 */ /* 0x000fea0003800000 */
[----:B------:R-:W-:Y:S01]  /*79f0*/  BPT.TRAP 0x1 ;  /* 0x000000040000795c */ /* 0x000fe20000300000 */
.L_x_3054:
[----:B---3--:R-:W-:Y:S05]  /*7a00*/  @P1 BRA `(.L_x_3055) ;  /* 0x0000000000081947 */ /* 0x008fea0003800000 */
[----:B------:R-:W3:Y:S02]  /*7a10*/  SYNCS.PHASECHK.TRANS64.TRYWAIT P1, [UR5+0x38850], R5 ;  /* 0x03885005ff0075a7 */ /* 0x000ee40008020145 */
[----:B---3--:R-:W-:Y:S05]  /*7a20*/  @!P1 BRA `(.L_x_3056) ;  /* 0x00000158007c9947 */ /* 0x008fea0003800000 */
.L_x_3055:
[----:B------:R-:W-:Y:S01]  /*7a30*/  ULEA UR26, UR36, UR4, 0xc ;  /* 0x00000004241a7291 */ /* 0x000fe2000f8e603f */
[----:B------:R-:W-:Y:S01]  /*7a40*/  WARPGROUP.ARRIVE ;  /* 0x00000000000079c5 */ /* 0x000fe20000000000 */
[----:B------:R-:W-:Y:S01]  /*7a50*/  UMOV UR27, 0x40000040 ;  /* 0x40000040001b7882 */ /* 0x000fe20000000000 */
[----:B------:R-:W-:-:S04]  /*7a60*/  UIADD3 UR28, UR6, 0x2, URZ ;  /* 0x00000002061c7890 */ /* 0x000fc8000fffe03f */
[----:B-1----:R-:W1:Y:S01]  /*7a70*/  S2R R6, SR_TID.X ;  /* 0x0000000000067919 */ /* 0x002e620000002100 */
[----:B------:R-:W-:Y:S01]  /*7a80*/  UIADD3 UR30, UR26, 0x2, URZ ;  /* 0x000000021a1e7890 */ /* 0x000fe2000fffe03f */
[----:B------:R-:W-:Y:S01]  /*7a90*/  UMOV UR29, 0x40000040 ;  /* 0x40000040001d7882 */ /* 0x000fe20000000000 */
[----:B------:R-:W-:Y:S01]  /*7aa0*/  UMOV UR31, 0x40000040 ;  /* 0x40000040001f7882 */ /* 0x000fe20000000000 */
[----:B------:R-:W-:Y:S01]  /*7ab0*/  HGMMA.64x64x16.F32.BF16 R152, gdesc[UR24], R152, gsb0 ;  /* 0x00e00000189879f0 */ /* 0x000fe20008001898 */
[----:B------:R-:W-:Y:S02]  /*7ac0*/  UIADD3 UR18, UR6, 0x800, URZ ;  /* 0x0000080006127890 */ /* 0x000fe4000fffe03f */
[----:B------:R-:W-:Y:S01]  /*7ad0*/  UIADD3 UR15, UR26, 0x800, URZ ;  /* 0x000008001a0f7890 */ /* 0x000fe2000fffe03f */
[----:B-1----:R-:W-:-:S05]  /*7ae0*/  SHF.R.U32.HI R6, RZ, 0x7, R6 ;  /* 0x00000007ff067819 */ /* 0x002fca0000011606 */
[----:B0-2---:R-:W0:Y:S02]  /*7af0*/  SHFL.IDX PT, R5, R6, RZ, 0x1f ;  /* 0x00001fff06057589 */ /* 0x005e2400000e0000 */
[----:B0-----:R-:W-:-:S13]  /*7b00*/  R2UR UR10, R5 ;  /* 0x00000000050a72ca */ /* 0x001fda00000e0000 */
[----:B------:R-:W-:-:S03]  /*7b10*/  UISETP.GT.AND UP0, UPT, UR10, 0x7f, UPT ;  /* 0x0000007f0a00788c */ /* 0x000fc6000bf04270 */
[----:B------:R-:W-:Y:S01]  /*7b20*/  UMOV UR10, 0x4 ;  /* 0x00000004000a7882 */ /* 0x000fe20000000000 */
[----:B------:R-:W-:Y:S02]  /*7b30*/  USEL UR14, URZ, 0x2, !UP0 ;  /* 0x000000023f0e7887 */ /* 0x000fe4000c000000 */
[----:B------:R-:W-:Y:S01]  /*7b40*/  USEL UR11, UR10, 0x2, UP0 ;  /* 0x000000020a0b7887 */ /* 0x000fe20008000000 */
[----:B------:R-:W-:Y:S02]  /*7b50*/  WARPGROUP.DEPBAR.LE gsb0, 0x0 ;  /* 0x00008000000079c5 */ /* 0x000fe40000010000 */
[----:B------:R-:W-:Y:S01]  /*7b60*/  WARPGROUP.ARRIVE ;  /* 0x00000000000079c5 */ /* 0x000fe20000000000 */
[----:B------:R-:W-:-:S05]  /*7b70*/  USEL UR10, UR10, 0x6, !UP0 ;  /* 0x000000060a0a7887 */ /* 0x000fca000c000000 */
        /* <DEDUP_REMOVED lines=244> */
.L_x_3057:
[----:B------:R-:W0:Y:S01]  /*8ac0*/  LDC R5, c[0x0][0x448] ;  /* 0x00011200ff057b82 */ /* 0x000e220000000800 */
[----:B------:R-:W-:Y:S01]  /*8ad0*/  IMAD.IADD R20, R194, 0x1, R188 ;  /* 0x00000001c2147824 */ /* 0x000fe200078e02bc */
[----:B------:R-:W-:Y:S01]  /*8ae0*/  UIADD3 UR10, UR5, 0x38840, URZ ;  /* 0x00038840050a7890 */ /* 0x000fe2000fffe03f */
[----:B------:R-:W-:Y:S01]  /*8af0*/  LOP3.LUT P5, RZ, R16, 0x1, RZ, 0xc0, !PT ;  /* 0x0000000110ff7812 */ /* 0x000fe200078ac0ff */
[----:B------:R-:W-:Y:S01]  /*8b00*/  ULDC UR11, c[0x0][0xad4] ;  /* 0x0002b500000b7ab9 */ /* 0x000fe20000000800 */
[----:B------:R-:W-:Y:S01]  /*8b10*/  ULDC UR14, c[0x0][0xad8] ;  /* 0x0002b600000e7ab9 */ /* 0x000fe20000000800 */
[----:B------:R-:W-:-:S09]  /*8b20*/  UPRMT UR10, UR39, 0x654, UR10 ;  /* 0x00000654270a7896 */ /* 0x000fd2000800000a */
[----:B------:R-:W-:Y:S01]  /*8b30*/  SYNCS.ARRIVE.TRANS64.RED.A1T0 RZ, [UR10], RZ ;  /* 0x000000ffffff79a7 */ /* 0x000fe2000810040a */
[----:B------:R-:W-:Y:S01]  /*8b40*/  ULOP3.LUT UR10, URZ, UR11, URZ, 0x33, !UPT ;  /* 0x0000000b3f0a7292 */ /* 0x000fe2000f8e333f */
[----:B0-----:R-:W-:-:S13]  /*8b50*/  ISETP.NE.AND P1, PT, R5, 0x1, PT ;  /* 0x000000010500780c */ /* 0x001fda0003f25270 */
[----:B------:R-:W0:Y:S08]  /*8b60*/  @P1 LDC R6, c[0x0][0x44c] ;  /* 0x00011300ff061b82 */ /* 0x000e300000000800 */
[----:B------:R-:W1:Y:S01]  /*8b70*/  @P1 LDC R5, c[0x0][0x450] ;  /* 0x00011400ff051b82 */ /* 0x000e620000000800 */
[----:B0-----:R-:W-:-:S05]  /*8b80*/  @P1 IMAD.HI.U32 R6, R20, R6, RZ ;  /* 0x0000000614061227 */ /* 0x001fca00078e00ff */
[----:B-1----:R-:W-:Y:S01]  /*8b90*/  @P1 SHF.R.U32.HI R20, RZ, R5, R6 ;  /* 0x00000005ff141219 */ /* 0x002fe20000011606 */
[----:B------:R-:W-:-:S04]  /*8ba0*/  IMAD.SHL.U32 R5, R9, 0x40, RZ ;  /* 0x0000004009057824 */ /* 0x000fc800078e00ff */
[----:B------:R-:W0:Y:S01]  /*8bb0*/  SHFL.IDX PT, R21, R20, RZ, 0x1c1f ;  /* 0x001c1fff14157589 */ /* 0x000e2200000e0000 */
[----:B------:R-:W-:-:S04]  /*8bc0*/  IADD3 R14, -R19, 0x1, -R5 ;  /* 0x00000001130e7810 */ /* 0x000fc80007ffe905 */
[----:B------:R-:W-:-:S05]  /*8bd0*/  IADD3 R14, -R18, R14, R17 ;  /* 0x0000000e120e7210 */ /* 0x000fca0007ffe111 */
[C---:B------:R-:W-:Y:S02]  /*8be0*/  VIADD R15, R14.reuse, UR14 ;  /* 0x0000000e0e0f7c36 */ /* 0x040fe40008000000 */
[----:B------:R-:W-:Y:S01]  /*8bf0*/  VIADD R14, R14, UR10 ;  /* 0x0000000a0e0e7c36 */ /* 0x000fe20008000000 */
[----:B------:R-:W-:Y:S01]  /*8c00*/  ULDC UR10, c[0x0][0xadc] ;  /* 0x0002b700000a7ab9 */ /* 0x000fe20000000800 */
[----:B0-----:R-:W-:Y:S02]  /*8c10*/  IMAD.IADD R13, R15, 0x1, R21 ;  /* 0x000000010f0d7824 */ /* 0x001fe400078e0215 */
[----:B------:R-:W-:Y:S01]  /*8c20*/  IMAD.IADD R12, R21, 0x1, R14 ;  /* 0x00000001150c7824 */ /* 0x000fe200078e020e */
[----:B------:R-:W-:Y:S06]  /*8c30*/  @!P5 BRA `(.L_x_3058) ;  /* 0x000000000058d947 */ /* 0x000fec0003800000 */
[----:B------:R-:W-:Y:S01]  /*8c40*/  IADD3 R21, -R18, R17, R21 ;  /* 0x0000001112157210 */ /* 0x000fe20007ffe115 */
[----:B------:R-:W-:Y:S03]  /*8c50*/  BSSY B0, `(.L_x_3059) ;  /* 0x0000010000007945 */ /* 0x000fe60003800000 */
        /* <DEDUP_REMOVED lines=10> */
.L_x_3060:
[----:B------:R-:W-:-:S05]  /*8d00*/  IMAD.U32 R184, RZ, RZ, UR10 ;  /* 0x0000000affb87e24 */ /* 0x000fca000f8e00ff */
[----:B------:R-:W-:-:S13]  /*8d10*/  ISETP.NE.AND P1, PT, R184, 0x1, PT ;  /* 0x00000001b800780c */ /* 0x000fda0003f25270 */
[----:B------:R-:W0:Y:S02]  /*8d20*/  @P1 LDC.64 R6, c[0x0][0xae0] ;  /* 0x0002b800ff061b82 */ /* 0x000e240000000a00 */
[----:B0-----:R-:W-:-:S05]  /*8d30*/  @P1 IMAD.HI.U32 R6, R21, R6, RZ ;  /* 0x0000000615061227 */ /* 0x001fca00078e00ff */
[----:B------:R-:W-:-:S07]  /*8d40*/  @P1 SHF.R.U32.HI R21, RZ, R7, R6 ;  /* 0x00000007ff151219 */ /* 0x000fce0000011606 */
.L_x_3061:
[----:B------:R-:W-:Y:S05]  /*8d50*/  BSYNC B0 ;  /* 0x0000000000007941 */ /* 0x000fea0003800000 */
.L_x_3059:
[----:B------:R-:W-:-:S04]  /*8d60*/  IMAD R21, R21, R184, -R5 ;  /* 0x000000b815157224 */ /* 0x000fc800078e0a05 */
[----:B------:R-:W-:-:S05]  /*8d70*/  IMAD.IADD R21, R21, 0x1, -R19 ;  /* 0x0000000115157824 */ /* 0x000fca00078e0a13 */
[----:B------:R-:W-:Y:S02]  /*8d80*/  VIMNMX R12, R12, R21, !PT ;  /* 0x000000150c0c7248 */ /* 0x000fe40007fe0100 */
[----:B------:R-:W-:-:S07]  /*8d90*/  VIADDMNMX R13, R21, R184, R13, PT ;  /* 0x000000b8150d7246 */ /* 0x000fce000380010d */
.L_x_3058:
[----:B------:R-:W-:Y:S01]  /*8da0*/  ISETP.GT.AND P1, PT, R9, -0x1, PT ;  /* 0xffffffff0900780c */ /* 0x000fe20003f24270 */
[----:B------:R-:W0:Y:S03]  /*8db0*/  SHFL.IDX PT, R20, R20, 0x1, 0x1c1f ;  /* 0x003c1f0014147f89 */ /* 0x000e2600000e0000 */
        /* <DEDUP_REMOVED lines=11> */
[--C-:B0-----:R-:W-:Y:S01]  /*8e70*/  IMAD.IADD R15, R15, 0x1, R20.reuse ;  /* 0x000000010f0f7824 */ /* 0x101fe200078e0214 */
        /* <DEDUP_REMOVED lines=51> */
.L_x_3064:
[----:B------:R-:W-:-:S05]  /*91b0*/  IMAD.U32 R12, RZ, RZ, UR10 ;  /* 0x0000000aff0c7e24 */ /* 0x000fca000f8e00ff */
[----:B------:R-:W-:-:S13]  /*91c0*/  ISETP.NE.AND P2, PT, R12, 0x1, PT ;  /* 0x000000010c00780c */ /* 0x000fda0003f45270 */
[----:B------:R-:W0:Y:S02]  /*91d0*/  @P2 LDC.64 R6, c[0x0][0xae0] ;  /* 0x0002b800ff062b82 */ /* 0x000e240000000a00 */
[----:B0-----:R-:W-:-:S05]  /*91e0*/  @P2 IMAD.HI.U32 R6, R20, R6, RZ ;  /* 0x0000000614062227 */ /* 0x001fca00078e00ff */
[----:B------:R-:W-:-:S07]  /*91f0*/  @P2 SHF.R.U32.HI R20, RZ, R7, R6 ;  /* 0x00000007ff142219 */ /* 0x000fce0000011606 */
.L_x_3065:
[----:B------:R-:W-:Y:S05]  /*9200*/  BSYNC B0 ;  /* 0x0000000000007941 */ /* 0x000fea0003800000 */
.L_x_3063:
[----:B------:R-:W-:-:S04]  /*9210*/  IMAD R5, R20, R12, -R5 ;  /* 0x0000000c14057224 */ /* 0x000fc800078e0a05 */
[----:B------:R-:W-:-:S05]  /*9220*/  IMAD.IADD R5, R5, 0x1, -R19 ;  /* 0x0000000105057824 */ /* 0x000fca00078e0a13 */
[----:B------:R-:W-:Y:S02]  /*9230*/  VIMNMX R14, R14, R5, !PT ;  /* 0x000000050e0e7248 */ /* 0x000fe40007fe0100 */
[----:B------:R-:W-:-:S07]  /*9240*/  VIADDMNMX R15, R5, R12, R15, PT ;  /* 0x0000000c050f7246 */ /* 0x000fce000380010f */
.L_x_3062:
[----:B------:R-:W-:Y:S01]  /*9250*/  FMNMX.FTZ R5, R152, R11, !PT ;  /* 0x0000000b98057209 */ /* 0x000fe20007810000 */
[----:B------:R-:W-:Y:S01]  /*9260*/  ULEA UR10, UR36, UR37, 0xc ;  /* 0x00000025240a7291 */ /* 0x000fe2000f8e603f */
[----:B------:R-:W-:Y:S01]  /*9270*/  ISETP.GT.AND P4, PT, R14, 0x9, P1 ;  /* 0x000000090e00780c */ /* 0x000fe20000f84270 */
[----:B------:R-:W-:Y:S01]  /*9280*/  UMOV UR15, 0x40000040 ;  /* 0x40000040000f7882 */ /* 0x000fe20000000000 */
[----:B------:R-:W-:Y:S02]  /*9290*/  FMNMX.FTZ R5, R153, R5, !PT ;  /* 0x0000000599057209 */ /* 0x000fe40007810000 */
[----:B------:R-:W-:Y:S02]  /*92a0*/  ISETP.LT.OR P4, PT, R15, 0xa, P4 ;  /* 0x0000000a0f00780c */ /* 0x000fe40002781670 */
[----:B------:R-:W-:Y:S01]  /*92b0*/  FMNMX.FTZ R5, R156, R5, !PT ;  /* 0x000000059c057209 */ /* 0x000fe20007810000 */
[----:B------:R-:W-:Y:S01]  /*92c0*/  UMOV UR14, UR10 ;  /* 0x0000000a000e7c82 */ /* 0x000fe20008000000 */
        /* <DEDUP_REMOVED lines=28> */
[----:B------:R-:W0:Y:S01]  /*9490*/  SHFL.BFLY PT, R6, R5, 0x2, 0x1f ;  /* 0x0c401f0005067f89 */ /* 0x000e2200000e0000 */
        /* <DEDUP_REMOVED lines=8> */
[----:B------:R-:W-:Y:S02]  /*9520*/  ISETP.LT.OR P3, PT, R15, 0x29, P3 ;  /* 0x000000290f00780c */ /* 0x000fe40001f61670 */
[----:B0-----:R-:W-:Y:S02]  /*9530*/  FMNMX.FTZ R5, R5, R6, !PT ;  /* 0x0000000605057209 */ /* 0x001fe40007810000 */
[----:B------:R-:W-:Y:S02]  /*9540*/  FSEL R174, R174, -INF , !P3 ;  /* 0xff800000aeae7808 */ /* 0x000fe40005800000 */
[----:B------:R-:W-:Y:S01]  /*9550*/  ISETP.GT.AND P3, PT, R14, 0x30, P1 ;  /* 0x000000300e00780c */ /* 0x000fe20000f64270 */
[----:B------:R-:W0:Y:S03]  /*9560*/  SHFL.BFLY PT, R6, R5, 0x1, 0x1f ;  /* 0x0c201f0005067f89 */ /* 0x000e2600000e0000 */
[----:B------:R-:W-:-:S04]  /*9570*/  ISETP.LT.OR P3, PT, R15, 0x31, P3 ;  /* 0x000000310f00780c */ /* 0x000fc80001f61670 */
[----:B------:R-:W-:Y:S02]  /*9580*/  FSEL R178, R178, -INF , !P3 ;  /* 0xff800000b2b27808 */ /* 0x000fe40005800000 */
[----:B0-----:R-:W-:-:S04]  /*9590*/  FMNMX.FTZ R5, R5, R6, !PT ;  /* 0x0000000605057209 */ /* 0x001fc80007810000 */
[----:B------:R-:W-:-:S04]  /*95a0*/  FSETP.NEU.FTZ.AND P2, PT, R5, -INF , PT ;  /* 0xff8000000500780b */ /* 0x000fc80003f5d000 */
[----:B------:R-:W-:-:S05]  /*95b0*/  FSEL R6, R5, RZ, P2 ;  /* 0x000000ff05067208 */ /* 0x000fca0001000000 */
[----:B------:R-:W-:Y:S02]  /*95c0*/  FADD.FTZ R11, -R6, R11 ;  /* 0x0000000b060b7221 */ /* 0x000fe40000010100 */
[----:B------:R-:W0:Y:S02]  /*95d0*/  LDC R6, c[0x0][0xa80] ;  /* 0x0002a000ff067b82 */ /* 0x000e240000000800 */
[-C--:B0-----:R-:W-:Y:S01]  /*95e0*/  FMUL.FTZ R7, R5, R6.reuse ;  /* 0x0000000605077220 */ /* 0x081fe20000410000 */
[----:B------:R-:W-:-:S04]  /*95f0*/  FMUL.FTZ R11, R11, R6 ;  /* 0x000000060b0b7220 */ /* 0x000fc80000410000 */
[----:B------:R-:W-:Y:S02]  /*9600*/  FSEL R7, R7, RZ, P2 ;  /* 0x000000ff07077208 */ /* 0x000fe40001000000 */
[----:B------:R-:W-:Y:S01]  /*9610*/  ISETP.GT.AND P2, PT, R14, 0x8, P1 ;  /* 0x000000080e00780c */ /* 0x000fe20000f44270 */
[----:B------:R-:W0:Y:S02]  /*9620*/  MUFU.EX2 R11, R11 ;  /* 0x0000000b000b7308 */ /* 0x000e240000000800 */
        /* <DEDUP_REMOVED lines=17> */
[----:B------:R-:W1:Y:S01]  /*9740*/  MUFU.EX2 R152, R152 ;  /* 0x0000009800987308 */ /* 0x000e620000000800 */
[----:B------:R-:W-:Y:S01]  /*9750*/  FMNMX.FTZ R7, R154, R10, !PT ;  /* 0x0000000a9a077209 */ /* 0x000fe20007810000 */
[-C--:B0-----:R-:W-:Y:S01]  /*9760*/  FMUL.FTZ R24, R24, R11.reuse ;  /* 0x0000000b18187220 */ /* 0x081fe20000410000 */
[----:B------:R-:W-:Y:S01]  /*9770*/  FSEL R158, R158, -INF , !P2 ;  /* 0xff8000009e9e7808 */ /* 0x000fe20005000000 */
[----:B------:R-:W-:Y:S01]  /*9780*/  FMUL.FTZ R25, R25, R11 ;  /* 0x0000000b19197220 */ /* 0x000fe20000410000 */
[----:B------:R-:W-:Y:S01]  /*9790*/  FMNMX.FTZ R7, R155, R7, !PT ;  /* 0x000000079b077209 */ /* 0x000fe20007810000 */
[----:B------:R-:W-:Y:S01]  /*97a0*/  FMUL.FTZ R28, R28, R11 ;  /* 0x0000000b1c1c7220 */ /* 0x000fe20000410000 */
[----:B------:R-:W-:Y:S01]  /*97b0*/  ISETP.GT.AND P2, PT, R14, 0x11, P1 ;  /* 0x000000110e00780c */ /* 0x000fe20000f44270 */
[----:B------:R-:W0:Y:S01]  /*97c0*/  MUFU.EX2 R153, R153 ;  /* 0x0000009900997308 */ /* 0x000e220000000800 */
[----:B------:R-:W-:Y:S01]  /*97d0*/  FMNMX.FTZ R7, R158, R7, !PT ;  /* 0x000000079e077209 */ /* 0x000fe20007810000 */
[-C--:B------:R-:W-:Y:S01]  /*97e0*/  FMUL.FTZ R29, R29, R11.reuse ;  /* 0x0000000b1d1d7220 */ /* 0x080fe20000410000 */
[----:B------:R-:W-:Y:S01]  /*97f0*/  ISETP.LT.OR P2, PT, R15, 0x12, P2 ;  /* 0x000000120f00780c */ /* 0x000fe20001741670 */
[----:B------:R-:W-:Y:S01]  /*9800*/  FMUL.FTZ R32, R32, R11 ;  /* 0x0000000b20207220 */ /* 0x000fe20000410000 */
[----:B------:R-:W-:Y:S01]  /*9810*/  FMNMX.FTZ R7, R159, R7, !PT ;  /* 0x000000079f077209 */ /* 0x000fe20007810000 */
[----:B------:R-:W-:Y:S01]  /*9820*/  FMUL.FTZ R33, R33, R11 ;  /* 0x0000000b21217220 */ /* 0x000fe20000410000 */
[----:B------:R-:W-:Y:S01]  /*9830*/  FSEL R163, R163, -INF , !P2 ;  /* 0xff800000a3a37808 */ /* 0x000fe20005000000 */
[----:B------:R-:W2:Y:S01]  /*9840*/  MUFU.EX2 R156, R156 ;  /* 0x0000009c009c7308 */ /* 0x000ea20000000800 */
[----:B------:R-:W-:Y:S01]  /*9850*/  FMNMX.FTZ R7, R162, R7, !PT ;  /* 0x00000007a2077209 */ /* 0x000fe20007810000 */
[----:B-1----:R-:W-:Y:S01]  /*9860*/  FFMA.FTZ R0, R11, R0, R152 ;  /* 0x000000000b007223 */ /* 0x002fe20000010098 */
[----:B------:R-:W-:Y:S01]  /*9870*/  ISETP.GT.AND P2, PT, R14, 0x20, P1 ;  /* 0x000000200e00780c */ /* 0x000fe20000f44270 */
[----:B------:R-:W-:Y:S01]  /*9880*/  FMUL.FTZ R36, R36, R11 ;  /* 0x0000000b24247220 */ /* 0x000fe20000410000 */
[----:B------:R-:W-:Y:S01]  /*9890*/  FMNMX.FTZ R7, R163, R7, !PT ;  /* 0x00000007a3077209 */ /* 0x000fe20007810000 */
[----:B------:R-:W-:Y:S01]  /*98a0*/  FMUL.FTZ R37, R37, R11 ;  /* 0x0000000b25257220 */ /* 0x000fe20000410000 */
[----:B------:R-:W-:Y:S01]  /*98b0*/  ISETP.LT.OR P2, PT, R15, 0x21, P2 ;  /* 0x000000210f00780c */ /* 0x000fe20001741670 */
[----:B------:R-:W1:Y:S01]  /*98c0*/  MUFU.EX2 R157, R157 ;  /* 0x0000009d009d7308 */ /* 0x000e620000000800 */
[----:B------:R-:W-:Y:S01]  /*98d0*/  FMNMX.FTZ R7, R166, R7, !PT ;  /* 0x00000007a6077209 */ /* 0x000fe20007810000 */
[----:B0-----:R-:W-:Y:S01]  /*98e0*/  FADD.FTZ R0, R153, R0 ;  /* 0x0000000099007221 */ /* 0x001fe20000010000 */
[----:B------:R-:W-:Y:S01]  /*98f0*/  FSEL R170, R170, -INF , !P2 ;  /* 0xff800000aaaa7808 */ /* 0x000fe20005000000 */
[----:B------:R-:W-:Y:S01]  /*9900*/  FMUL.FTZ R40, R40, R11 ;  /* 0x0000000b28287220 */ /* 0x000fe20000410000 */
[----:B------:R-:W-:Y:S01]  /*9910*/  FMNMX.FTZ R7, R167, R7, !PT ;  /* 0x00000007a7077209 */ /* 0x000fe20007810000 */
[----:B------:R-:W-:Y:S01]  /*9920*/  FMUL.FTZ R41, R41, R11 ;  /* 0x0000000b29297220 */ /* 0x000fe20000410000 */
[----:B------:R-:W-:Y:S01]  /*9930*/  ISETP.GT.AND P2, PT, R14, 0x29, P1 ;  /* 0x000000290e00780c */ /* 0x000fe20000f44270 */
[----:B------:R-:W0:Y:S01]  /*9940*/  MUFU.EX2 R160, R160 ;  /* 0x000000a000a07308 */ /* 0x000e220000000800 */
[----:B------:R-:W-:Y:S01]  /*9950*/  FMNMX.FTZ R7, R170, R7, !PT ;  /* 0x00000007aa077209 */ /* 0x000fe20007810000 */
[----:B--2---:R-:W-:Y:S01]  /*9960*/  FADD.FTZ R0, R156, R0 ;  /* 0x000000009c007221 */ /* 0x004fe20000010000 */
[----:B------:R-:W-:Y:S01]  /*9970*/  ISETP.LT.OR P2, PT, R15, 0x2a, P2 ;  /* 0x0000002a0f00780c */ /* 0x000fe20001741670 */
[----:B------:R-:W-:Y:S01]  /*9980*/  FMUL.FTZ R44, R44, R11 ;  /* 0x0000000b2c2c7220 */ /* 0x000fe20000410000 */
[----:B------:R-:W-:Y:S01]  /*9990*/  FMNMX.FTZ R7, R171, R7, !PT ;  /* 0x00000007ab077209 */ /* 0x000fe20007810000 */
[----:B------:R-:W-:Y:S01]  /*99a0*/  FMUL.FTZ R45, R45, R11 ;  /* 0x0000000b2d2d7220 */ /* 0x000fe20000410000 */
[----:B------:R-:W-:Y:S01]  /*99b0*/  FSEL R175, R175, -INF , !P2 ;  /* 0xff800000afaf7808 */ /* 0x000fe20005000000 */
[----:B------:R-:W2:Y:S01]  /*99c0*/  MUFU.EX2 R161, R161 ;  /* 0x000000a100a17308 */ /* 0x000ea20000000800 */
[----:B------:R-:W-:Y:S01]  /*99d0*/  ISETP.GT.AND P2, PT, R14, 0x31, P1 ;  /* 0x000000310e00780c */ /* 0x000fe20000f44270 */
[----:B-1----:R-:W-:Y:S01]  /*99e0*/  FADD.FTZ R0, R157, R0 ;  /* 0x000000009d007221 */ /* 0x002fe20000010000 */
[----:B------:R-:W-:Y:S01]  /*99f0*/  FMNMX.FTZ R7, R174, R7, !PT ;  /* 0x00000007ae077209 */ /* 0x000fe20007810000 */
[-C--:B------:R-:W-:Y:S01]  /*9a00*/  FMUL.FTZ R48, R48, R11.reuse ;  /* 0x0000000b30307220 */ /* 0x080fe20000410000 */
[----:B------:R-:W-:Y:S01]  /*9a10*/  ISETP.LT.OR P2, PT, R15, 0x32, P2 ;  /* 0x000000320f00780c */ /* 0x000fe20001741670 */
[----:B------:R-:W-:Y:S01]  /*9a20*/  FMUL.FTZ R49, R49, R11 ;  /* 0x0000000b31317220 */ /* 0x000fe20000410000 */
[----:B------:R-:W-:Y:S01]  /*9a30*/  FMNMX.FTZ R7, R175, R7, !PT ;  /* 0x00000007af077209 */ /* 0x000fe20007810000 */
[----:B------:R-:W1:Y:S01]  /*9a40*/  MUFU.EX2 R164, R164 ;  /* 0x000000a400a47308 */ /* 0x000e620000000800 */
[----:B------:R-:W-:Y:S01]  /*9a50*/  ISETP.GT.AND P1, PT, R14, 0x39, P1 ;  /* 0x000000390e00780c */ /* 0x000fe20000f24270 */
[----:B0-----:R-:W-:Y:S01]  /*9a60*/  FADD.FTZ R0, R160, R0 ;  /* 0x00000000a0007221 */ /* 0x001fe20000010000 */
[----:B------:R-:W-:Y:S01]  /*9a70*/  FSEL R179, R179, -INF , !P2 ;  /* 0xff800000b3b37808 */ /* 0x000fe20005000000 */
[----:B------:R-:W-:Y:S01]  /*9a80*/  FMUL.FTZ R52, R52, R11 ;  /* 0x0000000b34347220 */ /* 0x000fe20000410000 */
[----:B------:R-:W-:Y:S01]  /*9a90*/  FMNMX.FTZ R7, R178, R7, !PT ;  /* 0x00000007b2077209 */ /* 0x000fe20007810000 */
[----:B------:R-:W-:Y:S01]  /*9aa0*/  FMUL.FTZ R53, R53, R11 ;  /* 0x0000000b35357220 */ /* 0x000fe20000410000 */
[----:B------:R-:W-:Y:S01]  /*9ab0*/  ISETP.LT.OR P1, PT, R15, 0x3a, P1 ;  /* 0x0000003a0f00780c */ /* 0x000fe20000f21670 */
[----:B------:R-:W0:Y:S01]  /*9ac0*/  MUFU.EX2 R165, R165 ;  /* 0x000000a500a57308 */ /* 0x000e220000000800 */
[----:B------:R-:W-:Y:S01]  /*9ad0*/  FMNMX.FTZ R7, R179, R7, !PT ;  /* 0x00000007b3077209 */ /* 0x000fe20007810000 */
[----:B--2---:R-:W-:Y:S01]  /*9ae0*/  FADD.FTZ R0, R161, R0 ;  /* 0x00000000a1007221 */ /* 0x004fe20000010000 */
[----:B------:R-:W-:Y:S01]  /*9af0*/  FSEL R183, R183, -INF , !P1 ;  /* 0xff800000b7b77808 */ /* 0x000fe20004800000 */
[----:B------:R-:W-:Y:S01]  /*9b00*/  FMUL.FTZ R56, R56, R11 ;  /* 0x0000000b38387220 */ /* 0x000fe20000410000 */
[----:B------:R-:W-:Y:S01]  /*9b10*/  FMNMX.FTZ R7, R182, R7, !PT ;  /* 0x00000007b6077209 */ /* 0x000fe20007810000 */
[----:B------:R-:W-:Y:S01]  /*9b20*/  FMUL.FTZ R57, R57, R11 ;  /* 0x0000000b39397220 */ /* 0x000fe20000410000 */
[----:B------:R-:W-:Y:S01]  /*9b30*/  ISETP.NE.AND P1, PT, R23, RZ, PT ;  /* 0x000000ff1700720c */ /* 0x000fe20003f25270 */
[----:B------:R-:W2:Y:S01]  /*9b40*/  MUFU.EX2 R168, R168 ;  /* 0x000000a800a87308 */ /* 0x000ea20000000800 */
[----:B------:R-:W-:Y:S01]  /*9b50*/  FMNMX.FTZ R7, R183, R7, !PT ;  /* 0x00000007b7077209 */ /* 0x000fe20007810000 */
[----:B-1----:R-:W-:Y:S01]  /*9b60*/  FADD.FTZ R0, R164, R0 ;  /* 0x00000000a4007221 */ /* 0x002fe20000010000 */
[----:B------:R-:W-:Y:S01]  /*9b70*/  F2FP.BF16.F32.PACK_AB R152, R153, R152 ;  /* 0x000000989998723e */ /* 0x000fe200000010ff */
[-C--:B------:R-:W-:Y:S01]  /*9b80*/  FMUL.FTZ R60, R60, R11.reuse ;  /* 0x0000000b3c3c7220 */ /* 0x080fe20000410000 */
[-C--:B------:R-:W-:Y:S01]  /*9b90*/  FMUL.FTZ R61, R61, R11.reuse ;  /* 0x0000000b3d3d7220 */ /* 0x080fe20000410000 */
[----:B------:R-:W1:Y:S01]  /*9ba0*/  SHFL.BFLY PT, R12, R7, 0x2, 0x1f ;  /* 0x0c401f00070c7f89 */ /* 0x000e6200000e0000 */
[-C--:B------:R-:W-:Y:S01]  /*9bb0*/  FMUL.FTZ R64, R64, R11.reuse ;  /* 0x0000000b40407220 */ /* 0x080fe20000410000 */
[----:B------:R-:W3:Y:S01]  /*9bc0*/  MUFU.EX2 R169, R169 ;  /* 0x000000a900a97308 */ /* 0x000ee20000000800 */
        /* <DEDUP_REMOVED lines=21> */
[----:B-1----:R-:W-:Y:S01]  /*9d20*/  FMNMX.FTZ R7, R7, R12, !PT ;  /* 0x0000000c07077209 */ /* 0x002fe20007810000 */
[-C--:B------:R-:W-:Y:S01]  /*9d30*/  FMUL.FTZ R100, R100, R11.reuse ;  /* 0x0000000b64647220 */ /* 0x080fe20000410000 */
[----:B------:R-:W1:Y:S01]  /*9d40*/  MUFU.EX2 R176, R176 ;  /* 0x000000b000b07308 */ /* 0x000e620000000800 */
[-C--:B------:R-:W-:Y:S01]  /*9d50*/  FMUL.FTZ R101, R101, R11.reuse ;  /* 0x0000000b65657220 */ /* 0x080fe20000410000 */
[-C--:B------:R-:W-:Y:S01]  /*9d60*/  FMUL.FTZ R104, R104, R11.reuse ;  /* 0x0000000b68687220 */ /* 0x080fe20000410000 */
[----:B------:R-:W4:Y:S01]  /*9d70*/  SHFL.BFLY PT, R12, R7, 0x1, 0x1f ;  /* 0x0c201f00070c7f89 */ /* 0x000f2200000e0000 */
[-C--:B------:R-:W-:Y:S01]  /*9d80*/  FMUL.FTZ R105, R105, R11.reuse ;  /* 0x0000000b69697220 */ /* 0x080fe20000410000 */
[-C--:B------:R-:W-:Y:S01]  /*9d90*/  FMUL.FTZ R108, R108, R11.reuse ;  /* 0x0000000b6c6c7220 */ /* 0x080fe20000410000 */
[-C--:B------:R-:W-:Y:S01]  /*9da0*/  FMUL.FTZ R109, R109, R11.reuse ;  /* 0x0000000b6d6d7220 */ /* 0x080fe20000410000 */
[-C--:B------:R-:W-:Y:S01]  /*9db0*/  FMUL.FTZ R112, R112, R11.reuse ;  /* 0x0000000b70707220 */ /* 0x080fe20000410000 */
[----:B------:R-:W5:Y:S01]  /*9dc0*/  MUFU.EX2 R177, R177 ;  /* 0x000000b100b17308 */ /* 0x000f620000000800 */
[-C--:B------:R-:W-:Y:S01]  /*9dd0*/  FMUL.FTZ R113, R113, R11.reuse ;  /* 0x0000000b71717220 */ /* 0x080fe20000410000 */
[-C--:B------:R-:W-:Y:S01]  /*9de0*/  FMUL.FTZ R116, R116, R11.reuse ;  /* 0x0000000b74747220 */ /* 0x080fe20000410000 */
[-C--:B------:R-:W-:Y:S01]  /*9df0*/  FMUL.FTZ R117, R117, R11.reuse ;  /* 0x0000000b75757220 */ /* 0x080fe20000410000 */
        /* <DEDUP_REMOVED lines=15> */
[----:B----4-:R-:W-:Y:S01]  /*9ef0*/  FMNMX.FTZ R7, R7, R12, !PT ;  /* 0x0000000c07077209 */ /* 0x010fe20007810000 */
[-C--:B------:R-:W-:Y:S01]  /*9f00*/  FMUL.FTZ R145, R145, R11.reuse ;  /* 0x0000000b91917220 */ /* 0x080fe20000410000 */
[-C--:B------:R-:W-:Y:S01]  /*9f10*/  FMUL.FTZ R148, R148, R11.reuse ;  /* 0x0000000b94947220 */ /* 0x080fe20000410000 */
[----:B------:R-:W-:Y:S01]  /*9f20*/  FMUL.FTZ R149, R149, R11 ;  /* 0x0000000b95957220 */ /* 0x000fe20000410000 */
[----:B------:R-:W-:Y:S01]  /*9f30*/  FSETP.NEU.FTZ.AND P2, PT, R7, -INF , PT ;  /* 0xff8000000700780b */ /* 0x000fe20003f5d000 */
[----:B---3--:R-:W-:-:S03]  /*9f40*/  FADD.FTZ R0, R169, R0 ;  /* 0x00000000a9007221 */ /* 0x008fc60000010000 */
[----:B------:R-:W-:Y:S01]  /*9f50*/  FSEL R12, R7, RZ, P2 ;  /* 0x000000ff070c7208 */ /* 0x000fe20001000000 */
[----:B0-----:R-:W-:-:S04]  /*9f60*/  FADD.FTZ R0, R172, R0 ;  /* 0x00000000ac007221 */ /* 0x001fc80000010000 */
[----:B------:R-:W-:Y:S01]  /*9f70*/  FADD.FTZ R12, -R12, R10 ;  /* 0x0000000a0c0c7221 */ /* 0x000fe20000010100 */
[----:B--2---:R-:W-:-:S03]  /*9f80*/  FADD.FTZ R0, R173, R0 ;  /* 0x00000000ad007221 */ /* 0x004fc60000010000 */
[----:B------:R-:W-:Y:S01]  /*9f90*/  FMUL.FTZ R10, R12, R6 ;  /* 0x000000060c0a7220 */ /* 0x000fe20000410000 */
[----:B------:R-:W-:Y:S02]  /*9fa0*/  IMAD.U32 R12, RZ, RZ, UR7 ;  /* 0x00000007ff0c7e24 */ /* 0x000fe4000f8e00ff */
[----:B-1----:R-:W-:Y:S02]  /*9fb0*/  FADD.FTZ R0, R176, R0 ;  /* 0x00000000b0007221 */ /* 0x002fe40000010000 */
[----:B------:R-:W-:Y:S01]  /*9fc0*/  @!P1 IMAD R12, R12, 0x40, R22 ;  /* 0x000000400c0c9824 */ /* 0x000fe200078e0216 */
[----:B------:R-:W0:Y:S01]  /*9fd0*/  MUFU.EX2 R10, R10 ;  /* 0x0000000a000a7308 */ /* 0x000e220000000800 */
[----:B-----5:R-:W-:-:S03]  /*9fe0*/  FADD.FTZ R0, R177, R0 ;  /* 0x00000000b1007221 */ /* 0x020fc60000010000 */
[----:B------:R-:W-:Y:S01]  /*9ff0*/  @!P1 LEA R12, R12, UR38, 0x2 ;  /* 0x000000260c0c9c11 */ /* 0x000fe2000f8e10ff */
[----:B------:R-:W-:-:S04]  /*a000*/  FADD.FTZ R0, R180, R0 ;  /* 0x00000000b4007221 */ /* 0x000fc80000010000 */
[----:B------:R-:W-:Y:S01]  /*a010*/  @!P1 STS [R12+0x38400], R11 ;  /* 0x0384000b0c009388 */ /* 0x000fe20000000800 */
[----:B------:R-:W-:-:S03]  /*a020*/  FADD.FTZ R0, R181, R0 ;  /* 0x00000000b5007221 */ /* 0x000fc60000010000 */
        /* <DEDUP_REMOVED lines=13> */
[-C--:B------:R-:W-:Y:S01]  /*a100*/  FMUL.FTZ R47, R47, R10.reuse ;  /* 0x0000000a2f2f7220 */ /* 0x080fe20000410000 */
[-C--:B------:R-:W-:Y:S01]  /*a110*/  FMUL.FTZ R50, R50, R10.reuse ;  /* 0x0000000a32327220 */ /* 0x080fe20000410000 */
[----:B------:R-:W-:Y:S01]  /*a120*/  FSEL R12, R12, RZ, P2 ;  /* 0x000000ff0c0c7208 */ /* 0x000fe20001000000 */
[-C--:B------:R-:W-:Y:S01]  /*a130*/  FMUL.FTZ R51, R51, R10.reuse ;  /* 0x0000000a33337220 */ /* 0x080fe20000410000 */
[-C--:B------:R-:W-:Y:S01]  /*a140*/  FMUL.FTZ R54, R54, R10.reuse ;  /* 0x0000000a36367220 */ /* 0x080fe20000410000 */
[-C--:B------:R-:W-:Y:S01]  /*a150*/  FMUL.FTZ R55, R55, R10.reuse ;  /* 0x0000000a37377220 */ /* 0x080fe20000410000 */
[----:B------:R-:W-:Y:S01]  /*a160*/  FMUL.FTZ R58, R58, R10 ;  /* 0x0000000a3a3a7220 */ /* 0x000fe20000410000 */
        /* <DEDUP_REMOVED lines=16> */
[----:B------:R0:W1:Y:S01]  /*a270*/  MUFU.EX2 R153, R154 ;  /* 0x0000009a00997308 */ /* 0x0000620000000800 */
[----:B------:R-:W-:Y:S01]  /*a280*/  F2FP.BF16.F32.PACK_AB R166, R181, R180 ;  /* 0x000000b4b5a6723e */ /* 0x000fe200000010ff */
        /* <DEDUP_REMOVED lines=8> */
[----:B------:R-:W-:Y:S01]  /*a310*/  FMUL.FTZ R71, R71, R10 ;  /* 0x0000000a47477220 */ /* 0x000fe20000410000 */
[----:B------:R-:W-:Y:S01]  /*a320*/  F2FP.BF16.F32.PACK_AB R156, R161, R160 ;  /* 0x000000a0a19c723e */ /* 0x000fe200000010ff */
[----:B------:R-:W-:Y:S01]  /*a330*/  FMUL.FTZ R74, R74, R10 ;  /* 0x0000000a4a4a7220 */ /* 0x000fe20000410000 */
[----:B------:R-:W-:Y:S01]  /*a340*/  F2FP.BF16.F32.PACK_AB R160, R169, R168 ;  /* 0x000000a8a9a0723e */ /* 0x000fe200000010ff */
[-C--:B------:R-:W-:Y:S01]  /*a350*/  FMUL.FTZ R75, R75, R10.reuse ;  /* 0x0000000a4b4b7220 */ /* 0x080fe20000410000 */
[-C--:B------:R-:W-:Y:S01]  /*a360*/  FMUL.FTZ R78, R78, R10.reuse ;  /* 0x0000000a4e4e7220 */ /* 0x080fe20000410000 */
        /* <DEDUP_REMOVED lines=8> */
[----:B------:R-:W1:Y:S01]  /*a3f0*/  MUFU.EX2 R15, R159 ;  /* 0x0000009f000f7308 */ /* 0x000e620000000800 */
[----:B--2---:R-:W-:Y:S01]  /*a400*/  F2FP.BF16.F32.PACK_AB R153, R12, R153 ;  /* 0x000000990c99723e */ /* 0x004fe200000010ff */
[----:B------:R-:W-:Y:S01]  /*a410*/  FMUL.FTZ R91, R91, R10 ;  /* 0x0000000a5b5b7220 */ /* 0x000fe20000410000 */
[----:B0-----:R-:W-:Y:S01]  /*a420*/  F2FP.BF16.F32.PACK_AB R158, R165, R164 ;  /* 0x000000a4a59e723e */ /* 0x001fe200000010ff */
[----:B------:R-:W-:Y:S01]  /*a430*/  FMUL.FTZ R94, R94, R10 ;  /* 0x0000000a5e5e7220 */ /* 0x000fe20000410000 */
[----:B------:R-:W-:Y:S01]  /*a440*/  F2FP.BF16.F32.PACK_AB R164, R177, R176 ;  /* 0x000000b0b1a4723e */ /* 0x000fe200000010ff */
        /* <DEDUP_REMOVED lines=38> */
[----:B------:R1:W-:Y:S01]  /*a6b0*/  STSM.16.M88.4 [R189+0x36400], R152 ;  /* 0x03640098bd007844 */ /* 0x0003e20000000200 */
[----:B------:R-:W-:-:S03]  /*a6c0*/  FADD.FTZ R3, R12, R3 ;  /* 0x000000030c037221 */ /* 0x000fc60000010000 */
[----:B------:R-:W2:Y:S01]  /*a6d0*/  MUFU.EX2 R171, R171 ;  /* 0x000000ab00ab7308 */ /* 0x000ea20000000800 */
[----:B0-----:R-:W-:Y:S01]  /*a6e0*/  F2FP.BF16.F32.PACK_AB R159, R168, R13 ;  /* 0x0000000da89f723e */ /* 0x001fe200000010ff */
[----:B------:R-:W-:-:S04]  /*a6f0*/  FADD.FTZ R3, R14, R3 ;  /* 0x000000030e037221 */ /* 0x000fc80000010000 */
[----:B------:R1:W-:Y:S01]  /*a700*/  STSM.16.M88.4 [R190], R156 ;  /* 0x0000009cbe007844 */ /* 0x0003e20000000200 */
[----:B------:R-:W-:Y:S01]  /*a710*/  FADD.FTZ R3, R15, R3 ;  /* 0x000000030f037221 */ /* 0x000fe20000010000 */
[----:B------:R-:W-:Y:S03]  /*a720*/  MUFU.EX2 R174, R174 ;  /* 0x000000ae00ae7308 */ /* 0x000fe60000000800 */
[----:B------:R-:W-:-:S04]  /*a730*/  FADD.FTZ R3, R20, R3 ;  /* 0x0000000314037221 */ /* 0x000fc80000010000 */
[----:B------:R-:W-:Y:S01]  /*a740*/  FADD.FTZ R3, R21, R3 ;  /* 0x0000000315037221 */ /* 0x000fe20000010000 */
[----:B------:R-:W0:Y:S01]  /*a750*/  MUFU.EX2 R175, R175 ;  /* 0x000000af00af7308 */ /* 0x000e220000000800 */
[----:B--2---:R-:W-:Y:S02]  /*a760*/  F2FP.BF16.F32.PACK_AB R161, R171, R170 ;  /* 0x000000aaaba1723e */ /* 0x004fe400000010ff */
[----:B------:R-:W-:-:S04]  /*a770*/  FADD.FTZ R3, R13, R3 ;  /* 0x000000030d037221 */ /* 0x000fc80000010000 */
[----:B------:R-:W-:Y:S01]  /*a780*/  FADD.FTZ R3, R168, R3 ;  /* 0x00000003a8037221 */ /* 0x000fe20000010000 */
[----:B------:R-:W2:Y:S03]  /*a790*/  MUFU.EX2 R178, R178 ;  /* 0x000000b200b27308 */ /* 0x000ea60000000800 */
[----:B------:R-:W-:-:S04]  /*a7a0*/  FADD.FTZ R3, R170, R3 ;  /* 0x00000003aa037221 */ /* 0x000fc80000010000 */
[----:B------:R-:W-:Y:S01]  /*a7b0*/  FADD.FTZ R3, R171, R3 ;  /* 0x00000003ab037221 */ /* 0x000fe20000010000 */
[----:B------:R-:W3:Y:S01]  /*a7c0*/  MUFU.EX2 R179, R179 ;  /* 0x000000b300b37308 */ /* 0x000ee20000000800 */
[----:B0-----:R-:W-:Y:S02]  /*a7d0*/  F2FP.BF16.F32.PACK_AB R163, R175, R174 ;  /* 0x000000aeafa3723e */ /* 0x001fe400000010ff */
[----:B------:R-:W-:-:S03]  /*a7e0*/  FADD.FTZ R3, R174, R3 ;  /* 0x00000003ae037221 */ /* 0x000fc60000010000 */
[----:B------:R1:W-:Y:S01]  /*a7f0*/  STSM.16.M88.4 [R192], R160 ;  /* 0x000000a0c0007844 */ /* 0x0003e20000000200 */
[----:B------:R-:W-:Y:S01]  /*a800*/  FADD.FTZ R3, R175, R3 ;  /* 0x00000003af037221 */ /* 0x000fe20000010000 */
[----:B------:R-:W-:Y:S03]  /*a810*/  MUFU.EX2 R182, R182 ;  /* 0x000000b600b67308 */ /* 0x000fe60000000800 */
[----:B--2---:R-:W-:-:S05]  /*a820*/  FADD.FTZ R3, R178, R3 ;  /* 0x00000003b2037221 */ /* 0x004fca0000010000 */
[----:B------:R-:W0:Y:S01]  /*a830*/  MUFU.EX2 R183, R183 ;  /* 0x000000b700b77308 */ /* 0x000e220000000800 */
[C---:B---3--:R-:W-:Y:S01]  /*a840*/  F2FP.BF16.F32.PACK_AB R165, R179.reuse, R178 ;  /* 0x000000b2b3a5723e */ /* 0x048fe200000010ff */
[----:B------:R-:W-:Y:S01]  /*a850*/  FADD.FTZ R3, R179, R3 ;  /* 0x00000003b3037221 */ /* 0x000fe20000010000 */
[----:B0-----:R-:W-:-:S03]  /*a860*/  F2FP.BF16.F32.PACK_AB R167, R183, R182 ;  /* 0x000000b6b7a7723e */ /* 0x001fc600000010ff */
[----:B------:R-:W-:Y:S02]  /*a870*/  FADD.FTZ R182, R182, R3 ;  /* 0x00000003b6b67221 */ /* 0x000fe40000010000 */
[----:B------:R1:W-:Y:S01]  /*a880*/  STSM.16.M88.4 [R191], R164 ;  /* 0x000000a4bf007844 */ /* 0x0003e20000000200 */
[----:B------:R-:W-:Y:S01]  /*a890*/  WARPGROUP.ARRIVE ;  /* 0x00000000000079c5 */ /* 0x000fe20000000000 */
[----:B------:R-:W-:-:S05]  /*a8a0*/  FADD.FTZ R3, R183, R182 ;  /* 0x000000b6b7037221 */ /* 0x000fca0000010000 */
        /* <DEDUP_REMOVED lines=31> */
.L_x_3066:
[----:B------:R-:W-:Y:S01]  /*aaa0*/  UIADD3 UR5, UR5, 0x38860, URZ ;  /* 0x0003886005057890 */ /* 0x000fe2000fffe03f */
[C---:B------:R-:W-:Y:S01]  /*aab0*/  ISETP.GT.AND P1, PT, R9.reuse, R8, PT ;  /* 0x000000080900720c */ /* 0x040fe20003f24270 */
[----:B------:R-:W-:Y:S01]  /*aac0*/  UMOV UR7, UR36 ;  /* 0x0000002400077c82 */ /* 0x000fe20008000000 */
[----:B------:R-:W-:Y:S01]  /*aad0*/  VIADD R9, R9, 0xffffffff ;  /* 0xffffffff09097836 */ /* 0x000fe20000000000 */
[----:B------:R-:W-:Y:S01]  /*aae0*/  UPRMT UR5, UR39, 0x654, UR5 ;  /* 0x0000065427057896 */ /* 0x000fe20008000005 */
[----:B------:R-:W-:Y:S02]  /*aaf0*/  IMAD.MOV.U32 R10, RZ, RZ, R7 ;  /* 0x000000ffff0a7224 */ /* 0x000fe400078e0007 */
[----:B------:R-:W-:-:S06]  /*ab00*/  IMAD.MOV.U32 R11, RZ, RZ, R5 ;  /* 0x000000ffff0b7224 */ /* 0x000fcc00078e0005 */
[----:B------:R-:W-:Y:S01]  /*ab10*/  SYNCS.ARRIVE.TRANS64.RED.A1T0 RZ, [UR5], RZ ;  /* 0x000000ffffff79a7 */ /* 0x000fe20008100405 */
[----:B------:R-:W-:Y:S05]  /*ab20*/  @P1 BRA `(.L_x_3067) ;  /* 0xffffffcc00101947 */ /* 0x000fea000383ffff */
.L_x_3048:
[----:B------:R-:W0:Y:S01]  /*ab30*/  LDC R8, c[0x0][0x448] ;  /* 0x00011200ff087b82 */ /* 0x000e220000000800 */
[----:B------:R-:W-:Y:S01]  /*ab40*/  VIADD R10, R188, 0x3f ;  /* 0x0000003fbc0a7836 */ /* 0x000fe20000000000 */
[----:B------:R-:W-:Y:S02]  /*ab50*/  LOP3.LUT P1, RZ, R16, 0x1, RZ, 0xc0, !PT ;  /* 0x0000000110ff7812 */ /* 0x000fe4000782c0ff */
[----:B0-----:R-:W-:-:S13]  /*ab60*/  ISETP.NE.AND P2, PT, R8, 0x1, PT ;  /* 0x000000010800780c */ /* 0x001fda0003f45270 */
[----:B------:R-:W0:Y:S08]  /*ab70*/  @P2 LDC R11, c[0x0][0x44c] ;  /* 0x00011300ff0b2b82 */ /* 0x000e300000000800 */
[----:B------:R-:W1:Y:S01]  /*ab80*/  @P2 LDC R8, c[0x0][0x450] ;  /* 0x00011400ff082b82 */ /* 0x000e620000000800 */
[----:B0-----:R-:W-:-:S05]  /*ab90*/  @P2 IMAD.HI.U32 R11, R10, R11, RZ ;  /* 0x0000000b0a0b2227 */ /* 0x001fca00078e00ff */
[----:B-1----:R-:W-:Y:S02]  /*aba0*/  @P2 SHF.R.U32.HI R10, RZ, R8, R11 ;  /* 0x00000008ff0a2219 */ /* 0x002fe4000001160b */
[----:B------:R-:W-:-:S05]  /*abb0*/  IADD3 R11, R17, 0x1, -R18 ;  /* 0x00000001110b7810 */ /* 0x000fca0007ffe812 */
[----:B------:R-:W-:-:S04]  /*abc0*/  IMAD.IADD R12, R11, 0x1, R10 ;  /* 0x000000010b0c7824 */ /* 0x000fc800078e020a */
        /* <DEDUP_REMOVED lines=12> */
.L_x_3069:
[----:B------:R-:W0:Y:S02]  /*ac90*/  LDC R13, c[0x0][0xadc] ;  /* 0x0002b700ff0d7b82 */ /* 0x000e240000000800 */
[----:B0-----:R-:W-:-:S13]  /*aca0*/  ISETP.NE.AND P1, PT, R13, 0x1, PT ;  /* 0x000000010d00780c */ /* 0x001fda0003f25270 */
[----:B------:R-:W0:Y:S02]  /*acb0*/  @P1 LDC.64 R10, c[0x0][0xae0] ;  /* 0x0002b800ff0a1b82 */ /* 0x000e240000000a00 */
[----:B0-----:R-:W-:-:S05]  /*acc0*/  @P1 IMAD.HI.U32 R10, R12, R10, RZ ;  /* 0x0000000a0c0a1227 */ /* 0x001fca00078e00ff */
[----:B------:R-:W-:-:S07]  /*acd0*/  @P1 SHF.R.U32.HI R12, RZ, R11, R10 ;  /* 0x0000000bff0c1219 */ /* 0x000fce000001160a */
.L_x_3070:
[----:B------:R-:W-:-:S05]  /*ace0*/  IMAD R13, R12, R13, RZ ;  /* 0x0000000d0c0d7224 */ /* 0x000fca00078e02ff */
[----:B------:R-:W-:-:S07]  /*acf0*/  VIMNMX R8, R8, R13, !PT ;  /* 0x0000000d08087248 */ /* 0x000fce0007fe0100 */
.L_x_3068:
[----:B------:R-:W-:-:S05]  /*ad00*/  VIADD R8, R8, 0x3f ;  /* 0x0000003f08087836 */ /* 0x000fca0000000000 */
        /* <DEDUP_REMOVED lines=9> */
.L_x_3082:
        /* <DEDUP_REMOVED lines=9> */
.L_x_3072:
[----:B------:R-:W-:Y:S01]  /*ae30*/  ULEA UR5, UR36, UR38, 0x3 ;  /* 0x0000002624057291 */ /* 0x000fe2000f8e183f */
[----:B------:R-:W-:-:S08]  /*ae40*/  SHF.L.U32 R5, R2, 0x1f, RZ ;  /* 0x0000001f02057819 */ /* 0x000fd000000006ff */
[----:B------:R0:W1:Y:S01]  /*ae50*/  SYNCS.PHASECHK.TRANS64.TRYWAIT P2, [UR5+0x38830], R5 ;  /* 0x03883005ff0075a7 */ /* 0x0000620008040145 */
[----:B------:R-:W-:Y:S05]  /*ae60*/  @!P0 BRA `(.L_x_3073) ;  /* 0x0000000000048947 */ /* 0x000fea0003800000 */
[----:B------:R-:W-:Y:S01]  /*ae70*/  BPT.TRAP 0x1 ;  /* 0x000000040000795c */ /* 0x000fe20000300000 */
.L_x_3073:
[----:B-1----:R-:W-:Y:S05]  /*ae80*/  @P2 BRA `(.L_x_3074) ;  /* 0x0000000000082947 */ /* 0x002fea0003800000 */
[----:B------:R-:W1:Y:S02]  /*ae90*/  SYNCS.PHASECHK.TRANS64.TRYWAIT P2, [UR5+0x38830], R5 ;  /* 0x03883005ff0075a7 */ /* 0x000e640008040145 */
[----:B-1----:R-:W-:Y:S05]  /*aea0*/  @!P2 BRA `(.L_x_3075) ;  /* 0x000001240074a947 */ /* 0x002fea0003800000 */
.L_x_3074:
        /* <DEDUP_REMOVED lines=23> */
.L_x_3076:
[----:B------:R2:W3:Y:S01]  /*b020*/  SYNCS.PHASECHK.TRANS64.TRYWAIT P2, [UR5+0x38850], R5 ;  /* 0x03885005ff0075a7 */ /* 0x0004e20008040145 */
[----:B------:R-:W-:Y:S05]  /*b030*/  @!P0 BRA `(.L_x_3077) ;  /* 0x0000000000048947 */ /* 0x000fea0003800000 */
[----:B------:R-:W-:Y:S01]  /*b040*/  BPT.TRAP 0x1 ;  /* 0x000000040000795c */ /* 0x000fe20000300000 */
.L_x_3077:
[----:B---3--:R-:W-:Y:S05]  /*b050*/  @P2 BRA `(.L_x_3078) ;  /* 0x0000000000082947 */ /* 0x008fea0003800000 */
[----:B------:R-:W3:Y:S02]  /*b060*/  SYNCS.PHASECHK.TRANS64.TRYWAIT P2, [UR5+0x38850], R5 ;  /* 0x03885005ff0075a7 */ /* 0x000ee40008040145 */
[----:B---3--:R-:W-:Y:S05]  /*b070*/  @!P2 BRA `(.L_x_3079) ;  /* 0x000001240018a947 */ /* 0x008fea0003800000 */
.L_x_3078:
        /* <DEDUP_REMOVED lines=265> */
.L_x_3080:
[----:B------:R-:W-:Y:S01]  /*c110*/  FMNMX.FTZ R5, R152, R11, !PT ;  /* 0x0000000b98057209 */ /* 0x000fe20007810000 */
[----:B------:R-:W-:Y:S01]  /*c120*/  UIADD3 UR10, UR5, 0x38840, URZ ;  /* 0x00038840050a7890 */ /* 0x000fe2000fffe03f */
[----:B------:R-:W-:Y:S01]  /*c130*/  ISETP.NE.AND P2, PT, R23, RZ, PT ;  /* 0x000000ff1700720c */ /* 0x000fe20003f45270 */
[----:B------:R-:W-:Y:S01]  /*c140*/  IMAD.U32 R14, RZ, RZ, UR7 ;  /* 0x00000007ff0e7e24 */ /* 0x000fe2000f8e00ff */
[----:B------:R-:W-:Y:S01]  /*c150*/  FMNMX.FTZ R5, R153, R5, !PT ;  /* 0x0000000599057209 */ /* 0x000fe20007810000 */
[----:B------:R-:W-:Y:S01]  /*c160*/  UPRMT UR10, UR39, 0x654, UR10 ;  /* 0x00000654270a7896 */ /* 0x000fe2000800000a */
[----:B------:R-:W-:Y:S02]  /*c170*/  UMOV UR11, 0x40000040 ;  /* 0x40000040000b7882 */ /* 0x000fe40000000000 */
[----:B------:R-:W-:Y:S01]  /*c180*/  FMNMX.FTZ R5, R156, R5, !PT ;  /* 0x000000059c057209 */ /* 0x000fe20007810000 */
[----:B------:R-:W-:-:S03]  /*c190*/  UMOV UR15, 0x40000040 ;  /* 0x40000040000f7882 */ /* 0x000fc60000000000 */
[----:B------:R-:W-:Y:S02]  /*c1a0*/  FMNMX.FTZ R5, R157, R5, !PT ;  /* 0x000000059d057209 */ /* 0x000fe40007810000 */
[----:B------:R-:W-:Y:S01]  /*c1b0*/  SYNCS.ARRIVE.TRANS64.RED.A1T0 RZ, [UR10], RZ ;  /* 0x000000ffffff79a7 */ /* 0x000fe2000810040a */
[----:B------:R-:W-:Y:S01]  /*c1c0*/  @!P2 IMAD R14, R14, 0x40, R22 ;  /* 0x000000400e0ea824 */ /* 0x000fe200078e0216 */
[----:B------:R-:W-:Y:S01]  /*c1d0*/  FMNMX.FTZ R5, R160, R5, !PT ;  /* 0x00000005a0057209 */ /* 0x000fe20007810000 */
[----:B------:R-:W-:-:S03]  /*c1e0*/  ULEA UR10, UR36, UR37, 0xc ;  /* 0x00000025240a7291 */ /* 0x000fc6000f8e603f */
[----:B------:R-:W-:Y:S01]  /*c1f0*/  FMNMX.FTZ R5, R161, R5, !PT ;  /* 0x00000005a1057209 */ /* 0x000fe20007810000 */
[----:B------:R-:W-:Y:S01]  /*c200*/  UIADD3 UR14, UR10, 0x80, URZ ;  /* 0x000000800a0e7890 */ /* 0x000fe2000fffe03f */
        /* <DEDUP_REMOVED lines=14> */
[----:B0-----:R-:W-:Y:S02]  /*c2f0*/  FMNMX.FTZ R5, R5, R6, !PT ;  /* 0x0000000605057209 */ /* 0x001fe40007810000 */
[----:B------:R-:W0:Y:S03]  /*c300*/  LDC R6, c[0x0][0xa80] ;  /* 0x0002a000ff067b82 */ /* 0x000e260000000800 */
[C---:B------:R-:W-:Y:S01]  /*c310*/  FADD.FTZ R11, -R5.reuse, R11 ;  /* 0x0000000b050b7221 */ /* 0x040fe20000010100 */
[----:B0-----:R-:W-:-:S03]  /*c320*/  FMUL.FTZ R7, R5, R6 ;  /* 0x0000000605077220 */ /* 0x001fc60000410000 */
        /* <DEDUP_REMOVED lines=18> */
[----:B------:R-:W0:Y:S03]  /*c450*/  MUFU.EX2 R11, R11 ;  /* 0x0000000b000b7308 */ /* 0x000e260000000800 */
[----:B------:R-:W-:-:S04]  /*c460*/  FMNMX.FTZ R7, R155, R7, !PT ;  /* 0x000000079b077209 */ /* 0x000fc80007810000 */
[----:B------:R-:W-:Y:S01]  /*c470*/  FMNMX.FTZ R7, R158, R7, !PT ;  /* 0x000000079e077209 */ /* 0x000fe20007810000 */
[----:B------:R-:W1:Y:S03]  /*c480*/  MUFU.EX2 R152, R152 ;  /* 0x0000009800987308 */ /* 0x000e660000000800 */
[----:B------:R-:W-:-:S04]  /*c490*/  FMNMX.FTZ R7, R159, R7, !PT ;  /* 0x000000079f077209 */ /* 0x000fc80007810000 */
[----:B------:R-:W-:Y:S01]  /*c4a0*/  FMNMX.FTZ R7, R162, R7, !PT ;  /* 0x00000007a2077209 */ /* 0x000fe20007810000 */
[----:B------:R-:W2:Y:S01]  /*c4b0*/  MUFU.EX2 R153, R153 ;  /* 0x0000009900997308 */ /* 0x000ea20000000800 */
[----:B0-----:R-:W-:Y:S01]  /*c4c0*/  @!P2 STS [R14+0x38400], R11 ;  /* 0x0384000b0e00a388 */ /* 0x001fe20000000800 */
[----:B------:R-:W-:Y:S01]  /*c4d0*/  FMUL.FTZ R24, R24, R11 ;  /* 0x0000000b18187220 */ /* 0x000fe20000410000 */
[----:B------:R-:W-:Y:S01]  /*c4e0*/  FMNMX.FTZ R7, R163, R7, !PT ;  /* 0x00000007a3077209 */ /* 0x000fe20007810000 */
[-C--:B------:R-:W-:Y:S01]  /*c4f0*/  FMUL.FTZ R25, R25, R11.reuse ;  /* 0x0000000b19197220 */ /* 0x080fe20000410000 */
[-C--:B------:R-:W-:Y:S01]  /*c500*/  FMUL.FTZ R28, R28, R11.reuse ;  /* 0x0000000b1c1c7220 */ /* 0x080fe20000410000 */
[----:B------:R-:W-:Y:S01]  /*c510*/  FMUL.FTZ R29, R29, R11 ;  /* 0x0000000b1d1d7220 */ /* 0x000fe20000410000 */
[----:B------:R-:W-:Y:S01]  /*c520*/  FMNMX.FTZ R7, R166, R7, !PT ;  /* 0x00000007a6077209 */ /* 0x000fe20007810000 */
[----:B------:R-:W0:Y:S01]  /*c530*/  MUFU.EX2 R156, R156 ;  /* 0x0000009c009c7308 */ /* 0x000e220000000800 */
[----:B-1----:R-:W-:Y:S01]  /*c540*/  FFMA.FTZ R0, R11, R0, R152 ;  /* 0x000000000b007223 */ /* 0x002fe20000010098 */
[----:B------:R-:W-:Y:S01]  /*c550*/  FMUL.FTZ R32, R32, R11 ;  /* 0x0000000b20207220 */ /* 0x000fe20000410000 */
[----:B------:R-:W-:Y:S01]  /*c560*/  FMNMX.FTZ R7, R167, R7, !PT ;  /* 0x00000007a7077209 */ /* 0x000fe20007810000 */
[-C--:B------:R-:W-:Y:S01]  /*c570*/  FMUL.FTZ R33, R33, R11.reuse ;  /* 0x0000000b21217220 */ /* 0x080fe20000410000 */
[-C--:B------:R-:W-:Y:S01]  /*c580*/  FMUL.FTZ R36, R36, R11.reuse ;  /* 0x0000000b24247220 */ /* 0x080fe20000410000 */
[----:B------:R-:W-:Y:S01]  /*c590*/  FMUL.FTZ R37, R37, R11 ;  /* 0x0000000b25257220 */ /* 0x000fe20000410000 */
[----:B------:R-:W-:Y:S01]  /*c5a0*/  FMNMX.FTZ R7, R170, R7, !PT ;  /* 0x00000007aa077209 */ /* 0x000fe20007810000 */
[----:B------:R-:W1:Y:S01]  /*c5b0*/  MUFU.EX2 R157, R157 ;  /* 0x0000009d009d7308 */ /* 0x000e620000000800 */
[C---:B--2---:R-:W-:Y:S01]  /*c5c0*/  F2FP.BF16.F32.PACK_AB R184, R153.reuse, R152 ;  /* 0x0000009899b8723e */ /* 0x044fe200000010ff */
[----:B------:R-:W-:Y:S01]  /*c5d0*/  FADD.FTZ R0, R153, R0 ;  /* 0x0000000099007221 */ /* 0x000fe20000010000 */
[----:B------:R-:W-:Y:S01]  /*c5e0*/  FMNMX.FTZ R7, R171, R7, !PT ;  /* 0x00000007ab077209 */ /* 0x000fe20007810000 */
[-C--:B------:R-:W-:Y:S01]  /*c5f0*/  FMUL.FTZ R40, R40, R11.reuse ;  /* 0x0000000b28287220 */ /* 0x080fe20000410000 */
[-C--:B------:R-:W-:Y:S01]  /*c600*/  FMUL.FTZ R41, R41, R11.reuse ;  /* 0x0000000b29297220 */ /* 0x080fe20000410000 */
[----:B------:R-:W-:Y:S01]  /*c610*/  FMUL.FTZ R44, R44, R11 ;  /* 0x0000000b2c2c7220 */ /* 0x000fe20000410000 */
[----:B------:R-:W-:Y:S01]  /*c620*/  FMNMX.FTZ R7, R174, R7, !PT ;  /* 0x00000007ae077209 */ /* 0x000fe20007810000 */
[----:B------:R-:W2:Y:S01]  /*c630*/  MUFU.EX2 R152, R160 ;  /* 0x000000a000987308 */ /* 0x000ea20000000800 */
[----:B0-----:R-:W-:Y:S01]  /*c640*/  FADD.FTZ R0, R156, R0 ;  /* 0x000000009c007221 */ /* 0x001fe20000010000 */
[----:B------:R-:W-:Y:S01]  /*c650*/  FMUL.FTZ R45, R45, R11 ;  /* 0x0000000b2d2d7220 */ /* 0x000fe20000410000 */
[----:B------:R-:W-:Y:S01]  /*c660*/  FMNMX.FTZ R7, R175, R7, !PT ;  /* 0x00000007af077209 */ /* 0x000fe20007810000 */
[-C--:B------:R-:W-:Y:S01]  /*c670*/  FMUL.FTZ R48, R48, R11.reuse ;  /* 0x0000000b30307220 */ /* 0x080fe20000410000 */
[-C--:B------:R-:W-:Y:S01]  /*c680*/  FMUL.FTZ R49, R49, R11.reuse ;  /* 0x0000000b31317220 */ /* 0x080fe20000410000 */
[----:B------:R-:W-:Y:S01]  /*c690*/  FMUL.FTZ R52, R52, R11 ;  /* 0x0000000b34347220 */ /* 0x000fe20000410000 */
[----:B------:R-:W-:Y:S01]  /*c6a0*/  FMNMX.FTZ R7, R178, R7, !PT ;  /* 0x00000007b2077209 */ /* 0x000fe20007810000 */
[----:B------:R-:W0:Y:S01]  /*c6b0*/  MUFU.EX2 R161, R161 ;  /* 0x000000a100a17308 */ /* 0x000e220000000800 */
[C---:B-1----:R-:W-:Y:S01]  /*c6c0*/  FADD.FTZ R0, R157.reuse, R0 ;  /* 0x000000009d007221 */ /* 0x042fe20000010000 */
[----:B------:R-:W-:Y:S01]  /*c6d0*/  F2FP.BF16.F32.PACK_AB R186, R157, R156 ;  /* 0x0000009c9dba723e */ /* 0x000fe200000010ff */
[----:B------:R-:W-:Y:S01]  /*c6e0*/  FMUL.FTZ R53, R53, R11 ;  /* 0x0000000b35357220 */ /* 0x000fe20000410000 */
        /* <DEDUP_REMOVED lines=11> */
[-C--:B------:R-:W-:Y:S01]  /*c7a0*/  FMUL.FTZ R68, R68, R11.reuse ;  /* 0x0000000b44447220 */ /* 0x080fe20000410000 */
[-C--:B------:R-:W-:Y:S01]  /*c7b0*/  FMUL.FTZ R69, R69, R11.reuse ;  /* 0x0000000b45457220 */ /* 0x080fe20000410000 */
[----:B------:R-:W2:Y:S01]  /*c7c0*/  SHFL.BFLY PT, R12, R7, 0x2, 0x1f ;  /* 0x0c401f00070c7f89 */ /* 0x000ea200000e0000 */
[----:B------:R-:W3:Y:S01]  /*c7d0*/  MUFU.EX2 R165, R165 ;  /* 0x000000a500a57308 */ /* 0x000ee20000000800 */
[C---:B0-----:R-:W-:Y:S01]  /*c7e0*/  FADD.FTZ R0, R161.reuse, R0 ;  /* 0x00000000a1007221 */ /* 0x041fe20000010000 */
[----:B------:R-:W-:Y:S01]  /*c7f0*/  F2FP.BF16.F32.PACK_AB R152, R161, R152 ;  /* 0x00000098a198723e */ /* 0x000fe200000010ff */
[-C--:B------:R-:W-:Y:S01]  /*c800*/  FMUL.FTZ R72, R72, R11.reuse ;  /* 0x0000000b48487220 */ /* 0x080fe20000410000 */
[-C--:B------:R-:W-:Y:S01]  /*c810*/  FMUL.FTZ R73, R73, R11.reuse ;  /* 0x0000000b49497220 */ /* 0x080fe20000410000 */
[-C--:B------:R-:W-:Y:S01]  /*c820*/  FMUL.FTZ R76, R76, R11.reuse ;  /* 0x0000000b4c4c7220 */ /* 0x080fe20000410000 */
[-C--:B------:R-:W-:Y:S01]  /*c830*/  FMUL.FTZ R77, R77, R11.reuse ;  /* 0x0000000b4d4d7220 */ /* 0x080fe20000410000 */
[-C--:B------:R-:W-:Y:S01]  /*c840*/  FMUL.FTZ R80, R80, R11.reuse ;  /* 0x0000000b50507220 */ /* 0x080fe20000410000 */
[----:B------:R-:W0:Y:S01]  /*c850*/  MUFU.EX2 R156, R168 ;  /* 0x000000a8009c7308 */ /* 0x000e220000000800 */
        /* <DEDUP_REMOVED lines=14> */
[----:B--2---:R-:W-:Y:S01]  /*c940*/  FMNMX.FTZ R7, R7, R12, !PT ;  /* 0x0000000c07077209 */ /* 0x004fe20007810000 */
[----:B------:R-:W2:Y:S01]  /*c950*/  MUFU.EX2 R172, R172 ;  /* 0x000000ac00ac7308 */ /* 0x000ea20000000800 */
[----:B0-----:R-:W-:Y:S01]  /*c960*/  FADD.FTZ R0, R156, R0 ;  /* 0x000000009c007221 */ /* 0x001fe20000010000 */
[-C--:B------:R-:W-:Y:S01]  /*c970*/  FMUL.FTZ R104, R104, R11.reuse ;  /* 0x0000000b68687220 */ /* 0x080fe20000410000 */
[-C--:B------:R-:W-:Y:S01]  /*c980*/  FMUL.FTZ R105, R105, R11.reuse ;  /* 0x0000000b69697220 */ /* 0x080fe20000410000 */
[----:B------:R-:W0:Y:S01]  /*c990*/  SHFL.BFLY PT, R12, R7, 0x1, 0x1f ;  /* 0x0c201f00070c7f89 */ /* 0x000e2200000e0000 */
[-C--:B------:R-:W-:Y:S01]  /*c9a0*/  FMUL.FTZ R108, R108, R11.reuse ;  /* 0x0000000b6c6c7220 */ /* 0x080fe20000410000 */
[-C--:B------:R-:W-:Y:S01]  /*c9b0*/  FMUL.FTZ R109, R109, R11.reuse ;  /* 0x0000000b6d6d7220 */ /* 0x080fe20000410000 */
[-C--:B------:R-:W-:Y:S01]  /*c9c0*/  FMUL.FTZ R112, R112, R11.reuse ;  /* 0x0000000b70707220 */ /* 0x080fe20000410000 */
[----:B------:R-:W3:Y:S01]  /*c9d0*/  MUFU.EX2 R173, R173 ;  /* 0x000000ad00ad7308 */ /* 0x000ee20000000800 */
        /* <DEDUP_REMOVED lines=19> */
[----:B0-----:R-:W-:Y:S01]  /*cb10*/  FMNMX.FTZ R7, R7, R12, !PT ;  /* 0x0000000c07077209 */ /* 0x001fe20007810000 */
[-C--:B------:R-:W-:Y:S01]  /*cb20*/  FMUL.FTZ R140, R140, R11.reuse ;  /* 0x0000000b8c8c7220 */ /* 0x080fe20000410000 */
[-C--:B------:R-:W-:Y:S01]  /*cb30*/  FMUL.FTZ R141, R141, R11.reuse ;  /* 0x0000000b8d8d7220 */ /* 0x080fe20000410000 */
[-C--:B------:R-:W-:Y:S01]  /*cb40*/  FMUL.FTZ R144, R144, R11.reuse ;  /* 0x0000000b90907220 */ /* 0x080fe20000410000 */
[----:B------:R-:W-:Y:S01]  /*cb50*/  MUFU.EX2 R180, R180 ;  /* 0x000000b400b47308 */ /* 0x000fe20000000800 */
[C---:B------:R-:W-:Y:S01]  /*cb60*/  FADD.FTZ R10, -R7.reuse, R10 ;  /* 0x0000000a070a7221 */ /* 0x040fe20000010100 */
[-C--:B------:R-:W-:Y:S01]  /*cb70*/  FMUL.FTZ R12, R7, R6.reuse ;  /* 0x00000006070c7220 */ /* 0x080fe20000410000 */
[----:B-1----:R-:W-:Y:S01]  /*cb80*/  FADD.FTZ R0, R160, R0 ;  /* 0x00000000a0007221 */ /* 0x002fe20000010000 */
[-C--:B------:R-:W-:Y:S01]  /*cb90*/  FMUL.FTZ R145, R145, R11.reuse ;  /* 0x0000000b91917220 */ /* 0x080fe20000410000 */
[-C--:B------:R-:W-:Y:S01]  /*cba0*/  FMUL.FTZ R10, R10, R6.reuse ;  /* 0x000000060a0a7220 */ /* 0x080fe20000410000 */
        /* <DEDUP_REMOVED lines=8> */
[-CC-:B------:R-:W-:Y:S01]  /*cc30*/  FFMA.FTZ R171, R171, R6.reuse, -R12.reuse ;  /* 0x00000006abab7223 */ /* 0x180fe2000001080c */
[-CC-:B------:R-:W-:Y:S01]  /*cc40*/  FFMA.FTZ R174, R174, R6.reuse, -R12.reuse ;  /* 0x00000006aeae7223 */ /* 0x180fe2000001080c */
[-CC-:B------:R-:W-:Y:S01]  /*cc50*/  FFMA.FTZ R175, R175, R6.reuse, -R12.reuse ;  /* 0x00000006afaf7223 */ /* 0x180fe2000001080c */
[-CC-:B------:R-:W-:Y:S01]  /*cc60*/  FFMA.FTZ R162, R162, R6.reuse, -R12.reuse ;  /* 0x00000006a2a27223 */ /* 0x180fe2000001080c */
[-CC-:B------:R-:W-:Y:S01]  /*cc70*/  FFMA.FTZ R163, R163, R6.reuse, -R12.reuse ;  /* 0x00000006a3a37223 */ /* 0x180fe2000001080c */
[----:B------:R-:W1:Y:S01]  /*cc80*/  MUFU.EX2 R154, R154 ;  /* 0x0000009a009a7308 */ /* 0x000e620000000800 */
[-CC-:B------:R-:W-:Y:S01]  /*cc90*/  FFMA.FTZ R178, R178, R6.reuse, -R12.reuse ;  /* 0x00000006b2b27223 */ /* 0x180fe2000001080c */
[-CC-:B------:R-:W-:Y:S01]  /*cca0*/  FFMA.FTZ R179, R179, R6.reuse, -R12.reuse ;  /* 0x00000006b3b37223 */ /* 0x180fe2000001080c */
[-CC-:B------:R-:W-:Y:S01]  /*ccb0*/  FFMA.FTZ R182, R182, R6.reuse, -R12.reuse ;  /* 0x00000006b6b67223 */ /* 0x180fe2000001080c */
[----:B------:R-:W-:Y:S01]  /*ccc0*/  FFMA.FTZ R183, R183, R6, -R12 ;  /* 0x00000006b7b77223 */ /* 0x000fe2000001080c */
[----:B--2---:R-:W-:Y:S01]  /*ccd0*/  F2FP.BF16.F32.PACK_AB R160, R177, R160 ;  /* 0x000000a0b1a0723e */ /* 0x004fe200000010ff */
[-C--:B------:R-:W-:Y:S01]  /*cce0*/  FMUL.FTZ R148, R148, R11.reuse ;  /* 0x0000000b94947220 */ /* 0x080fe20000410000 */
[----:B------:R-:W-:Y:S01]  /*ccf0*/  FMUL.FTZ R149, R149, R11 ;  /* 0x0000000b95957220 */ /* 0x000fe20000410000 */
[----:B------:R-:W2:Y:S01]  /*cd00*/  MUFU.EX2 R155, R155 ;  /* 0x0000009b009b7308 */ /* 0x000ea20000000800 */
[----:B0-----:R0:W-:Y:S01]  /*cd10*/  @!P2 STS [R14+0x38420], R10 ;  /* 0x0384200a0e00a388 */ /* 0x0011e20000000800 */
[-C--:B------:R-:W-:Y:S01]  /*cd20*/  FMUL.FTZ R26, R26, R10.reuse ;  /* 0x0000000a1a1a7220 */ /* 0x080fe20000410000 */
[-C--:B------:R-:W-:Y:S01]  /*cd30*/  FMUL.FTZ R27, R27, R10.reuse ;  /* 0x0000000a1b1b7220 */ /* 0x080fe20000410000 */
[-C--:B------:R-:W-:Y:S01]  /*cd40*/  FMUL.FTZ R30, R30, R10.reuse ;  /* 0x0000000a1e1e7220 */ /* 0x080fe20000410000 */
[-C--:B------:R-:W-:Y:S01]  /*cd50*/  FMUL.FTZ R31, R31, R10.reuse ;  /* 0x0000000a1f1f7220 */ /* 0x080fe20000410000 */
[-C--:B------:R-:W-:Y:S01]  /*cd60*/  FMUL.FTZ R34, R34, R10.reuse ;  /* 0x0000000a22227220 */ /* 0x080fe20000410000 */
[-C--:B------:R-:W-:Y:S01]  /*cd70*/  FMUL.FTZ R35, R35, R10.reuse ;  /* 0x0000000a23237220 */ /* 0x080fe20000410000 */
[----:B------:R-:W3:Y:S01]  /*cd80*/  MUFU.EX2 R158, R158 ;  /* 0x0000009e009e7308 */ /* 0x000ee20000000800 */
        /* <DEDUP_REMOVED lines=8> */
[C---:B--2---:R-:W-:Y:S01]  /*ce10*/  FADD.FTZ R3, R155.reuse, R3 ;  /* 0x000000039b037221 */ /* 0x044fe20000010000 */
[----:B------:R-:W-:Y:S01]  /*ce20*/  F2FP.BF16.F32.PACK_AB R185, R155, R154 ;  /* 0x0000009a9bb9723e */ /* 0x000fe200000010ff */
[----:B------:R-:W-:Y:S01]  /*ce30*/  FMUL.FTZ R50, R50, R10 ;  /* 0x0000000a32327220 */ /* 0x000fe20000410000 */
[----:B------:R-:W-:Y:S01]  /*ce40*/  F2FP.BF16.F32.PACK_AB R154, R165, R164 ;  /* 0x000000a4a59a723e */ /* 0x000fe200000010ff */
[-C--:B------:R-:W-:Y:S01]  /*ce50*/  FMUL.FTZ R51, R51, R10.reuse ;  /* 0x0000000a33337220 */ /* 0x080fe20000410000 */
[-C--:B------:R-:W-:Y:S01]  /*ce60*/  FMUL.FTZ R54, R54, R10.reuse ;  /* 0x0000000a36367220 */ /* 0x080fe20000410000 */
[-C--:B------:R-:W-:Y:S01]  /*ce70*/  FMUL.FTZ R55, R55, R10.reuse ;  /* 0x0000000a37377220 */ /* 0x080fe20000410000 */
[----:B------:R-:W-:Y:S01]  /*ce80*/  MUFU.EX2 R12, R162 ;  /* 0x000000a2000c7308 */ /* 0x000fe20000000800 */
        /* <DEDUP_REMOVED lines=8> */
[C---:B-1----:R-:W-:Y:S01]  /*cf10*/  F2FP.BF16.F32.PACK_AB R187, R159.reuse, R158 ;  /* 0x0000009e9fbb723e */ /* 0x042fe200000010ff */
[----:B------:R-:W-:Y:S01]  /*cf20*/  BAR.SYNC.DEFER_BLOCKING 0xf, 0x100 ;  /* 0x03c4000000007b1d */ /* 0x000fe20000010000 */
[----:B------:R-:W-:Y:S01]  /*cf30*/  FADD.FTZ R3, R159, R3 ;  /* 0x000000039f037221 */ /* 0x000fe20000010000 */
[----:B------:R-:W-:Y:S01]  /*cf40*/  F2FP.BF16.F32.PACK_AB R158, R173, R172 ;  /* 0x000000acad9e723e */ /* 0x000fe200000010ff */
        /* <DEDUP_REMOVED lines=50> */
[----:B------:R-:W-:Y:S01]  /*d270*/  FMUL.FTZ R151, R151, R10 ;  /* 0x0000000a97977220 */ /* 0x000fe20000410000 */
[----:B------:R-:W2:Y:S01]  /*d280*/  MUFU.EX2 R181, R181 ;  /* 0x000000b500b57308 */ /* 0x000ea20000000800 */
[----:B------:R0:W-:Y:S01]  /*d290*/  STSM.16.M88.4 [R189+0x36400], R184 ;  /* 0x036400b8bd007844 */ /* 0x0001e20000000200 */
[----:B------:R-:W-:Y:S01]  /*d2a0*/  FADD.FTZ R3, R12, R3 ;  /* 0x000000030c037221 */ /* 0x000fe20000010000 */
[----:B------:R-:W-:-:S02]  /*d2b0*/  FADD.FTZ R0, R177, R0 ;  /* 0x00000000b1007221 */ /* 0x000fc40000010000 */
[----:B------:R0:W-:Y:S01]  /*d2c0*/  STSM.16.M88.4 [R190], R152 ;  /* 0x00000098be007844 */ /* 0x0001e20000000200 */
[----:B------:R-:W-:Y:S01]  /*d2d0*/  FADD.FTZ R3, R13, R3 ;  /* 0x000000030d037221 */ /* 0x000fe20000010000 */
[----:B------:R-:W-:Y:S01]  /*d2e0*/  FADD.FTZ R0, R180, R0 ;  /* 0x00000000b4007221 */ /* 0x000fe20000010000 */
[----:B------:R-:W-:Y:S01]  /*d2f0*/  MUFU.EX2 R178, R178 ;  /* 0x000000b200b27308 */ /* 0x000fe20000000800 */
[----:B-1----:R-:W-:Y:S01]  /*d300*/  F2FP.BF16.F32.PACK_AB R159, R175, R174 ;  /* 0x000000aeaf9f723e */ /* 0x002fe200000010ff */
[----:B------:R-:W-:-:S04]  /*d310*/  FADD.FTZ R3, R166, R3 ;  /* 0x00000003a6037221 */ /* 0x000fc80000010000 */
[----:B------:R0:W-:Y:S01]  /*d320*/  STSM.16.M88.4 [R192], R156 ;  /* 0x0000009cc0007844 */ /* 0x0001e20000000200 */
[----:B------:R-:W-:Y:S01]  /*d330*/  FADD.FTZ R3, R167, R3 ;  /* 0x00000003a7037221 */ /* 0x000fe20000010000 */
[----:B------:R-:W1:Y:S01]  /*d340*/  MUFU.EX2 R179, R179 ;  /* 0x000000b300b37308 */ /* 0x000e620000000800 */
[C---:B--2---:R-:W-:Y:S01]  /*d350*/  F2FP.BF16.F32.PACK_AB R162, R181.reuse, R180 ;  /* 0x000000b4b5a2723e */ /* 0x044fe200000010ff */
[----:B------:R-:W-:Y:S01]  /*d360*/  FADD.FTZ R0, R181, R0 ;  /* 0x00000000b5007221 */ /* 0x000fe20000010000 */
[----:B------:R-:W-:-:S04]  /*d370*/  FADD.FTZ R3, R170, R3 ;  /* 0x00000003aa037221 */ /* 0x000fc80000010000 */
[----:B------:R-:W-:Y:S01]  /*d380*/  FADD.FTZ R3, R171, R3 ;  /* 0x00000003ab037221 */ /* 0x000fe20000010000 */
[----:B------:R-:W2:Y:S03]  /*d390*/  MUFU.EX2 R182, R182 ;  /* 0x000000b600b67308 */ /* 0x000ea60000000800 */
[----:B------:R-:W-:-:S04]  /*d3a0*/  FADD.FTZ R3, R174, R3 ;  /* 0x00000003ae037221 */ /* 0x000fc80000010000 */
[----:B------:R-:W-:Y:S01]  /*d3b0*/  FADD.FTZ R3, R175, R3 ;  /* 0x00000003af037221 */ /* 0x000fe20000010000 */
[----:B------:R-:W3:Y:S01]  /*d3c0*/  MUFU.EX2 R183, R183 ;  /* 0x000000b700b77308 */ /* 0x000ee20000000800 */
[----:B-1----:R-:W-:Y:S02]  /*d3d0*/  F2FP.BF16.F32.PACK_AB R161, R179, R178 ;  /* 0x000000b2b3a1723e */ /* 0x002fe400000010ff */
        /* <DEDUP_REMOVED lines=35> */
.L_x_3081:
[----:B------:R-:W-:Y:S01]  /*d610*/  UIADD3 UR5, UR5, 0x38860, URZ ;  /* 0x0003886005057890 */ /* 0x000fe2000fffe03f */
[----:B------:R-:W-:Y:S01]  /*d620*/  IMAD.MOV.U32 R10, RZ, RZ, R7 ;  /* 0x000000ffff0a7224 */ /* 0x000fe200078e0007 */
[----:B------:R-:W-:Y:S01]  /*d630*/  UMOV UR7, UR36 ;  /* 0x0000002400077c82 */ /* 0x000fe20008000000 */
[----:B------:R-:W-:Y:S01]  /*d640*/  IMAD.MOV.U32 R11, RZ, RZ, R5 ;  /* 0x000000ffff0b7224 */ /* 0x000fe200078e0005 */
[----:B------:R-:W-:-:S09]  /*d650*/  UPRMT UR5, UR39, 0x654, UR5 ;  /* 0x0000065427057896 */ /* 0x000fd20008000005 */
[----:B------:R-:W-:Y:S01]  /*d660*/  SYNCS.ARRIVE.TRANS64.RED.A1T0 RZ, [UR5], RZ ;  /* 0x000000ffffff79a7 */ /* 0x000fe20008100405 */
[----:B------:R-:W-:Y:S05]  /*d670*/  @P1 BRA `(.L_x_3082) ;  /* 0xffffffd400c81947 */ /* 0x000fea000383ffff */
.L_x_3071:
[----:B------:R-:W-:-:S13]  /*d680*/  ISETP.GE.AND P1, PT, R9, R195, PT ;  /* 0x000000c30900720c */ /* 0x000fda0003f26270 */
[----:B------:R-:W-:Y:S05]  /*d690*/  @!P1 BRA `(.L_x_3083) ;  /* 0x0000003000f49947 */ /* 0x000fea0003800000 */
[----:B------:R-:W-:Y:S01]  /*d6a0*/  IMAD.MOV.U32 R8, RZ, RZ, R7 ;  /* 0x000000ffff087224 */ /* 0x000fe200078e0007 */
[----:B------:R-:W-:Y:S01]  /*d6b0*/  UMOV UR5, UR36 ;  /* 0x0000002400057c82 */ /* 0x000fe20008000000 */
[----:B------:R-:W-:-:S07]  /*d6c0*/  IMAD.MOV.U32 R10, RZ, RZ, R5 ;  /* 0x000000ffff0a7224 */ /* 0x000fce00078e0005 */
.L_x_3102:
[----:B------:R-:W-:-:S04]  /*d6d0*/  UIADD3 UR36, UR5, 0x1, URZ ;  /* 0x0000000105247890 */ /* 0x000fc8000fffe03f */
[----:B------:R-:W-:-:S04]  /*d6e0*/  UISETP.NE.AND UP0, UPT, UR36, 0x2, UPT ;  /* 0x000000022400788c */ /* 0x000fc8000bf05270 */
[----:B------:R-:W-:Y:S02]  /*d6f0*/  USEL UR7, URZ, 0x1, UP0 ;  /* 0x000000013f077887 */ /* 0x000fe40008000000 */
[----:B------:R-:W-:-:S04]  /*d700*/  USEL UR36, UR36, URZ, UP0 ;  /* 0x0000003f24247287 */ /* 0x000fc80008000000 */
[----:B------:R-:W-:Y:S01]  /*d710*/  LOP3.LUT R2, R2, UR7, RZ, 0x3c, !PT ;  /* 0x0000000702027c12 */ /* 0x000fe2000f8e3cff */
[----:B------:R-:W-:Y:S07]  /*d720*/  @!P0 BRA `(.L_x_3084) ;  /* 0x0000000000048947 */ /* 0x000fee0003800000 */
[----:B------:R-:W-:Y:S01]  /*d730*/  BPT.TRAP 0x1 ;  /* 0x000000040000795c */ /* 0x000fe20000300000 */
.L_x_3084:
[----:B------:R-:W-:Y:S01]  /*d740*/  ULEA UR7, UR36, UR38, 0x3 ;  /* 0x0000002624077291 */ /* 0x000fe2000f8e183f */
[----:B------:R-:W-:-:S08]  /*d750*/  SHF.L.U32 R5, R2, 0x1f, RZ ;  /* 0x0000001f02057819 */ /* 0x000fd000000006ff */
[----:B------:R0:W1:Y:S01]  /*d760*/  SYNCS.PHASECHK.TRANS64.TRYWAIT P1, [UR7+0x38830], R5 ;  /* 0x03883005ff0075a7 */ /* 0x0000620008020147 */
[----:B------:R-:W-:Y:S05]  /*d770*/  @!P0 BRA `(.L_x_3085) ;  /* 0x0000000000048947 */ /* 0x000fea0003800000 */
[----:B------:R-:W-:Y:S01]  /*d780*/  BPT.TRAP 0x1 ;  /* 0x000000040000795c */ /* 0x000fe20000300000 */
.L_x_3085:
[----:B-1----:R-:W-:Y:S05]  /*d790*/  @P1 BRA `(.L_x_3086) ;  /* 0x0000000000081947 */ /* 0x002fea0003800000 */
[----:B------:R-:W1:Y:S02]  /*d7a0*/  SYNCS.PHASECHK.TRANS64.TRYWAIT P1, [UR7+0x38830], R5 ;  /* 0x03883005ff0075a7 */ /* 0x000e640008020147 */
[----:B-1----:R-:W-:Y:S05]  /*d7b0*/  @!P1 BRA `(.L_x_3087) ;  /* 0x000000fc00609947 */ /* 0x002fea0003800000 */
.L_x_3086:
        /* <DEDUP_REMOVED lines=23> */
.L_x_3088:
[----:B------:R2:W3:Y:S01]  /*d930*/  SYNCS.PHASECHK.TRANS64.TRYWAIT P1, [UR7+0x38850], R5 ;  /* 0x03885005ff0075a7 */ /* 0x0004e20008020147 */
[----:B------:R-:W-:Y:S05]  /*d940*/  @!P0 BRA `(.L_x_3089) ;  /* 0x0000000000048947 */ /* 0x000fea0003800000 */
[----:B------:R-:W-:Y:S01]  /*d950*/  BPT.TRAP 0x1 ;  /* 0x000000040000795c */ /* 0x000fe20000300000 */
.L_x_3089:
[----:B---3--:R-:W-:Y:S05]  /*d960*/  @P1 BRA `(.L_x_3090) ;  /* 0x0000000000081947 */ /* 0x008fea0003800000 */
[----:B------:R-:W3:Y:S02]  /*d970*/  SYNCS.PHASECHK.TRANS64.TRYWAIT P1, [UR7+0x38850], R5 ;  /* 0x03885005ff0075a7 */ /* 0x000ee40008020147 */
[----:B---3--:R-:W-:Y:S05]  /*d980*/  @!P1 BRA `(.L_x_3091) ;  /* 0x000000fc00049947 */ /* 0x008fea0003800000 */
.L_x_3090:
        /* <DEDUP_REMOVED lines=265> */
.L_x_3092:
[----:B------:R-:W0:Y:S01]  /*ea20*/  LDC R5, c[0x0][0x448] ;  /* 0x00011200ff057b82 */ /* 0x000e220000000800 */
[----:B------:R-:W-:Y:S01]  /*ea30*/  IMAD.IADD R15, R194, 0x1, R188 ;  /* 0x00000001c20f7824 */ /* 0x000fe200078e02bc */
[----:B------:R-:W-:Y:S01]  /*ea40*/  UIADD3 UR10, UR7, 0x38840, URZ ;  /* 0x00038840070a7890 */ /* 0x000fe2000fffe03f */
[----:B------:R-:W-:Y:S01]  /*ea50*/  LOP3.LUT P5, RZ, R16, 0x1, RZ, 0xc0, !PT ;  /* 0x0000000110ff7812 */ /* 0x000fe200078ac0ff */
[----:B------:R-:W-:Y:S02]  /*ea60*/  ULDC UR11, c[0x0][0xad8] ;  /* 0x0002b600000b7ab9 */ /* 0x000fe40000000800 */
[----:B------:R-:W-:-:S09]  /*ea70*/  UPRMT UR10, UR39, 0x654, UR10 ;  /* 0x00000654270a7896 */ /* 0x000fd2000800000a */
[----:B------:R-:W-:Y:S01]  /*ea80*/  SYNCS.ARRIVE.TRANS64.RED.A1T0 RZ, [UR10], RZ ;  /* 0x000000ffffff79a7 */ /* 0x000fe2000810040a */
[----:B------:R-:W-:Y:S02]  /*ea90*/  ULDC UR10, c[0x0][0xad4] ;  /* 0x0002b500000a7ab9 */ /* 0x000fe40000000800 */
        /* <DEDUP_REMOVED lines=13> */
[--C-:B0-----:R-:W-:Y:S02]  /*eb70*/  IMAD.IADD R12, R14, 0x1, R20.reuse ;  /* 0x000000010e0c7824 */ /* 0x101fe400078e0214 */
        /* <DEDUP_REMOVED lines=14> */
.L_x_3095:
[----:B------:R-:W-:-:S05]  /*ec60*/  IMAD.U32 R21, RZ, RZ, UR10 ;  /* 0x0000000aff157e24 */ /* 0x000fca000f8e00ff */
[----:B------:R-:W-:-:S13]  /*ec70*/  ISETP.NE.AND P1, PT, R21, 0x1, PT ;  /* 0x000000011500780c */ /* 0x000fda0003f25270 */
[----:B------:R-:W0:Y:S02]  /*ec80*/  @P1 LDC.64 R6, c[0x0][0xae0] ;  /* 0x0002b800ff061b82 */ /* 0x000e240000000a00 */
[----:B0-----:R-:W-:-:S05]  /*ec90*/  @P1 IMAD.HI.U32 R6, R20, R6, RZ ;  /* 0x0000000614061227 */ /* 0x001fca00078e00ff */
[----:B------:R-:W-:-:S07]  /*eca0*/  @P1 SHF.R.U32.HI R20, RZ, R7, R6 ;  /* 0x00000007ff141219 */ /* 0x000fce0000011606 */
.L_x_3096:
[----:B------:R-:W-:Y:S05]  /*ecb0*/  BSYNC B0 ;  /* 0x0000000000007941 */ /* 0x000fea0003800000 */
.L_x_3094:
[----:B------:R-:W-:-:S04]  /*ecc0*/  IMAD R20, R20, R21, -R5 ;  /* 0x0000001514147224 */ /* 0x000fc800078e0a05 */
[----:B------:R-:W-:-:S05]  /*ecd0*/  IMAD.IADD R20, R20, 0x1, -R19 ;  /* 0x0000000114147824 */ /* 0x000fca00078e0a13 */
[----:B------:R-:W-:Y:S02]  /*ece0*/  VIMNMX R11, R11, R20, !PT ;  /* 0x000000140b0b7248 */ /* 0x000fe40007fe0100 */
[----:B------:R-:W-:-:S07]  /*ecf0*/  VIADDMNMX R12, R20, R21, R12, PT ;  /* 0x00000015140c7246 */ /* 0x000fce000380010c */
.L_x_3093:
        /* <DEDUP_REMOVED lines=65> */
.L_x_3099:
[----:B------:R-:W-:-:S05]  /*f110*/  IMAD.U32 R11, RZ, RZ, UR10 ;  /* 0x0000000aff0b7e24 */ /* 0x000fca000f8e00ff */
[----:B------:R-:W-:-:S13]  /*f120*/  ISETP.NE.AND P2, PT, R11, 0x1, PT ;  /* 0x000000010b00780c */ /* 0x000fda0003f45270 */
[----:B------:R-:W0:Y:S02]  /*f130*/  @P2 LDC.64 R6, c[0x0][0xae0] ;  /* 0x0002b800ff062b82 */ /* 0x000e240000000a00 */
[----:B0-----:R-:W-:-:S05]  /*f140*/  @P2 IMAD.HI.U32 R6, R15, R6, RZ ;  /* 0x000000060f062227 */ /* 0x001fca00078e00ff */
[----:B------:R-:W-:-:S07]  /*f150*/  @P2 SHF.R.U32.HI R15, RZ, R7, R6 ;  /* 0x00000007ff0f2219 */ /* 0x000fce0000011606 */
.L_x_3100:
[----:B------:R-:W-:Y:S05]  /*f160*/  BSYNC B0 ;  /* 0x0000000000007941 */ /* 0x000fea0003800000 */
.L_x_3098:
[----:B------:R-:W-:-:S04]  /*f170*/  IMAD R5, R15, R11, -R5 ;  /* 0x0000000b0f057224 */ /* 0x000fc800078e0a05 */
[----:B------:R-:W-:-:S05]  /*f180*/  IMAD.IADD R5, R5, 0x1, -R19 ;  /* 0x0000000105057824 */ /* 0x000fca00078e0a13 */
[----:B------:R-:W-:Y:S02]  /*f190*/  VIMNMX R13, R13, R5, !PT ;  /* 0x000000050d0d7248 */ /* 0x000fe40007fe0100 */
[----:B------:R-:W-:-:S07]  /*f1a0*/  VIADDMNMX R14, R5, R11, R14, PT ;  /* 0x0000000b050e7246 */ /* 0x000fce000380010e */
.L_x_3097:
[----:B------:R-:W-:Y:S01]  /*f1b0*/  FMNMX.FTZ R5, R152, R10, !PT ;  /* 0x0000000a98057209 */ /* 0x000fe20007810000 */
[----:B------:R-:W-:Y:S01]  /*f1c0*/  ULEA UR10, UR36, UR37, 0xc ;  /* 0x00000025240a7291 */ /* 0x000fe2000f8e603f */
[----:B------:R-:W-:Y:S01]  /*f1d0*/  ISETP.GT.AND P4, PT, R13, 0x9, P1 ;  /* 0x000000090d00780c */ /* 0x000fe20000f84270 */
[----:B------:R-:W-:Y:S01]  /*f1e0*/  UMOV UR11, 0x40000040 ;  /* 0x40000040000b7882 */ /* 0x000fe20000000000 */
[----:B------:R-:W-:Y:S01]  /*f1f0*/  FMNMX.FTZ R5, R153, R5, !PT ;  /* 0x0000000599057209 */ /* 0x000fe20007810000 */
[----:B------:R-:W-:Y:S01]  /*f200*/  UIADD3 UR14, UR10, 0x80, URZ ;  /* 0x000000800a0e7890 */ /* 0x000fe2000fffe03f */
[----:B------:R-:W-:Y:S01]  /*f210*/  ISETP.LT.OR P4, PT, R14, 0xa, P4 ;  /* 0x0000000a0e00780c */ /* 0x000fe20002781670 */
[----:B------:R-:W-:Y:S01]  /*f220*/  UMOV UR15, 0x40000040 ;  /* 0x40000040000f7882 */ /* 0x000fe20000000000 */
        /* <DEDUP_REMOVED lines=15> */
[C---:B------:R-:W-:Y:S02]  /*f320*/  ISETP.GT.AND P4, PT, R13.reuse, RZ, P1 ;  /* 0x000000ff0d00720c */ /* 0x040fe40000f84270 */
        /* <DEDUP_REMOVED lines=60> */
[-C--:B------:R-:W-:Y:S01]  /*f6f0*/  FMUL.FTZ R25, R25, R10.reuse ;  /* 0x0000000a19197220 */ /* 0x080fe20000410000 */
[----:B------:R-:W-:Y:S01]  /*f700*/  FMNMX.FTZ R7, R155, R7, !PT ;  /* 0x000000079b077209 */ /* 0x000fe20007810000 */
[-C--:B------:R-:W-:Y:S01]  /*f710*/  FMUL.FTZ R28, R28, R10.reuse ;  /* 0x0000000a1c1c7220 */ /* 0x080fe20000410000 */
[----:B------:R-:W-:Y:S01]  /*f720*/  ISETP.GT.AND P2, PT, R13, 0x11, P1 ;  /* 0x000000110d00780c */ /* 0x000fe20000f44270 */
[----:B------:R-:W0:Y:S01]  /*f730*/  MUFU.EX2 R153, R153 ;  /* 0x0000009900997308 */ /* 0x000e220000000800 */
[----:B------:R-:W-:Y:S01]  /*f740*/  FMNMX.FTZ R7, R158, R7, !PT ;  /* 0x000000079e077209 */ /* 0x000fe20007810000 */
[-C--:B------:R-:W-:Y:S01]  /*f750*/  FMUL.FTZ R29, R29, R10.reuse ;  /* 0x0000000a1d1d7220 */ /* 0x080fe20000410000 */
[----:B------:R-:W-:Y:S01]  /*f760*/  ISETP.LT.OR P2, PT, R14, 0x12, P2 ;  /* 0x000000120e00780c */ /* 0x000fe20001741670 */
[-C--:B------:R-:W-:Y:S01]  /*f770*/  FMUL.FTZ R32, R32, R10.reuse ;  /* 0x0000000a20207220 */ /* 0x080fe20000410000 */
[----:B------:R-:W-:Y:S01]  /*f780*/  FMNMX.FTZ R7, R159, R7, !PT ;  /* 0x000000079f077209 */ /* 0x000fe20007810000 */
[----:B------:R-:W-:Y:S01]  /*f790*/  FMUL.FTZ R33, R33, R10 ;  /* 0x0000000a21217220 */ /* 0x000fe20000410000 */
[----:B------:R-:W-:Y:S01]  /*f7a0*/  FSEL R163, R163, -INF , !P2 ;  /* 0xff800000a3a37808 */ /* 0x000fe20005000000 */
[----:B------:R-:W2:Y:S01]  /*f7b0*/  MUFU.EX2 R156, R156 ;  /* 0x0000009c009c7308 */ /* 0x000ea20000000800 */
[----:B------:R-:W-:Y:S01]  /*f7c0*/  FMNMX.FTZ R7, R162, R7, !PT ;  /* 0x00000007a2077209 */ /* 0x000fe20007810000 */
[----:B-1----:R-:W-:Y:S01]  /*f7d0*/  FFMA.FTZ R0, R10, R0, R152 ;  /* 0x000000000a007223 */ /* 0x002fe20000010098 */
[----:B------:R-:W-:Y:S01]  /*f7e0*/  ISETP.GT.AND P2, PT, R13, 0x20, P1 ;  /* 0x000000200d00780c */ /* 0x000fe20000f44270 */
[-C--:B------:R-:W-:Y:S01]  /*f7f0*/  FMUL.FTZ R36, R36, R10.reuse ;  /* 0x0000000a24247220 */ /* 0x080fe20000410000 */
[----:B------:R-:W-:Y:S01]  /*f800*/  FMNMX.FTZ R7, R163, R7, !PT ;  /* 0x00000007a3077209 */ /* 0x000fe20007810000 */
[-C--:B------:R-:W-:Y:S01]  /*f810*/  FMUL.FTZ R37, R37, R10.reuse ;  /* 0x0000000a25257220 */ /* 0x080fe20000410000 */
[----:B------:R-:W-:Y:S01]  /*f820*/  ISETP.LT.OR P2, PT, R14, 0x21, P2 ;  /* 0x000000210e00780c */ /* 0x000fe20001741670 */
[----:B------:R-:W1:Y:S01]  /*f830*/  MUFU.EX2 R157, R157 ;  /* 0x0000009d009d7308 */ /* 0x000e620000000800 */
[----:B------:R-:W-:Y:S01]  /*f840*/  FMNMX.FTZ R7, R166, R7, !PT ;  /* 0x00000007a6077209 */ /* 0x000fe20007810000 */
[----:B0-----:R-:W-:Y:S01]  /*f850*/  FADD.FTZ R0, R153, R0 ;  /* 0x0000000099007221 */ /* 0x001fe20000010000 */
[----:B------:R-:W-:Y:S01]  /*f860*/  FSEL R170, R170, -INF , !P2 ;  /* 0xff800000aaaa7808 */ /* 0x000fe20005000000 */
[-C--:B------:R-:W-:Y:S01]  /*f870*/  FMUL.FTZ R40, R40, R10.reuse ;  /* 0x0000000a28287220 */ /* 0x080fe20000410000 */
[----:B------:R-:W-:Y:S01]  /*f880*/  FMNMX.FTZ R7, R167, R7, !PT ;  /* 0x00000007a7077209 */ /* 0x000fe20007810000 */
[-C--:B------:R-:W-:Y:S01]  /*f890*/  FMUL.FTZ R41, R41, R10.reuse ;  /* 0x0000000a29297220 */ /* 0x080fe20000410000 */
[----:B------:R-:W-:Y:S01]  /*f8a0*/  ISETP.GT.AND P2, PT, R13, 0x29, P1 ;  /* 0x000000290d00780c */ /* 0x000fe20000f44270 */
[----:B------:R-:W0:Y:S01]  /*f8b0*/  MUFU.EX2 R160, R160 ;  /* 0x000000a000a07308 */ /* 0x000e220000000800 */
[----:B------:R-:W-:Y:S01]  /*f8c0*/  FMNMX.FTZ R7, R170, R7, !PT ;  /* 0x00000007aa077209 */ /* 0x000fe20007810000 */
[----:B--2---:R-:W-:Y:S01]  /*f8d0*/  FADD.FTZ R0, R156, R0 ;  /* 0x000000009c007221 */ /* 0x004fe20000010000 */
[----:B------:R-:W-:Y:S01]  /*f8e0*/  ISETP.LT.OR P2, PT, R14, 0x2a, P2 ;  /* 0x0000002a0e00780c */ /* 0x000fe20001741670 */
[-C--:B------:R-:W-:Y:S01]  /*f8f0*/  FMUL.FTZ R44, R44, R10.reuse ;  /* 0x0000000a2c2c7220 */ /* 0x080fe20000410000 */
[----:B------:R-:W-:Y:S01]  /*f900*/  FMNMX.FTZ R7, R171, R7, !PT ;  /* 0x00000007ab077209 */ /* 0x000fe20007810000 */
[-C--:B------:R-:W-:Y:S01]  /*f910*/  FMUL.FTZ R45, R45, R10.reuse ;  /* 0x0000000a2d2d7220 */ /* 0x080fe20000410000 */
[----:B------:R-:W-:Y:S01]  /*f920*/  FSEL R175, R175, -INF , !P2 ;  /* 0xff800000afaf7808 */ /* 0x000fe20005000000 */
[----:B------:R-:W2:Y:S01]  /*f930*/  MUFU.EX2 R161, R161 ;  /* 0x000000a100a17308 */ /* 0x000ea20000000800 */
[----:B------:R-:W-:Y:S01]  /*f940*/  ISETP.GT.AND P2, PT, R13, 0x31, P1 ;  /* 0x000000310d00780c */ /* 0x000fe20000f44270 */
[----:B-1----:R-:W-:Y:S01]  /*f950*/  FADD.FTZ R0, R157, R0 ;  /* 0x000000009d007221 */ /* 0x002fe20000010000 */
[----:B------:R-:W-:Y:S01]  /*f960*/  FMNMX.FTZ R7, R174, R7, !PT ;  /* 0x00000007ae077209 */ /* 0x000fe20007810000 */
[-C--:B------:R-:W-:Y:S01]  /*f970*/  FMUL.FTZ R48, R48, R10.reuse ;  /* 0x0000000a30307220 */ /* 0x080fe20000410000 */
[----:B------:R-:W-:Y:S01]  /*f980*/  ISETP.LT.OR P2, PT, R14, 0x32, P2 ;  /* 0x000000320e00780c */ /* 0x000fe20001741670 */
[-C--:B------:R-:W-:Y:S01]  /*f990*/  FMUL.FTZ R49, R49, R10.reuse ;  /* 0x0000000a31317220 */ /* 0x080fe20000410000 */
[----:B------:R-:W-:Y:S01]  /*f9a0*/  FMNMX.FTZ R7, R175, R7, !PT ;  /* 0x00000007af077209 */ /* 0x000fe20007810000 */
[----:B------:R-:W1:Y:S01]  /*f9b0*/  MUFU.EX2 R164, R164 ;  /* 0x000000a400a47308 */ /* 0x000e620000000800 */
[----:B------:R-:W-:Y:S01]  /*f9c0*/  ISETP.GT.AND P1, PT, R13, 0x39, P1 ;  /* 0x000000390d00780c */ /* 0x000fe20000f24270 */
[----:B0-----:R-:W-:Y:S01]  /*f9d0*/  FADD.FTZ R0, R160, R0 ;  /* 0x00000000a0007221 */ /* 0x001fe20000010000 */
[----:B------:R-:W-:Y:S01]  /*f9e0*/  FSEL R179, R179, -INF , !P2 ;  /* 0xff800000b3b37808 */ /* 0x000fe20005000000 */
[-C--:B------:R-:W-:Y:S01]  /*f9f0*/  FMUL.FTZ R52, R52, R10.reuse ;  /* 0x0000000a34347220 */ /* 0x080fe20000410000 */
[----:B------:R-:W-:Y:S01]  /*fa00*/  FMNMX.FTZ R7, R178, R7, !PT ;  /* 0x00000007b2077209 */ /* 0x000fe20007810000 */
[-C--:B------:R-:W-:Y:S01]  /*fa10*/  FMUL.FTZ R53, R53, R10.reuse ;  /* 0x0000000a35357220 */ /* 0x080fe20000410000 */
[----:B------:R-:W-:Y:S01]  /*fa20*/  ISETP.LT.OR P1, PT, R14, 0x3a, P1 ;  /* 0x0000003a0e00780c */ /* 0x000fe20000f21670 */
[----:B------:R-:W0:Y:S01]  /*fa30*/  MUFU.EX2 R165, R165 ;  /* 0x000000a500a57308 */ /* 0x000e220000000800 */
[----:B------:R-:W-:Y:S01]  /*fa40*/  FMNMX.FTZ R7, R179, R7, !PT ;  /* 0x00000007b3077209 */ /* 0x000fe20007810000 */
[----:B--2---:R-:W-:Y:S01]  /*fa50*/  FADD.FTZ R0, R161, R0 ;  /* 0x00000000a1007221 */ /* 0x004fe20000010000 */
[----:B------:R-:W-:Y:S01]  /*fa60*/  FSEL R183, R183, -INF , !P1 ;  /* 0xff800000b7b77808 */ /* 0x000fe20004800000 */
[-C--:B------:R-:W-:Y:S01]  /*fa70*/  FMUL.FTZ R56, R56, R10.reuse ;  /* 0x0000000a38387220 */ /* 0x080fe20000410000 */
        /* <DEDUP_REMOVED lines=38> */
[----:B------:R-:W5:Y:S01]  /*fce0*/  SHFL.BFLY PT, R11, R7, 0x1, 0x1f ;  /* 0x0c201f00070b7f89 */ /* 0x000f6200000e0000 */
        /* <DEDUP_REMOVED lines=23> */
[----:B-----5:R-:W-:Y:S01]  /*fe60*/  FMNMX.FTZ R7, R7, R11, !PT ;  /* 0x0000000b07077209 */ /* 0x020fe20007810000 */
[-C--:B------:R-:W-:Y:S01]  /*fe70*/  FMUL.FTZ R148, R148, R10.reuse ;  /* 0x0000000a94947220 */ /* 0x080fe20000410000 */
[----:B------:R-:W-:Y:S01]  /*fe80*/  FMUL.FTZ R149, R149, R10 ;  /* 0x0000000a95957220 */ /* 0x000fe20000410000 */
[----:B--2---:R-:W-:Y:S01]  /*fe90*/  FADD.FTZ R0, R168, R0 ;  /* 0x00000000a8007221 */ /* 0x004fe20000010000 */
[----:B------:R-:W-:-:S03]  /*fea0*/  FSETP.NEU.FTZ.AND P1, PT, R7, -INF , PT ;  /* 0xff8000000700780b */ /* 0x000fc60003f3d000 */
[----:B---3--:R-:W-:Y:S01]  /*feb0*/  FADD.FTZ R0, R169, R0 ;  /* 0x00000000a9007221 */ /* 0x008fe20000010000 */
[----:B------:R-:W-:-:S03]  /*fec0*/  FSEL R11, R7, RZ, P1 ;  /* 0x000000ff070b7208 */ /* 0x000fc60000800000 */
[----:B0-----:R-:W-:Y:S02]  /*fed0*/  FADD.FTZ R0, R172, R0 ;  /* 0x00000000ac007221 */ /* 0x001fe40000010000 */
[----:B------:R-:W-:Y:S02]  /*fee0*/  FADD.FTZ R11, -R11, R8 ;  /* 0x000000080b0b7221 */ /* 0x000fe40000010100 */
[----:B----4-:R-:W-:Y:S02]  /*fef0*/  FADD.FTZ R0, R173, R0 ;  /* 0x00000000ad007221 */ /* 0x010fe40000010000 */
[----:B------:R-:W-:Y:S01]  /*ff00*/  FMUL.FTZ R8, R11, R6 ;  /* 0x000000060b087220 */ /* 0x000fe20000410000 */
[----:B------:R-:W-:Y:S02]  /*ff10*/  IMAD.U32 R11, RZ, RZ, UR5 ;  /* 0x00000005ff0b7e24 */ /* 0x000fe4000f8e00ff */
[----:B-1----:R-:W-:Y:S02]  /*ff20*/  FADD.FTZ R0, R176, R0 ;  /* 0x00000000b0007221 */ /* 0x002fe40000010000 */
[----:B------:R-:W-:Y:S01]  /*ff30*/  @!P2 IMAD R11, R11, 0x40, R22 ;  /* 0x000000400b0ba824 */ /* 0x000fe200078e0216 */
[----:B------:R-:W0:Y:S01]  /*ff40*/  MUFU.EX2 R8, R8 ;  /* 0x0000000800087308 */ /* 0x000e220000000800 */
[----:B------:R-:W-:-:S03]  /*ff50*/  FADD.FTZ R0, R177, R0 ;  /* 0x00000000b1007221 */ /* 0x000fc60000010000 */
        /* <DEDUP_REMOVED lines=168> */
.L_x_3101:
        /* <DEDUP_REMOVED lines=9> */
.L_x_3083:
[----:B------:R-:W2:Y:S01]  /*10a70*/  LDL.LU R13, [R1+0xc] ;  /* 0x00000c00010d7983 */ /* 0x000ea20000300800 */
[----:B------:R-:W-:-:S03]  /*10a80*/  IMAD.MOV.U32 R20, RZ, RZ, -0x800000 ;  /* 0xff800000ff147424 */ /* 0x000fc600078e00ff */
[----:B------:R-:W0:Y:S04]  /*10a90*/  SHFL.BFLY PT, R9, R0, 0x2, 0x1f ;  /* 0x0c401f0000097f89 */ /* 0x000e2800000e0000 */
[----:B------:R-:W1:Y:S01]  /*10aa0*/  SHFL.BFLY PT, R8, R3, 0x2, 0x1f ;  /* 0x0c401f0003087f89 */ /* 0x000e6200000e0000 */
[----:B0-----:R-:W-:Y:S01]  /*10ab0*/  FADD.FTZ R4, R9, R0 ;  /* 0x0000000009047221 */ /* 0x001fe20000010000 */
[----:B-1----:R-:W-:-:S04]  /*10ac0*/  FADD.FTZ R10, R8, R3 ;  /* 0x00000003080a7221 */ /* 0x002fc80000010000 */
[----:B------:R-:W0:Y:S01]  /*10ad0*/  SHFL.BFLY PT, R9, R4, 0x1, 0x1f ;  /* 0x0c201f0004097f89 */ /* 0x000e2200000e0000 */
[----:B------:R-:W-:-:S03]  /*10ae0*/  IMAD.MOV.U32 R3, RZ, RZ, -0x800000 ;  /* 0xff800000ff037424 */ /* 0x000fc600078e00ff */
[----:B------:R-:W1:Y:S01]  /*10af0*/  SHFL.BFLY PT, R11, R10, 0x1, 0x1f ;  /* 0x0c201f000a0b7f89 */ /* 0x000e6200000e0000 */
[----:B0-----:R-:W-:Y:S01]  /*10b00*/  FADD.FTZ R8, R4, R9 ;  /* 0x0000000904087221 */ /* 0x001fe20000010000 */
[----:B------:R-:W-:Y:S02]  /*10b10*/  IMAD.MOV.U32 R4, RZ, RZ, RZ ;  /* 0x000000ffff047224 */ /* 0x000fe400078e00ff */
[----:B-1----:R-:W-:Y:S01]  /*10b20*/  FADD.FTZ R9, R10, R11 ;  /* 0x0000000b0a097221 */ /* 0x002fe20000010000 */
[----:B------:R-:W-:Y:S08]  /*10b30*/  BAR.ARV 0x8, 0x100 ;  /* 0x0204000000007b1d */ /* 0x000ff00000002000 */
[----:B------:R-:W-:Y:S01]  /*10b40*/  BAR.SYNC.DEFER_BLOCKING 0xf, 0x100 ;  /* 0x03c4000000007b1d */ /* 0x000fe20000010000 */
[----:B------:R-:W-:-:S02]  /*10b50*/  FSETP.NE.FTZ.AND P0, PT, R8, RZ, PT ;  /* 0x000000ff0800720b */ /* 0x000fc40003f15000 */
[----:B------:R-:W-:-:S11]  /*10b60*/  FSETP.NE.FTZ.AND P1, PT, R9, RZ, PT ;  /* 0x000000ff0900720b */ /* 0x000fd60003f35000 */
[----:B------:R-:W0:Y:S01]  /*10b70*/  @P0 MUFU.LG2 R11, R8 ;  /* 0x00000008000b0308 */ /* 0x000e220000000c00 */
[----:B------:R-:W-:-:S07]  /*10b80*/  @P0 FMUL.FTZ R0, R6, 0.69314718246459960938 ;  /* 0x3f31721806000820 */ /* 0x000fce0000410000 */
[----:B------:R-:W1:Y:S08]  /*10b90*/  @P1 MUFU.LG2 R12, R9 ;  /* 0x00000009000c1308 */ /* 0x000e700000000c00 */
[----:B------:R-:W3:Y:S01]  /*10ba0*/  @P0 MUFU.RCP R4, R8 ;  /* 0x0000000800040308 */ /* 0x000ee20000001000 */
[----:B0-----:R-:W-:-:S04]  /*10bb0*/  @P0 FMUL.FTZ R11, R11, 0.69314718246459960938 ;  /* 0x3f3172180b0b0820 */ /* 0x001fc80000410000 */
[----:B------:R-:W-:Y:S01]  /*10bc0*/  @P0 FFMA.FTZ R20, R0, R5, R11 ;  /* 0x0000000500140223 */ /* 0x000fe2000001000b */
[----:B------:R-:W-:Y:S01]  /*10bd0*/  ISETP.NE.AND P0, PT, R23, RZ, PT ;  /* 0x000000ff1700720c */ /* 0x000fe20003f05270 */
[----:B------:R-:W-:Y:S02]  /*10be0*/  IMAD.MOV.U32 R0, RZ, RZ, RZ ;  /* 0x000000ffff007224 */ /* 0x000fe400078e00ff */
[----:B------:R-:W-:Y:S01]  /*10bf0*/  @P1 FMUL.FTZ R5, R6, 0.69314718246459960938 ;  /* 0x3f31721806051820 */ /* 0x000fe20000410000 */
[----:B-1----:R-:W-:-:S03]  /*10c00*/  @P1 FMUL.FTZ R12, R12, 0.69314718246459960938 ;  /* 0x3f3172180c0c1820 */ /* 0x002fc60000410000 */
[----:B------:R-:W0:Y:S01]  /*10c10*/  @P1 MUFU.RCP R0, R9 ;  /* 0x0000000900001308 */ /* 0x000e220000001000 */
[----:B------:R-:W-:Y:S01]  /*10c20*/  @P1 FFMA.FTZ R3, R5, R7, R12 ;  /* 0x0000000705031223 */ /* 0x000fe2000001000c */
[----:B------:R-:W-:Y:S01]  /*10c30*/  IMAD.U32 R5, RZ, RZ, UR36 ;  /* 0x00000024ff057e24 */ /* 0x000fe2000f8e00ff */
[----:B------:R-:W-:Y:S01]  /*10c40*/  UIADD3 UR36, UR36, 0x1, URZ ;  /* 0x0000000124247890 */ /* 0x000fe2000fffe03f */
[-C--:B---3--:R-:W-:Y:S01]  /*10c50*/  FMUL.FTZ R24, R24, R4.reuse ;  /* 0x0000000418187220 */ /* 0x088fe20000410000 */
[-C--:B------:R-:W-:Y:S01]  /*10c60*/  FMUL.FTZ R25, R25, R4.reuse ;  /* 0x0000000419197220 */ /* 0x080fe20000410000 */
[----:B------:R-:W-:Y:S01]  /*10c70*/  @!P0 IMAD R5, R5, 0x40, R22 ;  /* 0x0000004005058824 */ /* 0x000fe200078e0216 */
[----:B------:R-:W-:Y:S01]  /*10c80*/  UISETP.NE.AND UP0, UPT, UR36, 0x2, UPT ;  /* 0x000000022400788c */ /* 0x000fe2000bf05270 */
[-C--:B------:R-:W-:Y:S01]  /*10c90*/  FMUL.FTZ R28, R28, R4.reuse ;  /* 0x000000041c1c7220 */ /* 0x080fe20000410000 */
[-C--:B------:R-:W-:Y:S01]  /*10ca0*/  FMUL.FTZ R29, R29, R4.reuse ;  /* 0x000000041d1d7220 */ /* 0x080fe20000410000 */
[-C--:B------:R-:W-:Y:S01]  /*10cb0*/  FMUL.FTZ R32, R32, R4.reuse ;  /* 0x0000000420207220 */ /* 0x080fe20000410000 */
[----:B------:R-:W-:Y:S01]  /*10cc0*/  @!P0 LEA R5, R5, UR38, 0x2 ;  /* 0x0000002605058c11 */ /* 0x000fe2000f8e10ff */
[----:B------:R-:W-:Y:S01]  /*10cd0*/  USEL UR4, URZ, 0x1, UP0 ;  /* 0x000000013f047887 */ /* 0x000fe20008000000 */
[-C--:B------:R-:W-:Y:S01]  /*10ce0*/  FMUL.FTZ R33, R33, R4.reuse ;  /* 0x0000000421217220 */ /* 0x080fe20000410000 */
[-C--:B------:R-:W-:Y:S01]  /*10cf0*/  FMUL.FTZ R36, R36, R4.reuse ;  /* 0x0000000424247220 */ /* 0x080fe20000410000 */
[-C--:B------:R-:W-:Y:S01]  /*10d00*/  FMUL.FTZ R37, R37, R4.reuse ;  /* 0x0000000425257220 */ /* 0x080fe20000410000 */
[----:B------:R1:W-:Y:S01]  /*10d10*/  @!P0 STS [R5+0x38400], R4 ;  /* 0x0384000405008388 */ /* 0x0003e20000000800 */
        /* <DEDUP_REMOVED lines=122> */
[----:B------:R-:W-:Y:S01]  /*114c0*/  LOP3.LUT R2, R2, UR4, RZ, 0x3c, !PT ;  /* 0x0000000402027c12 */ /* 0x000fe2000f8e3cff */
[----:B------:R-:W-:Y:S01]  /*114d0*/  USEL UR36, UR36, URZ, UP0 ;  /* 0x0000003f24247287 */ /* 0x000fe20008000000 */
[----:B--2---:R-:W-:-:S05]  /*114e0*/  VIADD R13, R13, 0x1 ;  /* 0x000000010d0d7836 */ /* 0x004fca0000000000 */
[----:B------:R1:W-:Y:S01]  /*114f0*/  STL [R1+0xc], R13 ;  /* 0x00000c0d01007387 */ /* 0x0003e20000100800 */
[----:B------:R-:W-:Y:S06]  /*11500*/  BAR.ARV 0xe, 0x100 ;  /* 0x0384000000007b1d */ /* 0x000fec0000002000 */
.L_x_3012:
[----:B------:R-:W0:Y:S08]  /*11510*/  S2UR UR39, SR_CgaCtaId ;  /* 0x00000000002779c3 */ /* 0x000e300000008800 */
[----:B------:R-:W-:Y:S01]  /*11520*/  BAR.SYNC.DEFER_BLOCKING 0x5, 0x180 ;  /* 0x0146000000007b1d */ /* 0x000fe20000010000 */
[----:B-1----:R-:W-:-:S05]  /*11530*/  SHF.R.U32.HI R0, RZ, 0x10, R200 ;  /* 0x00000010ff007819 */ /* 0x002fca00000116c8 */
[----:B------:R-:W-:Y:S01]  /*11540*/  UMOV UR38, 0x400 ;  /* 0x0000040000267882 */ /* 0x000fe20000000000 */
[----:B------:R-:W-:Y:S01]  /*11550*/  BSSY B0, `(.L_x_3103) ;  /* 0x000047e000007945 */ /* 0x000fe20003800000 */
[----:B0-----:R-:W-:-:S09]  /*11560*/  ULEA UR38, UR39, UR38, 0x18 ;  /* 0x0000002627267291 */ /* 0x001fd2000f8ec03f */
[----:B------:R-:W0:Y:S01]  /*11570*/  LDS.128 R4, [UR38+0x388d0] ;  /* 0x0388d026ff047984 */ /* 0x000e220008000c00 */
[----:B------:R-:W-:Y:S06]  /*11580*/  BAR.ARV 0x4, 0x180 ;  /* 0x0106000000007b1d */ /* 0x000fec0000002000 */
[----:B------:R-:W-:Y:S05]  /*11590*/  @P0 BRA `(.L_x_3104) ;  /* 0x0000003800240947 */ /* 0x000fea0003800000 */
[----:B------:R-:W2:Y:S01]  /*115a0*/  LDL R8, [R1+0x38] ;  /* 0x0000380001087983 */ /* 0x000ea20000100800 */
[----:B------:R-:W1:Y:S01]  /*115b0*/  S2UR UR6, SR_SWINHI ;  /* 0x00000000000679c3 */ /* 0x000e620000002f00 */
[----:B------:R-:W-:Y:S01]  /*115c0*/  UMOV UR4, UR38 ;  /* 0x0000002600047c82 */ /* 0x000fe20008000000 */
[----:B-1----:R-:W-:Y:S01]  /*115d0*/  UMOV UR5, UR6 ;  /* 0x0000000600057c82 */ /* 0x002fe20008000000 */
[----:B------:R-:W-:Y:S02]  /*115e0*/  IMAD.U32 R156, RZ, RZ, UR4 ;  /* 0x00000004ff9c7e24 */ /* 0x000fe4000f8e00ff */
[----:B------:R-:W-:Y:S01]  /*115f0*/  IMAD.U32 R157, RZ, RZ, UR5 ;  /* 0x00000005ff9d7e24 */ /* 0x000fe2000f8e00ff */
[----:B------:R-:W-:Y:S02]  /*11600*/  ULDC UR4, c[0x0][0xb88] ;  /* 0x0002e20000047ab9 */ /* 0x000fe40000000800 */
[----:B------:R-:W-:Y:S01]  /*11610*/  BAR.SYNC.DEFER_BLOCKING 0x1, 0x100 ;  /* 0x0044000000007b1d */ /* 0x000fe20000010000 */
[----:B--2---:R-:W-:-:S03]  /*11620*/  IMAD.WIDE R152, R8, 0x2, R156 ;  /* 0x0000000208987825 */ /* 0x004fc600078e029c */
        /* <DEDUP_REMOVED lines=10> */
[----:B------:R-:W-:Y:S01]  /*116d0*/  LOP3.LUT R8, R9, R8, RZ, 0x3c, !PT ;  /* 0x0000000809087212 */ /* 0x000fe200078e3cff */
[----:B------:R-:W-:Y:S01]  /*116e0*/  IMAD.X R9, RZ, RZ, R153, P4 ;  /* 0x000000ffff097224 */ /* 0x000fe200020e0699 */
[----:B------:R-:W-:Y:S02]  /*116f0*/  IADD3 R12, P6, R152, 0x4000, RZ ;  /* 0x00004000980c7810 */ /* 0x000fe40007fde0ff */
[----:B------:R-:W-:-:S02]  /*11700*/  SHF.R.U64 R11, R11, 0x3, RZ ;  /* 0x000000030b0b7819 */ /* 0x000fc400000012ff */
[----:B------:R-:W-:Y:S02]  /*11710*/  LOP3.LUT R13, R12, 0x380, RZ, 0xc0, !PT ;  /* 0x000003800c0d7812 */ /* 0x000fe400078ec0ff */
[C---:B------:R-:W-:Y:S02]  /*11720*/  IADD3 R160, P0, R152.reuse, 0x6040, RZ ;  /* 0x0000604098a07810 */ /* 0x040fe40007f1e0ff */
[C---:B------:R-:W-:Y:S02]  /*11730*/  IADD3 R162, P1, R152.reuse, 0x6020, RZ ;  /* 0x0000602098a27810 */ /* 0x040fe40007f3e0ff */
[----:B------:R-:W-:Y:S01]  /*11740*/  MOV R18, R8 ;  /* 0x0000000800127202 */ /* 0x000fe20000000f00 */
[--C-:B------:R-:W-:Y:S01]  /*11750*/  IMAD.MOV.U32 R9, RZ, RZ, R153.reuse ;  /* 0x000000ffff097224 */ /* 0x100fe200078e0099 */
[----:B------:R-:W-:Y:S01]  /*11760*/  LOP3.LUT R10, R11, R10, RZ, 0x3c, !PT ;  /* 0x0000000a0b0a7212 */ /* 0x000fe200078e3cff */
[----:B------:R-:W-:Y:S01]  /*11770*/  IMAD.X R11, RZ, RZ, R153, P5 ;  /* 0x000000ffff0b7224 */ /* 0x000fe200028e0699 */
[----:B------:R-:W-:-:S02]  /*11780*/  LOP3.LUT R8, R152, 0x380, RZ, 0xc0, !PT ;  /* 0x0000038098087812 */ /* 0x000fc400078ec0ff */
[----:B------:R-:W-:Y:S02]  /*11790*/  SHF.R.U64 R13, R13, 0x3, RZ ;  /* 0x000000030d0d7819 */ /* 0x000fe400000012ff */
[----:B------:R-:W-:Y:S02]  /*117a0*/  LOP3.LUT R161, R160, 0x380, RZ, 0xc0, !PT ;  /* 0x00000380a0a17812 */ /* 0x000fe400078ec0ff */
[----:B------:R-:W-:Y:S02]  /*117b0*/  LOP3.LUT R163, R162, 0x380, RZ, 0xc0, !PT ;  /* 0x00000380a2a37812 */ /* 0x000fe400078ec0ff */
[----:B------:R-:W-:Y:S02]  /*117c0*/  SHF.R.U64 R8, R8, 0x3, RZ ;  /* 0x0000000308087819 */ /* 0x000fe400000012ff */
[----:B------:R-:W-:Y:S01]  /*117d0*/  LOP3.LUT R12, R13, R12, RZ, 0x3c, !PT ;  /* 0x0000000c0d0c7212 */ /* 0x000fe200078e3cff */
[----:B------:R-:W-:Y:S01]  /*117e0*/  IMAD.X R13, RZ, RZ, R153, P6 ;  /* 0x000000ffff0d7224 */ /* 0x000fe200030e0699 */
[----:B------:R-:W-:-:S02]  /*117f0*/  MOV R21, R10 ;  /* 0x0000000a00157202 */ /* 0x000fc40000000f00 */
[----:B------:R-:W-:Y:S01]  /*11800*/  SHF.R.U64 R161, R161, 0x3, RZ ;  /* 0x00000003a1a17819 */ /* 0x000fe200000012ff */
[----:B------:R-:W1:Y:S01]  /*11810*/  LDC R10, c[0x0][0xbd4] ;  /* 0x0002f500ff0a7b82 */ /* 0x000e620000000800 */
[----:B------:R-:W-:Y:S02]  /*11820*/  SHF.R.U64 R163, R163, 0x3, RZ ;  /* 0x00000003a3a37819 */ /* 0x000fe400000012ff */
[----:B------:R-:W-:Y:S02]  /*11830*/  LOP3.LUT R8, R8, R152, RZ, 0x3c, !PT ;  /* 0x0000009808087212 */ /* 0x000fe400078e3cff */
[----:B------:R-:W-:Y:S02]  /*11840*/  MOV R166, R158 ;  /* 0x0000009e00a67202 */ /* 0x000fe40000000f00 */
[----:B------:R-:W-:Y:S01]  /*11850*/  LOP3.LUT R160, R161, R160, RZ, 0x3c, !PT ;  /* 0x000000a0a1a07212 */ /* 0x000fe200078e3cff */
[--C-:B------:R-:W-:Y:S01]  /*11860*/  IMAD.X R161, RZ, RZ, R153.reuse, P0 ;  /* 0x000000ffffa17224 */ /* 0x100fe200000e0699 */
[----:B------:R-:W-:Y:S01]  /*11870*/  LOP3.LUT R162, R163, R162, RZ, 0x3c, !PT ;  /* 0x000000a2a3a27212 */ /* 0x000fe200078e3cff */
[----:B------:R-:W-:Y:S01]  /*11880*/  IMAD.X R163, RZ, RZ, R153, P1 ;  /* 0x000000ffffa37224 */ /* 0x000fe200008e0699 */
[----:B------:R-:W-:-:S02]  /*11890*/  MOV R158, R12 ;  /* 0x0000000c009e7202 */ /* 0x000fc40000000f00 */
[----:B------:R-:W-:Y:S02]  /*118a0*/  MOV R12, R8 ;  /* 0x00000008000c7202 */ /* 0x000fe40000000f00 */
[C---:B------:R-:W-:Y:S02]  /*118b0*/  IADD3 R14, P0, R152.reuse, 0x2060, RZ ;  /* 0x00002060980e7810 */ /* 0x040fe40007f1e0ff */
[----:B------:R-:W-:Y:S02]  /*118c0*/  IADD3 R8, P1, R152, 0x2040, RZ ;  /* 0x0000204098087810 */ /* 0x000fe40007f3e0ff */
[----:B------:R-:W-:Y:S02]  /*118d0*/  LOP3.LUT R15, R14, 0x380, RZ, 0xc0, !PT ;  /* 0x000003800e0f7812 */ /* 0x000fe400078ec0ff */
[----:B------:R-:W-:Y:S02]  /*118e0*/  LOP3.LUT R9, R8, 0x380, RZ, 0xc0, !PT ;  /* 0x0000038008097812 */ /* 0x000fe400078ec0ff */
[----:B------:R-:W-:-:S02]  /*118f0*/  SHF.R.U64 R15, R15, 0x3, RZ ;  /* 0x000000030f0f7819 */ /* 0x000fc400000012ff */
[----:B------:R-:W-:Y:S02]  /*11900*/  SHF.R.U64 R9, R9, 0x3, RZ ;  /* 0x0000000309097819 */ /* 0x000fe400000012ff */
[----:B------:R-:W-:Y:S01]  /*11910*/  LOP3.LUT R14, R15, R14, RZ, 0x3c, !PT ;  /* 0x0000000e0f0e7212 */ /* 0x000fe200078e3cff */
[--C-:B------:R-:W-:Y:S01]  /*11920*/  IMAD.X R15, RZ, RZ, R153.reuse, P0 ;  /* 0x000000ffff0f7224 */ /* 0x100fe200000e0699 */
[----:B------:R-:W-:Y:S01]  /*11930*/  LOP3.LUT R8, R9, R8, RZ, 0x3c, !PT ;  /* 0x0000000809087212 */ /* 0x000fe200078e3cff */
[----:B------:R-:W-:Y:S01]  /*11940*/  IMAD.X R9, RZ, RZ, R153, P1 ;  /* 0x000000ffff097224 */ /* 0x000fe200008e0699 */
[C---:B------:R-:W-:Y:S02]  /*11950*/  ISETP.NE.AND P0, PT, R0.reuse, RZ, PT ;  /* 0x000000ff0000720c */ /* 0x040fe40003f05270 */
[----:B------:R-:W-:Y:S02]  /*11960*/  MOV R160, R160 ;  /* 0x000000a000a07202 */ /* 0x000fe40000000f00 */
[----:B-1----:R-:W-:-:S02]  /*11970*/  SEL R0, R0, R10, P0 ;  /* 0x0000000a00007207 */ /* 0x002fc40000000000 */
[----:B------:R-:W-:Y:S02]  /*11980*/  MOV R161, R8 ;  /* 0x0000000800a17202 */ /* 0x000fe40000000f00 */
[----:B------:R-:W-:Y:S02]  /*11990*/  IADD3 R8, P0, R152, 0x2020, RZ ;  /* 0x0000202098087810 */ /* 0x000fe40007f1e0ff */
[----:B------:R-:W-:Y:S02]  /*119a0*/  MOV R162, R162 ;  /* 0x000000a200a27202 */ /* 0x000fe40000000f00 */
[----:B------:R-:W-:Y:S02]  /*119b0*/  LOP3.LUT R9, R8, 0x380, RZ, 0xc0, !PT ;  /* 0x0000038008097812 */ /* 0x000fe400078ec0ff */
[----:B------:R-:W-:Y:S02]  /*119c0*/  F2FP.BF16.F32.PACK_AB R10, R29, R28 ;  /* 0x0000001c1d0a723e */ /* 0x000fe400000010ff */
[----:B------:R-:W-:-:S02]  /*119d0*/  SHF.R.U64 R9, R9, 0x3, RZ ;  /* 0x0000000309097819 */ /* 0x000fc400000012ff */
[----:B------:R-:W-:Y:S02]  /*119e0*/  F2FP.BF16.F32.PACK_AB R11, R31, R30 ;  /* 0x0000001e1f0b723e */ /* 0x000fe400000010ff */
[----:B------:R-:W-:Y:S01]  /*119f0*/  LOP3.LUT R8, R9, R8, RZ, 0x3c, !PT ;  /* 0x0000000809087212 */ /* 0x000fe200078e3cff */
[----:B------:R-:W-:Y:S01]  /*11a00*/  IMAD.X R9, RZ, RZ, R153, P0 ;  /* 0x000000ffff097224 */ /* 0x000fe200000e0699 */
[----:B------:R-:W-:Y:S02]  /*11a10*/  MOV R159, R14 ;  /* 0x0000000e009f7202 */ /* 0x000fe40000000f00 */
[----:B------:R-:W-:Y:S02]  /*11a20*/  F2FP.BF16.F32.PACK_AB R13, R35, R34 ;  /* 0x00000022230d723e */ /* 0x000fe400000010ff */
[----:B------:R-:W-:Y:S02]  /*11a30*/  MOV R163, R8 ;  /* 0x0000000800a37202 */ /* 0x000fe40000000f00 */
[----:B------:R-:W-:-:S02]  /*11a40*/  F2FP.BF16.F32.PACK_AB R8, R25, R24 ;  /* 0x000000181908723e */ /* 0x000fc400000010ff */
[----:B------:R-:W-:Y:S02]  /*11a50*/  F2FP.BF16.F32.PACK_AB R9, R27, R26 ;  /* 0x0000001a1b09723e */ /* 0x000fe400000010ff */
[----:B------:R-:W-:Y:S02]  /*11a60*/  F2FP.BF16.F32.PACK_AB R14, R37, R36 ;  /* 0x00000024250e723e */ /* 0x000fe400000010ff */
[----:B------:R-:W-:Y:S01]  /*11a70*/  F2FP.BF16.F32.PACK_AB R15, R39, R38 ;  /* 0x00000026270f723e */ /* 0x000fe200000010ff */
[----:B------:R1:W-:Y:S01]  /*11a80*/  STSM.16.M88.4 [R12], R8 ;  /* 0x000000080c007844 */ /* 0x0003e20000000200 */
[C---:B------:R-:W-:Y:S02]  /*11a90*/  IADD3 R154, P3, R152.reuse, 0x4060, RZ ;  /* 0x00004060989a7810 */ /* 0x040fe40007f7e0ff */
[----:B------:R-:W-:Y:S02]  /*11aa0*/  IADD3 R164, P2, R152, 0x6000, RZ ;  /* 0x0000600098a47810 */ /* 0x000fe40007f5e0ff */
[----:B------:R-:W-:-:S02]  /*11ab0*/  LOP3.LUT R155, R154, 0x380, RZ, 0xc0, !PT ;  /* 0x000003809a9b7812 */ /* 0x000fc400078ec0ff */
[----:B------:R-:W-:Y:S02]  /*11ac0*/  LOP3.LUT R165, R164, 0x380, RZ, 0xc0, !PT ;  /* 0x00000380a4a57812 */ /* 0x000fe400078ec0ff */
[----:B------:R-:W-:Y:S02]  /*11ad0*/  SHF.R.U64 R155, R155, 0x3, RZ ;  /* 0x000000039b9b7819 */ /* 0x000fe400000012ff */
[----:B------:R-:W-:Y:S02]  /*11ae0*/  SHF.R.U64 R165, R165, 0x3, RZ ;  /* 0x00000003a5a57819 */ /* 0x000fe400000012ff */
[----:B------:R-:W-:Y:S01]  /*11af0*/  LOP3.LUT R154, R155, R154, RZ, 0x3c, !PT ;  /* 0x0000009a9b9a7212 */ /* 0x000fe200078e3cff */
[--C-:B------:R-:W-:Y:S01]  /*11b00*/  IMAD.X R155, RZ, RZ, R153.reuse, P3 ;  /* 0x000000ffff9b7224 */ /* 0x100fe200018e0699 */
[----:B------:R-:W-:Y:S01]  /*11b10*/  LOP3.LUT R164, R165, R164, RZ, 0x3c, !PT ;  /* 0x000000a4a5a47212 */ /* 0x000fe200078e3cff */
[----:B------:R-:W-:Y:S01]  /*11b20*/  IMAD.X R165, RZ, RZ, R153, P2 ;  /* 0x000000ffffa57224 */ /* 0x000fe200010e0699 */
[----:B-1----:R-:W-:-:S02]  /*11b30*/  IADD3 R8, P0, R152, 0x20, RZ ;  /* 0x0000002098087810 */ /* 0x002fc40007f1e0ff */
[----:B------:R-:W-:Y:S02]  /*11b40*/  F2FP.BF16.F32.PACK_AB R12, R33, R32 ;  /* 0x00000020210c723e */ /* 0x000fe400000010ff */
[----:B------:R-:W-:Y:S02]  /*11b50*/  LOP3.LUT R9, R8, 0x380, RZ, 0xc0, !PT ;  /* 0x0000038008097812 */ /* 0x000fe400078ec0ff */
[----:B------:R-:W-:Y:S02]  /*11b60*/  F2FP.BF16.F32.PACK_AB R10, R45, R44 ;  /* 0x0000002c2d0a723e */ /* 0x000fe400000010ff */
[----:B------:R-:W-:Y:S02]  /*11b70*/  SHF.R.U64 R9, R9, 0x3, RZ ;  /* 0x0000000309097819 */ /* 0x000fe400000012ff */
[----:B------:R-:W-:Y:S02]  /*11b80*/  F2FP.BF16.F32.PACK_AB R11, R47, R46 ;  /* 0x0000002e2f0b723e */ /* 0x000fe400000010ff */
[----:B------:R-:W-:Y:S01]  /*11b90*/  LOP3.LUT R8, R9, R8, RZ, 0x3c, !PT ;  /* 0x0000000809087212 */ /* 0x000fe200078e3cff */
[----:B------:R-:W-:Y:S01]  /*11ba0*/  IMAD.X R9, RZ, RZ, R153, P0 ;  /* 0x000000ffff097224 */ /* 0x000fe200000e0699 */
[----:B------:R-:W-:-:S02]  /*11bb0*/  MOV R17, R154 ;  /* 0x0000009a00117202 */ /* 0x000fc40000000f00 */
[----:B------:R-:W-:Y:S02]  /*11bc0*/  F2FP.BF16.F32.PACK_AB R155, R71, R70 ;  /* 0x00000046479b723e */ /* 0x000fe400000010ff */
[----:B------:R-:W-:Y:S02]  /*11bd0*/  MOV R8, R8 ;  /* 0x0000000800087202 */ /* 0x000fe40000000f00 */
[----:B0-----:R-:W-:-:S03]  /*11be0*/  MOV R4, R164 ;  /* 0x000000a400047202 */ /* 0x001fc60000000f00 */
[----:B------:R0:W-:Y:S02]  /*11bf0*/  STSM.16.M88.4 [R8], R12 ;  /* 0x0000000c08007844 */ /* 0x0001e40000000200 */
[----:B0-----:R-:W-:Y:S02]  /*11c00*/  IADD3 R8, P0, R152, 0x40, RZ ;  /* 0x0000004098087810 */ /* 0x001fe40007f1e0ff */
[----:B------:R-:W-:Y:S02]  /*11c10*/  F2FP.BF16.F32.PACK_AB R13, R59, R58 ;  /* 0x0000003a3b0d723e */ /* 0x000fe400000010ff */
[----:B------:R-:W-:Y:S02]  /*11c20*/  LOP3.LUT R9, R8, 0x380, RZ, 0xc0, !PT ;  /* 0x0000038008097812 */ /* 0x000fe400078ec0ff */
[----:B------:R-:W-:Y:S02]  /*11c30*/  F2FP.BF16.F32.PACK_AB R14, R61, R60 ;  /* 0x0000003c3d0e723e */ /* 0x000fe400000010ff */
[----:B------:R-:W-:-:S02]  /*11c40*/  SHF.R.U64 R9, R9, 0x3, RZ ;  /* 0x0000000309097819 */ /* 0x000fc400000012ff */
        /* <DEDUP_REMOVED lines=14> */
[--C-:B------:R-:W-:Y:S02]  /*11d30*/  IMAD.X R9, RZ, RZ, R153.reuse, P0 ;  /* 0x000000ffff097224 */ /* 0x100fe400000e0699 */
[----:B------:R-:W-:-:S03]  /*11d40*/  IMAD.X R153, RZ, RZ, R153, P1 ;  /* 0x000000ffff997224 */ /* 0x000fc600008e0699 */
[----:B------:R-:W-:Y:S02]  /*11d50*/  MOV R154, R8 ;  /* 0x00000008009a7202 */ /* 0x000fe40000000f00 */
[----:B------:R-:W-:Y:S02]  /*11d60*/  LOP3.LUT R8, R10, 0x380, RZ, 0xc0, !PT ;  /* 0x000003800a087812 */ /* 0x000fe400078ec0ff */
[----:B------:R-:W-:Y:S02]  /*11d70*/  F2FP.BF16.F32.PACK_AB R9, R51, R50 ;  /* 0x000000323309723e */ /* 0x000fe400000010ff */
[----:B------:R-:W-:-:S04]  /*11d80*/  SHF.R.U64 R8, R8, 0x3, RZ ;  /* 0x0000000308087819 */ /* 0x000fc800000012ff */
[----:B------:R-:W-:Y:S02]  /*11d90*/  LOP3.LUT R152, R8, R10, RZ, 0x3c, !PT ;  /* 0x0000000a08987212 */ /* 0x000fe400078e3cff */
        /* <DEDUP_REMOVED lines=58> */
[----:B-1----:R-:W0:Y:S04]  /*12140*/  LDC.64 R14, c[0x0][0xd08] ;  /* 0x00034200ff0e7b82 */ /* 0x002e280000000a00 */
[----:B------:R1:W-:Y:S04]  /*12150*/  STSM.16.M88.4 [R166], R8 ;  /* 0x00000008a6007844 */ /* 0x0003e80000000200 */
[----:B------:R-:W2:Y:S08]  /*12160*/  LDC.64 R12, c[0x0][0xd00] ;  /* 0x00034000ff0c7b82 */ /* 0x000eb00000000a00 */
[----:B-1----:R-:W1:Y:S01]  /*12170*/  LDC.64 R10, c[0x0][0xd00] ;  /* 0x00034000ff0a7b82 */ /* 0x002e620000000a00 */
[----:B------:R-:W-:-:S07]  /*12180*/  IMAD.MOV.U32 R8, RZ, RZ, RZ ;  /* 0x000000ffff087224 */ /* 0x000fce00078e00ff */
[----:B------:R-:W-:Y:S01]  /*12190*/  BAR.SYNC.DEFER_BLOCKING 0x1, 0x100 ;  /* 0x0044000000007b1d */ /* 0x000fe20000010000 */
[----:B0-----:R-:W-:-:S04]  /*121a0*/  ISETP.NE.U32.AND P0, PT, R14, RZ, PT ;  /* 0x000000ff0e00720c */ /* 0x001fc80003f05070 */
[----:B------:R-:W-:Y:S01]  /*121b0*/  ISETP.NE.AND.EX P0, PT, R15, RZ, PT, P0 ;  /* 0x000000ff0f00720c */ /* 0x000fe20003f05300 */
[----:B------:R-:W-:Y:S02]  /*121c0*/  IMAD.U32 R4, RZ, RZ, UR4 ;  /* 0x00000004ff047e24 */ /* 0x000fe4000f8e00ff */
[----:B--2---:R-:W-:-:S10]  /*121d0*/  IMAD.WIDE R12, R198, 0x4, R12 ;  /* 0x00000004c60c7825 */ /* 0x004fd400078e020c */
[----:B------:R-:W0:Y:S01]  /*121e0*/  @P0 LDC.64 R14, c[0x0][0xd08] ;  /* 0x00034200ff0e0b82 */ /* 0x000e220000000a00 */
[----:B-1----:R-:W-:-:S04]  /*121f0*/  ISETP.NE.U32.AND P1, PT, R10, RZ, PT ;  /* 0x000000ff0a00720c */ /* 0x002fc80003f25070 */
[----:B------:R-:W-:-:S13]  /*12200*/  ISETP.NE.AND.EX P1, PT, R11, RZ, PT, P1 ;  /* 0x000000ff0b00720c */ /* 0x000fda0003f25310 */
[----:B------:R1:W5:Y:S01]  /*12210*/  @P1 LDG.E R8, desc[UR40][R12.64] ;  /* 0x000000280c081981 */ /* 0x000362000c1e1900 */
[----:B0-----:R-:W-:-:S05]  /*12220*/  @P0 IMAD.WIDE R14, R198, 0x4, R14 ;  /* 0x00000004c60e0825 */ /* 0x001fca00078e020e */
[----:B------:R1:W5:Y:S01]  /*12230*/  @P0 LDG.E R4, desc[UR40][R14.64] ;  /* 0x000000280e040981 */ /* 0x000362000c1e1900 */
[----:B------:R-:W-:Y:S05]  /*12240*/  @P0 BRA `(.L_x_3105) ;  /* 0x0000000000100947 */ /* 0x000fea0003800000 */
[----:B------:R-:W-:Y:S05]  /*12250*/  @!P1 BRA `(.L_x_3105) ;  /* 0x00000000000c9947 */ /* 0x000fea0003800000 */
[----:B-----5:R-:W2:Y:S04]  /*12260*/  LDG.E R4, desc[UR40][R12.64] ;  /* 0x000000280c047981 */ /* 0x020ea8000c1e1900 */
[----:B------:R-:W2:Y:S02]  /*12270*/  LDG.E R9, desc[UR40][R12.64+0x4] ;  /* 0x000004280c097981 */ /* 0x000ea4000c1e1900 */
[----:B--2---:R-:W-:-:S07]  /*12280*/  IMAD.IADD R4, R9, 0x1, -R4 ;  /* 0x0000000109047824 */ /* 0x004fce00078e0a04 */
.L_x_3105:
[----:B------:R-:W2:Y:S01]  /*12290*/  LDL R9, [R1+0x10] ;  /* 0x0000100001097983 */ /* 0x000ea20000100800 */
[----:B------:R-:W-:-:S03]  /*122a0*/  LOP3.LUT R200, R200, 0xff, RZ, 0xc0, !PT ;  /* 0x000000ffc8c87812 */ /* 0x000fc600078ec0ff */
[----:B--2---:R-:W0:Y:S02]  /*122b0*/  SHFL.IDX PT, R9, R9, RZ, 0x1f ;  /* 0x00001fff09097589 */ /* 0x004e2400000e0000 */
[----:B0-----:R-:W-:Y:S02]  /*122c0*/  ISETP.NE.AND P0, PT, R9, RZ, PT ;  /* 0x000000ff0900720c */ /* 0x001fe40003f05270 */
[----:B-----5:R-:W-:-:S11]  /*122d0*/  SHF.R.S32.HI R9, RZ, 0x1f, R8 ;  /* 0x0000001fff097819 */ /* 0x020fd60000011408 */
[----:B------:R-:W-:Y:S05]  /*122e0*/  @P0 BRA `(.L_x_3106) ;  /* 0x0000000000f80947 */ /* 0x000fea0003800000 */
[----:B------:R-:W2:Y:S01]  /*122f0*/  LDL R158, [R1+0x34] ;  /* 0x00003400019e7983 */ /* 0x000ea20000100800 */
[----:B------:R-:W-:Y:S01]  /*12300*/  IMAD.MOV.U32 R17, RZ, RZ, 0xab8 ;  /* 0x00000ab8ff117424 */ /* 0x000fe200078e00ff */
[----:B------:R-:W-:Y:S01]  /*12310*/  ISETP.GT.AND P1, PT, R0, 0x1, PT ;  /* 0x000000010000780c */ /* 0x000fe20003f24270 */
[----:B------:R-:W0:Y:S01]  /*12320*/  LDC R155, c[0x0][0xce8] ;  /* 0x00033a00ff9b7b82 */ /* 0x000e220000000800 */
[----:B------:R-:W-:Y:S01]  /*12330*/  ISETP.NE.U32.AND P0, PT, R10, RZ, PT ;  /* 0x000000ff0a00720c */ /* 0x000fe20003f05070 */
[----:B------:R-:W-:Y:S01]  /*12340*/  IMAD.IADD R153, R194, 0x1, R188 ;  /* 0x00000001c2997824 */ /* 0x000fe200078e02bc */
[----:B------:R-:W-:Y:S02]  /*12350*/  SEL R17, R17, 0xa78, P1 ;  /* 0x00000a7811117807 */ /* 0x000fe40000800000 */
[----:B------:R-:W-:Y:S02]  /*12360*/  ISETP.NE.AND.EX P0, PT, R11, RZ, PT, P0 ;  /* 0x000000ff0b00720c */ /* 0x000fe40003f05300 */
[----:B------:R-:W-:Y:S01]  /*12370*/  SHF.R.S32.HI R18, RZ, 0x1f, R198 ;  /* 0x0000001fff127819 */ /* 0x000fe200000114c6 */
[----:B-1----:R-:W1:Y:S01]  /*12380*/  LDC.64 R14, c[0x0][R17+0x220] ;  /* 0x00008800110e7b82 */ /* 0x002e620000000a00 */
[----:B------:R-:W-:-:S02]  /*12390*/  SEL R21, R198, RZ, !P0 ;  /* 0x000000ffc6157207 */ /* 0x000fc40004000000 */
[----:B------:R-:W-:Y:S02]  /*123a0*/  SEL R18, R18, RZ, !P0 ;  /* 0x000000ff12127207 */ /* 0x000fe40004000000 */
[----:B------:R-:W-:Y:S02]  /*123b0*/  SEL R154, R200, RZ, P1 ;  /* 0x000000ffc89a7207 */ /* 0x000fe40000800000 */
[----:B0-----:R-:W-:Y:S01]  /*123c0*/  ISETP.NE.AND P0, PT, R155, 0x1, PT ;  /* 0x000000019b00780c */ /* 0x001fe20003f05270 */
[----:B-1----:R-:W-:-:S04]  /*123d0*/  IMAD R12, R15, R21, RZ ;  /* 0x000000150f0c7224 */ /* 0x002fc800078e02ff */
[C---:B------:R-:W-:Y:S02]  /*123e0*/  IMAD R18, R14.reuse, R18, R12 ;  /* 0x000000120e127224 */ /* 0x040fe400078e020c */
[----:B------:R-:W0:Y:S01]  /*123f0*/  LDC.64 R12, c[0x0][R17+0x218] ;  /* 0x00008600110c7b82 */ /* 0x000e220000000a00 */
[----:B------:R-:W-:-:S04]  /*12400*/  IMAD.WIDE.U32 R14, R14, R21, RZ ;  /* 0x000000150e0e7225 */ /* 0x000fc800078e00ff */
[----:B------:R-:W-:Y:S02]  /*12410*/  IMAD.IADD R18, R15, 0x1, R18 ;  /* 0x000000010f127824 */ /* 0x000fe400078e0212 */
[-C--:B0-----:R-:W-:Y:S02]  /*12420*/  IMAD R21, R13, R196.reuse, RZ ;  /* 0x000000c40d157224 */ /* 0x081fe400078e02ff */
[----:B------:R-:W-:-:S04]  /*12430*/  IMAD.WIDE.U32 R12, R12, R196, RZ ;  /* 0x000000c40c0c7225 */ /* 0x000fc800078e00ff */
[----:B------:R-:W-:Y:S01]  /*12440*/  IMAD.IADD R21, R13, 0x1, R21 ;  /* 0x000000010d157824 */ /* 0x000fe200078e0215 */
[----:B------:R-:W-:Y:S01]  /*12450*/  IADD3 R152, P2, P3, R14, R12, R8 ;  /* 0x0000000c0e987210 */ /* 0x000fe20007b5e008 */
[----:B------:R-:W0:Y:S03]  /*12460*/  @P0 LDC R13, c[0x0][0xcec] ;  /* 0x00033b00ff0d0b82 */ /* 0x000e260000000800 */
[----:B------:R-:W-:Y:S01]  /*12470*/  IADD3.X R18, R18, R21, R9, P2, P3 ;  /* 0x0000001512127210 */ /* 0x000fe200017e6409 */
[----:B------:R-:W-:-:S04]  /*12480*/  IMAD.MOV.U32 R21, RZ, RZ, R153 ;  /* 0x000000ffff157224 */ /* 0x000fc800078e0099 */
[----:B------:R-:W1:Y:S01]  /*12490*/  @P0 LDC R12, c[0x0][0xcf0] ;  /* 0x00033c00ff0c0b82 */ /* 0x000e620000000800 */
[----:B0-----:R-:W-:-:S05]  /*124a0*/  @P0 IMAD.HI.U32 R13, R153, R13, RZ ;  /* 0x0000000d990d0227 */ /* 0x001fca00078e00ff */
        /* <DEDUP_REMOVED lines=20> */
[----:B0-----:R-:W-:-:S04]  /*125f0*/  LEA R15, P0, R14, R12, 0x2 ;  /* 0x0000000c0e0f7211 */ /* 0x001fc800078010ff */
[----:B-1----:R-:W-:Y:S02]  /*12600*/  LEA.HI.X R17, R14, R13, R17, 0x2, P0 ;  /* 0x0000000d0e117211 */ /* 0x002fe400000f1411 */
[----:B------:R-:W-:Y:S04]  /*12610*/  SHFL.IDX PT, R14, R15, 0x1, 0x1c1f ;  /* 0x003c1f000f0e7f89 */ /* 0x000fe800000e0000 */
[----:B------:R-:W-:Y:S01]  /*12620*/  SHFL.IDX PT, R13, R17, RZ, 0x1c1f ;  /* 0x001c1fff110d7589 */ /* 0x000fe200000e0000 */
[----:B--2---:R-:W-:-:S05]  /*12630*/  IMAD.MOV R12, RZ, RZ, -R158 ;  /* 0x000000ffff0c7224 */ /* 0x004fca00078e0a9e */
[----:B------:R-:W-:Y:S02]  /*12640*/  ISETP.NE.AND P0, PT, R19, R12, PT ;  /* 0x0000000c1300720c */ /* 0x000fe40003f05270 */
        /* <DEDUP_REMOVED lines=8> */
.L_x_3106:
[----:B------:R-:W-:Y:S02]  /*126d0*/  ISETP.GT.AND P1, PT, R0, 0x1, PT ;  /* 0x000000010000780c */ /* 0x000fe40003f24270 */
[----:B------:R-:W-:-:S04]  /*126e0*/  ISETP.NE.U32.AND P0, PT, R10, RZ, PT ;  /* 0x000000ff0a00720c */ /* 0x000fc80003f05070 */
[----:B------:R-:W-:-:S04]  /*126f0*/  ISETP.NE.AND.EX P0, PT, R11, RZ, PT, P0 ;  /* 0x000000ff0b00720c */ /* 0x000fc80003f05300 */
[----:B------:R-:W-:-:S03]  /*12700*/  SEL R0, R198, RZ, !P0 ;  /* 0x000000ffc6007207 */ /* 0x000fc60004000000 */
[----:B------:R-:W-:Y:S06]  /*12710*/  @P1 BRA `(.L_x_3107) ;  /* 0x00000010003c1947 */ /* 0x000fec0003800000 */
[----:B------:R-:W2:Y:S01]  /*12720*/  LDL R152, [R1+0x8] ;  /* 0x0000080001987983 */ /* 0x000ea20000100800 */
[----:B------:R-:W3:Y:S01]  /*12730*/  LDC R91, c[0x0][0xce8] ;  /* 0x00033a00ff5b7b82 */ /* 0x000ee20000000800 */
[----:B------:R-:W-:Y:S01]  /*12740*/  ULDC.64 UR4, c[0x0][0xba0] ;  /* 0x0002e80000047ab9 */ /* 0x000fe20000000a00 */
[----:B------:R-:W-:Y:S01]  /*12750*/  ULDC UR8, c[0x0][0xbc8] ;  /* 0x0002f20000087ab9 */ /* 0x000fe20000000800 */
[----:B------:R-:W-:Y:S01]  /*12760*/  IMAD R9, R9, UR4, RZ ;  /* 0x0000000409097c24 */ /* 0x000fe2000f8e02ff */
[----:B0-----:R-:W-:Y:S01]  /*12770*/  SHF.R.S32.HI R20, RZ, 0x1f, R0 ;  /* 0x0000001fff147819 */ /* 0x001fe20000011400 */
[C---:B------:R-:W-:Y:S01]  /*12780*/  VIADD R17, R193.reuse, 0xc0 ;  /* 0x000000c0c1117836 */ /* 0x040fe20000000000 */
[----:B------:R-:W-:Y:S01]  /*12790*/  ULDC.64 UR6, c[0x0][0xb80] ;  /* 0x0002e00000067ab9 */ /* 0x000fe20000000a00 */
[----:B------:R-:W-:Y:S01]  /*127a0*/  VIADD R95, R193, 0x1c0 ;  /* 0x000001c0c15f7836 */ /* 0x000fe20000000000 */
[----:B------:R-:W-:Y:S01]  /*127b0*/  BSSY B1, `(.L_x_3108) ;  /* 0x00000d9000017945 */ /* 0x000fe20003800000 */
[----:B--2---:R-:W-:-:S04]  /*127c0*/  IMAD R3, R152, 0x40, R193 ;  /* 0x0000004098037824 */ /* 0x004fc800078e02c1 */
[----:B------:R-:W-:-:S03]  /*127d0*/  IMAD.WIDE R156, R3, 0x2, R156 ;  /* 0x00000002039c7825 */ /* 0x000fc600078e029c */
[C---:B------:R-:W-:Y:S02]  /*127e0*/  IADD3 R25, P3, R156.reuse, 0x1000, RZ ;  /* 0x000010009c197810 */ /* 0x040fe40007f7e0ff */
[----:B------:R-:W-:Y:S02]  /*127f0*/  IADD3 R49, P2, R156, 0x7000, RZ ;  /* 0x000070009c317810 */ /* 0x000fe40007f5e0ff */
[----:B------:R-:W-:Y:S02]  /*12800*/  LOP3.LUT R24, R25, 0x380, RZ, 0xc0, !PT ;  /* 0x0000038019187812 */ /* 0x000fe400078ec0ff */
[----:B------:R-:W-:Y:S02]  /*12810*/  LOP3.LUT R48, R49, 0x380, RZ, 0xc0, !PT ;  /* 0x0000038031307812 */ /* 0x000fe400078ec0ff */
[----:B------:R-:W-:Y:S02]  /*12820*/  SHF.R.U64 R24, R24, 0x3, RZ ;  /* 0x0000000318187819 */ /* 0x000fe400000012ff */
[----:B------:R-:W-:-:S02]  /*12830*/  SHF.R.U64 R48, R48, 0x3, RZ ;  /* 0x0000000330307819 */ /* 0x000fc400000012ff */
[----:B------:R-:W-:Y:S01]  /*12840*/  LOP3.LUT R24, R24, R25, RZ, 0x3c, !PT ;  /* 0x0000001918187212 */ /* 0x000fe200078e3cff */
[--C-:B------:R-:W-:Y:S01]  /*12850*/  IMAD.X R25, RZ, RZ, R157.reuse, P3 ;  /* 0x000000ffff197224 */ /* 0x100fe200018e069d */
[C---:B------:R-:W-:Y:S02]  /*12860*/  IADD3 R53, P3, R156.reuse, 0x8000, RZ ;  /* 0x000080009c357810 */ /* 0x040fe40007f7e0ff */
[----:B------:R-:W-:Y:S02]  /*12870*/  IADD3 R41, P0, R156, 0x5000, RZ ;  /* 0x000050009c297810 */ /* 0x000fe40007f1e0ff */
[----:B------:R-:W-:Y:S01]  /*12880*/  LOP3.LUT R48, R48, R49, RZ, 0x3c, !PT ;  /* 0x0000003130307212 */ /* 0x000fe200078e3cff */
[----:B------:R-:W-:Y:S01]  /*12890*/  IMAD.X R49, RZ, RZ, R157, P2 ;  /* 0x000000ffff317224 */ /* 0x000fe200010e069d */
[----:B------:R-:W-:Y:S01]  /*128a0*/  IADD3 R77, P2, R156, 0xe000, RZ ;  /* 0x0000e0009c4d7810 */ /* 0x000fe20007f5e0ff */
[----:B------:R-:W5:Y:S01]  /*128b0*/  LD.E.128 R24, desc[UR40][R24.64] ;  /* 0x0000002818187980 */ /* 0x000f62000c101d00 */
[----:B------:R-:W-:-:S02]  /*128c0*/  LOP3.LUT R52, R53, 0x380, RZ, 0xc0, !PT ;  /* 0x0000038035347812 */ /* 0x000fc400078ec0ff */
[----:B------:R-:W-:Y:S01]  /*128d0*/  LOP3.LUT R40, R41, 0x380, RZ, 0xc0, !PT ;  /* 0x0000038029287812 */ /* 0x000fe200078ec0ff */
[----:B------:R-:W5:Y:S01]  /*128e0*/  LD.E.128 R48, desc[UR40][R48.64] ;  /* 0x0000002830307980 */ /* 0x000f62000c101d00 */
[----:B------:R-:W-:Y:S02]  /*128f0*/  LOP3.LUT R76, R77, 0x380, RZ, 0xc0, !PT ;  /* 0x000003804d4c7812 */ /* 0x000fe400078ec0ff */
[----:B------:R-:W-:Y:S02]  /*12900*/  SHF.R.U64 R52, R52, 0x3, RZ ;  /* 0x0000000334347819 */ /* 0x000fe400000012ff */
[----:B------:R-:W-:Y:S02]  /*12910*/  IADD3 R45, P1, R156, 0x6000, RZ ;  /* 0x000060009c2d7810 */ /* 0x000fe40007f3e0ff */
[----:B------:R-:W-:Y:S02]  /*12920*/  SHF.R.U64 R40, R40, 0x3, RZ ;  /* 0x0000000328287819 */ /* 0x000fe400000012ff */
[----:B------:R-:W-:-:S02]  /*12930*/  SHF.R.U64 R76, R76, 0x3, RZ ;  /* 0x000000034c4c7819 */ /* 0x000fc400000012ff */
[----:B------:R-:W-:Y:S01]  /*12940*/  LOP3.LUT R52, R52, R53, RZ, 0x3c, !PT ;  /* 0x0000003534347212 */ /* 0x000fe200078e3cff */
[--C-:B------:R-:W-:Y:S01]  /*12950*/  IMAD.X R53, RZ, RZ, R157.reuse, P3 ;  /* 0x000000ffff357224 */ /* 0x100fe200018e069d */
[----:B------:R-:W-:Y:S02]  /*12960*/  LOP3.LUT R44, R45, 0x380, RZ, 0xc0, !PT ;  /* 0x000003802d2c7812 */ /* 0x000fe400078ec0ff */
[----:B------:R-:W-:Y:S01]  /*12970*/  LOP3.LUT R40, R40, R41, RZ, 0x3c, !PT ;  /* 0x0000002928287212 */ /* 0x000fe200078e3cff */
[--C-:B------:R-:W-:Y:S01]  /*12980*/  IMAD.X R41, RZ, RZ, R157.reuse, P0 ;  /* 0x000000ffff297224 */ /* 0x100fe200000e069d */
[C---:B------:R-:W-:Y:S01]  /*12990*/  IADD3 R10, P3, R156.reuse, 0xf000, RZ ;  /* 0x0000f0009c0a7810 */ /* 0x040fe20007f7e0ff */
[----:B------:R-:W5:Y:S01]  /*129a0*/  LD.E.128 R52, desc[UR40][R52.64] ;  /* 0x0000002834347980 */ /* 0x000f62000c101d00 */
[----:B------:R-:W-:Y:S02]  /*129b0*/  IADD3 R69, P0, R156, 0xc000, RZ ;  /* 0x0000c0009c457810 */ /* 0x000fe40007f1e0ff */
[----:B------:R-:W-:Y:S01]  /*129c0*/  LOP3.LUT R76, R76, R77, RZ, 0x3c, !PT ;  /* 0x0000004d4c4c7212 */ /* 0x000fe200078e3cff */
[--C-:B------:R-:W-:Y:S01]  /*129d0*/  IMAD.X R77, RZ, RZ, R157.reuse, P2 ;  /* 0x000000ffff4d7224 */ /* 0x100fe200010e069d */
[----:B------:R-:W-:Y:S01]  /*129e0*/  SHF.R.U64 R44, R44, 0x3, RZ ;  /* 0x000000032c2c7819 */ /* 0x000fe200000012ff */
[----:B------:R-:W-:Y:S01]  /*129f0*/  IMAD.X R81, RZ, RZ, R157, P3 ;  /* 0x000000ffff517224 */ /* 0x000fe200018e069d */
[----:B---3--:R-:W-:Y:S01]  /*12a00*/  ISETP.NE.AND P2, PT, R91, 0x1, PT ;  /* 0x000000015b00780c */ /* 0x008fe20003f45270 */
[----:B------:R-:W5:Y:S01]  /*12a10*/  LD.E.128 R40, desc[UR40][R40.64] ;  /* 0x0000002828287980 */ /* 0x000f62000c101d00 */
[----:B------:R-:W-:-:S02]  /*12a20*/  LOP3.LUT R3, R10, 0x380, RZ, 0xc0, !PT ;  /* 0x000003800a037812 */ /* 0x000fc400078ec0ff */
[----:B------:R-:W-:Y:S01]  /*12a30*/  LOP3.LUT R68, R69, 0x380, RZ, 0xc0, !PT ;  /* 0x0000038045447812 */ /* 0x000fe200078ec0ff */
[----:B------:R-:W5:Y:S01]  /*12a40*/  LD.E.128 R76, desc[UR40][R76.64] ;  /* 0x000000284c4c7980 */ /* 0x000f62000c101d00 */
[----:B------:R-:W-:Y:S01]  /*12a50*/  LOP3.LUT R44, R44, R45, RZ, 0x3c, !PT ;  /* 0x0000002d2c2c7212 */ /* 0x000fe200078e3cff */
[----:B------:R-:W-:Y:S01]  /*12a60*/  IMAD.X R45, RZ, RZ, R157, P1 ;  /* 0x000000ffff2d7224 */ /* 0x000fe200008e069d */
[C---:B------:R-:W-:Y:S02]  /*12a70*/  IADD3 R29, P4, R156.reuse, 0x2000, RZ ;  /* 0x000020009c1d7810 */ /* 0x040fe40007f9e0ff */
[C---:B------:R-:W-:Y:S02]  /*12a80*/  IADD3 R33, P5, R156.reuse, 0x3000, RZ ;  /* 0x000030009c217810 */ /* 0x040fe40007fbe0ff */
[C---:B------:R-:W-:Y:S01]  /*12a90*/  IADD3 R37, P6, R156.reuse, 0x4000, RZ ;  /* 0x000040009c257810 */ /* 0x040fe20007fde0ff */
[----:B------:R-:W0:Y:S01]  /*12aa0*/  @P2 LDC R85, c[0x0][0xcec] ;  /* 0x00033b00ff552b82 */ /* 0x000e220000000800 */
[----:B------:R-:W-:Y:S01]  /*12ab0*/  SHF.R.U64 R3, R3, 0x3, RZ ;  /* 0x0000000303037819 */ /* 0x000fe200000012ff */
[----:B------:R-:W5:Y:S01]  /*12ac0*/  LD.E.128 R44, desc[UR40][R44.64] ;  /* 0x000000282c2c7980 */ /* 0x000f62000c101d00 */
[----:B------:R-:W-:-:S02]  /*12ad0*/  IADD3 R73, P1, R156, 0xd000, RZ ;  /* 0x0000d0009c497810 */ /* 0x000fc40007f3e0ff */
[----:B------:R-:W-:Y:S02]  /*12ae0*/  SHF.R.U64 R68, R68, 0x3, RZ ;  /* 0x0000000344447819 */ /* 0x000fe400000012ff */
[----:B------:R-:W-:Y:S01]  /*12af0*/  LOP3.LUT R28, R29, 0x380, RZ, 0xc0, !PT ;  /* 0x000003801d1c7812 */ /* 0x000fe200078ec0ff */
[----:B------:R-:W2:Y:S01]  /*12b00*/  @P2 LDC R87, c[0x0][0xcf0] ;  /* 0x00033c00ff572b82 */ /* 0x000ea20000000800 */
[----:B------:R-:W-:Y:S02]  /*12b10*/  LOP3.LUT R32, R33, 0x380, RZ, 0xc0, !PT ;  /* 0x0000038021207812 */ /* 0x000fe400078ec0ff */
[----:B------:R-:W-:Y:S02]  /*12b20*/  LOP3.LUT R36, R37, 0x380, RZ, 0xc0, !PT ;  /* 0x0000038025247812 */ /* 0x000fe400078ec0ff */
[----:B------:R-:W-:Y:S01]  /*12b30*/  LOP3.LUT R80, R3, R10, RZ, 0x3c, !PT ;  /* 0x0000000a03507212 */ /* 0x000fe200078e3cff */
[C---:B------:R-:W-:Y:S01]  /*12b40*/  IMAD R3, R8.reuse, UR5, R9 ;  /* 0x0000000508037c24 */ /* 0x040fe2000f8e0209 */
[----:B------:R-:W-:Y:S01]  /*12b50*/  LOP3.LUT R72, R73, 0x380, RZ, 0xc0, !PT ;  /* 0x0000038049487812 */ /* 0x000fe200078ec0ff */
[----:B------:R-:W-:Y:S01]  /*12b60*/  IMAD.WIDE.U32 R8, R8, UR4, RZ ;  /* 0x0000000408087c25 */ /* 0x000fe2000f8e00ff */
[----:B------:R-:W-:Y:S01]  /*12b70*/  LOP3.LUT R68, R68, R69, RZ, 0x3c, !PT ;  /* 0x0000004544447212 */ /* 0x000fe200078e3cff */
[----:B------:R-:W-:Y:S01]  /*12b80*/  ULDC.64 UR4, c[0x0][0xbe8] ;  /* 0x0002fa0000047ab9 */ /* 0x000fe20000000a00 */
[----:B------:R-:W-:Y:S01]  /*12b90*/  LOP3.LUT R11, R156, 0x380, RZ, 0xc0, !PT ;  /* 0x000003809c0b7812 */ /* 0x000fe200078ec0ff */
[----:B------:R-:W-:Y:S01]  /*12ba0*/  IMAD.X R69, RZ, RZ, R157, P0 ;  /* 0x000000ffff457224 */ /* 0x000fe200000e069d */
[----:B------:R-:W-:-:S02]  /*12bb0*/  ISETP.GE.AND P0, PT, R199, UR8, PT ;  /* 0x00000008c7007c0c */ /* 0x000fc4000bf06270 */
[----:B------:R-:W-:Y:S02]  /*12bc0*/  SHF.R.U64 R28, R28, 0x3, RZ ;  /* 0x000000031c1c7819 */ /* 0x000fe400000012ff */
[----:B------:R-:W-:Y:S02]  /*12bd0*/  SHF.R.U64 R32, R32, 0x3, RZ ;  /* 0x0000000320207819 */ /* 0x000fe400000012ff */
[----:B------:R-:W-:Y:S01]  /*12be0*/  SHF.R.U64 R36, R36, 0x3, RZ ;  /* 0x0000000324247819 */ /* 0x000fe200000012ff */
[----:B------:R-:W-:Y:S01]  /*12bf0*/  IMAD.IADD R9, R9, 0x1, R3 ;  /* 0x0000000109097824 */ /* 0x000fe200078e0203 */
[----:B------:R-:W-:Y:S01]  /*12c00*/  SHF.R.U64 R72, R72, 0x3, RZ ;  /* 0x0000000348487819 */ /* 0x000fe200000012ff */
[----:B------:R-:W5:Y:S01]  /*12c10*/  LD.E.128 R68, desc[UR40][R68.64] ;  /* 0x0000002844447980 */ /* 0x000f62000c101d00 */
[----:B------:R-:W-:Y:S02]  /*12c20*/  SHF.R.U64 R11, R11, 0x3, RZ ;  /* 0x000000030b0b7819 */ /* 0x000fe400000012ff */
[----:B------:R-:W-:Y:S01]  /*12c30*/  SEL R3, RZ, 0xffffffff, P0 ;  /* 0xffffffffff037807 */ /* 0x000fe20000000000 */
        /* <DEDUP_REMOVED lines=10> */
[----:B------:R-:W-:Y:S01]  /*12ce0*/  IMAD.WIDE.U32 R8, R196, UR4, R8 ;  /* 0x00000004c4087c25 */ /* 0x000fe2000f8e0008 */
[C---:B------:R-:W-:Y:S01]  /*12cf0*/  IADD3 R61, P5, R156.reuse, 0xa000, RZ ;  /* 0x0000a0009c3d7810 */ /* 0x040fe20007fbe0ff */
[----:B------:R-:W5:Y:S01]  /*12d00*/  LD.E.128 R28, desc[UR40][R28.64] ;  /* 0x000000281c1c7980 */ /* 0x000f62000c101d00 */
[----:B------:R-:W-:-:S02]  /*12d10*/  IADD3 R65, P6, R156, 0xb000, RZ ;  /* 0x0000b0009c417810 */ /* 0x000fc40007fde0ff */
[----:B------:R-:W-:Y:S01]  /*12d20*/  LOP3.LUT R156, R11, R156, RZ, 0x3c, !PT ;  /* 0x0000009c0b9c7212 */ /* 0x000fe200078e3cff */
[----:B------:R-:W-:Y:S01]  /*12d30*/  IMAD.SHL.U32 R11, R3, 0x2, RZ ;  /* 0x00000002030b7824 */ /* 0x000fe200078e00ff */
[C---:B------:R-:W-:Y:S01]  /*12d40*/  ISETP.GE.AND P1, PT, R193.reuse, UR8, PT ;  /* 0x00000008c1007c0c */ /* 0x040fe2000bf26270 */
[----:B------:R-:W-:Y:S01]  /*12d50*/  VIADD R3, R193, 0x80 ;  /* 0x00000080c1037836 */ /* 0x000fe20000000000 */
[----:B------:R-:W-:Y:S01]  /*12d60*/  LOP3.LUT R56, R57, 0x380, RZ, 0xc0, !PT ;  /* 0x0000038039387812 */ /* 0x000fe200078ec0ff */
[----:B------:R-:W-:Y:S01]  /*12d70*/  IMAD R9, R196, UR5, R9 ;  /* 0x00000005c4097c24 */ /* 0x000fe2000f8e0209 */
[----:B------:R-:W-:Y:S01]  /*12d80*/  SEL R10, RZ, 0x1, P1 ;  /* 0x00000001ff0a7807 */ /* 0x000fe20000800000 */
[----:B------:R-:W-:Y:S01]  /*12d90*/  ULDC.64 UR4, c[0x0][0xbf0] ;  /* 0x0002fc0000047ab9 */ /* 0x000fe20000000a00 */
[----:B------:R-:W-:Y:S01]  /*12da0*/  ISETP.GE.AND P0, PT, R3, UR8, PT ;  /* 0x0000000803007c0c */ /* 0x000fe2000bf06270 */
[----:B-1----:R1:W5:Y:S01]  /*12db0*/  LD.E.128 R12, desc[UR40][R156.64] ;  /* 0x000000289c0c7980 */ /* 0x002362000c101d00 */
[----:B------:R-:W-:Y:S01]  /*12dc0*/  LOP3.LUT R10, R11, 0x2, R10, 0xe2, !PT ;  /* 0x000000020b0a7812 */ /* 0x000fe200078ee20a */
[----:B------:R-:W-:Y:S01]  /*12dd0*/  IMAD R11, R197, 0x20, R152 ;  /* 0x00000020c50b7824 */ /* 0x000fe200078e0298 */
[----:B------:R-:W-:Y:S01]  /*12de0*/  SEL R18, RZ, 0xffffffff, P0 ;  /* 0xffffffffff127807 */ /* 0x000fe20000000000 */
[----:B------:R-:W-:Y:S01]  /*12df0*/  IMAD R21, R20, UR4, RZ ;  /* 0x0000000414157c24 */ /* 0x000fe2000f8e02ff */
[----:B------:R-:W-:Y:S01]  /*12e00*/  LOP3.LUT R60, R61, 0x380, RZ, 0xc0, !PT ;  /* 0x000003803d3c7812 */ /* 0x000fe200078ec0ff */
[----:B------:R-:W-:Y:S01]  /*12e10*/  IMAD.IADD R20, R188, 0x1, R11 ;  /* 0x00000001bc147824 */ /* 0x000fe200078e020b */
[----:B------:R-:W-:Y:S01]  /*12e20*/  LOP3.LUT R64, R65, 0x380, RZ, 0xc0, !PT ;  /* 0x0000038041407812 */ /* 0x000fe200078ec0ff */
[----:B------:R-:W-:Y:S01]  /*12e30*/  IMAD.SHL.U32 R11, R18, 0x4, RZ ;  /* 0x00000004120b7824 */ /* 0x000fe200078e00ff */
[----:B------:R-:W-:Y:S01]  /*12e40*/  SHF.R.U64 R56, R56, 0x3, RZ ;  /* 0x0000000338387819 */ /* 0x000fe200000012ff */
[C---:B------:R-:W-:Y:S01]  /*12e50*/  IMAD R21, R0.reuse, UR5, R21 ;  /* 0x0000000500157c24 */ /* 0x040fe2000f8e0215 */
[----:B------:R-:W5:Y:S01]  /*12e60*/  LD.E.128 R32, desc[UR40][R32.64] ;  /* 0x0000002820207980 */ /* 0x000f62000c101d00 */
[----:B------:R-:W-:Y:S01]  /*12e70*/  IMAD.WIDE.U32 R8, R0, UR4, R8 ;  /* 0x0000000400087c25 */ /* 0x000fe2000f8e0008 */
[----:B------:R-:W-:Y:S01]  /*12e80*/  ISETP.GE.AND P0, PT, R17, UR8, PT ;  /* 0x0000000811007c0c */ /* 0x000fe2000bf06270 */
[----:B------:R-:W-:Y:S01]  /*12e90*/  ULDC.64 UR4, c[0x0][0xbe0] ;  /* 0x0002f80000047ab9 */ /* 0x000fe20000000a00 */
[----:B------:R-:W-:Y:S01]  /*12ea0*/  LOP3.LUT R10, R11, 0x4, R10, 0xe2, !PT ;  /* 0x000000040b0a7812 */ /* 0x000fe200078ee20a */
[----:B0-----:R-:W-:Y:S01]  /*12eb0*/  @P2 IMAD.HI.U32 R0, R20, R85, RZ ;  /* 0x0000005514002227 */ /* 0x001fe200078e00ff */
[----:B------:R-:W-:Y:S01]  /*12ec0*/  SHF.R.U64 R60, R60, 0x3, RZ ;  /* 0x000000033c3c7819 */ /* 0x000fe200000012ff */
[----:B------:R-:W5:Y:S01]  /*12ed0*/  LD.E.128 R36, desc[UR40][R36.64] ;  /* 0x0000002824247980 */ /* 0x000f62000c101d00 */
[----:B------:R-:W-:Y:S01]  /*12ee0*/  SHF.R.U64 R64, R64, 0x3, RZ ;  /* 0x0000000340407819 */ /* 0x000fe200000012ff */
[C---:B------:R-:W-:Y:S01]  /*12ef0*/  VIADD R85, R193.reuse, 0x100 ;  /* 0x00000100c1557836 */ /* 0x040fe20000000000 */
[----:B------:R-:W-:Y:S01]  /*12f00*/  SEL R18, RZ, 0xffffffff, P0 ;  /* 0xffffffffff127807 */ /* 0x000fe20000000000 */
[----:B------:R-:W-:Y:S01]  /*12f10*/  IMAD.MOV.U32 R11, RZ, RZ, R20 ;  /* 0x000000ffff0b7224 */ /* 0x000fe200078e0014 */
[----:B--2---:R-:W-:Y:S01]  /*12f20*/  @P2 SHF.R.U32.HI R11, RZ, R87, R0 ;  /* 0x00000057ff0b2219 */ /* 0x004fe20000011600 */
[----:B------:R-:W-:Y:S01]  /*12f30*/  VIADD R87, R193, 0x140 ;  /* 0x00000140c1577836 */ /* 0x000fe20000000000 */
[----:B------:R-:W-:Y:S01]  /*12f40*/  ISETP.GE.AND P0, PT, R85, UR8, PT ;  /* 0x0000000855007c0c */ /* 0x000fe2000bf06270 */
[----:B------:R-:W-:Y:S01]  /*12f50*/  IMAD.SHL.U32 R89, R18, 0x8, RZ ;  /* 0x0000000812597824 */ /* 0x000fe200078e00ff */
[----:B------:R-:W-:Y:S01]  /*12f60*/  LOP3.LUT R56, R56, R57, RZ, 0x3c, !PT ;  /* 0x0000003938387212 */ /* 0x000fe200078e3cff */
[----:B------:R-:W-:Y:S01]  /*12f70*/  IMAD.IADD R9, R9, 0x1, R21 ;  /* 0x0000000109097824 */ /* 0x000fe200078e0215 */
[----:B------:R-:W-:Y:S01]  /*12f80*/  SEL R0, RZ, 0xffffffff, P0 ;  /* 0xffffffffff007807 */ /* 0x000fe20000000000 */
[----:B------:R-:W-:Y:S01]  /*12f90*/  IMAD.X R57, RZ, RZ, R157, P4 ;  /* 0x000000ffff397224 */ /* 0x000fe200020e069d */
[----:B------:R-:W-:Y:S01]  /*12fa0*/  ISETP.GE.AND P0, PT, R87, UR8, PT ;  /* 0x0000000857007c0c */ /* 0x000fe2000bf06270 */
[--C-:B------:R-:W-:Y:S01]  /*12fb0*/  IMAD.MOV R21, RZ, RZ, -R11.reuse ;  /* 0x000000ffff157224 */ /* 0x100fe200078e0a0b */
[----:B------:R-:W-:Y:S01]  /*12fc0*/  LOP3.LUT R10, R89, 0x8, R10, 0xe2, !PT ;  /* 0x00000008590a7812 */ /* 0x000fe200078ee20a */
[----:B------:R-:W-:Y:S01]  /*12fd0*/  IMAD.SHL.U32 R93, R0, 0x10, RZ ;  /* 0x00000010005d7824 */ /* 0x000fe200078e00ff */
[----:B------:R-:W-:Y:S01]  /*12fe0*/  SHF.R.S32.HI R18, RZ, 0x1f, R11 ;  /* 0x0000001fff127819 */ /* 0x000fe2000001140b */
[----:B------:R-:W5:Y:S01]  /*12ff0*/  LD.E.128 R56, desc[UR40][R56.64] ;  /* 0x0000002838387980 */ /* 0x000f62000c101d00 */
[----:B------:R-:W-:-:S02]  /*13000*/  SEL R0, RZ, 0xffffffff, P0 ;  /* 0xffffffffff007807 */ /* 0x000fc40000000000 */
[----:B------:R-:W-:Y:S01]  /*13010*/  LOP3.LUT R60, R60, R61, RZ, 0x3c, !PT ;  /* 0x0000003d3c3c7212 */ /* 0x000fe200078e3cff */
[--C-:B------:R-:W-:Y:S01]  /*13020*/  IMAD.X R61, RZ, RZ, R157.reuse, P5 ;  /* 0x000000ffff3d7224 */ /* 0x100fe200028e069d */
[----:B------:R-:W-:Y:S01]  /*13030*/  LOP3.LUT R64, R64, R65, RZ, 0x3c, !PT ;  /* 0x0000004140407212 */ /* 0x000fe200078e3cff */
[----:B------:R-:W-:Y:S01]  /*13040*/  IMAD.X R65, RZ, RZ, R157, P6 ;  /* 0x000000ffff417224 */ /* 0x000fe200030e069d */
[----:B------:R-:W-:Y:S01]  /*13050*/  LOP3.LUT R10, R93, 0x10, R10, 0xe2, !PT ;  /* 0x000000105d0a7812 */ /* 0x000fe200078ee20a */
[----:B------:R-:W-:Y:S01]  /*13060*/  IMAD R18, R18, UR4, RZ ;  /* 0x0000000412127c24 */ /* 0x000fe2000f8e02ff */
[----:B------:R-:W5:Y:S01]  /*13070*/  LD.E.128 R72, desc[UR40][R72.64] ;  /* 0x0000002848487980 */ /* 0x000f62000c101d00 */
[----:B------:R-:W-:Y:S02]  /*13080*/  IMAD R21, R91, R21, R20 ;  /* 0x000000155b157224 */ /* 0x000fe400078e0214 */
[----:B------:R-:W-:Y:S01]  /*13090*/  IMAD.SHL.U32 R93, R0, 0x20, RZ ;  /* 0x00000020005d7824 */ /* 0x000fe200078e00ff */
[----:B------:R-:W5:Y:S01]  /*130a0*/  LD.E.128 R60, desc[UR40][R60.64] ;  /* 0x000000283c3c7980 */ /* 0x000f62000c101d00 */
[----:B------:R-:W-:-:S02]  /*130b0*/  IMAD R89, R11, UR5, R18 ;  /* 0x000000050b597c24 */ /* 0x000fc4000f8e0212 */
[----:B------:R-:W-:Y:S01]  /*130c0*/  IMAD.WIDE.U32 R8, R11, UR4, R8 ;  /* 0x000000040b087c25 */ /* 0x000fe2000f8e0008 */
[----:B------:R-:W5:Y:S01]  /*130d0*/  LD.E.128 R64, desc[UR40][R64.64] ;  /* 0x0000002840407980 */ /* 0x000f62000c101d00 */
[----:B------:R-:W-:Y:S01]  /*130e0*/  SHF.R.S32.HI R11, RZ, 0x1f, R21 ;  /* 0x0000001fff0b7819 */ /* 0x000fe20000011415 */
[----:B------:R-:W-:Y:S01]  /*130f0*/  ULDC.64 UR4, c[0x0][0xbd8] ;  /* 0x0002f60000047ab9 */ /* 0x000fe20000000a00 */
[----:B------:R-:W-:Y:S01]  /*13100*/  LOP3.LUT R10, R93, 0x20, R10, 0xe2, !PT ;  /* 0x000000205d0a7812 */ /* 0x000fe200078ee20a */
[----:B------:R-:W-:Y:S01]  /*13110*/  @!PT LDS RZ, [RZ] ;  /* 0x00000000fffff984 */ /* 0x000fe20000000800 */
[----:B------:R-:W-:Y:S01]  /*13120*/  @!PT LDS RZ, [RZ] ;  /* 0x00000000fffff984 */ /* 0x000fe20000000800 */
[----:B------:R-:W-:Y:S01]  /*13130*/  @!PT LDS RZ, [RZ] ;  /* 0x00000000fffff984 */ /* 0x000fe20000000800 */
[----:B------:R-:W-:Y:S01]  /*13140*/  @!PT LDS RZ, [RZ] ;  /* 0x00000000fffff984 */ /* 0x000fe20000000800 */
[----:B------:R0:W-:Y:S06]  /*13150*/  MEMBAR.ALL.CTA ;  /* 0x0000000000007992 */ /* 0x0001ec0000008000 */
[----:B0-----:R-:W0:Y:S01]  /*13160*/  FENCE.VIEW.ASYNC.S ;  /* 0x00000000000073c6 */ /* 0x001e220000000000 */
[----:B------:R-:W-:-:S02]  /*13170*/  VIADD R93, R193, 0x180 ;  /* 0x00000180c15d7836 */ /* 0x000fc40000000000 */
[----:B------:R-:W-:Y:S02]  /*13180*/  IMAD.IADD R9, R9, 0x1, R89 ;  /* 0x0000000109097824 */ /* 0x000fe400078e0259 */
[----:B------:R-:W-:Y:S01]  /*13190*/  IMAD R0, R11, UR4, RZ ;  /* 0x000000040b007c24 */ /* 0x000fe2000f8e02ff */
[----:B------:R-:W-:Y:S01]  /*131a0*/  ISETP.GE.AND P0, PT, R93, UR8, PT ;  /* 0x000000085d007c0c */ /* 0x000fe2000bf06270 */
[----:B------:R-:W-:Y:S02]  /*131b0*/  IMAD R91, R4, R91, RZ ;  /* 0x0000005b045b7224 */ /* 0x000fe400078e02ff */
[----:B------:R-:W-:Y:S01]  /*131c0*/  IMAD.IADD R188, R152, 0x1, R188 ;  /* 0x0000000198bc7824 */ /* 0x000fe200078e02bc */
[----:B------:R-:W-:Y:S01]  /*131d0*/  SEL R11, RZ, 0x40, P0 ;  /* 0x00000040ff0b7807 */ /* 0x000fe20000000000 */
[C---:B------:R-:W-:Y:S02]  /*131e0*/  IMAD R89, R21.reuse, UR5, R0 ;  /* 0x0000000515597c24 */ /* 0x040fe4000f8e0200 */
[----:B------:R-:W-:Y:S01]  /*131f0*/  IMAD.WIDE.U32 R8, R21, UR4, R8 ;  /* 0x0000000415087c25 */ /* 0x000fe2000f8e0008 */
[----:B------:R-:W-:Y:S01]  /*13200*/  UIADD3 UR4, UR38, 0x38820, URZ ;  /* 0x0003882026047890 */ /* 0x000fe2000fffe03f */
[----:B------:R-:W-:-:S02]  /*13210*/  ISETP.GE.AND P0, PT, R188, R91, PT ;  /* 0x0000005bbc00720c */ /* 0x000fc40003f06270 */
[----:B------:R-:W-:Y:S01]  /*13220*/  ISETP.GE.AND P1, PT, R95, UR8, PT ;  /* 0x000000085f007c0c */ /* 0x000fe2000bf26270 */
[----:B------:R-:W-:Y:S01]  /*13230*/  IMAD.IADD R21, R9, 0x1, R89 ;  /* 0x0000000109157824 */ /* 0x000fe200078e0259 */
[----:B------:R-:W-:Y:S01]  /*13240*/  UPRMT UR4, URZ, 0x654, UR4 ;  /* 0x000006543f047896 */ /* 0x000fe20008000004 */
[----:B------:R-:W-:Y:S02]  /*13250*/  LEA R18, P2, R8, UR6, 0x1 ;  /* 0x0000000608127c11 */ /* 0x000fe4000f8408ff */
[----:B------:R-:W-:Y:S02]  /*13260*/  SEL R9, RZ, 0x80, P1 ;  /* 0x00000080ff097807 */ /* 0x000fe40000800000 */
[----:B------:R-:W-:Y:S02]  /*13270*/  LOP3.LUT R0, R10, R11, RZ, 0xfc, !PT ;  /* 0x0000000b0a007212 */ /* 0x000fe400078efcff */
[----:B------:R-:W-:Y:S02]  /*13280*/  LEA.HI.X R84, R8, UR7, R21, 0x1, P2 ;  /* 0x0000000708547c11 */ /* 0x000fe400090f0c15 */
[----:B------:R-:W-:Y:S01]  /*13290*/  LOP3.LUT R4, R0, R9, RZ, 0xfc, !PT ;  /* 0x0000000900047212 */ /* 0x000fe200078efcff */
[----:B0-----:R-:W-:Y:S01]  /*132a0*/  SYNCS.ARRIVE.TRANS64.RED.A1T0 RZ, [UR4], RZ ;  /* 0x000000ffffff79a7 */ /* 0x001fe20008100404 */
[----:B------:R1:W0:Y:S01]  /*132b0*/  SHFL.IDX PT, R8, R18, RZ, 0x181f ;  /* 0x00181fff12087589 */ /* 0x00022200000e0000 */
[----:B------:R-:W-:-:S03]  /*132c0*/  SHF.R.S32.HI R152, RZ, 0x1f, R199 ;  /* 0x0000001fff987819 */ /* 0x000fc600000114c7 */
[----:B------:R1:W2:Y:S01]  /*132d0*/  SHFL.IDX PT, R9, R84, RZ, 0x181f ;  /* 0x00181fff54097589 */ /* 0x0002a200000e0000 */
[----:B------:R-:W-:Y:S05]  /*132e0*/  @P0 BRA `(.L_x_3109) ;  /* 0x0000000000940947 */ /* 0x000fea0003800000 */
[----:B------:R-:W-:Y:S02]  /*132f0*/  ISETP.GE.AND P1, PT, R199, UR8, PT ;  /* 0x00000008c7007c0c */ /* 0x000fe4000bf26270 */
[----:B------:R-:W-:Y:S02]  /*13300*/  ISETP.GE.AND P0, PT, R193, UR8, PT ;  /* 0x00000008c1007c0c */ /* 0x000fe4000bf06270 */
[----:B------:R-:W-:Y:S02]  /*13310*/  ISETP.GE.AND P4, PT, R3, UR8, PT ;  /* 0x0000000803007c0c */ /* 0x000fe4000bf86270 */
[----:B------:R-:W-:Y:S02]  /*13320*/  ISETP.GE.AND P3, PT, R17, UR8, PT ;  /* 0x0000000811007c0c */ /* 0x000fe4000bf66270 */
[----:B------:R-:W-:Y:S02]  /*13330*/  SHF.R.S32.HI R86, RZ, 0x1f, R3 ;  /* 0x0000001fff567819 */ /* 0x000fe40000011403 */
[----:B------:R-:W-:-:S02]  /*13340*/  SHF.R.S32.HI R88, RZ, 0x1f, R17 ;  /* 0x0000001fff587819 */ /* 0x000fc40000011411 */
[----:B------:R-:W-:Y:S02]  /*13350*/  SHF.R.S32.HI R89, RZ, 0x1f, R85 ;  /* 0x0000001fff597819 */ /* 0x000fe40000011455 */
[----:B0-----:R-:W-:Y:S01]  /*13360*/  @!P1 LEA R10, P2, R199, R8, 0x1 ;  /* 0x00000008c70a9211 */ /* 0x001fe200078408ff */
[----:B--2---:R-:W-:-:S03]  /*13370*/  @!P0 IMAD.WIDE R20, R193, 0x2, R8 ;  /* 0x00000002c1148825 */ /* 0x004fc600078e0208 */
[----:B------:R-:W-:Y:S02]  /*13380*/  @!P1 LEA.HI.X R11, R199, R9, R152, 0x1, P2 ;  /* 0x00000009c70b9211 */ /* 0x000fe400010f0c98 */
[----:B------:R-:W-:Y:S01]  /*13390*/  ISETP.GE.AND P2, PT, R85, UR8, PT ;  /* 0x0000000855007c0c */ /* 0x000fe2000bf46270 */
[----:B-----5:R0:W-:Y:S01]  /*133a0*/  @!P0 ST.E.128 desc[UR40][R20.64], R12 ;  /* 0x0000000c14008985 */ /* 0x0201e2000c101d28 */
[----:B------:R-:W-:-:S03]  /*133b0*/  LOP3.LUT P0, RZ, R0, 0x40, RZ, 0xc0, !PT ;  /* 0x0000004000ff7812 */ /* 0x000fc6000780c0ff */
[----:B------:R2:W-:Y:S01]  /*133c0*/  @!P1 ST.E.128 desc[UR40][R10.64], R28 ;  /* 0x0000001c0a009985 */ /* 0x0005e2000c101d28 */
[----:B------:R-:W-:Y:S02]  /*133d0*/  ISETP.GE.AND P1, PT, R87, UR8, PT ;  /* 0x0000000857007c0c */ /* 0x000fe4000bf26270 */
[-C--:B0-----:R-:W-:Y:S02]  /*133e0*/  @!P3 LEA R20, P6, R17, R8.reuse, 0x1 ;  /* 0x000000081114b211 */ /* 0x081fe400078c08ff */
[-C--:B--2---:R-:W-:Y:S02]  /*133f0*/  @!P4 LEA R28, P5, R3, R8.reuse, 0x1 ;  /* 0x00000008031cc211 */ /* 0x084fe400078a08ff */
        /* <DEDUP_REMOVED lines=20> */
.L_x_3109:
[----:B------:R-:W-:Y:S05]  /*13540*/  BSYNC B1 ;  /* 0x0000000000017941 */ /* 0x000fea0003800000 */
.L_x_3108:
[----:B---3--:R-:W-:Y:S01]  /*13550*/  VIADD R10, R188, 0x20 ;  /* 0x00000020bc0a7836 */ /* 0x008fe20000000000 */
[----:B--2---:R2:W3:Y:S04]  /*13560*/  SHFL.IDX PT, R9, R84, 0x1, 0x181f ;  /* 0x00381f0054097f89 */ /* 0x0044e800000e0000 */
[----:B------:R-:W-:Y:S01]  /*13570*/  ISETP.GE.AND P0, PT, R10, R91, PT ;  /* 0x0000005b0a00720c */ /* 0x000fe20003f06270 */
[----:B0-----:R2:W0:-:S12]  /*13580*/  SHFL.IDX PT, R8, R18, 0x1, 0x181f ;  /* 0x00381f0012087f89 */ /* 0x00141800000e0000 */
[----:B--2---:R-:W-:Y:S05]  /*13590*/  @P0 BRA `(.L_x_3110) ;  /* 0x0000002400e40947 */ /* 0x004fea0003800000 */
[----:B------:R-:W-:Y:S02]  /*135a0*/  ISETP.GE.AND P0, PT, R193, UR8, PT ;  /* 0x00000008c1007c0c */ /* 0x000fe4000bf06270 */
[----:B------:R-:W-:Y:S02]  /*135b0*/  ISETP.GE.AND P4, PT, R199, UR8, PT ;  /* 0x00000008c7007c0c */ /* 0x000fe4000bf86270 */
[----:B------:R-:W-:Y:S02]  /*135c0*/  ISETP.GE.AND P3, PT, R3, UR8, PT ;  /* 0x0000000803007c0c */ /* 0x000fe4000bf66270 */
[----:B------:R-:W-:Y:S02]  /*135d0*/  ISETP.GE.AND P2, PT, R17, UR8, PT ;  /* 0x0000000811007c0c */ /* 0x000fe4000bf46270 */
[----:B------:R-:W-:Y:S02]  /*135e0*/  ISETP.GE.AND P1, PT, R85, UR8, PT ;  /* 0x0000000855007c0c */ /* 0x000fe4000bf26270 */
[----:B-----5:R-:W-:-:S02]  /*135f0*/  SHF.R.S32.HI R13, RZ, 0x1f, R3 ;  /* 0x0000001fff0d7819 */ /* 0x020fc40000011403 */
[----:B------:R-:W-:Y:S01]  /*13600*/  SHF.R.S32.HI R15, RZ, 0x1f, R17 ;  /* 0x0000001fff0f7819 */ /* 0x000fe20000011411 */
[----:B0--3--:R-:W-:Y:S02]  /*13610*/  @!P0 IMAD.WIDE R20, R193, 0x2, R8 ;  /* 0x00000002c1148825 */ /* 0x009fe400078e0208 */
[-C--:B------:R-:W-:Y:S02]  /*13620*/  @!P4 LEA R10, P5, R199, R8.reuse, 0x1 ;  /* 0x00000008c70ac211 */ /* 0x080fe400078a08ff */
[-C--:B------:R-:W-:Y:S01]  /*13630*/  @!P3 LEA R12, P6, R3, R8.reuse, 0x1 ;  /* 0x00000008030cb211 */ /* 0x080fe200078c08ff */
[----:B------:R0:W-:Y:S01]  /*13640*/  @!P0 ST.E.128 desc[UR40][R20.64], R24 ;  /* 0x0000001814008985 */ /* 0x0001e2000c101d28 */
[----:B------:R-:W-:Y:S02]  /*13650*/  ISETP.GE.AND P0, PT, R87, UR8, PT ;  /* 0x0000000857007c0c */ /* 0x000fe4000bf06270 */
[----:B------:R-:W-:Y:S02]  /*13660*/  @!P4 LEA.HI.X R11, R199, R9, R152, 0x1, P5 ;  /* 0x00000009c70bc211 */ /* 0x000fe400028f0c98 */
[----:B------:R-:W-:-:S02]  /*13670*/  @!P2 LEA R14, P5, R17, R8, 0x1 ;  /* 0x00000008110ea211 */ /* 0x000fc400078a08ff */
        /* <DEDUP_REMOVED lines=14> */
[C---:B------:R-:W-:Y:S01]  /*13760*/  @P6 LEA R26, P5, R93.reuse, R8, 0x1 ;  /* 0x000000085d1a6211 */ /* 0x040fe200078a08ff */
        /* <DEDUP_REMOVED lines=10> */
.L_x_3107:
[----:B------:R-:W2:Y:S01]  /*13810*/  LDC R10, c[0x0][0xce8] ;  /* 0x00033a00ff0a7b82 */ /* 0x000ea20000000800 */
[----:B------:R-:W-:Y:S01]  /*13820*/  ULDC.64 UR4, c[0x0][0xc08] ;  /* 0x0003020000047ab9 */ /* 0x000fe20000000a00 */
[----:B01----:R-:W-:Y:S01]  /*13830*/  SHF.R.S32.HI R13, RZ, 0x1f, R0 ;  /* 0x0000001fff0d7819 */ /* 0x003fe20000011400 */
[----:B------:R-:W-:Y:S01]  /*13840*/  IMAD R9, R9, UR4, RZ ;  /* 0x0000000409097c24 */ /* 0x000fe2000f8e02ff */
[----:B------:R-:W-:Y:S01]  /*13850*/  ULDC.64 UR6, c[0x0][0xc30] ;  /* 0x00030c0000067ab9 */ /* 0x000fe20000000a00 */
[----:B------:R-:W-:Y:S01]  /*13860*/  VIADD R181, R23, 0x10 ;  /* 0x0000001017b57836 */ /* 0x000fe20000000000 */
[----:B------:R-:W-:Y:S01]  /*13870*/  BSSY B1, `(.L_x_3111) ;  /* 0x00000d3000017945 */ /* 0x000fe20003800000 */
[C---:B------:R-:W-:Y:S01]  /*13880*/  IMAD R3, R8.reuse, UR5, R9 ;  /* 0x0000000508037c24 */ /* 0x040fe2000f8e0209 */
[----:B------:R-:W-:Y:S01]  /*13890*/  SHF.R.S32.HI R17, RZ, 0x1f, R201 ;  /* 0x0000001fff117819 */ /* 0x000fe200000114c9 */
[----:B------:R-:W-:Y:S01]  /*138a0*/  IMAD.WIDE.U32 R8, R8, UR4, RZ ;  /* 0x0000000408087c25 */ /* 0x000fe2000f8e00ff */
[----:B------:R-:W-:Y:S01]  /*138b0*/  ULDC.64 UR4, c[0x0][0xc38] ;  /* 0x00030e0000047ab9 */ /* 0x000fe20000000a00 */
[----:B------:R-:W-:-:S02]  /*138c0*/  SHF.R.S32.HI R152, RZ, 0x1f, R202 ;  /* 0x0000001fff987819 */ /* 0x000fc400000114ca */
[----:B------:R-:W-:Y:S01]  /*138d0*/  IMAD.IADD R9, R9, 0x1, R3 ;  /* 0x0000000109097824 */ /* 0x000fe200078e0203 */
[----:B------:R-:W-:Y:S01]  /*138e0*/  SHF.R.S32.HI R153, RZ, 0x1f, R203 ;  /* 0x0000001fff997819 */ /* 0x000fe200000114cb */
[----:B------:R-:W-:Y:S01]  /*138f0*/  VIADD R183, R23, 0x8 ;  /* 0x0000000817b77836 */ /* 0x000fe20000000000 */
[----:B------:R-:W-:Y:S01]  /*13900*/  SHF.R.S32.HI R154, RZ, 0x1f, R204 ;  /* 0x0000001fff9a7819 */ /* 0x000fe200000114cc */
[C---:B------:R-:W-:Y:S01]  /*13910*/  IMAD.WIDE.U32 R8, R196.reuse, UR4, R8 ;  /* 0x00000004c4087c25 */ /* 0x040fe2000f8e0008 */
[----:B------:R-:W-:Y:S02]  /*13920*/  SHF.R.S32.HI R155, RZ, 0x1f, R205 ;  /* 0x0000001fff9b7819 */ /* 0x000fe400000114cd */
[----:B------:R-:W-:Y:S01]  /*13930*/  SHF.R.S32.HI R156, RZ, 0x1f, R206 ;  /* 0x0000001fff9c7819 */ /* 0x000fe200000114ce */
[----:B------:R-:W-:Y:S01]  /*13940*/  IMAD R9, R196, UR5, R9 ;  /* 0x00000005c4097c24 */ /* 0x000fe2000f8e0209 */
[----:B------:R-:W-:Y:S01]  /*13950*/  ULDC.64 UR4, c[0x0][0xc40] ;  /* 0x0003100000047ab9 */ /* 0x000fe20000000a00 */
[----:B------:R-:W-:Y:S01]  /*13960*/  SHF.R.S32.HI R157, RZ, 0x1f, R207 ;  /* 0x0000001fff9d7819 */ /* 0x000fe200000114cf */
[----:B------:R-:W-:Y:S01]  /*13970*/  IMAD R13, R13, UR4, RZ ;  /* 0x000000040d0d7c24 */ /* 0x000fe2000f8e02ff */
[----:B--2---:R-:W-:Y:S01]  /*13980*/  ISETP.NE.AND P0, PT, R10, 0x1, PT ;  /* 0x000000010a00780c */ /* 0x004fe20003f05270 */
[----:B------:R-:W-:Y:S01]  /*13990*/  IMAD.WIDE.U32 R8, R0, UR4, R8 ;  /* 0x0000000400087c25 */ /* 0x000fe2000f8e0008 */
[----:B------:R-:W-:-:S02]  /*139a0*/  SHF.R.S32.HI R158, RZ, 0x1f, R208 ;  /* 0x0000001fff9e7819 */ /* 0x000fc400000114d0 */
[----:B------:R-:W-:Y:S01]  /*139b0*/  SHF.R.S32.HI R159, RZ, 0x1f, R209 ;  /* 0x0000001fff9f7819 */ /* 0x000fe200000114d1 */
[----:B------:R-:W-:Y:S01]  /*139c0*/  IMAD R13, R0, UR5, R13 ;  /* 0x00000005000d7c24 */ /* 0x000fe2000f8e020d */
[----:B------:R-:W-:Y:S01]  /*139d0*/  ULDC.64 UR4, c[0x0][0xc48] ;  /* 0x0003120000047ab9 */ /* 0x000fe20000000a00 */
[----:B------:R-:W-:Y:S01]  /*139e0*/  IMAD.IADD R0, R194, 0x1, R188 ;  /* 0x00000001c2007824 */ /* 0x000fe200078e02bc */
[----:B------:R-:W-:Y:S01]  /*139f0*/  SHF.R.S32.HI R160, RZ, 0x1f, R210 ;  /* 0x0000001fffa07819 */ /* 0x000fe200000114d2 */
[----:B------:R-:W-:Y:S01]  /*13a00*/  IMAD.IADD R9, R9, 0x1, R13 ;  /* 0x0000000109097824 */ /* 0x000fe200078e020d */
[----:B------:R-:W-:Y:S01]  /*13a10*/  SHF.R.S32.HI R161, RZ, 0x1f, R211 ;  /* 0x0000001fffa17819 */ /* 0x000fe200000114d3 */
[----:B------:R-:W-:Y:S01]  /*13a20*/  IMAD R4, R4, R10, RZ ;  /* 0x0000000a04047224 */ /* 0x000fe200078e02ff */
[----:B------:R-:W-:Y:S01]  /*13a30*/  SHF.R.S32.HI R162, RZ, 0x1f, R212 ;  /* 0x0000001fffa27819 */ /* 0x000fe200000114d4 */
[----:B------:R-:W0:Y:S01]  /*13a40*/  @P0 LDC R3, c[0x0][0xcec] ;  /* 0x00033b00ff030b82 */ /* 0x000e220000000800 */
[----:B------:R-:W-:Y:S01]  /*13a50*/  IMAD.WIDE.U32 R8, R200, UR4, R8 ;  /* 0x00000004c8087c25 */ /* 0x000fe2000f8e0008 */
[----:B------:R-:W-:-:S02]  /*13a60*/  SHF.R.S32.HI R163, RZ, 0x1f, R213 ;  /* 0x0000001fffa37819 */ /* 0x000fc400000114d5 */
[----:B------:R-:W-:Y:S01]  /*13a70*/  SHF.R.S32.HI R164, RZ, 0x1f, R214 ;  /* 0x0000001fffa47819 */ /* 0x000fe200000114d6 */
[----:B------:R-:W-:Y:S01]  /*13a80*/  IMAD R9, R200, UR5, R9 ;  /* 0x00000005c8097c24 */ /* 0x000fe2000f8e0209 */
[----:B------:R-:W-:Y:S01]  /*13a90*/  ULDC.64 UR4, c[0x0][0xc28] ;  /* 0x00030a0000047ab9 */ /* 0x000fe20000000a00 */
[----:B------:R-:W-:Y:S01]  /*13aa0*/  IMAD.IADD R188, R22, 0x1, R188 ;  /* 0x0000000116bc7824 */ /* 0x000fe200078e02bc */
[----:B------:R-:W1:Y:S01]  /*13ab0*/  @P0 LDC R11, c[0x0][0xcf0] ;  /* 0x00033c00ff0b0b82 */ /* 0x000e620000000800 */
        /* <DEDUP_REMOVED lines=9> */
[----:B------:R-:W-:Y:S01]  /*13b50*/  SHF.R.S32.HI R172, RZ, 0x1f, R222 ;  /* 0x0000001fffac7819 */ /* 0x000fe200000114de */
[----:B0-----:R-:W-:Y:S01]  /*13b60*/  @P0 IMAD.HI.U32 R12, R0, R3, RZ ;  /* 0x00000003000c0227 */ /* 0x001fe200078e00ff */
[----:B------:R-:W-:Y:S02]  /*13b70*/  SHF.R.S32.HI R173, RZ, 0x1f, R223 ;  /* 0x0000001fffad7819 */ /* 0x000fe400000114df */
[----:B------:R-:W-:Y:S01]  /*13b80*/  SHF.R.S32.HI R174, RZ, 0x1f, R224 ;  /* 0x0000001fffae7819 */ /* 0x000fe200000114e0 */
[----:B------:R-:W-:Y:S01]  /*13b90*/  IMAD.MOV.U32 R3, RZ, RZ, R0 ;  /* 0x000000ffff037224 */ /* 0x000fe200078e0000 */
[----:B------:R-:W-:-:S02]  /*13ba0*/  SHF.R.S32.HI R175, RZ, 0x1f, R225 ;  /* 0x0000001fffaf7819 */ /* 0x000fc400000114e1 */
[----:B------:R-:W-:Y:S02]  /*13bb0*/  SHF.R.S32.HI R176, RZ, 0x1f, R226 ;  /* 0x0000001fffb07819 */ /* 0x000fe400000114e2 */
[----:B-1----:R-:W-:Y:S02]  /*13bc0*/  @P0 SHF.R.U32.HI R3, RZ, R11, R12 ;  /* 0x0000000bff030219 */ /* 0x002fe4000001160c */
[----:B------:R-:W-:Y:S02]  /*13bd0*/  SHF.R.S32.HI R177, RZ, 0x1f, R227 ;  /* 0x0000001fffb17819 */ /* 0x000fe400000114e3 */
[--C-:B------:R-:W-:Y:S01]  /*13be0*/  SHF.R.S32.HI R11, RZ, 0x1f, R3.reuse ;  /* 0x0000001fff0b7819 */ /* 0x100fe20000011403 */
[----:B------:R-:W-:Y:S01]  /*13bf0*/  IMAD.MOV R13, RZ, RZ, -R3 ;  /* 0x000000ffff0d7224 */ /* 0x000fe200078e0a03 */
[----:B------:R-:W-:Y:S01]  /*13c00*/  SHF.R.S32.HI R178, RZ, 0x1f, R228 ;  /* 0x0000001fffb27819 */ /* 0x000fe200000114e4 */
[----:B------:R-:W-:Y:S01]  /*13c10*/  IMAD.WIDE.U32 R8, R3, UR6, R8 ;  /* 0x0000000603087c25 */ /* 0x000fe2000f8e0008 */
[----:B------:R-:W-:-:S02]  /*13c20*/  SHF.R.S32.HI R179, RZ, 0x1f, R229 ;  /* 0x0000001fffb37819 */ /* 0x000fc400000114e5 */
[----:B------:R-:W-:Y:S01]  /*13c30*/  SHF.R.S32.HI R181, RZ, 0x1f, R181 ;  /* 0x0000001fffb57819 */ /* 0x000fe200000114b5 */
[----:B------:R-:W-:Y:S01]  /*13c40*/  IMAD R12, R11, UR6, RZ ;  /* 0x000000060b0c7c24 */ /* 0x000fe2000f8e02ff */
[----:B------:R-:W-:Y:S01]  /*13c50*/  SHF.R.S32.HI R183, RZ, 0x1f, R183 ;  /* 0x0000001fffb77819 */ /* 0x000fe200000114b7 */
[----:B------:R-:W-:Y:S01]  /*13c60*/  IMAD R11, R10, R13, R0 ;  /* 0x0000000d0a0b7224 */ /* 0x000fe200078e0200 */
[----:B------:R-:W-:Y:S01]  /*13c70*/  SHF.R.S32.HI R184, RZ, 0x1f, R23 ;  /* 0x0000001fffb87819 */ /* 0x000fe20000011417 */
[----:B------:R-:W-:-:S03]  /*13c80*/  IMAD R13, R3, UR7, R12 ;  /* 0x00000007030d7c24 */ /* 0x000fc6000f8e020c */
        /* <DEDUP_REMOVED lines=8> */
[----:B------:R-:W-:-:S03]  /*13d10*/  UIADD3 UR4, UR38, 0x38820, URZ ;  /* 0x0003882026047890 */ /* 0x000fc6000fffe03f */
[----:B------:R0:W1:Y:S01]  /*13d20*/  SHFL.IDX PT, R15, R0, RZ, 0x1c1f ;  /* 0x001c1fff000f7589 */ /* 0x00006200000e0000 */
[----:B------:R-:W-:Y:S01]  /*13d30*/  LEA.HI.X R3, R8, UR5, R3, 0x2, P0 ;  /* 0x0000000508037c11 */ /* 0x000fe200080f1403 */
[----:B------:R-:W-:Y:S01]  /*13d40*/  UPRMT UR4, URZ, 0x654, UR4 ;  /* 0x000006543f047896 */ /* 0x000fe20008000004 */
[----:B------:R-:W-:-:S03]  /*13d50*/  ISETP.GE.AND P0, PT, R188, R4, PT ;  /* 0x00000004bc00720c */ /* 0x000fc60003f06270 */
[----:B------:R0:W2:Y:S05]  /*13d60*/  SHFL.IDX PT, R14, R3, RZ, 0x1c1f ;  /* 0x001c1fff030e7589 */ /* 0x0000aa00000e0000 */
[----:B------:R-:W-:Y:S05]  /*13d70*/  SYNCS.ARRIVE.TRANS64.RED.A1T0 RZ, [UR4], RZ ;  /* 0x000000ffffff79a7 */ /* 0x000fea0008100404 */
        /* <DEDUP_REMOVED lines=40> */
[CC--:B-1----:R-:W-:Y:S02]  /*14000*/  @!P4 LEA R10, P2, R223.reuse, R15.reuse, 0x2 ;  /* 0x0000000fdf0ac211 */ /* 0x0c2fe400078410ff */
        /* <DEDUP_REMOVED lines=89> */
.L_x_3112:
[----:B------:R-:W-:Y:S05]  /*145a0*/  BSYNC B1 ;  /* 0x0000000000017941 */ /* 0x000fea0003800000 */
.L_x_3111:
[----:B0-----:R-:W-:Y:S01]  /*145b0*/  VIADD R9, R188, 0x8 ;  /* 0x00000008bc097836 */ /* 0x001fe20000000000 */
[----:B------:R4:W0:Y:S04]  /*145c0*/  SHFL.IDX PT, R18, R3, 0x1, 0x1c1f ;  /* 0x003c1f0003127f89 */ /* 0x00082800000e0000 */
[----:B------:R-:W-:Y:S01]  /*145d0*/  ISETP.GE.AND P0, PT, R9, R4, PT ;  /* 0x000000040900720c */ /* 0x000fe20003f06270 */
[----:B------:R-:W3:-:S12]  /*145e0*/  SHFL.IDX PT, R0, R0, 0x1, 0x1c1f ;  /* 0x003c1f0000007f89 */ /* 0x000ed800000e0000 */
[----:B----4-:R-:W-:Y:S05]  /*145f0*/  @P0 BRA `(.L_x_3110) ;  /* 0x0000001400cc0947 */ /* 0x010fea0003800000 */
[----:B------:R-:W-:Y:S02]  /*14600*/  ULDC UR4, c[0x0][0xbc8] ;  /* 0x0002f20000047ab9 */ /* 0x000fe40000000800 */
[----:B------:R-:W-:Y:S02]  /*14610*/  ISETP.GE.AND P4, PT, R23, UR4, PT ;  /* 0x0000000417007c0c */ /* 0x000fe4000bf86270 */
[----:B------:R-:W-:Y:S02]  /*14620*/  ISETP.GE.AND P2, PT, R182, UR4, PT ;  /* 0x00000004b6007c0c */ /* 0x000fe4000bf46270 */
[----:B------:R-:W-:Y:S02]  /*14630*/  ISETP.GE.AND P1, PT, R180, UR4, PT ;  /* 0x00000004b4007c0c */ /* 0x000fe4000bf26270 */
[----:B------:R-:W-:-:S07]  /*14640*/  ISETP.GE.AND P0, PT, R229, UR4, PT ;  /* 0x00000004e5007c0c */ /* 0x000fce000bf06270 */
[----:B---3--:R-:W-:-:S04]  /*14650*/  @!P4 LEA R8, P3, R23, R0, 0x2 ;  /* 0x000000001708c211 */ /* 0x008fc800078610ff */
[----:B0-----:R-:W-:Y:S02]  /*14660*/  @!P4 LEA.HI.X R9, R23, R18, R184, 0x2, P3 ;  /* 0x000000121709c211 */ /* 0x001fe400018f14b8 */
[----:B------:R-:W-:Y:S02]  /*14670*/  ISETP.GE.AND P3, PT, R228, UR4, PT ;  /* 0x00000004e4007c0c */ /* 0x000fe4000bf66270 */
[C---:B------:R-:W-:Y:S01]  /*14680*/  @!P1 LEA R10, P5, R180.reuse, R0, 0x2 ;  /* 0x00000000b40a9211 */ /* 0x040fe200078a10ff */
        /* <DEDUP_REMOVED lines=19> */
[----:B----4-:R-:W-:Y:S01]  /*147c0*/  @!P5 LEA R12, P6, R226, R0, 0x2 ;  /* 0x00000000e20cd211 */ /* 0x010fe200078c10ff */
[----:B------:R3:W-:Y:S01]  /*147d0*/  @!P4 ST.E.64 desc[UR40][R10.64], R46 ;  /* 0x0000002e0a00c985 */ /* 0x0007e2000c101b28 */
[----:B------:R-:W-:Y:S02]  /*147e0*/  ISETP.GE.AND P3, PT, R222, UR4, PT ;  /* 0x00000004de007c0c */ /* 0x000fe4000bf66270 */
[----:B------:R-:W-:-:S02]  /*147f0*/  @!P5 LEA.HI.X R13, R226, R18, R176, 0x2, P6 ;  /* 0x00000012e20dd211 */ /* 0x000fc400030f14b0 */
[-C--:B--2---:R-:W-:Y:S02]  /*14800*/  @!P0 LEA R14, P6, R225, R0.reuse, 0x2 ;  /* 0x00000000e10e8211 */ /* 0x084fe400078c10ff */
        /* <DEDUP_REMOVED lines=98> */
.L_x_3104:
[----:B------:R-:W1:Y:S01]  /*14e30*/  LDC.64 R12, c[0x0][0xd08] ;  /* 0x00034200ff0c7b82 */ /* 0x000e620000000a00 */
[----:B------:R-:W-:-:S07]  /*14e40*/  IMAD.MOV.U32 R3, RZ, RZ, RZ ;  /* 0x000000ffff037224 */ /* 0x000fce00078e00ff */
[----:B------:R-:W2:Y:S08]  /*14e50*/  LDC.64 R10, c[0x0][0xd00] ;  /* 0x00034000ff0a7b82 */ /* 0x000eb00000000a00 */
[----:B------:R-:W3:Y:S01]  /*14e60*/  LDC.64 R8, c[0x0][0xd00] ;  /* 0x00034000ff087b82 */ /* 0x000ee20000000a00 */
[----:B-1----:R-:W-:-:S04]  /*14e70*/  ISETP.NE.U32.AND P0, PT, R12, RZ, PT ;  /* 0x000000ff0c00720c */ /* 0x002fc80003f05070 */
[----:B------:R-:W-:Y:S02]  /*14e80*/  ISETP.NE.AND.EX P1, PT, R13, RZ, PT, P0 ;  /* 0x000000ff0d00720c */ /* 0x000fe40003f25300 */
[----:B--2---:R-:W-:-:S04]  /*14e90*/  ISETP.NE.U32.AND P0, PT, R10, RZ, PT ;  /* 0x000000ff0a00720c */ /* 0x004fc80003f05070 */
[----:B------:R-:W-:Y:S01]  /*14ea0*/  ISETP.NE.AND.EX P0, PT, R11, RZ, PT, P0 ;  /* 0x000000ff0b00720c */ /* 0x000fe20003f05300 */
[----:B------:R-:W-:Y:S01]  /*14eb0*/  ULDC UR4, c[0x0][0xb88] ;  /* 0x0002e20000047ab9 */ /* 0x000fe20000000800 */
[----:B---3--:R-:W-:-:S05]  /*14ec0*/  IMAD.WIDE R8, R198, 0x4, R8 ;  /* 0x00000004c6087825 */ /* 0x008fca00078e0208 */
[----:B------:R-:W1:Y:S01]  /*14ed0*/  @P1 LDC.64 R10, c[0x0][0xd08] ;  /* 0x00034200ff0a1b82 */ /* 0x000e620000000a00 */
[----:B0-----:R-:W-:-:S05]  /*14ee0*/  IMAD.U32 R4, RZ, RZ, UR4 ;  /* 0x00000004ff047e24 */ /* 0x001fca000f8e00ff */
[----:B------:R0:W5:Y:S01]  /*14ef0*/  @P0 LDG.E R3, desc[UR40][R8.64] ;  /* 0x0000002808030981 */ /* 0x000162000c1e1900 */
[----:B-1----:R-:W-:-:S05]  /*14f00*/  @P1 IMAD.WIDE R10, R198, 0x4, R10 ;  /* 0x00000004c60a1825 */ /* 0x002fca00078e020a */
[----:B------:R0:W5:Y:S01]  /*14f10*/  @P1 LDG.E R4, desc[UR40][R10.64] ;  /* 0x000000280a041981 */ /* 0x000162000c1e1900 */
[----:B------:R-:W-:Y:S02]  /*14f20*/  ISETP.NE.AND P2, PT, R0, RZ, PT ;  /* 0x000000ff0000720c */ /* 0x000fe40003f45270 */
[----:B------:R-:W-:Y:S01]  /*14f30*/  SHF.R.S32.HI R28, RZ, 0x1f, R198 ;  /* 0x0000001fff1c7819 */ /* 0x000fe200000114c6 */
[----:B------:R-:W1:Y:S10]  /*14f40*/  S2R R13, SR_TID.X ;  /* 0x00000000000d7919 */ /* 0x000e740000002100 */
[----:B------:R-:W2:Y:S01]  /*14f50*/  @!P2 LDC R0, c[0x0][0xbd4] ;  /* 0x0002f500ff00ab82 */ /* 0x000ea20000000800 */
[----:B-1----:R-:W-:Y:S01]  /*14f60*/  VIADD R12, R13, 0xffffff80 ;  /* 0xffffff800d0c7836 */ /* 0x002fe20000000000 */
[----:B--2---:R-:W-:-:S04]  /*14f70*/  ISETP.GT.AND P2, PT, R0, 0x1, PT ;  /* 0x000000010000780c */ /* 0x004fc80003f44270 */
[----:B------:R-:W-:Y:S01]  /*14f80*/  ISETP.GT.AND P3, PT, R12, 0x3f, PT ;  /* 0x0000003f0c00780c */ /* 0x000fe20003f64270 */
[----:B0-----:R-:W-:-:S12]  /*14f90*/  @P1 BRA `(.L_x_3113) ;  /* 0x0000000000101947 */ /* 0x001fd80003800000 */
[----:B------:R-:W-:Y:S05]  /*14fa0*/  @!P0 BRA `(.L_x_3113) ;  /* 0x00000000000c8947 */ /* 0x000fea0003800000 */
[----:B------:R-:W2:Y:S04]  /*14fb0*/  LDG.E R11, desc[UR40][R8.64] ;  /* 0x00000028080b7981 */ /* 0x000ea8000c1e1900 */
[----:B-----5:R-:W2:Y:S02]  /*14fc0*/  LDG.E R4, desc[UR40][R8.64+0x4] ;  /* 0x0000042808047981 */ /* 0x020ea4000c1e1900 */
[----:B--2---:R-:W-:-:S07]  /*14fd0*/  IMAD.IADD R4, R4, 0x1, -R11 ;  /* 0x0000000104047824 */ /* 0x004fce00078e0a0b */
.L_x_3113:
[----:B------:R-:W-:Y:S01]  /*14fe0*/  BSSY B1, `(.L_x_3114) ;  /* 0x0000036000017945 */ /* 0x000fe20003800000 */
[----:B------:R-:W-:Y:S02]  /*14ff0*/  SEL R31, R198, RZ, !P0 ;  /* 0x000000ffc61f7207 */ /* 0x000fe40004000000 */
[----:B------:R-:W-:Y:S02]  /*15000*/  SEL R28, R28, RZ, !P0 ;  /* 0x000000ff1c1c7207 */ /* 0x000fe40004000000 */
[----:B-----5:R-:W-:Y:S01]  /*15010*/  SHF.R.S32.HI R26, RZ, 0x1f, R3 ;  /* 0x0000001fff1a7819 */ /* 0x020fe20000011403 */
[----:B------:R-:W-:Y:S06]  /*15020*/  @P3 BRA `(.L_x_3115) ;  /* 0x0000000000c43947 */ /* 0x000fec0003800000 */
[----:B------:R-:W0:Y:S01]  /*15030*/  LDC R33, c[0x0][0xce8] ;  /* 0x00033a00ff217b82 */ /* 0x000e220000000800 */
[----:B------:R-:W-:Y:S01]  /*15040*/  IADD3 R30, R188, -0x80, R13 ;  /* 0xffffff80bc1e7810 */ /* 0x000fe20007ffe00d */
[----:B0-----:R-:W-:-:S05]  /*15050*/  IMAD R8, R4, R33, RZ ;  /* 0x0000002104087224 */ /* 0x001fca00078e02ff */
[----:B------:R-:W-:-:S13]  /*15060*/  ISETP.GE.AND P0, PT, R30, R8, PT ;  /* 0x000000081e00720c */ /* 0x000fda0003f06270 */
[----:B------:R-:W-:Y:S05]  /*15070*/  @P0 BRA `(.L_x_3115) ;  /* 0x0000000000b00947 */ /* 0x000fea0003800000 */
[----:B------:R-:W-:Y:S01]  /*15080*/  ISETP.NE.AND P1, PT, R33, 0x1, PT ;  /* 0x000000012100780c */ /* 0x000fe20003f25270 */
[----:B------:R-:W-:Y:S01]  /*15090*/  IMAD.MOV.U32 R18, RZ, RZ, 0xab8 ;  /* 0x00000ab8ff127424 */ /* 0x000fe200078e00ff */
[----:B------:R-:W-:Y:S01]  /*150a0*/  ISETP.GT.AND P0, PT, R0, 0x1, PT ;  /* 0x000000010000780c */ /* 0x000fe20003f04270 */
[----:B------:R-:W0:Y:S01]  /*150b0*/  LDC.64 R8, c[0x0][0xca8] ;  /* 0x00032a00ff087b82 */ /* 0x000e220000000a00 */
[----:B------:R-:W-:Y:S01]  /*150c0*/  LOP3.LUT R200, R200, 0xff, RZ, 0xc0, !PT ;  /* 0x000000ffc8c87812 */ /* 0x000fe200078ec0ff */
[----:B------:R-:W-:Y:S01]  /*150d0*/  IMAD.MOV.U32 R27, RZ, RZ, R30 ;  /* 0x000000ffff1b7224 */ /* 0x000fe200078e001e */
[----:B------:R-:W-:-:S05]  /*150e0*/  SEL R18, R18, 0xa78, P0 ;  /* 0x00000a7812127807 */ /* 0x000fca0000000000 */
[----:B------:R-:W1:Y:S08]  /*150f0*/  LDC.64 R20, c[0x0][R18+0x220] ;  /* 0x0000880012147b82 */ /* 0x000e700000000a00 */
[----:B------:R-:W2:Y:S08]  /*15100*/  @P1 LDC R17, c[0x0][0xcec] ;  /* 0x00033b00ff111b82 */ /* 0x000eb00000000800 */
[----:B------:R-:W3:Y:S08]  /*15110*/  LDC.64 R14, c[0x0][R18+0x218] ;  /* 0x00008600120e7b82 */ /* 0x000ef00000000a00 */
[----:B------:R-:W4:Y:S01]  /*15120*/  @P1 LDC R35, c[0x0][0xcf0] ;  /* 0x00033c00ff231b82 */ /* 0x000f220000000800 */
[----:B-1----:R-:W-:-:S07]  /*15130*/  IMAD.WIDE.U32 R24, R20, R31, RZ ;  /* 0x0000001f14187225 */ /* 0x002fce00078e00ff */
[----:B------:R-:W1:Y:S01]  /*15140*/  LDC.64 R12, c[0x0][R18+0x228] ;  /* 0x00008a00120c7b82 */ /* 0x000e620000000a00 */
[----:B--2---:R-:W-:-:S04]  /*15150*/  @P1 IMAD.HI.U32 R0, R30, R17, RZ ;  /* 0x000000111e001227 */ /* 0x004fc800078e00ff */
[----:B------:R-:W-:-:S03]  /*15160*/  IMAD R17, R21, R31, RZ ;  /* 0x0000001f15117224 */ /* 0x000fc600078e02ff */
[----:B------:R-:W2:Y:S01]  /*15170*/  LDC.64 R10, c[0x0][R18+0x210] ;  /* 0x00008400120a7b82 */ /* 0x000ea20000000a00 */
[----:B------:R-:W-:Y:S01]  /*15180*/  IMAD R21, R20, R28, R17 ;  /* 0x0000001c14157224 */ /* 0x000fe200078e0211 */
[----:B------:R-:W-:Y:S01]  /*15190*/  SEL R17, R200, RZ, P0 ;  /* 0x000000ffc8117207 */ /* 0x000fe20000000000 */
[-C--:B---3--:R-:W-:Y:S02]  /*151a0*/  IMAD R29, R15, R196.reuse, RZ ;  /* 0x000000c40f1d7224 */ /* 0x088fe400078e02ff */
[----:B------:R-:W-:Y:S01]  /*151b0*/  IMAD.WIDE.U32 R14, R14, R196, RZ ;  /* 0x000000c40e0e7225 */ /* 0x000fe200078e00ff */
[----:B----4-:R-:W-:Y:S02]  /*151c0*/  @P1 SHF.R.U32.HI R27, RZ, R35, R0 ;  /* 0x00000023ff1b1219 */ /* 0x010fe40000011600 */
[----:B0-----:R-:W0:Y:S01]  /*151d0*/  @!P0 LDC R8, c[0x0][0xc50] ;  /* 0x00031400ff088b82 */ /* 0x001e220000000800 */
[----:B------:R-:W-:Y:S01]  /*151e0*/  IMAD.IADD R0, R25, 0x1, R21 ;  /* 0x0000000119007824 */ /* 0x000fe200078e0215 */
[----:B------:R-:W-:Y:S01]  /*151f0*/  IADD3 R14, P1, P3, R24, R14, R3 ;  /* 0x0000000e180e7210 */ /* 0x000fe20007b3e003 */
[----:B------:R-:W-:-:S02]  /*15200*/  IMAD.IADD R29, R15, 0x1, R29 ;  /* 0x000000010f1d7824 */ /* 0x000fc400078e021d */
[----:B------:R-:W-:Y:S02]  /*15210*/  IMAD.MOV R15, RZ, RZ, -R27 ;  /* 0x000000ffff0f7224 */ /* 0x000fe400078e0a1b */
[-C--:B-1----:R-:W-:Y:S01]  /*15220*/  IMAD R21, R13, R17.reuse, RZ ;  /* 0x000000110d157224 */ /* 0x082fe200078e02ff */
[----:B------:R-:W1:Y:S01]  /*15230*/  @!P0 LDC R9, c[0x0][0xc54] ;  /* 0x00031500ff098b82 */ /* 0x000e620000000800 */
[----:B------:R-:W-:Y:S01]  /*15240*/  IMAD.WIDE.U32 R12, R12, R17, RZ ;  /* 0x000000110c0c7225 */ /* 0x000fe200078e00ff */
[----:B------:R-:W-:-:S03]  /*15250*/  IADD3.X R0, R0, R29, R26, P1, P3 ;  /* 0x0000001d00007210 */ /* 0x000fc60000fe641a */
[----:B------:R-:W-:Y:S01]  /*15260*/  IMAD R15, R33, R15, R30 ;  /* 0x0000000f210f7224 */ /* 0x000fe200078e021e */
[----:B------:R-:W-:Y:S01]  /*15270*/  IADD3 R12, P0, P1, R27, R14, R12 ;  /* 0x0000000e1b0c7210 */ /* 0x000fe2000791e00c */
[----:B------:R-:W-:Y:S01]  /*15280*/  IMAD.IADD R21, R13, 0x1, R21 ;  /* 0x000000010d157824 */ /* 0x000fe200078e0215 */
[----:B------:R-:W-:Y:S02]  /*15290*/  SHF.R.S32.HI R27, RZ, 0x1f, R27 ;  /* 0x0000001fff1b7819 */ /* 0x000fe4000001141b */
[----:B------:R-:W-:Y:S02]  /*152a0*/  SHF.R.S32.HI R17, RZ, 0x1f, R15 ;  /* 0x0000001fff117819 */ /* 0x000fe4000001140f */
[----:B------:R-:W-:Y:S01]  /*152b0*/  IADD3.X R13, R27, R0, R21, P0, P1 ;  /* 0x000000001b0d7210 */ /* 0x000fe200007e2415 */
[----:B--2---:R-:W-:-:S04]  /*152c0*/  IMAD R0, R11, R15, RZ ;  /* 0x0000000f0b007224 */ /* 0x004fc800078e02ff */
[C---:B------:R-:W-:Y:S02]  /*152d0*/  IMAD R17, R10.reuse, R17, R0 ;  /* 0x000000110a117224 */ /* 0x040fe400078e0200 */
[----:B------:R-:W-:-:S04]  /*152e0*/  IMAD.WIDE.U32 R10, R10, R15, R12 ;  /* 0x0000000f0a0a7225 */ /* 0x000fc800078e000c */
[----:B------:R-:W-:Y:S01]  /*152f0*/  IMAD.IADD R0, R11, 0x1, R17 ;  /* 0x000000010b007824 */ /* 0x000fe200078e0211 */
[----:B0-----:R-:W-:Y:S01]  /*15300*/  LEA R8, P0, R10, R8, 0x2 ;  /* 0x000000080a087211 */ /* 0x001fe200078010ff */
[----:B------:R-:W-:-:S03]  /*15310*/  IMAD.MOV.U32 R11, RZ, RZ, -0x800000 ;  /* 0xff800000ff0b7424 */ /* 0x000fc600078e00ff */
[----:B-1----:R-:W-:-:S05]  /*15320*/  LEA.HI.X R9, R10, R9, R0, 0x2, P0 ;  /* 0x000000090a097211 */ /* 0x002fca00000f1400 */
[----:B------:R0:W-:Y:S04]  /*15330*/  STG.E desc[UR40][R8.64], R11 ;  /* 0x0000000b08007986 */ /* 0x0001e8000c101928 */
.L_x_3115:
[----:B------:R-:W-:Y:S05]  /*15340*/  BSYNC B1 ;  /* 0x0000000000017941 */ /* 0x000fea0003800000 */
.L_x_3114:
[----:B------:R-:W-:Y:S05]  /*15350*/  @P2 BRA `(.L_x_3110) ;  /* 0x0000000800742947 */ /* 0x000fea0003800000 */
[----:B------:R-:W2:Y:S01]  /*15360*/  LDL R20, [R1+0x8] ;  /* 0x0000080001147983 */ /* 0x000ea20000100800 */
[----:B------:R-:W1:Y:S01]  /*15370*/  LDC R15, c[0x0][0xce8] ;  /* 0x00033a00ff0f7b82 */ /* 0x000e620000000800 */
[----:B------:R-:W-:Y:S01]  /*15380*/  ULDC.64 UR4, c[0x0][0xba0] ;  /* 0x0002e80000047ab9 */ /* 0x000fe20000000a00 */
[----:B------:R-:W-:Y:S01]  /*15390*/  ULDC UR6, c[0x0][0xbc8] ;  /* 0x0002f20000067ab9 */ /* 0x000fe20000000800 */
[----:B------:R-:W-:Y:S01]  /*153a0*/  IMAD R0, R26, UR4, RZ ;  /* 0x000000041a007c24 */ /* 0x000fe2000f8e02ff */
[----:B------:R-:W-:Y:S01]  /*153b0*/  ISETP.GE.AND P1, PT, R199, UR6, PT ;  /* 0x00000006c7007c0c */ /* 0x000fe2000bf26270 */
[----:B0-----:R-:W-:Y:S01]  /*153c0*/  IMAD.WIDE.U32 R8, R3, UR4, RZ ;  /* 0x0000000403087c25 */ /* 0x001fe2000f8e00ff */
[----:B------:R-:W-:Y:S01]  /*153d0*/  ISETP.GE.AND P2, PT, R193, UR6, PT ;  /* 0x00000006c1007c0c */ /* 0x000fe2000bf46270 */
[----:B------:R-:W-:Y:S01]  /*153e0*/  BSSY B1, `(.L_x_3116) ;  /* 0x0000070000017945 */ /* 0x000fe20003800000 */
[----:B------:R-:W-:Y:S01]  /*153f0*/  SHF.R.S32.HI R38, RZ, 0x1f, R199 ;  /* 0x0000001fff267819 */ /* 0x000fe200000114c7 */
[----:B------:R-:W-:Y:S01]  /*15400*/  IMAD R3, R3, UR5, R0 ;  /* 0x0000000503037c24 */ /* 0x000fe2000f8e0200 */
[----:B------:R-:W-:Y:S01]  /*15410*/  ULDC.64 UR4, c[0x0][0xbe8] ;  /* 0x0002fa0000047ab9 */ /* 0x000fe20000000a00 */
[----:B------:R-:W-:Y:S01]  /*15420*/  SEL R0, RZ, 0x1, P2 ;  /* 0x00000001ff007807 */ /* 0x000fe20001000000 */
[----:B------:R-:W-:-:S02]  /*15430*/  VIADD R37, R193, 0x80 ;  /* 0x00000080c1257836 */ /* 0x000fc40000000000 */
[----:B------:R-:W-:Y:S01]  /*15440*/  IMAD.IADD R9, R9, 0x1, R3 ;  /* 0x0000000109097824 */ /* 0x000fe200078e0203 */
[----:B------:R-:W-:Y:S01]  /*15450*/  SEL R3, RZ, 0xffffffff, P1 ;  /* 0xffffffffff037807 */ /* 0x000fe20000800000 */
[----:B------:R-:W-:Y:S01]  /*15460*/  VIADD R35, R193, 0xc0 ;  /* 0x000000c0c1237836 */ /* 0x000fe20000000000 */
[----:B------:R-:W-:Y:S01]  /*15470*/  ISETP.GE.AND P1, PT, R37, UR6, PT ;  /* 0x0000000625007c0c */ /* 0x000fe2000bf26270 */
[C---:B------:R-:W-:Y:S01]  /*15480*/  IMAD.WIDE.U32 R8, R196.reuse, UR4, R8 ;  /* 0x00000004c4087c25 */ /* 0x040fe2000f8e0008 */
[----:B------:R-:W-:Y:S02]  /*15490*/  SHF.R.S32.HI R34, RZ, 0x1f, R37 ;  /* 0x0000001fff227819 */ /* 0x000fe40000011425 */
[----:B------:R-:W-:Y:S01]  /*154a0*/  SHF.R.S32.HI R30, RZ, 0x1f, R35 ;  /* 0x0000001fff1e7819 */ /* 0x000fe20000011423 */
[----:B------:R-:W-:Y:S01]  /*154b0*/  IMAD.SHL.U32 R3, R3, 0x2, RZ ;  /* 0x0000000203037824 */ /* 0x000fe200078e00ff */
[----:B-1----:R-:W-:Y:S01]  /*154c0*/  ISETP.NE.AND P0, PT, R15, 0x1, PT ;  /* 0x000000010f00780c */ /* 0x002fe20003f05270 */
[----:B------:R-:W-:Y:S01]  /*154d0*/  IMAD R9, R196, UR5, R9 ;  /* 0x00000005c4097c24 */ /* 0x000fe2000f8e0209 */
[----:B------:R-:W-:-:S02]  /*154e0*/  ULDC.64 UR4, c[0x0][0xbf0] ;  /* 0x0002fc0000047ab9 */ /* 0x000fc40000000a00 */
[----:B------:R-:W-:Y:S01]  /*154f0*/  LOP3.LUT R12, R3, 0x2, R0, 0xe2, !PT ;  /* 0x00000002030c7812 */ /* 0x000fe200078ee200 */
[----:B------:R-:W-:Y:S02]  /*15500*/  IMAD R0, R28, UR4, RZ ;  /* 0x000000041c007c24 */ /* 0x000fe4000f8e02ff */
[----:B------:R-:W-:-:S04]  /*15510*/  IMAD.WIDE.U32 R8, R31, UR4, R8 ;  /* 0x000000041f087c25 */ /* 0x000fc8000f8e0008 */
[----:B------:R-:W-:Y:S01]  /*15520*/  IMAD R11, R31, UR5, R0 ;  /* 0x000000051f0b7c24 */ /* 0x000fe2000f8e0200 */
[----:B------:R-:W-:Y:S01]  /*15530*/  ULDC.64 UR4, c[0x0][0xbe0] ;  /* 0x0002f80000047ab9 */ /* 0x000fe20000000a00 */
[----:B------:R-:W-:Y:S01]  /*15540*/  VIADD R31, R193, 0x100 ;  /* 0x00000100c11f7836 */ /* 0x000fe20000000000 */
[----:B------:R-:W0:Y:S01]  /*15550*/  @P0 LDC R13, c[0x0][0xcec] ;  /* 0x00033b00ff0d0b82 */ /* 0x000e220000000800 */
[----:B------:R-:W-:Y:S02]  /*15560*/  IMAD.IADD R9, R9, 0x1, R11 ;  /* 0x0000000109097824 */ /* 0x000fe400078e020b */
[C---:B------:R-:W-:Y:S01]  /*15570*/  VIADD R39, R193.reuse, 0x140 ;  /* 0x00000140c1277836 */ /* 0x040fe20000000000 */
[----:B------:R-:W-:Y:S01]  /*15580*/  SHF.R.S32.HI R26, RZ, 0x1f, R31 ;  /* 0x0000001fff1a7819 */ /* 0x000fe2000001141f */
[C---:B------:R-:W-:Y:S02]  /*15590*/  VIADD R29, R193.reuse, 0x180 ;  /* 0x00000180c11d7836 */ /* 0x040fe40000000000 */
[----:B------:R-:W-:Y:S01]  /*155a0*/  IMAD R27, R4, R15, RZ ;  /* 0x0000000f041b7224 */ /* 0x000fe200078e02ff */
[----:B------:R-:W1:Y:S01]  /*155b0*/  @P0 LDC R17, c[0x0][0xcf0] ;  /* 0x00033c00ff110b82 */ /* 0x000e620000000800 */
[----:B------:R-:W-:Y:S01]  /*155c0*/  VIADD R33, R193, 0x1c0 ;  /* 0x000001c0c1217836 */ /* 0x000fe20000000000 */
[----:B------:R-:W-:-:S02]  /*155d0*/  SHF.R.S32.HI R28, RZ, 0x1f, R29 ;  /* 0x0000001fff1c7819 */ /* 0x000fc4000001141d */
[----:B------:R-:W-:Y:S02]  /*155e0*/  SHF.R.S32.HI R36, RZ, 0x1f, R39 ;  /* 0x0000001fff247819 */ /* 0x000fe40000011427 */
[----:B------:R-:W-:Y:S01]  /*155f0*/  SHF.R.S32.HI R32, RZ, 0x1f, R33 ;  /* 0x0000001fff207819 */ /* 0x000fe20000011421 */
[----:B--2---:R-:W-:-:S04]  /*15600*/  IMAD R3, R197, 0x20, R20 ;  /* 0x00000020c5037824 */ /* 0x004fc800078e0214 */
[----:B------:R-:W-:Y:S01]  /*15610*/  IMAD.IADD R10, R188, 0x1, R3 ;  /* 0x00000001bc0a7824 */ /* 0x000fe200078e0203 */
[----:B------:R-:W-:Y:S02]  /*15620*/  SEL R3, RZ, 0xffffffff, P1 ;  /* 0xffffffffff037807 */ /* 0x000fe40000800000 */
[----:B------:R-:W-:Y:S01]  /*15630*/  ISETP.GE.AND P1, PT, R35, UR6, PT ;  /* 0x0000000623007c0c */ /* 0x000fe2000bf26270 */
[----:B0-----:R-:W-:-:S03]  /*15640*/  @P0 IMAD.HI.U32 R0, R10, R13, RZ ;  /* 0x0000000d0a000227 */ /* 0x001fc600078e00ff */
[----:B------:R-:W-:Y:S01]  /*15650*/  SEL R14, RZ, 0xffffffff, P1 ;  /* 0xffffffffff0e7807 */ /* 0x000fe20000800000 */
[----:B------:R-:W-:Y:S01]  /*15660*/  IMAD.SHL.U32 R21, R3, 0x4, RZ ;  /* 0x0000000403157824 */ /* 0x000fe200078e00ff */
[----:B------:R-:W-:Y:S01]  /*15670*/  ISETP.GE.AND P1, PT, R33, UR6, PT ;  /* 0x0000000621007c0c */ /* 0x000fe2000bf26270 */
[----:B------:R-:W-:Y:S01]  /*15680*/  IMAD.MOV.U32 R3, RZ, RZ, R10 ;  /* 0x000000ffff037224 */ /* 0x000fe200078e000a */
[----:B-1----:R-:W-:Y:S01]  /*15690*/  @P0 SHF.R.U32.HI R3, RZ, R17, R0 ;  /* 0x00000011ff030219 */ /* 0x002fe20000011600 */
[----:B------:R-:W-:Y:S01]  /*156a0*/  IMAD.SHL.U32 R13, R14, 0x8, RZ ;  /* 0x000000080e0d7824 */ /* 0x000fe200078e00ff */
[----:B------:R-:W-:Y:S02]  /*156b0*/  LOP3.LUT R12, R21, 0x4, R12, 0xe2, !PT ;  /* 0x00000004150c7812 */ /* 0x000fe400078ee20c */
[----:B------:R-:W-:Y:S01]  /*156c0*/  ISETP.GE.AND P0, PT, R31, UR6, PT ;  /* 0x000000061f007c0c */ /* 0x000fe2000bf06270 */
[--C-:B------:R-:W-:Y:S01]  /*156d0*/  IMAD.MOV R11, RZ, RZ, -R3.reuse ;  /* 0x000000ffff0b7224 */ /* 0x100fe200078e0a03 */
[----:B------:R-:W-:Y:S01]  /*156e0*/  SHF.R.S32.HI R0, RZ, 0x1f, R3 ;  /* 0x0000001fff007819 */ /* 0x000fe20000011403 */
[----:B------:R-:W-:Y:S01]  /*156f0*/  IMAD.WIDE.U32 R8, R3, UR4, R8 ;  /* 0x0000000403087c25 */ /* 0x000fe2000f8e0008 */
[----:B------:R-:W-:-:S02]  /*15700*/  LOP3.LUT R12, R13, 0x8, R12, 0xe2, !PT ;  /* 0x000000080d0c7812 */ /* 0x000fc400078ee20c */
[----:B------:R-:W-:Y:S01]  /*15710*/  SEL R13, RZ, 0xffffffff, P0 ;  /* 0xffffffffff0d7807 */ /* 0x000fe20000000000 */
[----:B------:R-:W-:Y:S01]  /*15720*/  IMAD R0, R0, UR4, RZ ;  /* 0x0000000400007c24 */ /* 0x000fe2000f8e02ff */
[----:B------:R-:W-:Y:S01]  /*15730*/  ISETP.GE.AND P0, PT, R39, UR6, PT ;  /* 0x0000000627007c0c */ /* 0x000fe2000bf06270 */
[----:B------:R-:W-:Y:S02]  /*15740*/  IMAD R11, R15, R11, R10 ;  /* 0x0000000b0f0b7224 */ /* 0x000fe400078e020a */
[----:B------:R-:W-:Y:S02]  /*15750*/  IMAD.SHL.U32 R17, R13, 0x10, RZ ;  /* 0x000000100d117824 */ /* 0x000fe400078e00ff */
[----:B------:R-:W-:Y:S01]  /*15760*/  IMAD R13, R3, UR5, R0 ;  /* 0x00000005030d7c24 */ /* 0x000fe2000f8e0200 */
[----:B------:R-:W-:Y:S01]  /*15770*/  SHF.R.S32.HI R0, RZ, 0x1f, R11 ;  /* 0x0000001fff007819 */ /* 0x000fe2000001140b */
[----:B------:R-:W-:Y:S01]  /*15780*/  ULDC.64 UR4, c[0x0][0xbd8] ;  /* 0x0002f60000047ab9 */ /* 0x000fe20000000a00 */
[----:B------:R-:W-:Y:S01]  /*15790*/  SEL R3, RZ, 0xffffffff, P0 ;  /* 0xffffffffff037807 */ /* 0x000fe20000000000 */
[----:B------:R-:W-:Y:S01]  /*157a0*/  IMAD.IADD R9, R9, 0x1, R13 ;  /* 0x0000000109097824 */ /* 0x000fe200078e020d */
[----:B------:R-:W-:Y:S01]  /*157b0*/  ISETP.GE.AND P0, PT, R29, UR6, PT ;  /* 0x000000061d007c0c */ /* 0x000fe2000bf06270 */
[----:B------:R-:W-:Y:S01]  /*157c0*/  IMAD R0, R0, UR4, RZ ;  /* 0x0000000400007c24 */ /* 0x000fe2000f8e02ff */
[----:B------:R-:W-:Y:S01]  /*157d0*/  LOP3.LUT R12, R17, 0x10, R12, 0xe2, !PT ;  /* 0x00000010110c7812 */ /* 0x000fe200078ee20c */
[----:B------:R-:W-:-:S02]  /*157e0*/  IMAD.SHL.U32 R13, R3, 0x20, RZ ;  /* 0x00000020030d7824 */ /* 0x000fc400078e00ff */
[C---:B------:R-:W-:Y:S02]  /*157f0*/  IMAD R3, R11.reuse, UR5, R0 ;  /* 0x000000050b037c24 */ /* 0x040fe4000f8e0200 */
[----:B------:R-:W-:Y:S01]  /*15800*/  IMAD.WIDE.U32 R8, R11, UR4, R8 ;  /* 0x000000040b087c25 */ /* 0x000fe2000f8e0008 */
[----:B------:R-:W-:Y:S01]  /*15810*/  ULDC.64 UR4, c[0x0][0xb80] ;  /* 0x0002e00000047ab9 */ /* 0x000fe20000000a00 */
[----:B------:R-:W-:Y:S02]  /*15820*/  SEL R11, RZ, 0x40, P0 ;  /* 0x00000040ff0b7807 */ /* 0x000fe40000000000 */
[----:B------:R-:W-:Y:S01]  /*15830*/  IMAD.IADD R3, R9, 0x1, R3 ;  /* 0x0000000109037824 */ /* 0x000fe200078e0203 */
[----:B------:R-:W-:Y:S01]  /*15840*/  LEA R17, P0, R8, UR4, 0x1 ;  /* 0x0000000408117c11 */ /* 0x000fe2000f8008ff */
[----:B------:R-:W-:Y:S01]  /*15850*/  IMAD.IADD R0, R20, 0x1, R188 ;  /* 0x0000000114007824 */ /* 0x000fe200078e02bc */
[----:B------:R-:W-:Y:S02]  /*15860*/  LOP3.LUT R12, R13, 0x20, R12, 0xe2, !PT ;  /* 0x000000200d0c7812 */ /* 0x000fe400078ee20c */
[----:B------:R-:W-:Y:S01]  /*15870*/  LEA.HI.X R3, R8, UR5, R3, 0x1, P0 ;  /* 0x0000000508037c11 */ /* 0x000fe200080f0c03 */
[----:B------:R0:W1:Y:S01]  /*15880*/  SHFL.IDX PT, R10, R17, RZ, 0x181f ;  /* 0x00181fff110a7589 */ /* 0x00006200000e0000 */
[----:B------:R-:W-:-:S02]  /*15890*/  ISETP.GE.AND P0, PT, R0, R27, PT ;  /* 0x0000001b0000720c */ /* 0x000fc40003f06270 */
[----:B------:R-:W-:Y:S02]  /*158a0*/  LOP3.LUT R18, R12, R11, RZ, 0xfc, !PT ;  /* 0x0000000b0c127212 */ /* 0x000fe400078efcff */
[----:B------:R-:W-:Y:S01]  /*158b0*/  SEL R9, RZ, 0x80, P1 ;  /* 0x00000080ff097807 */ /* 0x000fe20000800000 */
[----:B------:R0:W2:Y:S03]  /*158c0*/  SHFL.IDX PT, R11, R3, RZ, 0x181f ;  /* 0x00181fff030b7589 */ /* 0x0000a600000e0000 */
[----:B------:R-:W-:-:S05]  /*158d0*/  LOP3.LUT R4, R18, R9, RZ, 0xfc, !PT ;  /* 0x0000000912047212 */ /* 0x000fca00078efcff */
        /* <DEDUP_REMOVED lines=32> */
.L_x_3117:
[----:B------:R-:W-:Y:S05]  /*15ae0*/  BSYNC B1 ;  /* 0x0000000000017941 */ /* 0x000fea0003800000 */
.L_x_3116:
        /* <DEDUP_REMOVED lines=36> */
.L_x_3110:
[----:B------:R-:W-:Y:S05]  /*15d30*/  BSYNC B0 ;  /* 0x0000000000007941 */ /* 0x000fea0003800000 */
.L_x_3103:
[----:B------:R-:W-:Y:S02]  /*15d40*/  ULDC UR4, c[0x0][0xd3c] ;  /* 0x00034f0000047ab9 */ /* 0x000fe40000000800 */
[----:B------:R-:W-:-:S13]  /*15d50*/  ISETP.GE.AND P0, PT, R7, UR4, PT ;  /* 0x0000000407007c0c */ /* 0x000fda000bf06270 */
[----:B------:R-:W-:Y:S05]  /*15d60*/  @!P0 BRA `(.L_x_3118) ;  /* 0xfffffeb400648947 */ /* 0x000fea000383ffff */
[----:B------:R-:W-:Y:S05]  /*15d70*/  EXIT ;  /* 0x000000000000794d */ /* 0x000fea0003800000 */
.L_x_2999:
        /* <DEDUP_REMOVED lines=13> */
[----:B------:R-:W1:Y:S01]  /*15e50*/  LDS.128 R24, [UR4+0x388d0] ;  /* 0x0388d004ff187984 */ /* 0x000e620008000c00 */
[----:B------:R-:W-:Y:S06]  /*15e60*/  BAR.ARV 0x4, 0x180 ;  /* 0x0106000000007b1d */ /* 0x000fec0000002000 */
[----:B------:R-:W-:Y:S05]  /*15e70*/  BRA `(.L_x_3120) ;  /* 0x0000000c00907947 */ /* 0x000fea0003800000 */
.L_x_3119:
        /* <DEDUP_REMOVED lines=43> */
.L_x_3123:
        /* <DEDUP_REMOVED lines=35> */
.L_x_3121:
        /* <DEDUP_REMOVED lines=13> */
.L_x_3124:
        /* <DEDUP_REMOVED lines=62> */
.L_x_3125:
        /* <DEDUP_REMOVED lines=61> */
.L_x_3126:
[----:B------:R-:W-:-:S05]  /*16be0*/  LOP3.LUT R25, RZ, R2, RZ, 0x33, !PT ;  /* 0x00000002ff197212 */ /* 0x000fca00078e33ff */
[----:B------:R-:W-:Y:S01]  /*16bf0*/  IMAD.IADD R25, R6, 0x1, R25 ;  /* 0x0000000106197824 */ /* 0x000fe200078e0219 */
[----:B------:R-:W-:Y:S06]  /*16c00*/  BRA `(.L_x_3127) ;  /* 0x0000000000147947 */ /* 0x000fec0003800000 */
.L_x_3122:
[----:B------:R-:W-:Y:S01]  /*16c10*/  ULDC UR4, c[0x0][0xd3c] ;  /* 0x00034f0000047ab9 */ /* 0x000fe20000000800 */
[----:B------:R-:W-:Y:S02]  /*16c20*/  IMAD.MOV.U32 R25, RZ, RZ, RZ ;  /* 0x000000ffff197224 */ /* 0x000fe400078e00ff */
[----:B------:R-:W-:Y:S02]  /*16c30*/  IMAD.U32 R24, RZ, RZ, UR6 ;  /* 0x00000006ff187e24 */ /* 0x000fe4000f8e00ff */
[----:B------:R-:W-:Y:S02]  /*16c40*/  IMAD.MOV.U32 R26, RZ, RZ, RZ ;  /* 0x000000ffff1a7224 */ /* 0x000fe400078e00ff */
[----:B------:R-:W-:-:S07]  /*16c50*/  IMAD.U32 R27, RZ, RZ, UR4 ;  /* 0x00000004ff1b7e24 */ /* 0x000fce000f8e00ff */
.L_x_3127:
[----:B------:R-:W-:-:S13]  /*16c60*/  ISETP.NE.AND P0, PT, R7, RZ, PT ;  /* 0x000000ff0700720c */ /* 0x000fda0003f05270 */
[----:B------:R-:W0:Y:S01]  /*16c70*/  @!P0 S2R R3, SR_CgaCtaId ;  /* 0x0000000000038919 */ /* 0x000e220000008800 */
[----:B------:R-:W-:-:S04]  /*16c80*/  @!P0 MOV R2, 0x400 ;  /* 0x0000040000028802 */ /* 0x000fc80000000f00 */
[----:B0-----:R-:W-:-:S05]  /*16c90*/  @!P0 LEA R2, R3, R2, 0x18 ;  /* 0x0000000203028211 */ /* 0x001fca00078ec0ff */
[----:B------:R0:W-:Y:S01]  /*16ca0*/  @!P0 STS.128 [R2+0x388d0], R24 ;  /* 0x0388d01802008388 */ /* 0x0001e20000000c00 */
[----:B------:R-:W-:Y:S06]  /*16cb0*/  BAR.ARV 0x5, 0x180 ;  /* 0x0146000000007b1d */ /* 0x000fec0000002000 */
.L_x_3120:
[----:B------:R2:W-:Y:S01]  /*16cc0*/  STL [R1+0x28], RZ ;  /* 0x000028ff01007387 */ /* 0x0005e20000100800 */
[----:B------:R-:W-:Y:S01]  /*16cd0*/  ULDC UR4, c[0x0][0xd3c] ;  /* 0x00034f0000047ab9 */ /* 0x000fe20000000800 */
[----:B------:R-:W-:Y:S01]  /*16ce0*/  IMAD.MOV.U32 R23, RZ, RZ, 0x1 ;  /* 0x00000001ff177424 */ /* 0x000fe200078e00ff */
[----:B-1----:R-:W-:Y:S01]  /*16cf0*/  ISETP.GE.AND P0, PT, R27, UR4, PT ;  /* 0x000000041b007c0c */ /* 0x002fe2000bf06270 */
[----:B------:R-:W-:-:S12]  /*16d00*/  IMAD.MOV.U32 R18, RZ, RZ, RZ ;  /* 0x000000ffff127224 */ /* 0x000fd800078e00ff */
[----:B--2---:R-:W-:Y:S05]  /*16d10*/  @P0 BRA `(.L_x_3128) ;  /* 0x0000006000680947 */ /* 0x004fea0003800000 */
[----:B------:R-:W2:Y:S01]  /*16d20*/  LDL R5, [R1+0x4] ;  /* 0x0000040001057983 */ /* 0x000ea20000100800 */
[----:B------:R-:W1:Y:S01]  /*16d30*/  S2UR UR5, SR_CgaCtaId ;  /* 0x00000000000579c3 */ /* 0x000e620000008800 */
[C---:B0-----:R-:W-:Y:S01]  /*16d40*/  IMAD.SHL.U32 R2, R0.reuse, 0x8, RZ ;  /* 0x0000000800027824 */ /* 0x041fe200078e00ff */
[----:B------:R-:W-:Y:S01]  /*16d50*/  UMOV UR4, 0x400 ;  /* 0x0000040000047882 */ /* 0x000fe20000000000 */
[----:B------:R-:W-:Y:S01]  /*16d60*/  LOP3.LUT R4, R0, 0x7f, RZ, 0xc0, !PT ;  /* 0x0000007f00047812 */ /* 0x000fe200078ec0ff */
[----:B------:R-:W-:Y:S01]  /*16d70*/  BSSY B8, `(.L_x_3128) ;  /* 0x0000614000087945 */ /* 0x000fe20003800000 */
[----:B------:R-:W-:Y:S01]  /*16d80*/  IMAD.MOV.U32 R23, RZ, RZ, 0x1 ;  /* 0x00000001ff177424 */ /* 0x000fe200078e00ff */
[----:B------:R-:W-:Y:S01]  /*16d90*/  LOP3.LUT R3, R2, 0x1f8, RZ, 0xc0, !PT ;  /* 0x000001f802037812 */ /* 0x000fe200078ec0ff */
[----:B------:R-:W-:Y:S01]  /*16da0*/  IMAD.MOV.U32 R18, RZ, RZ, RZ ;  /* 0x000000ffff127224 */ /* 0x000fe200078e00ff */
[----:B------:R-:W-:Y:S02]  /*16db0*/  ULDC UR36, c[0x0][0xc] ;  /* 0x0000030000247ab9 */ /* 0x000fe40000000800 */
[----:B------:R-:W-:Y:S01]  /*16dc0*/  LOP3.LUT R3, R3, 0x38, R0, 0x78, !PT ;  /* 0x0000003803037812 */ /* 0x000fe200078e7800 */
[----:B------:R-:W-:-:S03]  /*16dd0*/  IMAD.SHL.U32 R0, R0, 0x10, RZ ;  /* 0x0000001000007824 */ /* 0x000fc600078e00ff */
[----:B------:R-:W-:Y:S01]  /*16de0*/  LOP3.LUT R34, R3, 0x200, R2, 0xf8, !PT ;  /* 0x0000020003227812 */ /* 0x000fe200078ef802 */
[----:B-1----:R-:W-:-:S06]  /*16df0*/  ULEA UR4, UR5, UR4, 0x18 ;  /* 0x0000000405047291 */ /* 0x002fcc000f8ec03f */
[----:B------:R-:W-:-:S04]  /*16e00*/  IMAD.U32 R17, RZ, RZ, UR4 ;  /* 0x00000004ff117e24 */ /* 0x000fc8000f8e00ff */
[----:B------:R-:W-:Y:S01]  /*16e10*/  IMAD R19, R34, 0x2, R17 ;  /* 0x0000000222137824 */ /* 0x000fe200078e0211 */
[----:B--2---:R-:W-:-:S05]  /*16e20*/  LOP3.LUT R5, R5, 0x2, RZ, 0xfc, !PT ;  /* 0x0000000205057812 */ /* 0x004fca00078efcff */
[----:B------:R0:W-:Y:S04]  /*16e30*/  STL [R1+0x30], R5 ;  /* 0x0000300501007387 */ /* 0x0001e80000100800 */
[----:B------:R1:W-:Y:S01]  /*16e40*/  STL [R1+0x28], RZ ;  /* 0x000028ff01007387 */ /* 0x0003e20000100800 */
[----:B0-----:R-:W-:Y:S02]  /*16e50*/  SHF.R.U32.HI R5, RZ, 0x3, R4 ;  /* 0x00000003ff057819 */ /* 0x001fe40000011604 */
[----:B------:R-:W-:Y:S02]  /*16e60*/  LOP3.LUT R4, R2, 0x38, RZ, 0xc0, !PT ;  /* 0x0000003802047812 */ /* 0x000fe400078ec0ff */
[----:B------:R-:W-:Y:S02]  /*16e70*/  LOP3.LUT R2, R5, 0x70, R0, 0xf8, !PT ;  /* 0x0000007005027812 */ /* 0x000fe400078ef800 */
[----:B------:R-:W-:-:S02]  /*16e80*/  LOP3.LUT R0, R4, 0x40, RZ, 0xfc, !PT ;  /* 0x0000004004007812 */ /* 0x000fc400078efcff */
[C---:B------:R-:W-:Y:S02]  /*16e90*/  LOP3.LUT R3, R4.reuse, 0x80, RZ, 0xfc, !PT ;  /* 0x0000008004037812 */ /* 0x040fe400078efcff */
[C---:B------:R-:W-:Y:S02]  /*16ea0*/  LOP3.LUT R2, R4.reuse, 0xc0, RZ, 0xfc, !PT ;  /* 0x000000c004027812 */ /* 0x040fe400078efcff */
[C---:B------:R-:W-:Y:S02]  /*16eb0*/  LOP3.LUT R0, R4.reuse, 0x100, RZ, 0xfc, !PT ;  /* 0x0000010004007812 */ /* 0x040fe400078efcff */
[C---:B------:R-:W-:Y:S02]  /*16ec0*/  LOP3.LUT R3, R4.reuse, 0x140, RZ, 0xfc, !PT ;  /* 0x0000014004037812 */ /* 0x040fe400078efcff */
[C---:B------:R-:W-:Y:S02]  /*16ed0*/  LOP3.LUT R2, R4.reuse, 0x180, RZ, 0xfc, !PT ;  /* 0x0000018004027812 */ /* 0x040fe400078efcff */
[----:B-1----:R-:W-:-:S07]  /*16ee0*/  LOP3.LUT R0, R4, 0x1c0, RZ, 0xfc, !PT ;  /* 0x000001c004007812 */ /* 0x002fce00078efcff */
.L_x_3205:
[----:B------:R-:W-:Y:S05]  /*16ef0*/  YIELD ;  /* 0x0000000000007946 */ /* 0x000fea0003800000 */
[----:B------:R-:W-:Y:S01]  /*16f00*/  ULDC.64 UR4, c[0x0][0xb20] ;  /* 0x0002c80000047ab9 */ /* 0x000fe20000000a00 */
[----:B------:R-:W-:Y:S01]  /*16f10*/  IMAD.MOV.U32 R32, RZ, RZ, RZ ;  /* 0x000000ffff207224 */ /* 0x000fe200078e00ff */
[----:B------:R-:W-:-:S04]  /*16f20*/  ISETP.NE.U32.AND P0, PT, RZ, UR4, PT ;  /* 0x00000004ff007c0c */ /* 0x000fc8000bf05070 */
[----:B------:R-:W-:Y:S01]  /*16f30*/  ISETP.NE.AND.EX P0, PT, RZ, UR5, PT, P0 ;  /* 0x00000005ff007c0c */ /* 0x000fe2000bf05300 */
[----:B------:R-:W-:-:S12]  /*16f40*/  ULDC.64 UR4, c[0x0][0xb10] ;  /* 0x0002c40000047ab9 */ /* 0x000fd80000000a00 */
[----:B------:R-:W0:Y:S02]  /*16f50*/  @P0 LDC.64 R2, c[0x0][0xb20] ;  /* 0x0002c800ff020b82 */ /* 0x000e240000000a00 */
[----:B0-----:R-:W-:-:S05]  /*16f60*/  @P0 IMAD.WIDE R2, R27, 0x4, R2 ;  /* 0x000000041b020825 */ /* 0x001fca00078e0202 */
[----:B------:R0:W5:Y:S01]  /*16f70*/  @P0 LDG.E R32, desc[UR40][R2.64] ;  /* 0x0000002802200981 */ /* 0x000162000c1e1900 */
[----:B------:R-:W-:Y:S01]  /*16f80*/  ISETP.NE.U32.AND P0, PT, RZ, UR4, PT ;  /* 0x00000004ff007c0c */ /* 0x000fe2000bf05070 */
[----:B------:R-:W-:Y:S01]  /*16f90*/  IMAD.MOV.U32 R35, RZ, RZ, RZ ;  /* 0x000000ffff237224 */ /* 0x000fe200078e00ff */
[----:B------:R-:W-:Y:S02]  /*16fa0*/  LOP3.LUT R16, R16, 0xffffffbf, RZ, 0xc0, !PT ;  /* 0xffffffbf10107812 */ /* 0x000fe400078ec0ff */
[----:B------:R-:W-:Y:S01]  /*16fb0*/  ISETP.NE.AND.EX P1, PT, RZ, UR5, PT, P0 ;  /* 0x00000005ff007c0c */ /* 0x000fe2000bf25300 */
[----:B------:R-:W-:Y:S02]  /*16fc0*/  ULDC.64 UR4, c[0x0][0xaf8] ;  /* 0x0002be0000047ab9 */ /* 0x000fe40000000a00 */
[----:B------:R-:W-:Y:S01]  /*16fd0*/  ISETP.NE.U32.AND P0, PT, RZ, UR4, PT ;  /* 0x00000004ff007c0c */ /* 0x000fe2000bf05070 */
[----:B0-----:R-:W0:Y:S03]  /*16fe0*/  LDC.64 R2, c[0x0][0xaf8] ;  /* 0x0002be00ff027b82 */ /* 0x001e260000000a00 */
[----:B------:R-:W-:Y:S01]  /*16ff0*/  ISETP.NE.AND.EX P2, PT, RZ, UR5, PT, P0 ;  /* 0x00000005ff007c0c */ /* 0x000fe2000bf45300 */
[----:B------:R-:W-:-:S05]  /*17000*/  ULDC.64 UR4, c[0x0][0x418] ;  /* 0x0001060000047ab9 */ /* 0x000fca0000000a00 */
[----:B-1----:R-:W1:Y:S07]  /*17010*/  @P1 LDC.64 R4, c[0x0][0xb10] ;  /* 0x0002c400ff041b82 */ /* 0x002e6e0000000a00 */
[----:B------:R-:W-:Y:S01]  /*17020*/  @P2 LOP3.LUT R16, R16, 0x40, RZ, 0xfc, !PT ;  /* 0x0000004010102812 */ /* 0x000fe200078efcff */
[----:B0-----:R-:W-:-:S05]  /*17030*/  IMAD.WIDE R2, R27, 0x4, R2 ;  /* 0x000000041b027825 */ /* 0x001fca00078e0202 */
[----:B------:R0:W5:Y:S01]  /*17040*/  @P2 LDG.E R35, desc[UR40][R2.64] ;  /* 0x0000002802232981 */ /* 0x000162000c1e1900 */
[----:B-1----:R-:W-:-:S05]  /*17050*/  @P1 IMAD.WIDE R4, R27, 0x4, R4 ;  /* 0x000000041b041825 */ /* 0x002fca00078e0204 */
[----:B--2---:R-:W2:Y:S01]  /*17060*/  @P1 LDG.E R0, desc[UR40][R4.64] ;  /* 0x0000002804001981 */ /* 0x004ea2000c1e1900 */
[----:B------:R-:W-:-:S03]  /*17070*/  UISETP.NE.U32.AND UP0, UPT, UR4, URZ, UPT ;  /* 0x0000003f0400728c */ /* 0x000fc6000bf05070 */
[----:B------:R-:W-:Y:S01]  /*17080*/  ULDC UR4, c[0x0][0x424] ;  /* 0x0001090000047ab9 */ /* 0x000fe20000000800 */
[----:B------:R-:W-:-:S03]  /*17090*/  UISETP.NE.AND.EX UP0, UPT, UR5, URZ, UPT, UP0 ;  /* 0x0000003f0500728c */ /* 0x000fc6000bf05300 */
[----:B------:R-:W-:Y:S01]  /*170a0*/  ULDC UR5, c[0x0][0x2f0] ;  /* 0x0000bc0000057ab9 */ /* 0x000fe20000000800 */
[----:B------:R-:W-:-:S04]  /*170b0*/  USEL UR4, UR4, 0x1, UP0 ;  /* 0x0000000104047887 */ /* 0x000fc80008000000 */
[----:B------:R-:W-:-:S06]  /*170c0*/  UIMAD UR4, UR4, UR5, URZ ;  /* 0x00000005040472a4 */ /* 0x000fcc000f8e023f */
[----:B------:R-:W-:Y:S01]  /*170d0*/  IMAD.U32 R7, RZ, RZ, UR4 ;  /* 0x00000004ff077e24 */ /* 0x000fe2000f8e00ff */
[----:B--2---:R0:W-:Y:S01]  /*170e0*/  @P1 STL [R1], R0 ;  /* 0x0000000001001387 */ /* 0x0041e20000100800 */
[----:B---34-:R-:W-:Y:S05]  /*170f0*/  @P1 BRA `(.L_x_3129) ;  /* 0x0000000000201947 */ /* 0x018fea0003800000 */
[----:B------:R-:W-:Y:S02]  /*17100*/  ULDC UR4, c[0x0][0x288] ;  /* 0x0000a20000047ab9 */ /* 0x000fe40000000800 */
[----:B0-----:R-:W-:-:S05]  /*17110*/  IMAD.U32 R0, RZ, RZ, UR4 ;  /* 0x00000004ff007e24 */ /* 0x001fca000f8e00ff */
[----:B------:R1:W-:Y:S01]  /*17120*/  STL [R1], R0 ;  /* 0x0000000001007387 */ /* 0x0003e20000100800 */
[----:B------:R-:W-:Y:S05]  /*17130*/  @!P2 BRA `(.L_x_3129) ;  /* 0x000000000010a947 */ /* 0x000fea0003800000 */
[----:B------:R-:W2:Y:S04]  /*17140*/  LDG.E R5, desc[UR40][R2.64] ;  /* 0x0000002802057981 */ /* 0x000ea8000c1e1900 */
[----:B-1----:R-:W2:Y:S02]  /*17150*/  LDG.E R0, desc[UR40][R2.64+0x4] ;  /* 0x0000042802007981 */ /* 0x002ea4000c1e1900 */
[----:B--2---:R-:W-:-:S05]  /*17160*/  IMAD.IADD R0, R0, 0x1, -R5 ;  /* 0x0000000100007824 */ /* 0x004fca00078e0a05 */
[----:B------:R2:W-:Y:S02]  /*17170*/  STL [R1], R0 ;  /* 0x0000000001007387 */ /* 0x0005e40000100800 */
.L_x_3129:
[----:B------:R-:W-:Y:S02]  /*17180*/  ULDC.64 UR4, c[0x0][0xb18] ;  /* 0x0002c60000047ab9 */ /* 0x000fe40000000a00 */
[----:B------:R-:W-:-:S04]  /*17190*/  ISETP.NE.U32.AND P0, PT, RZ, UR4, PT ;  /* 0x00000004ff007c0c */ /* 0x000fc8000bf05070 */
[----:B------:R-:W-:-:S13]  /*171a0*/  ISETP.NE.AND.EX P0, PT, RZ, UR5, PT, P0 ;  /* 0x00000005ff007c0c */ /* 0x000fda000bf05300 */
[----:B------:R-:W-:Y:S05]  /*171b0*/  @!P0 BRA `(.L_x_3130) ;  /* 0x0000000000108947 */ /* 0x000fea0003800000 */
[----:B0-----:R-:W0:Y:S02]  /*171c0*/  LDC.64 R2, c[0x0][0xb18] ;  /* 0x0002c600ff027b82 */ /* 0x001e240000000a00 */
[----:B0-----:R-:W-:-:S05]  /*171d0*/  IMAD.WIDE R2, R27, 0x4, R2 ;  /* 0x000000041b027825 */ /* 0x001fca00078e0202 */
[----:B------:R0:W5:Y:S01]  /*171e0*/  LDG.E R7, desc[UR40][R2.64] ;  /* 0x0000002802077981 */ /* 0x000162000c1e1900 */
[----:B------:R-:W-:Y:S05]  /*171f0*/  BRA `(.L_x_3131) ;  /* 0x0000000000247947 */ /* 0x000fea0003800000 */
.L_x_3130:
[----:B------:R-:W-:Y:S02]  /*17200*/  ULDC.64 UR4, c[0x0][0xb00] ;  /* 0x0002c00000047ab9 */ /* 0x000fe40000000a00 */
[----:B------:R-:W-:-:S04]  /*17210*/  ISETP.NE.U32.AND P0, PT, RZ, UR4, PT ;  /* 0x00000004ff007c0c */ /* 0x000fc8000bf05070 */
[----:B------:R-:W-:-:S13]  /*17220*/  ISETP.NE.AND.EX P0, PT, RZ, UR5, PT, P0 ;  /* 0x00000005ff007c0c */ /* 0x000fda000bf05300 */
[----:B------:R-:W-:Y:S05]  /*17230*/  @!P0 BRA `(.L_x_3131) ;  /* 0x0000000000148947 */ /* 0x000fea0003800000 */
[----:B0-----:R-:W0:Y:S02]  /*17240*/  LDC.64 R2, c[0x0][0xb00] ;  /* 0x0002c000ff027b82 */ /* 0x001e240000000a00 */
[----:B0-----:R-:W-:-:S05]  /*17250*/  IMAD.WIDE R2, R27, 0x4, R2 ;  /* 0x000000041b027825 */ /* 0x001fca00078e0202 */
[----:B------:R-:W3:Y:S04]  /*17260*/  LDG.E R7, desc[UR40][R2.64] ;  /* 0x0000002802077981 */ /* 0x000ee8000c1e1900 */
[----:B-12---:R-:W3:Y:S02]  /*17270*/  LDG.E R0, desc[UR40][R2.64+0x4] ;  /* 0x0000042802007981 */ /* 0x006ee4000c1e1900 */
[----:B---3--:R-:W-:-:S07]  /*17280*/  IMAD.IADD R7, R0, 0x1, -R7 ;  /* 0x0000000100077824 */ /* 0x008fce00078e0a07 */
.L_x_3131:
[----:B------:R-:W3:Y:S01]  /*17290*/  LDL R6, [R1] ;  /* 0x0000000001067983 */ /* 0x000ee20000100800 */
[----:B012---:R-:W0:Y:S01]  /*172a0*/  LDC R0, c[0x0][0x448] ;  /* 0x00011200ff007b82 */ /* 0x007e220000000800 */
[----:B------:R-:W-:Y:S01]  /*172b0*/  IMAD.SHL.U32 R37, R25, 0x40, RZ ;  /* 0x0000004019257824 */ /* 0x000fe200078e00ff */
[----:B------:R-:W-:Y:S01]  /*172c0*/  LOP3.LUT R16, R16, 0xffffefff, RZ, 0xc0, !PT ;  /* 0xffffefff10107812 */ /* 0x000fe200078ec0ff */
[----:B-----5:R-:W-:Y:S02]  /*172d0*/  IMAD.IADD R25, R7, 0x1, -R32 ;  /* 0x0000000107197824 */ /* 0x020fe400078e0a20 */
[----:B------:R-:W-:-:S03]  /*172e0*/  VIADD R4, R37, 0x3f ;  /* 0x0000003f25047836 */ /* 0x000fc60000000000 */
[----:B------:R-:W1:Y:S01]  /*172f0*/  LDC.64 R2, c[0x0][0xad8] ;  /* 0x0002b600ff027b82 */ /* 0x000e620000000a00 */
[----:B0-----:R-:W-:Y:S02]  /*17300*/  ISETP.NE.AND P2, PT, R0, 0x1, PT ;  /* 0x000000010000780c */ /* 0x001fe40003f45270 */
[----:B-1----:R-:W-:-:S11]  /*17310*/  ISETP.GE.AND P1, PT, R3, 0x1, PT ;  /* 0x000000010300780c */ /* 0x002fd60003f26270 */
[----:B------:R-:W0:Y:S01]  /*17320*/  @P2 LDC R5, c[0x0][0x44c] ;  /* 0x00011300ff052b82 */ /* 0x000e220000000800 */
[----:B------:R-:W-:-:S07]  /*17330*/  @P2 LOP3.LUT R16, R16, 0x1000, RZ, 0xfc, !PT ;  /* 0x0000100010102812 */ /* 0x000fce00078efcff */
[----:B------:R-:W1:Y:S01]  /*17340*/  @P2 LDC R0, c[0x0][0x450] ;  /* 0x00011400ff002b82 */ /* 0x000e620000000800 */
[----:B0-----:R-:W-:-:S05]  /*17350*/  @P2 IMAD.HI.U32 R5, R4, R5, RZ ;  /* 0x0000000504052227 */ /* 0x001fca00078e00ff */
[----:B-1----:R-:W-:Y:S02]  /*17360*/  @P2 SHF.R.U32.HI R4, RZ, R0, R5 ;  /* 0x00000000ff042219 */ /* 0x002fe40000011605 */
[----:B---3--:R-:W-:-:S05]  /*17370*/  IADD3 R7, R25, 0x1, -R6 ;  /* 0x0000000119077810 */ /* 0x008fca0007ffe806 */
        /* <DEDUP_REMOVED lines=14> */
.L_x_3134:
[----:B------:R-:W-:-:S13]  /*17460*/  ISETP.NE.AND P0, PT, R3, 0x1, PT ;  /* 0x000000010300780c */ /* 0x000fda0003f05270 */
[----:B------:R-:W0:Y:S02]  /*17470*/  @P0 LDC.64 R4, c[0x0][0xae0] ;  /* 0x0002b800ff040b82 */ /* 0x000e240000000a00 */
[----:B0-----:R-:W-:-:S05]  /*17480*/  @P0 IMAD.HI.U32 R4, R0, R4, RZ ;  /* 0x0000000400040227 */ /* 0x001fca00078e00ff */
[----:B------:R-:W-:-:S07]  /*17490*/  @P0 SHF.R.U32.HI R0, RZ, R5, R4 ;  /* 0x00000005ff000219 */ /* 0x000fce0000011604 */
.L_x_3135:
[----:B------:R-:W-:Y:S05]  /*174a0*/  BSYNC B0 ;  /* 0x0000000000007941 */ /* 0x000fea0003800000 */
.L_x_3133:
[----:B------:R-:W-:-:S05]  /*174b0*/  IMAD R5, R0, R3, R3 ;  /* 0x0000000300057224 */ /* 0x000fca00078e0203 */
[----:B------:R-:W-:-:S07]  /*174c0*/  VIMNMX R2, R2, R5, PT ;  /* 0x0000000502027248 */ /* 0x000fce0003fe0100 */
.L_x_3132:
[----:B------:R-:W0:Y:S01]  /*174d0*/  @P2 LDC R0, c[0x0][0x44c] ;  /* 0x00011300ff002b82 */ /* 0x000e220000000800 */
[----:B------:R-:W-:Y:S01]  /*174e0*/  VIADD R2, R2, 0x3f ;  /* 0x0000003f02027836 */ /* 0x000fe20000000000 */
[----:B------:R-:W-:Y:S01]  /*174f0*/  ULDC UR4, c[0x0][0xad4] ;  /* 0x0002b50000047ab9 */ /* 0x000fe20000000800 */
[----:B------:R-:W-:-:S05]  /*17500*/  IMAD.MOV.U32 R4, RZ, RZ, R37 ;  /* 0x000000ffff047224 */ /* 0x000fca00078e0025 */
[----:B------:R-:W1:Y:S01]  /*17510*/  @P2 LDC R5, c[0x0][0x450] ;  /* 0x00011400ff052b82 */ /* 0x000e620000000800 */
[----:B0-----:R-:W-:-:S05]  /*17520*/  @P2 IMAD.HI.U32 R0, R37, R0, RZ ;  /* 0x0000000025002227 */ /* 0x001fca00078e00ff */
        /* <DEDUP_REMOVED lines=22> */
.L_x_3138:
[----:B------:R-:W-:-:S13]  /*17690*/  ISETP.NE.AND P0, PT, R3, 0x1, PT ;  /* 0x000000010300780c */ /* 0x000fda0003f05270 */
[----:B------:R-:W0:Y:S02]  /*176a0*/  @P0 LDC.64 R4, c[0x0][0xae0] ;  /* 0x0002b800ff040b82 */ /* 0x000e240000000a00 */
[----:B0-----:R-:W-:-:S05]  /*176b0*/  @P0 IMAD.HI.U32 R4, R6, R4, RZ ;  /* 0x0000000406040227 */ /* 0x001fca00078e00ff */
[----:B------:R-:W-:-:S07]  /*176c0*/  @P0 SHF.R.U32.HI R6, RZ, R5, R4 ;  /* 0x00000005ff060219 */ /* 0x000fce0000011604 */
.L_x_3139:
[----:B------:R-:W-:Y:S05]  /*176d0*/  BSYNC B0 ;  /* 0x0000000000007941 */ /* 0x000fea0003800000 */
.L_x_3137:
[----:B------:R-:W-:-:S05]  /*176e0*/  IMAD R3, R6, R3, RZ ;  /* 0x0000000306037224 */ /* 0x000fca00078e02ff */
[----:B------:R-:W-:-:S07]  /*176f0*/  VIMNMX R2, R2, R3, !PT ;  /* 0x0000000302027248 */ /* 0x000fce0007fe0100 */
.L_x_3136:
        /* <DEDUP_REMOVED lines=43> */
.L_x_3141:
[----:B------:R-:W-:Y:S05]  /*179b0*/  BSYNC B0 ;  /* 0x0000000000007941 */ /* 0x000fea0003800000 */
.L_x_3140:
        /* <DEDUP_REMOVED lines=23> */
.L_x_3143:
        /* <DEDUP_REMOVED lines=20> */
.L_x_3146:
[----:B------:R-:W-:Y:S05]  /*17c70*/  BSYNC B6 ;  /* 0x0000000000067941 */ /* 0x000fea0003800000 */
.L_x_3145:
        /* <DEDUP_REMOVED lines=20> */
.L_x_3149:
        /* <DEDUP_REMOVED lines=15> */
.L_x_3148:
[----:B------:R-:W-:Y:S05]  /*17eb0*/  BSYNC B6 ;  /* 0x0000000000067941 */ /* 0x000fea0003800000 */
.L_x_3147:
        /* <DEDUP_REMOVED lines=12> */
[C---:B------:R-:W-:Y:S01]  /*17f80*/  LOP3.LUT R33, R22.reuse, 0x180, RZ, 0xfc, !PT ;  /* 0x0000018016217812 */ /* 0x040fe200078efcff */
        /* <DEDUP_REMOVED lines=40> */
.L_x_3223:
[----:B------:R-:W2:Y:S01]  /*18210*/  LDL R10, [R1+0x30] ;  /* 0x00003000010a7983 */ /* 0x000ea20000100800 */
[----:B------:R-:W0:Y:S01]  /*18220*/  S2R R2, SR_TID.X ;  /* 0x0000000000027919 */ /* 0x000e220000002100 */
[----:B------:R-:W1:Y:S01]  /*18230*/  S2R R11, SR_TID.X ;  /* 0x00000000000b7919 */ /* 0x000e620000002100 */
[----:B------:R-:W-:-:S13]  /*18240*/  ISETP.NE.AND P1, PT, R20, 0x1, PT ;  /* 0x000000011400780c */ /* 0x000fda0003f25270 */
[----:B------:R-:W3:Y:S08]  /*18250*/  @P1 LDC R5, c[0x0][0x434] ;  /* 0x00010d00ff051b82 */ /* 0x000ef00000000800 */
[----:B------:R-:W4:Y:S01]  /*18260*/  @P1 LDC R4, c[0x0][0x438] ;  /* 0x00010e00ff041b82 */ /* 0x000f220000000800 */
[----:B0-----:R-:W-:Y:S01]  /*18270*/  LOP3.LUT R2, R2, 0x7f, RZ, 0xc0, !PT ;  /* 0x0000007f02027812 */ /* 0x001fe200078ec0ff */
[----:B-1----:R-:W-:-:S03]  /*18280*/  IMAD.SHL.U32 R11, R11, 0x10, RZ ;  /* 0x000000100b0b7824 */ /* 0x002fc600078e00ff */
[----:B------:R-:W-:-:S04]  /*18290*/  SHF.R.U32.HI R2, RZ, 0x3, R2 ;  /* 0x00000003ff027819 */ /* 0x000fc80000011602 */
[----:B------:R-:W-:-:S05]  /*182a0*/  LOP3.LUT R11, R2, 0x70, R11, 0xf8, !PT ;  /* 0x00000070020b7812 */ /* 0x000fca00078ef80b */
[----:B------:R-:W-:-:S05]  /*182b0*/  IMAD.IADD R7, R11, 0x1, R0 ;  /* 0x000000010b077824 */ /* 0x000fca00078e0200 */
[----:B------:R-:W-:-:S04]  /*182c0*/  ISETP.GE.AND P0, PT, R7, R25, PT ;  /* 0x000000190700720c */ /* 0x000fc80003f06270 */
[----:B------:R-:W-:Y:S01]  /*182d0*/  ISETP.GT.U32.OR P0, PT, R11, 0x3f, P0 ;  /* 0x0000003f0b00780c */ /* 0x000fe20000704470 */
[----:B------:R-:W-:-:S12]  /*182e0*/  IMAD.IADD R7, R7, 0x1, R32 ;  /* 0x0000000107077824 */ /* 0x000fd800078e0220 */
[----:B------:R-:W0:Y:S01]  /*182f0*/  @!P0 LDC.64 R2, c[0x0][0x428] ;  /* 0x00010a00ff028b82 */ /* 0x000e220000000a00 */
[----:B---3--:R-:W-:Y:S01]  /*18300*/  @P1 IMAD.HI.U32 R5, R7, R5, RZ ;  /* 0x0000000507051227 */ /* 0x008fe200078e00ff */
[----:B-----5:R-:W-:-:S03]  /*18310*/  SHF.R.S32.HI R33, RZ, 0x1f, R28 ;  /* 0x0000001fff217819 */ /* 0x020fc6000001141c */
[----:B------:R-:W-:Y:S01]  /*18320*/  IMAD.MOV.U32 R8, RZ, RZ, R7 ;  /* 0x000000ffff087224 */ /* 0x000fe200078e0007 */
[----:B----4-:R-:W-:-:S04]  /*18330*/  @P1 SHF.R.U32.HI R8, RZ, R4, R5 ;  /* 0x00000004ff081219 */ /* 0x010fc80000011605 */
[--C-:B------:R-:W-:Y:S01]  /*18340*/  @!P0 SHF.R.S32.HI R5, RZ, 0x1f, R8.reuse ;  /* 0x0000001fff058819 */ /* 0x100fe20000011408 */
[----:B------:R-:W-:Y:S02]  /*18350*/  @!P0 IMAD.MOV.U32 R4, RZ, RZ, R8 ;  /* 0x000000ffff048224 */ /* 0x000fe400078e0008 */
[-C--:B0-----:R-:W-:Y:S02]  /*18360*/  @!P0 IMAD R9, R33, R2.reuse, RZ ;  /* 0x0000000221098224 */ /* 0x081fe400078e02ff */
[----:B------:R-:W-:-:S04]  /*18370*/  @!P0 IMAD.WIDE.U32 R4, R28, R2, R4 ;  /* 0x000000021c048225 */ /* 0x000fc800078e0004 */
[----:B------:R-:W-:Y:S02]  /*18380*/  @!P0 IMAD R9, R28, R3, R9 ;  /* 0x000000031c098224 */ /* 0x000fe400078e0209 */
[----:B------:R-:W0:Y:S01]  /*18390*/  @!P0 LDC.64 R2, c[0x0][0x418] ;  /* 0x00010600ff028b82 */ /* 0x000e220000000a00 */
[C---:B------:R-:W-:Y:S02]  /*183a0*/  LOP3.LUT P6, RZ, R16.reuse, 0x400, RZ, 0xc0, !PT ;  /* 0x0000040010ff7812 */ /* 0x040fe400078cc0ff */
[----:B------:R-:W-:Y:S01]  /*183b0*/  LOP3.LUT R16, R16, 0xffffdfff, RZ, 0xc0, !PT ;  /* 0xffffdfff10107812 */ /* 0x000fe200078ec0ff */
[----:B------:R-:W-:-:S03]  /*183c0*/  @!P0 IMAD.IADD R5, R5, 0x1, R9 ;  /* 0x0000000105058824 */ /* 0x000fc600078e0209 */
[----:B------:R-:W-:Y:S01]  /*183d0*/  @P1 LOP3.LUT R16, R16, 0x2000, RZ, 0xfc, !PT ;  /* 0x0000200010101812 */ /* 0x000fe200078efcff */
[----:B------:R-:W-:Y:S01]  /*183e0*/  IMAD.MOV.U32 R36, RZ, RZ, RZ ;  /* 0x000000ffff247224 */ /* 0x000fe200078e00ff */
[----:B0-----:R-:W-:-:S04]  /*183f0*/  @!P0 LEA R2, P1, R4, R2, 0x2 ;  /* 0x0000000204028211 */ /* 0x001fc800078210ff */
[----:B------:R-:W-:Y:S02]  /*18400*/  @!P0 LEA.HI.X R3, R4, R3, R5, 0x2, P1 ;  /* 0x0000000304038211 */ /* 0x000fe400008f1405 */
[----:B------:R-:W-:-:S03]  /*18410*/  LOP3.LUT P1, RZ, R16, 0x200, RZ, 0xc0, !PT ;  /* 0x0000020010ff7812 */ /* 0x000fc6000782c0ff */
[----:B------:R0:W5:Y:S02]  /*18420*/  @!P0 LDG.E R36, desc[UR40][R2.64] ;  /* 0x0000002802248981 */ /* 0x000164000c1e1900 */
[----:B0-----:R-:W-:Y:S02]  /*18430*/  SEL R2, RZ, 0xffffffff, P1 ;  /* 0xffffffffff027807 */ /* 0x001fe40000800000 */
[----:B------:R-:W-:-:S03]  /*18440*/  SEL R3, RZ, 0x1, P6 ;  /* 0x00000001ff037807 */ /* 0x000fc60003000000 */
[----:B------:R-:W-:Y:S01]  /*18450*/  IMAD.SHL.U32 R2, R2, 0x2, RZ ;  /* 0x0000000202027824 */ /* 0x000fe200078e00ff */
[----:B------:R-:W-:-:S04]  /*18460*/  SEL R4, RZ, 0x8, P4 ;  /* 0x00000008ff047807 */ /* 0x000fc80002000000 */
[----:B------:R-:W-:Y:S02]  /*18470*/  LOP3.LUT R2, R2, 0x2, R3, 0xe2, !PT ;  /* 0x0000000202027812 */ /* 0x000fe400078ee203 */
[----:B------:R-:W-:-:S04]  /*18480*/  SEL R3, RZ, 0x4, P5 ;  /* 0x00000004ff037807 */ /* 0x000fc80002800000 */
[----:B------:R-:W-:Y:S02]  /*18490*/  LOP3.LUT R2, R4, R2, R3, 0xfe, !PT ;  /* 0x0000000204027212 */ /* 0x000fe400078efe03 */
[----:B------:R-:W-:Y:S02]  /*184a0*/  SEL R3, RZ, 0x10, P3 ;  /* 0x00000010ff037807 */ /* 0x000fe40001800000 */
[----:B------:R-:W-:-:S04]  /*184b0*/  SEL R4, RZ, 0x20, P2 ;  /* 0x00000020ff047807 */ /* 0x000fc80001000000 */
[----:B------:R-:W-:-:S04]  /*184c0*/  LOP3.LUT R2, R4, R2, R3, 0xfe, !PT ;  /* 0x0000000204027212 */ /* 0x000fc800078efe03 */
[----:B------:R-:W-:Y:S01]  /*184d0*/  LOP3.LUT R6, R2, R6, RZ, 0xfc, !PT ;  /* 0x0000000602067212 */ /* 0x000fe200078efcff */
[----:B------:R-:W-:-:S04]  /*184e0*/  IMAD.MOV R2, RZ, RZ, -R8 ;  /* 0x000000ffff027224 */ /* 0x000fc800078e0a08 */
[----:B------:R-:W-:Y:S01]  /*184f0*/  IMAD R2, R20, R2, R7 ;  /* 0x0000000214027224 */ /* 0x000fe200078e0207 */
[----:B------:R0:W-:Y:S01]  /*18500*/  STL [R1+0x2c], R6 ;  /* 0x00002c0601007387 */ /* 0x0001e20000100800 */
[----:B------:R-:W-:-:S03]  /*18510*/  ISETP.GT.U32.AND P1, PT, R11, 0x3f, PT ;  /* 0x0000003f0b00780c */ /* 0x000fc60003f24070 */
[----:B------:R0:W-:Y:S01]  /*18520*/  STL [R1+0x8], R2 ;  /* 0x0000080201007387 */ /* 0x0001e20000100800 */
[----:B------:R-:W-:-:S04]  /*18530*/  LOP3.LUT R16, R16, 0xfffff7ff, RZ, 0xc0, !PT ;  /* 0xfffff7ff10107812 */ /* 0x000fc800078ec0ff */
[----:B------:R-:W-:-:S05]  /*18540*/  LOP3.LUT R16, R16, 0xfffffffe, RZ, 0xc0, !PT ;  /* 0xfffffffe10107812 */ /* 0x000fca00078ec0ff */
[----:B------:R-:W-:Y:S02]  /*18550*/  @P1 LOP3.LUT R16, R16, 0x1, RZ, 0xfc, !PT ;  /* 0x0000000110101812 */ /* 0x000fe400078efcff */
[----:B------:R-:W-:Y:S02]  /*18560*/  LOP3.LUT R26, R26, 0xffff, RZ, 0xc0, !PT ;  /* 0x0000ffff1a1a7812 */ /* 0x000fe400078ec0ff */
[----:B------:R-:W-:Y:S02]  /*18570*/  LOP3.LUT R29, R6, R29, RZ, 0xfc, !PT ;  /* 0x0000001d061d7212 */ /* 0x000fe400078efcff */
[----:B--2---:R-:W-:-:S13]  /*18580*/  ISETP.NE.AND P0, PT, R10, 0x3, PT ;  /* 0x000000030a00780c */ /* 0x004fda0003f05270 */
[----:B------:R-:W-:Y:S01]  /*18590*/  @P0 LOP3.LUT R16, R16, 0x800, RZ, 0xfc, !PT ;  /* 0x0000080010100812 */ /* 0x000fe200078efcff */
[----:B0-----:R-:W-:Y:S06]  /*185a0*/  @!P0 BRA `(.L_x_3151) ;  /* 0x0000000000048947 */ /* 0x001fec0003800000 */
[----:B------:R-:W-:Y:S01]  /*185b0*/  BPT.TRAP 0x1 ;  /* 0x000000040000795c */ /* 0x000fe20000300000 */
.L_x_3151:
        /* <DEDUP_REMOVED lines=9> */
.L_x_3224:
[----:B------:R-:W-:Y:S05]  /*18650*/  BSYNC B0 ;  /* 0x0000000000007941 */ /* 0x000fea0003800000 */
.L_x_3152:
[----:B------:R-:W0:Y:S01]  /*18660*/  LDL R2, [R1+0x8] ;  /* 0x0000080001027983 */ /* 0x000e220000100800 */
        /* <DEDUP_REMOVED lines=63> */
.L_x_3234:
        /* <DEDUP_REMOVED lines=10> */
.L_x_3155:
[----:B------:R-:W-:Y:S02]  /*18b00*/  PLOP3.LUT P1, PT, P1, P0, PT, 0xa2, 0x0 ;  /* 0x000000000000781c */ /* 0x000fe40000f21472 */
[----:B------:R-:W-:-:S08]  /*18b10*/  @P0 R2UR P1, UR4, R22 ;  /* 0x00000000160402ca */ /* 0x000fd00000020000 */
[----:B------:R-:W-:-:S05]  /*18b20*/  @P0 PLOP3.LUT P0, PT, P1, PT, PT, 0x80, 0x0 ;  /* 0x000000000000081c */ /* 0x000fca0000f0f070 */
[----:B------:R-:W-:Y:S01]  /*18b30*/  @!P1 SYNCS.ARRIVE.TRANS64.RED.A0T1 RZ, [UR4+0x38830], RZ ;  /* 0x038830ffffff99a7 */ /* 0x000fe20008200404 */
[----:B------:R-:W-:Y:S07]  /*18b40*/  @!P1 ARRIVES.LDGSTSBAR.64.TRANSCNT [UR4+0x38830] ;  /* 0x03883000ff0099b0 */ /* 0x000fee0008000a84 */
[----:B------:R-:W-:Y:S05]  /*18b50*/  @P0 BRA.U.ANY `(.L_x_3155) ;  /* 0xfffffffd00e80947 */ /* 0x000fea000393ffff */
[----:B------:R-:W-:Y:S01]  /*18b60*/  NOP ;  /* 0x0000000000007918 */ /* 0x000fe20000000000 */
[----:B------:R-:W2:Y:S02]  /*18b70*/  LDL R0, [R1+0x30] ;  /* 0x0000300001007983 */ /* 0x000ea40000100800 */
[----:B--2---:R-:W-:-:S13]  /*18b80*/  ISETP.NE.AND P2, PT, R0, 0x3, PT ;  /* 0x000000030000780c */ /* 0x004fda0003f45270 */
[----:B------:R-:W-:Y:S05]  /*18b90*/  @!P2 BRA `(.L_x_3156) ;  /* 0x000000000004a947 */ /* 0x000fea0003800000 */
[----:B------:R-:W-:Y:S01]  /*18ba0*/  BPT.TRAP 0x1 ;  /* 0x000000040000795c */ /* 0x000fe20000300000 */
.L_x_3156:
[----:B------:R-:W-:Y:S01]  /*18bb0*/  VIADD R0, R17, 0x20400 ;  /* 0x0002040011007836 */ /* 0x000fe20000000000 */
[----:B------:R-:W-:Y:S01]  /*18bc0*/  LOP3.LUT P1, RZ, R16, 0x40, RZ, 0xc0, !PT ;  /* 0x0000004010ff7812 */ /* 0x000fe2000782c0ff */
[----:B------:R1:W-:-:S12]  /*18bd0*/  SYNCS.ARRIVE.TRANS64.A1T0 RZ, [R22+URZ+0x38830], RZ ;  /* 0x038830ff16ff79a7 */ /* 0x0003d8000810003f */
[----:B------:R-:W-:Y:S05]  /*18be0*/  WARPSYNC.ALL ;  /* 0x0000000000007948 */ /* 0x000fea0003800000 */
[----:B------:R-:W-:Y:S01]  /*18bf0*/  BAR.SYNC.DEFER_BLOCKING 0x8, 0x100 ;  /* 0x0204000000007b1d */ /* 0x000fe20000010000 */
[----:B------:R-:W-:Y:S02]  /*18c00*/  LOP3.LUT P0, RZ, R0, 0x3ff, RZ, 0xc0, !PT ;  /* 0x000003ff00ff7812 */ /* 0x000fe4000780c0ff */
[----:B------:R-:W-:-:S03]  /*18c10*/  SHF.R.S32.HI R0, RZ, 0x1f, R27 ;  /* 0x0000001fff007819 */ /* 0x000fc6000001141b */
[----:B------:R-:W-:Y:S01]  /*18c20*/  BSSY B6, `(.L_x_3157) ;  /* 0x0000018000067945 */ /* 0x000fe20003800000 */
[----:B------:R-:W-:Y:S02]  /*18c30*/  SEL R30, R0, RZ, !P1 ;  /* 0x000000ff001e7207 */ /* 0x000fe40004800000 */
[----:B------:R-:W-:-:S05]  /*18c40*/  SEL R0, R27, RZ, !P1 ;  /* 0x000000ff1b007207 */ /* 0x000fca0004800000 */
[----:B------:R2:W-:Y:S04]  /*18c50*/  STL [R1+0xc], R0 ;  /* 0x00000c0001007387 */ /* 0x0005e80000100800 */
[----:B------:R3:W-:Y:S01]  /*18c60*/  STL [R1+0x1c], R30 ;  /* 0x00001c1e01007387 */ /* 0x0007e20000100800 */
[----:B--2---:R-:W-:-:S05]  /*18c70*/  SHF.R.S32.HI R0, RZ, 0x1f, R35 ;  /* 0x0000001fff007819 */ /* 0x004fca0000011423 */
[----:B------:R3:W-:Y:S01]  /*18c80*/  STL [R1+0x14], R0 ;  /* 0x0000140001007387 */ /* 0x0007e20000100800 */
        /* <DEDUP_REMOVED lines=16> */
[----:B01-3--:R-:W-:Y:S05]  /*18d90*/  CALL.ABS.NOINC R2 ;  /* 0x0000000002007343 */ /* 0x00bfea0003c00000 */
.L_x_3158:
[----:B------:R-:W-:Y:S05]  /*18da0*/  BSYNC B6 ;  /* 0x0000000000067941 */ /* 0x000fea0003800000 */
.L_x_3157:
[----:B------:R-:W2:Y:S01]  /*18db0*/  LDL R20, [R1+0x14] ;  /* 0x0000140001147983 */ /* 0x000ea20000100800 */
[----:B------:R-:W-:Y:S01]  /*18dc0*/  IMAD.MOV.U32 R21, RZ, RZ, R30 ;  /* 0x000000ffff157224 */ /* 0x000fe200078e001e */
[----:B------:R-:W-:Y:S01]  /*18dd0*/  ULDC.64 UR4, c[0x0][0x298] ;  /* 0x0000a60000047ab9 */ /* 0x000fe20000000a00 */
[----:B------:R-:W4:Y:S01]  /*18de0*/  LDC R5, c[0x0][0x448] ;  /* 0x00011200ff057b82 */ /* 0x000f220000000800 */
[----:B------:R1:W5:Y:S01]  /*18df0*/  LDL R9, [R1] ;  /* 0x0000000001097983 */ /* 0x0003620000100800 */
[----:B0-----:R-:W0:Y:S01]  /*18e00*/  S2R R2, SR_TID.X ;  /* 0x0000000000027919 */ /* 0x001e220000002100 */
[----:B---3--:R-:W3:Y:S01]  /*18e10*/  S2R R30, SR_TID.X ;  /* 0x00000000001e7919 */ /* 0x008ee20000002100 */
[----:B0-----:R-:W-:-:S04]  /*18e20*/  LOP3.LUT R2, R2, 0x7f, RZ, 0xc0, !PT ;  /* 0x0000007f02027812 */ /* 0x001fc800078ec0ff */
[----:B------:R-:W-:Y:S02]  /*18e30*/  SHF.R.U32.HI R0, RZ, 0x3, R2 ;  /* 0x00000003ff007819 */ /* 0x000fe40000011602 */
[----:B------:R-:W0:Y:S01]  /*18e40*/  LDC R2, c[0x0][0x448] ;  /* 0x00011200ff027b82 */ /* 0x000e220000000800 */
[----:B--2---:R-:W-:Y:S02]  /*18e50*/  IMAD.MOV.U32 R4, RZ, RZ, R20 ;  /* 0x000000ffff047224 */ /* 0x004fe400078e0014 */
[----:B------:R-:W2:Y:S01]  /*18e60*/  LDL R20, [R1+0xc] ;  /* 0x00000c0001147983 */ /* 0x000ea20000100800 */
[----:B0-----:R-:W-:Y:S01]  /*18e70*/  ISETP.NE.AND P6, PT, R2, 0x1, PT ;  /* 0x000000010200780c */ /* 0x001fe20003fc5270 */
[----:B---3--:R-:W-:Y:S02]  /*18e80*/  IMAD.SHL.U32 R30, R30, 0x10, RZ ;  /* 0x000000101e1e7824 */ /* 0x008fe400078e00ff */
[----:B------:R-:W-:-:S03]  /*18e90*/  IMAD R4, R4, UR4, RZ ;  /* 0x0000000404047c24 */ /* 0x000fc6000f8e02ff */
[----:B------:R-:W-:Y:S01]  /*18ea0*/  LOP3.LUT R30, R0, 0x70, R30, 0xf8, !PT ;  /* 0x00000070001e7812 */ /* 0x000fe200078ef81e */
[----:B------:R-:W-:-:S04]  /*18eb0*/  IMAD R4, R35, UR5, R4 ;  /* 0x0000000523047c24 */ /* 0x000fc8000f8e0204 */
[----:B------:R-:W-:Y:S02]  /*18ec0*/  IMAD.IADD R30, R30, 0x1, R37 ;  /* 0x000000011e1e7824 */ /* 0x000fe400078e0225 */
[----:B------:R-:W0:Y:S02]  /*18ed0*/  @P6 LDC R3, c[0x0][0x44c] ;  /* 0x00011300ff036b82 */ /* 0x000e240000000800 */
[----:B------:R-:W-:-:S06]  /*18ee0*/  IMAD.MOV.U32 R0, RZ, RZ, R30 ;  /* 0x000000ffff007224 */ /* 0x000fcc00078e001e */
[----:B------:R-:W3:Y:S01]  /*18ef0*/  @P6 LDC R2, c[0x0][0x450] ;  /* 0x00011400ff026b82 */ /* 0x000ee20000000800 */
        /* <DEDUP_REMOVED lines=23> */
[----:B----4-:R-:W-:Y:S02]  /*19070*/  IMAD R0, R5, R0, R30 ;  /* 0x0000000005007224 */ /* 0x010fe400078e021e */
        /* <DEDUP_REMOVED lines=14> */
[----:B-1----:R-:W-:Y:S10]  /*19160*/  BRA.DIV UR5, `(.L_x_3159) ;  /* 0x0000004a05bc7947 */ /* 0x002ff4000b800000 */
[----:B-----5:R-:W-:Y:S01]  /*19170*/  IMAD R3, R9, R5, RZ ;  /* 0x0000000509037224 */ /* 0x020fe200078e02ff */
[----:B------:R-:W-:Y:S01]  /*19180*/  SHFL.IDX PT, R4, R2, RZ, 0x181f ;  /* 0x00181fff02047589 */ /* 0x000fe200000e0000 */
[----:B------:R-:W-:Y:S01]  /*19190*/  IMAD.IADD R37, R8, 0x1, R37 ;  /* 0x0000000108257824 */ /* 0x000fe200078e0225 */
[----:B------:R-:W-:Y:S02]  /*191a0*/  LOP3.LUT R16, R16, 0xfffffeff, RZ, 0xc0, !PT ;  /* 0xfffffeff10107812 */ /* 0x000fe400078ec0ff */
[----:B------:R-:W0:Y:S02]  /*191b0*/  SHFL.IDX PT, R5, R0, RZ, 0x181f ;  /* 0x00181fff00057589 */ /* 0x000e2400000e0000 */
[----:B------:R-:W-:-:S13]  /*191c0*/  ISETP.GE.AND P2, PT, R37, R3, PT ;  /* 0x000000032500720c */ /* 0x000fda0003f46270 */
[----:B------:R-:W-:-:S04]  /*191d0*/  @P2 LOP3.LUT R16, R16, 0x100, RZ, 0xfc, !PT ;  /* 0x0000010010102812 */ /* 0x000fc800078efcff */
[----:B------:R-:W-:Y:S02]  /*191e0*/  LOP3.LUT R16, R16, 0xffffff7f, RZ, 0xc0, !PT ;  /* 0xffffff7f10107812 */ /* 0x000fe400078ec0ff */
[----:B0-----:R-:W-:-:S05]  /*191f0*/  @!P2 LEA R5, P1, R7, R5, 0x1 ;  /* 0x000000050705a211 */ /* 0x001fca00078208ff */
[----:B------:R-:W-:-:S05]  /*19200*/  @!P2 IMAD.X R4, RZ, RZ, R4, P1 ;  /* 0x000000ffff04a224 */ /* 0x000fca00008e0604 */
        /* <DEDUP_REMOVED lines=30> */
.L_x_3243:
        /* <DEDUP_REMOVED lines=12> */
.L_x_3160:
        /* <DEDUP_REMOVED lines=28> */
.L_x_3162:
[----:B------:R-:W-:Y:S05]  /*19670*/  BSYNC B6 ;  /* 0x0000000000067941 */ /* 0x000fea0003800000 */
.L_x_3161:
        /* <DEDUP_REMOVED lines=49> */
[----:B------:R-:W-:Y:S01]  /*19990*/  LEA R0, P0, R2, UR4, 0x1 ;  /* 0x0000000402007c11 */ /* 0x000fe2000f8008ff */
[----:B------:R-:W-:Y:S01]  /*199a0*/  ULDC UR4, c[0x0][0x3b8] ;  /* 0x0000ee0000047ab9 */ /* 0x000fe20000000800 */
[----:B------:R-:W-:Y:S02]  /*199b0*/  LOP3.LUT R20, R20, 0x38, RZ, 0xc0, !PT ;  /* 0x0000003814147812 */ /* 0x000fe400078ec0ff */
[----:B------:R-:W-:-:S02]  /*199c0*/  ISETP.GE.AND P4, PT, R7, UR4, PT ;  /* 0x0000000407007c0c */ /* 0x000fc4000bf86270 */
[----:B------:R-:W-:-:S04]  /*199d0*/  LOP3.LUT R7, R20, 0x100, RZ, 0xfc, !PT ;  /* 0x0000010014077812 */ /* 0x000fc800078efcff */
[----:B------:R-:W-:Y:S02]  /*199e0*/  ISETP.GE.AND P2, PT, R7, UR4, PT ;  /* 0x0000000407007c0c */ /* 0x000fe4000bf46270 */
[----:B------:R-:W0:Y:S01]  /*199f0*/  S2R R7, SR_TID.X ;  /* 0x0000000000077919 */ /* 0x000e220000002100 */
[----:B------:R-:W-:Y:S01]  /*19a00*/  LOP3.LUT R9, R20, 0x40, RZ, 0xfc, !PT ;  /* 0x0000004014097812 */ /* 0x000fe200078efcff */
[----:B------:R-:W1:Y:S01]  /*19a10*/  S2R R21, SR_TID.X ;  /* 0x0000000000157919 */ /* 0x000e620000002100 */
[----:B------:R-:W2:Y:S01]  /*19a20*/  S2R R20, SR_TID.X ;  /* 0x0000000000147919 */ /* 0x000ea20000002100 */
[----:B------:R-:W-:Y:S02]  /*19a30*/  ISETP.GE.AND P1, PT, R8, UR4, PT ;  /* 0x0000000408007c0c */ /* 0x000fe4000bf26270 */
[----:B------:R-:W-:Y:S02]  /*19a40*/  ISETP.GE.AND P5, PT, R9, UR4, PT ;  /* 0x0000000409007c0c */ /* 0x000fe4000bfa6270 */
[----:B------:R-:W-:-:S02]  /*19a50*/  LEA.HI.X R6, R2, UR5, R6, 0x1, P0 ;  /* 0x0000000502067c11 */ /* 0x000fc400080f0c06 */
[----:B------:R-:W-:Y:S02]  /*19a60*/  SEL R2, RZ, 0x1, P1 ;  /* 0x00000001ff027807 */ /* 0x000fe40000800000 */
[----:B------:R-:W-:Y:S02]  /*19a70*/  SEL R3, RZ, 0x4, P4 ;  /* 0x00000004ff037807 */ /* 0x000fe40002000000 */
        /* <DEDUP_REMOVED lines=8> */
[----:B------:R-:W-:Y:S02]  /*19b00*/  ISETP.GE.AND P3, PT, R7, UR4, PT ;  /* 0x0000000407007c0c */ /* 0x000fe4000bf66270 */
[----:B------:R-:W-:Y:S02]  /*19b10*/  LOP3.LUT R7, R21, 0x180, RZ, 0xfc, !PT ;  /* 0x0000018015077812 */ /* 0x000fe400078efcff */
[----:B------:R-:W-:-:S02]  /*19b20*/  LOP3.LUT R9, R20, 0x140, RZ, 0xfc, !PT ;  /* 0x0000014014097812 */ /* 0x000fc400078efcff */
[----:B------:R-:W-:Y:S02]  /*19b30*/  IADD3 R2, R3, R4, R2 ;  /* 0x0000000403027210 */ /* 0x000fe40007ffe002 */
[----:B------:R-:W-:Y:S02]  /*19b40*/  SEL R3, RZ, 0x10, P2 ;  /* 0x00000010ff037807 */ /* 0x000fe40001000000 */
[----:B------:R-:W-:Y:S02]  /*19b50*/  SEL R4, RZ, 0x8, P3 ;  /* 0x00000008ff047807 */ /* 0x000fe40001800000 */
[----:B------:R-:W-:Y:S02]  /*19b60*/  @P1 LOP3.LUT R16, R16, 0x1000, RZ, 0xfc, !PT ;  /* 0x0000100010101812 */ /* 0x000fe400078efcff */
[----:B------:R-:W-:Y:S02]  /*19b70*/  ISETP.GE.AND P0, PT, R7, UR4, PT ;  /* 0x0000000407007c0c */ /* 0x000fe4000bf06270 */
[----:B------:R-:W-:-:S02]  /*19b80*/  LOP3.LUT R7, R20, 0x1c0, RZ, 0xfc, !PT ;  /* 0x000001c014077812 */ /* 0x000fc400078efcff */
[----:B------:R-:W-:Y:S02]  /*19b90*/  ISETP.GE.AND P1, PT, R9, UR4, PT ;  /* 0x0000000409007c0c */ /* 0x000fe4000bf26270 */
[----:B------:R-:W-:Y:S02]  /*19ba0*/  IADD3 R4, R3, R2, R4 ;  /* 0x0000000203047210 */ /* 0x000fe40007ffe004 */
[----:B------:R-:W-:Y:S02]  /*19bb0*/  SEL R2, RZ, 0x40, P0 ;  /* 0x00000040ff027807 */ /* 0x000fe40000000000 */
[----:B------:R-:W-:Y:S02]  /*19bc0*/  SEL R3, RZ, 0x20, P1 ;  /* 0x00000020ff037807 */ /* 0x000fe40000800000 */
[----:B------:R-:W-:Y:S01]  /*19bd0*/  ISETP.GE.AND P0, PT, R7, UR4, PT ;  /* 0x0000000407007c0c */ /* 0x000fe2000bf06270 */
[----:B------:R-:W-:Y:S01]  /*19be0*/  UMOV UR4, 0xffffffff ;  /* 0xffffffff00047882 */ /* 0x000fe20000000000 */
[----:B------:R-:W-:-:S02]  /*19bf0*/  IADD3 R4, R2, R4, R3 ;  /* 0x0000000402047210 */ /* 0x000fc40007ffe003 */
        /* <DEDUP_REMOVED lines=75> */
.L_x_3253:
        /* <DEDUP_REMOVED lines=23> */
.L_x_3165:
[----:B------:R-:W-:Y:S05]  /*1a220*/  BSYNC B0 ;  /* 0x0000000000007941 */ /* 0x000fea0003800000 */
.L_x_3164:
[----:B------:R-:W-:Y:S01]  /*1a230*/  NOP ;  /* 0x0000000000007918 */ /* 0x000fe20000000000 */
[----:B------:R-:W-:-:S13]  /*1a240*/  PLOP3.LUT P0, PT, PT, PT, PT, 0x80, 0x0 ;  /* 0x000000000000781c */ /* 0x000fda0003f0f070 */
.L_x_3166:
        /* <DEDUP_REMOVED lines=18> */
.L_x_3254:
[----:B------:R-:W-:Y:S05]  /*1a370*/  BSYNC B0 ;  /* 0x0000000000007941 */ /* 0x000fea0003800000 */
.L_x_3167:
[----:B------:R-:W2:Y:S02]  /*1a380*/  LDL R2, [R1+0x30] ;  /* 0x0000300001027983 */ /* 0x000ea40000100800 */
[----:B--2---:R-:W-:-:S13]  /*1a390*/  ISETP.NE.AND P0, PT, R2, 0x3, PT ;  /* 0x000000030200780c */ /* 0x004fda0003f05270 */
[----:B------:R-:W-:Y:S05]  /*1a3a0*/  @!P0 BRA `(.L_x_3169) ;  /* 0x0000000000048947 */ /* 0x000fea0003800000 */
[----:B------:R-:W-:Y:S01]  /*1a3b0*/  BPT.TRAP 0x1 ;  /* 0x000000040000795c */ /* 0x000fe20000300000 */
.L_x_3169:
[----:B0-----:R-:W-:Y:S01]  /*1a3c0*/  SHF.L.U32 R0, R23, 0x1f, RZ ;  /* 0x0000001f17007819 */ /* 0x001fe200000006ff */
[----:B------:R-:W-:Y:S03]  /*1a3d0*/  BSSY B0, `(.L_x_3170) ;  /* 0x0000003000007945 */ /* 0x000fe60003800000 */
[----:B------:R-:W0:Y:S02]  /*1a3e0*/  SYNCS.PHASECHK.TRANS64.TRYWAIT P0, [R22+URZ+0x38860], R0 ;  /* 0x03886000160075a7 */ /* 0x000e24000800017f */
[----:B0-----:R-:W-:Y:S05]  /*1a3f0*/  @!P0 BRA `(.L_x_3171) ;  /* 0x0000004800448947 */ /* 0x001fea0003800000 */
.L_x_3255:
[----:B------:R-:W-:Y:S05]  /*1a400*/  BSYNC B0 ;  /* 0x0000000000007941 */ /* 0x000fea0003800000 */
.L_x_3170:
[----:B------:R-:W0:Y:S01]  /*1a410*/  LDL.LU R3, [R1+0x20] ;  /* 0x0000200001037983 */ /* 0x000e220000300800 */
[----:B------:R-:W-:Y:S01]  /*1a420*/  ULDC.64 UR4, c[0x0][0x328] ;  /* 0x0000ca0000047ab9 */ /* 0x000fe20000000a00 */
[----:B------:R-:W-:Y:S02]  /*1a430*/  ULDC.64 UR6, c[0x0][0x318] ;  /* 0x0000c60000067ab9 */ /* 0x000fe40000000a00 */
[----:B------:R-:W2:Y:S04]  /*1a440*/  LDL.LU R2, [R1+0x8] ;  /* 0x0000080001027983 */ /* 0x000ea80000300800 */
        /* <DEDUP_REMOVED lines=104> */
.L_x_3265:
        /* <DEDUP_REMOVED lines=34> */
.L_x_3173:
[----:B------:R-:W-:Y:S02]  /*1acf0*/  PLOP3.LUT P1, PT, P1, P0, PT, 0xa2, 0x0 ;  /* 0x000000000000781c */ /* 0x000fe40000f21472 */
[----:B------:R-:W-:-:S08]  /*1ad00*/  @P0 R2UR P1, UR4, R22 ;  /* 0x00000000160402ca */ /* 0x000fd00000020000 */
[----:B------:R-:W-:-:S05]  /*1ad10*/  @P0 PLOP3.LUT P0, PT, P1, PT, PT, 0x80, 0x0 ;  /* 0x000000000000081c */ /* 0x000fca0000f0f070 */
[----:B------:R-:W-:Y:S01]  /*1ad20*/  @!P1 SYNCS.ARRIVE.TRANS64.RED.A0T1 RZ, [UR4+0x38850], RZ ;  /* 0x038850ffffff99a7 */ /* 0x000fe20008200404 */
[----:B------:R-:W-:Y:S07]  /*1ad30*/  @!P1 ARRIVES.LDGSTSBAR.64.TRANSCNT [UR4+0x38850] ;  /* 0x03885000ff0099b0 */ /* 0x000fee0008000a84 */
[----:B------:R-:W-:Y:S05]  /*1ad40*/  @P0 BRA.U.ANY `(.L_x_3173) ;  /* 0xfffffffd00e80947 */ /* 0x000fea000393ffff */
[----:B------:R-:W-:Y:S01]  /*1ad50*/  NOP ;  /* 0x0000000000007918 */ /* 0x000fe20000000000 */
[----:B-1----:R-:W2:Y:S02]  /*1ad60*/  LDL R2, [R1+0x30] ;  /* 0x0000300001027983 */ /* 0x002ea40000100800 */
[----:B--2---:R-:W-:-:S13]  /*1ad70*/  ISETP.NE.AND P2, PT, R2, 0x3, PT ;  /* 0x000000030200780c */ /* 0x004fda0003f45270 */
[----:B------:R-:W-:Y:S05]  /*1ad80*/  @!P2 BRA `(.L_x_3174) ;  /* 0x000000000004a947 */ /* 0x000fea0003800000 */
[----:B------:R-:W-:Y:S01]  /*1ad90*/  BPT.TRAP 0x1 ;  /* 0x000000040000795c */ /* 0x000fe20000300000 */
.L_x_3174:
        /* <DEDUP_REMOVED lines=11> */
.L_x_3189:
[----:B--2---:R-:W2:Y:S01]  /*1ae50*/  LDL R11, [R1+0x30] ;  /* 0x00003000010b7983 */ /* 0x004ea20000100800 */
[----:B-1----:R-:W1:Y:S01]  /*1ae60*/  LDC R3, c[0x0][0x430] ;  /* 0x00010c00ff037b82 */ /* 0x002e620000000800 */
[----:B---3--:R-:W3:Y:S01]  /*1ae70*/  S2R R2, SR_TID.X ;  /* 0x0000000000027919 */ /* 0x008ee20000002100 */
[----:B0-----:R-:W0:Y:S01]  /*1ae80*/  S2R R4, SR_TID.X ;  /* 0x0000000000047919 */ /* 0x001e220000002100 */
[----:B-1----:R-:W-:Y:S02]  /*1ae90*/  ISETP.NE.AND P0, PT, R3, 0x1, PT ;  /* 0x000000010300780c */ /* 0x002fe40003f05270 */
[----:B---3--:R-:W-:-:S11]  /*1aea0*/  LOP3.LUT R2, R2, 0x7f, RZ, 0xc0, !PT ;  /* 0x0000007f02027812 */ /* 0x008fd600078ec0ff */
[----:B------:R-:W1:Y:S01]  /*1aeb0*/  @P0 LDC R3, c[0x0][0x434] ;  /* 0x00010d00ff030b82 */ /* 0x000e620000000800 */
[----:B0-----:R-:W-:Y:S01]  /*1aec0*/  IMAD.SHL.U32 R4, R4, 0x10, RZ ;  /* 0x0000001004047824 */ /* 0x001fe200078e00ff */
[----:B------:R-:W-:-:S04]  /*1aed0*/  SHF.R.U32.HI R2, RZ, 0x3, R2 ;  /* 0x00000003ff027819 */ /* 0x000fc80000011602 */
[----:B------:R-:W-:Y:S02]  /*1aee0*/  LOP3.LUT R4, R2, 0x70, R4, 0xf8, !PT ;  /* 0x0000007002047812 */ /* 0x000fe400078ef804 */
[----:B------:R-:W0:Y:S02]  /*1aef0*/  @P0 LDC R2, c[0x0][0x438] ;  /* 0x00010e00ff020b82 */ /* 0x000e240000000800 */
[----:B------:R-:W-:Y:S01]  /*1af00*/  ISETP.GT.U32.AND P1, PT, R4, 0x3f, PT ;  /* 0x0000003f0400780c */ /* 0x000fe20003f24070 */
[----:B------:R-:W-:-:S04]  /*1af10*/  IMAD R6, R7, 0x40, R32 ;  /* 0x0000004007067824 */ /* 0x000fc800078e0220 */
[----:B------:R-:W-:-:S08]  /*1af20*/  IMAD.IADD R6, R4, 0x1, R6 ;  /* 0x0000000104067824 */ /* 0x000fd000078e0206 */
[----:B------:R-:W3:Y:S01]  /*1af30*/  @!P1 LDC.64 R4, c[0x0][0x428] ;  /* 0x00010a00ff049b82 */ /* 0x000ee20000000a00 */
[----:B-1----:R-:W-:-:S07]  /*1af40*/  @P0 IMAD.HI.U32 R3, R6, R3, RZ ;  /* 0x0000000306030227 */ /* 0x002fce00078e00ff */
[----:B------:R-:W1:Y:S01]  /*1af50*/  @!P1 LDC.64 R8, c[0x0][0x418] ;  /* 0x00010600ff089b82 */ /* 0x000e620000000a00 */
[----:B------:R-:W-:Y:S01]  /*1af60*/  IMAD.MOV.U32 R10, RZ, RZ, R6 ;  /* 0x000000ffff0a7224 */ /* 0x000fe200078e0006 */
[----:B0-----:R-:W-:-:S04]  /*1af70*/  @P0 SHF.R.U32.HI R10, RZ, R2, R3 ;  /* 0x00000002ff0a0219 */ /* 0x001fc80000011603 */
[--C-:B------:R-:W-:Y:S01]  /*1af80*/  @!P1 SHF.R.S32.HI R3, RZ, 0x1f, R10.reuse ;  /* 0x0000001fff039819 */ /* 0x100fe2000001140a */
[----:B------:R-:W-:-:S04]  /*1af90*/  @!P1 IMAD.MOV.U32 R2, RZ, RZ, R10 ;  /* 0x000000ffff029224 */ /* 0x000fc800078e000a */
[----:B---3--:R-:W-:-:S04]  /*1afa0*/  @!P1 IMAD.WIDE.U32 R2, R28, R4, R2 ;  /* 0x000000041c029225 */ /* 0x008fc800078e0002 */
[----:B------:R-:W-:-:S04]  /*1afb0*/  @!P1 IMAD R4, R33, R4, RZ ;  /* 0x0000000421049224 */ /* 0x000fc800078e02ff */
[----:B------:R-:W-:Y:S01]  /*1afc0*/  @!P1 IMAD R5, R28, R5, R4 ;  /* 0x000000051c059224 */ /* 0x000fe200078e0204 */
[----:B-1----:R-:W-:-:S03]  /*1afd0*/  @!P1 LEA R8, P0, R2, R8, 0x2 ;  /* 0x0000000802089211 */ /* 0x002fc600078010ff */
[----:B------:R-:W-:Y:S02]  /*1afe0*/  @!P1 IMAD.IADD R3, R5, 0x1, R3 ;  /* 0x0000000105039824 */ /* 0x000fe400078e0203 */
[----:B------:R-:W-:-:S03]  /*1aff0*/  IMAD.MOV.U32 R4, RZ, RZ, RZ ;  /* 0x000000ffff047224 */ /* 0x000fc600078e00ff */
[----:B------:R-:W-:Y:S01]  /*1b000*/  @!P1 LEA.HI.X R9, R2, R9, R3, 0x2, P0 ;  /* 0x0000000902099211 */ /* 0x000fe200000f1403 */
[----:B------:R-:W-:-:S04]  /*1b010*/  VIADD R18, R18, 0x1 ;  /* 0x0000000112127836 */ /* 0x000fc80000000000 */
[----:B------:R0:W5:Y:S01]  /*1b020*/  @!P1 LDG.E R4, desc[UR40][R8.64] ;  /* 0x0000002808049981 */ /* 0x000162000c1e1900 */
[----:B------:R-:W-:Y:S01]  /*1b030*/  ISETP.NE.AND P0, PT, R18, 0x2, PT ;  /* 0x000000021200780c */ /* 0x000fe20003f05270 */
[----:B------:R-:W-:-:S03]  /*1b040*/  IMAD.MOV R5, RZ, RZ, -R10 ;  /* 0x000000ffff057224 */ /* 0x000fc600078e0a0a */
[----:B------:R-:W-:Y:S01]  /*1b050*/  SEL R2, RZ, 0x1, P0 ;  /* 0x00000001ff027807 */ /* 0x000fe20000000000 */
[----:B------:R-:W-:Y:S05]  /*1b060*/  YIELD ;  /* 0x0000000000007946 */ /* 0x000fea0003800000 */
[----:B------:R-:W-:Y:S01]  /*1b070*/  LOP3.LUT R23, R23, R2, RZ, 0x3c, !PT ;  /* 0x0000000217177212 */ /* 0x000fe200078e3cff */
[----:B------:R-:W-:Y:S01]  /*1b080*/  ULDC UR4, c[0x0][0x430] ;  /* 0x00010c0000047ab9 */ /* 0x000fe20000000800 */
[----:B------:R-:W-:Y:S02]  /*1b090*/  IMAD.MOV.U32 R2, RZ, RZ, R7 ;  /* 0x000000ffff027224 */ /* 0x000fe400078e0007 */
[----:B------:R-:W-:Y:S01]  /*1b0a0*/  IMAD R5, R5, UR4, R6 ;  /* 0x0000000405057c24 */ /* 0x000fe2000f8e0206 */
[----:B------:R-:W-:Y:S01]  /*1b0b0*/  SEL R18, R18, RZ, P0 ;  /* 0x000000ff12127207 */ /* 0x000fe20000000000 */
[----:B------:R-:W-:Y:S01]  /*1b0c0*/  VIADD R7, R7, 0xffffffff ;  /* 0xffffffff07077836 */ /* 0x000fe20000000000 */
[----:B------:R-:W-:-:S02]  /*1b0d0*/  ISETP.GT.AND P3, PT, R2, R31, PT ;  /* 0x0000001f0200720c */ /* 0x000fc40003f64270 */
[----:B--2---:R-:W-:-:S13]  /*1b0e0*/  ISETP.NE.AND P1, PT, R11, 0x3, PT ;  /* 0x000000030b00780c */ /* 0x004fda0003f25270 */
[----:B0-----:R-:W-:Y:S05]  /*1b0f0*/  @!P1 BRA `(.L_x_3177) ;  /* 0x0000000000049947 */ /* 0x001fea0003800000 */
[----:B------:R-:W-:Y:S01]  /*1b100*/  BPT.TRAP 0x1 ;  /* 0x000000040000795c */ /* 0x000fe20000300000 */
.L_x_3177:
[----:B------:R-:W-:Y:S01]  /*1b110*/  IMAD R6, R18, 0x8, R17 ;  /* 0x0000000812067824 */ /* 0x000fe200078e0211 */
[----:B------:R-:W-:Y:S01]  /*1b120*/  SHF.L.U32 R20, R23, 0x1f, RZ ;  /* 0x0000001f17147819 */ /* 0x000fe200000006ff */
[----:B------:R-:W-:Y:S01]  /*1b130*/  BSSY B1, `(.L_x_3178) ;  /* 0x0000004000017945 */ /* 0x000fe20003800000 */
[----:B------:R-:W-:Y:S02]  /*1b140*/  SHF.R.S32.HI R9, RZ, 0x1f, R5 ;  /* 0x0000001fff097819 */ /* 0x000fe40000011405 */
[----:B------:R-:W0:Y:S02]  /*1b150*/  SYNCS.PHASECHK.TRANS64.TRYWAIT P0, [R6+URZ+0x38840], R20 ;  /* 0x03884014060075a7 */ /* 0x000e24000800017f */
[----:B0-----:R-:W-:Y:S05]  /*1b160*/  @!P0 BRA `(.L_x_3179) ;  /* 0x0000004400248947 */ /* 0x001fea0003800000 */
.L_x_3266:
[----:B------:R-:W-:Y:S05]  /*1b170*/  BSYNC B1 ;  /* 0x0000000000017941 */ /* 0x000fea0003800000 */
.L_x_3178:
        /* <DEDUP_REMOVED lines=40> */
.L_x_3276:
        /* <DEDUP_REMOVED lines=8> */
.L_x_3181:
[----:B------:R-:W-:Y:S02]  /*1b480*/  PLOP3.LUT P1, PT, P1, P0, PT, 0xa2, 0x0 ;  /* 0x000000000000781c */ /* 0x000fe40000f21472 */
[----:B------:R-:W-:-:S08]  /*1b490*/  @P0 R2UR P1, UR4, R6 ;  /* 0x00000000060402ca */ /* 0x000fd00000020000 */
[----:B------:R-:W-:-:S05]  /*1b4a0*/  @P0 PLOP3.LUT P0, PT, P1, PT, PT, 0x80, 0x0 ;  /* 0x000000000000081c */ /* 0x000fca0000f0f070 */
[----:B------:R-:W-:Y:S01]  /*1b4b0*/  @!P1 SYNCS.ARRIVE.TRANS64.RED.A0T1 RZ, [UR4+0x38830], RZ ;  /* 0x038830ffffff99a7 */ /* 0x000fe20008200404 */
[----:B------:R-:W-:Y:S07]  /*1b4c0*/  @!P1 ARRIVES.LDGSTSBAR.64.TRANSCNT [UR4+0x38830] ;  /* 0x03883000ff0099b0 */ /* 0x000fee0008000a84 */
[----:B------:R-:W-:Y:S05]  /*1b4d0*/  @P0 BRA.U.ANY `(.L_x_3181) ;  /* 0xfffffffd00e80947 */ /* 0x000fea000393ffff */
[----:B------:R-:W-:Y:S01]  /*1b4e0*/  NOP ;  /* 0x0000000000007918 */ /* 0x000fe20000000000 */
[----:B--2---:R-:W2:Y:S02]  /*1b4f0*/  LDL R2, [R1+0x30] ;  /* 0x0000300001027983 */ /* 0x004ea40000100800 */
[----:B--2---:R-:W-:-:S13]  /*1b500*/  ISETP.NE.AND P2, PT, R2, 0x3, PT ;  /* 0x000000030200780c */ /* 0x004fda0003f45270 */
[----:B------:R-:W-:Y:S05]  /*1b510*/  @!P2 BRA `(.L_x_3182) ;  /* 0x000000000004a947 */ /* 0x000fea0003800000 */
[----:B------:R-:W-:Y:S01]  /*1b520*/  BPT.TRAP 0x1 ;  /* 0x000000040000795c */ /* 0x000fe20000300000 */
.L_x_3182:
[----:B------:R2:W-:Y:S01]  /*1b530*/  SYNCS.ARRIVE.TRANS64.A1T0 RZ, [R6+URZ+0x38830], RZ ;  /* 0x038830ff06ff79a7 */ /* 0x0005e2000810003f */
[----:B------:R-:W-:Y:S05]  /*1b540*/  @!P2 BRA `(.L_x_3183) ;  /* 0x000000000004a947 */ /* 0x000fea0003800000 */
[----:B------:R-:W-:Y:S01]  /*1b550*/  BPT.TRAP 0x1 ;  /* 0x000000040000795c */ /* 0x000fe20000300000 */
.L_x_3183:
[----:B------:R-:W3:Y:S01]  /*1b560*/  SYNCS.PHASECHK.TRANS64.TRYWAIT P0, [R6+URZ+0x38860], R20 ;  /* 0x03886014060075a7 */ /* 0x000ee2000800017f */
[----:B------:R-:W-:Y:S04]  /*1b570*/  BSSY B1, `(.L_x_3184) ;  /* 0x0000002000017945 */ /* 0x000fe80003800000 */
[----:B---3--:R-:W-:Y:S05]  /*1b580*/  @!P0 BRA `(.L_x_3185) ;  /* 0x00000044004c8947 */ /* 0x008fea0003800000 */
.L_x_3277:
[----:B------:R-:W-:Y:S05]  /*1b590*/  BSYNC B1 ;  /* 0x0000000000017941 */ /* 0x000fea0003800000 */
.L_x_3184:
        /* <DEDUP_REMOVED lines=79> */
.L_x_3287:
        /* <DEDUP_REMOVED lines=25> */
.L_x_3187:
[----:B------:R-:W-:Y:S02]  /*1bc20*/  PLOP3.LUT P1, PT, P1, P0, PT, 0xa2, 0x0 ;  /* 0x000000000000781c */ /* 0x000fe40000f21472 */
[----:B------:R-:W-:-:S08]  /*1bc30*/  @P0 R2UR P1, UR4, R6 ;  /* 0x00000000060402ca */ /* 0x000fd00000020000 */
[----:B------:R-:W-:-:S05]  /*1bc40*/  @P0 PLOP3.LUT P0, PT, P1, PT, PT, 0x80, 0x0 ;  /* 0x000000000000081c */ /* 0x000fca0000f0f070 */
[----:B------:R-:W-:Y:S01]  /*1bc50*/  @!P1 SYNCS.ARRIVE.TRANS64.RED.A0T1 RZ, [UR4+0x38850], RZ ;  /* 0x038850ffffff99a7 */ /* 0x000fe20008200404 */
[----:B------:R-:W-:Y:S07]  /*1bc60*/  @!P1 ARRIVES.LDGSTSBAR.64.TRANSCNT [UR4+0x38850] ;  /* 0x03885000ff0099b0 */ /* 0x000fee0008000a84 */
[----:B------:R-:W-:Y:S05]  /*1bc70*/  @P0 BRA.U.ANY `(.L_x_3187) ;  /* 0xfffffffd00e80947 */ /* 0x000fea000393ffff */
[----:B------:R-:W-:Y:S01]  /*1bc80*/  NOP ;  /* 0x0000000000007918 */ /* 0x000fe20000000000 */
[----:B0-----:R-:W4:Y:S02]  /*1bc90*/  LDL R2, [R1+0x30] ;  /* 0x0000300001027983 */ /* 0x001f240000100800 */
[----:B----4-:R-:W-:-:S13]  /*1bca0*/  ISETP.NE.AND P2, PT, R2, 0x3, PT ;  /* 0x000000030200780c */ /* 0x010fda0003f45270 */
[----:B------:R-:W-:Y:S05]  /*1bcb0*/  @!P2 BRA `(.L_x_3188) ;  /* 0x000000000004a947 */ /* 0x000fea0003800000 */
[----:B------:R-:W-:Y:S01]  /*1bcc0*/  BPT.TRAP 0x1 ;  /* 0x000000040000795c */ /* 0x000fe20000300000 */
.L_x_3188:
[----:B------:R1:W-:Y:S01]  /*1bcd0*/  SYNCS.ARRIVE.TRANS64.A1T0 RZ, [R6+URZ+0x38850], RZ ;  /* 0x038850ff06ff79a7 */ /* 0x0003e2000810003f */
[----:B------:R-:W-:Y:S05]  /*1bce0*/  @P3 BRA `(.L_x_3189) ;  /* 0xfffffff000583947 */ /* 0x000fea000383ffff */
.L_x_3176:
[----:B------:R-:W-:Y:S05]  /*1bcf0*/  BSYNC B0 ;  /* 0x0000000000007941 */ /* 0x000fea0003800000 */
.L_x_3175:
        /* <DEDUP_REMOVED lines=21> */
.L_x_3191:
[----:B------:R-:W-:Y:S05]  /*1be50*/  BSYNC B0 ;  /* 0x0000000000007941 */ /* 0x000fea0003800000 */
.L_x_3190:
[----:B------:R-:W-:-:S07]  /*1be60*/  SEL R18, R18, RZ, P0 ;  /* 0x000000ff12127207 */ /* 0x000fce0000000000 */
.L_x_3144:
[----:B------:R-:W-:Y:S05]  /*1be70*/  BSYNC B7 ;  /* 0x0000000000077941 */ /* 0x000fea0003800000 */
.L_x_3142:
        /* <DEDUP_REMOVED lines=11> */
.L_x_3192:
        /* <DEDUP_REMOVED lines=43> */
.L_x_3297:
[----:B------:R-:W-:Y:S02]  /*1c1e0*/  ULDC UR4, c[0x0][0xd38] ;  /* 0x00034e0000047ab9 */ /* 0x000fe40000000800 */
[----:B------:R-:W-:-:S04]  /*1c1f0*/  IMAD.U32 R4, RZ, RZ, UR4 ;  /* 0x00000004ff047e24 */ /* 0x000fc8000f8e00ff */
[----:B-1----:R-:W-:-:S04]  /*1c200*/  IMAD R3, R14, R4, RZ ;  /* 0x000000040e037224 */ /* 0x002fc800078e02ff */
[----:B------:R-:W-:-:S05]  /*1c210*/  IMAD.IADD R6, R6, 0x1, R3 ;  /* 0x0000000106067824 */ /* 0x000fca00078e0203 */
[----:B------:R-:W-:-:S13]  /*1c220*/  ISETP.GT.AND P6, PT, R6, R0, PT ;  /* 0x000000000600720c */ /* 0x000fda0003fc4270 */
[----:B------:R-:W-:Y:S05]  /*1c230*/  @P6 BRA `(.L_x_3195) ;  /* 0x0000000000a46947 */ /* 0x000fea0003800000 */
.L_x_3198:
        /* <DEDUP_REMOVED lines=35> */
.L_x_3305:
[----:B------:R-:W-:Y:S02]  /*1c470*/  ULDC UR4, c[0x0][0xd38] ;  /* 0x00034e0000047ab9 */ /* 0x000fe40000000800 */
[----:B------:R-:W-:-:S04]  /*1c480*/  IMAD.U32 R4, RZ, RZ, UR4 ;  /* 0x00000004ff047e24 */ /* 0x000fc8000f8e00ff */
[----:B-1----:R-:W-:-:S04]  /*1c490*/  IMAD R3, R14, R4, RZ ;  /* 0x000000040e037224 */ /* 0x002fc800078e02ff */
[----:B------:R-:W-:-:S05]  /*1c4a0*/  IMAD.IADD R6, R3, 0x1, R6 ;  /* 0x0000000103067824 */ /* 0x000fca00078e0206 */
[----:B------:R-:W-:-:S13]  /*1c4b0*/  ISETP.GT.AND P6, PT, R6, R0, PT ;  /* 0x000000000600720c */ /* 0x000fda0003fc4270 */
[----:B------:R-:W-:Y:S05]  /*1c4c0*/  @!P6 BRA `(.L_x_3198) ;  /* 0xfffffffc005ce947 */ /* 0x000fea000383ffff */
.L_x_3195:
        /* <DEDUP_REMOVED lines=10> */
.L_x_3310:
[----:B------:R-:W-:-:S13]  /*1c570*/  ISETP.NE.AND P0, PT, R3, RZ, PT ;  /* 0x000000ff0300720c */ /* 0x000fda0003f05270 */
[----:B------:R-:W-:Y:S05]  /*1c580*/  @!P0 BRA `(.L_x_3200) ;  /* 0x0000000000108947 */ /* 0x000fea0003800000 */
[----:B------:R-:W-:Y:S01]  /*1c590*/  UMOV UR4, 0xffffffff ;  /* 0xffffffff00047882 */ /* 0x000fe20000000000 */
[----:B------:R-:W-:Y:S02]  /*1c5a0*/  VIADD R12, R7, 0xffffffff ;  /* 0xffffffff070c7836 */ /* 0x000fe40000000000 */
[----:B------:R-:W-:Y:S05]  /*1c5b0*/  BRA.DIV UR4, `(.L_x_3201) ;  /* 0x0000004604807947 */ /* 0x000fea000b800000 */
[----:B------:R4:W0:Y:S02]  /*1c5c0*/  SHFL.IDX PT, R24, R2, R12, 0x1f ;  /* 0x00001f0c02187589 */ /* 0x00082400000e0000 */
.L_x_3200:
        /* <DEDUP_REMOVED lines=59> */
.L_x_3202:
        /* <DEDUP_REMOVED lines=60> */
.L_x_3203:
[----:B------:R-:W-:-:S05]  /*1cd40*/  LOP3.LUT R0, RZ, R3, RZ, 0x33, !PT ;  /* 0x00000003ff007212 */ /* 0x000fca00078e33ff */
[----:B------:R-:W-:Y:S01]  /*1cd50*/  IMAD.IADD R25, R25, 0x1, R0 ;  /* 0x0000000119197824 */ /* 0x000fe200078e0200 */
[----:B------:R-:W-:Y:S06]  /*1cd60*/  BRA `(.L_x_3204) ;  /* 0x00000000001c7947 */ /* 0x000fec0003800000 */
.L_x_3196:
[----:B------:R-:W-:Y:S01]  /*1cd70*/  UMOV UR4, URZ ;  /* 0x0000003f00047c82 */ /* 0x000fe20008000000 */
[----:B------:R-:W-:Y:S01]  /*1cd80*/  UMOV UR5, URZ ;  /* 0x0000003f00057c82 */ /* 0x000fe20008000000 */
[----:B------:R-:W-:Y:S01]  /*1cd90*/  ULDC UR6, c[0x0][0xd3c] ;  /* 0x00034f0000067ab9 */ /* 0x000fe20000000800 */
[----:B------:R-:W-:Y:S02]  /*1cda0*/  IMAD.MOV.U32 R24, RZ, RZ, R0 ;  /* 0x000000ffff187224 */ /* 0x000fe400078e0000 */
[----:B------:R-:W-:Y:S02]  /*1cdb0*/  IMAD.U32 R25, RZ, RZ, UR4 ;  /* 0x00000004ff197e24 */ /* 0x000fe4000f8e00ff */
[----:B------:R-:W-:Y:S02]  /*1cdc0*/  IMAD.U32 R26, RZ, RZ, UR5 ;  /* 0x00000005ff1a7e24 */ /* 0x000fe4000f8e00ff */
[----:B------:R-:W-:-:S07]  /*1cdd0*/  IMAD.U32 R27, RZ, RZ, UR6 ;  /* 0x00000006ff1b7e24 */ /* 0x000fce000f8e00ff */
.L_x_3204:
        /* <DEDUP_REMOVED lines=10> */
.L_x_3193:
[----:B------:R-:W-:Y:S02]  /*1ce80*/  ULDC UR4, c[0x0][0xd3c] ;  /* 0x00034f0000047ab9 */ /* 0x000fe40000000800 */
[----:B0-----:R-:W-:-:S13]  /*1ce90*/  ISETP.GE.AND P0, PT, R27, UR4, PT ;  /* 0x000000041b007c0c */ /* 0x001fda000bf06270 */
[----:B------:R-:W-:Y:S05]  /*1cea0*/  @!P0 BRA `(.L_x_3205) ;  /* 0xffffffa000108947 */ /* 0x000fea000383ffff */
[----:B------:R-:W-:Y:S05]  /*1ceb0*/  BSYNC B8 ;  /* 0x0000000000087941 */ /* 0x000fea0003800000 */
.L_x_3128:
[----:B------:R-:W5:Y:S01]  /*1cec0*/  LDL.LU R0, [R1+0x28] ;  /* 0x0000280001007983 */ /* 0x000f620000300800 */
[----:B------:R-:W-:Y:S01]  /*1ced0*/  BSSY B0, `(.L_x_3206) ;  /* 0x000000b000007945 */ /* 0x000fe20003800000 */
[----:B------:R-:W1:Y:S01]  /*1cee0*/  S2R R5, SR_CgaCtaId ;  /* 0x0000000000057919 */ /* 0x000e620000008800 */
[----:B-----5:R-:W-:-:S05]  /*1cef0*/  VIADD R0, R0, 0x1 ;  /* 0x0000000100007836 */ /* 0x020fca0000000000 */
[----:B0-----:R-:W-:-:S04]  /*1cf00*/  LEA.HI R2, R0, R0, RZ, 0x1 ;  /* 0x0000000000027211 */ /* 0x001fc800078f08ff */
[----:B------:R-:W-:Y:S02]  /*1cf10*/  LOP3.LUT R3, R2, 0xfffffffe, RZ, 0xc0, !PT ;  /* 0xfffffffe02037812 */ /* 0x000fe400078ec0ff */
[----:B------:R-:W-:-:S03]  /*1cf20*/  MOV R2, 0x400 ;  /* 0x0000040000027802 */ /* 0x000fc60000000f00 */
[----:B------:R-:W-:Y:S01]  /*1cf30*/  IMAD.IADD R0, R0, 0x1, -R3 ;  /* 0x0000000100007824 */ /* 0x000fe200078e0a03 */
[----:B-1----:R-:W-:-:S04]  /*1cf40*/  LEA R5, R5, R2, 0x18 ;  /* 0x0000000205057211 */ /* 0x002fc800078ec0ff */
[----:B------:R-:W-:-:S04]  /*1cf50*/  SHF.L.U32 R0, R0, 0x1f, RZ ;  /* 0x0000001f00007819 */ /* 0x000fc800000006ff */
[----:B------:R-:W0:Y:S02]  /*1cf60*/  SYNCS.PHASECHK.TRANS64.TRYWAIT P0, [R5+URZ+0x38820], R0 ;  /* 0x03882000050075a7 */ /* 0x000e24000800017f */
[----:B0-----:R-:W-:Y:S05]  /*1cf70*/  @!P0 BRA `(.L_x_3207) ;  /* 0x0000003c00388947 */ /* 0x001fea0003800000 */
.L_x_3313:
[----:B------:R-:W-:Y:S05]  /*1cf80*/  BSYNC B0 ;  /* 0x0000000000007941 */ /* 0x000fea0003800000 */
.L_x_3206:
[----:B------:R-:W-:-:S03]  /*1cf90*/  UMOV UR4, 0xffffffff ;  /* 0xffffffff00047882 */ /* 0x000fc60000000000 */
[----:B------:R-:W-:Y:S05]  /*1cfa0*/  BRA.DIV UR4, `(.L_x_3208) ;  /* 0x0000003e04407947 */ /* 0x000fea000b800000 */
[----:B0-----:R-:W0:Y:S02]  /*1cfb0*/  S2R R0, SR_TID.X ;  /* 0x0000000000007919 */ /* 0x001e240000002100 */
[----:B0-----:R-:W-:-:S04]  /*1cfc0*/  SHF.R.U32.HI R0, RZ, 0x5, R0 ;  /* 0x00000005ff007819 */ /* 0x001fc80000011600 */
[----:B------:R-:W-:-:S05]  /*1cfd0*/  LOP3.LUT R0, R0, 0x3, RZ, 0xc0, !PT ;  /* 0x0000000300007812 */ /* 0x000fca00078ec0ff */
[----:B------:R0:W1:Y:S02]  /*1cfe0*/  SHFL.IDX PT, R14, R0, RZ, 0x1f ;  /* 0x00001fff000e7589 */ /* 0x00006400000e0000 */
.L_x_3316:
[----:B-1----:R-:W-:Y:S01]  /*1cff0*/  ISETP.NE.AND P0, PT, R14, RZ, PT ;  /* 0x000000ff0e00720c */ /* 0x002fe20003f05270 */
[----:B------:R-:W-:-:S12]  /*1d000*/  BSSY B0, `(.L_x_3209) ;  /* 0x0000024000007945 */ /* 0x000fd80003800000 */
[----:B------:R-:W-:Y:S05]  /*1d010*/  @P0 BRA `(.L_x_3210) ;  /* 0x0000000000880947 */ /* 0x000fea0003800000 */
[----:B------:R-:W-:-:S03]  /*1d020*/  UMOV UR4, 0xffffffff ;  /* 0xffffffff00047882 */ /* 0x000fc60000000000 */
[----:B------:R-:W-:Y:S05]  /*1d030*/  BRA.DIV UR4, `(.L_x_3211) ;  /* 0x0000003e04507947 */ /* 0x000fea000b800000 */
[----:B------:R-:W-:-:S13]  /*1d040*/  ELECT P6, URZ, PT ;  /* 0x00000000003f782f */ /* 0x000fda00038c0000 */
.L_x_3319:
[----:B------:R-:W-:Y:S05]  /*1d050*/  @!P6 BRA `(.L_x_3210) ;  /* 0x000000000078e947 */ /* 0x000fea0003800000 */
[----:B0-----:R-:W5:Y:S02]  /*1d060*/  LDL.LU R0, [R1+0x4] ;  /* 0x0000040001007983 */ /* 0x001f640000300800 */
[----:B-----5:R-:W-:-:S04]  /*1d070*/  LOP3.LUT R0, R0, 0x2, RZ, 0xfc, !PT ;  /* 0x0000000200007812 */ /* 0x020fc800078efcff */
[----:B------:R-:W-:-:S13]  /*1d080*/  ISETP.NE.AND P0, PT, R0, 0x3, PT ;  /* 0x000000030000780c */ /* 0x000fda0003f05270 */
[----:B------:R-:W-:Y:S05]  /*1d090*/  @!P0 BRA `(.L_x_3212) ;  /* 0x0000000000048947 */ /* 0x000fea0003800000 */
[----:B------:R-:W-:Y:S01]  /*1d0a0*/  BPT.TRAP 0x1 ;  /* 0x000000040000795c */ /* 0x000fe20000300000 */
.L_x_3212:
[C---:B------:R-:W-:Y:S01]  /*1d0b0*/  IMAD R3, R18.reuse, 0x8, R5 ;  /* 0x0000000812037824 */ /* 0x040fe200078e0205 */
[----:B------:R-:W-:Y:S01]  /*1d0c0*/  SHF.L.U32 R2, R23, 0x1f, RZ ;  /* 0x0000001f17027819 */ /* 0x000fe200000006ff */
[----:B------:R-:W-:-:S03]  /*1d0d0*/  VIADD R18, R18, 0x1 ;  /* 0x0000000112127836 */ /* 0x000fc60000000000 */
[----:B------:R-:W0:Y:S02]  /*1d0e0*/  SYNCS.PHASECHK.TRANS64.TRYWAIT P1, [R3+URZ+0x38840], R2 ;  /* 0x03884002030075a7 */ /* 0x000e24000802017f */
[----:B------:R-:W-:-:S04]  /*1d0f0*/  ISETP.NE.AND P2, PT, R18, 0x2, PT ;  /* 0x000000021200780c */ /* 0x000fc80003f45270 */
[----:B------:R-:W-:Y:S01]  /*1d100*/  SEL R0, RZ, 0x1, P2 ;  /* 0x00000001ff007807 */ /* 0x000fe20001000000 */
[----:B0-----:R-:W-:Y:S08]  /*1d110*/  @!P1 BRA `(.L_x_3213) ;  /* 0x0000003c00389947 */ /* 0x001ff00003800000 */
.L_x_3320:
[----:B------:R-:W-:Y:S02]  /*1d120*/  SEL R18, R18, RZ, P2 ;  /* 0x000000ff12127207 */ /* 0x000fe40001000000 */
[----:B------:R-:W-:Y:S01]  /*1d130*/  LOP3.LUT R0, R23, R0, RZ, 0x3c, !PT ;  /* 0x0000000017007212 */ /* 0x000fe200078e3cff */
[----:B------:R-:W-:Y:S06]  /*1d140*/  @!P0 BRA `(.L_x_3214) ;  /* 0x0000000000048947 */ /* 0x000fec0003800000 */
[----:B------:R-:W-:Y:S01]  /*1d150*/  BPT.TRAP 0x1 ;  /* 0x000000040000795c */ /* 0x000fe20000300000 */
.L_x_3214:
[----:B------:R-:W-:Y:S01]  /*1d160*/  IMAD R5, R18, 0x8, R5 ;  /* 0x0000000812057824 */ /* 0x000fe200078e0205 */
[----:B------:R-:W-:-:S04]  /*1d170*/  SHF.L.U32 R0, R0, 0x1f, RZ ;  /* 0x0000001f00007819 */ /* 0x000fc800000006ff */
[----:B------:R-:W1:Y:S02]  /*1d180*/  SYNCS.PHASECHK.TRANS64.TRYWAIT P1, [R5+URZ+0x38840], R0 ;  /* 0x03884000050075a7 */ /* 0x000e64000802017f */
[----:B-1----:R-:W-:Y:S05]  /*1d190*/  @!P1 BRA `(.L_x_3215) ;  /* 0x0000003c002c9947 */ /* 0x002fea0003800000 */
.L_x_3321:
[----:B------:R-:W-:Y:S05]  /*1d1a0*/  @!P0 BRA `(.L_x_3216) ;  /* 0x0000000000048947 */ /* 0x000fea0003800000 */
[----:B------:R-:W-:Y:S01]  /*1d1b0*/  BPT.TRAP 0x1 ;  /* 0x000000040000795c */ /* 0x000fe20000300000 */
.L_x_3216:
[----:B------:R-:W5:Y:S02]  /*1d1c0*/  SYNCS.PHASECHK.TRANS64.TRYWAIT P1, [R3+URZ+0x38860], R2 ;  /* 0x03886002030075a7 */ /* 0x000f64000802017f */
[----:B-----5:R-:W-:Y:S05]  /*1d1d0*/  @!P1 BRA `(.L_x_3217) ;  /* 0x0000003c00309947 */ /* 0x020fea0003800000 */
.L_x_3322:
[----:B------:R-:W-:Y:S05]  /*1d1e0*/  @!P0 BRA `(.L_x_3218) ;  /* 0x0000000000048947 */ /* 0x000fea0003800000 */
[----:B------:R-:W-:Y:S01]  /*1d1f0*/  BPT.TRAP 0x1 ;  /* 0x000000040000795c */ /* 0x000fe20000300000 */
.L_x_3218:
[----:B------:R0:W0:Y:S02]  /*1d200*/  SYNCS.PHASECHK.TRANS64.TRYWAIT P0, [R5+URZ+0x38860], R0 ;  /* 0x03886000050075a7 */ /* 0x000024000800017f */
[----:B0-----:R-:W-:Y:S05]  /*1d210*/  @!P0 NANOSLEEP.SYNCS 0x989680 ;  /* 0x009896800000895d */ /* 0x001fea0003900000 */
[----:B------:R-:W0:Y:S02]  /*1d220*/  @!P0 SYNCS.PHASECHK.TRANS64 P0, [R5+URZ+0x38860], R0 ;  /* 0x03886000050085a7 */ /* 0x000e24000800007f */
[----:B0-----:R-:W-:Y:S05]  /*1d230*/  @!P0 BRA `(.L_x_3218) ;  /* 0xfffffffc00f08947 */ /* 0x001fea000383ffff */
.L_x_3210:
[----:B------:R-:W-:Y:S05]  /*1d240*/  BSYNC B0 ;  /* 0x0000000000007941 */ /* 0x000fea0003800000 */
.L_x_3209:
[----:B------:R-:W-:Y:S05]  /*1d250*/  EXIT ;  /* 0x000000000000794d */ /* 0x000fea0003800000 */
.L_x_3025:
[----:B0-----:R-:W-:-:S04]  /*1d260*/  IMAD.U32 R3, RZ, RZ, UR38 ;  /* 0x00000026ff037e24 */ /* 0x001fc8000f8e00ff */
[----:B------:R0:W1:Y:S03]  /*1d270*/  SYNCS.PHASECHK.TRANS64.TRYWAIT P1, [R3+URZ+0x38800], R0 ;  /* 0x03880000030075a7 */ /* 0x000066000802017f */
[----:B-1----:R-:W-:Y:S05]  /*1d280*/  @!P1 NANOSLEEP.SYNCS 0x989680 ;  /* 0x009896800000995d */ /* 0x002fea0003900000 */
[----:B------:R-:W1:Y:S02]  /*1d290*/  @!P1 SYNCS.PHASECHK.TRANS64 P1, [R3+URZ+0x38800], R0 ;  /* 0x03880000030095a7 */ /* 0x000e64000802007f */
[----:B-1----:R-:W-:Y:S05]  /*1d2a0*/  @!P1 BRA `(.L_x_3025) ;  /* 0xfffffffc00ec9947 */ /* 0x002fea000383ffff */
[----:B------:R-:W-:Y:S05]  /*1d2b0*/  BRA `(.L_x_3219) ;  /* 0xfffffe7000f07947 */ /* 0x000fea000383ffff */
.L_x_3029:
[----:B-1----:R1:W2:Y:S02]  /*1d2c0*/  SYNCS.PHASECHK.TRANS64.TRYWAIT P1, [R8+URZ+0x38830], R3 ;  /* 0x03883003080075a7 */ /* 0x0022a4000802017f */
[----:B--2---:R-:W-:Y:S05]  /*1d2d0*/  @!P1 NANOSLEEP.SYNCS 0x989680 ;  /* 0x009896800000995d */ /* 0x004fea0003900000 */
[----:B------:R-:W2:Y:S02]  /*1d2e0*/  @!P1 SYNCS.PHASECHK.TRANS64 P1, [R8+URZ+0x38830], R3 ;  /* 0x03883003080095a7 */ /* 0x000ea4000802007f */
[----:B--2---:R-:W-:Y:S05]  /*1d2f0*/  @!P1 BRA `(.L_x_3029) ;  /* 0xfffffffc00f09947 */ /* 0x004fea000383ffff */
[----:B------:R-:W-:Y:S05]  /*1d300*/  BRA `(.L_x_3028) ;  /* 0xfffffe7400087947 */ /* 0x000fea000383ffff */
.L_x_3030:
[----:B--2---:R-:W-:-:S04]  /*1d310*/  IMAD.U32 R5, RZ, RZ, UR38 ;  /* 0x00000026ff057e24 */ /* 0x004fc8000f8e00ff */
[----:B------:R2:W3:Y:S03]  /*1d320*/  SYNCS.PHASECHK.TRANS64.TRYWAIT P1, [R5+URZ+0x38810], R0 ;  /* 0x03881000050075a7 */ /* 0x0004e6000802017f */
[----:B---3--:R-:W-:Y:S05]  /*1d330*/  @!P1 NANOSLEEP.SYNCS 0x989680 ;  /* 0x009896800000995d */ /* 0x008fea0003900000 */
[----:B------:R-:W3:Y:S02]  /*1d340*/  @!P1 SYNCS.PHASECHK.TRANS64 P1, [R5+URZ+0x38810], R0 ;  /* 0x03881000050095a7 */ /* 0x000ee4000802007f */
[----:B---3--:R-:W-:Y:S05]  /*1d350*/  @!P1 BRA `(.L_x_3030) ;  /* 0xfffffffc00ec9947 */ /* 0x008fea000383ffff */
[----:B------:R-:W-:Y:S05]  /*1d360*/  BRA `(.L_x_3220) ;  /* 0xfffffe7400907947 */ /* 0x000fea000383ffff */
.L_x_3034:
[----:B----4-:R4:W0:Y:S02]  /*1d370*/  SYNCS.PHASECHK.TRANS64.TRYWAIT P1, [R8+URZ+0x38850], R3 ;  /* 0x03885003080075a7 */ /* 0x010824000802017f */
[----:B0-----:R-:W-:Y:S05]  /*1d380*/  @!P1 NANOSLEEP.SYNCS 0x989680 ;  /* 0x009896800000995d */ /* 0x001fea0003900000 */
[----:B------:R-:W0:Y:S02]  /*1d390*/  @!P1 SYNCS.PHASECHK.TRANS64 P1, [R8+URZ+0x38850], R3 ;  /* 0x03885003080095a7 */ /* 0x000e24000802007f */
[----:B0-----:R-:W-:Y:S05]  /*1d3a0*/  @!P1 BRA `(.L_x_3034) ;  /* 0xfffffffc00f09947 */ /* 0x001fea000383ffff */
[----:B------:R-:W-:Y:S05]  /*1d3b0*/  BRA `(.L_x_3033) ;  /* 0xfffffe74009c7947 */ /* 0x000fea000383ffff */
.L_x_3052:
[----:B-1----:R-:W-:-:S04]  /*1d3c0*/  IMAD.U32 R6, RZ, RZ, UR5 ;  /* 0x00000005ff067e24 */ /* 0x002fc8000f8e00ff */
[----:B------:R1:W2:Y:S03]  /*1d3d0*/  SYNCS.PHASECHK.TRANS64.TRYWAIT P1, [R6+URZ+0x38830], R5 ;  /* 0x03883005060075a7 */ /* 0x0002a6000802017f */
[----:B--2---:R-:W-:Y:S05]  /*1d3e0*/  @!P1 NANOSLEEP.SYNCS 0x989680 ;  /* 0x009896800000995d */ /* 0x004fea0003900000 */
[----:B------:R-:W2:Y:S02]  /*1d3f0*/  @!P1 SYNCS.PHASECHK.TRANS64 P1, [R6+URZ+0x38830], R5 ;  /* 0x03883005060095a7 */ /* 0x000ea4000802007f */
[----:B--2---:R-:W-:Y:S05]  /*1d400*/  @!P1 BRA `(.L_x_3052) ;  /* 0xfffffffc00ec9947 */ /* 0x004fea000383ffff */
[----:B------:R-:W-:Y:S05]  /*1d410*/  BRA `(.L_x_3051) ;  /* 0xfffffea400107947 */ /* 0x000fea000383ffff */
.L_x_3056:
[----:B-1----:R-:W-:-:S04]  /*1d420*/  IMAD.U32 R6, RZ, RZ, UR5 ;  /* 0x00000005ff067e24 */ /* 0x002fc8000f8e00ff */
[----:B------:R1:W3:Y:S03]  /*1d430*/  SYNCS.PHASECHK.TRANS64.TRYWAIT P1, [R6+URZ+0x38850], R5 ;  /* 0x03885005060075a7 */ /* 0x0002e6000802017f */
[----:B---3--:R-:W-:Y:S05]  /*1d440*/  @!P1 NANOSLEEP.SYNCS 0x989680 ;  /* 0x009896800000995d */ /* 0x008fea0003900000 */
[----:B------:R-:W3:Y:S02]  /*1d450*/  @!P1 SYNCS.PHASECHK.TRANS64 P1, [R6+URZ+0x38850], R5 ;  /* 0x03885005060095a7 */ /* 0x000ee4000802007f */
[----:B---3--:R-:W-:Y:S05]  /*1d460*/  @!P1 BRA `(.L_x_3056) ;  /* 0xfffffffc00ec9947 */ /* 0x008fea000383ffff */
[----:B------:R-:W-:Y:S05]  /*1d470*/  BRA `(.L_x_3055) ;  /* 0xfffffea4006c7947 */ /* 0x000fea000383ffff */
.L_x_3075:
[----:B-1----:R-:W-:-:S04]  /*1d480*/  IMAD.U32 R6, RZ, RZ, UR5 ;  /* 0x00000005ff067e24 */ /* 0x002fc8000f8e00ff */
[----:B------:R1:W2:Y:S03]  /*1d490*/  SYNCS.PHASECHK.TRANS64.TRYWAIT P2, [R6+URZ+0x38830], R5 ;  /* 0x03883005060075a7 */ /* 0x0002a6000804017f */
[----:B--2---:R-:W-:Y:S05]  /*1d4a0*/  @!P2 NANOSLEEP.SYNCS 0x989680 ;  /* 0x009896800000a95d */ /* 0x004fea0003900000 */
[----:B------:R-:W2:Y:S02]  /*1d4b0*/  @!P2 SYNCS.PHASECHK.TRANS64 P2, [R6+URZ+0x38830], R5 ;  /* 0x038830050600a5a7 */ /* 0x000ea4000804007f */
[----:B--2---:R-:W-:Y:S05]  /*1d4c0*/  @!P2 BRA `(.L_x_3075) ;  /* 0xfffffffc00eca947 */ /* 0x004fea000383ffff */
[----:B------:R-:W-:Y:S05]  /*1d4d0*/  BRA `(.L_x_3074) ;  /* 0xfffffed800747947 */ /* 0x000fea000383ffff */
.L_x_3079:
[----:B-1----:R-:W-:-:S04]  /*1d4e0*/  IMAD.U32 R6, RZ, RZ, UR5 ;  /* 0x00000005ff067e24 */ /* 0x002fc8000f8e00ff */
[----:B------:R1:W3:Y:S03]  /*1d4f0*/  SYNCS.PHASECHK.TRANS64.TRYWAIT P2, [R6+URZ+0x38850], R5 ;  /* 0x03885005060075a7 */ /* 0x0002e6000804017f */
[----:B---3--:R-:W-:Y:S05]  /*1d500*/  @!P2 NANOSLEEP.SYNCS 0x989680 ;  /* 0x009896800000a95d */ /* 0x008fea0003900000 */
[----:B------:R-:W3:Y:S02]  /*1d510*/  @!P2 SYNCS.PHASECHK.TRANS64 P2, [R6+URZ+0x38850], R5 ;  /* 0x038850050600a5a7 */ /* 0x000ee4000804007f */
[----:B---3--:R-:W-:Y:S05]  /*1d520*/  @!P2 BRA `(.L_x_3079) ;  /* 0xfffffffc00eca947 */ /* 0x008fea000383ffff */
[----:B------:R-:W-:Y:S05]  /*1d530*/  BRA `(.L_x_3078) ;  /* 0xfffffed800d07947 */ /* 0x000fea000383ffff */
.L_x_3087:
[----:B-1----:R-:W-:-:S04]  /*1d540*/  IMAD.U32 R6, RZ, RZ, UR7 ;  /* 0x00000007ff067e24 */ /* 0x002fc8000f8e00ff */
[----:B------:R1:W2:Y:S03]  /*1d550*/  SYNCS.PHASECHK.TRANS64.TRYWAIT P1, [R6+URZ+0x38830], R5 ;  /* 0x03883005060075a7 */ /* 0x0002a6000802017f */
[----:B--2---:R-:W-:Y:S05]  /*1d560*/  @!P1 NANOSLEEP.SYNCS 0x989680 ;  /* 0x009896800000995d */ /* 0x004fea0003900000 */
[----:B------:R-:W2:Y:S02]  /*1d570*/  @!P1 SYNCS.PHASECHK.TRANS64 P1, [R6+URZ+0x38830], R5 ;  /* 0x03883005060095a7 */ /* 0x000ea4000802007f */
[----:B--2---:R-:W-:Y:S05]  /*1d580*/  @!P1 BRA `(.L_x_3087) ;  /* 0xfffffffc00ec9947 */ /* 0x004fea000383ffff */
[----:B------:R-:W-:Y:S05]  /*1d590*/  BRA `(.L_x_3086) ;  /* 0xffffff0000887947 */ /* 0x000fea000383ffff */
.L_x_3091:
[----:B-1----:R-:W-:-:S04]  /*1d5a0*/  IMAD.U32 R6, RZ, RZ, UR7 ;  /* 0x00000007ff067e24 */ /* 0x002fc8000f8e00ff */
[----:B------:R1:W3:Y:S03]  /*1d5b0*/  SYNCS.PHASECHK.TRANS64.TRYWAIT P1, [R6+URZ+0x38850], R5 ;  /* 0x03885005060075a7 */ /* 0x0002e6000802017f */
[----:B---3--:R-:W-:Y:S05]  /*1d5c0*/  @!P1 NANOSLEEP.SYNCS 0x989680 ;  /* 0x009896800000995d */ /* 0x008fea0003900000 */
[----:B------:R-:W3:Y:S02]  /*1d5d0*/  @!P1 SYNCS.PHASECHK.TRANS64 P1, [R6+URZ+0x38850], R5 ;  /* 0x03885005060095a7 */ /* 0x000ee4000802007f */
[----:B---3--:R-:W-:Y:S05]  /*1d5e0*/  @!P1 BRA `(.L_x_3091) ;  /* 0xfffffffc00ec9947 */ /* 0x008fea000383ffff */
[----:B------:R-:W-:Y:S05]  /*1d5f0*/  BRA `(.L_x_3090) ;  /* 0xffffff0000e47947 */ /* 0x000fea000383ffff */
.L_x_3150:
        /* <DEDUP_REMOVED lines=11> */
.L_x_3222:
[----:B------:R-:W-:Y:S05]  /*1d6b0*/  BSYNC B0 ;  /* 0x0000000000007941 */ /* 0x000fea0003800000 */
.L_x_3221:
[----:B------:R-:W-:Y:S05]  /*1d6c0*/  BRA `(.L_x_3223) ;  /* 0xffffffa800d07947 */ /* 0x000fea000383ffff */
.L_x_3153:
[----:B0-----:R0:W1:Y:S02]  /*1d6d0*/  SYNCS.PHASECHK.TRANS64.TRYWAIT P0, [R22+URZ+0x38840], R0 ;  /* 0x03884000160075a7 */ /* 0x001064000800017f */
[----:B-1----:R-:W-:Y:S05]  /*1d6e0*/  @!P0 NANOSLEEP.SYNCS 0x989680 ;  /* 0x009896800000895d */ /* 0x002fea0003900000 */
[----:B------:R-:W1:Y:S02]  /*1d6f0*/  @!P0 SYNCS.PHASECHK.TRANS64 P0, [R22+URZ+0x38840], R0 ;  /* 0x03884000160085a7 */ /* 0x000e64000800007f */
[----:B-1----:R-:W-:Y:S05]  /*1d700*/  @!P0 BRA `(.L_x_3153) ;  /* 0xfffffffc00f08947 */ /* 0x002fea000383ffff */
[----:B------:R-:W-:Y:S05]  /*1d710*/  BRA `(.L_x_3224) ;  /* 0xffffffac00cc7947 */ /* 0x000fea000383ffff */
.L_x_3154:
        /* <DEDUP_REMOVED lines=8> */
.L_x_3226:
[----:B------:R-:W-:Y:S05]  /*1d7a0*/  BSYNC B0 ;  /* 0x0000000000007941 */ /* 0x000fea0003800000 */
.L_x_3225:
        /* <DEDUP_REMOVED lines=9> */
.L_x_3227:
[----:B------:R-:W-:Y:S02]  /*1d840*/  IMAD.MOV.U32 R13, RZ, RZ, R5 ;  /* 0x000000ffff0d7224 */ /* 0x000fe400078e0005 */
[----:B------:R-:W-:Y:S02]  /*1d850*/  IMAD.MOV.U32 R12, RZ, RZ, 0x1 ;  /* 0x00000001ff0c7424 */ /* 0x000fe400078e00ff */
[----:B------:R-:W-:-:S07]  /*1d860*/  IMAD.MOV.U32 R3, RZ, RZ, R14 ;  /* 0x000000ffff037224 */ /* 0x000fce00078e000e */
[----:B------:R-:W-:Y:S05]  /*1d870*/  WARPSYNC.COLLECTIVE R15, `(.L_x_3228) ;  /* 0x000000000f087348 */ /* 0x000fea0003c00000 */
[----:B------:R0:W1:Y:S02]  /*1d880*/  SHFL.IDX P6, R14, R13, R12, R11 ;  /* 0x0000000c0d0e7389 */ /* 0x00006400000c000b */
[----:B01----:R-:W-:Y:S01]  /*1d890*/  ENDCOLLECTIVE ;  /* 0x000000000000791b */ /* 0x003fe20003800000 */
.L_x_3228:
        /* <DEDUP_REMOVED lines=15> */
.L_x_3229:
[----:B------:R-:W-:Y:S02]  /*1d990*/  @P0 IMAD R6, R4, 0x2, R17 ;  /* 0x0000000204060824 */ /* 0x000fe400078e0211 */
[----:B------:R-:W-:Y:S02]  /*1d9a0*/  IMAD.MOV.U32 R13, RZ, RZ, R5 ;  /* 0x000000ffff0d7224 */ /* 0x000fe400078e0005 */
[----:B------:R-:W-:Y:S02]  /*1d9b0*/  IMAD.MOV.U32 R12, RZ, RZ, 0x2 ;  /* 0x00000002ff0c7424 */ /* 0x000fe400078e00ff */
[----:B------:R-:W-:-:S07]  /*1d9c0*/  IMAD.MOV.U32 R3, RZ, RZ, R14 ;  /* 0x000000ffff037224 */ /* 0x000fce00078e000e */
[----:B------:R-:W-:Y:S05]  /*1d9d0*/  WARPSYNC.COLLECTIVE R15, `(.L_x_3230) ;  /* 0x000000000f087348 */ /* 0x000fea0003c00000 */
[----:B------:R0:W1:Y:S02]  /*1d9e0*/  SHFL.IDX P6, R14, R13, R12, R11 ;  /* 0x0000000c0d0e7389 */ /* 0x00006400000c000b */
[----:B01----:R-:W-:Y:S01]  /*1d9f0*/  ENDCOLLECTIVE ;  /* 0x000000000000791b */ /* 0x003fe20003800000 */
.L_x_3230:
        /* <DEDUP_REMOVED lines=15> */
.L_x_3231:
[----:B------:R-:W-:Y:S02]  /*1daf0*/  @P0 IMAD R6, R4, 0x2, R17 ;  /* 0x0000000204060824 */ /* 0x000fe400078e0211 */
[----:B------:R-:W-:Y:S02]  /*1db00*/  IMAD.MOV.U32 R13, RZ, RZ, R5 ;  /* 0x000000ffff0d7224 */ /* 0x000fe400078e0005 */
[----:B------:R-:W-:Y:S02]  /*1db10*/  IMAD.MOV.U32 R12, RZ, RZ, 0x3 ;  /* 0x00000003ff0c7424 */ /* 0x000fe400078e00ff */
[----:B------:R-:W-:-:S07]  /*1db20*/  IMAD.MOV.U32 R3, RZ, RZ, R14 ;  /* 0x000000ffff037224 */ /* 0x000fce00078e000e */
[----:B------:R-:W-:Y:S05]  /*1db30*/  WARPSYNC.COLLECTIVE R15, `(.L_x_3232) ;  /* 0x000000000f087348 */ /* 0x000fea0003c00000 */
[----:B------:R0:W1:Y:S02]  /*1db40*/  SHFL.IDX P6, R14, R13, R12, R11 ;  /* 0x0000000c0d0e7389 */ /* 0x00006400000c000b */
[----:B01----:R-:W-:Y:S01]  /*1db50*/  ENDCOLLECTIVE ;  /* 0x000000000000791b */ /* 0x003fe20003800000 */
.L_x_3232:
        /* <DEDUP_REMOVED lines=10> */
.L_x_3233:
[----:B------:R-:W-:Y:S01]  /*1dc00*/  @!PT LDS RZ, [RZ] ;  /* 0x00000000fffff984 */ /* 0x000fe20000000800 */
[----:B------:R-:W-:Y:S01]  /*1dc10*/  @!PT LDS RZ, [RZ] ;  /* 0x00000000fffff984 */ /* 0x000fe20000000800 */
[----:B------:R-:W-:Y:S01]  /*1dc20*/  @!PT LDS RZ, [RZ] ;  /* 0x00000000fffff984 */ /* 0x000fe20000000800 */
[----:B------:R1:W-:Y:S01]  /*1dc30*/  @P0 LDGSTS.E.BYPASS.LTC128B.128 [R6+0x23400], desc[UR40][R2.64], !P2 ;  /* 0x2340000002060fae */ /* 0x0003e2000d101d68 */
[----:B------:R-:W-:Y:S01]  /*1dc40*/  IMAD.MOV.U32 R0, RZ, RZ, R14 ;  /* 0x000000ffff007224 */ /* 0x000fe200078e000e */
[----:B------:R-:W-:Y:S06]  /*1dc50*/  BRA `(.L_x_3234) ;  /* 0xffffffac00807947 */ /* 0x000fec000383ffff */
.L_x_3159:
[----:B------:R-:W-:Y:S01]  /*1dc60*/  IMAD.MOV.U32 R13, RZ, RZ, R2 ;  /* 0x000000ffff0d7224 */ /* 0x000fe200078e0002 */
[----:B------:R-:W-:Y:S01]  /*1dc70*/  LOP3.LUT R16, R16, 0xfffffeff, RZ, 0xc0, !PT ;  /* 0xfffffeff10107812 */ /* 0x000fe200078ec0ff */
        /* <DEDUP_REMOVED lines=8> */
.L_x_3235:
        /* <DEDUP_REMOVED lines=9> */
.L_x_3236:
[----:B------:R-:W-:Y:S02]  /*1dd90*/  IMAD.MOV.U32 R13, RZ, RZ, R2 ;  /* 0x000000ffff0d7224 */ /* 0x000fe400078e0002 */
[----:B------:R-:W-:Y:S02]  /*1dda0*/  IMAD.MOV.U32 R12, RZ, RZ, 0x1 ;  /* 0x00000001ff0c7424 */ /* 0x000fe400078e00ff */
[----:B------:R-:W-:-:S07]  /*1ddb0*/  IMAD.MOV.U32 R5, RZ, RZ, R14 ;  /* 0x000000ffff057224 */ /* 0x000fce00078e000e */
[----:B------:R-:W-:Y:S05]  /*1ddc0*/  WARPSYNC.COLLECTIVE R15, `(.L_x_3237) ;  /* 0x000000000f087348 */ /* 0x000fea0003c00000 */
[----:B------:R0:W1:Y:S02]  /*1ddd0*/  SHFL.IDX P6, R14, R13, R12, R11 ;  /* 0x0000000c0d0e7389 */ /* 0x00006400000c000b */
[----:B01----:R-:W-:Y:S01]  /*1dde0*/  ENDCOLLECTIVE ;  /* 0x000000000000791b */ /* 0x003fe20003800000 */
.L_x_3237:
        /* <DEDUP_REMOVED lines=15> */
.L_x_3238:
        /* <DEDUP_REMOVED lines=8> */
.L_x_3239:
        /* <DEDUP_REMOVED lines=16> */
.L_x_3240:
[----:B------:R-:W-:Y:S01]  /*1e060*/  @P2 LOP3.LUT R16, R16, 0x40, RZ, 0xfc, !PT ;  /* 0x0000004010102812 */ /* 0x000fe200078efcff */
[----:B------:R-:W-:Y:S02]  /*1e070*/  IMAD.MOV.U32 R13, RZ, RZ, R2 ;  /* 0x000000ffff0d7224 */ /* 0x000fe400078e0002 */
[----:B------:R-:W-:Y:S02]  /*1e080*/  IMAD.MOV.U32 R12, RZ, RZ, 0x3 ;  /* 0x00000003ff0c7424 */ /* 0x000fe400078e00ff */
[----:B------:R-:W-:-:S07]  /*1e090*/  IMAD.MOV.U32 R5, RZ, RZ, R14 ;  /* 0x000000ffff057224 */ /* 0x000fce00078e000e */
[----:B------:R-:W-:Y:S05]  /*1e0a0*/  WARPSYNC.COLLECTIVE R15, `(.L_x_3241) ;  /* 0x000000000f087348 */ /* 0x000fea0003c00000 */
[----:B------:R0:W1:Y:S02]  /*1e0b0*/  SHFL.IDX P6, R14, R13, R12, R11 ;  /* 0x0000000c0d0e7389 */ /* 0x00006400000c000b */
[----:B01----:R-:W-:Y:S01]  /*1e0c0*/  ENDCOLLECTIVE ;  /* 0x000000000000791b */ /* 0x003fe20003800000 */
.L_x_3241:
        /* <DEDUP_REMOVED lines=14> */
.L_x_3242:
[----:B------:R-:W-:Y:S01]  /*1e1b0*/  IMAD.MOV.U32 R0, RZ, RZ, R14 ;  /* 0x000000ffff007224 */ /* 0x000fe200078e000e */
[----:B------:R-:W-:Y:S06]  /*1e1c0*/  BRA `(.L_x_3243) ;  /* 0xffffffb000887947 */ /* 0x000fec000383ffff */
.L_x_3163:
        /* <DEDUP_REMOVED lines=47> */
.L_x_3245:
[----:B------:R-:W-:Y:S05]  /*1e4c0*/  BSYNC B0 ;  /* 0x0000000000007941 */ /* 0x000fea0003800000 */
.L_x_3244:
        /* <DEDUP_REMOVED lines=11> */
.L_x_3246:
        /* <DEDUP_REMOVED lines=39> */
.L_x_3247:
[----:B------:R-:W-:Y:S02]  /*1e7f0*/  IMAD.MOV.U32 R13, RZ, RZ, R0 ;  /* 0x000000ffff0d7224 */ /* 0x000fe400078e0000 */
[----:B------:R-:W-:-:S07]  /*1e800*/  IMAD.MOV.U32 R7, RZ, RZ, R14 ;  /* 0x000000ffff077224 */ /* 0x000fce00078e000e */
[----:B------:R-:W-:Y:S05]  /*1e810*/  WARPSYNC.COLLECTIVE R15, `(.L_x_3248) ;  /* 0x000000000f087348 */ /* 0x000fea0003c00000 */
[----:B------:R0:W1:Y:S02]  /*1e820*/  SHFL.IDX P6, R14, R13, R12, R11 ;  /* 0x0000000c0d0e7389 */ /* 0x00006400000c000b */
[----:B01----:R-:W-:Y:S01]  /*1e830*/  ENDCOLLECTIVE ;  /* 0x000000000000791b */ /* 0x003fe20003800000 */
.L_x_3248:
        /* <DEDUP_REMOVED lines=33> */
.L_x_3249:
[----:B------:R-:W-:Y:S02]  /*1ea50*/  IMAD.MOV.U32 R13, RZ, RZ, R0 ;  /* 0x000000ffff0d7224 */ /* 0x000fe400078e0000 */
[----:B------:R-:W-:-:S07]  /*1ea60*/  IMAD.MOV.U32 R7, RZ, RZ, R14 ;  /* 0x000000ffff077224 */ /* 0x000fce00078e000e */
[----:B------:R-:W-:Y:S05]  /*1ea70*/  WARPSYNC.COLLECTIVE R15, `(.L_x_3250) ;  /* 0x000000000f087348 */ /* 0x000fea0003c00000 */
[----:B------:R0:W1:Y:S02]  /*1ea80*/  SHFL.IDX P6, R14, R13, R12, R11 ;  /* 0x0000000c0d0e7389 */ /* 0x00006400000c000b */
[----:B01----:R-:W-:Y:S01]  /*1ea90*/  ENDCOLLECTIVE ;  /* 0x000000000000791b */ /* 0x003fe20003800000 */
.L_x_3250:
        /* <DEDUP_REMOVED lines=27> */
.L_x_3251:
[----:B------:R-:W-:Y:S02]  /*1ec50*/  IMAD.MOV.U32 R13, RZ, RZ, R0 ;  /* 0x000000ffff0d7224 */ /* 0x000fe400078e0000 */
[----:B------:R-:W-:-:S07]  /*1ec60*/  IMAD.MOV.U32 R6, RZ, RZ, R14 ;  /* 0x000000ffff067224 */ /* 0x000fce00078e000e */
[----:B------:R-:W-:Y:S05]  /*1ec70*/  WARPSYNC.COLLECTIVE R15, `(.L_x_3252) ;  /* 0x000000000f087348 */ /* 0x000fea0003c00000 */
[----:B------:R0:W1:Y:S02]  /*1ec80*/  SHFL.IDX P6, R14, R13, R12, R11 ;  /* 0x0000000c0d0e7389 */ /* 0x00006400000c000b */
[----:B01----:R-:W-:Y:S01]  /*1ec90*/  ENDCOLLECTIVE ;  /* 0x000000000000791b */ /* 0x003fe20003800000 */
.L_x_3252:
[----:B------:R-:W-:Y:S01]  /*1eca0*/  IMAD.MOV.U32 R0, RZ, RZ, R14 ;  /* 0x000000ffff007224 */ /* 0x000fe200078e000e */
[----:B------:R-:W-:Y:S06]  /*1ecb0*/  BRA `(.L_x_3253) ;  /* 0xffffffb000fc7947 */ /* 0x000fec000383ffff */
.L_x_3168:
[----:B0-----:R0:W1:Y:S02]  /*1ecc0*/  SYNCS.PHASECHK.TRANS64.TRYWAIT P0, [R17+URZ+0x38820], R0 ;  /* 0x03882000110075a7 */ /* 0x001064000800017f */
[----:B-1----:R-:W-:Y:S05]  /*1ecd0*/  @!P0 NANOSLEEP.SYNCS 0x989680 ;  /* 0x009896800000895d */ /* 0x002fea0003900000 */
[----:B------:R-:W1:Y:S02]  /*1ece0*/  @!P0 SYNCS.PHASECHK.TRANS64 P0, [R17+URZ+0x38820], R0 ;  /* 0x03882000110085a7 */ /* 0x000e64000800007f */
[----:B-1----:R-:W-:Y:S05]  /*1ecf0*/  @!P0 BRA `(.L_x_3168) ;  /* 0xfffffffc00f08947 */ /* 0x002fea000383ffff */
[----:B------:R-:W-:Y:S05]  /*1ed00*/  BRA `(.L_x_3254) ;  /* 0xffffffb400987947 */ /* 0x000fea000383ffff */
.L_x_3171:
[----:B0-----:R0:W1:Y:S02]  /*1ed10*/  SYNCS.PHASECHK.TRANS64.TRYWAIT P0, [R22+URZ+0x38860], R0 ;  /* 0x03886000160075a7 */ /* 0x001064000800017f */
[----:B-1----:R-:W-:Y:S05]  /*1ed20*/  @!P0 NANOSLEEP.SYNCS 0x989680 ;  /* 0x009896800000895d */ /* 0x002fea0003900000 */
[----:B------:R-:W1:Y:S02]  /*1ed30*/  @!P0 SYNCS.PHASECHK.TRANS64 P0, [R22+URZ+0x38860], R0 ;  /* 0x03886000160085a7 */ /* 0x000e64000800007f */
[----:B-1----:R-:W-:Y:S05]  /*1ed40*/  @!P0 BRA `(.L_x_3171) ;  /* 0xfffffffc00f08947 */ /* 0x002fea000383ffff */
[----:B------:R-:W-:Y:S05]  /*1ed50*/  BRA `(.L_x_3255) ;  /* 0xffffffb400a87947 */ /* 0x000fea000383ffff */
.L_x_3172:
        /* <DEDUP_REMOVED lines=8> */
.L_x_3257:
[----:B------:R-:W-:Y:S05]  /*1ede0*/  BSYNC B0 ;  /* 0x0000000000007941 */ /* 0x000fea0003800000 */
.L_x_3256:
        /* <DEDUP_REMOVED lines=15> */
.L_x_3258:
        /* <DEDUP_REMOVED lines=39> */
.L_x_3259:
[----:B------:R-:W-:Y:S02]  /*1f150*/  IMAD.MOV.U32 R13, RZ, RZ, R4 ;  /* 0x000000ffff0d7224 */ /* 0x000fe400078e0004 */
[----:B------:R-:W-:-:S07]  /*1f160*/  IMAD.MOV.U32 R3, RZ, RZ, R14 ;  /* 0x000000ffff037224 */ /* 0x000fce00078e000e */
[----:B------:R-:W-:Y:S05]  /*1f170*/  WARPSYNC.COLLECTIVE R15, `(.L_x_3260) ;  /* 0x000000000f087348 */ /* 0x000fea0003c00000 */
[----:B------:R0:W1:Y:S02]  /*1f180*/  SHFL.IDX P6, R14, R13, R12, R11 ;  /* 0x0000000c0d0e7389 */ /* 0x00006400000c000b */
[----:B01----:R-:W-:Y:S01]  /*1f190*/  ENDCOLLECTIVE ;  /* 0x000000000000791b */ /* 0x003fe20003800000 */
.L_x_3260:
        /* <DEDUP_REMOVED lines=29> */
.L_x_3261:
[----:B------:R-:W-:Y:S02]  /*1f370*/  IMAD.MOV.U32 R13, RZ, RZ, R4 ;  /* 0x000000ffff0d7224 */ /* 0x000fe400078e0004 */
[----:B------:R-:W-:-:S07]  /*1f380*/  IMAD.MOV.U32 R7, RZ, RZ, R14 ;  /* 0x000000ffff077224 */ /* 0x000fce00078e000e */
[----:B------:R-:W-:Y:S05]  /*1f390*/  WARPSYNC.COLLECTIVE R15, `(.L_x_3262) ;  /* 0x000000000f087348 */ /* 0x000fea0003c00000 */
[----:B------:R0:W1:Y:S02]  /*1f3a0*/  SHFL.IDX P6, R14, R13, R12, R11 ;  /* 0x0000000c0d0e7389 */ /* 0x00006400000c000b */
[----:B01----:R-:W-:Y:S01]  /*1f3b0*/  ENDCOLLECTIVE ;  /* 0x000000000000791b */ /* 0x003fe20003800000 */
.L_x_3262:
        /* <DEDUP_REMOVED lines=29> */
.L_x_3263:
[----:B------:R-:W-:Y:S02]  /*1f590*/  IMAD.MOV.U32 R13, RZ, RZ, R4 ;  /* 0x000000ffff0d7224 */ /* 0x000fe400078e0004 */
[----:B------:R-:W-:-:S07]  /*1f5a0*/  IMAD.MOV.U32 R6, RZ, RZ, R14 ;  /* 0x000000ffff067224 */ /* 0x000fce00078e000e */
[----:B------:R-:W-:Y:S05]  /*1f5b0*/  WARPSYNC.COLLECTIVE R15, `(.L_x_3264) ;  /* 0x000000000f087348 */ /* 0x000fea0003c00000 */
[----:B------:R0:W1:Y:S02]  /*1f5c0*/  SHFL.IDX P6, R14, R13, R12, R11 ;  /* 0x0000000c0d0e7389 */ /* 0x00006400000c000b */
[----:B01----:R-:W-:Y:S01]  /*1f5d0*/  ENDCOLLECTIVE ;  /* 0x000000000000791b */ /* 0x003fe20003800000 */
.L_x_3264:
[----:B------:R-:W-:Y:S01]  /*1f5e0*/  IMAD.MOV.U32 R2, RZ, RZ, R14 ;  /* 0x000000ffff027224 */ /* 0x000fe200078e000e */
[----:B------:R-:W-:Y:S06]  /*1f5f0*/  BRA `(.L_x_3265) ;  /* 0xffffffb400347947 */ /* 0x000fec000383ffff */
.L_x_3179:
[----:B0-----:R0:W1:Y:S02]  /*1f600*/  SYNCS.PHASECHK.TRANS64.TRYWAIT P0, [R6+URZ+0x38840], R20 ;  /* 0x03884014060075a7 */ /* 0x001064000800017f */
[----:B-1----:R-:W-:Y:S05]  /*1f610*/  @!P0 NANOSLEEP.SYNCS 0x989680 ;  /* 0x009896800000895d */ /* 0x002fea0003900000 */
[----:B------:R-:W1:Y:S02]  /*1f620*/  @!P0 SYNCS.PHASECHK.TRANS64 P0, [R6+URZ+0x38840], R20 ;  /* 0x03884014060085a7 */ /* 0x000e64000800007f */
[----:B-1----:R-:W-:Y:S05]  /*1f630*/  @!P0 BRA `(.L_x_3179) ;  /* 0xfffffffc00f08947 */ /* 0x002fea000383ffff */
[----:B------:R-:W-:Y:S05]  /*1f640*/  BRA `(.L_x_3266) ;  /* 0xffffffb800c87947 */ /* 0x000fea000383ffff */
.L_x_3180:
        /* <DEDUP_REMOVED lines=8> */
.L_x_3268:
[----:B------:R-:W-:Y:S05]  /*1f6d0*/  BSYNC B1 ;  /* 0x0000000000017941 */ /* 0x000fea0003800000 */
.L_x_3267:
        /* <DEDUP_REMOVED lines=9> */
.L_x_3269:
[----:B------:R-:W-:Y:S02]  /*1f770*/  IMAD.MOV.U32 R13, RZ, RZ, R25 ;  /* 0x000000ffff0d7224 */ /* 0x000fe400078e0019 */
[----:B------:R-:W-:Y:S02]  /*1f780*/  IMAD.MOV.U32 R12, RZ, RZ, 0x1 ;  /* 0x00000001ff0c7424 */ /* 0x000fe400078e00ff */
[----:B------:R-:W-:-:S07]  /*1f790*/  IMAD.MOV.U32 R2, RZ, RZ, R14 ;  /* 0x000000ffff027224 */ /* 0x000fce00078e000e */
[----:B------:R-:W-:Y:S05]  /*1f7a0*/  WARPSYNC.COLLECTIVE R15, `(.L_x_3270) ;  /* 0x000000000f087348 */ /* 0x000fea0003c00000 */
[----:B------:R0:W1:Y:S02]  /*1f7b0*/  SHFL.IDX P6, R14, R13, R12, R11 ;  /* 0x0000000c0d0e7389 */ /* 0x00006400000c000b */
[----:B01----:R-:W-:Y:S01]  /*1f7c0*/  ENDCOLLECTIVE ;  /* 0x000000000000791b */ /* 0x003fe20003800000 */
.L_x_3270:
        /* <DEDUP_REMOVED lines=11> */
.L_x_3271:
[----:B------:R-:W-:Y:S02]  /*1f880*/  IMAD.MOV.U32 R13, RZ, RZ, R25 ;  /* 0x000000ffff0d7224 */ /* 0x000fe400078e0019 */
[----:B------:R-:W-:Y:S02]  /*1f890*/  IMAD.MOV.U32 R12, RZ, RZ, 0x2 ;  /* 0x00000002ff0c7424 */ /* 0x000fe400078e00ff */
[----:B------:R-:W-:-:S07]  /*1f8a0*/  IMAD.MOV.U32 R2, RZ, RZ, R14 ;  /* 0x000000ffff027224 */ /* 0x000fce00078e000e */
[----:B------:R-:W-:Y:S05]  /*1f8b0*/  WARPSYNC.COLLECTIVE R15, `(.L_x_3272) ;  /* 0x000000000f087348 */ /* 0x000fea0003c00000 */
[----:B------:R0:W1:Y:S02]  /*1f8c0*/  SHFL.IDX P6, R14, R13, R12, R11 ;  /* 0x0000000c0d0e7389 */ /* 0x00006400000c000b */
[----:B01----:R-:W-:Y:S01]  /*1f8d0*/  ENDCOLLECTIVE ;  /* 0x000000000000791b */ /* 0x003fe20003800000 */
.L_x_3272:
        /* <DEDUP_REMOVED lines=11> */
.L_x_3273:
[----:B------:R-:W-:Y:S02]  /*1f990*/  IMAD.MOV.U32 R13, RZ, RZ, R25 ;  /* 0x000000ffff0d7224 */ /* 0x000fe400078e0019 */
[----:B------:R-:W-:Y:S02]  /*1f9a0*/  IMAD.MOV.U32 R12, RZ, RZ, 0x3 ;  /* 0x00000003ff0c7424 */ /* 0x000fe400078e00ff */
[----:B------:R-:W-:-:S07]  /*1f9b0*/  IMAD.MOV.U32 R2, RZ, RZ, R14 ;  /* 0x000000ffff027224 */ /* 0x000fce00078e000e */
[----:B------:R-:W-:Y:S05]  /*1f9c0*/  WARPSYNC.COLLECTIVE R15, `(.L_x_3274) ;  /* 0x000000000f087348 */ /* 0x000fea0003c00000 */
[----:B------:R0:W1:Y:S02]  /*1f9d0*/  SHFL.IDX P6, R14, R13, R12, R11 ;  /* 0x0000000c0d0e7389 */ /* 0x00006400000c000b */
[----:B01----:R-:W-:Y:S01]  /*1f9e0*/  ENDCOLLECTIVE ;  /* 0x000000000000791b */ /* 0x003fe20003800000 */
.L_x_3274:
        /* <DEDUP_REMOVED lines=11> */
.L_x_3275:
[----:B------:R-:W-:Y:S01]  /*1faa0*/  IMAD.MOV.U32 R2, RZ, RZ, R14 ;  /* 0x000000ffff027224 */ /* 0x000fe200078e000e */
[----:B------:R-:W-:Y:S06]  /*1fab0*/  BRA `(.L_x_3276) ;  /* 0xffffffb800507947 */ /* 0x000fec000383ffff */
.L_x_3185:
[----:B---3--:R3:W4:Y:S02]  /*1fac0*/  SYNCS.PHASECHK.TRANS64.TRYWAIT P0, [R6+URZ+0x38860], R20 ;  /* 0x03886014060075a7 */ /* 0x008724000800017f */
[----:B----4-:R-:W-:Y:S05]  /*1fad0*/  @!P0 NANOSLEEP.SYNCS 0x989680 ;  /* 0x009896800000895d */ /* 0x010fea0003900000 */
[----:B------:R-:W4:Y:S02]  /*1fae0*/  @!P0 SYNCS.PHASECHK.TRANS64 P0, [R6+URZ+0x38860], R20 ;  /* 0x03886014060085a7 */ /* 0x000f24000800007f */
[----:B----4-:R-:W-:Y:S05]  /*1faf0*/  @!P0 BRA `(.L_x_3185) ;  /* 0xfffffffc00f08947 */ /* 0x010fea000383ffff */
[----:B------:R-:W-:Y:S05]  /*1fb00*/  BRA `(.L_x_3277) ;  /* 0xffffffb800a07947 */ /* 0x000fea000383ffff */
.L_x_3186:
        /* <DEDUP_REMOVED lines=8> */
.L_x_3279:
[----:B------:R-:W-:Y:S05]  /*1fb90*/  BSYNC B1 ;  /* 0x0000000000017941 */ /* 0x000fea0003800000 */
.L_x_3278:
        /* <DEDUP_REMOVED lines=13> */
.L_x_3280:
        /* <DEDUP_REMOVED lines=17> */
.L_x_3281:
        /* <DEDUP_REMOVED lines=16> */
.L_x_3282:
        /* <DEDUP_REMOVED lines=19> */
.L_x_3283:
        /* <DEDUP_REMOVED lines=14> */
.L_x_3284:
        /* <DEDUP_REMOVED lines=16> */
.L_x_3285:
        /* <DEDUP_REMOVED lines=14> */
.L_x_3286:
[----:B------:R-:W-:Y:S05]  /*20270*/  BRA `(.L_x_3287) ;  /* 0xffffffb800047947 */ /* 0x000fea000383ffff */
.L_x_3194:
        /* <DEDUP_REMOVED lines=8> */
.L_x_3289:
[----:B------:R-:W-:Y:S05]  /*20300*/  BSYNC B0 ;  /* 0x0000000000007941 */ /* 0x000fea0003800000 */
.L_x_3288:
        /* <DEDUP_REMOVED lines=9> */
.L_x_3290:
        /* <DEDUP_REMOVED lines=23> */
.L_x_3291:
[----:B------:R-:W-:Y:S01]  /*20510*/  IMAD.MOV.U32 R12, RZ, RZ, 0x2 ;  /* 0x00000002ff0c7424 */ /* 0x000fe200078e00ff */
[----:B------:R-:W-:-:S05]  /*20520*/  SEL R4, R14, RZ, P1 ;  /* 0x000000ff0e047207 */ /* 0x000fca0000800000 */
[----:B------:R-:W-:-:S04]  /*20530*/  IMAD.IADD R4, R13, 0x1, R4 ;  /* 0x000000010d047824 */ /* 0x000fc800078e0204 */
[----:B------:R-:W-:-:S07]  /*20540*/  IMAD.MOV.U32 R13, RZ, RZ, R4 ;  /* 0x000000ffff0d7224 */ /* 0x000fce00078e0004 */
[----:B------:R-:W-:Y:S05]  /*20550*/  WARPSYNC.COLLECTIVE R15, `(.L_x_3292) ;  /* 0x000000000f087348 */ /* 0x000fea0003c00000 */
[----:B------:R0:W1:Y:S02]  /*20560*/  SHFL.UP P6, R14, R13, R12, R11 ;  /* 0x0400000c0d0e7389 */ /* 0x00006400000c000b */
[----:B01----:R-:W-:Y:S01]  /*20570*/  ENDCOLLECTIVE ;  /* 0x000000000000791b */ /* 0x003fe20003800000 */
.L_x_3292:
[----:B------:R-:W-:Y:S01]  /*20580*/  IMAD.MOV.U32 R12, RZ, RZ, 0x4 ;  /* 0x00000004ff0c7424 */ /* 0x000fe200078e00ff */
[----:B------:R-:W-:-:S05]  /*20590*/  SEL R3, R14, RZ, P2 ;  /* 0x000000ff0e037207 */ /* 0x000fca0001000000 */
[----:B------:R-:W-:-:S04]  /*205a0*/  IMAD.IADD R2, R4, 0x1, R3 ;  /* 0x0000000104027824 */ /* 0x000fc800078e0203 */
[----:B------:R-:W-:-:S07]  /*205b0*/  IMAD.MOV.U32 R13, RZ, RZ, R2 ;  /* 0x000000ffff0d7224 */ /* 0x000fce00078e0002 */
[----:B------:R-:W-:Y:S05]  /*205c0*/  WARPSYNC.COLLECTIVE R15, `(.L_x_3293) ;  /* 0x000000000f087348 */ /* 0x000fea0003c00000 */
[----:B------:R0:W1:Y:S02]  /*205d0*/  SHFL.UP P6, R14, R13, R12, R11 ;  /* 0x0400000c0d0e7389 */ /* 0x00006400000c000b */
[----:B01----:R-:W-:Y:S01]  /*205e0*/  ENDCOLLECTIVE ;  /* 0x000000000000791b */ /* 0x003fe20003800000 */
.L_x_3293:
[----:B------:R-:W-:Y:S01]  /*205f0*/  IMAD.MOV.U32 R12, RZ, RZ, 0x8 ;  /* 0x00000008ff0c7424 */ /* 0x000fe200078e00ff */
[----:B------:R-:W-:-:S05]  /*20600*/  SEL R3, R14, RZ, P3 ;  /* 0x000000ff0e037207 */ /* 0x000fca0001800000 */
[----:B------:R-:W-:-:S04]  /*20610*/  IMAD.IADD R3, R2, 0x1, R3 ;  /* 0x0000000102037824 */ /* 0x000fc800078e0203 */
[----:B------:R-:W-:-:S07]  /*20620*/  IMAD.MOV.U32 R13, RZ, RZ, R3 ;  /* 0x000000ffff0d7224 */ /* 0x000fce00078e0003 */
[----:B------:R-:W-:Y:S05]  /*20630*/  WARPSYNC.COLLECTIVE R15, `(.L_x_3294) ;  /* 0x000000000f087348 */ /* 0x000fea0003c00000 */
[----:B------:R0:W1:Y:S02]  /*20640*/  SHFL.UP P6, R14, R13, R12, R11 ;  /* 0x0400000c0d0e7389 */ /* 0x00006400000c000b */
[----:B01----:R-:W-:Y:S01]  /*20650*/  ENDCOLLECTIVE ;  /* 0x000000000000791b */ /* 0x003fe20003800000 */
.L_x_3294:
[----:B------:R-:W-:Y:S01]  /*20660*/  IMAD.MOV.U32 R12, RZ, RZ, 0x10 ;  /* 0x00000010ff0c7424 */ /* 0x000fe200078e00ff */
[----:B------:R-:W-:-:S05]  /*20670*/  SEL R4, R14, RZ, P4 ;  /* 0x000000ff0e047207 */ /* 0x000fca0002000000 */
[----:B------:R-:W-:-:S04]  /*20680*/  IMAD.IADD R4, R3, 0x1, R4 ;  /* 0x0000000103047824 */ /* 0x000fc800078e0204 */
[----:B------:R-:W-:-:S07]  /*20690*/  IMAD.MOV.U32 R13, RZ, RZ, R4 ;  /* 0x000000ffff0d7224 */ /* 0x000fce00078e0004 */
[----:B------:R-:W-:Y:S05]  /*206a0*/  WARPSYNC.COLLECTIVE R15, `(.L_x_3295) ;  /* 0x000000000f087348 */ /* 0x000fea0003c00000 */
[----:B------:R0:W1:Y:S02]  /*206b0*/  SHFL.UP P6, R14, R13, R12, R11 ;  /* 0x0400000c0d0e7389 */ /* 0x00006400000c000b */
[----:B01----:R-:W-:Y:S01]  /*206c0*/  ENDCOLLECTIVE ;  /* 0x000000000000791b */ /* 0x003fe20003800000 */
.L_x_3295:
        /* <DEDUP_REMOVED lines=8> */
.L_x_3296:
[----:B------:R-:W-:Y:S05]  /*20750*/  BRA `(.L_x_3297) ;  /* 0xffffffb800a07947 */ /* 0x000fea000383ffff */
.L_x_3197:
[----:B------:R-:W-:Y:S01]  /*20760*/  BSSY B0, `(.L_x_3298) ;  /* 0x0000007000007945 */ /* 0x000fe20003800000 */
[----:B------:R-:W-:Y:S02]  /*20770*/  IMAD.MOV.U32 R12, RZ, RZ, 0x1 ;  /* 0x00000001ff0c7424 */ /* 0x000fe400078e00ff */
[----:B------:R-:W-:Y:S02]  /*20780*/  IMAD.MOV.U32 R11, RZ, RZ, RZ ;  /* 0x000000ffff0b7224 */ /* 0x000fe400078e00ff */
[----:B------:R-:W-:-:S07]  /*20790*/  IMAD.MOV.U32 R15, RZ, RZ, -0x1 ;  /* 0xffffffffff0f7424 */ /* 0x000fce00078e00ff */
[----:B------:R-:W-:Y:S05]  /*207a0*/  WARPSYNC.COLLECTIVE R15, `(.L_x_3299) ;  /* 0x000000000f087348 */ /* 0x000fea0003c00000 */
[----:B------:R0:W1:Y:S02]  /*207b0*/  SHFL.UP P6, R14, R13, R12, R11 ;  /* 0x0400000c0d0e7389 */ /* 0x00006400000c000b */
[----:B01----:R-:W-:Y:S01]  /*207c0*/  ENDCOLLECTIVE ;  /* 0x000000000000791b */ /* 0x003fe20003800000 */
.L_x_3299:
[----:B------:R-:W-:Y:S05]  /*207d0*/  BSYNC B0 ;  /* 0x0000000000007941 */ /* 0x000fea0003800000 */
.L_x_3298:
        /* <DEDUP_REMOVED lines=8> */
.L_x_3300:
[----:B------:R-:W-:Y:S01]  /*20860*/  IMAD.MOV.U32 R12, RZ, RZ, 0x4 ;  /* 0x00000004ff0c7424 */ /* 0x000fe200078e00ff */
[----:B------:R-:W-:-:S05]  /*20870*/  SEL R2, R14, RZ, P2 ;  /* 0x000000ff0e027207 */ /* 0x000fca0001000000 */
[----:B------:R-:W-:-:S04]  /*20880*/  IMAD.IADD R2, R13, 0x1, R2 ;  /* 0x000000010d027824 */ /* 0x000fc800078e0202 */
[----:B------:R-:W-:-:S07]  /*20890*/  IMAD.MOV.U32 R13, RZ, RZ, R2 ;  /* 0x000000ffff0d7224 */ /* 0x000fce00078e0002 */
[----:B------:R-:W-:Y:S05]  /*208a0*/  WARPSYNC.COLLECTIVE R15, `(.L_x_3301) ;  /* 0x000000000f087348 */ /* 0x000fea0003c00000 */
[----:B------:R0:W1:Y:S02]  /*208b0*/  SHFL.UP P6, R14, R13, R12, R11 ;  /* 0x0400000c0d0e7389 */ /* 0x00006400000c000b */
[----:B01----:R-:W-:Y:S01]  /*208c0*/  ENDCOLLECTIVE ;  /* 0x000000000000791b */ /* 0x003fe20003800000 */
.L_x_3301:
[----:B------:R-:W-:Y:S01]  /*208d0*/  IMAD.MOV.U32 R12, RZ, RZ, 0x8 ;  /* 0x00000008ff0c7424 */ /* 0x000fe200078e00ff */
[----:B------:R-:W-:-:S05]  /*208e0*/  SEL R3, R14, RZ, P3 ;  /* 0x000000ff0e037207 */ /* 0x000fca0001800000 */
[----:B------:R-:W-:-:S04]  /*208f0*/  IMAD.IADD R3, R2, 0x1, R3 ;  /* 0x0000000102037824 */ /* 0x000fc800078e0203 */
[----:B------:R-:W-:-:S07]  /*20900*/  IMAD.MOV.U32 R13, RZ, RZ, R3 ;  /* 0x000000ffff0d7224 */ /* 0x000fce00078e0003 */
[----:B------:R-:W-:Y:S05]  /*20910*/  WARPSYNC.COLLECTIVE R15, `(.L_x_3302) ;  /* 0x000000000f087348 */ /* 0x000fea0003c00000 */
[----:B------:R0:W1:Y:S02]  /*20920*/  SHFL.UP P6, R14, R13, R12, R11 ;  /* 0x0400000c0d0e7389 */ /* 0x00006400000c000b */
[----:B01----:R-:W-:Y:S01]  /*20930*/  ENDCOLLECTIVE ;  /* 0x000000000000791b */ /* 0x003fe20003800000 */
.L_x_3302:
[----:B------:R-:W-:Y:S01]  /*20940*/  IMAD.MOV.U32 R12, RZ, RZ, 0x10 ;  /* 0x00000010ff0c7424 */ /* 0x000fe200078e00ff */
[----:B------:R-:W-:-:S05]  /*20950*/  SEL R4, R14, RZ, P4 ;  /* 0x000000ff0e047207 */ /* 0x000fca0002000000 */
[----:B------:R-:W-:-:S04]  /*20960*/  IMAD.IADD R4, R3, 0x1, R4 ;  /* 0x0000000103047824 */ /* 0x000fc800078e0204 */
[----:B------:R-:W-:-:S07]  /*20970*/  IMAD.MOV.U32 R13, RZ, RZ, R4 ;  /* 0x000000ffff0d7224 */ /* 0x000fce00078e0004 */
[----:B------:R-:W-:Y:S05]  /*20980*/  WARPSYNC.COLLECTIVE R15, `(.L_x_3303) ;  /* 0x000000000f087348 */ /* 0x000fea0003c00000 */
[----:B------:R0:W1:Y:S02]  /*20990*/  SHFL.UP P6, R14, R13, R12, R11 ;  /* 0x0400000c0d0e7389 */ /* 0x00006400000c000b */
[----:B01----:R-:W-:Y:S01]  /*209a0*/  ENDCOLLECTIVE ;  /* 0x000000000000791b */ /* 0x003fe20003800000 */
.L_x_3303:
        /* <DEDUP_REMOVED lines=8> */
.L_x_3304:
[----:B------:R-:W-:Y:S05]  /*20a30*/  BRA `(.L_x_3305) ;  /* 0xffffffb8008c7947 */ /* 0x000fea000383ffff */
.L_x_3199:
[----:B------:R-:W-:Y:S01]  /*20a40*/  BSSY B0, `(.L_x_3306) ;  /* 0x0000006000007945 */ /* 0x000fe20003800000 */
[----:B------:R-:W-:Y:S01]  /*20a50*/  PLOP3.LUT P6, PT, P6, PT, PT, 0x8, 0x0 ;  /* 0x000000000000781c */ /* 0x000fe200037ce170 */
[----:B------:R-:W-:-:S12]  /*20a60*/  IMAD.MOV.U32 R15, RZ, RZ, -0x1 ;  /* 0xffffffffff0f7424 */ /* 0x000fd800078e00ff */
[----:B0-----:R-:W-:Y:S05]  /*20a70*/  WARPSYNC.COLLECTIVE R15, `(.L_x_3307) ;  /* 0x000000000f087348 */ /* 0x001fea0003c00000 */
[----:B------:R-:W-:Y:S01]  /*20a80*/  VOTE.ANY R14, PT, P6 ;  /* 0x00000000000e7806 */ /* 0x000fe200030e0100 */
[----:B0-----:R-:W-:Y:S06]  /*20a90*/  ENDCOLLECTIVE ;  /* 0x000000000000791b */ /* 0x001fec0003800000 */
.L_x_3307:
[----:B------:R-:W-:Y:S05]  /*20aa0*/  BSYNC B0 ;  /* 0x0000000000007941 */ /* 0x000fea0003800000 */
.L_x_3306:
        /* <DEDUP_REMOVED lines=10> */
.L_x_3308:
[----:B------:R-:W-:Y:S02]  /*20b50*/  IMAD.MOV.U32 R13, RZ, RZ, R5 ;  /* 0x000000ffff0d7224 */ /* 0x000fe400078e0005 */
[----:B------:R-:W-:-:S07]  /*20b60*/  IMAD.MOV.U32 R25, RZ, RZ, R14 ;  /* 0x000000ffff197224 */ /* 0x000fce00078e000e */
[----:B------:R-:W-:Y:S05]  /*20b70*/  WARPSYNC.COLLECTIVE R15, `(.L_x_3309) ;  /* 0x000000000f087348 */ /* 0x000fea0003c00000 */
[----:B------:R0:W1:Y:S02]  /*20b80*/  SHFL.IDX P6, R14, R13, R12, R11 ;  /* 0x0000000c0d0e7389 */ /* 0x00006400000c000b */
[----:B01----:R-:W-:Y:S01]  /*20b90*/  ENDCOLLECTIVE ;  /* 0x000000000000791b */ /* 0x003fe20003800000 */
.L_x_3309:
[----:B------:R-:W-:Y:S01]  /*20ba0*/  IMAD.MOV.U32 R5, RZ, RZ, R14 ;  /* 0x000000ffff057224 */ /* 0x000fe200078e000e */
[----:B------:R-:W-:Y:S06]  /*20bb0*/  BRA `(.L_x_3310) ;  /* 0xffffffb8006c7947 */ /* 0x000fec000383ffff */
.L_x_3201:
[----:B------:R-:W-:Y:S01]  /*20bc0*/  BSSY B0, `(.L_x_3311) ;  /* 0x0000007000007945 */ /* 0x000fe20003800000 */
[----:B------:R-:W-:Y:S02]  /*20bd0*/  IMAD.MOV.U32 R13, RZ, RZ, R2 ;  /* 0x000000ffff0d7224 */ /* 0x000fe400078e0002 */
[----:B------:R-:W-:Y:S02]  /*20be0*/  IMAD.MOV.U32 R11, RZ, RZ, 0x1f ;  /* 0x0000001fff0b7424 */ /* 0x000fe400078e00ff */
[----:B------:R-:W-:-:S07]  /*20bf0*/  IMAD.MOV.U32 R15, RZ, RZ, -0x1 ;  /* 0xffffffffff0f7424 */ /* 0x000fce00078e00ff */
[----:B0123--:R-:W-:Y:S05]  /*20c00*/  WARPSYNC.COLLECTIVE R15, `(.L_x_3312) ;  /* 0x000000000f087348 */ /* 0x00ffea0003c00000 */
[----:B------:R4:W0:Y:S02]  /*20c10*/  SHFL.IDX P6, R14, R13, R12, R11 ;  /* 0x0000000c0d0e7389 */ /* 0x00082400000c000b */
[----:B01234-:R-:W-:Y:S01]  /*20c20*/  ENDCOLLECTIVE ;  /* 0x000000000000791b */ /* 0x01ffe20003800000 */
.L_x_3312:
[----:B------:R-:W-:Y:S05]  /*20c30*/  BSYNC B0 ;  /* 0x0000000000007941 */ /* 0x000fea0003800000 */
.L_x_3311:
[----:B------:R-:W-:Y:S01]  /*20c40*/  IMAD.MOV.U32 R24, RZ, RZ, R14 ;  /* 0x000000ffff187224 */ /* 0x000fe200078e000e */
[----:B------:R-:W-:Y:S06]  /*20c50*/  BRA `(.L_x_3200) ;  /* 0xffffffb8005c7947 */ /* 0x000fec000383ffff */
.L_x_3207:
[----:B0-----:R0:W1:Y:S02]  /*20c60*/  SYNCS.PHASECHK.TRANS64.TRYWAIT P0, [R5+URZ+0x38820], R0 ;  /* 0x03882000050075a7 */ /* 0x001064000800017f */
[----:B-1----:R-:W-:Y:S05]  /*20c70*/  @!P0 NANOSLEEP.SYNCS 0x989680 ;  /* 0x009896800000895d */ /* 0x002fea0003900000 */
[----:B------:R-:W1:Y:S02]  /*20c80*/  @!P0 SYNCS.PHASECHK.TRANS64 P0, [R5+URZ+0x38820], R0 ;  /* 0x03882000050085a7 */ /* 0x000e64000800007f */
[----:B-1----:R-:W-:Y:S05]  /*20c90*/  @!P0 BRA `(.L_x_3207) ;  /* 0xfffffffc00f08947 */ /* 0x002fea000383ffff */
[----:B------:R-:W-:Y:S05]  /*20ca0*/  BRA `(.L_x_3313) ;  /* 0xffffffc000b47947 */ /* 0x000fea000383ffff */
.L_x_3208:
        /* <DEDUP_REMOVED lines=11> */
.L_x_3315:
[----:B------:R-:W-:Y:S05]  /*20d60*/  BSYNC B0 ;  /* 0x0000000000007941 */ /* 0x000fea0003800000 */
.L_x_3314:
[----:B------:R-:W-:Y:S05]  /*20d70*/  BRA `(.L_x_3316) ;  /* 0xffffffc0009c7947 */ /* 0x000fea000383ffff */
.L_x_3211:
[----:B------:R-:W-:Y:S01]  /*20d80*/  BSSY B1, `(.L_x_3317) ;  /* 0x0000006000017945 */ /* 0x000fe20003800000 */
[----:B------:R-:W-:-:S07]  /*20d90*/  IMAD.MOV.U32 R15, RZ, RZ, -0x1 ;  /* 0xffffffffff0f7424 */ /* 0x000fce00078e00ff */
[----:B0-234-:R-:W-:Y:S05]  /*20da0*/  WARPSYNC.COLLECTIVE R15, `(.L_x_3318) ;  /* 0x000000000f0c7348 */ /* 0x01dfea0003c00000 */
[----:B------:R-:W-:Y:S02]  /*20db0*/  ELECT P6, UR62, PT ;  /* 0x00000000003e782f */ /* 0x000fe400038c0000 */
[----:B------:R-:W-:Y:S01]  /*20dc0*/  MOV R14, UR62 ;  /* 0x0000003e000e7c02 */ /* 0x000fe20008000f00 */
[----:B0-234-:R-:W-:Y:S10]  /*20dd0*/  ENDCOLLECTIVE ;  /* 0x000000000000791b */ /* 0x01dff40003800000 */
.L_x_3318:
[----:B------:R-:W-:Y:S05]  /*20de0*/  BSYNC B1 ;  /* 0x0000000000017941 */ /* 0x000fea0003800000 */
.L_x_3317:
[----:B------:R-:W-:Y:S05]  /*20df0*/  BRA `(.L_x_3319) ;  /* 0xffffffc000947947 */ /* 0x000fea000383ffff */
.L_x_3213:
[----:B0-----:R0:W1:Y:S02]  /*20e00*/  SYNCS.PHASECHK.TRANS64.TRYWAIT P1, [R3+URZ+0x38840], R2 ;  /* 0x03884002030075a7 */ /* 0x001064000802017f */
[----:B-1----:R-:W-:Y:S05]  /*20e10*/  @!P1 NANOSLEEP.SYNCS 0x989680 ;  /* 0x009896800000995d */ /* 0x002fea0003900000 */
[----:B------:R-:W1:Y:S02]  /*20e20*/  @!P1 SYNCS.PHASECHK.TRANS64 P1, [R3+URZ+0x38840], R2 ;  /* 0x03884002030095a7 */ /* 0x000e64000802007f */
[----:B-1----:R-:W-:Y:S05]  /*20e30*/  @!P1 BRA `(.L_x_3213) ;  /* 0xfffffffc00f09947 */ /* 0x002fea000383ffff */
[----:B------:R-:W-:Y:S05]  /*20e40*/  BRA `(.L_x_3320) ;  /* 0xffffffc000b47947 */ /* 0x000fea000383ffff */
.L_x_3215:
[----:B-1----:R1:W0:Y:S02]  /*20e50*/  SYNCS.PHASECHK.TRANS64.TRYWAIT P1, [R5+URZ+0x38840], R0 ;  /* 0x03884000050075a7 */ /* 0x002224000802017f */
[----:B0-----:R-:W-:Y:S05]  /*20e60*/  @!P1 NANOSLEEP.SYNCS 0x989680 ;  /* 0x009896800000995d */ /* 0x001fea0003900000 */
[----:B------:R-:W0:Y:S02]  /*20e70*/  @!P1 SYNCS.PHASECHK.TRANS64 P1, [R5+URZ+0x38840], R0 ;  /* 0x03884000050095a7 */ /* 0x000e24000802007f */
[----:B0-----:R-:W-:Y:S05]  /*20e80*/  @!P1 BRA `(.L_x_3215) ;  /* 0xfffffffc00f09947 */ /* 0x001fea000383ffff */
[----:B------:R-:W-:Y:S05]  /*20e90*/  BRA `(.L_x_3321) ;  /* 0xffffffc000c07947 */ /* 0x000fea000383ffff */
.L_x_3217:
[----:B------:R0:W0:Y:S02]  /*20ea0*/  SYNCS.PHASECHK.TRANS64.TRYWAIT P1, [R3+URZ+0x38860], R2 ;  /* 0x03886002030075a7 */ /* 0x000024000802017f */
[----:B0-----:R-:W-:Y:S05]  /*20eb0*/  @!P1 NANOSLEEP.SYNCS 0x989680 ;  /* 0x009896800000995d */ /* 0x001fea0003900000 */
[----:B------:R-:W0:Y:S02]  /*20ec0*/  @!P1 SYNCS.PHASECHK.TRANS64 P1, [R3+URZ+0x38860], R2 ;  /* 0x03886002030095a7 */ /* 0x000e24000802007f */
[----:B0-----:R-:W-:Y:S05]  /*20ed0*/  @!P1 BRA `(.L_x_3217) ;  /* 0xfffffffc00f09947 */ /* 0x001fea000383ffff */
[----:B------:R-:W-:Y:S05]  /*20ee0*/  BRA `(.L_x_3322) ;  /* 0xffffffc000bc7947 */ /* 0x000fea000383ffff */
.L_x_3323:
        /* <DEDUP_REMOVED lines=9> */
.L_x_5657:


//--------------------- .text._ZN7cutlass13device_kernelIN5flash11enable_sm90INS1_16FlashAttnFwdSm90INS1_25CollectiveMainloopFwdSm90ILi2EN4cute5tupleIJNS5_1CILi1EEES8_S8_EEENS6_IJNS7_ILi64EEESA_SA_EEELi512ENS_10bfloat16_tEfNS_4arch4Sm90ELb0ELb1ELb0ELb1ELb1ELb1ELb1ELb0ELb0ELb1ELb1ELb0EEENS1_21CollectiveEpilogueFwdINS6_IJSA_NS7_ILi512EEESA_EEES9_SC_SE_Li256ELb1ELb1ELb1ELb0EEENS1_36VarlenDynamicPersistentTileSchedulerILi64ELi64ELi256ELi128ELb1ELb1ELb1ELb1ELb0ELb1EEEEEEEEEvNT_6ParamsE --------------------------
	.section	.text._ZN7cutlass13device_kernelIN5flash11enable_sm90INS1_16FlashAttnFwdSm90INS1_25CollectiveMainloopFwdSm90ILi2EN4cute5tupleIJNS5_1CILi1EEES8_S8_EEENS6_IJNS7_ILi64EEESA_SA_EEELi512ENS_10bfloat16_tEfNS_4arch4Sm90ELb0ELb1ELb0ELb1ELb1ELb1ELb1ELb0ELb0ELb1ELb1ELb0EEENS1_21CollectiveEpilogueFwdINS6_IJSA_NS7_ILi512EEESA_EEES9_SC_SE_Li256ELb1ELb1ELb1ELb0EEENS1_36VarlenDynamicPersistentTileSchedulerILi64ELi64ELi256ELi128ELb1ELb1ELb1ELb1ELb0ELb1EEEEEEEEEvNT_6ParamsE,"ax",@progbits
	.align	128
.text._ZN7cutlass13device_kernelIN5flash11enable_sm90INS1_16FlashAttnFwdSm90INS1_25CollectiveMainloopFwdSm90ILi2EN4cute5tupleIJNS5_1CILi1EEES8_S8_EEENS6_IJNS7_ILi64EEESA_SA_EEELi512ENS_10bfloat16_tEfNS_4arch4Sm90ELb0ELb1ELb0ELb1ELb1ELb1ELb1ELb0ELb0ELb1ELb1ELb0EEENS1_21CollectiveEpilogueFwdINS6_IJSA_NS7_ILi512EEESA_EEES9_SC_SE_Li256ELb1ELb1ELb1ELb0EEENS1_36VarlenDynamicPersistentTileSchedulerILi64ELi64ELi256ELi128ELb1ELb1ELb1ELb1ELb0ELb1EEEEEEEEEvNT_6ParamsE:
        .type           _ZN7cutlass13device_kernelIN5flash11enable_sm90INS1_16FlashAttnFwdSm90INS1_25CollectiveMainloopFwdSm90ILi2EN4cute5tupleIJNS5_1CILi1EEES8_S8_EEENS6_IJNS7_ILi64EEESA_SA_EEELi512ENS_10bfloat16_tEfNS_4arch4Sm90ELb0ELb1ELb0ELb1ELb1ELb1ELb1ELb0ELb0ELb1ELb1ELb0EEENS1_21CollectiveEpilogueFwdINS6_IJSA_NS7_ILi512EEESA_EEES9_SC_SE_Li256ELb1ELb1ELb1ELb0EEENS1_36VarlenDynamicPersistentTileSchedulerILi64ELi64ELi256ELi128ELb1ELb1ELb1ELb1ELb0ELb1EEEEEEEEEvNT_6ParamsE,@function
        .size           _ZN7cutlass13device_kernelIN5flash11enable_sm90INS1_16FlashAttnFwdSm90INS1_25CollectiveMainloopFwdSm90ILi2EN4cute5tupleIJNS5_1CILi1EEES8_S8_EEENS6_IJNS7_ILi64EEESA_SA_EEELi512ENS_10bfloat16_tEfNS_4arch4Sm90ELb0ELb1ELb0ELb1ELb1ELb1ELb1ELb0ELb0ELb1ELb1ELb0EEENS1_21CollectiveEpilogueFwdINS6_IJSA_NS7_ILi512EEESA_EEES9_SC_SE_Li256ELb1ELb1ELb1ELb0EEENS1_36VarlenDynamicPersistentTileSchedulerILi64ELi64ELi256ELi128ELb1ELb1ELb1ELb1ELb0ELb1EEEEEEEEEvNT_6ParamsE,(.L_x_5658 - _ZN7cutlass13device_kernelIN5flash11enable_sm90INS1_16FlashAttnFwdSm90INS1_25CollectiveMainloopFwdSm90ILi2EN4cute5tupleIJNS5_1CILi1EEES8_S8_EEENS6_IJNS7_ILi64EEESA_SA_EEELi512ENS_10bfloat16_tEfNS_4arch4Sm90ELb0ELb1ELb0ELb1ELb1ELb1ELb1ELb0ELb0ELb1ELb1ELb0EEENS1_21CollectiveEpilogueFwdINS6_IJSA_NS7_ILi512EEESA_EEES9_SC_SE_Li256ELb1ELb1ELb1ELb0EEENS1_36VarlenDynamicPersistentTileSchedulerILi64ELi64ELi256ELi128ELb1ELb1ELb1ELb1ELb0ELb1EEEEEEEEEvNT_6ParamsE)
        .other          _ZN7cutlass13device_kernelIN5flash11enable_sm90INS1_16FlashAttnFwdSm90INS1_25CollectiveMainloopFwdSm90ILi2EN4cute5tupleIJNS5_1CILi1EEES8_S8_EEENS6_IJNS7_ILi64EEESA_SA_EEELi512ENS_10bfloat16_tEfNS_4arch4Sm90ELb0ELb1ELb0ELb1ELb1ELb1ELb1ELb0ELb0ELb1ELb1ELb0EEENS1_21CollectiveEpilogueFwdINS6_IJSA_NS7_ILi512EEESA_EEES9_SC_SE_Li256ELb1ELb1ELb1ELb0EEENS1_36VarlenDynamicPersistentTileSchedulerILi64ELi64ELi256ELi128ELb1ELb1ELb1ELb1ELb0ELb1EEEEEEEEEvNT_6ParamsE,@"STO_CUDA_ENTRY STV_DEFAULT"
_ZN7cutlass13device_kernelIN5flash11enable_sm90INS1_16FlashAttnFwdSm90INS1_25CollectiveMainloopFwdSm90ILi2EN4cute5tupleIJNS5_1CILi1EEES8_S8_EEENS6_IJNS7_ILi64EEESA_SA_EEELi512ENS_10bfloat16_tEfNS_4arch4Sm90ELb0ELb1ELb0ELb1ELb1ELb1ELb1ELb0ELb0ELb1ELb1ELb0EEENS1_21CollectiveEpilogueFwdINS6_IJSA_NS7_ILi512EEESA_EEES9_SC_SE_Li256ELb1ELb1ELb1ELb0EEENS1_36VarlenDynamicPersistentTileSchedulerILi64ELi64ELi256ELi128ELb1ELb1ELb1ELb1ELb0ELb1EEEEEEEEEvNT_6ParamsE:
        /* <DEDUP_REMOVED lines=18> */
.L_x_3325:
[----:B------:R-:W-:Y:S05]  /*0120*/  BSYNC B0 ;  /* 0x0000000000007941 */ /* 0x000fea0003800000 */
.L_x_3324:
        /* <DEDUP_REMOVED lines=39> */
.L_x_3326:
        /* <DEDUP_REMOVED lines=22> */
.L_x_3327:
        /* <DEDUP_REMOVED lines=18> */
.L_x_3328:
        /* <DEDUP_REMOVED lines=22> */
.L_x_3329:
        /* <DEDUP_REMOVED lines=22> */
.L_x_3330:
        /* <DEDUP_REMOVED lines=8> */
.L_x_3333:
[----:B------:R-:W-:-:S08]  /*0960*/  NOP ;  /* 0x0000000000007918 */ /* 0x000fd00000000000 */
[----:B------:R-:W0:Y:S02]  /*0970*/  USETMAXREG.TRY_ALLOC.CTAPOOL UP0, 0xe8 ;  /* 0x000000e8000079c8 */ /* 0x000e240008000600 */
[----:B0-----:R-:W-:-:S13]  /*0980*/  PLOP3.LUT P0, PT, PT, PT, UP0, 0x80, 0x0 ;  /* 0x000000000000781c */ /* 0x001fda0003f0f008 */
[----:B------:R-:W-:Y:S05]  /*0990*/  @!P0 BRA `(.L_x_3333) ;  /* 0xfffffffc00f08947 */ /* 0x000fea000383ffff */
[----:B------:R-:W-:Y:S01]  /*09a0*/  SHF.R.U32.HI R2, RZ, 0x7, R0 ;  /* 0x00000007ff027819 */ /* 0x000fe20000011600 */
[----:B------:R-:W0:Y:S03]  /*09b0*/  S2UR UR4, SR_CgaCtaId ;  /* 0x00000000000479c3 */ /* 0x000e260000008800 */
[----:B------:R-:W-:Y:S02]  /*09c0*/  ISETP.NE.AND P0, PT, R2, 0x1, PT ;  /* 0x000000010200780c */ /* 0x000fe40003f05270 */
        /* <DEDUP_REMOVED lines=25> */
[----:B------:R-:W-:Y:S02]  /*0b60*/  LOP3.LUT R13, R3, 0xfffffff8, RZ, 0xc0, !PT ;  /* 0xfffffff8030d7812 */ /* 0x000fe400078ec0ff */
[----:B------:R-:W-:Y:S02]  /*0b70*/  LOP3.LUT R3, R2, 0xfffffff0, RZ, 0xc0, !PT ;  /* 0xfffffff002037812 */ /* 0x000fe400078ec0ff */
[----:B------:R-:W-:Y:S01]  /*0b80*/  SHF.R.S32.HI R7, RZ, 0x1f, R4 ;  /* 0x0000001fff077819 */ /* 0x000fe20000011404 */
[----:B------:R-:W-:Y:S01]  /*0b90*/  IMAD.IADD R13, R0, 0x1, -R13 ;  /* 0x00000001000d7824 */ /* 0x000fe200078e0a0d */
[----:B------:R-:W-:Y:S01]  /*0ba0*/  LOP3.LUT R9, R6, 0xffffff80, RZ, 0xc0, !PT ;  /* 0xffffff8006097812 */ /* 0x000fe200078ec0ff */
[----:B------:R-:W-:Y:S01]  /*0bb0*/  IMAD.IADD R3, R0, 0x1, -R3 ;  /* 0x0000000100037824 */ /* 0x000fe200078e0a03 */
[----:B------:R-:W-:Y:S01]  /*0bc0*/  SHF.R.S32.HI R5, RZ, 0x4, R2 ;  /* 0x00000004ff057819 */ /* 0x000fe20000011402 */
[----:B------:R-:W-:Y:S01]  /*0bd0*/  IMAD.SHL.U32 R214, R13, 0x8, RZ ;  /* 0x000000080dd67824 */ /* 0x000fe200078e00ff */
[----:B------:R-:W-:Y:S01]  /*0be0*/  LOP3.LUT R11, R10, 0xfffffffc, RZ, 0xc0, !PT ;  /* 0xfffffffc0a0b7812 */ /* 0x000fe200078ec0ff */
[----:B------:R-:W-:Y:S01]  /*0bf0*/  IMAD.IADD R9, R0, 0x1, -R9 ;  /* 0x0000000100097824 */ /* 0x000fe200078e0a09 */
[----:B------:R-:W-:Y:S01]  /*0c00*/  LEA.HI R7, R7, R224, RZ, 0x2 ;  /* 0x000000e007077211 */ /* 0x000fe200078f10ff */
[----:B------:R-:W-:Y:S01]  /*0c10*/  VIADD R37, R214, 0x100 ;  /* 0x00000100d6257836 */ /* 0x000fe20000000000 */
[----:B------:R-:W-:Y:S01]  /*0c20*/  LEA.HI R2, R2, R5, RZ, 0x1 ;  /* 0x0000000502027211 */ /* 0x000fe200078f08ff */
[----:B------:R-:W-:Y:S01]  /*0c30*/  IMAD.IADD R11, R0, 0x1, -R11 ;  /* 0x00000001000b7824 */ /* 0x000fe200078e0a0b */
[----:B------:R-:W-:Y:S01]  /*0c40*/  SHF.R.S32.HI R20, RZ, 0x7, R6 ;  /* 0x00000007ff147819 */ /* 0x000fe20000011406 */
[----:B------:R-:W-:Y:S01]  /*0c50*/  VIADD R34, R214, 0x1c0 ;  /* 0x000001c0d6227836 */ /* 0x000fe20000000000 */
[--C-:B------:R-:W-:Y:S01]  /*0c60*/  SHF.R.S32.HI R4, RZ, 0x1f, R3.reuse ;  /* 0x0000001fff047819 */ /* 0x100fe20000011403 */
[----:B------:R-:W-:Y:S01]  /*0c70*/  IMAD.SHL.U32 R18, R11, 0x8, RZ ;  /* 0x000000080b127824 */ /* 0x000fe200078e00ff */
[----:B------:R-:W-:Y:S01]  /*0c80*/  LOP3.LUT R7, R7, 0x3ffffc, RZ, 0xc0, !PT ;  /* 0x003ffffc07077812 */ /* 0x000fe200078ec0ff */
[----:B------:R-:W-:Y:S01]  /*0c90*/  IMAD R16, R20, 0x100, R3 ;  /* 0x0000010014107824 */ /* 0x000fe200078e0203 */
[----:B------:R-:W-:Y:S01]  /*0ca0*/  SHF.R.S32.HI R0, RZ, 0x1f, R9 ;  /* 0x0000001fff007819 */ /* 0x000fe20000011409 */
[----:B------:R-:W-:Y:S01]  /*0cb0*/  VIADD R33, R18, 0x40 ;  /* 0x0000004012217836 */ /* 0x000fe20000000000 */
[----:B------:R-:W-:Y:S01]  /*0cc0*/  LOP3.LUT R2, R2, 0x1ffffffe, RZ, 0xc0, !PT ;  /* 0x1ffffffe02027812 */ /* 0x000fe200078ec0ff */
[----:B------:R-:W-:Y:S01]  /*0cd0*/  IMAD.IADD R7, R224, 0x1, -R7 ;  /* 0x00000001e0077824 */ /* 0x000fe200078e0a07 */
[----:B------:R-:W-:Y:S01]  /*0ce0*/  LEA.HI R12, R4, R3, RZ, 0x3 ;  /* 0x00000003040c7211 */ /* 0x000fe200078f18ff */
[----:B------:R-:W-:Y:S01]  /*0cf0*/  VIADD R32, R18, 0x60 ;  /* 0x0000006012207836 */ /* 0x000fe20000000000 */
[----:B------:R-:W-:Y:S01]  /*0d00*/  SHF.R.S32.HI R191, RZ, 0x2, R10 ;  /* 0x00000002ffbf7819 */ /* 0x000fe2000001140a */
[----:B------:R-:W-:Y:S01]  /*0d10*/  IMAD.IADD R2, R5, 0x1, -R2 ;  /* 0x0000000105027824 */ /* 0x000fe200078e0a02 */
[----:B------:R-:W-:Y:S01]  /*0d20*/  LEA.HI R4, R0, R9, RZ, 0x2 ;  /* 0x0000000900047211 */ /* 0x000fe200078f10ff */
[----:B------:R-:W-:Y:S01]  /*0d30*/  IMAD R15, R7, 0x10, R16 ;  /* 0x00000010070f7824 */ /* 0x000fe200078e0210 */
[----:B------:R-:W-:Y:S01]  /*0d40*/  LOP3.LUT R14, R12, 0xfffffff8, RZ, 0xc0, !PT ;  /* 0xfffffff80c0e7812 */ /* 0x000fe200078ec0ff */
[----:B------:R-:W-:Y:S01]  /*0d50*/  VIADD R7, R191, 0x20 ;  /* 0x00000020bf077836 */ /* 0x000fe20000000000 */
[--C-:B------:R-:W-:Y:S01]  /*0d60*/  SHF.R.S32.HI R5, RZ, 0x2, R4.reuse ;  /* 0x00000002ff057819 */ /* 0x100fe20000011404 */
[----:B------:R-:W-:Y:S01]  /*0d70*/  IMAD.SHL.U32 R2, R2, 0x8, RZ ;  /* 0x0000000802027824 */ /* 0x000fe200078e00ff */
[----:B------:R-:W-:Y:S01]  /*0d80*/  SHF.R.S32.HI R8, RZ, 0x1f, R4 ;  /* 0x0000001fff087819 */ /* 0x000fe20000011404 */
[----:B------:R-:W-:Y:S01]  /*0d90*/  IMAD.IADD R14, R3, 0x1, -R14 ;  /* 0x00000001030e7824 */ /* 0x000fe200078e0a0e */
[----:B------:R-:W-:Y:S01]  /*0da0*/  SHF.R.S32.HI R16, RZ, 0x1f, R7 ;  /* 0x0000001fff107819 */ /* 0x000fe20000011407 */
[----:B------:R-:W-:Y:S01]  /*0db0*/  IMAD.SHL.U32 R12, R12, 0x40, RZ ;  /* 0x000000400c0c7824 */ /* 0x000fe200078e00ff */
[----:B------:R-:W-:Y:S01]  /*0dc0*/  LEA.HI R8, R8, R5, RZ, 0x3 ;  /* 0x0000000508087211 */ /* 0x000fe200078f18ff */
[----:B------:R-:W-:Y:S01]  /*0dd0*/  IMAD.SHL.U32 R3, R14, 0x40, RZ ;  /* 0x000000400e037824 */ /* 0x000fe200078e00ff */
[----:B------:R-:W-:Y:S01]  /*0de0*/  LEA.HI R0, R0, R9, RZ, 0x5 ;  /* 0x0000000900007211 */ /* 0x000fe200078f28ff */
[----:B------:R-:W-:Y:S01]  /*0df0*/  IMAD.U32 R15, R15, 0x40, R2 ;  /* 0x000000400f0f7824 */ /* 0x000fe200078e0002 */
[----:B------:R-:W-:Y:S01]  /*0e00*/  LOP3.LUT R8, R8, 0xfffffff8, RZ, 0xc0, !PT ;  /* 0xfffffff808087812 */ /* 0x000fe200078ec0ff */
[----:B------:R-:W-:Y:S01]  /*0e10*/  STL [R1+0x6c], R20 ;  /* 0x00006c1401007387 */ /* 0x000fe20000100800 */
[----:B------:R-:W-:Y:S01]  /*0e20*/  LOP3.LUT R4, R4, 0x7ffffffc, RZ, 0xc0, !PT ;  /* 0x7ffffffc04047812 */ /* 0x000fe200078ec0ff */
[----:B------:R-:W-:Y:S01]  /*0e30*/  VIADD R31, R18, 0x80 ;  /* 0x00000080121f7836 */ /* 0x000fe20000000000 */
[----:B------:R-:W-:Y:S01]  /*0e40*/  LEA.HI R16, R16, R7, RZ, 0x3 ;  /* 0x0000000710107211 */ /* 0x000fe200078f18ff */
[----:B------:R-:W-:Y:S01]  /*0e50*/  IMAD.SHL.U32 R7, R7, 0x40, RZ ;  /* 0x0000004007077824 */ /* 0x000fe200078e00ff */
[----:B------:R-:W-:Y:S01]  /*0e60*/  LOP3.LUT R3, R3, 0x1c0, RZ, 0xc0, !PT ;  /* 0x000001c003037812 */ /* 0x000fe200078ec0ff */
[----:B------:R-:W-:Y:S01]  /*0e70*/  IMAD.IADD R5, R5, 0x1, -R8 ;  /* 0x0000000105057824 */ /* 0x000fe200078e0a08 */
[----:B------:R-:W-:Y:S01]  /*0e80*/  SHF.R.S32.HI R0, RZ, 0x5, R0 ;  /* 0x00000005ff007819 */ /* 0x000fe20000011400 */
[----:B------:R-:W-:Y:S01]  /*0e90*/  IMAD.IADD R4, R9, 0x1, -R4 ;  /* 0x0000000109047824 */ /* 0x000fe200078e0a04 */
[----:B------:R-:W-:Y:S01]  /*0ea0*/  LOP3.LUT R9, R7, 0x1c0, RZ, 0xc0, !PT ;  /* 0x000001c007097812 */ /* 0x000fe200078ec0ff */
[----:B------:R-:W-:Y:S01]  /*0eb0*/  STL [R1+0x78], R15 ;  /* 0x0000780f01007387 */ /* 0x000fe20000100800 */
[----:B------:R-:W-:Y:S01]  /*0ec0*/  LOP3.LUT R2, R3, 0x8, R2, 0xf8, !PT ;  /* 0x0000000803027812 */ /* 0x000fe200078ef802 */
[----:B------:R-:W-:Y:S01]  /*0ed0*/  IMAD R196, R0, 0x10, R5 ;  /* 0x0000001000c47824 */ /* 0x000fe200078e0205 */
[----:B------:R-:W-:Y:S01]  /*0ee0*/  SHF.R.U32.HI R7, RZ, 0x3, R3 ;  /* 0x00000003ff077819 */ /* 0x000fe20000011603 */
[----:B------:R-:W-:Y:S01]  /*0ef0*/  VIADD R30, R18, 0xa0 ;  /* 0x000000a0121e7836 */ /* 0x000fe20000000000 */
[----:B------:R-:W-:Y:S01]  /*0f00*/  LOP3.LUT R3, R12, 0x7ffffe00, RZ, 0xc0, !PT ;  /* 0x7ffffe000c037812 */ /* 0x000fe200078ec0ff */
[----:B------:R-:W-:Y:S01]  /*0f10*/  STL [R1+0x68], RZ ;  /* 0x000068ff01007387 */ /* 0x000fe20000100800 */
[----:B------:R-:W-:Y:S01]  /*0f20*/  LEA.HI R0, R11, R11, RZ, 0x1 ;  /* 0x0000000b0b007211 */ /* 0x000fe200078f08ff */
[----:B------:R-:W-:Y:S01]  /*0f30*/  VIADD R29, R18, 0xc0 ;  /* 0x000000c0121d7836 */ /* 0x000fe20000000000 */
[----:B------:R-:W-:Y:S01]  /*0f40*/  LEA.HI R6, R6, R20, RZ, 0x1 ;  /* 0x0000001406067211 */ /* 0x000fe200078f08ff */
[----:B------:R-:W-:Y:S01]  /*0f50*/  IMAD R3, R224, 0x400, R3 ;  /* 0x00000400e0037824 */ /* 0x000fe200078e0203 */
[----:B------:R-:W-:Y:S01]  /*0f60*/  LOP3.LUT R2, R2, R7, RZ, 0x3c, !PT ;  /* 0x0000000702027212 */ /* 0x000fe200078e3cff */
[----:B------:R-:W-:Y:S01]  /*0f70*/  STL [R1+0x20], R33 ;  /* 0x0000202101007387 */ /* 0x000fe20000100800 */
[----:B------:R-:W-:Y:S01]  /*0f80*/  LOP3.LUT R0, R0, 0x1ffffffe, RZ, 0xc0, !PT ;  /* 0x1ffffffe00007812 */ /* 0x000fe200078ec0ff */
[----:B------:R-:W-:Y:S01]  /*0f90*/  VIADD R28, R18, 0xe0 ;  /* 0x000000e0121c7836 */ /* 0x000fe20000000000 */
[----:B------:R-:W-:Y:S01]  /*0fa0*/  LOP3.LUT R6, R6, 0xfffffe, RZ, 0xc0, !PT ;  /* 0x00fffffe06067812 */ /* 0x000fe200078ec0ff */
[----:B------:R-:W-:Y:S01]  /*0fb0*/  IMAD.IADD R2, R3, 0x1, R2 ;  /* 0x0000000103027824 */ /* 0x000fe200078e0202 */
[----:B------:R-:W-:Y:S01]  /*0fc0*/  SHF.R.S32.HI R10, RZ, 0x1f, R10 ;  /* 0x0000001fff0a7819 */ /* 0x000fe2000001140a */
[C---:B------:R-:W-:Y:S01]  /*0fd0*/  IMAD.IADD R3, R11.reuse, 0x1, -R0 ;  /* 0x000000010b037824 */ /* 0x040fe200078e0a00 */
[----:B------:R0:W-:Y:S01]  /*0fe0*/  STL [R1+0x1c], R32 ;  /* 0x00001c2001007387 */ /* 0x0001e20000100800 */
[----:B------:R-:W-:Y:S01]  /*0ff0*/  IMAD.IADD R6, R20, 0x1, -R6 ;  /* 0x0000000114067824 */ /* 0x000fe200078e0a06 */
[----:B------:R-:W-:Y:S01]  /*1000*/  SHF.R.S32.HI R0, RZ, 0x1f, R33 ;  /* 0x0000001fff007819 */ /* 0x000fe20000011421 */
[----:B------:R-:W-:Y:S01]  /*1010*/  IMAD.SHL.U32 R16, R16, 0x40, RZ ;  /* 0x0000004010107824 */ /* 0x000fe200078e00ff */
[----:B------:R-:W-:Y:S01]  /*1020*/  LEA.HI R10, R10, R191, RZ, 0x3 ;  /* 0x000000bf0a0a7211 */ /* 0x000fe200078f18ff */
[C---:B------:R-:W-:Y:S01]  /*1030*/  VIADD R27, R18.reuse, 0x100 ;  /* 0x00000100121b7836 */ /* 0x040fe20000000000 */
[----:B------:R1:W-:Y:S01]  /*1040*/  STL [R1+0x18], R31 ;  /* 0x0000181f01007387 */ /* 0x0003e20000100800 */
[C---:B------:R-:W-:Y:S01]  /*1050*/  VIADD R26, R18.reuse, 0x120 ;  /* 0x00000120121a7836 */ /* 0x040fe20000000000 */
[----:B------:R-:W-:Y:S01]  /*1060*/  SHF.R.U32.HI R8, RZ, 0x3, R9 ;  /* 0x00000003ff087819 */ /* 0x000fe20000011609 */
[----:B------:R-:W-:Y:S01]  /*1070*/  VIADD R25, R18, 0x140 ;  /* 0x0000014012197836 */ /* 0x000fe20000000000 */
[----:B------:R-:W-:Y:S01]  /*1080*/  STL [R1+0x14], R30 ;  /* 0x0000141e01007387 */ /* 0x000fe20000100800 */
[----:B------:R-:W-:Y:S01]  /*1090*/  IMAD.SHL.U32 R24, R6, 0x100, RZ ;  /* 0x0000010006187824 */ /* 0x000fe200078e00ff */
[----:B------:R-:W-:Y:S01]  /*10a0*/  SHF.R.S32.HI R5, RZ, 0x1f, R32 ;  /* 0x0000001fff057819 */ /* 0x000fe20000011420 */
[----:B------:R-:W-:Y:S01]  /*10b0*/  IMAD.SHL.U32 R192, R11, 0x4, RZ ;  /* 0x000000040bc07824 */ /* 0x000fe200078e00ff */
[----:B------:R-:W-:Y:S01]  /*10c0*/  STL [R1+0x10], R29 ;  /* 0x0000101d01007387 */ /* 0x000fe20000100800 */
[----:B------:R-:W-:Y:S01]  /*10d0*/  SHF.L.U64.HI R0, R33, 0x1, R0 ;  /* 0x0000000121007819 */ /* 0x000fe20000010200 */
[----:B------:R-:W-:Y:S01]  /*10e0*/  VIADD R229, R18, 0x160 ;  /* 0x0000016012e57836 */ /* 0x000fe20000000000 */
[----:B------:R-:W-:Y:S01]  /*10f0*/  LOP3.LUT R9, R9, 0x38, R18, 0xf8, !PT ;  /* 0x0000003809097812 */ /* 0x000fe200078ef812 */
[----:B------:R-:W-:Y:S01]  /*1100*/  STL [R1+0xc], R28 ;  /* 0x00000c1c01007387 */ /* 0x000fe20000100800 */
[----:B------:R-:W-:Y:S01]  /*1110*/  LOP3.LUT R16, R16, 0xfffffe00, RZ, 0xc0, !PT ;  /* 0xfffffe0010107812 */ /* 0x000fe200078ec0ff */
[----:B------:R-:W-:Y:S01]  /*1120*/  VIADD R228, R18, 0x180 ;  /* 0x0000018012e47836 */ /* 0x000fe20000000000 */
[----:B------:R-:W-:Y:S01]  /*1130*/  LOP3.LUT R10, R10, 0xfffffff8, RZ, 0xc0, !PT ;  /* 0xfffffff80a0a7812 */ /* 0x000fe200078ec0ff */
[----:B------:R-:W-:Y:S01]  /*1140*/  STL [R1+0x8], R27 ;  /* 0x0000081b01007387 */ /* 0x000fe20000100800 */
[----:B------:R-:W-:Y:S01]  /*1150*/  SHF.R.S32.HI R6, RZ, 0x1f, R31 ;  /* 0x0000001fff067819 */ /* 0x000fe2000001141f */
[----:B------:R-:W-:Y:S01]  /*1160*/  VIADD R227, R18, 0x1a0 ;  /* 0x000001a012e37836 */ /* 0x000fe20000000000 */
[----:B------:R-:W-:Y:S01]  /*1170*/  SHF.R.S32.HI R7, RZ, 0x1f, R30 ;  /* 0x0000001fff077819 */ /* 0x000fe2000001141e */
[----:B------:R-:W-:Y:S01]  /*1180*/  STL [R1+0x4], R26 ;  /* 0x0000041a01007387 */ /* 0x000fe20000100800 */
[----:B0-----:R-:W-:Y:S01]  /*1190*/  SHF.L.U64.HI R32, R32, 0x1, R5 ;  /* 0x0000000120207819 */ /* 0x001fe20000010205 */
[----:B------:R-:W-:Y:S01]  /*11a0*/  IMAD.IADD R213, R191, 0x1, -R10 ;  /* 0x00000001bfd57824 */ /* 0x000fe200078e0a0a */
[----:B------:R-:W-:Y:S01]  /*11b0*/  LOP3.LUT R8, R16, R9, R8, 0xf6, !PT ;  /* 0x0000000910087212 */ /* 0x000fe200078ef608 */
[----:B------:R-:W-:Y:S01]  /*11c0*/  STL [R1], R25 ;  /* 0x0000001901007387 */ /* 0x000fe20000100800 */
[----:B------:R-:W-:Y:S01]  /*11d0*/  SHF.L.U64.HI R5, R31, 0x1, R6 ;  /* 0x000000011f057819 */ /* 0x000fe20000010206 */
[----:B------:R-:W-:Y:S01]  /*11e0*/  VIADD R226, R18, 0x1c0 ;  /* 0x000001c012e27836 */ /* 0x000fe20000000000 */
[----:B------:R-:W-:Y:S01]  /*11f0*/  SHF.R.S32.HI R9, RZ, 0x1f, R29 ;  /* 0x0000001fff097819 */ /* 0x000fe2000001141d */
[----:B------:R-:W-:Y:S01]  /*1200*/  STL [R1+0x74], R24 ;  /* 0x0000741801007387 */ /* 0x000fe20000100800 */
[----:B------:R-:W-:Y:S01]  /*1210*/  SHF.R.S32.HI R10, RZ, 0x1f, R28 ;  /* 0x0000001fff0a7819 */ /* 0x000fe2000001141c */
[----:B------:R-:W-:Y:S01]  /*1220*/  IMAD.SHL.U32 R190, R4, 0x2, RZ ;  /* 0x0000000204be7824 */ /* 0x000fe200078e00ff */
[----:B------:R-:W-:Y:S01]  /*1230*/  SHF.R.S32.HI R11, RZ, 0x1f, R27 ;  /* 0x0000001fff0b7819 */ /* 0x000fe2000001141b */
[----:B------:R0:W-:Y:S01]  /*1240*/  STL [R1+0x24], R0 ;  /* 0x0000240001007387 */ /* 0x0001e20000100800 */
[----:B------:R-:W-:Y:S01]  /*1250*/  SHF.L.U64.HI R6, R29, 0x1, R9 ;  /* 0x000000011d067819 */ /* 0x000fe20000010209 */
[----:B------:R-:W-:Y:S01]  /*1260*/  VIADD R225, R18, 0x1e0 ;  /* 0x000001e012e17836 */ /* 0x000fe20000000000 */
[----:B------:R-:W-:Y:S01]  /*1270*/  SHF.R.S32.HI R12, RZ, 0x1f, R26 ;  /* 0x0000001fff0c7819 */ /* 0x000fe2000001141a */
[----:B------:R-:W-:Y:S01]  /*1280*/  STL [R1+0x28], R32 ;  /* 0x0000282001007387 */ /* 0x000fe20000100800 */
[----:B------:R-:W-:Y:S01]  /*1290*/  R2P PR, R14, 0x6 ;  /* 0x000000060e007804 */ /* 0x000fe20000000000 */
[----:B------:R-:W-:Y:S01]  /*12a0*/  IMAD.IADD R212, R190, 0x1, R24 ;  /* 0x00000001bed47824 */ /* 0x000fe200078e0218 */
[----:B------:R-:W-:Y:S01]  /*12b0*/  SHF.R.S32.HI R13, RZ, 0x1f, R25 ;  /* 0x0000001fff0d7819 */ /* 0x000fe20000011419 */
[----:B------:R2:W-:Y:S01]  /*12c0*/  STL [R1+0x2c], R5 ;  /* 0x00002c0501007387 */ /* 0x0005e20000100800 */
[----:B------:R-:W-:Y:S01]  /*12d0*/  SHF.R.S32.HI R14, RZ, 0x1f, R229 ;  /* 0x0000001fff0e7819 */ /* 0x000fe200000114e5 */
[----:B-1----:R-:W-:Y:S01]  /*12e0*/  VIADD R31, R212, 0x40 ;  /* 0x00000040d41f7836 */ /* 0x002fe20000000000 */
[----:B0-----:R-:W-:Y:S01]  /*12f0*/  SHF.L.U64.HI R0, R30, 0x1, R7 ;  /* 0x000000011e007819 */ /* 0x001fe20000010207 */
[----:B------:R-:W-:Y:S01]  /*1300*/  IMAD R216, R2, 0x2, R17 ;  /* 0x0000000202d87824 */ /* 0x000fe200078e0211 */
[----:B------:R-:W-:Y:S01]  /*1310*/  SHF.R.S32.HI R15, RZ, 0x1f, R228 ;  /* 0x0000001fff0f7819 */ /* 0x000fe200000114e4 */
[C---:B------:R-:W-:Y:S01]  /*1320*/  VIADD R38, R214.reuse, 0xc0 ;  /* 0x000000c0d6267836 */ /* 0x040fe20000000000 */
[----:B------:R-:W-:Y:S01]  /*1330*/  SHF.R.S32.HI R16, RZ, 0x1f, R227 ;  /* 0x0000001fff107819 */ /* 0x000fe200000114e3 */
[----:B------:R0:W-:Y:S01]  /*1340*/  STL [R1+0x30], R0 ;  /* 0x0000300001007387 */ /* 0x0001e20000100800 */
[----:B------:R-:W-:Y:S01]  /*1350*/  SHF.R.S32.HI R21, RZ, 0x1f, R226 ;  /* 0x0000001fff157819 */ /* 0x000fe200000114e2 */
[----:B------:R-:W-:Y:S01]  /*1360*/  VIADD R36, R214, 0x140 ;  /* 0x00000140d6247836 */ /* 0x000fe20000000000 */
[----:B--2---:R-:W-:Y:S01]  /*1370*/  SHF.L.U64.HI R5, R28, 0x1, R10 ;  /* 0x000000011c057819 */ /* 0x004fe2000001020a */
[----:B------:R1:W-:Y:S01]  /*1380*/  STL [R1+0x34], R6 ;  /* 0x0000340601007387 */ /* 0x0003e20000100800 */
[----:B------:R-:W-:Y:S01]  /*1390*/  SHF.L.U64.HI R4, R226, 0x1, R21 ;  /* 0x00000001e2047819 */ /* 0x000fe20000010215 */
[----:B------:R-:W-:Y:S01]  /*13a0*/  VIADD R35, R214, 0x180 ;  /* 0x00000180d6237836 */ /* 0x000fe20000000000 */
[----:B------:R-:W-:Y:S01]  /*13b0*/  SHF.R.S32.HI R20, RZ, 0x1f, R225 ;  /* 0x0000001fff147819 */ /* 0x000fe200000114e1 */
[----:B------:R2:W-:Y:S01]  /*13c0*/  STL [R1+0x38], R5 ;  /* 0x0000380501007387 */ /* 0x0005e20000100800 */
[----:B------:R-:W-:Y:S01]  /*13d0*/  SHF.R.S32.HI R37, RZ, 0x1f, R37 ;  /* 0x0000001fff257819 */ /* 0x000fe20000011425 */
[C---:B------:R-:W-:Y:S01]  /*13e0*/  VIADD R37, R212.reuse, 0x10 ;  /* 0x00000010d4257836 */ /* 0x040fe20000000000 */
[----:B0-----:R-:W-:Y:S01]  /*13f0*/  SHF.L.U64.HI R0, R27, 0x1, R11 ;  /* 0x000000011b007819 */ /* 0x001fe2000001020b */
[C---:B------:R-:W-:Y:S01]  /*1400*/  VIADD R28, R212.reuse, 0x58 ;  /* 0x00000058d41c7836 */ /* 0x040fe20000000000 */
[----:B------:R-:W-:Y:S01]  /*1410*/  SHF.R.S32.HI R34, RZ, 0x1f, R34 ;  /* 0x0000001fff227819 */ /* 0x000fe20000011422 */
[----:B------:R-:W-:Y:S01]  /*1420*/  VIADD R34, R212, 0x28 ;  /* 0x00000028d4227836 */ /* 0x000fe20000000000 */
[----:B-1----:R-:W-:Y:S01]  /*1430*/  SHF.L.U64.HI R6, R26, 0x1, R12 ;  /* 0x000000011a067819 */ /* 0x002fe2000001020c */
[----:B------:R0:W-:Y:S01]  /*1440*/  STL [R1+0x3c], R0 ;  /* 0x00003c0001007387 */ /* 0x0001e20000100800 */
[----:B------:R-:W-:Y:S01]  /*1450*/  IMAD R222, R3, 0x8, R196 ;  /* 0x0000000803de7824 */ /* 0x000fe200078e02c4 */
[----:B--2---:R-:W-:Y:S01]  /*1460*/  SHF.L.U64.HI R5, R25, 0x1, R13 ;  /* 0x0000000119057819 */ /* 0x004fe2000001020d */
[----:B------:R-:W-:Y:S01]  /*1470*/  VIADD R25, R212, 0x70 ;  /* 0x00000070d4197836 */ /* 0x000fe20000000000 */
[----:B------:R1:W-:Y:S01]  /*1480*/  STL [R1+0x40], R6 ;  /* 0x0000400601007387 */ /* 0x0003e20000100800 */
[----:B------:R-:W-:Y:S01]  /*1490*/  SHF.R.S32.HI R3, RZ, 0x1f, R37 ;  /* 0x0000001fff037819 */ /* 0x000fe20000011425 */
[----:B------:R-:W-:Y:S01]  /*14a0*/  VIADD R219, R216, 0x36400 ;  /* 0x00036400d8db7836 */ /* 0x000fe20000000000 */
[----:B------:R-:W-:Y:S01]  /*14b0*/  SHF.R.S32.HI R3, RZ, 0x1f, R34 ;  /* 0x0000001fff037819 */ /* 0x000fe20000011422 */
[----:B------:R2:W-:Y:S01]  /*14c0*/  STL [R1+0x44], R5 ;  /* 0x0000440501007387 */ /* 0x0005e20000100800 */
[C---:B------:R-:W-:Y:S01]  /*14d0*/  VIADD R11, R212.reuse, 0xb8 ;  /* 0x000000b8d40b7836 */ /* 0x040fe20000000000 */
[----:B0-----:R-:W-:Y:S01]  /*14e0*/  SHF.L.U64.HI R0, R229, 0x1, R14 ;  /* 0x00000001e5007819 */ /* 0x001fe2000001020e */
[C---:B------:R-:W-:Y:S01]  /*14f0*/  VIADD R14, R212.reuse, 0xa0 ;  /* 0x000000a0d40e7836 */ /* 0x040fe20000000000 */
[----:B------:R-:W-:Y:S01]  /*1500*/  SHF.R.S32.HI R3, RZ, 0x1f, R31 ;  /* 0x0000001fff037819 */ /* 0x000fe2000001141f */
[C---:B------:R-:W-:Y:S01]  /*1510*/  VIADD R9, R212.reuse, 0xc8 ;  /* 0x000000c8d4097836 */ /* 0x040fe20000000000 */
[----:B------:R-:W-:Y:S01]  /*1520*/  SHF.R.S32.HI R38, RZ, 0x1f, R38 ;  /* 0x0000001fff267819 */ /* 0x000fe20000011426 */
[----:B------:R0:W-:Y:S01]  /*1530*/  STL [R1+0x48], R0 ;  /* 0x0000480001007387 */ /* 0x0001e20000100800 */
[----:B------:R-:W-:Y:S01]  /*1540*/  SHF.R.S32.HI R36, RZ, 0x1f, R36 ;  /* 0x0000001fff247819 */ /* 0x000fe20000011424 */
[----:B-1----:R-:W-:Y:S01]  /*1550*/  VIADD R6, R212, 0xe0 ;  /* 0x000000e0d4067836 */ /* 0x002fe20000000000 */
[----:B--2---:R-:W-:Y:S01]  /*1560*/  SHF.L.U64.HI R5, R228, 0x1, R15 ;  /* 0x00000001e4057819 */ /* 0x004fe2000001020f */
[----:B------:R-:W-:Y:S01]  /*1570*/  VIADD R186, R18, 0x20 ;  /* 0x0000002012ba7836 */ /* 0x000fe20000000000 */
[----:B------:R-:W-:Y:S01]  /*1580*/  SHF.R.S32.HI R35, RZ, 0x1f, R35 ;  /* 0x0000001fff237819 */ /* 0x000fe20000011423 */
[----:B------:R-:W-:Y:S01]  /*1590*/  VIADD R40, R214, 0x40 ;  /* 0x00000040d6287836 */ /* 0x000fe20000000000 */
[----:B------:R-:W-:Y:S01]  /*15a0*/  SEL R218, R218, 0xffffffc0, !P2 ;  /* 0xffffffc0dada7807 */ /* 0x000fe20005000000 */
[----:B------:R-:W-:Y:S01]  /*15b0*/  STL [R1+0x4c], R5 ;  /* 0x00004c0501007387 */ /* 0x000fe20000100800 */
[----:B------:R-:W-:Y:S01]  /*15c0*/  SHF.R.S32.HI R3, RZ, 0x1f, R28 ;  /* 0x0000001fff037819 */ /* 0x000fe2000001141c */
        /* <DEDUP_REMOVED lines=67> */
.L_x_3554:
[----:B------:R-:W-:Y:S01]  /*1a00*/  ULDC.64 UR4, c[0x0][0xb20] ;  /* 0x0002c80000047ab9 */ /* 0x000fe20000000a00 */
[----:B01----:R-:W0:Y:S01]  /*1a10*/  LDC.64 R2, c[0x0][0xb00] ;  /* 0x0002c000ff027b82 */ /* 0x003e220000000a00 */
[----:B------:R-:W-:Y:S01]  /*1a20*/  ISETP.NE.U32.AND P0, PT, RZ, UR4, PT ;  /* 0x00000004ff007c0c */ /* 0x000fe2000bf05070 */
[----:B-----5:R-:W-:Y:S01]  /*1a30*/  IMAD.MOV.U32 R37, RZ, RZ, RZ ;  /* 0x000000ffff257224 */ /* 0x020fe200078e00ff */
[----:B------:R-:W-:Y:S01]  /*1a40*/  ULDC.64 UR6, c[0x0][0xb18] ;  /* 0x0002c60000067ab9 */ /* 0x000fe20000000a00 */
[----:B--2-4-:R-:W-:Y:S01]  /*1a50*/  IMAD.MOV.U32 R9, RZ, RZ, RZ ;  /* 0x000000ffff097224 */ /* 0x014fe200078e00ff */
        /* <DEDUP_REMOVED lines=9> */
[----:B------:R-:W0:Y:S06]  /*1af0*/  @P1 LDC.64 R4, c[0x0][0xb10] ;  /* 0x0002c400ff041b82 */ /* 0x000e2c0000000a00 */
[----:B------:R-:W5:Y:S01]  /*1b00*/  @P3 LDG.E R37, desc[UR50][R2.64] ;  /* 0x0000003202253981 */ /* 0x000f62000c1e1900 */
[----:B------:R-:W-:Y:S02]  /*1b10*/  ULDC UR4, c[0x0][0x288] ;  /* 0x0000a20000047ab9 */ /* 0x000fe40000000800 */
[----:B------:R-:W-:Y:S01]  /*1b20*/  IMAD.U32 R184, RZ, RZ, UR4 ;  /* 0x00000004ffb87e24 */ /* 0x000fe2000f8e00ff */
[----:B------:R2:W-:Y:S01]  /*1b30*/  STL [R1+0x60], R83 ;  /* 0x0000605301007387 */ /* 0x0005e20000100800 */
[----:B------:R-:W-:-:S02]  /*1b40*/  ULDC.64 UR4, c[0x0][0x418] ;  /* 0x0001060000047ab9 */ /* 0x000fc40000000a00 */
[----:B------:R-:W-:Y:S01]  /*1b50*/  UISETP.NE.U32.AND UP0, UPT, UR4, URZ, UPT ;  /* 0x0000003f0400728c */ /* 0x000fe2000bf05070 */
[----:B-1----:R-:W-:-:S03]  /*1b60*/  @P0 IMAD.WIDE R6, R83, 0x4, R6 ;  /* 0x0000000453060825 */ /* 0x002fc600078e0206 */
[----:B------:R-:W-:Y:S01]  /*1b70*/  UISETP.NE.AND.EX UP0, UPT, UR5, URZ, UPT, UP0 ;  /* 0x0000003f0500728c */ /* 0x000fe2000bf05300 */
[----:B------:R-:W-:Y:S01]  /*1b80*/  ULDC UR4, c[0x0][0x424] ;  /* 0x0001090000047ab9 */ /* 0x000fe20000000800 */
[----:B------:R-:W-:Y:S01]  /*1b90*/  ISETP.NE.U32.AND P2, PT, RZ, UR6, PT ;  /* 0x00000006ff007c0c */ /* 0x000fe2000bf45070 */
[----:B------:R1:W5:Y:S01]  /*1ba0*/  @P0 LDG.E R9, desc[UR50][R6.64] ;  /* 0x0000003206090981 */ /* 0x000362000c1e1900 */
[----:B------:R-:W-:Y:S01]  /*1bb0*/  USEL UR4, UR4, 0x1, UP0 ;  /* 0x0000000104047887 */ /* 0x000fe20008000000 */
[----:B0-----:R-:W-:Y:S01]  /*1bc0*/  @P1 IMAD.WIDE R4, R83, 0x4, R4 ;  /* 0x0000000453041825 */ /* 0x001fe200078e0204 */
[----:B------:R-:W-:Y:S01]  /*1bd0*/  ULDC UR5, c[0x0][0x2f0] ;  /* 0x0000bc0000057ab9 */ /* 0x000fe20000000800 */
[C---:B------:R-:W-:Y:S01]  /*1be0*/  LOP3.LUT R0, R82.reuse, 0xff0000, RZ, 0xc0, !PT ;  /* 0x00ff000052007812 */ /* 0x040fe200078ec0ff */
[----:B------:R-:W-:Y:S02]  /*1bf0*/  UIMAD UR4, UR4, UR5, URZ ;  /* 0x00000005040472a4 */ /* 0x000fe4000f8e023f */
[----:B------:R0:W5:Y:S01]  /*1c00*/  @P1 LDG.E R184, desc[UR50][R4.64] ;  /* 0x0000003204b81981 */ /* 0x000162000c1e1900 */
[----:B-1----:R-:W-:Y:S01]  /*1c10*/  LOP3.LUT R6, R82, 0xff000000, RZ, 0xc0, !PT ;  /* 0xff00000052067812 */ /* 0x002fe200078ec0ff */
[----:B------:R-:W-:Y:S01]  /*1c20*/  ULDC UR5, c[0x0][0x348] ;  /* 0x0000d20000057ab9 */ /* 0x000fe20000000800 */
[----:B------:R-:W-:-:S02]  /*1c30*/  ISETP.NE.AND.EX P2, PT, RZ, UR7, PT, P2 ;  /* 0x00000007ff007c0c */ /* 0x000fc4000bf45320 */
[----:B------:R-:W-:Y:S02]  /*1c40*/  LOP3.LUT R189, R82, 0xffff, RZ, 0xc0, !PT ;  /* 0x0000ffff52bd7812 */ /* 0x000fe400078ec0ff */
[----:B0-----:R-:W-:-:S04]  /*1c50*/  SHF.R.U32.HI R5, RZ, 0x8, R6 ;  /* 0x00000008ff057819 */ /* 0x001fc80000011606 */
[----:B------:R-:W-:Y:S01]  /*1c60*/  LEA.HI R8, R0, R5, RZ, 0x10 ;  /* 0x0000000500087211 */ /* 0x000fe200078f80ff */
[----:B--2---:R-:W-:Y:S06]  /*1c70*/  @P1 BRA `(.L_x_3335) ;  /* 0x0000000000241947 */ /* 0x004fec0003800000 */
        /* <DEDUP_REMOVED lines=9> */
.L_x_3335:
[----:B------:R-:W-:Y:S02]  /*1d10*/  IMAD.U32 R32, RZ, RZ, UR5 ;  /* 0x00000005ff207e24 */ /* 0x000fe4000f8e00ff */
[----:B------:R-:W-:Y:S01]  /*1d20*/  IMAD.U32 R24, RZ, RZ, UR4 ;  /* 0x00000004ff187e24 */ /* 0x000fe2000f8e00ff */
[----:B------:R-:W-:Y:S06]  /*1d30*/  @!P2 BRA `(.L_x_3336) ;  /* 0x000000000010a947 */ /* 0x000fec0003800000 */
[----:B------:R-:W0:Y:S02]  /*1d40*/  LDC.64 R2, c[0x0][0xb18] ;  /* 0x0002c600ff027b82 */ /* 0x000e240000000a00 */
[----:B0-----:R-:W-:-:S05]  /*1d50*/  IMAD.WIDE R2, R83, 0x4, R2 ;  /* 0x0000000453027825 */ /* 0x001fca00078e0202 */
[----:B------:R0:W5:Y:S01]  /*1d60*/  LDG.E R24, desc[UR50][R2.64] ;  /* 0x0000003202187981 */ /* 0x000162000c1e1900 */
[----:B------:R-:W-:Y:S05]  /*1d70*/  BRA `(.L_x_3337) ;  /* 0x0000000000107947 */ /* 0x000fea0003800000 */
.L_x_3336:
[----:B------:R-:W-:Y:S05]  /*1d80*/  @!P3 BRA `(.L_x_3337) ;  /* 0x00000000000cb947 */ /* 0x000fea0003800000 */
[----:B------:R-:W2:Y:S04]  /*1d90*/  LDG.E R5, desc[UR50][R2.64] ;  /* 0x0000003202057981 */ /* 0x000ea8000c1e1900 */
[----:B------:R-:W2:Y:S02]  /*1da0*/  LDG.E R24, desc[UR50][R2.64+0x4] ;  /* 0x0000043202187981 */ /* 0x000ea4000c1e1900 */
[----:B--2---:R-:W-:-:S07]  /*1db0*/  IMAD.IADD R24, R24, 0x1, -R5 ;  /* 0x0000000118187824 */ /* 0x004fce00078e0a05 */
.L_x_3337:
        /* <DEDUP_REMOVED lines=47> */
.L_x_3340:
[----:B------:R-:W-:-:S13]  /*20b0*/  ISETP.NE.AND P0, PT, R3, 0x1, PT ;  /* 0x000000010300780c */ /* 0x000fda0003f05270 */
[----:B------:R-:W0:Y:S02]  /*20c0*/  @P0 LDC.64 R4, c[0x0][0xae0] ;  /* 0x0002b800ff040b82 */ /* 0x000e240000000a00 */
[----:B0-----:R-:W-:-:S05]  /*20d0*/  @P0 IMAD.HI.U32 R4, R0, R4, RZ ;  /* 0x0000000400040227 */ /* 0x001fca00078e00ff */
[----:B------:R-:W-:-:S07]  /*20e0*/  @P0 SHF.R.U32.HI R0, RZ, R5, R4 ;  /* 0x00000005ff000219 */ /* 0x000fce0000011604 */
.L_x_3341:
[----:B------:R-:W-:Y:S05]  /*20f0*/  BSYNC B0 ;  /* 0x0000000000007941 */ /* 0x000fea0003800000 */
.L_x_3339:
[----:B------:R-:W-:-:S05]  /*2100*/  IMAD R5, R0, R3, R3 ;  /* 0x0000000300057224 */ /* 0x000fca00078e0203 */
[----:B------:R-:W-:-:S07]  /*2110*/  VIMNMX R2, R2, R5, PT ;  /* 0x0000000502027248 */ /* 0x000fce0003fe0100 */
.L_x_3338:
[----:B------:R-:W0:Y:S01]  /*2120*/  @P1 LDC R0, c[0x0][0x44c] ;  /* 0x00011300ff001b82 */ /* 0x000e220000000800 */
[----:B------:R-:W-:Y:S01]  /*2130*/  VIADD R2, R2, 0x3f ;  /* 0x0000003f02027836 */ /* 0x000fe20000000000 */
[----:B------:R-:W-:Y:S01]  /*2140*/  ULDC UR4, c[0x0][0xad4] ;  /* 0x0002b50000047ab9 */ /* 0x000fe20000000800 */
[----:B------:R-:W-:Y:S02]  /*2150*/  IMAD.MOV.U32 R4, RZ, RZ, R197 ;  /* 0x000000ffff047224 */ /* 0x000fe400078e00c5 */
[----:B------:R-:W-:Y:S01]  /*2160*/  IMAD.IADD R169, R185, 0x1, -R184 ;  /* 0x00000001b9a97824 */ /* 0x000fe200078e0ab8 */
[----:B------:R-:W-:Y:S02]  /*2170*/  SHF.R.S32.HI R5, RZ, 0x1f, R2 ;  /* 0x0000001fff057819 */ /* 0x000fe40000011402 */
[----:B------:R-:W1:Y:S02]  /*2180*/  @P1 LDC R7, c[0x0][0x450] ;  /* 0x00011400ff071b82 */ /* 0x000e640000000800 */
[----:B------:R-:W-:Y:S01]  /*2190*/  LEA.HI R5, R5, R2, RZ, 0x6 ;  /* 0x0000000205057211 */ /* 0x000fe200078f30ff */
[----:B0-----:R-:W-:-:S05]  /*21a0*/  @P1 IMAD.HI.U32 R0, R197, R0, RZ ;  /* 0x00000000c5001227 */ /* 0x001fca00078e00ff */
[----:B-1----:R-:W-:Y:S02]  /*21b0*/  @P1 SHF.R.U32.HI R4, RZ, R7, R0 ;  /* 0x00000007ff041219 */ /* 0x002fe40000011600 */
[----:B------:R-:W-:-:S03]  /*21c0*/  SHF.R.S32.HI R0, RZ, 0x6, R5 ;  /* 0x00000006ff007819 */ /* 0x000fc60000011405 */
[----:B------:R-:W-:Y:S01]  /*21d0*/  IMAD.IADD R2, R169, 0x1, R4 ;  /* 0x00000001a9027824 */ /* 0x000fe200078e0204 */
[----:B------:R-:W-:-:S03]  /*21e0*/  VIMNMX R6, R35, R0, PT ;  /* 0x0000000023067248 */ /* 0x000fc60003fe0100 */
        /* <DEDUP_REMOVED lines=12> */
.L_x_3344:
[----:B------:R-:W-:-:S13]  /*22b0*/  ISETP.NE.AND P0, PT, R3, 0x1, PT ;  /* 0x000000010300780c */ /* 0x000fda0003f05270 */
[----:B------:R-:W0:Y:S02]  /*22c0*/  @P0 LDC.64 R4, c[0x0][0xae0] ;  /* 0x0002b800ff040b82 */ /* 0x000e240000000a00 */
[----:B0-----:R-:W-:-:S05]  /*22d0*/  @P0 IMAD.HI.U32 R4, R2, R4, RZ ;  /* 0x0000000402040227 */ /* 0x001fca00078e00ff */
[----:B------:R-:W-:-:S07]  /*22e0*/  @P0 SHF.R.U32.HI R2, RZ, R5, R4 ;  /* 0x00000005ff020219 */ /* 0x000fce0000011604 */
.L_x_3345:
[----:B------:R-:W-:Y:S05]  /*22f0*/  BSYNC B0 ;  /* 0x0000000000007941 */ /* 0x000fea0003800000 */
.L_x_3343:
[----:B------:R-:W-:-:S05]  /*2300*/  IMAD R3, R2, R3, RZ ;  /* 0x0000000302037224 */ /* 0x000fca00078e02ff */
[----:B------:R-:W-:-:S07]  /*2310*/  VIMNMX R0, R0, R3, !PT ;  /* 0x0000000300007248 */ /* 0x000fce0007fe0100 */
.L_x_3342:
[----:B------:R-:W-:Y:S01]  /*2320*/  SHF.R.S32.HI R3, RZ, 0x1f, R0 ;  /* 0x0000001fff037819 */ /* 0x000fe20000011400 */
[----:B------:R-:W-:Y:S01]  /*2330*/  BSSY B0, `(.L_x_3346) ;  /* 0x000002a000007945 */ /* 0x000fe20003800000 */
[----:B------:R-:W-:Y:S02]  /*2340*/  SHF.R.U32.HI R2, RZ, 0x10, R8 ;  /* 0x00000010ff027819 */ /* 0x000fe40000011608 */
[----:B------:R-:W-:Y:S01]  /*2350*/  LEA.HI R3, R3, R0, RZ, 0x6 ;  /* 0x0000000003037211 */ /* 0x000fe200078f30ff */
[----:B------:R-:W-:Y:S01]  /*2360*/  IMAD.MOV.U32 R0, RZ, RZ, RZ ;  /* 0x000000ffff007224 */ /* 0x000fe200078e00ff */
[----:B------:R-:W-:Y:S01]  /*2370*/  LOP3.LUT R12, R8, 0xff, RZ, 0xc0, !PT ;  /* 0x000000ff080c7812 */ /* 0x000fe200078ec0ff */
[----:B------:R0:W-:Y:S01]  /*2380*/  STL [R1+0x5c], R2 ;  /* 0x00005c0201007387 */ /* 0x0001e20000100800 */
[----:B------:R-:W-:-:S03]  /*2390*/  SHF.R.S32.HI R3, RZ, 0x6, R3 ;  /* 0x00000006ff037819 */ /* 0x000fc60000011403 */
[----:B------:R0:W-:Y:S01]  /*23a0*/  STL [R1+0x64], R12 ;  /* 0x0000640c01007387 */ /* 0x0001e20000100800 */
[----:B------:R-:W-:-:S04]  /*23b0*/  VIMNMX R11, RZ, R3, !PT ;  /* 0x00000003ff0b7248 */ /* 0x000fc80007fe0100 */
        /* <DEDUP_REMOVED lines=33> */
.L_x_3347:
[----:B------:R-:W-:Y:S05]  /*25d0*/  BSYNC B0 ;  /* 0x0000000000007941 */ /* 0x000fea0003800000 */
.L_x_3346:
        /* <DEDUP_REMOVED lines=36> */
.L_x_3350:
[----:B------:R-:W-:Y:S05]  /*2820*/  BSYNC B6 ;  /* 0x0000000000067941 */ /* 0x000fea0003800000 */
.L_x_3349:
        /* <DEDUP_REMOVED lines=20> */
.L_x_3352:
[----:B------:R-:W-:Y:S05]  /*2970*/  BSYNC B6 ;  /* 0x0000000000067941 */ /* 0x000fea0003800000 */
.L_x_3351:
[----:B------:R-:W-:Y:S01]  /*2980*/  ULDC.64 UR4, c[0x0][0xaf0] ;  /* 0x0002bc0000047ab9 */ /* 0x000fe20000000a00 */
[----:B------:R-:W-:Y:S01]  /*2990*/  IMAD.MOV.U32 R0, RZ, RZ, R83 ;  /* 0x000000ffff007224 */ /* 0x000fe200078e0053 */
[----:B------:R-:W-:Y:S01]  /*29a0*/  ISETP.NE.U32.AND P0, PT, RZ, UR4, PT ;  /* 0x00000004ff007c0c */ /* 0x000fe2000bf05070 */
[----:B------:R-:W0:Y:S01]  /*29b0*/  S2R R6, SR_TID.X ;  /* 0x0000000000067919 */ /* 0x000e220000002100 */
[----:B------:R-:W1:Y:S08]  /*29c0*/  LDC.64 R4, c[0x0][0x3f8] ;  /* 0x0000fe00ff047b82 */ /* 0x000e700000000a00 */
[----:B------:R-:W2:Y:S01]  /*29d0*/  LDC R13, c[0x0][0x3f4] ;  /* 0x0000fd00ff0d7b82 */ /* 0x000ea20000000800 */
[----:B------:R-:W-:-:S07]  /*29e0*/  ISETP.NE.AND.EX P0, PT, RZ, UR5, PT, P0 ;  /* 0x00000005ff007c0c */ /* 0x000fce000bf05300 */
[----:B------:R-:W3:Y:S01]  /*29f0*/  LDC.64 R44, c[0x0][0x408] ;  /* 0x00010200ff2c7b82 */ /* 0x000ee20000000a00 */
[----:B------:R-:W-:Y:S01]  /*2a00*/  SHF.R.S32.HI R7, RZ, 0x1f, R191 ;  /* 0x0000001fff077819 */ /* 0x000fe200000114bf */
[----:B------:R-:W4:Y:S01]  /*2a10*/  S2R R25, SR_TID.X ;  /* 0x0000000000197919 */ /* 0x000f220000002100 */
[----:B------:R-:W-:Y:S01]  /*2a20*/  SHF.R.S32.HI R193, RZ, 0x1f, R192 ;  /* 0x0000001fffc17819 */ /* 0x000fe200000114c0 */
[----:B------:R-:W-:Y:S01]  /*2a30*/  IMAD.SHL.U32 R39, R213, 0x40, RZ ;  /* 0x00000040d5277824 */ /* 0x000fe200078e00ff */
[----:B------:R-:W-:-:S03]  /*2a40*/  ULDC UR4, c[0x0][0x2f4] ;  /* 0x0000bd0000047ab9 */ /* 0x000fc60000000800 */
[----:B------:R-:W0:Y:S02]  /*2a50*/  @P0 LDC.64 R2, c[0x0][0xaf0] ;  /* 0x0002bc00ff020b82 */ /* 0x000e240000000a00 */
[----:B0-----:R-:W-:-:S05]  /*2a60*/  @P0 IMAD.WIDE R2, R83, 0x4, R2 ;  /* 0x0000000453020825 */ /* 0x001fca00078e0202 */
[----:B------:R0:W3:Y:S01]  /*2a70*/  @P0 LDG.E R0, desc[UR50][R2.64] ;  /* 0x0000003202000981 */ /* 0x0000e2000c1e1900 */
[----:B------:R-:W-:Y:S01]  /*2a80*/  VIADD R8, R6, 0xffffff80 ;  /* 0xffffff8006087836 */ /* 0x000fe20000000000 */
[----:B--2---:R-:W-:Y:S01]  /*2a90*/  ISETP.GE.AND P3, PT, R18, R13, PT ;  /* 0x0000000d1200720c */ /* 0x004fe20003f66270 */
[-C--:B-1----:R-:W-:Y:S01]  /*2aa0*/  IMAD R6, R7, R4.reuse, RZ ;  /* 0x0000000407067224 */ /* 0x082fe200078e02ff */
[----:B------:R-:W-:Y:S01]  /*2ab0*/  LOP3.LUT R39, R39, 0x1c0, RZ, 0xc0, !PT ;  /* 0x000001c027277812 */ /* 0x000fe200078ec0ff */
[----:B------:R-:W-:Y:S01]  /*2ac0*/  IMAD.WIDE.U32 R20, R191, R4, R18 ;  /* 0x00000004bf147225 */ /* 0x000fe200078e0012 */
[----:B------:R-:W-:Y:S02]  /*2ad0*/  SHF.R.S32.HI R9, RZ, 0x1f, R8 ;  /* 0x0000001fff097819 */ /* 0x000fe40000011408 */
[C---:B------:R-:W-:Y:S01]  /*2ae0*/  SHF.L.U64.HI R40, R4.reuse, 0x6, R5 ;  /* 0x0000000604287819 */ /* 0x040fe20000010205 */
[----:B------:R-:W-:Y:S01]  /*2af0*/  IMAD.SHL.U32 R41, R4, 0x40, RZ ;  /* 0x0000004004297824 */ /* 0x000fe200078e00ff */
[----:B------:R-:W-:Y:S01]  /*2b00*/  LEA.HI R9, R9, R8, RZ, 0x2 ;  /* 0x0000000809097211 */ /* 0x000fe200078f10ff */
[----:B0-----:R-:W-:Y:S01]  /*2b10*/  IMAD.WIDE.U32 R2, R191, R4, R192 ;  /* 0x00000004bf027225 */ /* 0x001fe200078e00c0 */
[----:B------:R-:W-:-:S02]  /*2b20*/  SHF.R.U32.HI R43, RZ, 0x3, R39 ;  /* 0x00000003ff2b7819 */ /* 0x000fc40000011627 */
[----:B------:R-:W-:Y:S01]  /*2b30*/  LOP3.LUT R11, R9, 0xfffffffc, RZ, 0xc0, !PT ;  /* 0xfffffffc090b7812 */ /* 0x000fe200078ec0ff */
[----:B------:R-:W-:Y:S01]  /*2b40*/  IMAD R9, R191, R5, R6 ;  /* 0x00000005bf097224 */ /* 0x000fe200078e0206 */
[----:B----4-:R-:W-:Y:S01]  /*2b50*/  SHF.R.U32.HI R25, RZ, 0x7, R25 ;  /* 0x00000007ff197819 */ /* 0x010fe20000011619 */
[----:B---3--:R-:W-:Y:S01]  /*2b60*/  IMAD R6, R7, R44, RZ ;  /* 0x0000002c07067224 */ /* 0x008fe200078e02ff */
[----:B------:R-:W-:Y:S01]  /*2b70*/  SEL R7, R13, RZ, P3 ;  /* 0x000000ff0d077207 */ /* 0x000fe20001800000 */
[----:B------:R-:W-:Y:S01]  /*2b80*/  IMAD.IADD R3, R3, 0x1, R9 ;  /* 0x0000000103037824 */ /* 0x000fe200078e0209 */
[----:B------:R-:W-:Y:S01]  /*2b90*/  SHF.L.U64.HI R42, R44, 0x6, R45 ;  /* 0x000000062c2a7819 */ /* 0x000fe2000001022d */
[----:B------:R-:W-:Y:S01]  /*2ba0*/  IMAD.IADD R21, R9, 0x1, R21 ;  /* 0x0000000109157824 */ /* 0x000fe200078e0215 */
[----:B-----5:R-:W-:Y:S01]  /*2bb0*/  SHF.R.S32.HI R9, RZ, 0x1f, R80 ;  /* 0x0000001fff097819 */ /* 0x020fe20000011450 */
[C---:B------:R-:W-:Y:S01]  /*2bc0*/  IMAD.IADD R7, R18.reuse, 0x1, R7 ;  /* 0x0000000112077824 */ /* 0x040fe200078e0207 */
[----:B------:R-:W-:Y:S01]  /*2bd0*/  ISETP.GE.AND P2, PT, R18, UR4, PT ;  /* 0x0000000412007c0c */ /* 0x000fe2000bf46270 */
[----:B------:R-:W-:Y:S01]  /*2be0*/  IMAD.IADD R48, R8, 0x1, -R11 ;  /* 0x0000000108307824 */ /* 0x000fe200078e0a0b */
[----:B------:R-:W-:Y:S01]  /*2bf0*/  ISETP.GE.AND P1, PT, R186, UR4, PT ;  /* 0x00000004ba007c0c */ /* 0x000fe2000bf26270 */
[----:B------:R-:W-:Y:S01]  /*2c00*/  IMAD R11, R191, R45, R6 ;  /* 0x0000002dbf0b7224 */ /* 0x000fe200078e0206 */
[----:B------:R-:W-:Y:S01]  /*2c10*/  SHF.R.S32.HI R38, RZ, 0x1f, R7 ;  /* 0x0000001fff267819 */ /* 0x000fe20000011407 */
[----:B------:R-:W-:-:S02]  /*2c20*/  IMAD R6, R9, R4, RZ ;  /* 0x0000000409067224 */ /* 0x000fc400078e02ff */
[----:B------:R-:W-:Y:S01]  /*2c30*/  IMAD.WIDE.U32 R2, R80, R4, R2 ;  /* 0x0000000450027225 */ /* 0x000fe200078e0002 */
[----:B------:R-:W-:-:S03]  /*2c40*/  LEA.HI R38, R38, R7, RZ, 0x3 ;  /* 0x0000000726267211 */ /* 0x000fc600078f18ff */
[----:B------:R-:W-:Y:S01]  /*2c50*/  IMAD.WIDE.U32 R20, R80, R4, R20 ;  /* 0x0000000450147225 */ /* 0x000fe200078e0014 */
[----:B------:R-:W-:Y:S02]  /*2c60*/  LOP3.LUT R4, R39, 0x18, R18, 0xf8, !PT ;  /* 0x0000001827047812 */ /* 0x000fe400078ef812 */
[----:B------:R-:W-:Y:S01]  /*2c70*/  LOP3.LUT R54, R38, 0xfffffff8, RZ, 0xc0, !PT ;  /* 0xfffffff826367812 */ /* 0x000fe200078ec0ff */
[-C--:B------:R-:W-:Y:S01]  /*2c80*/  IMAD.WIDE.U32 R28, R191, R44.reuse, R192 ;  /* 0x0000002cbf1c7225 */ /* 0x080fe200078e00c0 */
[----:B------:R-:W-:Y:S02]  /*2c90*/  LOP3.LUT R47, R4, R43, RZ, 0x3c, !PT ;  /* 0x0000002b042f7212 */ /* 0x000fe400078e3cff */
[----:B------:R-:W-:Y:S01]  /*2ca0*/  LOP3.LUT R4, R39, 0x38, R38, 0xf8, !PT ;  /* 0x0000003827047812 */ /* 0x000fe200078ef826 */
[----:B------:R-:W-:Y:S01]  /*2cb0*/  IMAD.WIDE.U32 R30, R191, R44, R18 ;  /* 0x0000002cbf1e7225 */ /* 0x000fe200078e0012 */
[----:B------:R-:W-:-:S03]  /*2cc0*/  SHF.R.S32.HI R57, RZ, 0x1f, R54 ;  /* 0x0000001fff397819 */ /* 0x000fc60000011436 */
[----:B------:R-:W-:Y:S02]  /*2cd0*/  IMAD.IADD R29, R29, 0x1, R11 ;  /* 0x000000011d1d7824 */ /* 0x000fe400078e020b */
[----:B------:R-:W-:Y:S02]  /*2ce0*/  IMAD.IADD R31, R11, 0x1, R31 ;  /* 0x000000010b1f7824 */ /* 0x000fe400078e021f */
[-C--:B------:R-:W-:Y:S02]  /*2cf0*/  IMAD R9, R9, R44.reuse, RZ ;  /* 0x0000002c09097224 */ /* 0x080fe400078e02ff */
[----:B------:R-:W-:Y:S01]  /*2d00*/  IMAD R51, R80, R5, R6 ;  /* 0x0000000550337224 */ /* 0x000fe200078e0206 */
[----:B------:R-:W-:Y:S01]  /*2d10*/  LOP3.LUT R5, R4, R43, RZ, 0x3c, !PT ;  /* 0x0000002b04057212 */ /* 0x000fe200078e3cff */
[C---:B------:R-:W-:Y:S02]  /*2d20*/  IMAD R9, R80.reuse, R45, R9 ;  /* 0x0000002d50097224 */ /* 0x040fe400078e0209 */
[----:B------:R-:W-:-:S04]  /*2d30*/  IMAD.WIDE.U32 R28, R80, R44, R28 ;  /* 0x0000002c501c7225 */ /* 0x000fc800078e001c */
[----:B------:R-:W-:-:S04]  /*2d40*/  IMAD.WIDE.U32 R30, R80, R44, R30 ;  /* 0x0000002c501e7225 */ /* 0x000fc800078e001e */
[----:B------:R-:W-:Y:S02]  /*2d50*/  IMAD.IADD R50, R3, 0x1, R51 ;  /* 0x0000000103327824 */ /* 0x000fe400078e0233 */
[----:B------:R-:W-:Y:S02]  /*2d60*/  IMAD.IADD R37, R37, 0x1, R24 ;  /* 0x0000000125257824 */ /* 0x000fe400078e0218 */
[----:B------:R-:W-:Y:S02]  /*2d70*/  IMAD.SHL.U32 R44, R44, 0x40, RZ ;  /* 0x000000402c2c7824 */ /* 0x000fe400078e00ff */
[----:B------:R-:W-:Y:S02]  /*2d80*/  VIADD R45, R25, 0x8 ;  /* 0x00000008192d7836 */ /* 0x000fe40000000000 */
[----:B------:R-:W-:Y:S02]  /*2d90*/  IMAD.SHL.U32 R46, R13, 0x2, RZ ;  /* 0x000000020d2e7824 */ /* 0x000fe400078e00ff */
[----:B------:R-:W-:-:S02]  /*2da0*/  IMAD R47, R224, 0x200, R47 ;  /* 0x00000200e02f7824 */ /* 0x000fc400078e022f */
[----:B------:R-:W-:Y:S02]  /*2db0*/  IMAD R48, R48, 0x40, R191 ;  /* 0x0000004030307824 */ /* 0x000fe400078e02bf */
[----:B------:R-:W-:Y:S02]  /*2dc0*/  IMAD.IADD R51, R51, 0x1, R21 ;  /* 0x0000000133337824 */ /* 0x000fe400078e0215 */
[----:B------:R-:W-:Y:S02]  /*2dd0*/  IMAD.IADD R55, R29, 0x1, R9 ;  /* 0x000000011d377824 */ /* 0x000fe400078e0209 */
[----:B------:R-:W-:Y:S02]  /*2de0*/  IMAD.IADD R56, R9, 0x1, R31 ;  /* 0x0000000109387824 */ /* 0x000fe400078e021f */
[----:B------:R-:W-:Y:S01]  /*2df0*/  IMAD R58, R224, 0x200, R5 ;  /* 0x00000200e03a7824 */ /* 0x000fe200078e0205 */
[----:B------:R-:W-:-:S07]  /*2e00*/  SHF.R.S32.HI R49, RZ, 0x1f, R0 ;  /* 0x0000001fff317819 */ /* 0x000fce0000011400 */
.L_x_3385:
        /* <DEDUP_REMOVED lines=45> */
[----:B------:R-:W-:-:S02]  /*30e0*/  ULDC.64 UR4, c[0x0][0x310] ;  /* 0x0000c40000047ab9 */ /* 0x000fc40000000a00 */
[----:B------:R-:W-:Y:S02]  /*30f0*/  IMAD R9, R62, UR4, RZ ;  /* 0x000000043e097c24 */ /* 0x000fe4000f8e02ff */
[----:B------:R-:W-:Y:S02]  /*3100*/  IMAD.IADD R5, R5, 0x1, R7 ;  /* 0x0000000105057824 */ /* 0x000fe400078e0207 */
[C---:B------:R-:W-:Y:S02]  /*3110*/  IMAD R9, R60.reuse, UR5, R9 ;  /* 0x000000053c097c24 */ /* 0x040fe4000f8e0209 */
[----:B------:R-:W-:Y:S01]  /*3120*/  IMAD.WIDE.U32 R4, R60, UR4, R4 ;  /* 0x000000043c047c25 */ /* 0x000fe2000f8e0004 */
[----:B------:R-:W-:-:S03]  /*3130*/  ULDC.64 UR4, c[0x0][0x308] ;  /* 0x0000c20000047ab9 */ /* 0x000fc60000000a00 */
[----:B------:R-:W-:Y:S02]  /*3140*/  IMAD.IADD R5, R5, 0x1, R9 ;  /* 0x0000000105057824 */ /* 0x000fe400078e0209 */
[----:B------:R-:W-:Y:S02]  /*3150*/  IMAD R9, R11, R41, R8 ;  /* 0x000000290b097224 */ /* 0x000fe400078e0208 */
        /* <DEDUP_REMOVED lines=16> */
[----:B------:R-:W-:Y:S01]  /*3260*/  IMAD.MOV.U32 R6, RZ, RZ, R28 ;  /* 0x000000ffff067224 */ /* 0x000fe200078e001c */
[----:B------:R-:W-:Y:S01]  /*3270*/  ULDC.64 UR4, c[0x0][0x3e8] ;  /* 0x0000fa0000047ab9 */ /* 0x000fe20000000a00 */
[----:B------:R-:W-:Y:S01]  /*3280*/  IMAD.MOV.U32 R7, RZ, RZ, R55 ;  /* 0x000000ffff077224 */ /* 0x000fe200078e0037 */
[----:B------:R-:W-:Y:S01]  /*3290*/  ULDC.64 UR6, c[0x0][0x400] ;  /* 0x0001000000067ab9 */ /* 0x000fe20000000a00 */
[----:B------:R-:W-:Y:S01]  /*32a0*/  IMAD R5, R42, R33, RZ ;  /* 0x000000212a057224 */ /* 0x000fe200078e02ff */
[----:B------:R-:W-:Y:S01]  /*32b0*/  CS2R R24, SRZ ;  /* 0x0000000000187805 */ /* 0x000fe2000001ff00 */
[----:B------:R-:W-:Y:S01]  /*32c0*/  IMAD.WIDE.U32 R8, R33, R44, R6 ;  /* 0x0000002c21087225 */ /* 0x000fe200078e0006 */
[----:B------:R-:W-:-:S03]  /*32d0*/  IADD3 R7, P5, R2, R4, RZ ;  /* 0x0000000402077210 */ /* 0x000fc60007fbe0ff */
[----:B------:R-:W-:Y:S01]  /*32e0*/  IMAD R5, R11, R44, R5 ;  /* 0x0000002c0b057224 */ /* 0x000fe200078e0205 */
[----:B------:R-:W-:Y:S01]  /*32f0*/  LEA R4, P6, R8, UR6, 0x1 ;  /* 0x0000000608047c11 */ /* 0x000fe2000f8c08ff */
[----:B------:R-:W-:Y:S01]  /*3300*/  IMAD.X R10, R10, 0x1, R50, P5 ;  /* 0x000000010a0a7824 */ /* 0x000fe200028e0632 */
[----:B------:R-:W-:Y:S01]  /*3310*/  LEA R6, P5, R7, UR4, 0x1 ;  /* 0x0000000407067c11 */ /* 0x000fe2000f8a08ff */
[----:B------:R-:W-:-:S03]  /*3320*/  IMAD.IADD R5, R9, 0x1, R5 ;  /* 0x0000000109057824 */ /* 0x000fc600078e0205 */
[----:B------:R-:W-:Y:S02]  /*3330*/  LEA.HI.X R7, R7, UR5, R10, 0x1, P5 ;  /* 0x0000000507077c11 */ /* 0x000fe4000a8f0c0a */
[----:B------:R-:W-:Y:S02]  /*3340*/  LEA.HI.X R5, R8, UR7, R5, 0x1, P6 ;  /* 0x0000000708057c11 */ /* 0x000fe4000b0f0c05 */
[----:B------:R-:W-:Y:S02]  /*3350*/  CS2R R8, SRZ ;  /* 0x0000000000087805 */ /* 0x000fe4000001ff00 */
[-C--:B------:R-:W-:Y:S02]  /*3360*/  ISETP.GE.AND P6, PT, R192, R68.reuse, PT ;  /* 0x00000044c000720c */ /* 0x080fe40003fc6270 */
[----:B------:R-:W-:-:S11]  /*3370*/  ISETP.GE.AND P5, PT, R221, R68, PT ;  /* 0x00000044dd00720c */ /* 0x000fd60003fa6270 */
[----:B------:R0:W5:Y:S04]  /*3380*/  @!P6 LDG.E.64 R26, desc[UR50][R6.64] ;  /* 0x00000032061ae981 */ /* 0x000168000c1e1b00 */
[----:B------:R0:W5:Y:S04]  /*3390*/  @!P5 LDG.E.64 R8, desc[UR50][R6.64+0x20] ;  /* 0x000020320608d981 */ /* 0x000168000c1e1b00 */
[----:B------:R0:W5:Y:S04]  /*33a0*/  @!P6 LDG.E.64 R52, desc[UR50][R4.64] ;  /* 0x000000320434e981 */ /* 0x000168000c1e1b00 */
[----:B------:R0:W5:Y:S02]  /*33b0*/  @!P5 LDG.E.64 R24, desc[UR50][R4.64+0x20] ;  /* 0x000020320418d981 */ /* 0x000164000c1e1b00 */
.L_x_3357:
[----:B------:R-:W-:Y:S05]  /*33c0*/  BSYNC B1 ;  /* 0x0000000000017941 */ /* 0x000fea0003800000 */
.L_x_3356:
        /* <DEDUP_REMOVED lines=12> */
[----:B------:R-:W-:-:S03]  /*3490*/  IMAD.MOV.U32 R4, RZ, RZ, R24 ;  /* 0x000000ffff047224 */ /* 0x000fc600078e0018 */
[----:B------:R-:W-:Y:S02]  /*34a0*/  PRMT R73, R5, 0x7610, R73 ;  /* 0x0000761005497816 */ /* 0x000fe40000000049 */
[----:B------:R-:W-:Y:S02]  /*34b0*/  PRMT R74, R7, 0x5410, R4 ;  /* 0x00005410074a7816 */ /* 0x000fe40000000004 */
[----:B------:R-:W-:Y:S01]  /*34c0*/  PRMT R70, R6, 0x7610, R70 ;  /* 0x0000761006467816 */ /* 0x000fe20000000046 */
[----:B------:R-:W-:Y:S06]  /*34d0*/  @!P5 BRA `(.L_x_3358) ;  /* 0x000000000004d947 */ /* 0x000fec0003800000 */
[----:B------:R-:W-:Y:S01]  /*34e0*/  BPT.TRAP 0x1 ;  /* 0x000000040000795c */ /* 0x000fe20000300000 */
.L_x_3358:
[----:B------:R-:W-:Y:S01]  /*34f0*/  IMAD R59, R188, 0x8, R17 ;  /* 0x00000008bc3b7824 */ /* 0x000fe200078e0211 */
[----:B------:R-:W-:Y:S01]  /*3500*/  SHF.L.U32 R66, R194, 0x1f, RZ ;  /* 0x0000001fc2427819 */ /* 0x000fe200000006ff */
[----:B------:R-:W-:Y:S03]  /*3510*/  BSSY B1, `(.L_x_3359) ;  /* 0x0000003000017945 */ /* 0x000fe60003800000 */
[----:B------:R-:W0:Y:S02]  /*3520*/  SYNCS.PHASECHK.TRANS64.TRYWAIT P6, [R59+URZ+0x38890], R66 ;  /* 0x038890423b0075a7 */ /* 0x000e2400080c017f */
[----:B0-----:R-:W-:Y:S05]  /*3530*/  @!P6 BRA `(.L_x_3360) ;  /* 0x00000260006ce947 */ /* 0x001fea0003800000 */
.L_x_3709:
[----:B------:R-:W-:Y:S05]  /*3540*/  BSYNC B1 ;  /* 0x0000000000017941 */ /* 0x000fea0003800000 */
.L_x_3359:
[----:B------:R-:W-:-:S03]  /*3550*/  UMOV UR4, 0xffffffff ;  /* 0xffffffff00047882 */ /* 0x000fc60000000000 */
[----:B------:R-:W-:Y:S05]  /*3560*/  BRA.DIV UR4, `(.L_x_3361) ;  /* 0x0000026204747947 */ /* 0x000fea000b800000 */
[----:B------:R1:W2:Y:S04]  /*3570*/  SHFL.IDX PT, R71, R14, RZ, 0x1c1f ;  /* 0x001c1fff0e477589 */ /* 0x0002a800000e0000 */
[----:B------:R-:W3:Y:S02]  /*3580*/  SHFL.IDX PT, R67, R67, RZ, 0x1c1f ;  /* 0x001c1fff43437589 */ /* 0x000ee400000e0000 */
.L_x_3713:
        /* <DEDUP_REMOVED lines=15> */
[C---:B------:R-:W-:Y:S01]  /*3680*/  LOP3.LUT R52, R13.reuse, 0xffff0000, RZ, 0xc0, !PT ;  /* 0xffff00000d347812 */ /* 0x040fe200078ec0ff */
[----:B------:R-:W-:Y:S01]  /*3690*/  IMAD.U32 R13, R13, 0x10000, RZ ;  /* 0x000100000d0d7824 */ /* 0x000fe200078e00ff */
[----:B------:R-:W-:-:S02]  /*36a0*/  SHF.R.U32.HI R53, RZ, 0x10, R53 ;  /* 0x00000010ff357819 */ /* 0x000fc40000011635 */
[----:B------:R-:W-:Y:S01]  /*36b0*/  SHF.R.U32.HI R26, RZ, 0x10, R27 ;  /* 0x00000010ff1a7819 */ /* 0x000fe2000001161b */
[----:B------:R-:W-:Y:S01]  /*36c0*/  FMUL.FTZ R5, R15, R52 ;  /* 0x000000340f057220 */ /* 0x000fe20000410000 */
[C---:B------:R-:W-:Y:S01]  /*36d0*/  LOP3.LUT R27, R12.reuse, 0xffff0000, RZ, 0xc0, !PT ;  /* 0xffff00000c1b7812 */ /* 0x040fe200078ec0ff */
[----:B------:R-:W-:Y:S01]  /*36e0*/  IMAD.U32 R12, R12, 0x10000, RZ ;  /* 0x000100000c0c7824 */ /* 0x000fe200078e00ff */
[----:B------:R-:W-:Y:S02]  /*36f0*/  PRMT R53, R74, 0x5410, R53 ;  /* 0x000054104a357816 */ /* 0x000fe40000000035 */
[----:B------:R-:W-:Y:S01]  /*3700*/  PRMT R26, R73, 0x5432, R26 ;  /* 0x00005432491a7816 */ /* 0x000fe2000000001a */
[-C--:B------:R-:W-:Y:S01]  /*3710*/  FMUL.FTZ R15, R15, R27.reuse ;  /* 0x0000001b0f0f7220 */ /* 0x080fe20000410000 */
[----:B------:R-:W-:Y:S01]  /*3720*/  FFMA.FTZ R5, R14, R27, -R5 ;  /* 0x0000001b0e057223 */ /* 0x000fe20000010805 */
[----:B------:R-:W-:Y:S01]  /*3730*/  LOP3.LUT R27, R6, 0xffff0000, RZ, 0xc0, !PT ;  /* 0xffff0000061b7812 */ /* 0x000fe200078ec0ff */
[----:B------:R-:W-:-:S02]  /*3740*/  IMAD.U32 R70, R53, 0x10000, RZ ;  /* 0x0001000035467824 */ /* 0x000fc400078e00ff */
[----:B------:R-:W-:Y:S01]  /*3750*/  FFMA.FTZ R14, R14, R52, R15 ;  /* 0x000000340e0e7223 */ /* 0x000fe2000001000f */
[----:B------:R-:W-:Y:S01]  /*3760*/  IMAD.U32 R52, R26, 0x10000, RZ ;  /* 0x000100001a347824 */ /* 0x000fe200078e00ff */
[----:B------:R-:W-:Y:S01]  /*3770*/  LOP3.LUT R53, R53, 0xffff0000, RZ, 0xc0, !PT ;  /* 0xffff000035357812 */ /* 0x000fe200078ec0ff */
[----:B------:R-:W-:Y:S02]  /*3780*/  IMAD.U32 R15, R6, 0x10000, RZ ;  /* 0x00010000060f7824 */ /* 0x000fe400078e00ff */
[C---:B------:R-:W-:Y:S01]  /*3790*/  FMUL.FTZ R6, R27.reuse, R70 ;  /* 0x000000461b067220 */ /* 0x040fe20000410000 */
[-C--:B------:R-:W-:Y:S01]  /*37a0*/  FMUL.FTZ R27, R27, R52.reuse ;  /* 0x000000341b1b7220 */ /* 0x080fe20000410000 */
[----:B------:R-:W-:Y:S02]  /*37b0*/  LOP3.LUT R26, R26, 0xffff0000, RZ, 0xc0, !PT ;  /* 0xffff00001a1a7812 */ /* 0x000fe400078ec0ff */
[----:B------:R-:W-:Y:S01]  /*37c0*/  FFMA.FTZ R6, R15, R52, -R6 ;  /* 0x000000340f067223 */ /* 0x000fe20000010806 */
[----:B------:R-:W-:Y:S01]  /*37d0*/  LOP3.LUT R52, R7, 0xffff0000, RZ, 0xc0, !PT ;  /* 0xffff000007347812 */ /* 0x000fe200078ec0ff */
[----:B------:R-:W-:Y:S01]  /*37e0*/  FFMA.FTZ R15, R15, R70, R27 ;  /* 0x000000460f0f7223 */ /* 0x000fe2000001001b */
[----:B------:R-:W-:Y:S01]  /*37f0*/  IMAD.U32 R27, R7, 0x10000, RZ ;  /* 0x00010000071b7824 */ /* 0x000fe200078e00ff */
[----:B------:R-:W-:Y:S01]  /*3800*/  F2FP.BF16.F32.PACK_AB R5, R14, R5 ;  /* 0x000000050e05723e */ /* 0x000fe200000010ff */
[C---:B------:R-:W-:Y:S01]  /*3810*/  IMAD.U32 R7, R4.reuse, 0x10000, RZ ;  /* 0x0001000004077824 */ /* 0x040fe200078e00ff */
[----:B------:R-:W-:Y:S01]  /*3820*/  LOP3.LUT R4, R4, 0xffff0000, RZ, 0xc0, !PT ;  /* 0xffff000004047812 */ /* 0x000fe200078ec0ff */
[C---:B------:R-:W-:Y:S01]  /*3830*/  FMUL.FTZ R70, R52.reuse, R53 ;  /* 0x0000003534467220 */ /* 0x040fe20000410000 */
[----:B------:R-:W-:Y:S01]  /*3840*/  FMUL.FTZ R52, R52, R26 ;  /* 0x0000001a34347220 */ /* 0x000fe20000410000 */
[----:B------:R-:W-:-:S02]  /*3850*/  F2FP.BF16.F32.PACK_AB R6, R15, R6 ;  /* 0x000000060f06723e */ /* 0x000fc400000010ff */
[C---:B------:R-:W-:Y:S01]  /*3860*/  FFMA.FTZ R70, R27.reuse, R26, -R70 ;  /* 0x0000001a1b467223 */ /* 0x040fe20000010846 */
[C---:B------:R-:W-:Y:S01]  /*3870*/  FMUL.FTZ R26, R4.reuse, R13 ;  /* 0x0000000d041a7220 */ /* 0x040fe20000410000 */
[-C--:B------:R-:W-:Y:S01]  /*3880*/  FMUL.FTZ R4, R4, R12.reuse ;  /* 0x0000000c04047220 */ /* 0x080fe20000410000 */
[----:B------:R-:W-:Y:S02]  /*3890*/  FFMA.FTZ R27, R27, R53, R52 ;  /* 0x000000351b1b7223 */ /* 0x000fe40000010034 */
[C---:B------:R-:W-:Y:S01]  /*38a0*/  FFMA.FTZ R26, R7.reuse, R12, -R26 ;  /* 0x0000000c071a7223 */ /* 0x040fe2000001081a */
[----:B------:R-:W-:Y:S02]  /*38b0*/  FFMA.FTZ R7, R7, R13, R4 ;  /* 0x0000000d07077223 */ /* 0x000fe40000010004 */
[----:B------:R-:W-:-:S03]  /*38c0*/  F2FP.BF16.F32.PACK_AB R27, R27, R70 ;  /* 0x000000461b1b723e */ /* 0x000fc600000010ff */
[----:B------:R-:W-:Y:S02]  /*38d0*/  F2FP.BF16.F32.PACK_AB R4, R7, R26 ;  /* 0x0000001a0704723e */ /* 0x000fe400000010ff */
[----:B------:R-:W-:-:S07]  /*38e0*/  IMAD.MOV.U32 R7, RZ, RZ, R27 ;  /* 0x000000ffff077224 */ /* 0x000fce00078e001b */
.L_x_3366:
[----:B------:R-:W-:Y:S05]  /*38f0*/  BSYNC B2 ;  /* 0x0000000000027941 */ /* 0x000fea0003800000 */
.L_x_3365:
[----:B0-----:R4:W-:Y:S02]  /*3900*/  ST.E.128 desc[UR50][R10.64], R4 ;  /* 0x000000040a007985 */ /* 0x0019e4000c101d32 */
.L_x_3364:
[----:B------:R-:W-:Y:S05]  /*3910*/  BSYNC B1 ;  /* 0x0000000000017941 */ /* 0x000fea0003800000 */
.L_x_3363:
        /* <DEDUP_REMOVED lines=12> */
[----:B------:R-:W-:Y:S01]  /*39e0*/  SHF.R.U32.HI R27, RZ, 0x10, R25 ;  /* 0x00000010ff1b7819 */ /* 0x000fe20000011619 */
[----:B--2---:R-:W-:Y:S01]  /*39f0*/  IMAD.U32 R12, R6, 0x10000, RZ ;  /* 0x00010000060c7824 */ /* 0x004fe200078e00ff */
[----:B------:R-:W-:Y:S02]  /*3a00*/  SHF.R.U32.HI R15, RZ, 0x10, R9 ;  /* 0x00000010ff0f7819 */ /* 0x000fe40000011609 */
[----:B------:R-:W-:Y:S02]  /*3a10*/  SHF.R.U64 R26, R24, 0x10, R25 ;  /* 0x00000010181a7819 */ /* 0x000fe40000001219 */
[----:B------:R-:W-:Y:S02]  /*3a20*/  PRMT R27, R73, 0x5410, R27 ;  /* 0x00005410491b7816 */ /* 0x000fe4000000001b */
[----:B-1----:R-:W-:Y:S02]  /*3a30*/  SHF.R.U64 R14, R8, 0x10, R9 ;  /* 0x00000010080e7819 */ /* 0x002fe40000001209 */
[----:B------:R-:W-:Y:S01]  /*3a40*/  PRMT R15, R72, 0x5410, R15 ;  /* 0x00005410480f7816 */ /* 0x000fe2000000000f */
[----:B------:R-:W-:Y:S01]  /*3a50*/  IMAD.U32 R53, R27, 0x10000, RZ ;  /* 0x000100001b357824 */ /* 0x000fe200078e00ff */
[----:B------:R-:W-:-:S02]  /*3a60*/  PRMT R26, R74, 0x5432, R26 ;  /* 0x000054324a1a7816 */ /* 0x000fc4000000001a */
[----:B------:R-:W-:Y:S01]  /*3a70*/  LOP3.LUT R13, R6, 0xffff0000, RZ, 0xc0, !PT ;  /* 0xffff0000060d7812 */ /* 0x000fe200078ec0ff */
[----:B------:R-:W-:Y:S01]  /*3a80*/  IMAD.U32 R25, R15, 0x10000, RZ ;  /* 0x000100000f197824 */ /* 0x000fe200078e00ff */
[----:B------:R-:W-:Y:S01]  /*3a90*/  PRMT R14, R72, 0x5432, R14 ;  /* 0x00005432480e7816 */ /* 0x000fe2000000000e */
[----:B------:R-:W-:Y:S01]  /*3aa0*/  IMAD.U32 R6, R7, 0x10000, RZ ;  /* 0x0001000007067824 */ /* 0x000fe200078e00ff */
[----:B------:R-:W-:Y:S01]  /*3ab0*/  LOP3.LUT R9, R5, 0xffff0000, RZ, 0xc0, !PT ;  /* 0xffff000005097812 */ /* 0x000fe200078ec0ff */
[C---:B------:R-:W-:Y:S01]  /*3ac0*/  FMUL.FTZ R65, R13.reuse, R53 ;  /* 0x000000350d417220 */ /* 0x040fe20000410000 */
[----:B------:R-:W-:Y:S01]  /*3ad0*/  LOP3.LUT R52, R26, 0xffff0000, RZ, 0xc0, !PT ;  /* 0xffff00001a347812 */ /* 0x000fe200078ec0ff */
[-C--:B------:R-:W-:Y:S01]  /*3ae0*/  FMUL.FTZ R13, R13, R25.reuse ;  /* 0x000000190d0d7220 */ /* 0x080fe20000410000 */
[----:B------:R-:W-:Y:S01]  /*3af0*/  LOP3.LUT R8, R7, 0xffff0000, RZ, 0xc0, !PT ;  /* 0xffff000007087812 */ /* 0x000fe200078ec0ff */
[----:B------:R-:W-:Y:S01]  /*3b00*/  IMAD.U32 R7, R5, 0x10000, RZ ;  /* 0x0001000005077824 */ /* 0x000fe200078e00ff */
[----:B------:R-:W-:Y:S01]  /*3b10*/  LOP3.LUT R24, R14, 0xffff0000, RZ, 0xc0, !PT ;  /* 0xffff00000e187812 */ /* 0x000fe200078ec0ff */
[----:B------:R-:W-:Y:S01]  /*3b20*/  FMUL.FTZ R68, R9, R52 ;  /* 0x0000003409447220 */ /* 0x000fe20000410000 */
[----:B------:R-:W-:Y:S01]  /*3b30*/  LOP3.LUT R27, R27, 0xffff0000, RZ, 0xc0, !PT ;  /* 0xffff00001b1b7812 */ /* 0x000fe200078ec0ff */
[----:B------:R-:W-:Y:S01]  /*3b40*/  IMAD.U32 R5, R4, 0x10000, RZ ;  /* 0x0001000004057824 */ /* 0x000fe200078e00ff */
[----:B------:R-:W-:Y:S01]  /*3b50*/  LOP3.LUT R15, R15, 0xffff0000, RZ, 0xc0, !PT ;  /* 0xffff00000f0f7812 */ /* 0x000fe200078ec0ff */
[----:B------:R-:W-:Y:S01]  /*3b60*/  FFMA.FTZ R65, R12, R25, -R65 ;  /* 0x000000190c417223 */ /* 0x000fe20000010841 */
[-C--:B------:R-:W-:Y:S01]  /*3b70*/  FMUL.FTZ R9, R9, R24.reuse ;  /* 0x0000001809097220 */ /* 0x080fe20000410000 */
[----:B------:R-:W-:Y:S01]  /*3b80*/  LOP3.LUT R4, R4, 0xffff0000, RZ, 0xc0, !PT ;  /* 0xffff000004047812 */ /* 0x000fe200078ec0ff */
[----:B------:R-:W-:Y:S01]  /*3b90*/  FFMA.FTZ R68, R7, R24, -R68 ;  /* 0x0000001807447223 */ /* 0x000fe20000010844 */
[----:B------:R-:W-:Y:S01]  /*3ba0*/  FFMA.FTZ R12, R12, R53, R13 ;  /* 0x000000350c0c7223 */ /* 0x000fe2000001000d */
[----:B------:R-:W-:-:S02]  /*3bb0*/  IMAD.U32 R26, R26, 0x10000, RZ ;  /* 0x000100001a1a7824 */ /* 0x000fc400078e00ff */
[----:B------:R-:W-:Y:S01]  /*3bc0*/  FMUL.FTZ R13, R8, R27 ;  /* 0x0000001b080d7220 */ /* 0x000fe20000410000 */
[----:B------:R-:W-:Y:S02]  /*3bd0*/  IMAD.U32 R14, R14, 0x10000, RZ ;  /* 0x000100000e0e7824 */ /* 0x000fe400078e00ff */
[-C--:B------:R-:W-:Y:S01]  /*3be0*/  FMUL.FTZ R24, R8, R15.reuse ;  /* 0x0000000f08187220 */ /* 0x080fe20000410000 */
[----:B------:R-:W-:Y:S01]  /*3bf0*/  FFMA.FTZ R9, R7, R52, R9 ;  /* 0x0000003407097223 */ /* 0x000fe20000010009 */
        /* <DEDUP_REMOVED lines=9> */
[----:B------:R-:W-:Y:S01]  /*3c90*/  F2FP.BF16.F32.PACK_AB R6, R12, R65 ;  /* 0x000000410c06723e */ /* 0x000fe200000010ff */
[----:B------:R-:W-:-:S07]  /*3ca0*/  IMAD.MOV.U32 R7, RZ, RZ, R13 ;  /* 0x000000ffff077224 */ /* 0x000fce00078e000d */
.L_x_3368:
[----:B------:R-:W-:Y:S05]  /*3cb0*/  BSYNC B1 ;  /* 0x0000000000017941 */ /* 0x000fea0003800000 */
.L_x_3367:
[----:B--2---:R2:W-:Y:S01]  /*3cc0*/  ST.E.128 desc[UR50][R10.64], R4 ;  /* 0x000000040a007985 */ /* 0x0045e2000c101d32 */
[----:B------:R-:W-:Y:S05]  /*3cd0*/  BRA `(.L_x_3362) ;  /* 0x0000000c009c7947 */ /* 0x000fea0003800000 */
.L_x_3355:
        /* <DEDUP_REMOVED lines=41> */
[----:B------:R-:W-:Y:S06]  /*3f70*/  @!P5 BRA `(.L_x_3369) ;  /* 0x000000000004d947 */ /* 0x000fec0003800000 */
[----:B------:R-:W-:Y:S01]  /*3f80*/  BPT.TRAP 0x1 ;  /* 0x000000040000795c */ /* 0x000fe20000300000 */
.L_x_3369:
[----:B------:R-:W-:Y:S01]  /*3f90*/  IMAD R59, R188, 0x8, R17 ;  /* 0x00000008bc3b7824 */ /* 0x000fe200078e0211 */
[----:B------:R-:W-:Y:S01]  /*3fa0*/  SHF.L.U32 R66, R194, 0x1f, RZ ;  /* 0x0000001fc2427819 */ /* 0x000fe200000006ff */
[----:B------:R-:W-:Y:S03]  /*3fb0*/  BSSY B1, `(.L_x_3370) ;  /* 0x0000003000017945 */ /* 0x000fe60003800000 */
[----:B------:R-:W0:Y:S02]  /*3fc0*/  SYNCS.PHASECHK.TRANS64.TRYWAIT P6, [R59+URZ+0x38890], R66 ;  /* 0x038890423b0075a7 */ /* 0x000e2400080c017f */
[----:B0-----:R-:W-:Y:S05]  /*3fd0*/  @!P6 BRA `(.L_x_3371) ;  /* 0x000002580024e947 */ /* 0x001fea0003800000 */
.L_x_3714:
[----:B------:R-:W-:Y:S05]  /*3fe0*/  BSYNC B1 ;  /* 0x0000000000017941 */ /* 0x000fea0003800000 */
.L_x_3370:
[----:B------:R-:W-:-:S03]  /*3ff0*/  UMOV UR4, 0xffffffff ;  /* 0xffffffff00047882 */ /* 0x000fc60000000000 */
[----:B------:R-:W-:Y:S05]  /*4000*/  BRA.DIV UR4, `(.L_x_3372) ;  /* 0x0000025a042c7947 */ /* 0x000fea000b800000 */
[----:B------:R1:W2:Y:S04]  /*4010*/  SHFL.IDX PT, R68, R14, RZ, 0x1c1f ;  /* 0x001c1fff0e447589 */ /* 0x0002a800000e0000 */
[----:B------:R-:W3:Y:S02]  /*4020*/  SHFL.IDX PT, R67, R67, RZ, 0x1c1f ;  /* 0x001c1fff43437589 */ /* 0x000ee400000e0000 */
.L_x_3718:
        /* <DEDUP_REMOVED lines=32> */
[C---:B------:R-:W-:Y:S01]  /*4230*/  IMAD.U32 R74, R72.reuse, 0x10000, RZ ;  /* 0x00010000484a7824 */ /* 0x040fe200078e00ff */
[----:B------:R-:W-:Y:S01]  /*4240*/  LOP3.LUT R72, R72, 0xffff0000, RZ, 0xc0, !PT ;  /* 0xffff000048487812 */ /* 0x000fe200078ec0ff */
[C---:B------:R-:W-:Y:S01]  /*4250*/  FMUL.FTZ R78, R65.reuse, R76 ;  /* 0x0000004c414e7220 */ /* 0x040fe20000410000 */
[----:B------:R-:W-:Y:S01]  /*4260*/  SHF.R.U64 R5, R4, 0x10, R5 ;  /* 0x0000001004057819 */ /* 0x000fe20000001205 */
[-C--:B------:R-:W-:Y:S01]  /*4270*/  FMUL.FTZ R75, R65, R74.reuse ;  /* 0x0000004a414b7220 */ /* 0x080fe20000410000 */
[----:B------:R-:W-:Y:S01]  /*4280*/  LOP3.LUT R4, R15, 0xffff0000, RZ, 0xc0, !PT ;  /* 0xffff00000f047812 */ /* 0x000fe200078ec0ff */
[----:B------:R-:W-:Y:S01]  /*4290*/  FFMA.FTZ R65, R71, R74, -R78 ;  /* 0x0000004a47417223 */ /* 0x000fe2000001084e */
[----:B------:R-:W-:Y:S01]  /*42a0*/  LOP3.LUT R74, R9, 0xffff0000, RZ, 0xc0, !PT ;  /* 0xffff0000094a7812 */ /* 0x000fe200078ec0ff */
[----:B------:R-:W-:Y:S01]  /*42b0*/  FFMA.FTZ R71, R71, R76, R75 ;  /* 0x0000004c47477223 */ /* 0x000fe2000001004b */
[C---:B------:R-:W-:Y:S01]  /*42c0*/  FMUL.FTZ R9, R13.reuse, R73 ;  /* 0x000000490d097220 */ /* 0x040fe20000410000 */
[----:B------:R-:W-:Y:S01]  /*42d0*/  FMUL.FTZ R76, R13, R72 ;  /* 0x000000480d4c7220 */ /* 0x000fe20000410000 */
[----:B------:R-:W-:Y:S01]  /*42e0*/  SHF.R.U32.HI R75, RZ, 0x10, R27 ;  /* 0x00000010ff4b7819 */ /* 0x000fe2000001161b */
[----:B------:R-:W-:-:S02]  /*42f0*/  IMAD.U32 R13, R15, 0x10000, RZ ;  /* 0x000100000f0d7824 */ /* 0x000fc400078e00ff */
[C---:B------:R-:W-:Y:S01]  /*4300*/  FFMA.FTZ R72, R74.reuse, R72, -R9 ;  /* 0x000000484a487223 */ /* 0x040fe20000010809 */
[----:B------:R-:W-:Y:S01]  /*4310*/  FFMA.FTZ R74, R74, R73, R76 ;  /* 0x000000494a4a7223 */ /* 0x000fe2000001004c */
[----:B------:R-:W-:Y:S01]  /*4320*/  SHF.R.U32.HI R73, RZ, 0x10, R7 ;  /* 0x00000010ff497819 */ /* 0x000fe20000011607 */
[----:B------:R-:W-:Y:S01]  /*4330*/  IMAD.U32 R9, R11, 0x10000, RZ ;  /* 0x000100000b097824 */ /* 0x000fe200078e00ff */
[----:B------:R-:W-:Y:S02]  /*4340*/  PRMT R75, R77, 0x5410, R75 ;  /* 0x000054104d4b7816 */ /* 0x000fe4000000004b */
[----:B------:R-:W-:Y:S02]  /*4350*/  PRMT R73, R82, 0x5410, R73 ;  /* 0x0000541052497816 */ /* 0x000fe40000000049 */
[----:B------:R-:W-:Y:S01]  /*4360*/  SHF.R.U64 R25, R24, 0x10, R25 ;  /* 0x0000001018197819 */ /* 0x000fe20000001219 */
[C---:B------:R-:W-:Y:S01]  /*4370*/  IMAD.U32 R78, R75.reuse, 0x10000, RZ ;  /* 0x000100004b4e7824 */ /* 0x040fe200078e00ff */
[----:B------:R-:W-:Y:S01]  /*4380*/  LOP3.LUT R75, R75, 0xffff0000, RZ, 0xc0, !PT ;  /* 0xffff00004b4b7812 */ /* 0x000fe200078ec0ff */
[C---:B------:R-:W-:Y:S01]  /*4390*/  IMAD.U32 R76, R73.reuse, 0x10000, RZ ;  /* 0x00010000494c7824 */ /* 0x040fe200078e00ff */
[----:B------:R-:W-:Y:S01]  /*43a0*/  LOP3.LUT R73, R73, 0xffff0000, RZ, 0xc0, !PT ;  /* 0xffff000049497812 */ /* 0x000fe200078ec0ff */
[----:B------:R-:W-:Y:S01]  /*43b0*/  FMUL.FTZ R82, R13, R78 ;  /* 0x0000004e0d527220 */ /* 0x000fe20000410000 */
[----:B------:R-:W-:Y:S01]  /*43c0*/  LOP3.LUT R24, R11, 0xffff0000, RZ, 0xc0, !PT ;  /* 0xffff00000b187812 */ /* 0x000fe200078ec0ff */
[-C--:B------:R-:W-:Y:S01]  /*43d0*/  FMUL.FTZ R77, R13, R76.reuse ;  /* 0x0000004c0d4d7220 */ /* 0x080fe20000410000 */
[C---:B------:R-:W-:Y:S01]  /*43e0*/  FMUL.FTZ R11, R4.reuse, R75 ;  /* 0x0000004b040b7220 */ /* 0x040fe20000410000 */
[----:B------:R-:W-:Y:S01]  /*43f0*/  FFMA.FTZ R13, R9, R76, -R82 ;  /* 0x0000004c090d7223 */ /* 0x000fe20000010852 */
[----:B------:R-:W-:Y:S01]  /*4400*/  PRMT R25, R79, 0x5410, R25 ;  /* 0x000054104f197816 */ /* 0x000fe20000000019 */
[-C--:B------:R-:W-:Y:S01]  /*4410*/  FMUL.FTZ R76, R4, R73.reuse ;  /* 0x00000049044c7220 */ /* 0x080fe20000410000 */
[----:B------:R-:W-:Y:S01]  /*4420*/  PRMT R15, R83, 0x5410, R5 ;  /* 0x00005410530f7816 */ /* 0x000fe20000000005 */
[----:B------:R-:W-:Y:S01]  /*4430*/  FFMA.FTZ R9, R9, R78, R77 ;  /* 0x0000004e09097223 */ /* 0x000fe2000001004d */
[C---:B------:R-:W-:Y:S01]  /*4440*/  FFMA.FTZ R4, R24.reuse, R73, -R11 ;  /* 0x0000004918047223 */ /* 0x040fe2000001080b */
[----:B------:R-:W-:Y:S01]  /*4450*/  FFMA.FTZ R24, R24, R75, R76 ;  /* 0x0000004b18187223 */ /* 0x000fe2000001004c */
[C---:B------:R-:W-:Y:S01]  /*4460*/  IMAD.U32 R5, R12.reuse, 0x10000, RZ ;  /* 0x000100000c057824 */ /* 0x040fe200078e00ff */
[----:B------:R-:W-:Y:S01]  /*4470*/  LOP3.LUT R12, R12, 0xffff0000, RZ, 0xc0, !PT ;  /* 0xffff00000c0c7812 */ /* 0x000fe200078ec0ff */
[C---:B------:R-:W-:Y:S01]  /*4480*/  IMAD.U32 R78, R25.reuse, 0x10000, RZ ;  /* 0x00010000194e7824 */ /* 0x040fe200078e00ff */
[----:B------:R-:W-:Y:S01]  /*4490*/  LOP3.LUT R25, R25, 0xffff0000, RZ, 0xc0, !PT ;  /* 0xffff000019197812 */ /* 0x000fe200078ec0ff */
[----:B------:R-:W-:Y:S01]  /*44a0*/  IMAD.U32 R76, R15, 0x10000, RZ ;  /* 0x000100000f4c7824 */ /* 0x000fe200078e00ff */
[----:B------:R-:W-:Y:S01]  /*44b0*/  SHF.R.U64 R26, R26, 0x10, R27 ;  /* 0x000000101a1a7819 */ /* 0x000fe2000000121b */
[----:B------:R-:W-:-:S02]  /*44c0*/  IMAD.U32 R11, R8, 0x10000, RZ ;  /* 0x00010000080b7824 */ /* 0x000fc400078e00ff */
[C---:B------:R-:W-:Y:S01]  /*44d0*/  FMUL.FTZ R82, R5.reuse, R78 ;  /* 0x0000004e05527220 */ /* 0x040fe20000410000 */
[-C--:B------:R-:W-:Y:S01]  /*44e0*/  FMUL.FTZ R73, R5, R76.reuse ;  /* 0x0000004c05497220 */ /* 0x080fe20000410000 */
[----:B------:R-:W-:Y:S02]  /*44f0*/  LOP3.LUT R15, R15, 0xffff0000, RZ, 0xc0, !PT ;  /* 0xffff00000f0f7812 */ /* 0x000fe400078ec0ff */
[C---:B------:R-:W-:Y:S01]  /*4500*/  FFMA.FTZ R5, R11.reuse, R76, -R82 ;  /* 0x0000004c0b057223 */ /* 0x040fe20000010852 */
[----:B------:R-:W-:Y:S01]  /*4510*/  FFMA.FTZ R11, R11, R78, R73 ;  /* 0x0000004e0b0b7223 */ /* 0x000fe20000010049 */
[----:B------:R-:W-:Y:S01]  /*4520*/  SHF.R.U64 R73, R6, 0x10, R7 ;  /* 0x0000001006497819 */ /* 0x000fe20000001207 */
[----:B------:R-:W-:Y:S01]  /*4530*/  FMUL.FTZ R7, R12, R25 ;  /* 0x000000190c077220 */ /* 0x000fe20000410000 */
[----:B------:R-:W-:Y:S01]  /*4540*/  LOP3.LUT R8, R8, 0xffff0000, RZ, 0xc0, !PT ;  /* 0xffff000008087812 */ /* 0x000fe200078ec0ff */
[----:B------:R-:W-:Y:S01]  /*4550*/  FMUL.FTZ R12, R12, R15 ;  /* 0x0000000f0c0c7220 */ /* 0x000fe20000410000 */
[----:B------:R-:W-:-:S02]  /*4560*/  PRMT R26, R79, 0x5432, R26 ;  /* 0x000054324f1a7816 */ /* 0x000fc4000000001a */
[----:B------:R-:W-:Y:S01]  /*4570*/  F2FP.BF16.F32.PACK_AB R65, R72, R65 ;  /* 0x000000414841723e */ /* 0x000fe200000010ff */
[----:B------:R-:W-:Y:S01]  /*4580*/  FFMA.FTZ R6, R8, R15, -R7 ;  /* 0x0000000f08067223 */ /* 0x000fe20000010807 */
[----:B------:R-:W-:Y:S01]  /*4590*/  PRMT R15, R81, 0x5410, R73 ;  /* 0x00005410510f7816 */ /* 0x000fe20000000049 */
[----:B------:R-:W-:Y:S02]  /*45a0*/  IMAD.U32 R7, R14, 0x10000, RZ ;  /* 0x000100000e077824 */ /* 0x000fe400078e00ff */
[----:B------:R-:W-:Y:S01]  /*45b0*/  FFMA.FTZ R8, R8, R25, R12 ;  /* 0x0000001908087223 */ /* 0x000fe2000001000c */
[----:B------:R-:W-:Y:S01]  /*45c0*/  IMAD.U32 R27, R26, 0x10000, RZ ;  /* 0x000100001a1b7824 */ /* 0x000fe200078e00ff */
[----:B------:R-:W-:Y:S01]  /*45d0*/  LOP3.LUT R14, R14, 0xffff0000, RZ, 0xc0, !PT ;  /* 0xffff00000e0e7812 */ /* 0x000fe200078ec0ff */
[C---:B------:R-:W-:Y:S01]  /*45e0*/  IMAD.U32 R25, R15.reuse, 0x10000, RZ ;  /* 0x000100000f197824 */ /* 0x040fe200078e00ff */
[----:B------:R-:W-:Y:S01]  /*45f0*/  LOP3.LUT R15, R15, 0xffff0000, RZ, 0xc0, !PT ;  /* 0xffff00000f0f7812 */ /* 0x000fe200078ec0ff */
[----:B------:R-:W-:-:S02]  /*4600*/  IMAD.U32 R12, R10, 0x10000, RZ ;  /* 0x000100000a0c7824 */ /* 0x000fc400078e00ff */
[C---:B------:R-:W-:Y:S01]  /*4610*/  FMUL.FTZ R73, R7.reuse, R27 ;  /* 0x0000001b07497220 */ /* 0x040fe20000410000 */
[-C--:B------:R-:W-:Y:S01]  /*4620*/  FMUL.FTZ R76, R7, R25.reuse ;  /* 0x00000019074c7220 */ /* 0x080fe20000410000 */
[----:B------:R-:W-:Y:S02]  /*4630*/  LOP3.LUT R10, R10, 0xffff0000, RZ, 0xc0, !PT ;  /* 0xffff00000a0a7812 */ /* 0x000fe400078ec0ff */
[----:B------:R-:W-:Y:S01]  /*4640*/  FFMA.FTZ R7, R12, R25, -R73 ;  /* 0x000000190c077223 */ /* 0x000fe20000010849 */
[----:B------:R-:W-:Y:S01]  /*4650*/  LOP3.LUT R25, R26, 0xffff0000, RZ, 0xc0, !PT ;  /* 0xffff00001a197812 */ /* 0x000fe200078ec0ff */
[----:B------:R-:W-:Y:S01]  /*4660*/  FFMA.FTZ R76, R12, R27, R76 ;  /* 0x0000001b0c4c7223 */ /* 0x000fe2000001004c */
[----:B------:R-:W-:Y:S02]  /*4670*/  F2FP.BF16.F32.PACK_AB R4, R4, R13 ;  /* 0x0000000d0404723e */ /* 0x000fe400000010ff */
[----:B------:R-:W-:Y:S01]  /*4680*/  F2FP.BF16.F32.PACK_AB R6, R6, R5 ;  /* 0x000000050606723e */ /* 0x000fe200000010ff */
[C---:B------:R-:W-:Y:S01]  /*4690*/  FMUL.FTZ R27, R14.reuse, R25 ;  /* 0x000000190e1b7220 */ /* 0x040fe20000410000 */
[----:B------:R-:W-:Y:S01]  /*46a0*/  FMUL.FTZ R14, R14, R15 ;  /* 0x0000000f0e0e7220 */ /* 0x000fe20000410000 */
[----:B------:R-:W-:-:S02]  /*46b0*/  F2FP.BF16.F32.PACK_AB R13, R74, R71 ;  /* 0x000000474a0d723e */ /* 0x000fc400000010ff */
[C---:B------:R-:W-:Y:S01]  /*46c0*/  FFMA.FTZ R12, R10.reuse, R15, -R27 ;  /* 0x0000000f0a0c7223 */ /* 0x040fe2000001081b */
[----:B------:R-:W-:Y:S01]  /*46d0*/  FFMA.FTZ R25, R10, R25, R14 ;  /* 0x000000190a197223 */ /* 0x000fe2000001000e */
[----:B------:R-:W-:Y:S01]  /*46e0*/  F2FP.BF16.F32.PACK_AB R14, R8, R11 ;  /* 0x0000000b080e723e */ /* 0x000fe200000010ff */
[----:B------:R-:W-:Y:S01]  /*46f0*/  IMAD.MOV.U32 R8, RZ, RZ, R6 ;  /* 0x000000ffff087224 */ /* 0x000fe200078e0006 */
[----:B------:R-:W-:Y:S01]  /*4700*/  F2FP.BF16.F32.PACK_AB R15, R24, R9 ;  /* 0x00000009180f723e */ /* 0x000fe200000010ff */
[----:B------:R-:W-:Y:S01]  /*4710*/  IMAD.MOV.U32 R9, RZ, RZ, R65 ;  /* 0x000000ffff097224 */ /* 0x000fe200078e0041 */
[----:B------:R-:W-:Y:S01]  /*4720*/  F2FP.BF16.F32.PACK_AB R76, R25, R76 ;  /* 0x0000004c194c723e */ /* 0x000fe200000010ff */
[----:B------:R-:W-:Y:S01]  /*4730*/  IMAD.MOV.U32 R11, RZ, RZ, R4 ;  /* 0x000000ffff0b7224 */ /* 0x000fe200078e0004 */
[----:B------:R-:W-:Y:S01]  /*4740*/  F2FP.BF16.F32.PACK_AB R10, R12, R7 ;  /* 0x000000070c0a723e */ /* 0x000fe200000010ff */
[----:B------:R-:W-:Y:S02]  /*4750*/  IMAD.MOV.U32 R12, RZ, RZ, R14 ;  /* 0x000000ffff0c7224 */ /* 0x000fe400078e000e */
[----:B------:R-:W-:-:S07]  /*4760*/  IMAD.MOV.U32 R14, RZ, RZ, R76 ;  /* 0x000000ffff0e7224 */ /* 0x000fce00078e004c */
.L_x_3374:
[----:B------:R-:W-:Y:S05]  /*4770*/  BSYNC B1 ;  /* 0x0000000000017941 */ /* 0x000fea0003800000 */
.L_x_3373:
        /* <DEDUP_REMOVED lines=8> */
.L_x_3354:
[----:B------:R-:W-:-:S06]  /*4800*/  UISETP.NE.AND UP0, UPT, UR47, 0x3, UPT ;  /* 0x000000032f00788c */ /* 0x000fcc000bf05270 */
[----:B------:R-:W-:-:S13]  /*4810*/  PLOP3.LUT P5, PT, PT, PT, UP0, 0x80, 0x0 ;  /* 0x000000000000781c */ /* 0x000fda0003faf008 */
[----:B------:R-:W-:Y:S05]  /*4820*/  @!P5 BRA `(.L_x_3375) ;  /* 0x000000000004d947 */ /* 0x000fea0003800000 */
[----:B------:R-:W-:Y:S01]  /*4830*/  BPT.TRAP 0x1 ;  /* 0x000000040000795c */ /* 0x000fe20000300000 */
.L_x_3375:
[----:B------:R-:W-:Y:S01]  /*4840*/  IMAD R59, R188, 0x8, R17 ;  /* 0x00000008bc3b7824 */ /* 0x000fe200078e0211 */
[----:B------:R-:W-:Y:S01]  /*4850*/  SHF.L.U32 R66, R194, 0x1f, RZ ;  /* 0x0000001fc2427819 */ /* 0x000fe200000006ff */
[----:B------:R-:W-:Y:S01]  /*4860*/  BSSY B1, `(.L_x_3376) ;  /* 0x0000004000017945 */ /* 0x000fe20003800000 */
[----:B------:R-:W-:Y:S02]  /*4870*/  SHF.R.S32.HI R63, RZ, 0x1f, R61 ;  /* 0x0000001fff3f7819 */ /* 0x000fe4000001143d */
[----:B------:R-:W0:Y:S02]  /*4880*/  SYNCS.PHASECHK.TRANS64.TRYWAIT P0, [R59+URZ+0x38890], R66 ;  /* 0x038890423b0075a7 */ /* 0x000e24000800017f */
[----:B0-----:R-:W-:Y:S05]  /*4890*/  @!P0 BRA `(.L_x_3377) ;  /* 0x0000025000548947 */ /* 0x001fea0003800000 */
.L_x_3719:
[----:B------:R-:W-:Y:S05]  /*48a0*/  BSYNC B1 ;  /* 0x0000000000017941 */ /* 0x000fea0003800000 */
.L_x_3376:
        /* <DEDUP_REMOVED lines=24> */
.L_x_3723:
        /* <DEDUP_REMOVED lines=18> */
.L_x_3362:
[----:B------:R-:W-:Y:S05]  /*4b50*/  BSYNC B0 ;  /* 0x0000000000007941 */ /* 0x000fea0003800000 */
.L_x_3353:
        /* <DEDUP_REMOVED lines=17> */
.L_x_3380:
[----:B------:R-:W-:Y:S05]  /*4c70*/  BSYNC B0 ;  /* 0x0000000000007941 */ /* 0x000fea0003800000 */
.L_x_3379:
[----:B------:R-:W2:Y:S01]  /*4c80*/  SYNCS.PHASECHK.TRANS64.TRYWAIT P5, [R59+URZ+0x388b0], R66 ;  /* 0x0388b0423b0075a7 */ /* 0x000ea200080a017f */
[----:B------:R-:W-:Y:S04]  /*4c90*/  BSSY B0, `(.L_x_3381) ;  /* 0x0000002000007945 */ /* 0x000fe80003800000 */
[----:B--2---:R-:W-:Y:S05]  /*4ca0*/  @!P5 BRA `(.L_x_3382) ;  /* 0x0000024c00a8d947 */ /* 0x004fea0003800000 */
.L_x_3724:
[----:B------:R-:W-:Y:S05]  /*4cb0*/  BSYNC B0 ;  /* 0x0000000000007941 */ /* 0x000fea0003800000 */
.L_x_3381:
        /* <DEDUP_REMOVED lines=27> */
[----:B------:R-:W2:Y:S04]  /*4e70*/  LDL R53, [R1+0x2c] ;  /* 0x00002c0001357983 */ /* 0x000ea80000100800 */
[----:B------:R-:W2:Y:S01]  /*4e80*/  LDL R24, [R1+0x14] ;  /* 0x0000140001187983 */ /* 0x000ea20000100800 */
[----:B------:R-:W-:Y:S01]  /*4e90*/  ISETP.GE.AND P6, PT, R18, UR4, PT ;  /* 0x0000000412007c0c */ /* 0x000fe2000bfc6270 */
[----:B------:R-:W-:-:S02]  /*4ea0*/  IMAD R8, R188, 0x8000, R47 ;  /* 0x00008000bc087824 */ /* 0x000fc400078e022f */
[----:B------:R-:W2:Y:S01]  /*4eb0*/  LDL R15, [R1+0x30] ;  /* 0x00003000010f7983 */ /* 0x000ea20000100800 */
[----:B------:R-:W-:Y:S01]  /*4ec0*/  LOP3.LUT P5, RZ, R213, 0x4, RZ, 0xc0, !PT ;  /* 0x00000004d5ff7812 */ /* 0x000fe200078ac0ff */
[C---:B------:R-:W-:Y:S02]  /*4ed0*/  IMAD R13, R8.reuse, 0x2, R17 ;  /* 0x00000002080d7824 */ /* 0x040fe400078e0211 */
[----:B------:R-:W-:Y:S01]  /*4ee0*/  VIADD R12, R8, 0x20 ;  /* 0x00000020080c7836 */ /* 0x000fe20000000000 */
[----:B------:R-:W2:Y:S01]  /*4ef0*/  LDL R61, [R1+0xc] ;  /* 0x00000c00013d7983 */ /* 0x000ea20000100800 */
[----:B---3--:R-:W-:-:S03]  /*4f00*/  VIADD R14, R18, 0x40 ;  /* 0x00000040120e7836 */ /* 0x008fc60000000000 */
[----:B------:R-:W3:Y:S04]  /*4f10*/  LDL R60, [R1+0x8] ;  /* 0x00000800013c7983 */ /* 0x000ee80000100800 */
[----:B------:R-:W0:Y:S01]  /*4f20*/  @!P6 LDS.128 R4, [R13+0x400] ;  /* 0x000400000d04e984 */ /* 0x000e220000000c00 */
[----:B------:R-:W-:Y:S01]  /*4f30*/  @P5 VIADD R12, R8, 0xffffffe0 ;  /* 0xffffffe0080c5836 */ /* 0x000fe20000000000 */
[----:B-1----:R-:W-:-:S03]  /*4f40*/  @!P6 LEA R8, P5, R18, R11, 0x1 ;  /* 0x0000000b1208e211 */ /* 0x002fc600078a08ff */
[----:B------:R-:W-:Y:S01]  /*4f50*/  IMAD R12, R12, 0x2, R17 ;  /* 0x000000020c0c7824 */ /* 0x000fe200078e0211 */
[----:B----4-:R-:W-:Y:S02]  /*4f60*/  @!P6 LEA.HI.X R9, R18, R10, R19, 0x1, P5 ;  /* 0x0000000a1209e211 */ /* 0x010fe400028f0c13 */
        /* <DEDUP_REMOVED lines=10> */
[----:B------:R-:W4:Y:S03]  /*5010*/  LDL R52, [R1+0x10] ;  /* 0x0000100001347983 */ /* 0x000f260000100800 */
[----:B--2---:R-:W-:Y:S02]  /*5020*/  @!P6 IMAD.X R9, R10, 0x1, R27, P5 ;  /* 0x000000010a09e824 */ /* 0x004fe400028e061b */
[----:B------:R-:W2:Y:S01]  /*5030*/  LDL R27, [R1+0x34] ;  /* 0x00003400011b7983 */ /* 0x000ea20000100800 */
[----:B------:R-:W-:-:S03]  /*5040*/  ISETP.GE.AND P5, PT, R14, UR4, PT ;  /* 0x000000040e007c0c */ /* 0x000fc6000bfa6270 */
[----:B0-----:R0:W-:Y:S10]  /*5050*/  @!P6 ST.E.128 desc[UR50][R8.64], R4 ;  /* 0x000000040800e985 */ /* 0x0011f4000c101d32 */
[----:B------:R-:W1:Y:S01]  /*5060*/  @!P5 LDS.128 R4, [R12+0x2400] ;  /* 0x002400000c04d984 */ /* 0x000e620000000c00 */
[----:B0-----:R-:W-:-:S05]  /*5070*/  @!P5 LEA R8, P6, R65, R11, 0x1 ;  /* 0x0000000b4108d211 */ /* 0x001fca00078c08ff */
[----:B------:R-:W-:Y:S02]  /*5080*/  @!P5 IMAD.X R9, R10, 0x1, R26, P6 ;  /* 0x000000010a09d824 */ /* 0x000fe400030e061a */
[----:B------:R-:W5:Y:S01]  /*5090*/  LDL R26, [R1+0x38] ;  /* 0x00003800011a7983 */ /* 0x000f620000100800 */
[----:B------:R-:W-:-:S05]  /*50a0*/  VIADD R14, R18, 0x80 ;  /* 0x00000080120e7836 */ /* 0x000fca0000000000 */
[----:B------:R-:W-:Y:S01]  /*50b0*/  ISETP.GE.AND P6, PT, R14, UR4, PT ;  /* 0x000000040e007c0c */ /* 0x000fe2000bfc6270 */
[----:B-1----:R0:W-:-:S12]  /*50c0*/  @!P5 ST.E.128 desc[UR50][R8.64], R4 ;  /* 0x000000040800d985 */ /* 0x0021d8000c101d32 */
[----:B------:R-:W1:Y:S01]  /*50d0*/  @!P6 LDS.128 R4, [R13+0x4400] ;  /* 0x004400000d04e984 */ /* 0x000e620000000c00 */
[----:B0-----:R-:W-:-:S03]  /*50e0*/  @!P6 LEA R8, P5, R25, R11, 0x1 ;  /* 0x0000000b1908e211 */ /* 0x001fc600078a08ff */
[----:B------:R-:W3:Y:S01]  /*50f0*/  LDL R25, [R1+0x3c] ;  /* 0x00003c0001197983 */ /* 0x000ee20000100800 */
[----:B------:R-:W-:Y:S02]  /*5100*/  VIADD R14, R18, 0xa0 ;  /* 0x000000a0120e7836 */ /* 0x000fe40000000000 */
[----:B------:R-:W-:Y:S02]  /*5110*/  @!P6 IMAD.X R9, R10, 0x1, R53, P5 ;  /* 0x000000010a09e824 */ /* 0x000fe400028e0635 */
[----:B------:R-:W3:Y:S01]  /*5120*/  LDL R53, [R1+0x4] ;  /* 0x0000040001357983 */ /* 0x000ee20000100800 */
[----:B------:R-:W-:-:S03]  /*5130*/  ISETP.GE.AND P5, PT, R14, UR4, PT ;  /* 0x000000040e007c0c */ /* 0x000fc6000bfa6270 */
[----:B-1----:R0:W-:Y:S10]  /*5140*/  @!P6 ST.E.128 desc[UR50][R8.64], R4 ;  /* 0x000000040800e985 */ /* 0x0021f4000c101d32 */
[----:B------:R-:W1:Y:S01]  /*5150*/  @!P5 LDS.128 R4, [R12+0x4400] ;  /* 0x004400000c04d984 */ /* 0x000e620000000c00 */
[----:B0-----:R-:W-:-:S03]  /*5160*/  @!P5 LEA R8, P6, R24, R11, 0x1 ;  /* 0x0000000b1808d211 */ /* 0x001fc600078c08ff */
[----:B------:R-:W3:Y:S02]  /*5170*/  LDL R24, [R1+0x40] ;  /* 0x0000400001187983 */ /* 0x000ee40000100800 */
[----:B------:R-:W-:Y:S02]  /*5180*/  @!P5 IMAD.X R9, R10, 0x1, R15, P6 ;  /* 0x000000010a09d824 */ /* 0x000fe400030e060f */
[----:B------:R-:W3:Y:S01]  /*5190*/  LDL R15, [R1] ;  /* 0x00000000010f7983 */ /* 0x000ee20000100800 */
[----:B------:R-:W-:-:S05]  /*51a0*/  VIADD R14, R18, 0xc0 ;  /* 0x000000c0120e7836 */ /* 0x000fca0000000000 */
[----:B------:R-:W-:Y:S01]  /*51b0*/  ISETP.GE.AND P6, PT, R14, UR4, PT ;  /* 0x000000040e007c0c */ /* 0x000fe2000bfc6270 */
[----:B-1----:R4:W-:-:S12]  /*51c0*/  @!P5 ST.E.128 desc[UR50][R8.64], R4 ;  /* 0x000000040800d985 */ /* 0x0029d8000c101d32 */
[----:B------:R-:W0:Y:S01]  /*51d0*/  @!P6 LDS.128 R4, [R13+0x6400] ;  /* 0x006400000d04e984 */ /* 0x000e220000000c00 */
[----:B------:R-:W-:Y:S01]  /*51e0*/  VIADD R14, R18, 0xe0 ;  /* 0x000000e0120e7836 */ /* 0x000fe20000000000 */
[----:B----4-:R-:W-:Y:S02]  /*51f0*/  @!P6 LEA R8, P5, R52, R11, 0x1 ;  /* 0x0000000b3408e211 */ /* 0x010fe400078a08ff */
[----:B------:R-:W4:Y:S03]  /*5200*/  LDL R52, [R1+0x44] ;  /* 0x0000440001347983 */ /* 0x000f260000100800 */
[----:B--2---:R-:W-:Y:S02]  /*5210*/  @!P6 IMAD.X R9, R10, 0x1, R27, P5 ;  /* 0x000000010a09e824 */ /* 0x004fe400028e061b */
[----:B------:R-:W2:Y:S01]  /*5220*/  LDL R27, [R1+0x48] ;  /* 0x00004800011b7983 */ /* 0x000ea20000100800 */
[----:B------:R-:W-:-:S03]  /*5230*/  ISETP.GE.AND P5, PT, R14, UR4, PT ;  /* 0x000000040e007c0c */ /* 0x000fc6000bfa6270 */
[----:B0-----:R0:W-:Y:S10]  /*5240*/  @!P6 ST.E.128 desc[UR50][R8.64], R4 ;  /* 0x000000040800e985 */ /* 0x0011f4000c101d32 */
[----:B------:R-:W1:Y:S01]  /*5250*/  @!P5 LDS.128 R4, [R12+0x6400] ;  /* 0x006400000c04d984 */ /* 0x000e620000000c00 */
[----:B0-----:R-:W-:-:S05]  /*5260*/  @!P5 LEA R8, P6, R61, R11, 0x1 ;  /* 0x0000000b3d08d211 */ /* 0x001fca00078c08ff */
[----:B-----5:R-:W-:Y:S02]  /*5270*/  @!P5 IMAD.X R9, R10, 0x1, R26, P6 ;  /* 0x000000010a09d824 */ /* 0x020fe400030e061a */
[----:B------:R-:W5:Y:S01]  /*5280*/  LDL R26, [R1+0x4c] ;  /* 0x00004c00011a7983 */ /* 0x000f620000100800 */
[----:B------:R-:W-:-:S05]  /*5290*/  VIADD R14, R18, 0x100 ;  /* 0x00000100120e7836 */ /* 0x000fca0000000000 */
[----:B------:R-:W-:Y:S01]  /*52a0*/  ISETP.GE.AND P6, PT, R14, UR4, PT ;  /* 0x000000040e007c0c */ /* 0x000fe2000bfc6270 */
[----:B-1----:R3:W-:-:S12]  /*52b0*/  @!P5 ST.E.128 desc[UR50][R8.64], R4 ;  /* 0x000000040800d985 */ /* 0x0027d8000c101d32 */
[----:B------:R-:W0:Y:S01]  /*52c0*/  @!P6 LDS.128 R4, [R13+0x8400] ;  /* 0x008400000d04e984 */ /* 0x000e220000000c00 */
[----:B---3--:R-:W-:-:S05]  /*52d0*/  @!P6 LEA R8, P5, R60, R11, 0x1 ;  /* 0x0000000b3c08e211 */ /* 0x008fca00078a08ff */
[----:B------:R-:W-:Y:S02]  /*52e0*/  @!P6 IMAD.X R9, R10, 0x1, R25, P5 ;  /* 0x000000010a09e824 */ /* 0x000fe400028e0619 */
[----:B------:R-:W3:Y:S01]  /*52f0*/  LDL R25, [R1+0x50] ;  /* 0x0000500001197983 */ /* 0x000ee20000100800 */
[----:B------:R-:W-:-:S05]  /*5300*/  VIADD R14, R18, 0x120 ;  /* 0x00000120120e7836 */ /* 0x000fca0000000000 */
[----:B------:R-:W-:Y:S01]  /*5310*/  ISETP.GE.AND P5, PT, R14, UR4, PT ;  /* 0x000000040e007c0c */ /* 0x000fe2000bfa6270 */
[----:B0-----:R0:W-:-:S12]  /*5320*/  @!P6 ST.E.128 desc[UR50][R8.64], R4 ;  /* 0x000000040800e985 */ /* 0x0011d8000c101d32 */
[----:B------:R-:W1:Y:S01]  /*5330*/  @!P5 LDS.128 R4, [R12+0x8400] ;  /* 0x008400000c04d984 */ /* 0x000e620000000c00 */
[----:B0-----:R-:W-:-:S05]  /*5340*/  @!P5 LEA R8, P6, R53, R11, 0x1 ;  /* 0x0000000b3508d211 */ /* 0x001fca00078c08ff */
[----:B------:R-:W-:Y:S02]  /*5350*/  @!P5 IMAD.X R9, R10, 0x1, R24, P6 ;  /* 0x000000010a09d824 */ /* 0x000fe400030e0618 */
[----:B------:R-:W3:Y:S01]  /*5360*/  LDL R24, [R1+0x54] ;  /* 0x0000540001187983 */ /* 0x000ee20000100800 */
[----:B------:R-:W-:-:S05]  /*5370*/  VIADD R14, R18, 0x140 ;  /* 0x00000140120e7836 */ /* 0x000fca0000000000 */
[----:B------:R-:W-:Y:S01]  /*5380*/  ISETP.GE.AND P6, PT, R14, UR4, PT ;  /* 0x000000040e007c0c */ /* 0x000fe2000bfc6270 */
[----:B-1----:R0:W-:-:S12]  /*5390*/  @!P5 ST.E.128 desc[UR50][R8.64], R4 ;  /* 0x000000040800d985 */ /* 0x0021d8000c101d32 */
[----:B------:R-:W1:Y:S01]  /*53a0*/  @!P6 LDS.128 R4, [R13+0xa400] ;  /* 0x00a400000d04e984 */ /* 0x000e620000000c00 */
[----:B0-----:R-:W-:-:S03]  /*53b0*/  @!P6 LEA R8, P5, R15, R11, 0x1 ;  /* 0x0000000b0f08e211 */ /* 0x001fc600078a08ff */
[----:B------:R-:W3:Y:S01]  /*53c0*/  LDL R15, [R1+0x58] ;  /* 0x00005800010f7983 */ /* 0x000ee20000100800 */
[----:B------:R-:W-:Y:S02]  /*53d0*/  VIADD R14, R18, 0x160 ;  /* 0x00000160120e7836 */ /* 0x000fe40000000000 */
[----:B----4-:R-:W-:-:S03]  /*53e0*/  @!P6 IMAD.X R9, R10, 0x1, R52, P5 ;  /* 0x000000010a09e824 */ /* 0x010fc600028e0634 */
[----:B------:R-:W-:Y:S02]  /*53f0*/  ISETP.GE.AND P5, PT, R14, UR4, PT ;  /* 0x000000040e007c0c */ /* 0x000fe4000bfa6270 */
[----:B-1----:R0:W-:Y:S11]  /*5400*/  @!P6 ST.E.128 desc[UR50][R8.64], R4 ;  /* 0x000000040800e985 */ /* 0x0021f6000c101d32 */
        /* <DEDUP_REMOVED lines=25> */
[----:B0-----:R-:W-:-:S05]  /*55a0*/  @!P5 LEA R8, P6, R225, R11, 0x1 ;  /* 0x0000000be108d211 */ /* 0x001fca00078c08ff */
[----:B------:R-:W-:-:S05]  /*55b0*/  @!P5 IMAD.X R9, R10, 0x1, R15, P6 ;  /* 0x000000010a09d824 */ /* 0x000fca00030e060f */
[----:B-1----:R0:W-:Y:S03]  /*55c0*/  @!P5 ST.E.128 desc[UR50][R8.64], R4 ;  /* 0x000000040800d985 */ /* 0x0021e6000c101d32 */
.L_x_3384:
[----:B------:R-:W-:Y:S05]  /*55d0*/  BSYNC B0 ;  /* 0x0000000000007941 */ /* 0x000fea0003800000 */
.L_x_3383:
        /* <DEDUP_REMOVED lines=17> */
.L_x_3348:
[----:B------:R-:W-:Y:S04]  /*56f0*/  BSSY B0, `(.L_x_3386) ;  /* 0x0000004000007945 */ /* 0x000fe80003800000 */
[----:B------:R-:W-:Y:S05]  /*5700*/  @P0 BRA `(.L_x_3387) ;  /* 0x0000000000080947 */ /* 0x000fea0003800000 */
[----:B------:R-:W2:Y:S02]  /*5710*/  FENCE.VIEW.ASYNC.G ;  /* 0x00000000000073c6 */ /* 0x000ea40000000100 */
[----:B--2---:R-:W-:Y:S06]  /*5720*/  BAR.ARV 0xc, 0x180 ;  /* 0x0306000000007b1d */ /* 0x004fec0000002000 */
.L_x_3387:
[----:B------:R-:W-:Y:S05]  /*5730*/  BSYNC B0 ;  /* 0x0000000000007941 */ /* 0x000fea0003800000 */
.L_x_3386:
[----:B------:R-:W-:Y:S01]  /*5740*/  UISETP.NE.AND UP0, UPT, UR37, 0x1, UPT ;  /* 0x000000012500788c */ /* 0x000fe2000bf05270 */
[----:B------:R-:W-:Y:S05]  /*5750*/  BSSY B7, `(.L_x_3388) ;  /* 0x000158e000077945 */ /* 0x000fea0003800000 */
[----:B------:R-:W-:-:S13]  /*5760*/  PLOP3.LUT P0, PT, PT, PT, UP0, 0x80, 0x0 ;  /* 0x000000000000781c */ /* 0x000fda0003f0f008 */
[----:B------:R-:W-:Y:S05]  /*5770*/  @!P0 BRA `(.L_x_3389) ;  /* 0x0000002400048947 */ /* 0x000fea0003800000 */
[----:B------:R-:W2:Y:S01]  /*5780*/  LDC R0, c[0x0][0x448] ;  /* 0x00011200ff007b82 */ /* 0x000ea20000000800 */
[----:B------:R-:W-:-:S07]  /*5790*/  VIADD R5, R197, 0x3f ;  /* 0x0000003fc5057836 */ /* 0x000fce0000000000 */
[----:B------:R-:W0:Y:S01]  /*57a0*/  LDC.64 R2, c[0x0][0xad8] ;  /* 0x0002b600ff027b82 */ /* 0x000e220000000a00 */
[----:B--2---:R-:W-:Y:S02]  /*57b0*/  ISETP.NE.AND P1, PT, R0, 0x1, PT ;  /* 0x000000010000780c */ /* 0x004fe40003f25270 */
        /* <DEDUP_REMOVED lines=19> */
.L_x_3392:
[----:B------:R-:W-:-:S13]  /*58f0*/  ISETP.NE.AND P0, PT, R3, 0x1, PT ;  /* 0x000000010300780c */ /* 0x000fda0003f05270 */
[----:B------:R-:W0:Y:S02]  /*5900*/  @P0 LDC.64 R4, c[0x0][0xae0] ;  /* 0x0002b800ff040b82 */ /* 0x000e240000000a00 */
[----:B0-----:R-:W-:-:S05]  /*5910*/  @P0 IMAD.HI.U32 R4, R0, R4, RZ ;  /* 0x0000000400040227 */ /* 0x001fca00078e00ff */
[----:B------:R-:W-:-:S07]  /*5920*/  @P0 SHF.R.U32.HI R0, RZ, R5, R4 ;  /* 0x00000005ff000219 */ /* 0x000fce0000011604 */
.L_x_3393:
[----:B------:R-:W-:Y:S05]  /*5930*/  BSYNC B0 ;  /* 0x0000000000007941 */ /* 0x000fea0003800000 */
.L_x_3391:
[----:B------:R-:W-:-:S05]  /*5940*/  IMAD R5, R0, R3, R3 ;  /* 0x0000000300057224 */ /* 0x000fca00078e0203 */
[----:B------:R-:W-:-:S07]  /*5950*/  VIMNMX R2, R2, R5, PT ;  /* 0x0000000502027248 */ /* 0x000fce0003fe0100 */
.L_x_3390:
[----:B------:R-:W0:Y:S01]  /*5960*/  @P1 LDC R0, c[0x0][0x44c] ;  /* 0x00011300ff001b82 */ /* 0x000e220000000800 */
[----:B------:R-:W-:Y:S01]  /*5970*/  VIADD R2, R2, 0x3f ;  /* 0x0000003f02027836 */ /* 0x000fe20000000000 */
[----:B------:R-:W-:Y:S01]  /*5980*/  ULDC UR4, c[0x0][0xad4] ;  /* 0x0002b50000047ab9 */ /* 0x000fe20000000800 */
[----:B------:R-:W-:-:S03]  /*5990*/  IMAD.MOV.U32 R4, RZ, RZ, R197 ;  /* 0x000000ffff047224 */ /* 0x000fc600078e00c5 */
[----:B------:R-:W-:Y:S02]  /*59a0*/  SHF.R.S32.HI R5, RZ, 0x1f, R2 ;  /* 0x0000001fff057819 */ /* 0x000fe40000011402 */
[----:B------:R-:W2:Y:S02]  /*59b0*/  @P1 LDC R7, c[0x0][0x450] ;  /* 0x00011400ff071b82 */ /* 0x000ea40000000800 */
[----:B------:R-:W-:Y:S01]  /*59c0*/  LEA.HI R5, R5, R2, RZ, 0x6 ;  /* 0x0000000205057211 */ /* 0x000fe200078f30ff */
[----:B0-----:R-:W-:-:S05]  /*59d0*/  @P1 IMAD.HI.U32 R0, R197, R0, RZ ;  /* 0x00000000c5001227 */ /* 0x001fca00078e00ff */
[----:B--2---:R-:W-:Y:S02]  /*59e0*/  @P1 SHF.R.U32.HI R4, RZ, R7, R0 ;  /* 0x00000007ff041219 */ /* 0x004fe40000011600 */
        /* <DEDUP_REMOVED lines=15> */
.L_x_3396:
[----:B------:R-:W-:-:S13]  /*5ae0*/  ISETP.NE.AND P0, PT, R3, 0x1, PT ;  /* 0x000000010300780c */ /* 0x000fda0003f05270 */
[----:B------:R-:W0:Y:S02]  /*5af0*/  @P0 LDC.64 R4, c[0x0][0xae0] ;  /* 0x0002b800ff040b82 */ /* 0x000e240000000a00 */
[----:B0-----:R-:W-:-:S05]  /*5b00*/  @P0 IMAD.HI.U32 R4, R169, R4, RZ ;  /* 0x00000004a9040227 */ /* 0x001fca00078e00ff */
[----:B------:R-:W-:-:S07]  /*5b10*/  @P0 SHF.R.U32.HI R169, RZ, R5, R4 ;  /* 0x00000005ffa90219 */ /* 0x000fce0000011604 */
.L_x_3397:
[----:B------:R-:W-:Y:S05]  /*5b20*/  BSYNC B0 ;  /* 0x0000000000007941 */ /* 0x000fea0003800000 */
.L_x_3395:
[----:B------:R-:W-:-:S05]  /*5b30*/  IMAD R3, R169, R3, RZ ;  /* 0x00000003a9037224 */ /* 0x000fca00078e02ff */
[----:B------:R-:W-:-:S07]  /*5b40*/  VIMNMX R0, R0, R3, !PT ;  /* 0x0000000300007248 */ /* 0x000fce0007fe0100 */
.L_x_3394:
        /* <DEDUP_REMOVED lines=15> */
[----:B-1----:R-:W-:Y:S02]  /*5c40*/  IABS R11, R8 ;  /* 0x00000008000b7213 */ /* 0x002fe40000000000 */
[----:B------:R-:W-:-:S05]  /*5c50*/  IMAD.IADD R0, R0, 0x1, -R6 ;  /* 0x0000000100007824 */ /* 0x000fca00078e0a06 */
[----:B------:R-:W-:Y:S02]  /*5c60*/  IABS R9, R0 ;  /* 0x0000000000097213 */ /* 0x000fe40000000000 */
[----:B------:R-:W-:-:S04]  /*5c70*/  LOP3.LUT R0, R0, R8, RZ, 0x3c, !PT ;  /* 0x0000000800007212 */ /* 0x000fc800078e3cff */
[----:B------:R-:W-:Y:S01]  /*5c80*/  ISETP.GE.AND P2, PT, R0, RZ, PT ;  /* 0x000000ff0000720c */ /* 0x000fe20003f46270 */
[----:B0-----:R-:W0:Y:S02]  /*5c90*/  MUFU.RCP R4, R4 ;  /* 0x0000000400047308 */ /* 0x001e240000001000 */
[----:B0-----:R-:W-:Y:S02]  /*5ca0*/  VIADD R2, R4, 0xffffffe ;  /* 0x0ffffffe04027836 */ /* 0x001fe40000000000 */
[----:B------:R-:W-:-:S04]  /*5cb0*/  IMAD.MOV R4, RZ, RZ, -R11 ;  /* 0x000000ffff047224 */ /* 0x000fc800078e0a0b */
[----:B------:R0:W4:Y:S02]  /*5cc0*/  F2I.FTZ.U32.TRUNC.NTZ R3, R2 ;  /* 0x0000000200037305 */ /* 0x000124000021f000 */
[----:B0-----:R-:W-:Y:S02]  /*5cd0*/  IMAD.MOV.U32 R2, RZ, RZ, RZ ;  /* 0x000000ffff027224 */ /* 0x001fe400078e00ff */
[----:B----4-:R-:W-:-:S04]  /*5ce0*/  IMAD.MOV R10, RZ, RZ, -R3 ;  /* 0x000000ffff0a7224 */ /* 0x010fc800078e0a03 */
        /* <DEDUP_REMOVED lines=13> */
.L_x_3399:
[----:B------:R-:W-:Y:S05]  /*5dc0*/  BSYNC B0 ;  /* 0x0000000000007941 */ /* 0x000fea0003800000 */
.L_x_3398:
        /* <DEDUP_REMOVED lines=65> */
[----:B--2---:R-:W-:-:S05]  /*61e0*/  IMAD R0, R0, R3, R6 ;  /* 0x0000000300007224 */ /* 0x004fca00078e0206 */
[----:B------:R-:W-:Y:S02]  /*61f0*/  VIADDMNMX R4, R0, R3, R35, PT ;  /* 0x0000000300047246 */ /* 0x000fe40003800123 */
[----:B------:R-:W-:Y:S02]  /*6200*/  CS2R R2, SRZ ;  /* 0x0000000000027805 */ /* 0x000fe4000001ff00 */
[----:B------:R-:W-:Y:S02]  /*6210*/  CS2R R34, SRZ ;  /* 0x0000000000227805 */ /* 0x000fe4000001ff00 */
[----:B------:R-:W-:-:S13]  /*6220*/  ISETP.GT.AND P1, PT, R4, R0, PT ;  /* 0x000000000400720c */ /* 0x000fda0003f24270 */
[----:B------:R-:W-:Y:S05]  /*6230*/  @!P1 BRA `(.L_x_3400) ;  /* 0x0000014c007c9947 */ /* 0x000fea0003800000 */
[----:B------:R-:W2:Y:S01]  /*6240*/  LDL R5, [R1+0x6c] ;  /* 0x00006c0001057983 */ /* 0x000ea20000100800 */
[----:B------:R-:W-:Y:S02]  /*6250*/  IMAD.MOV.U32 R7, RZ, RZ, 0x40000040 ;  /* 0x40000040ff077424 */ /* 0x000fe400078e00ff */
[----:B-1----:R-:W-:Y:S01]  /*6260*/  IMAD.MOV.U32 R11, RZ, RZ, 0x40000040 ;  /* 0x40000040ff0b7424 */ /* 0x002fe200078e00ff */
        /* <DEDUP_REMOVED lines=11> */
[----:B--2---:R0:W1:Y:S02]  /*6320*/  SHFL.IDX PT, R2, R5, RZ, 0x1f ;  /* 0x00001fff05027589 */ /* 0x00406400000e0000 */
[----:B0-----:R-:W-:-:S05]  /*6330*/  IMAD.U32 R5, RZ, RZ, UR47 ;  /* 0x0000002fff057e24 */ /* 0x001fca000f8e00ff */
[----:B------:R-:W-:Y:S02]  /*6340*/  ISETP.NE.AND P2, PT, R5, 0x3, PT ;  /* 0x000000030500780c */ /* 0x000fe40003f45270 */
[----:B-1----:R-:W-:-:S04]  /*6350*/  LEA.HI R3, R2, R2, RZ, 0x1 ;  /* 0x0000000202037211 */ /* 0x002fc800078f08ff */
[----:B------:R-:W-:-:S05]  /*6360*/  LOP3.LUT R3, R3, 0x1fffe, RZ, 0xc0, !PT ;  /* 0x0001fffe03037812 */ /* 0x000fca00078ec0ff */
[----:B------:R-:W-:Y:S02]  /*6370*/  IMAD.IADD R2, R2, 0x1, -R3 ;  /* 0x0000000102027824 */ /* 0x000fe400078e0a03 */
[----:B------:R-:W-:Y:S02]  /*6380*/  VIADD R3, R17, 0x36400 ;  /* 0x0003640011037836 */ /* 0x000fe40000000000 */
[----:B------:R-:W-:-:S03]  /*6390*/  IMAD R2, R2, 0x8000, R17 ;  /* 0x0000800002027824 */ /* 0x000fc600078e0211 */
[----:B------:R-:W-:Y:S01]  /*63a0*/  SHF.R.U32.HI R3, RZ, 0x4, R3 ;  /* 0x00000004ff037819 */ /* 0x000fe20000011603 */
[----:B------:R-:W-:-:S03]  /*63b0*/  VIADD R2, R2, 0x400 ;  /* 0x0000040002027836 */ /* 0x000fc60000000000 */
[----:B------:R-:W-:Y:S02]  /*63c0*/  LOP3.LUT R3, R3, 0x3fff, RZ, 0xc0, !PT ;  /* 0x00003fff03037812 */ /* 0x000fe400078ec0ff */
[----:B------:R-:W-:-:S04]  /*63d0*/  SHF.R.U32.HI R2, RZ, 0x4, R2 ;  /* 0x00000004ff027819 */ /* 0x000fc80000011602 */
[----:B------:R-:W-:-:S04]  /*63e0*/  LOP3.LUT R2, R2, 0x3fff, RZ, 0xc0, !PT ;  /* 0x00003fff02027812 */ /* 0x000fc800078ec0ff */
[----:B------:R-:W-:Y:S02]  /*63f0*/  LOP3.LUT R14, R2, 0x2000000, RZ, 0xfc, !PT ;  /* 0x02000000020e7812 */ /* 0x000fe400078efcff */
[----:B------:R-:W-:Y:S01]  /*6400*/  LOP3.LUT R2, R3, 0x10000, RZ, 0xfc, !PT ;  /* 0x0001000003027812 */ /* 0x000fe200078efcff */
[----:B------:R-:W-:Y:S02]  /*6410*/  IMAD.MOV.U32 R3, RZ, RZ, 0x40000040 ;  /* 0x40000040ff037424 */ /* 0x000fe400078e00ff */
[----:B------:R-:W-:Y:S01]  /*6420*/  IMAD R6, R22, 0x1000, R14 ;  /* 0x0000100016067824 */ /* 0x000fe200078e020e */
[----:B------:R-:W-:Y:S02]  /*6430*/  R2UR UR12, R2 ;  /* 0x00000000020c72ca */ /* 0x000fe400000e0000 */
[----:B------:R-:W-:Y:S01]  /*6440*/  R2UR UR13, R3 ;  /* 0x00000000030d72ca */ /* 0x000fe200000e0000 */
[C---:B----4-:R-:W-:Y:S01]  /*6450*/  VIADD R10, R6.reuse, 0x100 ;  /* 0x00000100060a7836 */ /* 0x050fe20000000000 */
[C---:B------:R-:W-:Y:S01]  /*6460*/  R2UR UR14, R6.reuse ;  /* 0x00000000060e72ca */ /* 0x040fe200000e0000 */
[----:B------:R-:W-:-:S02]  /*6470*/  VIADD R8, R6, 0x80 ;  /* 0x0000008006087836 */ /* 0x000fc40000000000 */
        /* <DEDUP_REMOVED lines=30> */
.L_x_3401:
        /* <DEDUP_REMOVED lines=8> */
[----:B------:R-:W-:-:S07]  /*66e0*/  IMAD.MOV.U32 R15, RZ, RZ, R4 ;  /* 0x000000ffff0f7224 */ /* 0x000fce00078e0004 */
.L_x_3405:
[----:B------:R-:W-:Y:S01]  /*66f0*/  BAR.SYNC.DEFER_BLOCKING 0xe, 0x100 ;  /* 0x0384000000007b1d */ /* 0x000fe20000010000 */
[----:B-1----:R-:W-:Y:S01]  /*6700*/  IMAD R4, R22, 0x40, R196 ;  /* 0x0000004016047824 */ /* 0x002fe200078e02c4 */
[----:B------:R-:W-:Y:S01]  /*6710*/  R2UR UR4, R2 ;  /* 0x00000000020472ca */ /* 0x000fe200000e0000 */
[----:B------:R-:W-:Y:S01]  /*6720*/  VIADD R22, R22, 0x1 ;  /* 0x0000000116167836 */ /* 0x000fe20000000000 */
[----:B------:R-:W-:Y:S01]  /*6730*/  R2UR UR5, R3 ;  /* 0x00000000030572ca */ /* 0x000fe200000e0000 */
[----:B------:R-:W-:Y:S02]  /*6740*/  IMAD R4, R4, 0x4, R17 ;  /* 0x0000000404047824 */ /* 0x000fe400078e0211 */
[----:B------:R-:W-:Y:S01]  /*6750*/  IMAD.MOV.U32 R13, RZ, RZ, 0x40000040 ;  /* 0x40000040ff0d7424 */ /* 0x000fe200078e00ff */
[----:B------:R-:W-:-:S04]  /*6760*/  ISETP.NE.AND P0, PT, R22, 0x2, PT ;  /* 0x000000021600780c */ /* 0x000fc80003f05270 */
[----:B------:R-:W-:Y:S01]  /*6770*/  SEL R22, R22, RZ, P0 ;  /* 0x000000ff16167207 */ /* 0x000fe20000000000 */
[----:B0-----:R-:W0:Y:S04]  /*6780*/  LDS R5, [R4+0x38400] ;  /* 0x0384000004057984 */ /* 0x001e280000000800 */
        /* <DEDUP_REMOVED lines=156> */
[----:B------:R-:W-:Y:S01]  /*7150*/  R2UR UR6, R4 ;  /* 0x00000000040672ca */ /* 0x000fe200000e0000 */
[----:B------:R-:W-:Y:S01]  /*7160*/  IMAD.MOV.U32 R4, RZ, RZ, R15 ;  /* 0x000000ffff047224 */ /* 0x000fe200078e000f */
[----:B------:R-:W-:Y:S01]  /*7170*/  R2UR UR7, R5 ;  /* 0x00000000050772ca */ /* 0x000fe200000e0000 */
[----:B------:R-:W-:Y:S01]  /*7180*/  VIADD R15, R15, 0xffffffff ;  /* 0xffffffff0f0f7836 */ /* 0x000fe20000000000 */
[----:B------:R-:W-:Y:S02]  /*7190*/  R2UR UR4, R6 ;  /* 0x00000000060472ca */ /* 0x000fe400000e0000 */
[----:B------:R-:W-:Y:S02]  /*71a0*/  R2UR UR5, R7 ;  /* 0x00000000070572ca */ /* 0x000fe400000e0000 */
[----:B------:R-:W-:Y:S02]  /*71b0*/  ISETP.GT.AND P1, PT, R4, R0, PT ;  /* 0x000000000400720c */ /* 0x000fe40003f24270 */
[----:B------:R-:W-:-:S04]  /*71c0*/  SEL R4, RZ, 0x1, P0 ;  /* 0x00000001ff047807 */ /* 0x000fc80000000000 */
[----:B------:R-:W-:Y:S01]  /*71d0*/  LOP3.LUT R23, R23, R4, RZ, 0x3c, !PT ;  /* 0x0000000417177212 */ /* 0x000fe200078e3cff */
[----:B------:R-:W-:Y:S02]  /*71e0*/  WARPGROUP.DEPBAR.LE gsb0, 0x0 ;  /* 0x00008000000079c5 */ /* 0x000fe40000010000 */
[----:B------:R-:W-:-:S10]  /*71f0*/  WARPGROUP.ARRIVE ;  /* 0x00000000000079c5 */ /* 0x000fd40000000000 */
[----:B------:R-:W-:Y:S03]  /*7200*/  HGMMA.64x256x16.F32.BF16 R24, gdesc[UR4].tnspB, R24, gsb0 ;  /* 0x43e00000041879f0 */ /* 0x000fe60008001818 */
[----:B------:R-:W-:Y:S02]  /*7210*/  WARPGROUP.DEPBAR.LE gsb0, 0x0 ;  /* 0x00008000000079c5 */ /* 0x000fe40000010000 */
[----:B------:R-:W-:Y:S06]  /*7220*/  BAR.ARV 0xf, 0x100 ;  /* 0x03c4000000007b1d */ /* 0x000fec0000002000 */
[----:B------:R-:W-:Y:S05]  /*7230*/  @!P2 BRA `(.L_x_3404) ;  /* 0x000000000004a947 */ /* 0x000fea0003800000 */
[----:B------:R-:W-:Y:S01]  /*7240*/  BPT.TRAP 0x1 ;  /* 0x000000040000795c */ /* 0x000fe20000300000 */
.L_x_3404:
[----:B------:R-:W-:-:S04]  /*7250*/  IMAD R4, R22, 0x8, R17 ;  /* 0x0000000816047824 */ /* 0x000fc800078e0211 */
[----:B------:R-:W-:-:S05]  /*7260*/  VIADD R4, R4, 0x38860 ;  /* 0x0003886004047836 */ /* 0x000fca0000000000 */
[----:B------:R-:W-:-:S04]  /*7270*/  PRMT R4, R187, 0x654, R4 ;  /* 0x00000654bb047816 */ /* 0x000fc80000000004 */
[----:B------:R1:W-:Y:S01]  /*7280*/  SYNCS.ARRIVE.TRANS64.RED.A1T0 RZ, [R4+URZ], RZ ;  /* 0x000000ff04ff79a7 */ /* 0x0003e2000810043f */
[----:B------:R-:W-:Y:S05]  /*7290*/  @P1 BRA `(.L_x_3405) ;  /* 0xfffffff400141947 */ /* 0x000fea000383ffff */
.L_x_3403:
[----:B------:R-:W-:Y:S05]  /*72a0*/  BSYNC B0 ;  /* 0x0000000000007941 */ /* 0x000fea0003800000 */
.L_x_3402:
        /* <DEDUP_REMOVED lines=8> */
[----:B------:R-:W2:Y:S04]  /*7330*/  LDS R0, [R17+0x38400] ;  /* 0x0384000011007984 */ /* 0x000ea80000000800 */
[----:B------:R-:W3:Y:S01]  /*7340*/  LDS R17, [R17+0x38420] ;  /* 0x0384200011117984 */ /* 0x000ee20000000800 */
        /* <DEDUP_REMOVED lines=65> */
[-C--:B---3--:R-:W-:Y:S01]  /*7760*/  FMUL.FTZ R26, R26, R17.reuse ;  /* 0x000000111a1a7220 */ /* 0x088fe20000410000 */
        /* <DEDUP_REMOVED lines=64> */
[----:B------:R-:W-:Y:S06]  /*7b70*/  BAR.ARV 0xf, 0x100 ;  /* 0x03c4000000007b1d */ /* 0x000fec0000002000 */
[----:B------:R-:W-:Y:S05]  /*7b80*/  BRA `(.L_x_3400) ;  /* 0x0000013400287947 */ /* 0x000fea0003800000 */
.L_x_3389:
        /* <DEDUP_REMOVED lines=23> */
.L_x_3408:
[----:B------:R-:W-:-:S13]  /*7d00*/  ISETP.NE.AND P0, PT, R3, 0x1, PT ;  /* 0x000000010300780c */ /* 0x000fda0003f05270 */
[----:B------:R-:W0:Y:S02]  /*7d10*/  @P0 LDC.64 R4, c[0x0][0xae0] ;  /* 0x0002b800ff040b82 */ /* 0x000e240000000a00 */
[----:B0-----:R-:W-:-:S05]  /*7d20*/  @P0 IMAD.HI.U32 R4, R0, R4, RZ ;  /* 0x0000000400040227 */ /* 0x001fca00078e00ff */
[----:B------:R-:W-:-:S07]  /*7d30*/  @P0 SHF.R.U32.HI R0, RZ, R5, R4 ;  /* 0x00000005ff000219 */ /* 0x000fce0000011604 */
.L_x_3409:
[----:B------:R-:W-:Y:S05]  /*7d40*/  BSYNC B0 ;  /* 0x0000000000007941 */ /* 0x000fea0003800000 */
.L_x_3407:
[----:B------:R-:W-:-:S05]  /*7d50*/  IMAD R5, R0, R3, R3 ;  /* 0x0000000300057224 */ /* 0x000fca00078e0203 */
[----:B------:R-:W-:-:S07]  /*7d60*/  VIMNMX R2, R2, R5, PT ;  /* 0x0000000502027248 */ /* 0x000fce0003fe0100 */
.L_x_3406:
        /* <DEDUP_REMOVED lines=24> */
.L_x_3412:
[----:B------:R-:W-:-:S13]  /*7ef0*/  ISETP.NE.AND P0, PT, R3, 0x1, PT ;  /* 0x000000010300780c */ /* 0x000fda0003f05270 */
[----:B------:R-:W0:Y:S02]  /*7f00*/  @P0 LDC.64 R4, c[0x0][0xae0] ;  /* 0x0002b800ff040b82 */ /* 0x000e240000000a00 */
[----:B0-----:R-:W-:-:S05]  /*7f10*/  @P0 IMAD.HI.U32 R4, R2, R4, RZ ;  /* 0x0000000402040227 */ /* 0x001fca00078e00ff */
[----:B------:R-:W-:-:S07]  /*7f20*/  @P0 SHF.R.U32.HI R2, RZ, R5, R4 ;  /* 0x00000005ff020219 */ /* 0x000fce0000011604 */
.L_x_3413:
[----:B------:R-:W-:Y:S05]  /*7f30*/  BSYNC B0 ;  /* 0x0000000000007941 */ /* 0x000fea0003800000 */
.L_x_3411:
[----:B------:R-:W-:-:S05]  /*7f40*/  IMAD R3, R2, R3, RZ ;  /* 0x0000000302037224 */ /* 0x000fca00078e02ff */
[----:B------:R-:W-:-:S07]  /*7f50*/  VIMNMX R0, R0, R3, !PT ;  /* 0x0000000300007248 */ /* 0x000fce0007fe0100 */
.L_x_3410:
        /* <DEDUP_REMOVED lines=20> */
[----:B------:R0:W2:Y:S02]  /*80a0*/  F2I.FTZ.U32.TRUNC.NTZ R3, R2 ;  /* 0x0000000200037305 */ /* 0x0000a4000021f000 */
[----:B0-----:R-:W-:Y:S02]  /*80b0*/  IMAD.MOV.U32 R2, RZ, RZ, RZ ;  /* 0x000000ffff027224 */ /* 0x001fe400078e00ff */
[----:B--2---:R-:W-:-:S04]  /*80c0*/  IMAD.MOV R8, RZ, RZ, -R3 ;  /* 0x000000ffff087224 */ /* 0x004fc800078e0a03 */
        /* <DEDUP_REMOVED lines=17> */
.L_x_3415:
[----:B------:R-:W-:Y:S05]  /*81e0*/  BSYNC B0 ;  /* 0x0000000000007941 */ /* 0x000fea0003800000 */
.L_x_3414:
        /* <DEDUP_REMOVED lines=75> */
[----:B------:R-:W-:Y:S01]  /*86a0*/  LOP3.LUT R3, R2, 0x1fffe, RZ, 0xc0, !PT ;  /* 0x0001fffe02037812 */ /* 0x000fe200078ec0ff */
[----:B------:R-:W-:-:S04]  /*86b0*/  VIADD R2, R17, 0x36400 ;  /* 0x0003640011027836 */ /* 0x000fc80000000000 */
[----:B------:R-:W-:Y:S01]  /*86c0*/  IMAD.IADD R0, R0, 0x1, -R3 ;  /* 0x0000000100007824 */ /* 0x000fe200078e0a03 */
[----:B------:R-:W-:-:S03]  /*86d0*/  LOP3.LUT P0, RZ, R2, 0x3ff, RZ, 0xc0, !PT ;  /* 0x000003ff02ff7812 */ /* 0x000fc6000780c0ff */
[----:B------:R-:W-:-:S04]  /*86e0*/  IMAD R0, R0, 0x8000, R17 ;  /* 0x0000800000007824 */ /* 0x000fc800078e0211 */
        /* <DEDUP_REMOVED lines=21> */
.L_x_3417:
[----:B------:R-:W-:Y:S05]  /*8840*/  BSYNC B6 ;  /* 0x0000000000067941 */ /* 0x000fea0003800000 */
.L_x_3416:
        /* <DEDUP_REMOVED lines=13> */
.L_x_3421:
[----:B--2---:R2:W3:Y:S02]  /*8920*/  SYNCS.PHASECHK.TRANS64.TRYWAIT P0, [R17+URZ+0x38800], R2 ;  /* 0x03880002110075a7 */ /* 0x0044e4000800017f */
[----:B---3--:R-:W-:Y:S05]  /*8930*/  @!P0 NANOSLEEP.SYNCS 0x989680 ;  /* 0x009896800000895d */ /* 0x008fea0003900000 */
[----:B------:R-:W3:Y:S02]  /*8940*/  @!P0 SYNCS.PHASECHK.TRANS64 P0, [R17+URZ+0x38800], R2 ;  /* 0x03880002110085a7 */ /* 0x000ee4000800007f */
[----:B---3--:R-:W-:Y:S05]  /*8950*/  @!P0 BRA `(.L_x_3421) ;  /* 0xfffffffc00f08947 */ /* 0x008fea000383ffff */
.L_x_3420:
[----:B------:R-:W-:Y:S05]  /*8960*/  BSYNC B0 ;  /* 0x0000000000007941 */ /* 0x000fea0003800000 */
.L_x_3419:
[----:B------:R-:W-:Y:S05]  /*8970*/  BRA `(.L_x_3422) ;  /* 0x0000002c00c47947 */ /* 0x000fea0003800000 */
.L_x_3418:
        /* <DEDUP_REMOVED lines=31> */
.L_x_3424:
[----:B------:R-:W-:Y:S05]  /*8b70*/  BSYNC B6 ;  /* 0x0000000000067941 */ /* 0x000fea0003800000 */
.L_x_3423:
        /* <DEDUP_REMOVED lines=36> */
[----:B----4-:R-:W-:Y:S02]  /*8dc0*/  LEA.HI.X R10, R24, UR5, R5, 0x1, P0 ;  /* 0x00000005180a7c11 */ /* 0x010fe400080f0c05 */
[----:B------:R-:W-:Y:S01]  /*8dd0*/  LEA.HI.X R80, R80, UR7, R3, 0x1, P1 ;  /* 0x0000000750507c11 */ /* 0x000fe200088f0c03 */
[----:B------:R-:W-:Y:S06]  /*8de0*/  BRA.DIV UR4, `(.L_x_3427) ;  /* 0x0000020e046c7947 */ /* 0x000fec000b800000 */
[----:B------:R0:W2:Y:S04]  /*8df0*/  SHFL.IDX PT, R0, R10, RZ, 0x1c1f ;  /* 0x001c1fff0a007589 */ /* 0x0000a800000e0000 */
[----:B------:R0:W3:Y:S04]  /*8e00*/  SHFL.IDX PT, R5, R9, RZ, 0x1c1f ;  /* 0x001c1fff09057589 */ /* 0x0000e800000e0000 */
[----:B------:R0:W4:Y:S04]  /*8e10*/  SHFL.IDX PT, R8, R80, RZ, 0x1c1f ;  /* 0x001c1fff50087589 */ /* 0x00012800000e0000 */
[----:B------:R0:W0:Y:S02]  /*8e20*/  SHFL.IDX PT, R6, R30, RZ, 0x1c1f ;  /* 0x001c1fff1e067589 */ /* 0x00002400000e0000 */
.L_x_3730:
        /* <DEDUP_REMOVED lines=31> */
.L_x_3429:
[----:B------:R-:W-:Y:S05]  /*9020*/  BSYNC B1 ;  /* 0x0000000000017941 */ /* 0x000fea0003800000 */
.L_x_3428:
[----:B--2--5:R-:W-:Y:S01]  /*9030*/  IMAD.MOV.U32 R0, RZ, RZ, R26 ;  /* 0x000000ffff007224 */ /* 0x024fe200078e001a */
[----:B------:R-:W-:Y:S01]  /*9040*/  UMOV UR4, 0xffffffff ;  /* 0xffffffff00047882 */ /* 0x000fe20000000000 */
[----:B0-----:R-:W-:Y:S02]  /*9050*/  IMAD.MOV.U32 R2, RZ, RZ, R27 ;  /* 0x000000ffff027224 */ /* 0x001fe400078e001b */
        /* <DEDUP_REMOVED lines=11> */
[----:B------:R-:W-:Y:S02]  /*9110*/  CS2R R2, SRZ ;  /* 0x0000000000027805 */ /* 0x000fe4000001ff00 */
[----:B------:R-:W-:Y:S01]  /*9120*/  PRMT R46, R4, 0x7610, R46 ;  /* 0x00007610042e7816 */ /* 0x000fe2000000002e */
[----:B------:R-:W-:Y:S06]  /*9130*/  BRA.DIV UR4, `(.L_x_3430) ;  /* 0x0000020e040c7947 */ /* 0x000fec000b800000 */
[----:B---3--:R0:W2:Y:S04]  /*9140*/  SHFL.IDX PT, R5, R10, 0x1, 0x1c1f ;  /* 0x003c1f000a057f89 */ /* 0x0080a800000e0000 */
[----:B------:R0:W3:Y:S04]  /*9150*/  SHFL.IDX PT, R4, R9, 0x1, 0x1c1f ;  /* 0x003c1f0009047f89 */ /* 0x0000e800000e0000 */
[----:B------:R0:W0:Y:S04]  /*9160*/  SHFL.IDX PT, R7, R80, 0x1, 0x1c1f ;  /* 0x003c1f0050077f89 */ /* 0x00002800000e0000 */
[----:B------:R0:W0:Y:S02]  /*9170*/  SHFL.IDX PT, R14, R30, 0x1, 0x1c1f ;  /* 0x003c1f001e0e7f89 */ /* 0x00002400000e0000 */
.L_x_3736:
[----:B------:R-:W5:Y:S01]  /*9180*/  LDL R6, [R1+0x68] ;  /* 0x0000680001067983 */ /* 0x000f620000100800 */
[----:B------:R-:W-:Y:S01]  /*9190*/  VIADD R33, R33, 0x20 ;  /* 0x0000002021217836 */ /* 0x000fe20000000000 */
[----:B------:R-:W-:Y:S01]  /*91a0*/  BSSY B1, `(.L_x_3431) ;  /* 0x0000023000017945 */ /* 0x000fe20003800000 */
[----:B------:R-:W-:Y:S01]  /*91b0*/  IMAD.SHL.U32 R31, R213, 0x40, RZ ;  /* 0x00000040d51f7824 */ /* 0x000fe200078e00ff */
[----:B0---4-:R-:W-:Y:S02]  /*91c0*/  CS2R R8, SRZ ;  /* 0x0000000000087805 */ /* 0x011fe4000001ff00 */
[----:B------:R-:W-:Y:S02]  /*91d0*/  CS2R R12, SRZ ;  /* 0x00000000000c7805 */ /* 0x000fe4000001ff00 */
[----:B------:R-:W-:Y:S02]  /*91e0*/  ISETP.GE.AND P0, PT, R33, R32, PT ;  /* 0x000000202100720c */ /* 0x000fe40003f06270 */
[----:B-1----:R-:W-:-:S02]  /*91f0*/  CS2R R10, SRZ ;  /* 0x00000000000a7805 */ /* 0x002fc4000001ff00 */
        /* <DEDUP_REMOVED lines=12> */
[----:B------:R-:W-:-:S06]  /*92c0*/  IMAD.MOV.U32 R8, RZ, RZ, R14 ;  /* 0x000000ffff087224 */ /* 0x000fcc00078e000e */
[C---:B------:R-:W-:Y:S01]  /*92d0*/  @!P3 IMAD.SHL.U32 R9, R221.reuse, 0x2, RZ ;  /* 0x00000002dd09b824 */ /* 0x040fe200078e00ff */
[----:B------:R-:W-:Y:S01]  /*92e0*/  @!P3 SHF.L.U64.HI R30, R221, 0x1, R30 ;  /* 0x00000001dd1eb819 */ /* 0x000fe2000001021e */
[----:B------:R-:W-:-:S03]  /*92f0*/  @!P2 IMAD.WIDE R2, R192, 0x2, R2 ;  /* 0x00000002c002a825 */ /* 0x000fc600078e0202 */
[-C--:B------:R-:W-:Y:S02]  /*9300*/  @!P3 IADD3 R4, P0, R4, R9.reuse, RZ ;  /* 0x000000090404b210 */ /* 0x080fe40007f1e0ff */
[----:B------:R-:W-:Y:S01]  /*9310*/  @!P3 IADD3 R6, P1, R14, R9, RZ ;  /* 0x000000090e06b210 */ /* 0x000fe20007f3e0ff */
[----:B------:R-:W-:Y:S01]  /*9320*/  IMAD.MOV.U32 R9, RZ, RZ, R7 ;  /* 0x000000ffff097224 */ /* 0x000fe200078e0007 */
[----:B------:R0:W5:Y:S01]  /*9330*/  @!P2 LD.E.64 R12, desc[UR50][R2.64] ;  /* 0x00000032020ca980 */ /* 0x000162000c101b00 */
[----:B------:R-:W-:Y:S01]  /*9340*/  CS2R R10, SRZ ;  /* 0x00000000000a7805 */ /* 0x000fe2000001ff00 */
[----:B------:R-:W-:Y:S02]  /*9350*/  @!P3 IMAD.X R5, R5, 0x1, R30, P0 ;  /* 0x000000010505b824 */ /* 0x000fe400000e061e */
[----:B------:R-:W-:Y:S01]  /*9360*/  @!P2 IMAD.WIDE R14, R192, 0x2, R8 ;  /* 0x00000002c00ea825 */ /* 0x000fe200078e0208 */
[----:B------:R-:W-:Y:S02]  /*9370*/  CS2R R8, SRZ ;  /* 0x0000000000087805 */ /* 0x000fe4000001ff00 */
[----:B------:R1:W5:Y:S01]  /*9380*/  @!P3 LD.E.64 R10, desc[UR50][R4.64] ;  /* 0x00000032040ab980 */ /* 0x000362000c101b00 */
[----:B------:R-:W-:Y:S01]  /*9390*/  @!P3 IMAD.X R7, R7, 0x1, R30, P1 ;  /* 0x000000010707b824 */ /* 0x000fe200008e061e */
[----:B0-----:R-:W-:-:S04]  /*93a0*/  CS2R R2, SRZ ;  /* 0x0000000000027805 */ /* 0x001fc8000001ff00 */
[----:B------:R1:W5:Y:S04]  /*93b0*/  @!P3 LD.E.64 R8, desc[UR50][R6.64] ;  /* 0x000000320608b980 */ /* 0x000368000c101b00 */
[----:B------:R1:W5:Y:S02]  /*93c0*/  @!P2 LD.E.64 R2, desc[UR50][R14.64] ;  /* 0x000000320e02a980 */ /* 0x000364000c101b00 */
.L_x_3432:
[----:B------:R-:W-:Y:S05]  /*93d0*/  BSYNC B1 ;  /* 0x0000000000017941 */ /* 0x000fea0003800000 */
.L_x_3431:
[----:B------:R-:W0:Y:S01]  /*93e0*/  SYNCS.PHASECHK.TRANS64.TRYWAIT P0, [R17+URZ+0x38800], R34 ;  /* 0x03880022110075a7 */ /* 0x000e22000800017f */
[----:B------:R-:W-:Y:S01]  /*93f0*/  LOP3.LUT R31, R31, 0x1c0, RZ, 0xc0, !PT ;  /* 0x000001c01f1f7812 */ /* 0x000fe200078ec0ff */
[----:B-1---5:R-:W-:Y:S01]  /*9400*/  IMAD.MOV.U32 R6, RZ, RZ, R2 ;  /* 0x000000ffff067224 */ /* 0x022fe200078e0002 */
[----:B------:R-:W-:Y:S01]  /*9410*/  VIADDMNMX R30, R32, -R197, 0x40, PT ;  /* 0x00000040201e7446 */ /* 0x000fe200038009c5 */
[----:B------:R-:W-:Y:S01]  /*9420*/  IMAD.MOV.U32 R14, RZ, RZ, R12 ;  /* 0x000000ffff0e7224 */ /* 0x000fe200078e000c */
[----:B---3--:R-:W-:Y:S01]  /*9430*/  LOP3.LUT R4, R31, 0x18, R18, 0xf8, !PT ;  /* 0x000000181f047812 */ /* 0x008fe200078ef812 */
[----:B------:R-:W-:Y:S01]  /*9440*/  IMAD.MOV.U32 R7, RZ, RZ, R9 ;  /* 0x000000ffff077224 */ /* 0x000fe200078e0009 */
[----:B------:R-:W-:Y:S01]  /*9450*/  SHF.R.U32.HI R31, RZ, 0x3, R31 ;  /* 0x00000003ff1f7819 */ /* 0x000fe2000001161f */
[----:B------:R-:W-:Y:S01]  /*9460*/  BSSY B1, `(.L_x_3433) ;  /* 0x0000014000017945 */ /* 0x000fe20003800000 */
[----:B------:R-:W-:Y:S02]  /*9470*/  PRMT R45, R45, 0x5410, R14 ;  /* 0x000054102d2d7816 */ /* 0x000fe4000000000e */
[----:B--2---:R-:W-:Y:S01]  /*9480*/  LOP3.LUT R5, R4, R31, RZ, 0x3c, !PT ;  /* 0x0000001f04057212 */ /* 0x004fe200078e3cff */
[----:B------:R-:W-:Y:S01]  /*9490*/  IMAD.MOV.U32 R4, RZ, RZ, R3 ;  /* 0x000000ffff047224 */ /* 0x000fe200078e0003 */
[----:B------:R-:W-:Y:S01]  /*94a0*/  PRMT R31, R31, 0x5410, R6 ;  /* 0x000054101f1f7816 */ /* 0x000fe20000000006 */
[----:B------:R-:W-:Y:S01]  /*94b0*/  IMAD.MOV.U32 R6, RZ, RZ, R8 ;  /* 0x000000ffff067224 */ /* 0x000fe200078e0008 */
[----:B------:R-:W-:-:S02]  /*94c0*/  LOP3.LUT P2, RZ, R213, 0x4, RZ, 0xc0, !PT ;  /* 0x00000004d5ff7812 */ /* 0x000fc4000784c0ff */
[----:B------:R-:W-:Y:S02]  /*94d0*/  PRMT R31, R7, 0x7610, R31 ;  /* 0x00007610071f7816 */ /* 0x000fe4000000001f */
[----:B------:R-:W-:Y:S01]  /*94e0*/  PRMT R33, R6, 0x5410, R4 ;  /* 0x0000541006217816 */ /* 0x000fe20000000004 */
[----:B------:R-:W-:Y:S01]  /*94f0*/  IMAD R4, R224, 0x200, R5 ;  /* 0x00000200e0047824 */ /* 0x000fe200078e0205 */
[----:B------:R-:W-:Y:S01]  /*9500*/  ISETP.GE.AND P1, PT, R191, R30, PT ;  /* 0x0000001ebf00720c */ /* 0x000fe20003f26270 */
[----:B------:R-:W-:Y:S02]  /*9510*/  IMAD.MOV.U32 R5, RZ, RZ, R13 ;  /* 0x000000ffff057224 */ /* 0x000fe400078e000d */
[----:B------:R-:W-:Y:S02]  /*9520*/  IMAD.MOV.U32 R6, RZ, RZ, R10 ;  /* 0x000000ffff067224 */ /* 0x000fe400078e000a */
[----:B------:R-:W-:Y:S01]  /*9530*/  IMAD R15, R4, 0x2, R17 ;  /* 0x00000002040f7824 */ /* 0x000fe200078e0211 */
[----:B------:R-:W-:Y:S01]  /*9540*/  PRMT R47, R5, 0x7610, R47 ;  /* 0x00007610052f7816 */ /* 0x000fe2000000002f */
[----:B------:R-:W-:Y:S01]  /*9550*/  IMAD.MOV.U32 R5, RZ, RZ, R11 ;  /* 0x000000ffff057224 */ /* 0x000fe200078e000b */
[----:B------:R-:W-:Y:S01]  /*9560*/  PRMT R32, R6, 0x7610, R32 ;  /* 0x0000761006207816 */ /* 0x000fe20000000020 */
[----:B------:R-:W-:-:S02]  /*9570*/  VIADD R4, R15, 0x20400 ;  /* 0x000204000f047836 */ /* 0x000fc40000000000 */
[----:B------:R-:W-:Y:S01]  /*9580*/  VIADD R14, R15, 0x20440 ;  /* 0x000204400f0e7836 */ /* 0x000fe20000000000 */
[----:B0-----:R-:W-:Y:S06]  /*9590*/  @!P0 BRA `(.L_x_3434) ;  /* 0x0000020800648947 */ /* 0x001fec0003800000 */
.L_x_3737:
[----:B------:R-:W-:Y:S05]  /*95a0*/  BSYNC B1 ;  /* 0x0000000000017941 */ /* 0x000fea0003800000 */
.L_x_3433:
[----:B------:R-:W-:Y:S01]  /*95b0*/  BSSY B1, `(.L_x_3435) ;  /* 0x0000067000017945 */ /* 0x000fe20003800000 */
[----:B0-----:R-:W-:Y:S01]  /*95c0*/  PRMT R34, R5, 0x7610, R34 ;  /* 0x0000761005227816 */ /* 0x001fe20000000022 */
[----:B------:R-:W-:Y:S02]  /*95d0*/  @P2 VIADD R14, R4, 0xffffffc0 ;  /* 0xffffffc0040e2836 */ /* 0x000fe40000000000 */
[----:B------:R-:W-:Y:S05]  /*95e0*/  @P1 BRA `(.L_x_3436) ;  /* 0x00000004008c1947 */ /* 0x000fea0003800000 */
[----:B------:R-:W0:Y:S01]  /*95f0*/  LDC R4, c[0x0][0x3f4] ;  /* 0x0000fd00ff047b82 */ /* 0x000e220000000800 */
[----:B------:R-:W-:Y:S01]  /*9600*/  BSSY B2, `(.L_x_3437) ;  /* 0x0000032000027945 */ /* 0x000fe20003800000 */
[-C--:B0-----:R-:W-:Y:S02]  /*9610*/  ISETP.GE.AND P0, PT, R192, R4.reuse, PT ;  /* 0x00000004c000720c */ /* 0x081fe40003f06270 */
[----:B------:R-:W-:-:S11]  /*9620*/  ISETP.GE.AND P1, PT, R221, R4, PT ;  /* 0x00000004dd00720c */ /* 0x000fd60003f26270 */
[----:B------:R-:W-:Y:S05]  /*9630*/  @P0 BRA `(.L_x_3438) ;  /* 0x0000000000b80947 */ /* 0x000fea0003800000 */
[----:B------:R-:W0:Y:S01]  /*9640*/  LDS.128 R4, [R15+0x20400] ;  /* 0x020400000f047984 */ /* 0x000e220000000c00 */
[----:B------:R-:W-:Y:S02]  /*9650*/  SHF.R.U32.HI R39, RZ, 0x10, R27 ;  /* 0x00000010ff277819 */ /* 0x000fe4000001161b */
[--C-:B------:R-:W-:Y:S02]  /*9660*/  SHF.R.U32.HI R36, RZ, 0x10, R29.reuse ;  /* 0x00000010ff247819 */ /* 0x100fe4000001161d */
[----:B------:R-:W-:Y:S02]  /*9670*/  SHF.R.U64 R35, R28, 0x10, R29 ;  /* 0x000000101c237819 */ /* 0x000fe4000000121d */
        /* <DEDUP_REMOVED lines=9> */
[C---:B0-----:R-:W-:Y:S01]  /*9710*/  LOP3.LUT R27, R6.reuse, 0xffff0000, RZ, 0xc0, !PT ;  /* 0xffff0000061b7812 */ /* 0x041fe200078ec0ff */
        /* <DEDUP_REMOVED lines=32> */
.L_x_3438:
[----:B------:R-:W-:Y:S05]  /*9920*/  BSYNC B2 ;  /* 0x0000000000027941 */ /* 0x000fea0003800000 */
.L_x_3437:
[----:B------:R-:W-:Y:S05]  /*9930*/  @P1 BRA `(.L_x_3436) ;  /* 0x0000000000b81947 */ /* 0x000fea0003800000 */
[----:B0-----:R-:W0:Y:S01]  /*9940*/  LDS.128 R4, [R14] ;  /* 0x000000000e047984 */ /* 0x001e220000000c00 */
        /* <DEDUP_REMOVED lines=12> */
[C---:B0-----:R-:W-:Y:S01]  /*9a10*/  LOP3.LUT R21, R6.reuse, 0xffff0000, RZ, 0xc0, !PT ;  /* 0xffff000006157812 */ /* 0x041fe200078ec0ff */
        /* <DEDUP_REMOVED lines=32> */
.L_x_3436:
[----:B------:R-:W-:Y:S05]  /*9c20*/  BSYNC B1 ;  /* 0x0000000000017941 */ /* 0x000fea0003800000 */
.L_x_3435:
[----:B01----:R-:W-:-:S05]  /*9c30*/  VIADD R5, R191, 0x20 ;  /* 0x00000020bf057836 */ /* 0x003fca0000000000 */
[----:B------:R-:W-:-:S13]  /*9c40*/  ISETP.GE.AND P0, PT, R5, R30, PT ;  /* 0x0000001e0500720c */ /* 0x000fda0003f06270 */
        /* <DEDUP_REMOVED lines=18> */
[----:B------:R-:W-:Y:S01]  /*9d70*/  PRMT R20, R45, 0x5432, R20 ;  /* 0x000054322d147816 */ /* 0x000fe20000000014 */
[C---:B0-----:R-:W-:Y:S01]  /*9d80*/  IMAD.U32 R12, R6.reuse, 0x10000, RZ ;  /* 0x00010000060c7824 */ /* 0x041fe200078e00ff */
[----:B------:R-:W-:Y:S01]  /*9d90*/  LOP3.LUT R6, R6, 0xffff0000, RZ, 0xc0, !PT ;  /* 0xffff000006067812 */ /* 0x000fe200078ec0ff */
[C---:B------:R-:W-:Y:S01]  /*9da0*/  IMAD.U32 R13, R7.reuse, 0x10000, RZ ;  /* 0x00010000070d7824 */ /* 0x040fe200078e00ff */
[----:B------:R-:W-:Y:S01]  /*9db0*/  LOP3.LUT R7, R7, 0xffff0000, RZ, 0xc0, !PT ;  /* 0xffff000007077812 */ /* 0x000fe200078ec0ff */
[C---:B------:R-:W-:Y:S01]  /*9dc0*/  IMAD.U32 R2, R4.reuse, 0x10000, RZ ;  /* 0x0001000004027824 */ /* 0x040fe200078e00ff */
[----:B------:R-:W-:Y:S01]  /*9dd0*/  LOP3.LUT R3, R4, 0xffff0000, RZ, 0xc0, !PT ;  /* 0xffff000004037812 */ /* 0x000fe200078ec0ff */
[C---:B------:R-:W-:Y:S01]  /*9de0*/  FMUL.FTZ R21, R6.reuse, R27 ;  /* 0x0000001b06157220 */ /* 0x040fe20000410000 */
[----:B------:R-:W-:Y:S01]  /*9df0*/  FMUL.FTZ R6, R6, R25 ;  /* 0x0000001906067220 */ /* 0x000fe20000410000 */
[----:B------:R-:W-:Y:S01]  /*9e00*/  FMUL.FTZ R36, R7, R28 ;  /* 0x0000001c07247220 */ /* 0x000fe20000410000 */
[----:B------:R-:W-:-:S02]  /*9e10*/  IMAD.U32 R4, R5, 0x10000, RZ ;  /* 0x0001000005047824 */ /* 0x000fc400078e00ff */
[C---:B------:R-:W-:Y:S01]  /*9e20*/  FFMA.FTZ R21, R12.reuse, R25, -R21 ;  /* 0x000000190c157223 */ /* 0x040fe20000010815 */
[----:B------:R-:W-:Y:S01]  /*9e30*/  FFMA.FTZ R30, R12, R27, R6 ;  /* 0x0000001b0c1e7223 */ /* 0x000fe20000010006 */
[-C--:B------:R-:W-:Y:S01]  /*9e40*/  FMUL.FTZ R12, R7, R24.reuse ;  /* 0x00000018070c7220 */ /* 0x080fe20000410000 */
[----:B------:R-:W-:Y:S01]  /*9e50*/  IMAD.U32 R7, R26, 0x10000, RZ ;  /* 0x000100001a077824 */ /* 0x000fe200078e00ff */
[----:B------:R-:W-:Y:S01]  /*9e60*/  LOP3.LUT R5, R5, 0xffff0000, RZ, 0xc0, !PT ;  /* 0xffff000005057812 */ /* 0x000fe200078ec0ff */
[----:B------:R-:W-:Y:S01]  /*9e70*/  IMAD.U32 R6, R20, 0x10000, RZ ;  /* 0x0001000014067824 */ /* 0x000fe200078e00ff */
[----:B------:R-:W-:Y:S01]  /*9e80*/  LOP3.LUT R26, R26, 0xffff0000, RZ, 0xc0, !PT ;  /* 0xffff00001a1a7812 */ /* 0x000fe200078ec0ff */
[C---:B------:R-:W-:Y:S01]  /*9e90*/  FFMA.FTZ R36, R13.reuse, R24, -R36 ;  /* 0x000000180d247223 */ /* 0x040fe20000010824 */
[----:B------:R-:W-:Y:S01]  /*9ea0*/  LOP3.LUT R20, R20, 0xffff0000, RZ, 0xc0, !PT ;  /* 0xffff000014147812 */ /* 0x000fe200078ec0ff */
[----:B------:R-:W-:Y:S01]  /*9eb0*/  FFMA.FTZ R25, R13, R28, R12 ;  /* 0x0000001c0d197223 */ /* 0x000fe2000001000c */
[CC--:B------:R-:W-:Y:S01]  /*9ec0*/  FMUL.FTZ R13, R3.reuse, R7.reuse ;  /* 0x00000007030d7220 */ /* 0x0c0fe20000410000 */
        /* <DEDUP_REMOVED lines=12> */
.L_x_3441:
[----:B------:R-:W-:Y:S05]  /*9f90*/  BSYNC B1 ;  /* 0x0000000000017941 */ /* 0x000fea0003800000 */
.L_x_3440:
[----:B------:R-:W-:Y:S05]  /*9fa0*/  @P1 BRA `(.L_x_3439) ;  /* 0x0000001800141947 */ /* 0x000fea0003800000 */
[----:B0-----:R-:W0:Y:S01]  /*9fb0*/  LDS.128 R4, [R14+0x1000] ;  /* 0x001000000e047984 */ /* 0x001e220000000c00 */
[----:B------:R-:W-:Y:S02]  /*9fc0*/  SHF.R.U64 R2, R8, 0x10, R9 ;  /* 0x0000001008027819 */ /* 0x000fe40000001209 */
[----:B------:R-:W-:Y:S02]  /*9fd0*/  SHF.R.U64 R3, R10, 0x10, R11 ;  /* 0x000000100a037819 */ /* 0x000fe4000000120b */
[----:B------:R-:W-:Y:S02]  /*9fe0*/  SHF.R.U32.HI R8, RZ, 0x10, R9 ;  /* 0x00000010ff087819 */ /* 0x000fe40000011609 */
[----:B------:R-:W-:Y:S02]  /*9ff0*/  SHF.R.U32.HI R11, RZ, 0x10, R11 ;  /* 0x00000010ff0b7819 */ /* 0x000fe4000001160b */
[----:B------:R-:W-:Y:S02]  /*a000*/  PRMT R31, R31, 0x5410, R8 ;  /* 0x000054101f1f7816 */ /* 0x000fe40000000008 */
[----:B------:R-:W-:-:S02]  /*a010*/  PRMT R34, R34, 0x5410, R11 ;  /* 0x0000541022227816 */ /* 0x000fc4000000000b */
[C---:B------:R-:W-:Y:S01]  /*a020*/  LOP3.LUT R10, R31.reuse, 0xffff0000, RZ, 0xc0, !PT ;  /* 0xffff00001f0a7812 */ /* 0x040fe200078ec0ff */
[----:B------:R-:W-:Y:S01]  /*a030*/  IMAD.U32 R13, R31, 0x10000, RZ ;  /* 0x000100001f0d7824 */ /* 0x000fe200078e00ff */
[----:B------:R-:W-:Y:S01]  /*a040*/  PRMT R32, R32, 0x5410, R3 ;  /* 0x0000541020207816 */ /* 0x000fe20000000003 */
[C---:B------:R-:W-:Y:S01]  /*a050*/  IMAD.U32 R11, R34.reuse, 0x10000, RZ ;  /* 0x00010000220b7824 */ /* 0x040fe200078e00ff */
[----:B------:R-:W-:Y:S02]  /*a060*/  LOP3.LUT R34, R34, 0xffff0000, RZ, 0xc0, !PT ;  /* 0xffff000022227812 */ /* 0x000fe400078ec0ff */
        /* <DEDUP_REMOVED lines=35> */
.L_x_3426:
        /* <DEDUP_REMOVED lines=39> */
[----:B------:R-:W1:Y:S01]  /*a510*/  SHFL.IDX PT, R3, R27, RZ, 0x1c1f ;  /* 0x001c1fff1b037589 */ /* 0x000e6200000e0000 */
[----:B0-----:R-:W-:-:S04]  /*a520*/  ISETP.GE.AND P0, PT, R18, R37, PT ;  /* 0x000000251200720c */ /* 0x001fc80003f06270 */
[----:B------:R-:W-:-:S13]  /*a530*/  ISETP.GE.OR P1, PT, R33, R24, P0 ;  /* 0x000000182100720c */ /* 0x000fda0000726670 */
[C---:B------:R-:W-:Y:S01]  /*a540*/  @!P1 IMAD.SHL.U32 R5, R18.reuse, 0x2, RZ ;  /* 0x0000000212059824 */ /* 0x040fe200078e00ff */
[----:B------:R-:W-:-:S04]  /*a550*/  @!P1 SHF.L.U64.HI R6, R18, 0x1, R19 ;  /* 0x0000000112069819 */ /* 0x000fc80000010213 */
[----:B--2---:R-:W-:-:S05]  /*a560*/  @!P1 IADD3 R8, P2, R2, R5, RZ ;  /* 0x0000000502089210 */ /* 0x004fca0007f5e0ff */
[----:B---3--:R-:W-:Y:S01]  /*a570*/  @!P1 IMAD.X R9, R0, 0x1, R6, P2 ;  /* 0x0000000100099824 */ /* 0x008fe200010e0606 */
[----:B-----5:R-:W-:-:S05]  /*a580*/  @!P1 IADD3 R4, P2, R14, R5, RZ ;  /* 0x000000050e049210 */ /* 0x020fca0007f5e0ff */
[----:B-1--4-:R-:W2:Y:S01]  /*a590*/  @!P1 LD.E.128 R8, desc[UR50][R8.64] ;  /* 0x0000003208089980 */ /* 0x012ea2000c101d00 */
[----:B------:R-:W-:-:S06]  /*a5a0*/  @!P1 IMAD.X R5, R3, 0x1, R6, P2 ;  /* 0x0000000103059824 */ /* 0x000fcc00010e0606 */
[----:B------:R-:W3:Y:S01]  /*a5b0*/  @!P1 LD.E.128 R4, desc[UR50][R4.64] ;  /* 0x0000003204049980 */ /* 0x000ee2000c101d00 */
[----:B------:R-:W-:Y:S02]  /*a5c0*/  CS2R R2, SRZ ;  /* 0x0000000000027805 */ /* 0x000fe4000001ff00 */
[----:B------:R-:W-:Y:S02]  /*a5d0*/  CS2R R20, SRZ ;  /* 0x0000000000147805 */ /* 0x000fe4000001ff00 */
[----:B------:R-:W-:Y:S01]  /*a5e0*/  CS2R R28, SRZ ;  /* 0x00000000001c7805 */ /* 0x000fe2000001ff00 */
[----:B------:R-:W0:Y:S01]  /*a5f0*/  SHFL.IDX PT, R26, R26, 0x1, 0x1c1f ;  /* 0x003c1f001a1a7f89 */ /* 0x000e2200000e0000 */
[----:B------:R-:W-:-:S03]  /*a600*/  CS2R R30, SRZ ;  /* 0x00000000001e7805 */ /* 0x000fc6000001ff00 */
[----:B------:R-:W1:Y:S04]  /*a610*/  SHFL.IDX PT, R25, R25, 0x1, 0x1c1f ;  /* 0x003c1f0019197f89 */ /* 0x000e6800000e0000 */
[----:B------:R4:W0:Y:S04]  /*a620*/  SHFL.IDX PT, R14, R32, 0x1, 0x1c1f ;  /* 0x003c1f00200e7f89 */ /* 0x00082800000e0000 */
[----:B------:R-:W0:Y:S01]  /*a630*/  SHFL.IDX PT, R27, R27, 0x1, 0x1c1f ;  /* 0x003c1f001b1b7f89 */ /* 0x000e2200000e0000 */
[----:B--2---:R-:W-:Y:S02]  /*a640*/  @!P1 IMAD.MOV.U32 R2, RZ, RZ, R8 ;  /* 0x000000ffff029224 */ /* 0x004fe400078e0008 */
[----:B------:R-:W-:-:S02]  /*a650*/  @!P1 IMAD.MOV.U32 R20, RZ, RZ, R10 ;  /* 0x000000ffff149224 */ /* 0x000fc400078e000a */
[----:B------:R-:W-:Y:S02]  /*a660*/  IMAD.MOV.U32 R0, RZ, RZ, R2 ;  /* 0x000000ffff007224 */ /* 0x000fe400078e0002 */
[----:B------:R-:W-:Y:S02]  /*a670*/  @!P1 IMAD.MOV.U32 R3, RZ, RZ, R9 ;  /* 0x000000ffff039224 */ /* 0x000fe400078e0009 */
[----:B---3--:R-:W-:Y:S01]  /*a680*/  @!P1 IMAD.MOV.U32 R28, RZ, RZ, R4 ;  /* 0x000000ffff1c9224 */ /* 0x008fe200078e0004 */
[----:B------:R-:W-:Y:S01]  /*a690*/  PRMT R43, R0, 0x7610, R43 ;  /* 0x00007610002b7816 */ /* 0x000fe2000000002b */
[----:B------:R-:W-:Y:S02]  /*a6a0*/  IMAD.MOV.U32 R0, RZ, RZ, R20 ;  /* 0x000000ffff007224 */ /* 0x000fe400078e0014 */
[----:B------:R-:W-:Y:S02]  /*a6b0*/  @!P1 IMAD.MOV.U32 R29, RZ, RZ, R5 ;  /* 0x000000ffff1d9224 */ /* 0x000fe400078e0005 */
[----:B------:R-:W-:Y:S01]  /*a6c0*/  @!P1 IMAD.MOV.U32 R30, RZ, RZ, R6 ;  /* 0x000000ffff1e9224 */ /* 0x000fe200078e0006 */
[----:B------:R-:W-:Y:S01]  /*a6d0*/  PRMT R34, R0, 0x7610, R34 ;  /* 0x0000761000227816 */ /* 0x000fe20000000022 */
[----:B------:R-:W-:-:S02]  /*a6e0*/  IMAD.MOV.U32 R12, RZ, RZ, R3 ;  /* 0x000000ffff0c7224 */ /* 0x000fc400078e0003 */
[----:B------:R-:W-:Y:S02]  /*a6f0*/  @!P1 IMAD.MOV.U32 R21, RZ, RZ, R11 ;  /* 0x000000ffff159224 */ /* 0x000fe400078e000b */
[----:B------:R-:W-:Y:S01]  /*a700*/  @!P1 IMAD.MOV.U32 R31, RZ, RZ, R7 ;  /* 0x000000ffff1f9224 */ /* 0x000fe200078e0007 */
[----:B------:R-:W-:Y:S01]  /*a710*/  PRMT R44, R12, 0x7610, R44 ;  /* 0x000076100c2c7816 */ /* 0x000fe2000000002c */
[----:B------:R-:W-:Y:S02]  /*a720*/  IMAD.MOV.U32 R0, RZ, RZ, R28 ;  /* 0x000000ffff007224 */ /* 0x000fe400078e001c */
[----:B------:R-:W-:Y:S02]  /*a730*/  IMAD.MOV.U32 R4, RZ, RZ, R29 ;  /* 0x000000ffff047224 */ /* 0x000fe400078e001d */
[----:B------:R-:W-:Y:S02]  /*a740*/  IMAD.MOV.U32 R5, RZ, RZ, R30 ;  /* 0x000000ffff057224 */ /* 0x000fe400078e001e */
[----:B------:R-:W-:Y:S01]  /*a750*/  IMAD.MOV.U32 R8, RZ, RZ, R21 ;  /* 0x000000ffff087224 */ /* 0x000fe200078e0015 */
[----:B------:R-:W-:Y:S01]  /*a760*/  PRMT R42, R4, 0x5410, R0 ;  /* 0x00005410042a7816 */ /* 0x000fe20000000000 */
[----:B------:R-:W-:Y:S01]  /*a770*/  IMAD.MOV.U32 R6, RZ, RZ, R31 ;  /* 0x000000ffff067224 */ /* 0x000fe200078e001f */
[----:B------:R-:W-:-:S02]  /*a780*/  PRMT R43, R43, 0x5410, R5 ;  /* 0x000054102b2b7816 */ /* 0x000fc40000000005 */
[----:B------:R-:W-:Y:S02]  /*a790*/  CS2R R4, SRZ ;  /* 0x0000000000047805 */ /* 0x000fe4000001ff00 */
[----:B------:R-:W-:Y:S02]  /*a7a0*/  PRMT R35, R8, 0x7610, R35 ;  /* 0x0000761008237816 */ /* 0x000fe40000000023 */
[----:B01--4-:R-:W-:-:S07]  /*a7b0*/  PRMT R44, R44, 0x5410, R6 ;  /* 0x000054102c2c7816 */ /* 0x013fce0000000006 */
.L_x_3747:
        /* <DEDUP_REMOVED lines=24> */
.L_x_3444:
[----:B------:R-:W-:Y:S05]  /*a940*/  BSYNC B1 ;  /* 0x0000000000017941 */ /* 0x000fea0003800000 */
.L_x_3443:
        /* <DEDUP_REMOVED lines=20> */
.L_x_3748:
[----:B------:R-:W-:Y:S05]  /*aa90*/  BSYNC B1 ;  /* 0x0000000000017941 */ /* 0x000fea0003800000 */
.L_x_3445:
[----:B------:R-:W-:Y:S04]  /*aaa0*/  BSSY B1, `(.L_x_3447) ;  /* 0x000006a000017945 */ /* 0x000fe80003800000 */
[----:B------:R-:W-:Y:S05]  /*aab0*/  @P2 BRA `(.L_x_3448) ;  /* 0x0000000400a02947 */ /* 0x000fea0003800000 */
[----:B0-----:R-:W-:Y:S01]  /*aac0*/  IMAD.SHL.U32 R12, R213, 0x40, RZ ;  /* 0x00000040d50c7824 */ /* 0x001fe200078e00ff */
[----:B------:R-:W-:Y:S01]  /*aad0*/  SHF.R.U64 R46, R28, 0x10, R29 ;  /* 0x000000101c2e7819 */ /* 0x000fe2000000121d */
[----:B------:R-:W-:Y:S01]  /*aae0*/  IMAD.IADD R14, R18, 0x1, R37 ;  /* 0x00000001120e7824 */ /* 0x000fe200078e0225 */
[--C-:B------:R-:W-:Y:S02]  /*aaf0*/  SHF.R.U64 R45, R2, 0x10, R3.reuse ;  /* 0x00000010022d7819 */ /* 0x100fe40000001203 */
[----:B------:R-:W-:Y:S02]  /*ab00*/  LOP3.LUT R15, R12, 0x1c0, RZ, 0xc0, !PT ;  /* 0x000001c00c0f7812 */ /* 0x000fe400078ec0ff */
[----:B------:R-:W-:Y:S02]  /*ab10*/  SHF.R.U32.HI R41, RZ, 0x10, R3 ;  /* 0x00000010ff297819 */ /* 0x000fe40000011603 */
[----:B------:R-:W-:Y:S02]  /*ab20*/  LOP3.LUT R12, R15, 0x38, R18, 0xf8, !PT ;  /* 0x000000380f0c7812 */ /* 0x000fe400078ef812 */
[----:B------:R-:W-:-:S02]  /*ab30*/  SHF.R.U32.HI R25, RZ, 0x3, R15 ;  /* 0x00000003ff197819 */ /* 0x000fc4000001160f */
[----:B------:R-:W-:Y:S02]  /*ab40*/  LOP3.LUT R14, R15, 0x38, R14, 0xf8, !PT ;  /* 0x000000380f0e7812 */ /* 0x000fe400078ef80e */
[-C--:B------:R-:W-:Y:S02]  /*ab50*/  LOP3.LUT R13, R12, R25.reuse, RZ, 0x3c, !PT ;  /* 0x000000190c0d7212 */ /* 0x080fe400078e3cff */
[----:B------:R-:W-:Y:S02]  /*ab60*/  SHF.R.U64 R3, R20, 0x10, R21 ;  /* 0x0000001014037819 */ /* 0x000fe40000001215 */
[----:B------:R-:W-:Y:S01]  /*ab70*/  PRMT R46, R42, 0x5432, R46 ;  /* 0x000054322a2e7816 */ /* 0x000fe2000000002e */
[----:B------:R-:W-:Y:S01]  /*ab80*/  IMAD R38, R224, 0x200, R13 ;  /* 0x00000200e0267824 */ /* 0x000fe200078e020d */
[----:B------:R-:W-:Y:S02]  /*ab90*/  LOP3.LUT R13, R14, R25, RZ, 0x3c, !PT ;  /* 0x000000190e0d7212 */ /* 0x000fe400078e3cff */
[----:B------:R-:W-:Y:S01]  /*aba0*/  SHF.R.U32.HI R47, RZ, 0x10, R29 ;  /* 0x00000010ff2f7819 */ /* 0x000fe2000001161d */
[----:B------:R-:W-:Y:S01]  /*abb0*/  IMAD R38, R38, 0x2, R17 ;  /* 0x0000000226267824 */ /* 0x000fe200078e0211 */
[----:B------:R-:W-:Y:S01]  /*abc0*/  SHF.R.U64 R20, R30, 0x10, R31 ;  /* 0x000000101e147819 */ /* 0x000fe2000000121f */
[----:B------:R-:W-:Y:S01]  /*abd0*/  IMAD R24, R224, 0x200, R13 ;  /* 0x00000200e0187824 */ /* 0x000fe200078e020d */
[----:B------:R-:W-:Y:S01]  /*abe0*/  SHF.R.U32.HI R2, RZ, 0x10, R31 ;  /* 0x00000010ff027819 */ /* 0x000fe2000001161f */
[----:B------:R-:W-:Y:S01]  /*abf0*/  IMAD.U32 R48, R46, 0x10000, RZ ;  /* 0x000100002e307824 */ /* 0x000fe200078e00ff */
[----:B------:R-:W0:Y:S01]  /*ac00*/  LDS.128 R12, [R38+0x20400] ;  /* 0x02040000260c7984 */ /* 0x000e220000000c00 */
[----:B------:R-:W-:Y:S01]  /*ac10*/  IMAD R39, R24, 0x2, R17 ;  /* 0x0000000218277824 */ /* 0x000fe200078e0211 */
[----:B------:R-:W-:-:S02]  /*ac20*/  PRMT R45, R43, 0x5410, R45 ;  /* 0x000054102b2d7816 */ /* 0x000fc4000000002d */
[----:B------:R-:W-:Y:S02]  /*ac30*/  PRMT R34, R34, 0x5410, R3 ;  /* 0x0000541022227816 */ /* 0x000fe40000000003 */
[----:B------:R-:W1:Y:S01]  /*ac40*/  LDS.128 R24, [R39+0x20400] ;  /* 0x0204000027187984 */ /* 0x000e620000000c00 */
[----:B------:R-:W-:Y:S02]  /*ac50*/  SHF.R.U32.HI R40, RZ, 0x10, R21 ;  /* 0x00000010ff287819 */ /* 0x000fe40000011615 */
[----:B------:R-:W-:Y:S02]  /*ac60*/  PRMT R47, R42, 0x5410, R47 ;  /* 0x000054102a2f7816 */ /* 0x000fe4000000002f */
[----:B------:R-:W-:Y:S02]  /*ac70*/  LOP3.LUT R46, R46, 0xffff0000, RZ, 0xc0, !PT ;  /* 0xffff00002e2e7812 */ /* 0x000fe400078ec0ff */
[----:B------:R-:W-:Y:S01]  /*ac80*/  PRMT R21, R44, 0x5410, R41 ;  /* 0x000054102c157816 */ /* 0x000fe20000000029 */
[----:B------:R-:W-:Y:S01]  /*ac90*/  IMAD.U32 R49, R47, 0x10000, RZ ;  /* 0x000100002f317824 */ /* 0x000fe200078e00ff */
[----:B------:R-:W-:-:S02]  /*aca0*/  PRMT R35, R35, 0x5410, R40 ;  /* 0x0000541023237816 */ /* 0x000fc40000000028 */
        /* <DEDUP_REMOVED lines=8> */
[C---:B-1----:R-:W-:Y:S01]  /*ad30*/  IMAD.U32 R15, R24.reuse, 0x10000, RZ ;  /* 0x00010000180f7824 */ /* 0x042fe200078e00ff */
[----:B------:R-:W-:Y:S01]  /*ad40*/  LOP3.LUT R30, R24, 0xffff0000, RZ, 0xc0, !PT ;  /* 0xffff0000181e7812 */ /* 0x000fe200078ec0ff */
[----:B------:R-:W-:Y:S01]  /*ad50*/  IMAD.U32 R24, R45, 0x10000, RZ ;  /* 0x000100002d187824 */ /* 0x000fe200078e00ff */
[----:B------:R-:W-:Y:S01]  /*ad60*/  LOP3.LUT R41, R13, 0xffff0000, RZ, 0xc0, !PT ;  /* 0xffff00000d297812 */ /* 0x000fe200078ec0ff */
[----:B------:R-:W-:Y:S01]  /*ad70*/  FMUL.FTZ R50, R15, R48 ;  /* 0x000000300f327220 */ /* 0x000fe20000410000 */
[----:B------:R-:W-:-:S02]  /*ad80*/  IMAD.U32 R40, R13, 0x10000, RZ ;  /* 0x000100000d287824 */ /* 0x000fc400078e00ff */
[-C--:B------:R-:W-:Y:S01]  /*ad90*/  FMUL.FTZ R52, R15, R24.reuse ;  /* 0x000000180f347220 */ /* 0x080fe20000410000 */
[----:B------:R-:W-:Y:S01]  /*ada0*/  IMAD.U32 R42, R25, 0x10000, RZ ;  /* 0x00010000192a7824 */ /* 0x000fe200078e00ff */
[----:B------:R-:W-:Y:S01]  /*adb0*/  LOP3.LUT R45, R45, 0xffff0000, RZ, 0xc0, !PT ;  /* 0xffff00002d2d7812 */ /* 0x000fe200078ec0ff */
[C---:B------:R-:W-:Y:S01]  /*adc0*/  IMAD.U32 R43, R26.reuse, 0x10000, RZ ;  /* 0x000100001a2b7824 */ /* 0x040fe200078e00ff */
[----:B------:R-:W-:Y:S01]  /*add0*/  LOP3.LUT R13, R26, 0xffff0000, RZ, 0xc0, !PT ;  /* 0xffff00001a0d7812 */ /* 0x000fe200078ec0ff */
[----:B------:R-:W-:Y:S01]  /*ade0*/  FFMA.FTZ R15, R29, R24, -R50 ;  /* 0x000000181d0f7223 */ /* 0x000fe20000010832 */
[C---:B------:R-:W-:Y:S01]  /*adf0*/  IMAD.U32 R44, R27.reuse, 0x10000, RZ ;  /* 0x000100001b2c7824 */ /* 0x040fe200078e00ff */
[----:B------:R-:W-:Y:S01]  /*ae00*/  LOP3.LUT R26, R27, 0xffff0000, RZ, 0xc0, !PT ;  /* 0xffff00001b1a7812 */ /* 0x000fe200078ec0ff */
[----:B------:R-:W-:Y:S01]  /*ae10*/  FMUL.FTZ R50, R30, R46 ;  /* 0x0000002e1e327220 */ /* 0x000fe20000410000 */
[----:B------:R-:W-:Y:S01]  /*ae20*/  FFMA.FTZ R24, R29, R48, R52 ;  /* 0x000000301d187223 */ /* 0x000fe20000010034 */
[----:B------:R-:W-:-:S02]  /*ae30*/  IMAD.U32 R27, R21, 0x10000, RZ ;  /* 0x00010000151b7824 */ /* 0x000fc400078e00ff */
[----:B------:R-:W-:Y:S01]  /*ae40*/  FMUL.FTZ R29, R42, R49 ;  /* 0x000000312a1d7220 */ /* 0x000fe20000410000 */
[-C--:B------:R-:W-:Y:S01]  /*ae50*/  FMUL.FTZ R52, R30, R45.reuse ;  /* 0x0000002d1e347220 */ /* 0x080fe20000410000 */
[----:B------:R-:W-:Y:S01]  /*ae60*/  FFMA.FTZ R30, R31, R45, -R50 ;  /* 0x0000002d1f1e7223 */ /* 0x000fe20000010832 */
[----:B------:R-:W-:Y:S01]  /*ae70*/  LOP3.LUT R25, R25, 0xffff0000, RZ, 0xc0, !PT ;  /* 0xffff000019197812 */ /* 0x000fe200078ec0ff */
[-C--:B------:R-:W-:Y:S01]  /*ae80*/  FMUL.FTZ R50, R42, R27.reuse ;  /* 0x0000001b2a327220 */ /* 0x080fe20000410000 */
[----:B------:R-:W-:Y:S01]  /*ae90*/  LOP3.LUT R48, R47, 0xffff0000, RZ, 0xc0, !PT ;  /* 0xffff00002f307812 */ /* 0x000fe200078ec0ff */
[----:B------:R-:W-:Y:S01]  /*aea0*/  FFMA.FTZ R45, R40, R27, -R29 ;  /* 0x0000001b282d7223 */ /* 0x000fe2000001081d */
[----:B------:R-:W-:Y:S01]  /*aeb0*/  IMAD.U32 R27, R20, 0x10000, RZ ;  /* 0x00010000141b7824 */ /* 0x000fe200078e00ff */
[----:B------:R-:W-:Y:S01]  /*aec0*/  LOP3.LUT R42, R21, 0xffff0000, RZ, 0xc0, !PT ;  /* 0xffff0000152a7812 */ /* 0x000fe200078ec0ff */
[----:B------:R-:W-:Y:S01]  /*aed0*/  FFMA.FTZ R50, R40, R49, R50 ;  /* 0x0000003128327223 */ /* 0x000fe20000010032 */
[----:B------:R-:W-:Y:S01]  /*aee0*/  FMUL.FTZ R40, R25, R48 ;  /* 0x0000003019287220 */ /* 0x000fe20000410000 */
[----:B------:R-:W-:-:S02]  /*aef0*/  IMAD.U32 R21, R34, 0x10000, RZ ;  /* 0x0001000022157824 */ /* 0x000fc400078e00ff */
[----:B------:R-:W-:Y:S01]  /*af00*/  FMUL.FTZ R47, R43, R27 ;  /* 0x0000001b2b2f7220 */ /* 0x000fe20000410000 */
[----:B------:R-:W-:Y:S02]  /*af10*/  IMAD.U32 R29, R2, 0x10000, RZ ;  /* 0x00010000021d7824 */ /* 0x000fe400078e00ff */
[----:B------:R-:W-:Y:S01]  /*af20*/  FFMA.FTZ R31, R31, R46, R52 ;  /* 0x0000002e1f1f7223 */ /* 0x000fe20000010034 */
[-C--:B------:R-:W-:Y:S01]  /*af30*/  FMUL.FTZ R46, R25, R42.reuse ;  /* 0x0000002a192e7220 */ /* 0x080fe20000410000 */
[----:B------:R-:W-:Y:S01]  /*af40*/  FFMA.FTZ R40, R41, R42, -R40 ;  /* 0x0000002a29287223 */ /* 0x000fe20000010828 */
[----:B------:R-:W-:Y:S01]  /*af50*/  LOP3.LUT R20, R20, 0xffff0000, RZ, 0xc0, !PT ;  /* 0xffff000014147812 */ /* 0x000fe200078ec0ff */
[-C--:B------:R-:W-:Y:S01]  /*af60*/  FMUL.FTZ R42, R43, R21.reuse ;  /* 0x000000152b2a7220 */ /* 0x080fe20000410000 */
[----:B------:R-:W-:Y:S01]  /*af70*/  FFMA.FTZ R47, R28, R21, -R47 ;  /* 0x000000151c2f7223 */ /* 0x000fe2000001082f */
[----:B------:R-:W-:Y:S01]  /*af80*/  LOP3.LUT R34, R34, 0xffff0000, RZ, 0xc0, !PT ;  /* 0xffff000022227812 */ /* 0x000fe200078ec0ff */
[----:B------:R-:W-:-:S02]  /*af90*/  IMAD.U32 R25, R35, 0x10000, RZ ;  /* 0x0001000023197824 */ /* 0x000fc400078e00ff */
[----:B------:R-:W-:Y:S01]  /*afa0*/  FMUL.FTZ R43, R44, R29 ;  /* 0x0000001d2c2b7220 */ /* 0x000fe20000410000 */
[----:B------:R-:W-:Y:S01]  /*afb0*/  LOP3.LUT R21, R2, 0xffff0000, RZ, 0xc0, !PT ;  /* 0xffff000002157812 */ /* 0x000fe200078ec0ff */
[----:B------:R-:W-:Y:S01]  /*afc0*/  FFMA.FTZ R42, R28, R27, R42 ;  /* 0x0000001b1c2a7223 */ /* 0x000fe2000001002a */
[----:B------:R-:W-:Y:S01]  /*afd0*/  LOP3.LUT R35, R35, 0xffff0000, RZ, 0xc0, !PT ;  /* 0xffff000023237812 */ /* 0x000fe200078ec0ff */
[C---:B------:R-:W-:Y:S01]  /*afe0*/  FMUL.FTZ R2, R13.reuse, R20 ;  /* 0x000000140d027220 */ /* 0x040fe20000410000 */
[-C--:B------:R-:W-:Y:S01]  /*aff0*/  FMUL.FTZ R27, R44, R25.reuse ;  /* 0x000000192c1b7220 */ /* 0x080fe20000410000 */
[----:B------:R-:W-:Y:S01]  /*b000*/  FFMA.FTZ R43, R12, R25, -R43 ;  /* 0x000000190c2b7223 */ /* 0x000fe2000001082b */
[-C--:B------:R-:W-:Y:S01]  /*b010*/  FMUL.FTZ R13, R13, R34.reuse ;  /* 0x000000220d0d7220 */ /* 0x080fe20000410000 */
[C---:B------:R-:W-:Y:S01]  /*b020*/  FMUL.FTZ R25, R26.reuse, R21 ;  /* 0x000000151a197220 */ /* 0x040fe20000410000 */
[-C--:B------:R-:W-:Y:S01]  /*b030*/  FMUL.FTZ R26, R26, R35.reuse ;  /* 0x000000231a1a7220 */ /* 0x080fe20000410000 */
[C---:B------:R-:W-:Y:S01]  /*b040*/  FFMA.FTZ R2, R3.reuse, R34, -R2 ;  /* 0x0000002203027223 */ /* 0x040fe20000010802 */
[----:B------:R-:W-:Y:S01]  /*b050*/  FFMA.FTZ R3, R3, R20, R13 ;  /* 0x0000001403037223 */ /* 0x000fe2000001000d */
        /* <DEDUP_REMOVED lines=14> */
.L_x_3448:
[----:B------:R-:W-:Y:S05]  /*b140*/  BSYNC B1 ;  /* 0x0000000000017941 */ /* 0x000fea0003800000 */
.L_x_3447:
[----:B------:R-:W-:Y:S01]  /*b150*/  PRMT R20, R36, 0x5410, R33 ;  /* 0x0000541024147816 */ /* 0x000fe20000000021 */
[----:B------:R-:W-:Y:S06]  /*b160*/  @P0 BRA `(.L_x_3439) ;  /* 0x0000000400a40947 */ /* 0x000fec0003800000 */
[----:B-1----:R-:W2:Y:S01]  /*b170*/  LDL R39, [R1+0x70] ;  /* 0x0000700001277983 */ /* 0x002ea20000100800 */
[----:B0-----:R-:W-:Y:S01]  /*b180*/  IMAD.SHL.U32 R12, R32, 0x40, RZ ;  /* 0x00000040200c7824 */ /* 0x001fe200078e00ff */
[----:B------:R-:W-:Y:S01]  /*b190*/  SHF.R.S32.HI R3, RZ, 0x1f, R32 ;  /* 0x0000001fff037819 */ /* 0x000fe20000011420 */
[----:B------:R-:W-:Y:S01]  /*b1a0*/  IMAD.IADD R2, R18, 0x1, R37 ;  /* 0x0000000112027824 */ /* 0x000fe200078e0225 */
[----:B------:R-:W-:Y:S02]  /*b1b0*/  SHF.R.U64 R21, R8, 0x10, R9 ;  /* 0x0000001008157819 */ /* 0x000fe40000001209 */
[----:B------:R-:W-:Y:S02]  /*b1c0*/  LEA.HI R3, R3, R32, RZ, 0x3 ;  /* 0x0000002003037211 */ /* 0x000fe400078f18ff */
[----:B------:R-:W-:Y:S02]  /*b1d0*/  LOP3.LUT R13, R12, 0x1c0, RZ, 0xc0, !PT ;  /* 0x000001c00c0d7812 */ /* 0x000fe400078ec0ff */
[----:B------:R-:W-:Y:S01]  /*b1e0*/  SHF.R.U64 R32, R4, 0x10, R5 ;  /* 0x0000001004207819 */ /* 0x000fe20000001205 */
[----:B------:R-:W-:Y:S01]  /*b1f0*/  IMAD.SHL.U32 R3, R3, 0x40, RZ ;  /* 0x0000004003037824 */ /* 0x000fe200078e00ff */
[----:B------:R-:W-:-:S02]  /*b200*/  LOP3.LUT R2, R13, 0x38, R2, 0xf8, !PT ;  /* 0x000000380d027812 */ /* 0x000fc400078ef802 */
[----:B------:R-:W-:Y:S02]  /*b210*/  SHF.R.U32.HI R13, RZ, 0x3, R13 ;  /* 0x00000003ff0d7819 */ /* 0x000fe4000001160d */
        /* <DEDUP_REMOVED lines=94> */
.L_x_3439:
[----:B------:R-:W-:Y:S05]  /*b800*/  BSYNC B0 ;  /* 0x0000000000007941 */ /* 0x000fea0003800000 */
.L_x_3425:
[----:B------:R-:W-:Y:S01]  /*b810*/  @!PT LDS RZ, [RZ] ;  /* 0x00000000fffff984 */ /* 0x000fe20000000800 */
[----:B------:R-:W-:Y:S01]  /*b820*/  @!PT LDS RZ, [RZ] ;  /* 0x00000000fffff984 */ /* 0x000fe20000000800 */
[----:B------:R-:W-:Y:S01]  /*b830*/  @!PT LDS RZ, [RZ] ;  /* 0x00000000fffff984 */ /* 0x000fe20000000800 */
[----:B------:R-:W-:Y:S01]  /*b840*/  @!PT LDS RZ, [RZ] ;  /* 0x00000000fffff984 */ /* 0x000fe20000000800 */
[----:B------:R3:W-:Y:S06]  /*b850*/  MEMBAR.ALL.CTA ;  /* 0x0000000000007992 */ /* 0x0007ec0000008000 */
[----:B---3--:R-:W3:Y:S01]  /*b860*/  FENCE.VIEW.ASYNC.S ;  /* 0x00000000000073c6 */ /* 0x008ee20000000000 */
[----:B------:R-:W-:Y:S05]  /*b870*/  WARPSYNC.ALL ;  /* 0x0000000000007948 */ /* 0x000fea0003800000 */
[----:B---3--:R-:W-:Y:S06]  /*b880*/  BAR.SYNC.DEFER_BLOCKING 0xd, 0x80 ;  /* 0x0342000000007b1d */ /* 0x008fec0000010000 */
.L_x_3422:
[----:B0-2---:R-:W-:-:S05]  /*b890*/  IMAD.U32 R2, RZ, RZ, UR47 ;  /* 0x0000002fff027e24 */ /* 0x005fca000f8e00ff */
[----:B------:R-:W-:-:S13]  /*b8a0*/  ISETP.NE.AND P0, PT, R2, 0x3, PT ;  /* 0x000000030200780c */ /* 0x000fda0003f05270 */
[----:B------:R-:W-:Y:S05]  /*b8b0*/  @!P0 BRA `(.L_x_3449) ;  /* 0x0000000000048947 */ /* 0x000fea0003800000 */
[----:B------:R-:W-:Y:S01]  /*b8c0*/  BPT.TRAP 0x1 ;  /* 0x000000040000795c */ /* 0x000fe20000300000 */
.L_x_3449:
[----:B------:R-:W-:Y:S01]  /*b8d0*/  IMAD R20, R22, 0x8, R17 ;  /* 0x0000000816147824 */ /* 0x000fe200078e0211 */
[----:B-1----:R-:W-:-:S04]  /*b8e0*/  SHF.L.U32 R15, R23, 0x1f, RZ ;  /* 0x0000001f170f7819 */ /* 0x002fc800000006ff */
[----:B------:R0:W1:Y:S01]  /*b8f0*/  SYNCS.PHASECHK.TRANS64.TRYWAIT P1, [R20+URZ+0x38830], R15 ;  /* 0x0388300f140075a7 */ /* 0x000062000802017f */
[----:B------:R-:W-:Y:S05]  /*b900*/  @!P0 BRA `(.L_x_3450) ;  /* 0x0000000000048947 */ /* 0x000fea0003800000 */
[----:B------:R-:W-:Y:S01]  /*b910*/  BPT.TRAP 0x1 ;  /* 0x000000040000795c */ /* 0x000fe20000300000 */
.L_x_3450:
[C---:B------:R-:W-:Y:S02]  /*b920*/  VIADD R2, R17.reuse, 0x22400 ;  /* 0x0002240011027836 */ /* 0x040fe40000000000 */
[----:B------:R-:W-:-:S03]  /*b930*/  VIADD R3, R17, 0x20400 ;  /* 0x0002040011037836 */ /* 0x000fc60000000000 */
        /* <DEDUP_REMOVED lines=8> */
.L_x_3451:
[----:B------:R-:W-:Y:S01]  /*b9c0*/  LOP3.LUT R4, R3, 0x10000, RZ, 0xfc, !PT ;  /* 0x0001000003047812 */ /* 0x000fe200078efcff */
[----:B------:R-:W-:Y:S01]  /*b9d0*/  IMAD R2, R22, 0x200, R195 ;  /* 0x0000020016027824 */ /* 0x000fe200078e02c3 */
[----:B------:R-:W-:Y:S05]  /*b9e0*/  WARPSYNC.ALL ;  /* 0x0000000000007948 */ /* 0x000fea0003800000 */
[----:B------:R-:W-:Y:S01]  /*b9f0*/  IMAD.MOV.U32 R5, RZ, RZ, 0x40000040 ;  /* 0x40000040ff057424 */ /* 0x000fe200078e00ff */
[----:B------:R-:W-:Y:S01]  /*ba00*/  R2UR UR4, R4 ;  /* 0x00000000040472ca */ /* 0x000fe200000e0000 */
[----:B------:R-:W-:Y:S01]  /*ba10*/  IMAD.MOV.U32 R3, RZ, RZ, 0x40000040 ;  /* 0x40000040ff037424 */ /* 0x000fe200078e00ff */
[----:B------:R-:W-:Y:S01]  /*ba20*/  R2UR UR6, R2 ;  /* 0x00000000020672ca */ /* 0x000fe200000e0000 */
[----:B------:R-:W-:Y:S01]  /*ba30*/  WARPGROUP.ARRIVE ;  /* 0x00000000000079c5 */ /* 0x000fe20000000000 */
[----:B------:R-:W-:Y:S01]  /*ba40*/  R2UR UR5, R5 ;  /* 0x00000000050572ca */ /* 0x000fe200000e0000 */
[----:B------:R-:W-:Y:S01]  /*ba50*/  VIADD R12, R4, 0x2 ;  /* 0x00000002040c7836 */ /* 0x000fe20000000000 */
[----:B------:R-:W-:Y:S01]  /*ba60*/  R2UR UR7, R3 ;  /* 0x00000000030772ca */ /* 0x000fe200000e0000 */
[----:B------:R-:W-:Y:S01]  /*ba70*/  VIADD R6, R2, 0x2 ;  /* 0x0000000202067836 */ /* 0x000fe20000000000 */
[----:B------:R-:W-:Y:S01]  /*ba80*/  SHF.L.U32 R0, R0, 0x1f, RZ ;  /* 0x0000001f00007819 */ /* 0x000fe200000006ff */
[----:B------:R-:W-:Y:S01]  /*ba90*/  IMAD.MOV.U32 R13, RZ, RZ, 0x40000040 ;  /* 0x40000040ff0d7424 */ /* 0x000fe200078e00ff */
[----:B------:R-:W-:Y:S01]  /*baa0*/  BSSY B0, `(.L_x_3453) ;  /* 0x0000023000007945 */ /* 0x000fe20003800000 */
[----:B------:R-:W-:-:S02]  /*bab0*/  IMAD.MOV.U32 R7, RZ, RZ, 0x40000040 ;  /* 0x40000040ff077424 */ /* 0x000fc400078e00ff */
[C---:B----4-:R-:W-:Y:S02]  /*bac0*/  VIADD R10, R4.reuse, 0x4 ;  /* 0x00000004040a7836 */ /* 0x050fe40000000000 */
[----:B------:R-:W-:Y:S02]  /*bad0*/  IMAD.MOV.U32 R11, RZ, RZ, 0x40000040 ;  /* 0x40000040ff0b7424 */ /* 0x000fe400078e00ff */
[----:B------:R-:W-:Y:S02]  /*bae0*/  VIADD R8, R4, 0x6 ;  /* 0x0000000604087836 */ /* 0x000fe40000000000 */
[----:B------:R-:W-:Y:S01]  /*baf0*/  HGMMA.64x64x16.F32.BF16 R24, gdesc[UR4], RZ, !UPT, gsb0 ;  /* 0x00e00000041879f0 */ /* 0x000fe2000c0018ff */
        /* <DEDUP_REMOVED lines=29> */
.L_x_3749:
[----:B------:R-:W-:Y:S05]  /*bcd0*/  BSYNC B0 ;  /* 0x0000000000007941 */ /* 0x000fea0003800000 */
.L_x_3453:
[----:B------:R-:W-:Y:S05]  /*bce0*/  @!P0 BRA `(.L_x_3455) ;  /* 0x0000000000048947 */ /* 0x000fea0003800000 */
[----:B------:R-:W-:Y:S01]  /*bcf0*/  BPT.TRAP 0x1 ;  /* 0x000000040000795c */ /* 0x000fe20000300000 */
.L_x_3455:
[----:B------:R3:W4:Y:S01]  /*bd00*/  SYNCS.PHASECHK.TRANS64.TRYWAIT P1, [R20+URZ+0x38850], R15 ;  /* 0x0388500f140075a7 */ /* 0x000722000802017f */
[----:B------:R-:W-:Y:S05]  /*bd10*/  @!P0 BRA `(.L_x_3456) ;  /* 0x0000000000048947 */ /* 0x000fea0003800000 */
[----:B------:R-:W-:Y:S01]  /*bd20*/  BPT.TRAP 0x1 ;  /* 0x000000040000795c */ /* 0x000fe20000300000 */
.L_x_3456:
[C---:B--2---:R-:W-:Y:S02]  /*bd30*/  VIADD R0, R17.reuse, 0x400 ;  /* 0x0000040011007836 */ /* 0x044fe40000000000 */
[----:B------:R-:W-:-:S03]  /*bd40*/  VIADD R2, R17, 0x26400 ;  /* 0x0002640011027836 */ /* 0x000fc60000000000 */
        /* <DEDUP_REMOVED lines=8> */
.L_x_3457:
        /* <DEDUP_REMOVED lines=12> */
[----:B0123--:R-:W-:Y:S01]  /*be90*/  IMAD.MOV.U32 R15, RZ, RZ, 0x40000040 ;  /* 0x40000040ff0f7424 */ /* 0x00ffe200078e00ff */
[----:B------:R-:W0:Y:S01]  /*bea0*/  S2R R0, SR_TID.X ;  /* 0x0000000000007919 */ /* 0x000e220000002100 */
[----:B------:R-:W-:-:S02]  /*beb0*/  IMAD.MOV.U32 R57, RZ, RZ, 0x40000040 ;  /* 0x40000040ff397424 */ /* 0x000fc400078e00ff */
[----:B------:R-:W-:Y:S02]  /*bec0*/  VIADD R60, R6, 0x800 ;  /* 0x00000800063c7836 */ /* 0x000fe40000000000 */
[----:B------:R-:W-:Y:S02]  /*bed0*/  VIADD R58, R2, 0x800 ;  /* 0x00000800023a7836 */ /* 0x000fe40000000000 */
[----:B------:R-:W-:-:S04]  /*bee0*/  IMAD.MOV.U32 R21, RZ, RZ, 0x4 ;  /* 0x00000004ff157424 */ /* 0x000fc800078e00ff */
        /* <DEDUP_REMOVED lines=9> */
[----:B0-----:R-:W-:-:S06]  /*bf80*/  SHF.R.U32.HI R0, RZ, 0x7, R0 ;  /* 0x00000007ff007819 */ /* 0x001fcc0000011600 */
[----:B------:R-:W0:Y:S02]  /*bf90*/  SHFL.IDX PT, R0, R0, RZ, 0x1f ;  /* 0x00001fff00007589 */ /* 0x000e2400000e0000 */
[----:B0-----:R-:W-:-:S04]  /*bfa0*/  ISETP.GT.AND P1, PT, R0, 0x7f, PT ;  /* 0x0000007f0000780c */ /* 0x001fc80003f24270 */
        /* <DEDUP_REMOVED lines=314> */
[----:B------:R-:W-:Y:S01]  /*d350*/  SEL R0, R0, 0x3e, P1 ;  /* 0x0000003e00007807 */ /* 0x000fe20000800000 */
        /* <DEDUP_REMOVED lines=11> */
[----:B------:R-:W-:Y:S01]  /*d410*/  LOP3.LUT R7, R0, 0x6, RZ, 0xc0, !PT ;  /* 0x0000000600077812 */ /* 0x000fe200078ec0ff */
[----:B------:R-:W-:-:S02]  /*d420*/  WARPGROUP.DEPBAR.LE gsb0, 0x0 ;  /* 0x00008000000079c5 */ /* 0x000fc40000010000 */
[----:B------:R-:W-:-:S08]  /*d430*/  WARPGROUP.ARRIVE ;  /* 0x00000000000079c5 */ /* 0x000fd00000000000 */
        /* <DEDUP_REMOVED lines=13> */
[----:B------:R-:W-:Y:S01]  /*d510*/  IMAD.MOV.U32 R14, RZ, RZ, 0x1000 ;  /* 0x00001000ff0e7424 */ /* 0x000fe200078e00ff */
[----:B------:R-:W-:Y:S01]  /*d520*/  R2UR UR5, R15 ;  /* 0x000000000f0572ca */ /* 0x000fe200000e0000 */
[----:B------:R-:W-:Y:S01]  /*d530*/  IMAD.MOV.U32 R15, RZ, RZ, 0x40000040 ;  /* 0x40000040ff0f7424 */ /* 0x000fe200078e00ff */
[----:B------:R-:W-:Y:S02]  /*d540*/  R2UR UR6, R56 ;  /* 0x00000000380672ca */ /* 0x000fe400000e0000 */
[----:B------:R-:W-:Y:S02]  /*d550*/  R2UR UR7, R57 ;  /* 0x00000000390772ca */ /* 0x000fe400000e0000 */
        /* <DEDUP_REMOVED lines=18> */
.L_x_3459:
[----:B------:R-:W0:Y:S01]  /*d680*/  LDC R170, c[0x0][0x448] ;  /* 0x00011200ffaa7b82 */ /* 0x000e220000000800 */
[----:B------:R-:W-:Y:S01]  /*d690*/  IMAD.IADD R0, R222, 0x1, R197 ;  /* 0x00000001de007824 */ /* 0x000fe200078e02c5 */
[----:B------:R-:W-:Y:S01]  /*d6a0*/  ULDC.64 UR4, c[0x0][0xad8] ;  /* 0x0002b60000047ab9 */ /* 0x000fe20000000a00 */
[----:B------:R-:W-:Y:S01]  /*d6b0*/  LOP3.LUT R16, R16, 0xffffff7f, RZ, 0xc0, !PT ;  /* 0xffffff7f10107812 */ /* 0x000fe200078ec0ff */
[----:B------:R-:W-:Y:S01]  /*d6c0*/  UISETP.GE.AND UP0, UPT, UR5, 0x1, UPT ;  /* 0x000000010500788c */ /* 0x000fe2000bf06270 */
[----:B------:R-:W-:Y:S02]  /*d6d0*/  ULDC UR6, c[0x0][0xad4] ;  /* 0x0002b50000067ab9 */ /* 0x000fe40000000800 */
[----:B------:R-:W-:Y:S01]  /*d6e0*/  IMAD.U32 R21, RZ, RZ, UR6 ;  /* 0x00000006ff157e24 */ /* 0x000fe2000f8e00ff */
[----:B------:R-:W-:Y:S01]  /*d6f0*/  UP2UR UR48, UPR, URZ, 0x1 ;  /* 0x000000013f307883 */ /* 0x000fe20008000000 */
[----:B0-----:R-:W-:-:S13]  /*d700*/  ISETP.NE.AND P1, PT, R170, 0x1, PT ;  /* 0x00000001aa00780c */ /* 0x001fda0003f25270 */
[----:B------:R-:W0:Y:S01]  /*d710*/  @P1 LDC R7, c[0x0][0x44c] ;  /* 0x00011300ff071b82 */ /* 0x000e220000000800 */
[----:B------:R-:W-:-:S07]  /*d720*/  @P1 LOP3.LUT R16, R16, 0x80, RZ, 0xfc, !PT ;  /* 0x0000008010101812 */ /* 0x000fce00078efcff */
[----:B------:R-:W1:Y:S01]  /*d730*/  @P1 LDC R15, c[0x0][0x450] ;  /* 0x00011400ff0f1b82 */ /* 0x000e620000000800 */
[----:B0-----:R-:W-:-:S04]  /*d740*/  @P1 IMAD.HI.U32 R6, R0, R7, RZ ;  /* 0x0000000700061227 */ /* 0x001fc800078e00ff */
[----:B------:R-:W-:Y:S01]  /*d750*/  IMAD.MOV.U32 R7, RZ, RZ, -0x40 ;  /* 0xffffffc0ff077424 */ /* 0x000fe200078e00ff */
[----:B-1----:R-:W-:-:S03]  /*d760*/  @P1 SHF.R.U32.HI R0, RZ, R15, R6 ;  /* 0x0000000fff001219 */ /* 0x002fc60000011606 */
[----:B------:R-:W-:Y:S01]  /*d770*/  IMAD R62, R168, R7, 0x41 ;  /* 0x00000041a83e7424 */ /* 0x000fe200078e0207 */
[----:B------:R-:W-:Y:S01]  /*d780*/  PLOP3.LUT P1, PT, PT, PT, UP0, 0x40, 0x0 ;  /* 0x000000000000781c */ /* 0x000fe20003f2e808 */
[----:B------:R-:W-:Y:S01]  /*d790*/  VIADD R6, R20, 0x38840 ;  /* 0x0003884014067836 */ /* 0x000fe20000000000 */
[----:B------:R-:W-:Y:S01]  /*d7a0*/  LOP3.LUT R15, RZ, R21, RZ, 0x33, !PT ;  /* 0x00000015ff0f7212 */ /* 0x000fe200078e33ff */
[----:B------:R-:W0:Y:S01]  /*d7b0*/  SHFL.IDX PT, R57, R0, RZ, 0x1c1f ;  /* 0x001c1fff00397589 */ /* 0x000e2200000e0000 */
[----:B------:R-:W-:Y:S01]  /*d7c0*/  IADD3 R7, -R190, R62, R185 ;  /* 0x0000003ebe077210 */ /* 0x000fe20007ffe1b9 */
[----:B------:R-:W-:Y:S01]  /*d7d0*/  VIADD R62, R62, 0xffffffff ;  /* 0xffffffff3e3e7836 */ /* 0x000fe20000000000 */
[----:B------:R-:W-:-:S03]  /*d7e0*/  PRMT R6, R187, 0x654, R6 ;  /* 0x00000654bb067816 */ /* 0x000fc60000000006 */
[----:B------:R-:W-:Y:S01]  /*d7f0*/  IMAD.IADD R56, R7, 0x1, -R184 ;  /* 0x0000000107387824 */ /* 0x000fe200078e0ab8 */
[----:B------:R1:W-:Y:S03]  /*d800*/  SYNCS.ARRIVE.TRANS64.RED.A1T0 RZ, [R6+URZ], RZ ;  /* 0x000000ff06ff79a7 */ /* 0x0003e6000810043f */
[C---:B------:R-:W-:Y:S02]  /*d810*/  VIADD R7, R56.reuse, UR4 ;  /* 0x0000000438077c36 */ /* 0x040fe40008000000 */
[----:B------:R-:W-:Y:S01]  /*d820*/  IMAD.IADD R56, R56, 0x1, R15 ;  /* 0x0000000138387824 */ /* 0x000fe200078e020f */
[----:B-1----:R-:W-:-:S04]  /*d830*/  LEA R6, R168, 0xffffffc0, 0x6 ;  /* 0xffffffc0a8067811 */ /* 0x002fc800078e30ff */
[----:B------:R-:W-:-:S04]  /*d840*/  IADD3 R14, -R190, R185, -R6 ;  /* 0x000000b9be0e7210 */ /* 0x000fc80007ffe906 */
[----:B0-----:R-:W-:Y:S01]  /*d850*/  VIADDMNMX R60, R57, R7, R14, PT ;  /* 0x00000007393c7246 */ /* 0x001fe2000380010e */
[----:B------:R-:W-:Y:S01]  /*d860*/  IMAD.IADD R58, R56, 0x1, R57 ;  /* 0x00000001383a7824 */ /* 0x000fe200078e0239 */
[----:B------:R-:W-:Y:S06]  /*d870*/  @P1 BRA `(.L_x_3460) ;  /* 0x0000000000581947 */ /* 0x000fec0003800000 */
        /* <DEDUP_REMOVED lines=12> */
.L_x_3462:
[----:B------:R-:W-:-:S06]  /*d940*/  UISETP.NE.AND UP0, UPT, UR5, 0x1, UPT ;  /* 0x000000010500788c */ /* 0x000fcc000bf05270 */
[----:B------:R-:W-:-:S05]  /*d950*/  PLOP3.LUT P1, PT, PT, PT, UP0, 0x80, 0x0 ;  /* 0x000000000000781c */ /* 0x000fca0003f2f008 */
[----:B------:R-:W-:-:S08]  /*d960*/  @UP0 ULDC.64 UR6, c[0x0][0xae0] ;  /* 0x0002b80000060ab9 */ /* 0x000fd00000000a00 */
[----:B------:R-:W-:-:S05]  /*d970*/  @P1 IMAD.HI.U32 R57, R15, UR6, RZ ;  /* 0x000000060f391c27 */ /* 0x000fca000f8e00ff */
[----:B------:R-:W-:-:S07]  /*d980*/  @P1 SHF.R.U32.HI R15, RZ, UR7, R57 ;  /* 0x00000007ff0f1c19 */ /* 0x000fce0008011639 */
.L_x_3463:
[----:B------:R-:W-:Y:S05]  /*d990*/  BSYNC B0 ;  /* 0x0000000000007941 */ /* 0x000fea0003800000 */
.L_x_3461:
[----:B------:R-:W-:-:S04]  /*d9a0*/  IMAD R15, R15, UR5, -R6 ;  /* 0x000000050f0f7c24 */ /* 0x000fc8000f8e0a06 */
[----:B------:R-:W-:-:S05]  /*d9b0*/  IMAD.IADD R15, R15, 0x1, -R190 ;  /* 0x000000010f0f7824 */ /* 0x000fca00078e0abe */
[----:B------:R-:W-:Y:S02]  /*d9c0*/  VIMNMX R58, R58, R15, !PT ;  /* 0x0000000f3a3a7248 */ /* 0x000fe40007fe0100 */
[----:B------:R-:W-:-:S07]  /*d9d0*/  VIADDMNMX R60, R15, UR5, R60, PT ;  /* 0x000000050f3c7c46 */ /* 0x000fce000b80013c */
.L_x_3460:
[C---:B------:R-:W-:Y:S01]  /*d9e0*/  ISETP.GE.AND P1, PT, R62.reuse, 0x2, PT ;  /* 0x000000023e00780c */ /* 0x040fe20003f26270 */
[----:B------:R-:W0:Y:S01]  /*d9f0*/  SHFL.IDX PT, R69, R0, 0x1, 0x1c1f ;  /* 0x003c1f0000457f89 */ /* 0x000e2200000e0000 */
        /* <DEDUP_REMOVED lines=13> */
[----:B0-----:R-:W-:Y:S01]  /*dad0*/  IMAD.IADD R56, R56, 0x1, R69 ;  /* 0x0000000138387824 */ /* 0x001fe200078e0245 */
        /* <DEDUP_REMOVED lines=48> */
[----:B------:R-:W-:Y:S02]  /*dde0*/  VIADDMNMX R28, R69, R7, R14, PT ;  /* 0x00000007451c7246 */ /* 0x000fe4000380010e */
[----:B------:R-:W-:-:S04]  /*ddf0*/  ISETP.LT.OR P4, PT, R60, 0x32, P4 ;  /* 0x000000323c00780c */ /* 0x000fc80002781670 */
[----:B------:R-:W-:Y:S02]  /*de00*/  FSEL R49, R49, -INF , !P4 ;  /* 0xff80000031317808 */ /* 0x000fe40006000000 */
[----:B------:R-:W-:-:S04]  /*de10*/  ISETP.GE.AND P4, PT, R62, 0x39, PT ;  /* 0x000000393e00780c */ /* 0x000fc80003f86270 */
[----:B------:R-:W-:-:S04]  /*de20*/  ISETP.GT.AND P5, PT, R58, 0x38, !P4 ;  /* 0x000000383a00780c */ /* 0x000fc800067a4270 */
[----:B------:R-:W-:-:S04]  /*de30*/  ISETP.LT.OR P5, PT, R60, 0x39, P5 ;  /* 0x000000393c00780c */ /* 0x000fc80002fa1670 */
[----:B------:R-:W-:Y:S02]  /*de40*/  FSEL R25, R52, -INF , !P5 ;  /* 0xff80000034197808 */ /* 0x000fe40006800000 */
[----:B------:R-:W-:-:S04]  /*de50*/  ISETP.GT.AND P5, PT, R58, RZ, !P6 ;  /* 0x000000ff3a00720c */ /* 0x000fc800077a4270 */
[----:B------:R-:W-:-:S04]  /*de60*/  ISETP.LT.OR P5, PT, R60, 0x1, P5 ;  /* 0x000000013c00780c */ /* 0x000fc80002fa1670 */
[----:B------:R-:W-:Y:S02]  /*de70*/  FSEL R24, R24, -INF , !P5 ;  /* 0xff80000018187808 */ /* 0x000fe40006800000 */
[----:B------:R-:W-:-:S04]  /*de80*/  ISETP.GE.AND P5, PT, R62, 0x3a, PT ;  /* 0x0000003a3e00780c */ /* 0x000fc80003fa6270 */
[----:B------:R-:W-:Y:S02]  /*de90*/  P2R R48, PR, RZ, 0x20 ;  /* 0x00000020ff307803 */ /* 0x000fe40000000000 */
        /* <DEDUP_REMOVED lines=18> */
.L_x_3466:
[----:B------:R-:W-:-:S06]  /*dfc0*/  UISETP.NE.AND UP0, UPT, UR5, 0x1, UPT ;  /* 0x000000010500788c */ /* 0x000fcc000bf05270 */
[----:B------:R-:W-:-:S05]  /*dfd0*/  PLOP3.LUT P5, PT, PT, PT, UP0, 0x80, 0x0 ;  /* 0x000000000000781c */ /* 0x000fca0003faf008 */
[----:B------:R-:W-:-:S08]  /*dfe0*/  @UP0 ULDC.64 UR6, c[0x0][0xae0] ;  /* 0x0002b80000060ab9 */ /* 0x000fd00000000a00 */
[----:B------:R-:W-:Y:S01]  /*dff0*/  @P5 IMAD.HI.U32 R0, R7, UR6, RZ ;  /* 0x0000000607005c27 */ /* 0x000fe2000f8e00ff */
[----:B------:R-:W-:-:S13]  /*e000*/  PLOP3.LUT P5, PT, PT, PT, UP0, 0x80, 0x0 ;  /* 0x000000000000781c */ /* 0x000fda0003faf008 */
[----:B------:R-:W-:-:S07]  /*e010*/  @P5 SHF.R.U32.HI R7, RZ, UR7, R0 ;  /* 0x00000007ff075c19 */ /* 0x000fce0008011600 */
.L_x_3467:
[----:B------:R-:W-:Y:S05]  /*e020*/  BSYNC B0 ;  /* 0x0000000000007941 */ /* 0x000fea0003800000 */
.L_x_3465:
[----:B------:R-:W-:-:S04]  /*e030*/  IMAD R7, R7, UR5, -R6 ;  /* 0x0000000507077c24 */ /* 0x000fc8000f8e0a06 */
[----:B------:R-:W-:-:S05]  /*e040*/  IMAD.IADD R7, R7, 0x1, -R190 ;  /* 0x0000000107077824 */ /* 0x000fca00078e0abe */
[----:B------:R-:W-:Y:S02]  /*e050*/  VIMNMX R56, R56, R7, !PT ;  /* 0x0000000738387248 */ /* 0x000fe40007fe0100 */
[----:B------:R-:W-:-:S07]  /*e060*/  VIADDMNMX R28, R7, UR5, R28, PT ;  /* 0x00000005071c7c46 */ /* 0x000fce000b80011c */
.L_x_3464:
[----:B------:R-:W-:Y:S01]  /*e070*/  ISETP.GT.AND P1, PT, R56, 0x1, !P1 ;  /* 0x000000013800780c */ /* 0x000fe20004f24270 */
[----:B------:R-:W-:Y:S01]  /*e080*/  ULDC UR6, c[0x0][0xa80] ;  /* 0x0002a00000067ab9 */ /* 0x000fe20000000800 */
[----:B------:R-:W-:Y:S01]  /*e090*/  FMNMX.FTZ R0, R24, R15, !PT ;  /* 0x0000000f18007209 */ /* 0x000fe20007810000 */
[----:B------:R-:W-:Y:S01]  /*e0a0*/  IMAD.U32 R14, RZ, RZ, UR6 ;  /* 0x00000006ff0e7e24 */ /* 0x000fe2000f8e00ff */
[----:B------:R-:W-:Y:S01]  /*e0b0*/  BAR.SYNC.DEFER_BLOCKING 0xf, 0x100 ;  /* 0x03c4000000007b1d */ /* 0x000fe20000010000 */
[----:B------:R-:W-:Y:S02]  /*e0c0*/  ISETP.LT.OR P1, PT, R28, 0x2, P1 ;  /* 0x000000021c00780c */ /* 0x000fe40000f21670 */
[----:B------:R-:W-:Y:S02]  /*e0d0*/  FMNMX.FTZ R0, R57, R0, !PT ;  /* 0x0000000039007209 */ /* 0x000fe40007810000 */
[----:B------:R-:W-:Y:S02]  /*e0e0*/  FSEL R27, R27, -INF , !P1 ;  /* 0xff8000001b1b7808 */ /* 0x000fe40004800000 */
[----:B------:R-:W-:-:S02]  /*e0f0*/  FMNMX.FTZ R0, R29, R0, !PT ;  /* 0x000000001d007209 */ /* 0x000fc40007810000 */
        /* <DEDUP_REMOVED lines=8> */
[C---:B------:R-:W-:Y:S02]  /*e180*/  ISETP.GT.AND P2, PT, R56.reuse, 0x8, !P2 ;  /* 0x000000083800780c */ /* 0x040fe40005744270 */
[----:B------:R-:W-:Y:S02]  /*e190*/  FMNMX.FTZ R0, R37, R0, !PT ;  /* 0x0000000025007209 */ /* 0x000fe40007810000 */
[----:B------:R-:W-:Y:S02]  /*e1a0*/  ISETP.GT.AND P1, PT, R56, 0x10, !P1 ;  /* 0x000000103800780c */ /* 0x000fe40004f24270 */
[----:B------:R-:W-:-:S02]  /*e1b0*/  ISETP.LT.OR P2, PT, R28, 0x9, P2 ;  /* 0x000000091c00780c */ /* 0x000fc40001741670 */
[----:B------:R-:W-:Y:S02]  /*e1c0*/  FMNMX.FTZ R0, R63, R0, !PT ;  /* 0x000000003f007209 */ /* 0x000fe40007810000 */
[----:B------:R-:W-:Y:S02]  /*e1d0*/  ISETP.LT.OR P1, PT, R28, 0x11, P1 ;  /* 0x000000111c00780c */ /* 0x000fe40000f21670 */
[----:B------:R-:W-:Y:S02]  /*e1e0*/  FSEL R69, R30, -INF , !P2 ;  /* 0xff8000001e457808 */ /* 0x000fe40005000000 */
[----:B------:R-:W-:Y:S02]  /*e1f0*/  FMNMX.FTZ R0, R41, R0, !PT ;  /* 0x0000000029007209 */ /* 0x000fe40007810000 */
[----:B------:R-:W-:Y:S02]  /*e200*/  ISETP.NE.AND P2, PT, R71, RZ, PT ;  /* 0x000000ff4700720c */ /* 0x000fe40003f45270 */
        /* <DEDUP_REMOVED lines=15> */
[----:B------:R-:W-:Y:S01]  /*e300*/  ISETP.NE.AND P1, PT, R36, RZ, PT ;  /* 0x000000ff2400720c */ /* 0x000fe20003f25270 */
[----:B------:R-:W0:Y:S01]  /*e310*/  SHFL.BFLY PT, R7, R6, 0x2, 0x1f ;  /* 0x0c401f0006077f89 */ /* 0x000e2200000e0000 */
[C---:B------:R-:W-:Y:S02]  /*e320*/  ISETP.GT.AND P6, PT, R56.reuse, RZ, !P6 ;  /* 0x000000ff3800720c */ /* 0x040fe400077c4270 */
[----:B------:R-:W-:Y:S02]  /*e330*/  ISETP.GT.AND P1, PT, R56, 0x19, !P1 ;  /* 0x000000193800780c */ /* 0x000fe40004f24270 */
[----:B------:R-:W-:-:S02]  /*e340*/  ISETP.LT.OR P6, PT, R28, 0x1, P6 ;  /* 0x000000011c00780c */ /* 0x000fc400037c1670 */
[----:B------:R-:W-:Y:S02]  /*e350*/  ISETP.LT.OR P1, PT, R28, 0x1a, P1 ;  /* 0x0000001a1c00780c */ /* 0x000fe40000f21670 */
[----:B------:R-:W-:Y:S02]  /*e360*/  FSEL R26, R26, -INF , !P6 ;  /* 0xff8000001a1a7808 */ /* 0x000fe40007000000 */
[----:B------:R-:W-:Y:S02]  /*e370*/  FSEL R39, R39, -INF , !P1 ;  /* 0xff80000027277808 */ /* 0x000fe40004800000 */
[----:B------:R-:W-:Y:S02]  /*e380*/  ISETP.NE.AND P1, PT, R70, RZ, PT ;  /* 0x000000ff4600720c */ /* 0x000fe40003f25270 */
[----:B------:R-:W-:Y:S02]  /*e390*/  FMNMX.FTZ R0, R26, R27, !PT ;  /* 0x0000001b1a007209 */ /* 0x000fe40007810000 */
[----:B------:R-:W-:-:S02]  /*e3a0*/  ISETP.GT.AND P1, PT, R56, 0x20, !P1 ;  /* 0x000000203800780c */ /* 0x000fc40004f24270 */
[----:B------:R-:W-:Y:S02]  /*e3b0*/  FMNMX.FTZ R0, R69, R0, !PT ;  /* 0x0000000045007209 */ /* 0x000fe40007810000 */
[----:B------:R-:W-:Y:S02]  /*e3c0*/  ISETP.LT.OR P1, PT, R28, 0x21, P1 ;  /* 0x000000211c00780c */ /* 0x000fe40000f21670 */
[----:B------:R-:W-:Y:S02]  /*e3d0*/  FMNMX.FTZ R0, R31, R0, !PT ;  /* 0x000000001f007209 */ /* 0x000fe40007810000 */
[----:B0-----:R-:W-:Y:S02]  /*e3e0*/  FMNMX.FTZ R30, R6, R7, !PT ;  /* 0x00000007061e7209 */ /* 0x001fe40007810000 */
[----:B------:R-:W-:Y:S02]  /*e3f0*/  FSEL R75, R42, -INF , !P1 ;  /* 0xff8000002a4b7808 */ /* 0x000fe40004800000 */
[----:B------:R-:W-:Y:S01]  /*e400*/  ISETP.GT.AND P1, PT, R56, 0x21, !P2 ;  /* 0x000000213800780c */ /* 0x000fe20005724270 */
[----:B------:R-:W0:Y:S01]  /*e410*/  SHFL.BFLY PT, R7, R30, 0x1, 0x1f ;  /* 0x0c201f001e077f89 */ /* 0x000e2200000e0000 */
[----:B------:R-:W-:-:S02]  /*e420*/  ISETP.NE.AND P5, PT, R72, RZ, PT ;  /* 0x000000ff4800720c */ /* 0x000fc40003fa5270 */
[----:B------:R-:W-:Y:S02]  /*e430*/  ISETP.LT.OR P1, PT, R28, 0x22, P1 ;  /* 0x000000221c00780c */ /* 0x000fe40000f21670 */
[----:B------:R-:W-:Y:S02]  /*e440*/  FMNMX.FTZ R0, R71, R0, !PT ;  /* 0x0000000047007209 */ /* 0x000fe40007810000 */
[----:B------:R-:W-:Y:S02]  /*e450*/  FSEL R77, R43, -INF , !P1 ;  /* 0xff8000002b4d7808 */ /* 0x000fe40004800000 */
[----:B------:R-:W-:Y:S02]  /*e460*/  ISETP.GT.AND P1, PT, R56, 0x28, !P5 ;  /* 0x000000283800780c */ /* 0x000fe40006f24270 */
[----:B------:R-:W-:Y:S02]  /*e470*/  FMNMX.FTZ R0, R35, R0, !PT ;  /* 0x0000000023007209 */ /* 0x000fe40007810000 */
[----:B------:R-:W-:-:S02]  /*e480*/  ISETP.LT.OR P1, PT, R28, 0x29, P1 ;  /* 0x000000291c00780c */ /* 0x000fc40000f21670 */
[----:B------:R-:W-:Y:S02]  /*e490*/  FMNMX.FTZ R0, R73, R0, !PT ;  /* 0x0000000049007209 */ /* 0x000fe40007810000 */
[----:B------:R-:W-:Y:S02]  /*e4a0*/  FSEL R43, R46, -INF , !P1 ;  /* 0xff8000002e2b7808 */ /* 0x000fe40004800000 */
[----:B------:R-:W-:Y:S02]  /*e4b0*/  ISETP.NE.AND P1, PT, R40, RZ, PT ;  /* 0x000000ff2800720c */ /* 0x000fe40003f25270 */
[----:B------:R-:W-:Y:S02]  /*e4c0*/  FMNMX.FTZ R0, R39, R0, !PT ;  /* 0x0000000027007209 */ /* 0x000fe40007810000 */
[----:B------:R-:W-:Y:S02]  /*e4d0*/  ISETP.NE.AND P2, PT, R44, RZ, PT ;  /* 0x000000ff2c00720c */ /* 0x000fe40003f45270 */
[----:B------:R-:W-:-:S02]  /*e4e0*/  ISETP.GT.AND P1, PT, R56, 0x29, !P1 ;  /* 0x000000293800780c */ /* 0x000fc40004f24270 */
[----:B------:R-:W-:Y:S02]  /*e4f0*/  FMNMX.FTZ R6, R75, R0, !PT ;  /* 0x000000004b067209 */ /* 0x000fe40007810000 */
[----:B------:R-:W-:Y:S02]  /*e500*/  ISETP.LT.OR P1, PT, R28, 0x2a, P1 ;  /* 0x0000002a1c00780c */ /* 0x000fe40000f21670 */
[----:B------:R-:W-:Y:S02]  /*e510*/  ISETP.GT.AND P2, PT, R56, 0x30, !P2 ;  /* 0x000000303800780c */ /* 0x000fe40005744270 */
[----:B------:R-:W-:Y:S02]  /*e520*/  FMNMX.FTZ R6, R77, R6, !PT ;  /* 0x000000064d067209 */ /* 0x000fe40007810000 */
[----:B0-----:R-:W-:Y:S02]  /*e530*/  FMNMX.FTZ R7, R30, R7, !PT ;  /* 0x000000071e077209 */ /* 0x001fe40007810000 */
[----:B------:R-:W-:-:S02]  /*e540*/  FSEL R47, R47, -INF , !P1 ;  /* 0xff8000002f2f7808 */ /* 0x000fc40004800000 */
[----:B------:R-:W-:Y:S01]  /*e550*/  ISETP.GT.AND P3, PT, R56, 0x31, !P3 ;  /* 0x000000313800780c */ /* 0x000fe20005f64270 */
[----:B------:R-:W-:Y:S01]  /*e560*/  FMUL.FTZ R30, R7, R14 ;  /* 0x0000000e071e7220 */ /* 0x000fe20000410000 */
[----:B------:R-:W-:Y:S02]  /*e570*/  ISETP.LT.OR P2, PT, R28, 0x31, P2 ;  /* 0x000000311c00780c */ /* 0x000fe40001741670 */
[----:B------:R-:W-:Y:S02]  /*e580*/  FMNMX.FTZ R6, R43, R6, !PT ;  /* 0x000000062b067209 */ /* 0x000fe40007810000 */
[----:B------:R-:W-:Y:S02]  /*e590*/  FSETP.NEU.FTZ.AND P1, PT, R7, -INF , PT ;  /* 0xff8000000700780b */ /* 0x000fe40003f3d000 */
        /* <DEDUP_REMOVED lines=8> */
[-CC-:B------:R-:W-:Y:S01]  /*e620*/  FFMA.FTZ R164, R24, R14.reuse, -R0.reuse ;  /* 0x0000000e18a47223 */ /* 0x180fe20000010800 */
[----:B------:R-:W-:Y:S01]  /*e630*/  FSEL R81, R51, -INF , !P3 ;  /* 0xff80000033517808 */ /* 0x000fe20005800000 */
[--C-:B------:R-:W-:Y:S01]  /*e640*/  FFMA.FTZ R51, R15, R14, -R0.reuse ;  /* 0x0000000e0f337223 */ /* 0x100fe20000010800 */
[----:B------:R-:W-:Y:S01]  /*e650*/  FMNMX.FTZ R6, R79, R6, !PT ;  /* 0x000000064f067209 */ /* 0x000fe20007810000 */
[-CC-:B------:R-:W-:Y:S01]  /*e660*/  FFMA.FTZ R166, R57, R14.reuse, -R0.reuse ;  /* 0x0000000e39a67223 */ /* 0x180fe20000010800 */
[----:B------:R-:W-:Y:S01]  /*e670*/  ISETP.LT.OR P1, PT, R28, 0x3a, P1 ;  /* 0x0000003a1c00780c */ /* 0x000fe20000f21670 */
[----:B------:R-:W-:Y:S01]  /*e680*/  MUFU.EX2 R164, R164 ;  /* 0x000000a400a47308 */ /* 0x000fe20000000800 */
[----:B------:R-:W-:Y:S01]  /*e690*/  FSEL R83, R54, -INF , !P4 ;  /* 0xff80000036537808 */ /* 0x000fe20006000000 */
[--C-:B------:R-:W-:Y:S01]  /*e6a0*/  FFMA.FTZ R29, R29, R14, -R0.reuse ;  /* 0x0000000e1d1d7223 */ /* 0x100fe20000010800 */
[----:B------:R-:W-:Y:S01]  /*e6b0*/  FMNMX.FTZ R6, R81, R6, !PT ;  /* 0x0000000651067209 */ /* 0x000fe20007810000 */
[-CC-:B------:R-:W-:Y:S01]  /*e6c0*/  FFMA.FTZ R160, R59, R14.reuse, -R0.reuse ;  /* 0x0000000e3ba07223 */ /* 0x180fe20000010800 */
[----:B------:R-:W-:Y:S01]  /*e6d0*/  FSEL R55, R55, -INF , !P1 ;  /* 0xff80000037377808 */ /* 0x000fe20004800000 */
[--C-:B------:R-:W-:Y:S01]  /*e6e0*/  FFMA.FTZ R33, R33, R14, -R0.reuse ;  /* 0x0000000e21217223 */ /* 0x100fe20000010800 */
[----:B------:R-:W-:Y:S01]  /*e6f0*/  FMNMX.FTZ R6, R83, R6, !PT ;  /* 0x0000000653067209 */ /* 0x000fe20007810000 */
[----:B------:R-:W0:Y:S01]  /*e700*/  MUFU.EX2 R51, R51 ;  /* 0x0000003300337308 */ /* 0x000e220000000800 */
        /* <DEDUP_REMOVED lines=8> */
[----:B------:R-:W2:Y:S01]  /*e790*/  MUFU.EX2 R166, R166 ;  /* 0x000000a600a67308 */ /* 0x000ea20000000800 */
[-CC-:B------:R-:W-:Y:S01]  /*e7a0*/  FFMA.FTZ R152, R67, R14.reuse, -R0.reuse ;  /* 0x0000000e43987223 */ /* 0x180fe20000010800 */
[-CC-:B------:R-:W-:Y:S01]  /*e7b0*/  FFMA.FTZ R49, R49, R14.reuse, -R0.reuse ;  /* 0x0000000e31317223 */ /* 0x180fe20000010800 */
[-CC-:B------:R-:W-:Y:S01]  /*e7c0*/  FFMA.FTZ R154, R25, R14.reuse, -R0.reuse ;  /* 0x0000000e199a7223 */ /* 0x180fe20000010800 */
[----:B------:R-:W-:-:S04]  /*e7d0*/  FFMA.FTZ R53, R53, R14, -R0 ;  /* 0x0000000e35357223 */ /* 0x000fc80000010800 */
[----:B------:R-:W3:Y:S01]  /*e7e0*/  MUFU.EX2 R29, R29 ;  /* 0x0000001d001d7308 */ /* 0x000ee20000000800 */
[----:B0-----:R-:W-:Y:S01]  /*e7f0*/  FADD.FTZ R25, R164, R51 ;  /* 0x00000033a4197221 */ /* 0x001fe20000010000 */
[----:B------:R-:W-:-:S06]  /*e800*/  F2FP.BF16.F32.PACK_AB R164, R51, R164 ;  /* 0x000000a433a4723e */ /* 0x000fcc00000010ff */
[----:B------:R-:W0:Y:S01]  /*e810*/  MUFU.EX2 R160, R160 ;  /* 0x000000a000a07308 */ /* 0x000e220000000800 */
[----:B-1----:R-:W-:-:S07]  /*e820*/  FMNMX.FTZ R24, R6, R15, !PT ;  /* 0x0000000f06187209 */ /* 0x002fce0007810000 */
[----:B------:R-:W1:Y:S01]  /*e830*/  MUFU.EX2 R33, R33 ;  /* 0x0000002100217308 */ /* 0x000e620000000800 */
[----:B------:R-:W4:Y:S07]  /*e840*/  SHFL.BFLY PT, R15, R24, 0x1, 0x1f ;  /* 0x0c201f00180f7f89 */ /* 0x000f2e00000e0000 */
[----:B------:R-:W1:Y:S08]  /*e850*/  MUFU.EX2 R162, R162 ;  /* 0x000000a200a27308 */ /* 0x000e700000000800 */
[----:B------:R-:W-:Y:S08]  /*e860*/  MUFU.EX2 R37, R37 ;  /* 0x0000002500257308 */ /* 0x000ff00000000800 */
[----:B------:R-:W-:Y:S01]  /*e870*/  MUFU.EX2 R156, R156 ;  /* 0x0000009c009c7308 */ /* 0x000fe20000000800 */
[----:B----4-:R-:W-:Y:S01]  /*e880*/  FMNMX.FTZ R15, R24, R15, !PT ;  /* 0x0000000f180f7209 */ /* 0x010fe20007810000 */
[----:B------:R-:W-:-:S03]  /*e890*/  IMAD R24, R22, 0x1000, R211 ;  /* 0x0000100016187824 */ /* 0x000fc600078e02d3 */
[C---:B------:R-:W-:Y:S01]  /*e8a0*/  FSETP.NEU.FTZ.AND P1, PT, R15.reuse, -INF , PT ;  /* 0xff8000000f00780b */ /* 0x040fe20003f3d000 */
[----:B------:R-:W-:Y:S02]  /*e8b0*/  FMUL.FTZ R6, R15, R14 ;  /* 0x0000000e0f067220 */ /* 0x000fe40000410000 */
[----:B------:R-:W-:Y:S01]  /*e8c0*/  MUFU.EX2 R41, R41 ;  /* 0x0000002900297308 */ /* 0x000fe20000000800 */
[----:B------:R-:W-:Y:S02]  /*e8d0*/  R2UR UR6, R24 ;  /* 0x00000000180672ca */ /* 0x000fe400000e0000 */
[----:B------:R-:W-:-:S05]  /*e8e0*/  FSEL R6, R6, RZ, P1 ;  /* 0x000000ff06067208 */ /* 0x000fca0000800000 */
[----:B------:R-:W-:Y:S01]  /*e8f0*/  MUFU.EX2 R158, R158 ;  /* 0x0000009e009e7308 */ /* 0x000fe20000000800 */
[-CC-:B------:R-:W-:Y:S01]  /*e900*/  FFMA.FTZ R165, R26, R14.reuse, -R6.reuse ;  /* 0x0000000e1aa57223 */ /* 0x180fe20000010806 */
[-CC-:B------:R-:W-:Y:S01]  /*e910*/  FFMA.FTZ R0, R27, R14.reuse, -R6.reuse ;  /* 0x0000000e1b007223 */ /* 0x180fe20000010806 */
[-CC-:B------:R-:W-:Y:S01]  /*e920*/  FFMA.FTZ R167, R69, R14.reuse, -R6.reuse ;  /* 0x0000000e45a77223 */ /* 0x180fe20000010806 */
[-CC-:B------:R-:W-:Y:S01]  /*e930*/  FFMA.FTZ R28, R31, R14.reuse, -R6.reuse ;  /* 0x0000000e1f1c7223 */ /* 0x180fe20000010806 */
[-CC-:B------:R-:W-:Y:S01]  /*e940*/  FFMA.FTZ R161, R71, R14.reuse, -R6.reuse ;  /* 0x0000000e47a17223 */ /* 0x180fe20000010806 */
[----:B--2---:R-:W-:Y:S01]  /*e950*/  FADD.FTZ R26, R166, R25 ;  /* 0x00000019a61a7221 */ /* 0x004fe20000010000 */
[-CC-:B------:R-:W-:Y:S01]  /*e960*/  FFMA.FTZ R30, R35, R14.reuse, -R6.reuse ;  /* 0x0000000e231e7223 */ /* 0x180fe20000010806 */
[----:B------:R-:W-:Y:S01]  /*e970*/  MUFU.EX2 R165, R165 ;  /* 0x000000a500a57308 */ /* 0x000fe20000000800 */
[-C--:B------:R-:W-:Y:S01]  /*e980*/  FFMA.FTZ R163, R73, R14.reuse, -R6 ;  /* 0x0000000e49a37223 */ /* 0x080fe20000010806 */
[----:B---3--:R-:W-:Y:S01]  /*e990*/  FADD.FTZ R25, R29, R26 ;  /* 0x0000001a1d197221 */ /* 0x008fe20000010000 */
[-CC-:B------:R-:W-:Y:S01]  /*e9a0*/  FFMA.FTZ R32, R39, R14.reuse, -R6.reuse ;  /* 0x0000000e27207223 */ /* 0x180fe20000010806 */
[-CC-:B------:R-:W-:Y:S01]  /*e9b0*/  FFMA.FTZ R157, R75, R14.reuse, -R6.reuse ;  /* 0x0000000e4b9d7223 */ /* 0x180fe20000010806 */
[-CC-:B------:R-:W-:Y:S01]  /*e9c0*/  FFMA.FTZ R34, R77, R14.reuse, -R6.reuse ;  /* 0x0000000e4d227223 */ /* 0x180fe20000010806 */
[----:B0-----:R-:W-:Y:S01]  /*e9d0*/  FADD.FTZ R38, R160, R25 ;  /* 0x00000019a0267221 */ /* 0x001fe20000010000 */
[----:B------:R-:W-:Y:S01]  /*e9e0*/  IMAD.MOV.U32 R25, RZ, RZ, 0x40000040 ;  /* 0x40000040ff197424 */ /* 0x000fe200078e00ff */
[----:B------:R-:W0:Y:S01]  /*e9f0*/  MUFU.EX2 R0, R0 ;  /* 0x0000000000007308 */ /* 0x000e220000000800 */
[-CC-:B------:R-:W-:Y:S01]  /*ea00*/  FFMA.FTZ R159, R43, R14.reuse, -R6.reuse ;  /* 0x0000000e2b9f7223 */ /* 0x180fe20000010806 */
[-CC-:B------:R-:W-:Y:S01]  /*ea10*/  FFMA.FTZ R36, R47, R14.reuse, -R6.reuse ;  /* 0x0000000e2f247223 */ /* 0x180fe20000010806 */
[-CC-:B------:R-:W-:Y:S01]  /*ea20*/  FFMA.FTZ R153, R79, R14.reuse, -R6.reuse ;  /* 0x0000000e4f997223 */ /* 0x180fe20000010806 */
[-CC-:B------:R-:W-:Y:S01]  /*ea30*/  FFMA.FTZ R81, R81, R14.reuse, -R6.reuse ;  /* 0x0000000e51517223 */ /* 0x180fe20000010806 */
[-CC-:B------:R-:W-:Y:S01]  /*ea40*/  FFMA.FTZ R83, R83, R14.reuse, -R6.reuse ;  /* 0x0000000e53537223 */ /* 0x180fe20000010806 */
[----:B------:R-:W-:Y:S01]  /*ea50*/  FFMA.FTZ R55, R55, R14, -R6 ;  /* 0x0000000e37377223 */ /* 0x000fe20000010806 */
[----:B-1----:R-:W-:Y:S01]  /*ea60*/  FADD.FTZ R31, R33, R38 ;  /* 0x00000026211f7221 */ /* 0x002fe20000010000 */
[----:B------:R-:W1:Y:S01]  /*ea70*/  MUFU.EX2 R167, R167 ;  /* 0x000000a700a77308 */ /* 0x000e620000000800 */
[----:B------:R-:W-:Y:S01]  /*ea80*/  R2UR UR7, R25 ;  /* 0x00000000190772ca */ /* 0x000fe200000e0000 */
[----:B------:R-:W-:-:S02]  /*ea90*/  IMAD.MOV.U32 R27, RZ, RZ, 0x40000040 ;  /* 0x40000040ff1b7424 */ /* 0x000fc400078e00ff */
[----:B------:R-:W-:Y:S01]  /*eaa0*/  FADD.FTZ R38, R162, R31 ;  /* 0x0000001fa2267221 */ /* 0x000fe20000010000 */
[----:B------:R-:W-:Y:S01]  /*eab0*/  VIADD R26, R24, 0x80 ;  /* 0x00000080181a7836 */ /* 0x000fe20000000000 */
[----:B------:R-:W-:Y:S02]  /*eac0*/  F2FP.BF16.F32.PACK_AB R166, R29, R166 ;  /* 0x000000a61da6723e */ /* 0x000fe400000010ff */
[----:B------:R-:W-:Y:S01]  /*ead0*/  R2UR UR11, R27 ;  /* 0x000000001b0b72ca */ /* 0x000fe200000e0000 */
[----:B------:R-:W2:Y:S01]  /*eae0*/  MUFU.EX2 R28, R28 ;  /* 0x0000001c001c7308 */ /* 0x000ea20000000800 */
[----:B0-----:R-:W-:Y:S01]  /*eaf0*/  FADD.FTZ R6, R165, R0 ;  /* 0x00000000a5067221 */ /* 0x001fe20000010000 */
[----:B------:R-:W-:Y:S01]  /*eb00*/  FADD.FTZ R27, R37, R38 ;  /* 0x00000026251b7221 */ /* 0x000fe20000010000 */
[----:B------:R-:W-:Y:S01]  /*eb10*/  R2UR UR10, R26 ;  /* 0x000000001a0a72ca */ /* 0x000fe200000e0000 */
[----:B------:R-:W-:Y:S01]  /*eb20*/  VIADD R26, R24, 0x100 ;  /* 0x00000100181a7836 */ /* 0x000fe20000000000 */
[----:B------:R-:W-:Y:S01]  /*eb30*/  F2FP.BF16.F32.PACK_AB R165, R0, R165 ;  /* 0x000000a500a5723e */ /* 0x000fe200000010ff */
[----:B------:R-:W-:Y:S01]  /*eb40*/  FADD.FTZ R38, R156, R27 ;  /* 0x0000001b9c267221 */ /* 0x000fe20000010000 */
[----:B------:R-:W-:Y:S01]  /*eb50*/  IMAD.MOV.U32 R27, RZ, RZ, 0x40000040 ;  /* 0x40000040ff1b7424 */ /* 0x000fe200078e00ff */
[----:B------:R-:W0:Y:S01]  /*eb60*/  MUFU.EX2 R161, R161 ;  /* 0x000000a100a17308 */ /* 0x000e220000000800 */
[----:B-1----:R-:W-:Y:S01]  /*eb70*/  FADD.FTZ R25, R167, R6 ;  /* 0x00000006a7197221 */ /* 0x002fe20000010000 */
[----:B------:R-:W-:Y:S01]  /*eb80*/  FADD.FTZ R31, R41, R38 ;  /* 0x00000026291f7221 */ /* 0x000fe20000010000 */
[----:B------:R-:W-:Y:S01]  /*eb90*/  VIADD R24, R24, 0x180 ;  /* 0x0000018018187836 */ /* 0x000fe20000000000 */
[----:B------:R-:W-:-:S02]  /*eba0*/  R2UR UR15, R27 ;  /* 0x000000001b0f72ca */ /* 0x000fc400000e0000 */
[----:B------:R-:W-:Y:S01]  /*ebb0*/  FADD.FTZ R38, R158, R31 ;  /* 0x0000001f9e267221 */ /* 0x000fe20000010000 */
[----:B------:R-:W-:Y:S01]  /*ebc0*/  R2UR UR14, R26 ;  /* 0x000000001a0e72ca */ /* 0x000fe200000e0000 */
[----:B------:R-:W1:Y:S01]  /*ebd0*/  MUFU.EX2 R30, R30 ;  /* 0x0000001e001e7308 */ /* 0x000e620000000800 */
[----:B--2---:R-:W-:Y:S01]  /*ebe0*/  FADD.FTZ R6, R28, R25 ;  /* 0x000000191c067221 */ /* 0x004fe20000010000 */
[----:B------:R-:W-:Y:S02]  /*ebf0*/  R2UR UR18, R24 ;  /* 0x00000000181272ca */ /* 0x000fe400000e0000 */
[----:B------:R-:W-:Y:S02]  /*ec00*/  F2FP.BF16.F32.PACK_AB R167, R28, R167 ;  /* 0x000000a71ca7723e */ /* 0x000fe400000010ff */
[----:B------:R-:W-:Y:S02]  /*ec10*/  F2FP.BF16.F32.PACK_AB R160, R33, R160 ;  /* 0x000000a021a0723e */ /* 0x000fe400000010ff */
[----:B------:R-:W2:Y:S01]  /*ec20*/  MUFU.EX2 R163, R163 ;  /* 0x000000a300a37308 */ /* 0x000ea20000000800 */
[----:B0-----:R-:W-:Y:S01]  /*ec30*/  FADD.FTZ R25, R161, R6 ;  /* 0x00000006a1197221 */ /* 0x001fe20000010000 */
[----:B------:R-:W-:Y:S01]  /*ec40*/  F2FP.BF16.F32.PACK_AB R162, R37, R162 ;  /* 0x000000a225a2723e */ /* 0x000fe200000010ff */
[----:B------:R0:W-:Y:S01]  /*ec50*/  STSM.16.M88.4 [R216+0x36400], R164 ;  /* 0x036400a4d8007844 */ /* 0x0001e20000000200 */
[----:B------:R-:W-:-:S04]  /*ec60*/  F2FP.BF16.F32.PACK_AB R156, R41, R156 ;  /* 0x0000009c299c723e */ /* 0x000fc800000010ff */
[----:B------:R-:W3:Y:S01]  /*ec70*/  MUFU.EX2 R32, R32 ;  /* 0x0000002000207308 */ /* 0x000ee20000000800 */
[C---:B-1----:R-:W-:Y:S01]  /*ec80*/  FADD.FTZ R6, R30.reuse, R25 ;  /* 0x000000191e067221 */ /* 0x042fe20000010000 */
[----:B------:R-:W-:Y:S01]  /*ec90*/  IMAD.MOV.U32 R25, RZ, RZ, 0x40000040 ;  /* 0x40000040ff197424 */ /* 0x000fe200078e00ff */
[----:B------:R-:W-:-:S04]  /*eca0*/  F2FP.BF16.F32.PACK_AB R161, R30, R161 ;  /* 0x000000a11ea1723e */ /* 0x000fc800000010ff */
[----:B------:R-:W-:Y:S01]  /*ecb0*/  R2UR UR19, R25 ;  /* 0x00000000191372ca */ /* 0x000fe200000e0000 */
[----:B------:R-:W1:Y:S01]  /*ecc0*/  MUFU.EX2 R45, R45 ;  /* 0x0000002d002d7308 */ /* 0x000e620000000800 */
[----:B--2---:R-:W-:-:S07]  /*ecd0*/  FADD.FTZ R27, R163, R6 ;  /* 0x00000006a31b7221 */ /* 0x004fce0000010000 */
[----:B------:R-:W2:Y:S01]  /*ece0*/  MUFU.EX2 R157, R157 ;  /* 0x0000009d009d7308 */ /* 0x000ea20000000800 */
[C---:B---3--:R-:W-:Y:S01]  /*ecf0*/  FADD.FTZ R6, R32.reuse, R27 ;  /* 0x0000001b20067221 */ /* 0x048fe20000010000 */
[----:B------:R-:W-:-:S05]  /*ed00*/  F2FP.BF16.F32.PACK_AB R163, R32, R163 ;  /* 0x000000a320a3723e */ /* 0x000fca00000010ff */
[----:B------:R0:W-:Y:S01]  /*ed10*/  STSM.16.M88.4 [R217], R160 ;  /* 0x000000a0d9007844 */ /* 0x0001e20000000200 */
[----:B------:R-:W3:Y:S01]  /*ed20*/  MUFU.EX2 R152, R152 ;  /* 0x0000009800987308 */ /* 0x000ee20000000800 */
[C---:B-1----:R-:W-:Y:S01]  /*ed30*/  FADD.FTZ R27, R45.reuse, R38 ;  /* 0x000000262d1b7221 */ /* 0x042fe20000010000 */
[----:B------:R-:W-:-:S06]  /*ed40*/  F2FP.BF16.F32.PACK_AB R158, R45, R158 ;  /* 0x0000009e2d9e723e */ /* 0x000fcc00000010ff */
[----:B------:R-:W1:Y:S01]  /*ed50*/  MUFU.EX2 R34, R34 ;  /* 0x0000002200227308 */ /* 0x000e620000000800 */
[----:B--2---:R-:W-:-:S07]  /*ed60*/  FADD.FTZ R25, R157, R6 ;  /* 0x000000069d197221 */ /* 0x004fce0000010000 */
[----:B------:R-:W2:Y:S01]  /*ed70*/  MUFU.EX2 R49, R49 ;  /* 0x0000003100317308 */ /* 0x000ea20000000800 */
[----:B---3--:R-:W-:-:S07]  /*ed80*/  FADD.FTZ R24, R152, R27 ;  /* 0x0000001b98187221 */ /* 0x008fce0000010000 */
[----:B------:R-:W3:Y:S01]  /*ed90*/  MUFU.EX2 R159, R159 ;  /* 0x0000009f009f7308 */ /* 0x000ee20000000800 */
[C---:B-1----:R-:W-:Y:S01]  /*eda0*/  FADD.FTZ R6, R34.reuse, R25 ;  /* 0x0000001922067221 */ /* 0x042fe20000010000 */
[----:B------:R-:W-:-:S06]  /*edb0*/  F2FP.BF16.F32.PACK_AB R157, R34, R157 ;  /* 0x0000009d229d723e */ /* 0x000fcc00000010ff */
[----:B------:R-:W1:Y:S01]  /*edc0*/  MUFU.EX2 R36, R36 ;  /* 0x0000002400247308 */ /* 0x000e620000000800 */
[C---:B--2---:R-:W-:Y:S01]  /*edd0*/  FADD.FTZ R27, R49.reuse, R24 ;  /* 0x00000018311b7221 */ /* 0x044fe20000010000 */
[----:B------:R-:W-:-:S06]  /*ede0*/  F2FP.BF16.F32.PACK_AB R152, R49, R152 ;  /* 0x000000983198723e */ /* 0x000fcc00000010ff */
[----:B------:R-:W2:Y:S01]  /*edf0*/  MUFU.EX2 R153, R153 ;  /* 0x0000009900997308 */ /* 0x000ea20000000800 */
[----:B---3--:R-:W-:-:S07]  /*ee00*/  FADD.FTZ R25, R159, R6 ;  /* 0x000000069f197221 */ /* 0x008fce0000010000 */
[----:B------:R-:W3:Y:S01]  /*ee10*/  MUFU.EX2 R26, R81 ;  /* 0x00000051001a7308 */ /* 0x000ee20000000800 */
[C---:B-1----:R-:W-:Y:S01]  /*ee20*/  FADD.FTZ R6, R36.reuse, R25 ;  /* 0x0000001924067221 */ /* 0x042fe20000010000 */
[----:B------:R-:W-:-:S05]  /*ee30*/  F2FP.BF16.F32.PACK_AB R159, R36, R159 ;  /* 0x0000009f249f723e */ /* 0x000fca00000010ff */
[----:B------:R0:W-:Y:S01]  /*ee40*/  STSM.16.M88.4 [R219], R156 ;  /* 0x0000009cdb007844 */ /* 0x0001e20000000200 */
[----:B------:R-:W1:Y:S01]  /*ee50*/  MUFU.EX2 R154, R154 ;  /* 0x0000009a009a7308 */ /* 0x000e620000000800 */
[----:B--2---:R-:W-:-:S07]  /*ee60*/  FADD.FTZ R25, R153, R6 ;  /* 0x0000000699197221 */ /* 0x004fce0000010000 */
[----:B------:R-:W2:Y:S01]  /*ee70*/  MUFU.EX2 R53, R53 ;  /* 0x0000003500357308 */ /* 0x000ea20000000800 */
[C---:B---3--:R-:W-:Y:S01]  /*ee80*/  FADD.FTZ R0, R26.reuse, R25 ;  /* 0x000000191a007221 */ /* 0x048fe20000010000 */
[----:B------:R-:W-:-:S06]  /*ee90*/  F2FP.BF16.F32.PACK_AB R153, R26, R153 ;  /* 0x000000991a99723e */ /* 0x000fcc00000010ff */
[----:B------:R-:W3:Y:S01]  /*eea0*/  MUFU.EX2 R83, R83 ;  /* 0x0000005300537308 */ /* 0x000ee20000000800 */
[----:B-1----:R-:W-:-:S07]  /*eeb0*/  FADD.FTZ R38, R154, R27 ;  /* 0x0000001b9a267221 */ /* 0x002fce0000010000 */
[----:B------:R-:W1:Y:S01]  /*eec0*/  MUFU.EX2 R24, R55 ;  /* 0x0000003700187308 */ /* 0x000e620000000800 */
[C---:B--2---:R-:W-:Y:S01]  /*eed0*/  F2FP.BF16.F32.PACK_AB R154, R53.reuse, R154 ;  /* 0x0000009a359a723e */ /* 0x044fe200000010ff */
[----:B------:R-:W-:Y:S01]  /*eee0*/  FADD.FTZ R6, R53, R38 ;  /* 0x0000002635067221 */ /* 0x000fe20000010000 */
[----:B---3--:R-:W-:Y:S01]  /*eef0*/  FADD.FTZ R25, R83, R0 ;  /* 0x0000000053197221 */ /* 0x008fe20000010000 */
[----:B-1----:R-:W-:-:S03]  /*ef00*/  F2FP.BF16.F32.PACK_AB R155, R24, R83 ;  /* 0x00000053189b723e */ /* 0x002fc600000010ff */
[----:B------:R-:W-:Y:S02]  /*ef10*/  FADD.FTZ R0, R24, R25 ;  /* 0x0000001918007221 */ /* 0x000fe40000010000 */
        /* <DEDUP_REMOVED lines=16> */
[----:B------:R1:W-:Y:S06]  /*f020*/  MEMBAR.ALL.CTA ;  /* 0x0000000000007992 */ /* 0x0003ec0000008000 */
[----:B-1----:R-:W1:Y:S02]  /*f030*/  FENCE.VIEW.ASYNC.S ;  /* 0x00000000000073c6 */ /* 0x002e640000000000 */
[----:B-1----:R-:W-:Y:S01]  /*f040*/  NOP ;  /* 0x0000000000007918 */ /* 0x002fe20000000000 */
[----:B------:R-:W-:Y:S06]  /*f050*/  BAR.ARV 0xe, 0x100 ;  /* 0x0384000000007b1d */ /* 0x000fec0000002000 */
[----:B0-----:R-:W-:Y:S05]  /*f060*/  @!P0 BRA `(.L_x_3468) ;  /* 0x0000000000048947 */ /* 0x001fea0003800000 */
[----:B------:R-:W-:Y:S01]  /*f070*/  BPT.TRAP 0x1 ;  /* 0x000000040000795c */ /* 0x000fe20000300000 */
.L_x_3468:
[----:B------:R-:W-:Y:S01]  /*f080*/  ISETP.NE.AND P1, PT, R170, 0x1, PT ;  /* 0x00000001aa00780c */ /* 0x000fe20003f25270 */
[----:B------:R-:W-:Y:S01]  /*f090*/  VIADD R20, R20, 0x38860 ;  /* 0x0003886014147836 */ /* 0x000fe20000000000 */
[----:B------:R-:W-:Y:S01]  /*f0a0*/  UISETP.NE.AND UP0, UPT, UR48, URZ, UPT ;  /* 0x0000003f3000728c */ /* 0x000fe2000bf05270 */
[----:B------:R-:W-:-:S03]  /*f0b0*/  IMAD.MOV.U32 R153, RZ, RZ, R197 ;  /* 0x000000ffff997224 */ /* 0x000fc600078e00c5 */
[----:B------:R-:W-:-:S04]  /*f0c0*/  PRMT R20, R187, 0x654, R20 ;  /* 0x00000654bb147816 */ /* 0x000fc80000000014 */
[----:B------:R0:W-:Y:S03]  /*f0d0*/  SYNCS.ARRIVE.TRANS64.RED.A1T0 RZ, [R20+URZ], RZ ;  /* 0x000000ff14ff79a7 */ /* 0x0001e6000810043f */
[----:B------:R-:W1:Y:S08]  /*f0e0*/  @P1 LDC R152, c[0x0][0x44c] ;  /* 0x00011300ff981b82 */ /* 0x000e700000000800 */
[----:B0-----:R-:W0:Y:S01]  /*f0f0*/  @P1 LDC R20, c[0x0][0x450] ;  /* 0x00011400ff141b82 */ /* 0x001e220000000800 */
[----:B-1----:R-:W-:-:S05]  /*f100*/  @P1 IMAD.HI.U32 R152, R197, R152, RZ ;  /* 0x00000098c5981227 */ /* 0x002fca00078e00ff */
[----:B0-----:R-:W-:Y:S01]  /*f110*/  @P1 SHF.R.U32.HI R153, RZ, R20, R152 ;  /* 0x00000014ff991219 */ /* 0x001fe20000011698 */
[----:B------:R-:W-:Y:S01]  /*f120*/  VIADD R20, R168, 0xfffffffe ;  /* 0xfffffffea8147836 */ /* 0x000fe20000000000 */
[----:B------:R-:W-:-:S03]  /*f130*/  PLOP3.LUT P1, PT, PT, PT, UP0, 0x40, 0x0 ;  /* 0x000000000000781c */ /* 0x000fc60003f2e808 */
[----:B------:R-:W-:-:S04]  /*f140*/  IMAD.IADD R169, R169, 0x1, R153 ;  /* 0x00000001a9a97824 */ /* 0x000fc800078e0299 */
        /* <DEDUP_REMOVED lines=14> */
.L_x_3471:
[----:B------:R-:W-:-:S06]  /*f230*/  UISETP.NE.AND UP0, UPT, UR5, 0x1, UPT ;  /* 0x000000010500788c */ /* 0x000fcc000bf05270 */
[----:B------:R-:W-:-:S05]  /*f240*/  PLOP3.LUT P1, PT, PT, PT, UP0, 0x80, 0x0 ;  /* 0x000000000000781c */ /* 0x000fca0003f2f008 */
[----:B------:R-:W-:-:S08]  /*f250*/  @UP0 ULDC.64 UR6, c[0x0][0xae0] ;  /* 0x0002b80000060ab9 */ /* 0x000fd00000000a00 */
[----:B------:R-:W-:-:S05]  /*f260*/  @P1 IMAD.HI.U32 R154, R153, UR6, RZ ;  /* 0x00000006999a1c27 */ /* 0x000fca000f8e00ff */
[----:B------:R-:W-:-:S07]  /*f270*/  @P1 SHF.R.U32.HI R153, RZ, UR7, R154 ;  /* 0x00000007ff991c19 */ /* 0x000fce000801169a */
.L_x_3472:
[----:B------:R-:W-:Y:S05]  /*f280*/  BSYNC B0 ;  /* 0x0000000000007941 */ /* 0x000fea0003800000 */
.L_x_3470:
[----:B------:R-:W-:-:S04]  /*f290*/  IMAD.U32 R154, RZ, RZ, UR5 ;  /* 0x00000005ff9a7e24 */ /* 0x000fc8000f8e00ff */
[----:B------:R-:W-:-:S05]  /*f2a0*/  IMAD R154, R153, R154, UR5 ;  /* 0x00000005999a7e24 */ /* 0x000fca000f8e029a */
[----:B------:R-:W-:-:S07]  /*f2b0*/  VIMNMX R152, R152, R154, PT ;  /* 0x0000009a98987248 */ /* 0x000fce0003fe0100 */
.L_x_3469:
[----:B------:R-:W-:Y:S01]  /*f2c0*/  SHF.R.S32.HI R153, RZ, 0x1f, R152 ;  /* 0x0000001fff997819 */ /* 0x000fe20000011498 */
[----:B------:R-:W-:Y:S01]  /*f2d0*/  ULDC UR42, c[0x0][0xadc] ;  /* 0x0002b700002a7ab9 */ /* 0x000fe20000000800 */
[----:B------:R-:W-:Y:S01]  /*f2e0*/  ULDC UR39, c[0x0][0xadc] ;  /* 0x0002b70000277ab9 */ /* 0x000fe20000000800 */
[----:B------:R-:W-:Y:S01]  /*f2f0*/  ULDC UR43, c[0x0][0xad4] ;  /* 0x0002b500002b7ab9 */ /* 0x000fe20000000800 */
[----:B------:R-:W-:Y:S01]  /*f300*/  LEA.HI R153, R153, R152, RZ, 0x6 ;  /* 0x0000009899997211 */ /* 0x000fe200078f30ff */
[----:B------:R-:W-:Y:S01]  /*f310*/  ULDC UR45, c[0x0][0xad4] ;  /* 0x0002b500002d7ab9 */ /* 0x000fe20000000800 */
[----:B------:R-:W-:Y:S01]  /*f320*/  ULDC UR38, c[0x0][0xa80] ;  /* 0x0002a00000267ab9 */ /* 0x000fe20000000800 */
[----:B------:R-:W-:Y:S01]  /*f330*/  ULDC UR41, c[0x0][0xa80] ;  /* 0x0002a00000297ab9 */ /* 0x000fe20000000800 */
[----:B------:R-:W-:Y:S01]  /*f340*/  SHF.R.S32.HI R153, RZ, 0x6, R153 ;  /* 0x00000006ff997819 */ /* 0x000fe20000011499 */
[----:B------:R-:W-:Y:S01]  /*f350*/  ULDC UR40, c[0x0][0xa80] ;  /* 0x0002a00000287ab9 */ /* 0x000fe20000000800 */
[----:B------:R-:W-:Y:S01]  /*f360*/  ULDC UR46, c[0x0][0xad8] ;  /* 0x0002b600002e7ab9 */ /* 0x000fe20000000800 */
[----:B------:R-:W-:Y:S01]  /*f370*/  ULDC UR44, c[0x0][0xad8] ;  /* 0x0002b600002c7ab9 */ /* 0x000fe20000000800 */
[----:B------:R-:W-:Y:S01]  /*f380*/  VIMNMX R215, R223, R153, !PT ;  /* 0x00000099dfd77248 */ /* 0x000fe20007fe0100 */
[----:B------:R-:W-:Y:S03]  /*f390*/  BSSY B1, `(.L_x_3473) ;  /* 0x00003f9000017945 */ /* 0x000fe60003800000 */
[----:B------:R-:W-:-:S13]  /*f3a0*/  ISETP.GE.AND P1, PT, R20, R215, PT ;  /* 0x000000d71400720c */ /* 0x000fda0003f26270 */
[----:B------:R-:W-:Y:S05]  /*f3b0*/  @!P1 BRA `(.L_x_3474) ;  /* 0x0000003c00d89947 */ /* 0x000fea0003800000 */
[----:B------:R-:W-:Y:S01]  /*f3c0*/  BSSY B0, `(.L_x_3475) ;  /* 0x00003f2000007945 */ /* 0x000fe20003800000 */
.L_x_3496:
[----:B------:R-:W-:-:S05]  /*f3d0*/  VIADD R198, R22, 0x1 ;  /* 0x0000000116c67836 */ /* 0x000fca0000000000 */
[----:B------:R-:W-:-:S04]  /*f3e0*/  ISETP.NE.AND P1, PT, R198, 0x2, PT ;  /* 0x00000002c600780c */ /* 0x000fc80003f25270 */
[----:B------:R-:W-:Y:S02]  /*f3f0*/  SEL R14, RZ, 0x1, P1 ;  /* 0x00000001ff0e7807 */ /* 0x000fe40000800000 */
[----:B------:R-:W-:Y:S02]  /*f400*/  SEL R198, R198, RZ, P1 ;  /* 0x000000ffc6c67207 */ /* 0x000fe40000800000 */
[----:B------:R-:W-:Y:S01]  /*f410*/  LOP3.LUT R23, R23, R14, RZ, 0x3c, !PT ;  /* 0x0000000e17177212 */ /* 0x000fe200078e3cff */
[----:B0-----:R-:W-:Y:S06]  /*f420*/  @!P0 BRA `(.L_x_3476) ;  /* 0x0000000000048947 */ /* 0x001fec0003800000 */
[----:B------:R-:W-:Y:S01]  /*f430*/  BPT.TRAP 0x1 ;  /* 0x000000040000795c */ /* 0x000fe20000300000 */
.L_x_3476:
[----:B------:R-:W-:Y:S01]  /*f440*/  IMAD R199, R198, 0x8, R17 ;  /* 0x00000008c6c77824 */ /* 0x000fe200078e0211 */
[----:B------:R-:W-:-:S04]  /*f450*/  SHF.L.U32 R14, R23, 0x1f, RZ ;  /* 0x0000001f170e7819 */ /* 0x000fc800000006ff */
[----:B------:R0:W1:Y:S01]  /*f460*/  SYNCS.PHASECHK.TRANS64.TRYWAIT P1, [R199+URZ+0x38830], R14 ;  /* 0x0388300ec70075a7 */ /* 0x000062000802017f */
[----:B------:R-:W-:Y:S05]  /*f470*/  @!P0 BRA `(.L_x_3477) ;  /* 0x0000000000048947 */ /* 0x000fea0003800000 */
[----:B------:R-:W-:Y:S01]  /*f480*/  BPT.TRAP 0x1 ;  /* 0x000000040000795c */ /* 0x000fe20000300000 */
.L_x_3477:
[----:B------:R-:W-:Y:S01]  /*f490*/  BSSY B2, `(.L_x_3478) ;  /* 0x0000006000027945 */ /* 0x000fe20003800000 */
[----:B------:R-:W-:Y:S02]  /*f4a0*/  IMAD R156, R198, 0x200, R195 ;  /* 0x00000200c69c7824 */ /* 0x000fe400078e02c3 */
[----:B------:R-:W-:Y:S01]  /*f4b0*/  IMAD.MOV.U32 R157, RZ, RZ, 0x40000040 ;  /* 0x40000040ff9d7424 */ /* 0x000fe200078e00ff */
[----:B-1----:R-:W-:Y:S06]  /*f4c0*/  @P1 BRA `(.L_x_3479) ;  /* 0x0000000000081947 */ /* 0x002fec0003800000 */
[----:B------:R-:W1:Y:S02]  /*f4d0*/  SYNCS.PHASECHK.TRANS64.TRYWAIT P1, [R199+URZ+0x38830], R14 ;  /* 0x0388300ec70075a7 */ /* 0x000e64000802017f */
[----:B-1----:R-:W-:Y:S05]  /*f4e0*/  @!P1 BRA `(.L_x_3480) ;  /* 0x000001b000589947 */ /* 0x002fea0003800000 */
.L_x_3479:
[----:B------:R-:W-:Y:S05]  /*f4f0*/  BSYNC B2 ;  /* 0x0000000000027941 */ /* 0x000fea0003800000 */
.L_x_3478:
        /* <DEDUP_REMOVED lines=36> */
.L_x_3481:
[----:B------:R2:W3:Y:S01]  /*f740*/  SYNCS.PHASECHK.TRANS64.TRYWAIT P1, [R199+URZ+0x38850], R14 ;  /* 0x0388500ec70075a7 */ /* 0x0004e2000802017f */
[----:B------:R-:W-:Y:S05]  /*f750*/  @!P0 BRA `(.L_x_3482) ;  /* 0x0000000000048947 */ /* 0x000fea0003800000 */
[----:B------:R-:W-:Y:S01]  /*f760*/  BPT.TRAP 0x1 ;  /* 0x000000040000795c */ /* 0x000fe20000300000 */
.L_x_3482:
[----:B------:R-:W-:Y:S04]  /*f770*/  BSSY B2, `(.L_x_3483) ;  /* 0x0000004000027945 */ /* 0x000fe80003800000 */
[----:B---3--:R-:W-:Y:S05]  /*f780*/  @P1 BRA `(.L_x_3484) ;  /* 0x0000000000081947 */ /* 0x008fea0003800000 */
[----:B------:R-:W3:Y:S02]  /*f790*/  SYNCS.PHASECHK.TRANS64.TRYWAIT P1, [R199+URZ+0x38850], R14 ;  /* 0x0388500ec70075a7 */ /* 0x000ee4000802017f */
[----:B---3--:R-:W-:Y:S05]  /*f7a0*/  @!P1 BRA `(.L_x_3485) ;  /* 0x000001ac00bc9947 */ /* 0x008fea0003800000 */
.L_x_3484:
[----:B------:R-:W-:Y:S05]  /*f7b0*/  BSYNC B2 ;  /* 0x0000000000027941 */ /* 0x000fea0003800000 */
.L_x_3483:
[----:B------:R-:W-:Y:S01]  /*f7c0*/  IMAD R200, R198, 0x1000, R210 ;  /* 0x00001000c6c87824 */ /* 0x000fe200078e02d2 */
[----:B------:R-:W-:Y:S01]  /*f7d0*/  R2UR UR4, R2 ;  /* 0x00000000020472ca */ /* 0x000fe200000e0000 */
[----:B------:R-:W-:Y:S01]  /*f7e0*/  IMAD.MOV.U32 R201, RZ, RZ, 0x40000040 ;  /* 0x40000040ffc97424 */ /* 0x000fe200078e00ff */
[----:B------:R-:W-:Y:S01]  /*f7f0*/  R2UR UR5, R3 ;  /* 0x00000000030572ca */ /* 0x000fe200000e0000 */
[----:B------:R-:W-:Y:S01]  /*f800*/  WARPGROUP.ARRIVE ;  /* 0x00000000000079c5 */ /* 0x000fe20000000000 */
[----:B------:R-:W-:Y:S01]  /*f810*/  R2UR UR6, R200 ;  /* 0x00000000c80672ca */ /* 0x000fe200000e0000 */
[----:B------:R-:W-:Y:S01]  /*f820*/  VIADD R202, R2, 0x2 ;  /* 0x0000000202ca7836 */ /* 0x000fe20000000000 */
[----:B------:R-:W-:Y:S01]  /*f830*/  R2UR UR7, R201 ;  /* 0x00000000c90772ca */ /* 0x000fe200000e0000 */
[----:B------:R-:W-:Y:S02]  /*f840*/  IMAD.MOV.U32 R203, RZ, RZ, 0x40000040 ;  /* 0x40000040ffcb7424 */ /* 0x000fe400078e00ff */
[----:B------:R-:W4:Y:S01]  /*f850*/  S2R R21, SR_TID.X ;  /* 0x0000000000157919 */ /* 0x000f220000002100 */
[----:B------:R-:W-:-:S02]  /*f860*/  VIADD R201, R200, 0x800 ;  /* 0x00000800c8c97836 */ /* 0x000fc40000000000 */
[----:B------:R-:W-:Y:S02]  /*f870*/  VIADD R204, R2, 0x800 ;  /* 0x0000080002cc7836 */ /* 0x000fe40000000000 */
[----:B------:R-:W-:Y:S02]  /*f880*/  IMAD.MOV.U32 R208, RZ, RZ, 0x4 ;  /* 0x00000004ffd07424 */ /* 0x000fe400078e00ff */
[----:B------:R-:W-:Y:S02]  /*f890*/  IMAD.MOV.U32 R205, RZ, RZ, 0xa00 ;  /* 0x00000a00ffcd7424 */ /* 0x000fe400078e00ff */
[----:B------:R-:W-:Y:S01]  /*f8a0*/  VIADD R209, R200, 0xe00 ;  /* 0x00000e00c8d17836 */ /* 0x000fe20000000000 */
[----:B------:R-:W-:Y:S01]  /*f8b0*/  HGMMA.64x64x16.F32.BF16 R152, gdesc[UR4], R152, gsb0 ;  /* 0x00e00000049879f0 */ /* 0x000fe20008001898 */
[----:B------:R-:W-:Y:S01]  /*f8c0*/  R2UR UR4, R202 ;  /* 0x00000000ca0472ca */ /* 0x000fe200000e0000 */
[----:B------:R-:W-:Y:S01]  /*f8d0*/  VIADD R202, R200, 0x2 ;  /* 0x00000002c8ca7836 */ /* 0x000fe20000000000 */
[----:B------:R-:W-:Y:S01]  /*f8e0*/  R2UR UR5, R203 ;  /* 0x00000000cb0572ca */ /* 0x000fe200000e0000 */
[----:B------:R-:W-:-:S02]  /*f8f0*/  IMAD.MOV.U32 R203, RZ, RZ, 0x40000040 ;  /* 0x40000040ffcb7424 */ /* 0x000fc400078e00ff */
[----:B------:R-:W-:Y:S01]  /*f900*/  VIADD R206, R2, 0xe00 ;  /* 0x00000e0002ce7836 */ /* 0x000fe20000000000 */
[----:B------:R-:W-:Y:S01]  /*f910*/  R2UR UR6, R202 ;  /* 0x00000000ca0672ca */ /* 0x000fe200000e0000 */
[----:B------:R-:W-:Y:S01]  /*f920*/  VIADD R202, R2, 0x4 ;  /* 0x0000000402ca7836 */ /* 0x000fe20000000000 */
[----:B------:R-:W-:Y:S01]  /*f930*/  R2UR UR7, R203 ;  /* 0x00000000cb0772ca */ /* 0x000fe200000e0000 */
[----:B------:R-:W-:Y:S02]  /*f940*/  IMAD.MOV.U32 R203, RZ, RZ, 0x40000040 ;  /* 0x40000040ffcb7424 */ /* 0x000fe400078e00ff */
[----:B------:R-:W-:Y:S01]  /*f950*/  IMAD.MOV.U32 R207, RZ, RZ, 0x40000040 ;  /* 0x40000040ffcf7424 */ /* 0x000fe200078e00ff */
[----:B----4-:R-:W-:-:S05]  /*f960*/  SHF.R.U32.HI R21, RZ, 0x7, R21 ;  /* 0x00000007ff157819 */ /* 0x010fca0000011615 */
[----:B0123--:R-:W0:Y:S02]  /*f970*/  SHFL.IDX PT, R14, R21, RZ, 0x1f ;  /* 0x00001fff150e7589 */ /* 0x00fe2400000e0000 */
[----:B0-----:R-:W-:-:S04]  /*f980*/  ISETP.GT.AND P1, PT, R14, 0x7f, PT ;  /* 0x0000007f0e00780c */ /* 0x001fc80003f24270 */
[----:B------:R-:W-:Y:S02]  /*f990*/  SEL R21, RZ, 0x2, !P1 ;  /* 0x00000002ff157807 */ /* 0x000fe40004800000 */
[C---:B------:R-:W-:Y:S02]  /*f9a0*/  SEL R14, R208.reuse, 0x2, P1 ;  /* 0x00000002d00e7807 */ /* 0x040fe40000800000 */
[----:B------:R-:W-:Y:S02]  /*f9b0*/  SEL R208, R208, 0x6, !P1 ;  /* 0x00000006d0d07807 */ /* 0x000fe40004800000 */
[----:B------:R-:W-:-:S04]  /*f9c0*/  SEL R205, R205, 0x980, P1 ;  /* 0x00000980cdcd7807 */ /* 0x000fc80000800000 */
[----:B------:R-:W-:Y:S01]  /*f9d0*/  LOP3.LUT R205, R205, 0xa00, RZ, 0xc0, !PT ;  /* 0x00000a00cdcd7812 */ /* 0x000fe200078ec0ff */
        /* <DEDUP_REMOVED lines=186> */
[----:B------:R-:W-:Y:S01]  /*10580*/  VIADD R201, R2, 0xa00 ;  /* 0x00000a0002c97836 */ /* 0x000fe20000000000 */
[----:B------:R-:W-:Y:S02]  /*10590*/  R2UR UR6, R202 ;  /* 0x00000000ca0672ca */ /* 0x000fe400000e0000 */
[----:B------:R-:W-:Y:S01]  /*105a0*/  R2UR UR7, R203 ;  /* 0x00000000cb0772ca */ /* 0x000fe200000e0000 */
[----:B------:R-:W-:Y:S01]  /*105b0*/  IMAD.MOV.U32 R203, RZ, RZ, 0x40000040 ;  /* 0x40000040ffcb7424 */ /* 0x000fe200078e00ff */
[----:B------:R-:W-:-:S02]  /*105c0*/  IADD3 R202, R204, R205, R2 ;  /* 0x000000cdccca7210 */ /* 0x000fc40007ffe002 */
[----:B------:R-:W-:Y:S01]  /*105d0*/  IADD3 R204, R204, R205, R200 ;  /* 0x000000cdcccc7210 */ /* 0x000fe20007ffe0c8 */
        /* <DEDUP_REMOVED lines=9> */
[----:B------:R-:W-:Y:S01]  /*10670*/  VIADD R204, R200, 0xa00 ;  /* 0x00000a00c8cc7836 */ /* 0x000fe20000000000 */
[----:B------:R-:W-:Y:S01]  /*10680*/  R2UR UR7, R205 ;  /* 0x00000000cd0772ca */ /* 0x000fe200000e0000 */
        /* <DEDUP_REMOVED lines=25> */
[----:B------:R-:W-:Y:S01]  /*10820*/  VIADD R201, R2, 0xc00 ;  /* 0x00000c0002c97836 */ /* 0x000fe20000000000 */
[----:B------:R-:W-:Y:S02]  /*10830*/  WARPGROUP.DEPBAR.LE gsb0, 0x0 ;  /* 0x00008000000079c5 */ /* 0x000fe40000010000 */
[----:B------:R-:W-:-:S07]  /*10840*/  WARPGROUP.ARRIVE ;  /* 0x00000000000079c5 */ /* 0x000fce0000000000 */
        /* <DEDUP_REMOVED lines=87> */
[C---:B------:R-:W-:Y:S01]  /*10dc0*/  IMAD.IADD R202, R206.reuse, 0x1, R14 ;  /* 0x00000001ceca7824 */ /* 0x040fe200078e020e */
[----:B------:R-:W-:Y:S01]  /*10dd0*/  R2UR UR5, R203 ;  /* 0x00000000cb0572ca */ /* 0x000fe200000e0000 */
[----:B------:R-:W-:Y:S02]  /*10de0*/  IMAD.MOV.U32 R203, RZ, RZ, 0x40000040 ;  /* 0x40000040ffcb7424 */ /* 0x000fe400078e00ff */
[----:B------:R-:W-:Y:S02]  /*10df0*/  IMAD.IADD R206, R206, 0x1, R208 ;  /* 0x00000001cece7824 */ /* 0x000fe400078e02d0 */
[----:B------:R-:W-:Y:S02]  /*10e00*/  IMAD.IADD R208, R208, 0x1, R209 ;  /* 0x00000001d0d07824 */ /* 0x000fe400078e02d1 */
        /* <DEDUP_REMOVED lines=35> */
.L_x_3486:
[----:B------:R-:W0:Y:S01]  /*11040*/  LDC R14, c[0x0][0x448] ;  /* 0x00011200ff0e7b82 */ /* 0x000e220000000800 */
[----:B------:R-:W-:Y:S01]  /*11050*/  IMAD.IADD R206, R222, 0x1, R197 ;  /* 0x00000001dece7824 */ /* 0x000fe200078e02c5 */
[----:B------:R-:W-:Y:S01]  /*11060*/  UISETP.NE.AND UP0, UPT, UR48, URZ, UPT ;  /* 0x0000003f3000728c */ /* 0x000fe2000bf05270 */
[----:B0-----:R-:W-:-:S13]  /*11070*/  ISETP.NE.AND P1, PT, R14, 0x1, PT ;  /* 0x000000010e00780c */ /* 0x001fda0003f25270 */
[----:B------:R-:W0:Y:S08]  /*11080*/  @P1 LDC R21, c[0x0][0x44c] ;  /* 0x00011300ff151b82 */ /* 0x000e300000000800 */
[----:B------:R-:W1:Y:S01]  /*11090*/  @P1 LDC R14, c[0x0][0x450] ;  /* 0x00011400ff0e1b82 */ /* 0x000e620000000800 */
[----:B0-----:R-:W-:-:S05]  /*110a0*/  @P1 IMAD.HI.U32 R21, R206, R21, RZ ;  /* 0x00000015ce151227 */ /* 0x001fca00078e00ff */
[----:B-1----:R-:W-:Y:S01]  /*110b0*/  @P1 SHF.R.U32.HI R206, RZ, R14, R21 ;  /* 0x0000000effce1219 */ /* 0x002fe20000011615 */
[----:B------:R-:W-:Y:S01]  /*110c0*/  VIADD R14, R199, 0x38840 ;  /* 0x00038840c70e7836 */ /* 0x000fe20000000000 */
[----:B------:R-:W-:Y:S01]  /*110d0*/  PLOP3.LUT P1, PT, PT, PT, UP0, 0x40, 0x0 ;  /* 0x000000000000781c */ /* 0x000fe20003f2e808 */
[----:B------:R-:W-:Y:S02]  /*110e0*/  IMAD.U32 R21, RZ, RZ, UR43 ;  /* 0x0000002bff157e24 */ /* 0x000fe4000f8e00ff */
[----:B------:R-:W0:Y:S01]  /*110f0*/  SHFL.IDX PT, R207, R206, RZ, 0x1c1f ;  /* 0x001c1fffcecf7589 */ /* 0x000e2200000e0000 */
[----:B------:R-:W-:Y:S02]  /*11100*/  PRMT R14, R187, 0x654, R14 ;  /* 0x00000654bb0e7816 */ /* 0x000fe4000000000e */
[----:B------:R-:W-:Y:S02]  /*11110*/  LOP3.LUT R205, RZ, R21, RZ, 0x33, !PT ;  /* 0x00000015ffcd7212 */ /* 0x000fe400078e33ff */
[----:B------:R1:W-:Y:S02]  /*11120*/  SYNCS.ARRIVE.TRANS64.RED.A1T0 RZ, [R14+URZ], RZ ;  /* 0x000000ff0eff79a7 */ /* 0x0003e4000810043f */
[----:B-1----:R-:W-:-:S05]  /*11130*/  IMAD.SHL.U32 R14, R20, 0x40, RZ ;  /* 0x00000040140e7824 */ /* 0x002fca00078e00ff */
[----:B------:R-:W-:-:S04]  /*11140*/  IADD3 R204, -R190, 0x1, -R14 ;  /* 0x00000001becc7810 */ /* 0x000fc80007ffe90e */
[----:B------:R-:W-:-:S05]  /*11150*/  IADD3 R204, -R184, R204, R185 ;  /* 0x000000ccb8cc7210 */ /* 0x000fca0007ffe1b9 */
[----:B------:R-:W-:Y:S02]  /*11160*/  IMAD.IADD R205, R205, 0x1, R204 ;  /* 0x00000001cdcd7824 */ /* 0x000fe400078e02cc */
[----:B------:R-:W-:Y:S02]  /*11170*/  VIADD R204, R204, UR46 ;  /* 0x0000002ecccc7c36 */ /* 0x000fe40008000000 */
[C---:B0-----:R-:W-:Y:S02]  /*11180*/  IMAD.IADD R202, R207.reuse, 0x1, R205 ;  /* 0x00000001cfca7824 */ /* 0x041fe400078e02cd */
        /* <DEDUP_REMOVED lines=14> */
.L_x_3489:
[----:B------:R-:W-:-:S05]  /*11270*/  IMAD.U32 R208, RZ, RZ, UR42 ;  /* 0x0000002affd07e24 */ /* 0x000fca000f8e00ff */
[----:B------:R-:W-:-:S13]  /*11280*/  ISETP.NE.AND P1, PT, R208, 0x1, PT ;  /* 0x00000001d000780c */ /* 0x000fda0003f25270 */
[----:B------:R-:W0:Y:S02]  /*11290*/  @P1 LDC.64 R200, c[0x0][0xae0] ;  /* 0x0002b800ffc81b82 */ /* 0x000e240000000a00 */
[----:B0-----:R-:W-:-:S05]  /*112a0*/  @P1 IMAD.HI.U32 R200, R207, R200, RZ ;  /* 0x000000c8cfc81227 */ /* 0x001fca00078e00ff */
[----:B------:R-:W-:-:S07]  /*112b0*/  @P1 SHF.R.U32.HI R207, RZ, R201, R200 ;  /* 0x000000c9ffcf1219 */ /* 0x000fce00000116c8 */
.L_x_3490:
[----:B------:R-:W-:Y:S05]  /*112c0*/  BSYNC B2 ;  /* 0x0000000000027941 */ /* 0x000fea0003800000 */
.L_x_3488:
[----:B------:R-:W-:-:S04]  /*112d0*/  IMAD R207, R207, R208, -R14 ;  /* 0x000000d0cfcf7224 */ /* 0x000fc800078e0a0e */
[----:B------:R-:W-:-:S05]  /*112e0*/  IMAD.IADD R207, R207, 0x1, -R190 ;  /* 0x00000001cfcf7824 */ /* 0x000fca00078e0abe */
[----:B------:R-:W-:Y:S02]  /*112f0*/  VIMNMX R202, R202, R207, !PT ;  /* 0x000000cfcaca7248 */ /* 0x000fe40007fe0100 */
[----:B------:R-:W-:-:S07]  /*11300*/  VIADDMNMX R203, R207, R208, R203, PT ;  /* 0x000000d0cfcb7246 */ /* 0x000fce00038001cb */
.L_x_3487:
[----:B------:R-:W-:Y:S01]  /*11310*/  ISETP.GT.AND P1, PT, R20, -0x1, PT ;  /* 0xffffffff1400780c */ /* 0x000fe20003f24270 */
[----:B------:R-:W0:Y:S01]  /*11320*/  SHFL.IDX PT, R206, R206, 0x1, 0x1c1f ;  /* 0x003c1f00cece7f89 */ /* 0x000e2200000e0000 */
[----:B------:R-:W-:Y:S02]  /*11330*/  UISETP.NE.AND UP0, UPT, UR48, URZ, UPT ;  /* 0x0000003f3000728c */ /* 0x000fe4000bf05270 */
[C---:B------:R-:W-:Y:S02]  /*11340*/  ISETP.GT.AND P4, PT, R202.reuse, RZ, P1 ;  /* 0x000000ffca00720c */ /* 0x040fe40000f84270 */
[C---:B------:R-:W-:Y:S02]  /*11350*/  ISETP.GT.AND P3, PT, R202.reuse, 0x1, P1 ;  /* 0x00000001ca00780c */ /* 0x040fe40000f64270 */
[----:B------:R-:W-:Y:S02]  /*11360*/  ISETP.LT.OR P4, PT, R203, 0x1, P4 ;  /* 0x00000001cb00780c */ /* 0x000fe40002781670 */
[----:B------:R-:W-:-:S02]  /*11370*/  ISETP.GT.AND P5, PT, R202, 0x8, P1 ;  /* 0x00000008ca00780c */ /* 0x000fc40000fa4270 */
[----:B------:R-:W-:Y:S02]  /*11380*/  ISETP.GT.AND P2, PT, R202, 0x9, P1 ;  /* 0x00000009ca00780c */ /* 0x000fe40000f44270 */
[----:B------:R-:W-:Y:S02]  /*11390*/  FSEL R200, R152, -INF , !P4 ;  /* 0xff80000098c87808 */ /* 0x000fe40006000000 */
[----:B------:R-:W-:Y:S02]  /*113a0*/  ISETP.GT.AND P4, PT, R202, 0x10, P1 ;  /* 0x00000010ca00780c */ /* 0x000fe40000f84270 */
[C---:B------:R-:W-:Y:S02]  /*113b0*/  ISETP.LT.OR P3, PT, R203.reuse, 0x2, P3 ;  /* 0x00000002cb00780c */ /* 0x040fe40001f61670 */
[C---:B------:R-:W-:Y:S02]  /*113c0*/  ISETP.LT.OR P5, PT, R203.reuse, 0x9, P5 ;  /* 0x00000009cb00780c */ /* 0x040fe40002fa1670 */
[----:B------:R-:W-:-:S02]  /*113d0*/  ISETP.LT.OR P2, PT, R203, 0xa, P2 ;  /* 0x0000000acb00780c */ /* 0x000fc40001741670 */
[----:B------:R-:W-:Y:S01]  /*113e0*/  ISETP.LT.OR P4, PT, R203, 0x11, P4 ;  /* 0x00000011cb00780c */ /* 0x000fe20002781670 */
[--C-:B0-----:R-:W-:Y:S01]  /*113f0*/  IMAD.IADD R204, R204, 0x1, R206.reuse ;  /* 0x00000001cccc7824 */ /* 0x101fe200078e02ce */
[----:B------:R-:W-:Y:S01]  /*11400*/  FSEL R201, R153, -INF , !P3 ;  /* 0xff80000099c97808 */ /* 0x000fe20005800000 */
[----:B------:R-:W-:Y:S01]  /*11410*/  IMAD.IADD R205, R205, 0x1, R206 ;  /* 0x00000001cdcd7824 */ /* 0x000fe200078e02ce */
[----:B------:R-:W-:Y:S02]  /*11420*/  FSEL R156, R156, -INF , !P5 ;  /* 0xff8000009c9c7808 */ /* 0x000fe40006800000 */
[----:B------:R-:W-:Y:S02]  /*11430*/  FSEL R157, R157, -INF , !P2 ;  /* 0xff8000009d9d7808 */ /* 0x000fe40005000000 */
[C---:B------:R-:W-:Y:S02]  /*11440*/  ISETP.GT.AND P3, PT, R202.reuse, 0x11, P1 ;  /* 0x00000011ca00780c */ /* 0x040fe40000f64270 */
[----:B------:R-:W-:-:S02]  /*11450*/  ISETP.GT.AND P5, PT, R202, 0x18, P1 ;  /* 0x00000018ca00780c */ /* 0x000fc40000fa4270 */
[----:B------:R-:W-:Y:S02]  /*11460*/  ISETP.GT.AND P2, PT, R202, 0x19, P1 ;  /* 0x00000019ca00780c */ /* 0x000fe40000f44270 */
[----:B------:R-:W-:Y:S02]  /*11470*/  FSEL R160, R160, -INF , !P4 ;  /* 0xff800000a0a07808 */ /* 0x000fe40006000000 */
[----:B------:R-:W-:Y:S02]  /*11480*/  ISETP.GT.AND P4, PT, R202, 0x20, P1 ;  /* 0x00000020ca00780c */ /* 0x000fe40000f84270 */
[C---:B------:R-:W-:Y:S02]  /*11490*/  ISETP.LT.OR P3, PT, R203.reuse, 0x12, P3 ;  /* 0x00000012cb00780c */ /* 0x040fe40001f61670 */
        /* <DEDUP_REMOVED lines=22> */
[----:B------:R-:W-:Y:S02]  /*11600*/  PLOP3.LUT P4, PT, PT, PT, UP0, 0x40, 0x0 ;  /* 0x000000000000781c */ /* 0x000fe40003f8e808 */
        /* <DEDUP_REMOVED lines=19> */
.L_x_3493:
[----:B------:R-:W-:-:S05]  /*11740*/  IMAD.U32 R176, RZ, RZ, UR42 ;  /* 0x0000002affb07e24 */ /* 0x000fca000f8e00ff */
[----:B------:R-:W-:-:S13]  /*11750*/  ISETP.NE.AND P2, PT, R176, 0x1, PT ;  /* 0x00000001b000780c */ /* 0x000fda0003f45270 */
[----:B------:R-:W0:Y:S02]  /*11760*/  @P2 LDC.64 R152, c[0x0][0xae0] ;  /* 0x0002b800ff982b82 */ /* 0x000e240000000a00 */
[----:B0-----:R-:W-:-:S05]  /*11770*/  @P2 IMAD.HI.U32 R152, R206, R152, RZ ;  /* 0x00000098ce982227 */ /* 0x001fca00078e00ff */
[----:B------:R-:W-:-:S07]  /*11780*/  @P2 SHF.R.U32.HI R206, RZ, R153, R152 ;  /* 0x00000099ffce2219 */ /* 0x000fce0000011698 */
.L_x_3494:
[----:B------:R-:W-:Y:S05]  /*11790*/  BSYNC B2 ;  /* 0x0000000000027941 */ /* 0x000fea0003800000 */
.L_x_3492:
[----:B------:R-:W-:-:S04]  /*117a0*/  IMAD R14, R206, R176, -R14 ;  /* 0x000000b0ce0e7224 */ /* 0x000fc800078e0a0e */
[----:B------:R-:W-:-:S05]  /*117b0*/  IMAD.IADD R14, R14, 0x1, -R190 ;  /* 0x000000010e0e7824 */ /* 0x000fca00078e0abe */
[----:B------:R-:W-:Y:S02]  /*117c0*/  VIMNMX R205, R205, R14, !PT ;  /* 0x0000000ecdcd7248 */ /* 0x000fe40007fe0100 */
[----:B------:R-:W-:-:S07]  /*117d0*/  VIADDMNMX R204, R14, R176, R204, PT ;  /* 0x000000b00ecc7246 */ /* 0x000fce00038001cc */
.L_x_3491:
        /* <DEDUP_REMOVED lines=40> */
[----:B------:R-:W0:Y:S01]  /*11a60*/  SHFL.BFLY PT, R152, R14, 0x2, 0x1f ;  /* 0x0c401f000e987f89 */ /* 0x000e2200000e0000 */
        /* <DEDUP_REMOVED lines=14> */
[----:B0-----:R-:W-:Y:S02]  /*11b50*/  FMNMX.FTZ R152, R14, R152, !PT ;  /* 0x000000980e987209 */ /* 0x001fe40007810000 */
[C---:B------:R-:W-:Y:S02]  /*11b60*/  LOP3.LUT P0, RZ, R16.reuse, 0x400000, RZ, 0xc0, !PT ;  /* 0x0040000010ff7812 */ /* 0x040fe4000780c0ff */
[----:B------:R-:W-:Y:S01]  /*11b70*/  LOP3.LUT R16, R16, 0xfffffff7, RZ, 0xc0, !PT ;  /* 0xfffffff710107812 */ /* 0x000fe200078ec0ff */
[----:B------:R-:W0:Y:S01]  /*11b80*/  SHFL.BFLY PT, R176, R152, 0x1, 0x1f ;  /* 0x0c201f0098b07f89 */ /* 0x000e2200000e0000 */
        /* <DEDUP_REMOVED lines=12> */
[----:B0-----:R-:W-:Y:S02]  /*11c50*/  FMNMX.FTZ R176, R152, R176, !PT ;  /* 0x000000b098b07209 */ /* 0x001fe40007810000 */
        /* <DEDUP_REMOVED lines=20> */
[C---:B------:R-:W-:Y:S01]  /*11da0*/  LOP3.LUT P0, RZ, R16.reuse, 0x10, RZ, 0xc0, !PT ;  /* 0x0000001010ff7812 */ /* 0x040fe2000780c0ff */
[----:B------:R-:W-:Y:S01]  /*11db0*/  FMUL.FTZ R7, R7, R14 ;  /* 0x0000000e07077220 */ /* 0x000fe20000410000 */
[----:B------:R-:W-:Y:S02]  /*11dc0*/  LOP3.LUT R16, R16, 0xffdfffff, RZ, 0xc0, !PT ;  /* 0xffdfffff10107812 */ /* 0x000fe400078ec0ff */
[----:B------:R-:W-:-:S05]  /*11dd0*/  FSEL R152, R152, RZ, P4 ;  /* 0x000000ff98987208 */ /* 0x000fca0002000000 */
[-CC-:B------:R-:W-:Y:S01]  /*11de0*/  FFMA.FTZ R153, R168, R14.reuse, -R152.reuse ;  /* 0x0000000ea8997223 */ /* 0x180fe20000010898 */
[----:B------:R-:W-:Y:S01]  /*11df0*/  FMNMX.FTZ R168, R154, R15, !PT ;  /* 0x0000000f9aa87209 */ /* 0x000fe20007810000 */
[-CC-:B------:R-:W-:Y:S01]  /*11e00*/  FFMA.FTZ R200, R200, R14.reuse, -R152.reuse ;  /* 0x0000000ec8c87223 */ /* 0x180fe20000010898 */
[-CC-:B------:R-:W-:Y:S01]  /*11e10*/  FFMA.FTZ R201, R201, R14.reuse, -R152.reuse ;  /* 0x0000000ec9c97223 */ /* 0x180fe20000010898 */
[----:B------:R-:W-:Y:S01]  /*11e20*/  @P0 LOP3.LUT R16, R16, 0x200000, RZ, 0xfc, !PT ;  /* 0x0020000010100812 */ /* 0x000fe200078efcff */
[--C-:B------:R-:W-:Y:S01]  /*11e30*/  FFMA.FTZ R156, R156, R14, -R152.reuse ;  /* 0x0000000e9c9c7223 */ /* 0x100fe20000010898 */
[----:B------:R-:W-:Y:S01]  /*11e40*/  FMNMX.FTZ R168, R155, R168, !PT ;  /* 0x000000a89ba87209 */ /* 0x000fe20007810000 */
[-CC-:B------:R-:W-:Y:S01]  /*11e50*/  FFMA.FTZ R157, R157, R14.reuse, -R152.reuse ;  /* 0x0000000e9d9d7223 */ /* 0x180fe20000010898 */
[----:B------:R-:W-:Y:S01]  /*11e60*/  LOP3.LUT P0, RZ, R16, 0x40, RZ, 0xc0, !PT ;  /* 0x0000004010ff7812 */ /* 0x000fe2000780c0ff */
[--C-:B------:R-:W-:Y:S01]  /*11e70*/  FFMA.FTZ R160, R160, R14, -R152.reuse ;  /* 0x0000000ea0a07223 */ /* 0x100fe20000010898 */
[----:B------:R-:W-:Y:S01]  /*11e80*/  FMNMX.FTZ R168, R158, R168, !PT ;  /* 0x000000a89ea87209 */ /* 0x000fe20007810000 */
[-CC-:B------:R-:W-:Y:S01]  /*11e90*/  FFMA.FTZ R161, R161, R14.reuse, -R152.reuse ;  /* 0x0000000ea1a17223 */ /* 0x180fe20000010898 */
[----:B------:R-:W-:Y:S01]  /*11ea0*/  FSEL R170, R170, -INF , !P0 ;  /* 0xff800000aaaa7808 */ /* 0x000fe20004000000 */
[--C-:B------:R-:W-:Y:S01]  /*11eb0*/  FFMA.FTZ R164, R164, R14, -R152.reuse ;  /* 0x0000000ea4a47223 */ /* 0x100fe20000010898 */
[----:B------:R-:W-:Y:S01]  /*11ec0*/  FMNMX.FTZ R168, R159, R168, !PT ;  /* 0x000000a89fa87209 */ /* 0x000fe20007810000 */
[-CC-:B------:R-:W-:Y:S01]  /*11ed0*/  FFMA.FTZ R165, R165, R14.reuse, -R152.reuse ;  /* 0x0000000ea5a57223 */ /* 0x180fe20000010898 */
[----:B------:R-:W-:Y:S01]  /*11ee0*/  LOP3.LUT P0, RZ, R16, 0x200000, RZ, 0xc0, !PT ;  /* 0x0020000010ff7812 */ /* 0x000fe2000780c0ff */
        /* <DEDUP_REMOVED lines=12> */
[----:B------:R-:W-:Y:S01]  /*11fb0*/  FFMA.FTZ R152, R181, R14, -R152 ;  /* 0x0000000eb5987223 */ /* 0x000fe20000010898 */
[----:B------:R-:W-:Y:S01]  /*11fc0*/  FMNMX.FTZ R168, R167, R168, !PT ;  /* 0x000000a8a7a87209 */ /* 0x000fe20007810000 */
[----:B------:R-:W-:Y:S01]  /*11fd0*/  MUFU.EX2 R203, R200 ;  /* 0x000000c800cb7308 */ /* 0x000fe20000000800 */
[----:B------:R-:W-:-:S02]  /*11fe0*/  FSEL R174, R174, -INF , !P4 ;  /* 0xff800000aeae7808 */ /* 0x000fc40006000000 */
[----:B------:R-:W-:Y:S02]  /*11ff0*/  FMNMX.FTZ R168, R170, R168, !PT ;  /* 0x000000a8aaa87209 */ /* 0x000fe40007810000 */
[----:B------:R-:W-:Y:S02]  /*12000*/  FSEL R175, R175, -INF , !P0 ;  /* 0xff800000afaf7808 */ /* 0x000fe40004000000 */
[----:B------:R-:W-:Y:S01]  /*12010*/  FMNMX.FTZ R168, R171, R168, !PT ;  /* 0x000000a8aba87209 */ /* 0x000fe20007810000 */
[----:B------:R-:W-:Y:S01]  /*12020*/  MUFU.EX2 R200, R160 ;  /* 0x000000a000c87308 */ /* 0x000fe20000000800 */
[----:B------:R-:W-:Y:S02]  /*12030*/  LOP3.LUT P0, RZ, R16, 0x80000, RZ, 0xc0, !PT ;  /* 0x0008000010ff7812 */ /* 0x000fe4000780c0ff */
[----:B------:R-:W-:-:S04]  /*12040*/  FMNMX.FTZ R168, R174, R168, !PT ;  /* 0x000000a8aea87209 */ /* 0x000fc80007810000 */
[----:B------:R-:W-:Y:S01]  /*12050*/  FMNMX.FTZ R168, R175, R168, !PT ;  /* 0x000000a8afa87209 */ /* 0x000fe20007810000 */
[----:B------:R-:W-:Y:S03]  /*12060*/  MUFU.EX2 R160, R153 ;  /* 0x0000009900a07308 */ /* 0x000fe60000000800 */
[----:B------:R-:W-:-:S04]  /*12070*/  FMNMX.FTZ R168, R178, R168, !PT ;  /* 0x000000a8b2a87209 */ /* 0x000fc80007810000 */
[----:B------:R-:W-:Y:S01]  /*12080*/  FMNMX.FTZ R168, R179, R168, !PT ;  /* 0x000000a8b3a87209 */ /* 0x000fe20007810000 */
[----:B------:R-:W-:Y:S03]  /*12090*/  MUFU.EX2 R204, R161 ;  /* 0x000000a100cc7308 */ /* 0x000fe60000000800 */
[----:B------:R-:W-:-:S04]  /*120a0*/  FMNMX.FTZ R168, R182, R168, !PT ;  /* 0x000000a8b6a87209 */ /* 0x000fc80007810000 */
[----:B------:R-:W-:Y:S01]  /*120b0*/  FMNMX.FTZ R168, R183, R168, !PT ;  /* 0x000000a8b7a87209 */ /* 0x000fe20007810000 */
[----:B------:R-:W0:Y:S04]  /*120c0*/  MUFU.EX2 R201, R201 ;  /* 0x000000c900c97308 */ /* 0x000e280000000800 */
[----:B------:R-:W1:Y:S04]  /*120d0*/  SHFL.BFLY PT, R181, R168, 0x2, 0x1f ;  /* 0x0c401f00a8b57f89 */ /* 0x000e6800000e0000 */
[----:B------:R-:W-:Y:S08]  /*120e0*/  MUFU.EX2 R157, R157 ;  /* 0x0000009d009d7308 */ /* 0x000ff00000000800 */
[----:B------:R-:W-:Y:S08]  /*120f0*/  MUFU.EX2 R164, R164 ;  /* 0x000000a400a47308 */ /* 0x000ff00000000800 */
[----:B------:R-:W-:Y:S01]  /*12100*/  MUFU.EX2 R165, R165 ;  /* 0x000000a500a57308 */ /* 0x000fe20000000800 */
[----:B-1----:R-:W-:-:S07]  /*12110*/  FMNMX.FTZ R168, R168, R181, !PT ;  /* 0x000000b5a8a87209 */ /* 0x002fce0007810000 */
[----:B------:R0:W-:Y:S01]  /*12120*/  MUFU.EX2 R181, R156 ;  /* 0x0000009c00b57308 */ /* 0x0001e20000000800 */
[----:B------:R-:W1:Y:S07]  /*12130*/  SHFL.BFLY PT, R205, R168, 0x1, 0x1f ;  /* 0x0c201f00a8cd7f89 */ /* 0x000e6e00000e0000 */
[----:B------:R-:W-:Y:S01]  /*12140*/  MUFU.EX2 R202, R202 ;  /* 0x000000ca00ca7308 */ /* 0x000fe20000000800 */
[----:B0-----:R-:W-:-:S07]  /*12150*/  F2FP.BF16.F32.PACK_AB R156, R201, R203 ;  /* 0x000000cbc99c723e */ /* 0x001fce00000010ff */
[----:B------:R-:W-:Y:S08]  /*12160*/  MUFU.EX2 R177, R177 ;  /* 0x000000b100b17308 */ /* 0x000ff00000000800 */
[----:B------:R-:W-:Y:S01]  /*12170*/  MUFU.EX2 R180, R180 ;  /* 0x000000b400b47308 */ /* 0x000fe20000000800 */
[----:B-1----:R-:W-:-:S04]  /*12180*/  FMNMX.FTZ R168, R168, R205, !PT ;  /* 0x000000cda8a87209 */ /* 0x002fc80007810000 */
[----:B------:R-:W-:-:S04]  /*12190*/  FSETP.NEU.FTZ.AND P2, PT, R168, -INF , PT ;  /* 0xff800000a800780b */ /* 0x000fc80003f5d000 */
[----:B------:R-:W-:-:S05]  /*121a0*/  FSEL R153, R168, RZ, P2 ;  /* 0x000000ffa8997208 */ /* 0x000fca0001000000 */
[----:B------:R-:W-:Y:S02]  /*121b0*/  FADD.FTZ R15, -R153, R15 ;  /* 0x0000000f990f7221 */ /* 0x000fe40000010100 */
[----:B------:R0:W1:Y:S02]  /*121c0*/  MUFU.EX2 R153, R7 ;  /* 0x0000000700997308 */ /* 0x0000640000000800 */
[----:B------:R-:W-:-:S06]  /*121d0*/  FMUL.FTZ R15, R15, R14 ;  /* 0x0000000e0f0f7220 */ /* 0x000fcc0000410000 */
[----:B------:R-:W2:Y:S01]  /*121e0*/  MUFU.EX2 R161, R15 ;  /* 0x0000000f00a17308 */ /* 0x000ea20000000800 */
[----:B0-----:R-:W-:-:S04]  /*121f0*/  @!P1 IMAD R7, R22, 0x40, R196 ;  /* 0x0000004016079824 */ /* 0x001fc800078e02c4 */
[----:B------:R-:W-:-:S03]  /*12200*/  @!P1 IMAD R7, R7, 0x4, R17 ;  /* 0x0000000407079824 */ /* 0x000fc600078e0211 */
[----:B------:R0:W-:Y:S01]  /*12210*/  MUFU.EX2 R22, R172 ;  /* 0x000000ac00167308 */ /* 0x0001e20000000800 */
[-C--:B-1----:R-:W-:Y:S01]  /*12220*/  FMUL.FTZ R24, R24, R153.reuse ;  /* 0x0000009918187220 */ /* 0x082fe20000410000 */
[----:B------:R-:W-:Y:S01]  /*12230*/  @!P1 STS [R7+0x38400], R153 ;  /* 0x0384009907009388 */ /* 0x000fe20000000800 */
[-C--:B------:R-:W-:Y:S01]  /*12240*/  FMUL.FTZ R25, R25, R153.reuse ;  /* 0x0000009919197220 */ /* 0x080fe20000410000 */
[-C--:B------:R-:W-:Y:S01]  /*12250*/  FMUL.FTZ R28, R28, R153.reuse ;  /* 0x000000991c1c7220 */ /* 0x080fe20000410000 */
[-C--:B------:R-:W-:Y:S01]  /*12260*/  FMUL.FTZ R29, R29, R153.reuse ;  /* 0x000000991d1d7220 */ /* 0x080fe20000410000 */
[-C--:B------:R-:W-:Y:S01]  /*12270*/  FMUL.FTZ R32, R32, R153.reuse ;  /* 0x0000009920207220 */ /* 0x080fe20000410000 */
[-C--:B------:R-:W-:Y:S01]  /*12280*/  FMUL.FTZ R33, R33, R153.reuse ;  /* 0x0000009921217220 */ /* 0x080fe20000410000 */
[----:B------:R-:W-:Y:S01]  /*12290*/  MUFU.EX2 R15, R169 ;  /* 0x000000a9000f7308 */ /* 0x000fe20000000800 */
[----:B--2---:R1:W-:Y:S01]  /*122a0*/  @!P1 STS [R7+0x38420], R161 ;  /* 0x038420a107009388 */ /* 0x0043e20000000800 */
        /* <DEDUP_REMOVED lines=9> */
[-C--:B-1----:R-:W-:Y:S01]  /*12340*/  FMUL.FTZ R7, R168, R14.reuse ;  /* 0x0000000ea8077220 */ /* 0x082fe20000410000 */
        /* <DEDUP_REMOVED lines=9> */
[-CC-:B0-----:R-:W-:Y:S01]  /*123e0*/  FFMA.FTZ R172, R154, R14.reuse, -R7.reuse ;  /* 0x0000000e9aac7223 */ /* 0x181fe20000010807 */
[-CC-:B------:R-:W-:Y:S01]  /*123f0*/  FFMA.FTZ R154, R155, R14.reuse, -R7.reuse ;  /* 0x0000000e9b9a7223 */ /* 0x180fe20000010807 */
[----:B------:R-:W-:Y:S01]  /*12400*/  FFMA.FTZ R155, R158, R14, -R7 ;  /* 0x0000000e9e9b7223 */ /* 0x000fe20000010807 */
[----:B------:R-:W-:Y:S01]  /*12410*/  FFMA.FTZ R158, R153, R6, R203 ;  /* 0x00000006999e7223 */ /* 0x000fe200000100cb */
[-CC-:B------:R-:W-:Y:S01]  /*12420*/  FFMA.FTZ R159, R159, R14.reuse, -R7.reuse ;  /* 0x0000000e9f9f7223 */ /* 0x180fe20000010807 */
[-CC-:B------:R-:W-:Y:S01]  /*12430*/  FFMA.FTZ R162, R162, R14.reuse, -R7.reuse ;  /* 0x0000000ea2a27223 */ /* 0x180fe20000010807 */
[-CC-:B------:R-:W-:Y:S01]  /*12440*/  FFMA.FTZ R163, R163, R14.reuse, -R7.reuse ;  /* 0x0000000ea3a37223 */ /* 0x180fe20000010807 */
[-CC-:B------:R-:W-:Y:S01]  /*12450*/  FFMA.FTZ R166, R166, R14.reuse, -R7.reuse ;  /* 0x0000000ea6a67223 */ /* 0x180fe20000010807 */
[-CC-:B------:R-:W-:Y:S01]  /*12460*/  FFMA.FTZ R167, R167, R14.reuse, -R7.reuse ;  /* 0x0000000ea7a77223 */ /* 0x180fe20000010807 */
[-CC-:B--2---:R-:W-:Y:S01]  /*12470*/  FFMA.FTZ R173, R170, R14.reuse, -R7.reuse ;  /* 0x0000000eaaad7223 */ /* 0x184fe20000010807 */
[-CC-:B------:R-:W-:Y:S01]  /*12480*/  FFMA.FTZ R171, R171, R14.reuse, -R7.reuse ;  /* 0x0000000eabab7223 */ /* 0x180fe20000010807 */
[-CC-:B------:R-:W-:Y:S01]  /*12490*/  FFMA.FTZ R174, R174, R14.reuse, -R7.reuse ;  /* 0x0000000eaeae7223 */ /* 0x180fe20000010807 */
[-CC-:B------:R-:W-:Y:S01]  /*124a0*/  FFMA.FTZ R175, R175, R14.reuse, -R7.reuse ;  /* 0x0000000eafaf7223 */ /* 0x180fe20000010807 */
[-CC-:B------:R-:W-:Y:S01]  /*124b0*/  FFMA.FTZ R178, R178, R14.reuse, -R7.reuse ;  /* 0x0000000eb2b27223 */ /* 0x180fe20000010807 */
[-CC-:B------:R-:W-:Y:S01]  /*124c0*/  FFMA.FTZ R179, R179, R14.reuse, -R7.reuse ;  /* 0x0000000eb3b37223 */ /* 0x180fe20000010807 */
[-CC-:B------:R-:W-:Y:S01]  /*124d0*/  FFMA.FTZ R182, R182, R14.reuse, -R7.reuse ;  /* 0x0000000eb6b67223 */ /* 0x180fe20000010807 */
[----:B------:R-:W-:Y:S01]  /*124e0*/  FFMA.FTZ R183, R183, R14, -R7 ;  /* 0x0000000eb7b77223 */ /* 0x000fe20000010807 */
[----:B------:R-:W-:-:S02]  /*124f0*/  IMAD.MOV.U32 R7, RZ, RZ, 0x40000040 ;  /* 0x40000040ff077424 */ /* 0x000fc400078e00ff */
[----:B------:R-:W-:Y:S01]  /*12500*/  FADD.FTZ R158, R201, R158 ;  /* 0x0000009ec99e7221 */ /* 0x000fe20000010000 */
[----:B------:R-:W0:Y:S01]  /*12510*/  MUFU.EX2 R172, R172 ;  /* 0x000000ac00ac7308 */ /* 0x000e220000000800 */
[----:B------:R-:W-:Y:S02]  /*12520*/  IMAD R6, R198, 0x1000, R211 ;  /* 0x00001000c6067824 */ /* 0x000fe400078e02d3 */
[----:B------:R-:W-:Y:S01]  /*12530*/  FMUL.FTZ R68, R68, R153 ;  /* 0x0000009944447220 */ /* 0x000fe20000410000 */
[----:B------:R-:W-:Y:S01]  /*12540*/  R2UR UR7, R7 ;  /* 0x00000000070772ca */ /* 0x000fe200000e0000 */
[----:B------:R-:W-:Y:S01]  /*12550*/  FADD.FTZ R7, R181, R158 ;  /* 0x0000009eb5077221 */ /* 0x000fe20000010000 */
        /* <DEDUP_REMOVED lines=10> */
[-C--:B------:R-:W-:Y:S01]  /*12600*/  FMUL.FTZ R81, R81, R153.reuse ;  /* 0x0000009951517220 */ /* 0x080fe20000410000 */
[----:B------:R-:W-:Y:S01]  /*12610*/  FADD.FTZ R7, R204, R7 ;  /* 0x00000007cc077221 */ /* 0x000fe20000010000 */
[----:B------:R-:W1:Y:S01]  /*12620*/  MUFU.EX2 R157, R154 ;  /* 0x0000009a009d7308 */ /* 0x000e620000000800 */
[----:B0-----:R-:W-:Y:S01]  /*12630*/  FFMA.FTZ R0, R161, R0, R172 ;  /* 0x00000000a1007223 */ /* 0x001fe200000100ac */
[-C--:B------:R-:W-:Y:S01]  /*12640*/  FMUL.FTZ R84, R84, R153.reuse ;  /* 0x0000009954547220 */ /* 0x080fe20000410000 */
[----:B------:R-:W-:Y:S01]  /*12650*/  FADD.FTZ R7, R164, R7 ;  /* 0x00000007a4077221 */ /* 0x000fe20000010000 */
[-C--:B------:R-:W-:Y:S01]  /*12660*/  FMUL.FTZ R85, R85, R153.reuse ;  /* 0x0000009955557220 */ /* 0x080fe20000410000 */
[-C--:B------:R-:W-:Y:S01]  /*12670*/  FMUL.FTZ R88, R88, R153.reuse ;  /* 0x0000009958587220 */ /* 0x080fe20000410000 */
[-C--:B------:R-:W-:Y:S01]  /*12680*/  FMUL.FTZ R89, R89, R153.reuse ;  /* 0x0000009959597220 */ /* 0x080fe20000410000 */
[----:B------:R-:W-:Y:S01]  /*12690*/  FADD.FTZ R7, R165, R7 ;  /* 0x00000007a5077221 */ /* 0x000fe20000010000 */
        /* <DEDUP_REMOVED lines=9> */
[----:B-1----:R-:W-:Y:S01]  /*12730*/  FADD.FTZ R0, R157, R0 ;  /* 0x000000009d007221 */ /* 0x002fe20000010000 */
[-C--:B------:R-:W-:Y:S01]  /*12740*/  FMUL.FTZ R105, R105, R153.reuse ;  /* 0x0000009969697220 */ /* 0x080fe20000410000 */
[-C--:B------:R-:W-:Y:S01]  /*12750*/  FMUL.FTZ R108, R108, R153.reuse ;  /* 0x000000996c6c7220 */ /* 0x080fe20000410000 */
[-C--:B------:R-:W-:Y:S01]  /*12760*/  FMUL.FTZ R109, R109, R153.reuse ;  /* 0x000000996d6d7220 */ /* 0x080fe20000410000 */
[----:B------:R-:W-:Y:S01]  /*12770*/  FADD.FTZ R0, R155, R0 ;  /* 0x000000009b007221 */ /* 0x000fe20000010000 */
[-C--:B------:R-:W-:Y:S01]  /*12780*/  FMUL.FTZ R112, R112, R153.reuse ;  /* 0x0000009970707220 */ /* 0x080fe20000410000 */
[-C--:B------:R-:W-:Y:S01]  /*12790*/  FMUL.FTZ R113, R113, R153.reuse ;  /* 0x0000009971717220 */ /* 0x080fe20000410000 */
[----:B------:R-:W1:Y:S01]  /*127a0*/  MUFU.EX2 R163, R163 ;  /* 0x000000a300a37308 */ /* 0x000e620000000800 */
        /* <DEDUP_REMOVED lines=24> */
[----:B0-----:R-:W-:Y:S01]  /*12930*/  FADD.FTZ R0, R166, R0 ;  /* 0x00000000a6007221 */ /* 0x001fe20000010000 */
[----:B------:R-:W-:Y:S01]  /*12940*/  F2FP.BF16.F32.PACK_AB R157, R157, R172 ;  /* 0x000000ac9d9d723e */ /* 0x000fe200000010ff */
[----:B------:R-:W-:Y:S01]  /*12950*/  FMUL.FTZ R26, R26, R161 ;  /* 0x000000a11a1a7220 */ /* 0x000fe20000410000 */
[----:B------:R-:W-:Y:S01]  /*12960*/  F2FP.BF16.F32.PACK_AB R159, R159, R155 ;  /* 0x0000009b9f9f723e */ /* 0x000fe200000010ff */
[----:B------:R-:W-:Y:S01]  /*12970*/  BAR.SYNC.DEFER_BLOCKING 0xf, 0x100 ;  /* 0x03c4000000007b1d */ /* 0x000fe20000010000 */
[----:B------:R-:W-:Y:S01]  /*12980*/  F2FP.BF16.F32.PACK_AB R154, R165, R164 ;  /* 0x000000a4a59a723e */ /* 0x000fe200000010ff */
[-C--:B------:R-:W-:Y:S01]  /*12990*/  FMUL.FTZ R27, R27, R161.reuse ;  /* 0x000000a11b1b7220 */ /* 0x080fe20000410000 */
[----:B------:R-:W-:Y:S01]  /*129a0*/  F2FP.BF16.F32.PACK_AB R153, R163, R162 ;  /* 0x000000a2a399723e */ /* 0x000fe200000010ff */
[-C--:B------:R-:W-:Y:S01]  /*129b0*/  FMUL.FTZ R30, R30, R161.reuse ;  /* 0x000000a11e1e7220 */ /* 0x080fe20000410000 */
[----:B--2---:R-:W-:Y:S01]  /*129c0*/  F2FP.BF16.F32.PACK_AB R155, R167, R166 ;  /* 0x000000a6a79b723e */ /* 0x004fe200000010ff */
        /* <DEDUP_REMOVED lines=33> */
[----:B--2---:R-:W-:Y:S01]  /*12be0*/  F2FP.BF16.F32.PACK_AB R152, R204, R200 ;  /* 0x000000c8cc98723e */ /* 0x004fe200000010ff */
        /* <DEDUP_REMOVED lines=36> */
[----:B------:R-:W-:Y:S01]  /*12e30*/  FADD.FTZ R172, R160, R7 ;  /* 0x00000007a0ac7221 */ /* 0x000fe20000010000 */
[----:B------:R-:W-:Y:S01]  /*12e40*/  R2UR UR6, R6 ;  /* 0x00000000060672ca */ /* 0x000fe200000e0000 */
[----:B------:R-:W-:Y:S01]  /*12e50*/  FADD.FTZ R0, R167, R0 ;  /* 0x00000000a7007221 */ /* 0x000fe20000010000 */
[----:B------:R-:W-:Y:S01]  /*12e60*/  F2FP.BF16.F32.PACK_AB R160, R15, R160 ;  /* 0x000000a00fa0723e */ /* 0x000fe200000010ff */
[----:B------:R5:W-:Y:S01]  /*12e70*/  STSM.16.M88.4 [R216+0x36400], R156 ;  /* 0x0364009cd8007844 */ /* 0x000be20000000200 */
[----:B------:R-:W-:Y:S01]  /*12e80*/  F2FP.BF16.F32.PACK_AB R162, R169, R22 ;  /* 0x00000016a9a2723e */ /* 0x000fe200000010ff */
[----:B------:R-:W-:Y:S01]  /*12e90*/  IMAD.MOV.U32 R7, RZ, RZ, 0x40000040 ;  /* 0x40000040ff077424 */ /* 0x000fe200078e00ff */
[----:B0-----:R-:W-:Y:S01]  /*12ea0*/  F2FP.BF16.F32.PACK_AB R161, R171, R173 ;  /* 0x000000adaba1723e */ /* 0x001fe200000010ff */
[----:B------:R0:W-:Y:S01]  /*12eb0*/  STSM.16.M88.4 [R217], R152 ;  /* 0x00000098d9007844 */ /* 0x0001e20000000200 */
[----:B-1----:R-:W-:Y:S01]  /*12ec0*/  F2FP.BF16.F32.PACK_AB R163, R175, R174 ;  /* 0x000000aeafa3723e */ /* 0x002fe200000010ff */
[----:B------:R-:W-:Y:S01]  /*12ed0*/  FADD.FTZ R0, R173, R0 ;  /* 0x00000000ad007221 */ /* 0x000fe20000010000 */
[----:B------:R-:W-:Y:S01]  /*12ee0*/  F2FP.BF16.F32.PACK_AB R164, R177, R202 ;  /* 0x000000cab1a4723e */ /* 0x000fe200000010ff */
[----:B------:R-:W-:Y:S01]  /*12ef0*/  FADD.FTZ R172, R15, R172 ;  /* 0x000000ac0fac7221 */ /* 0x000fe20000010000 */
[----:B---3--:R-:W-:Y:S01]  /*12f00*/  F2FP.BF16.F32.PACK_AB R166, R170, R180 ;  /* 0x000000b4aaa6723e */ /* 0x008fe200000010ff */
[----:B------:R1:W-:Y:S01]  /*12f10*/  STSM.16.M88.4 [R219], R160 ;  /* 0x000000a0db007844 */ /* 0x0003e20000000200 */
[----:B--2---:R-:W-:Y:S01]  /*12f20*/  F2FP.BF16.F32.PACK_AB R165, R179, R178 ;  /* 0x000000b2b3a5723e */ /* 0x004fe200000010ff */
[----:B------:R-:W-:Y:S01]  /*12f30*/  FADD.FTZ R0, R171, R0 ;  /* 0x00000000ab007221 */ /* 0x000fe20000010000 */
[----:B----4-:R-:W-:Y:S01]  /*12f40*/  F2FP.BF16.F32.PACK_AB R167, R183, R182 ;  /* 0x000000b6b7a7723e */ /* 0x010fe200000010ff */
[----:B------:R-:W-:-:S02]  /*12f50*/  FADD.FTZ R172, R22, R172 ;  /* 0x000000ac16ac7221 */ /* 0x000fc40000010000 */
[----:B------:R-:W-:Y:S02]  /*12f60*/  FADD.FTZ R0, R174, R0 ;  /* 0x00000000ae007221 */ /* 0x000fe40000010000 */
[----:B------:R1:W-:Y:S01]  /*12f70*/  STSM.16.M88.4 [R218], R164 ;  /* 0x000000a4da007844 */ /* 0x0003e20000000200 */
[----:B------:R-:W-:Y:S01]  /*12f80*/  WARPGROUP.ARRIVE ;  /* 0x00000000000079c5 */ /* 0x000fe20000000000 */
[----:B------:R-:W-:Y:S01]  /*12f90*/  FADD.FTZ R172, R169, R172 ;  /* 0x000000aca9ac7221 */ /* 0x000fe20000010000 */
[----:B------:R-:W-:-:S03]  /*12fa0*/  FADD.FTZ R0, R175, R0 ;  /* 0x00000000af007221 */ /* 0x000fc60000010000 */
[----:B------:R-:W-:Y:S01]  /*12fb0*/  FADD.FTZ R172, R202, R172 ;  /* 0x000000accaac7221 */ /* 0x000fe20000010000 */
[----:B------:R-:W-:Y:S01]  /*12fc0*/  HGMMA.64x256x16.F32.BF16 R24, R156, gdesc[UR4].tnspB, R24, gsb0 ;  /* 0x43e000049c187df0 */ /* 0x000fe20008001818 */
[----:B------:R-:W-:Y:S02]  /*12fd0*/  FADD.FTZ R0, R178, R0 ;  /* 0x00000000b2007221 */ /* 0x000fe40000010000 */
[----:B------:R-:W-:Y:S02]  /*12fe0*/  FADD.FTZ R172, R177, R172 ;  /* 0x000000acb1ac7221 */ /* 0x000fe40000010000 */
[----:B------:R-:W-:Y:S02]  /*12ff0*/  FADD.FTZ R0, R179, R0 ;  /* 0x00000000b3007221 */ /* 0x000fe40000010000 */
[----:B------:R-:W-:Y:S02]  /*13000*/  FADD.FTZ R172, R180, R172 ;  /* 0x000000acb4ac7221 */ /* 0x000fe40000010000 */
[----:B------:R-:W-:-:S04]  /*13010*/  FADD.FTZ R0, R182, R0 ;  /* 0x00000000b6007221 */ /* 0x000fc80000010000 */
[----:B------:R-:W-:Y:S01]  /*13020*/  FADD.FTZ R0, R183, R0 ;  /* 0x00000000b7007221 */ /* 0x000fe20000010000 */
[----:B------:R-:W-:Y:S02]  /*13030*/  WARPGROUP.DEPBAR.LE gsb0, 0x0 ;  /* 0x00008000000079c5 */ /* 0x000fe40000010000 */
[----:B-----5:R-:W-:Y:S01]  /*13040*/  VIADD R156, R6, 0x80 ;  /* 0x00000080069c7836 */ /* 0x020fe20000000000 */
[----:B------:R-:W-:Y:S01]  /*13050*/  WARPGROUP.ARRIVE ;  /* 0x00000000000079c5 */ /* 0x000fe20000000000 */
[----:B------:R-:W-:-:S03]  /*13060*/  IMAD.MOV.U32 R157, RZ, RZ, 0x40000040 ;  /* 0x40000040ff9d7424 */ /* 0x000fc600078e00ff */
[----:B------:R-:W-:Y:S02]  /*13070*/  R2UR UR6, R156 ;  /* 0x000000009c0672ca */ /* 0x000fe400000e0000 */
[----:B------:R-:W-:-:S13]  /*13080*/  R2UR UR7, R157 ;  /* 0x000000009d0772ca */ /* 0x000fda00000e0000 */
[----:B------:R-:W-:Y:S03]  /*13090*/  HGMMA.64x256x16.F32.BF16 R24, R152, gdesc[UR4].tnspB, R24, gsb0 ;  /* 0x43e0000498187df0 */ /* 0x000fe60008001818 */
[----:B------:R-:W-:Y:S02]  /*130a0*/  WARPGROUP.DEPBAR.LE gsb0, 0x0 ;  /* 0x00008000000079c5 */ /* 0x000fe40000010000 */
[C---:B0-----:R-:W-:Y:S01]  /*130b0*/  VIADD R152, R6.reuse, 0x100 ;  /* 0x0000010006987836 */ /* 0x041fe20000000000 */
[----:B------:R-:W-:Y:S01]  /*130c0*/  WARPGROUP.ARRIVE ;  /* 0x00000000000079c5 */ /* 0x000fe20000000000 */
[----:B------:R-:W-:Y:S02]  /*130d0*/  IMAD.MOV.U32 R153, RZ, RZ, 0x40000040 ;  /* 0x40000040ff997424 */ /* 0x000fe400078e00ff */
[----:B------:R-:W-:Y:S01]  /*130e0*/  VIADD R6, R6, 0x180 ;  /* 0x0000018006067836 */ /* 0x000fe20000000000 */
[----:B------:R-:W-:-:S02]  /*130f0*/  R2UR UR6, R152 ;  /* 0x00000000980672ca */ /* 0x000fc400000e0000 */
[----:B------:R-:W-:-:S15]  /*13100*/  R2UR UR7, R153 ;  /* 0x00000000990772ca */ /* 0x000fde00000e0000 */
[----:B------:R-:W-:-:S01]  /*13110*/  NOP ;  /* 0x0000000000007918 */ /* 0x000fc20000000000 */
[----:B------:R-:W-:Y:S01]  /*13120*/  HGMMA.64x256x16.F32.BF16 R24, R160, gdesc[UR4].tnspB, R24, gsb0 ;  /* 0x43e00004a0187df0 */ /* 0x000fe20008001818 */
[----:B------:R-:W-:Y:S01]  /*13130*/  R2UR UR6, R6 ;  /* 0x00000000060672ca */ /* 0x000fe200000e0000 */
[----:B------:R-:W-:Y:S01]  /*13140*/  FADD.FTZ R6, R170, R172 ;  /* 0x000000acaa067221 */ /* 0x000fe20000010000 */
        /* <DEDUP_REMOVED lines=16> */
.L_x_3495:
[C---:B------:R-:W-:Y:S01]  /*13250*/  ISETP.GT.AND P1, PT, R20.reuse, R215, PT ;  /* 0x000000d71400720c */ /* 0x040fe20003f24270 */
        /* <DEDUP_REMOVED lines=9> */
.L_x_3475:
[----:B------:R-:W-:Y:S02]  /*132f0*/  IMAD.MOV.U32 R15, RZ, RZ, R168 ;  /* 0x000000ffff0f7224 */ /* 0x000fe400078e00a8 */
[----:B------:R-:W-:Y:S02]  /*13300*/  IMAD.MOV.U32 R7, RZ, RZ, R176 ;  /* 0x000000ffff077224 */ /* 0x000fe400078e00b0 */
[----:B------:R-:W-:-:S07]  /*13310*/  IMAD.MOV.U32 R22, RZ, RZ, R198 ;  /* 0x000000ffff167224 */ /* 0x000fce00078e00c6 */
.L_x_3474:
[----:B------:R-:W-:Y:S05]  /*13320*/  BSYNC B1 ;  /* 0x0000000000017941 */ /* 0x000fea0003800000 */
.L_x_3473:
        /* <DEDUP_REMOVED lines=24> */
.L_x_3499:
[----:B------:R-:W-:-:S13]  /*134b0*/  ISETP.NE.AND P1, PT, R155, 0x1, PT ;  /* 0x000000019b00780c */ /* 0x000fda0003f25270 */
[----:B------:R-:W1:Y:S02]  /*134c0*/  @P1 LDC.64 R152, c[0x0][0xae0] ;  /* 0x0002b800ff981b82 */ /* 0x000e640000000a00 */
[----:B-1----:R-:W-:-:S05]  /*134d0*/  @P1 IMAD.HI.U32 R152, R154, R152, RZ ;  /* 0x000000989a981227 */ /* 0x002fca00078e00ff */
[----:B------:R-:W-:-:S07]  /*134e0*/  @P1 SHF.R.U32.HI R154, RZ, R153, R152 ;  /* 0x00000099ff9a1219 */ /* 0x000fce0000011698 */
.L_x_3500:
[----:B------:R-:W-:Y:S05]  /*134f0*/  BSYNC B0 ;  /* 0x0000000000007941 */ /* 0x000fea0003800000 */
.L_x_3498:
[----:B------:R-:W-:-:S05]  /*13500*/  IMAD R154, R154, R155, RZ ;  /* 0x0000009b9a9a7224 */ /* 0x000fca00078e02ff */
[----:B------:R-:W-:-:S07]  /*13510*/  VIMNMX R21, R21, R154, !PT ;  /* 0x0000009a15157248 */ /* 0x000fce0007fe0100 */
.L_x_3497:
        /* <DEDUP_REMOVED lines=10> */
[----:B0-----:R-:W-:Y:S02]  /*135c0*/  IMAD.MOV.U32 R199, RZ, RZ, R7 ;  /* 0x000000ffffc77224 */ /* 0x001fe400078e0007 */
[----:B------:R-:W-:-:S07]  /*135d0*/  IMAD.MOV.U32 R208, RZ, RZ, R22 ;  /* 0x000000ffffd07224 */ /* 0x000fce00078e0016 */
.L_x_3515:
        /* <DEDUP_REMOVED lines=10> */
.L_x_3503:
[----:B------:R-:W-:Y:S01]  /*13680*/  IMAD R21, R22, 0x8, R17 ;  /* 0x0000000816157824 */ /* 0x000fe200078e0211 */
[----:B------:R-:W-:-:S04]  /*13690*/  SHF.L.U32 R7, R23, 0x1f, RZ ;  /* 0x0000001f17077819 */ /* 0x000fc800000006ff */
[----:B------:R0:W1:Y:S01]  /*136a0*/  SYNCS.PHASECHK.TRANS64.TRYWAIT P2, [R21+URZ+0x38830], R7 ;  /* 0x03883007150075a7 */ /* 0x000062000804017f */
[----:B------:R-:W-:Y:S05]  /*136b0*/  @!P0 BRA `(.L_x_3504) ;  /* 0x0000000000048947 */ /* 0x000fea0003800000 */
[----:B------:R-:W-:Y:S01]  /*136c0*/  BPT.TRAP 0x1 ;  /* 0x000000040000795c */ /* 0x000fe20000300000 */
.L_x_3504:
[----:B------:R-:W-:Y:S01]  /*136d0*/  BSSY B2, `(.L_x_3505) ;  /* 0x0000006000027945 */ /* 0x000fe20003800000 */
[----:B------:R-:W-:Y:S02]  /*136e0*/  IMAD R154, R22, 0x200, R195 ;  /* 0x00000200169a7824 */ /* 0x000fe400078e02c3 */
[----:B------:R-:W-:Y:S01]  /*136f0*/  IMAD.MOV.U32 R155, RZ, RZ, 0x40000040 ;  /* 0x40000040ff9b7424 */ /* 0x000fe200078e00ff */
[----:B-1----:R-:W-:Y:S06]  /*13700*/  @P2 BRA `(.L_x_3506) ;  /* 0x0000000000082947 */ /* 0x002fec0003800000 */
[----:B------:R-:W1:Y:S02]  /*13710*/  SYNCS.PHASECHK.TRANS64.TRYWAIT P2, [R21+URZ+0x38830], R7 ;  /* 0x03883007150075a7 */ /* 0x000e64000804017f */
[----:B-1----:R-:W-:Y:S05]  /*13720*/  @!P2 BRA `(.L_x_3507) ;  /* 0x0000016c00f0a947 */ /* 0x002fea0003800000 */
.L_x_3506:
[----:B------:R-:W-:Y:S05]  /*13730*/  BSYNC B2 ;  /* 0x0000000000027941 */ /* 0x000fea0003800000 */
.L_x_3505:
        /* <DEDUP_REMOVED lines=36> */
.L_x_3508:
[----:B------:R2:W3:Y:S01]  /*13980*/  SYNCS.PHASECHK.TRANS64.TRYWAIT P2, [R21+URZ+0x38850], R7 ;  /* 0x03885007150075a7 */ /* 0x0004e2000804017f */
[----:B------:R-:W-:Y:S05]  /*13990*/  @!P0 BRA `(.L_x_3509) ;  /* 0x0000000000048947 */ /* 0x000fea0003800000 */
[----:B------:R-:W-:Y:S01]  /*139a0*/  BPT.TRAP 0x1 ;  /* 0x000000040000795c */ /* 0x000fe20000300000 */
.L_x_3509:
[----:B------:R-:W-:Y:S04]  /*139b0*/  BSSY B2, `(.L_x_3510) ;  /* 0x0000004000027945 */ /* 0x000fe80003800000 */
[----:B---3--:R-:W-:Y:S05]  /*139c0*/  @P2 BRA `(.L_x_3511) ;  /* 0x0000000000082947 */ /* 0x008fea0003800000 */
[----:B------:R-:W3:Y:S02]  /*139d0*/  SYNCS.PHASECHK.TRANS64.TRYWAIT P2, [R21+URZ+0x38850], R7 ;  /* 0x03885007150075a7 */ /* 0x000ee4000804017f */
[----:B---3--:R-:W-:Y:S05]  /*139e0*/  @!P2 BRA `(.L_x_3512) ;  /* 0x0000016c0054a947 */ /* 0x008fea0003800000 */
.L_x_3511:
[----:B------:R-:W-:Y:S05]  /*139f0*/  BSYNC B2 ;  /* 0x0000000000027941 */ /* 0x000fea0003800000 */
.L_x_3510:
[----:B------:R-:W-:Y:S01]  /*13a00*/  IMAD R14, R22, 0x1000, R210 ;  /* 0x00001000160e7824 */ /* 0x000fe200078e02d2 */
[----:B------:R-:W-:Y:S01]  /*13a10*/  R2UR UR4, R2 ;  /* 0x00000000020472ca */ /* 0x000fe200000e0000 */
[----:B------:R-:W-:Y:S01]  /*13a20*/  IMAD.MOV.U32 R15, RZ, RZ, 0x40000040 ;  /* 0x40000040ff0f7424 */ /* 0x000fe200078e00ff */
[----:B------:R-:W-:Y:S01]  /*13a30*/  R2UR UR5, R3 ;  /* 0x00000000030572ca */ /* 0x000fe200000e0000 */
[----:B------:R-:W-:Y:S01]  /*13a40*/  WARPGROUP.ARRIVE ;  /* 0x00000000000079c5 */ /* 0x000fe20000000000 */
[----:B------:R-:W-:Y:S01]  /*13a50*/  R2UR UR6, R14 ;  /* 0x000000000e0672ca */ /* 0x000fe200000e0000 */
[C---:B------:R-:W-:Y:S01]  /*13a60*/  VIADD R200, R2.reuse, 0x2 ;  /* 0x0000000202c87836 */ /* 0x040fe20000000000 */
[----:B------:R-:W-:Y:S01]  /*13a70*/  R2UR UR7, R15 ;  /* 0x000000000f0772ca */ /* 0x000fe200000e0000 */
[----:B------:R-:W-:Y:S02]  /*13a80*/  IMAD.MOV.U32 R201, RZ, RZ, 0x40000040 ;  /* 0x40000040ffc97424 */ /* 0x000fe400078e00ff */
[----:B------:R-:W4:Y:S01]  /*13a90*/  S2R R202, SR_TID.X ;  /* 0x0000000000ca7919 */ /* 0x000f220000002100 */
[----:B------:R-:W-:-:S02]  /*13aa0*/  VIADD R203, R2, 0x800 ;  /* 0x0000080002cb7836 */ /* 0x000fc40000000000 */
[----:B------:R-:W-:Y:S02]  /*13ab0*/  IMAD.MOV.U32 R206, RZ, RZ, 0x4 ;  /* 0x00000004ffce7424 */ /* 0x000fe400078e00ff */
[----:B------:R-:W-:Y:S02]  /*13ac0*/  VIADD R207, R14, 0xe00 ;  /* 0x00000e000ecf7836 */ /* 0x000fe40000000000 */
[----:B------:R-:W-:Y:S02]  /*13ad0*/  VIADD R204, R2, 0xe00 ;  /* 0x00000e0002cc7836 */ /* 0x000fe40000000000 */
[----:B------:R-:W-:Y:S01]  /*13ae0*/  IMAD.MOV.U32 R205, RZ, RZ, 0x40000040 ;  /* 0x40000040ffcd7424 */ /* 0x000fe200078e00ff */
        /* <DEDUP_REMOVED lines=9> */
[----:B----4-:R-:W-:-:S05]  /*13b80*/  SHF.R.U32.HI R202, RZ, 0x7, R202 ;  /* 0x00000007ffca7819 */ /* 0x010fca00000116ca */
[----:B0123--:R0:W1:Y:S02]  /*13b90*/  SHFL.IDX PT, R7, R202, RZ, 0x1f ;  /* 0x00001fffca077589 */ /* 0x00f06400000e0000 */
        /* <DEDUP_REMOVED lines=321> */
[----:B------:R-:W-:Y:S02]  /*14fb0*/  IMAD.MOV.U32 R201, RZ, RZ, 0x40000040 ;  /* 0x40000040ffc97424 */ /* 0x000fe400078e00ff */
[----:B------:R-:W-:Y:S01]  /*14fc0*/  IMAD.MOV.U32 R15, RZ, RZ, 0x40 ;  /* 0x00000040ff0f7424 */ /* 0x000fe200078e00ff */
[----:B------:R-:W-:Y:S01]  /*14fd0*/  R2UR UR4, R200 ;  /* 0x00000000c80472ca */ /* 0x000fe200000e0000 */
[C---:B------:R-:W-:Y:S01]  /*14fe0*/  IMAD.IADD R200, R204.reuse, 0x1, R7 ;  /* 0x00000001ccc87824 */ /* 0x040fe200078e0207 */
[----:B------:R-:W-:Y:S01]  /*14ff0*/  R2UR UR5, R201 ;  /* 0x00000000c90572ca */ /* 0x000fe200000e0000 */
[----:B------:R-:W-:Y:S01]  /*15000*/  IMAD.MOV.U32 R201, RZ, RZ, 0x40000040 ;  /* 0x40000040ffc97424 */ /* 0x000fe200078e00ff */
[----:B------:R-:W-:Y:S01]  /*15010*/  SEL R15, R15, 0x3e, P2 ;  /* 0x0000003e0f0f7807 */ /* 0x000fe20001000000 */
[----:B------:R-:W-:-:S02]  /*15020*/  IMAD.IADD R204, R204, 0x1, R206 ;  /* 0x00000001cccc7824 */ /* 0x000fc400078e02ce */
[----:B------:R-:W-:Y:S01]  /*15030*/  IMAD.IADD R206, R206, 0x1, R207 ;  /* 0x00000001cece7824 */ /* 0x000fe200078e02cf */
[----:B------:R-:W-:Y:S01]  /*15040*/  LOP3.LUT R15, R15, 0x6, RZ, 0xc0, !PT ;  /* 0x000000060f0f7812 */ /* 0x000fe200078ec0ff */
        /* <DEDUP_REMOVED lines=35> */
.L_x_3513:
[----:B------:R-:W-:Y:S02]  /*15280*/  FMNMX.FTZ R7, R152, R199, !PT ;  /* 0x000000c798077209 */ /* 0x000fe40007810000 */
        /* <DEDUP_REMOVED lines=41> */
[----:B------:R-:W-:-:S03]  /*15520*/  FFMA.FTZ R207, R181, R14, -R207 ;  /* 0x0000000eb5cf7223 */ /* 0x000fc600000108cf */
[----:B------:R-:W1:Y:S08]  /*15530*/  MUFU.EX2 R152, R152 ;  /* 0x0000009800987308 */ /* 0x000e700000000800 */
        /* <DEDUP_REMOVED lines=8> */
[----:B------:R0:W-:Y:S01]  /*155c0*/  MUFU.EX2 R176, R168 ;  /* 0x000000a800b07308 */ /* 0x0001e20000000800 */
[----:B-1----:R-:W-:Y:S01]  /*155d0*/  FFMA.FTZ R202, R153, R6, R152 ;  /* 0x0000000699ca7223 */ /* 0x002fe20000010098 */
[----:B------:R-:W-:Y:S01]  /*155e0*/  VIADD R6, R21, 0x38840 ;  /* 0x0003884015067836 */ /* 0x000fe20000000000 */
[----:B------:R-:W-:Y:S01]  /*155f0*/  F2FP.BF16.F32.PACK_AB R152, R157, R152 ;  /* 0x000000989d98723e */ /* 0x000fe200000010ff */
[-C--:B------:R-:W-:Y:S01]  /*15600*/  FMUL.FTZ R37, R37, R153.reuse ;  /* 0x0000009925257220 */ /* 0x080fe20000410000 */
[----:B------:R-:W-:Y:S01]  /*15610*/  FADD.FTZ R202, R157, R202 ;  /* 0x000000ca9dca7221 */ /* 0x000fe20000010000 */
[----:B------:R-:W-:Y:S01]  /*15620*/  FMUL.FTZ R40, R40, R153 ;  /* 0x0000009928287220 */ /* 0x000fe20000410000 */
[----:B------:R-:W-:Y:S01]  /*15630*/  PRMT R6, R187, 0x654, R6 ;  /* 0x00000654bb067816 */ /* 0x000fe20000000006 */
[----:B------:R-:W-:Y:S01]  /*15640*/  MUFU.EX2 R201, R201 ;  /* 0x000000c900c97308 */ /* 0x000fe20000000800 */
[----:B0-----:R-:W-:-:S02]  /*15650*/  @!P2 IMAD R168, R208, 0x40, R196 ;  /* 0x00000040d0a8a824 */ /* 0x001fc400078e02c4 */
[-C--:B------:R-:W-:Y:S01]  /*15660*/  FMUL.FTZ R41, R41, R153.reuse ;  /* 0x0000009929297220 */ /* 0x080fe20000410000 */
[----:B------:R0:W-:Y:S01]  /*15670*/  SYNCS.ARRIVE.TRANS64.RED.A1T0 RZ, [R6+URZ], RZ ;  /* 0x000000ff06ff79a7 */ /* 0x0001e2000810043f */
[-C--:B------:R-:W-:Y:S01]  /*15680*/  FMUL.FTZ R44, R44, R153.reuse ;  /* 0x000000992c2c7220 */ /* 0x080fe20000410000 */
[----:B------:R-:W-:Y:S02]  /*15690*/  @!P2 IMAD R168, R168, 0x4, R17 ;  /* 0x00000004a8a8a824 */ /* 0x000fe400078e0211 */
[-C--:B------:R-:W-:Y:S01]  /*156a0*/  FMUL.FTZ R45, R45, R153.reuse ;  /* 0x000000992d2d7220 */ /* 0x080fe20000410000 */
[-C--:B------:R-:W-:Y:S01]  /*156b0*/  FMUL.FTZ R48, R48, R153.reuse ;  /* 0x0000009930307220 */ /* 0x080fe20000410000 */
[----:B------:R-:W-:Y:S01]  /*156c0*/  MUFU.EX2 R200, R200 ;  /* 0x000000c800c87308 */ /* 0x000fe20000000800 */
[-C--:B------:R-:W-:Y:S01]  /*156d0*/  FMUL.FTZ R49, R49, R153.reuse ;  /* 0x0000009931317220 */ /* 0x080fe20000410000 */
[----:B------:R-:W-:Y:S01]  /*156e0*/  @!P2 STS [R168+0x38400], R153 ;  /* 0x03840099a800a388 */ /* 0x000fe20000000800 */
[----:B0-----:R-:W-:Y:S01]  /*156f0*/  FMNMX.FTZ R6, R154, R198, !PT ;  /* 0x000000c69a067209 */ /* 0x001fe20007810000 */
[-C--:B------:R-:W-:Y:S01]  /*15700*/  FMUL.FTZ R52, R52, R153.reuse ;  /* 0x0000009934347220 */ /* 0x080fe20000410000 */
[-C--:B------:R-:W-:Y:S01]  /*15710*/  FMUL.FTZ R53, R53, R153.reuse ;  /* 0x0000009935357220 */ /* 0x080fe20000410000 */
[-C--:B------:R-:W-:Y:S01]  /*15720*/  FMUL.FTZ R56, R56, R153.reuse ;  /* 0x0000009938387220 */ /* 0x080fe20000410000 */
[----:B------:R-:W-:Y:S01]  /*15730*/  FMNMX.FTZ R6, R155, R6, !PT ;  /* 0x000000069b067209 */ /* 0x000fe20007810000 */
[----:B------:R-:W-:Y:S01]  /*15740*/  MUFU.EX2 R180, R160 ;  /* 0x000000a000b47308 */ /* 0x000fe20000000800 */
[-C--:B------:R-:W-:Y:S01]  /*15750*/  FMUL.FTZ R57, R57, R153.reuse ;  /* 0x0000009939397220 */ /* 0x080fe20000410000 */
[-C--:B------:R-:W-:Y:S01]  /*15760*/  FMUL.FTZ R60, R60, R153.reuse ;  /* 0x000000993c3c7220 */ /* 0x080fe20000410000 */
[----:B------:R-:W-:Y:S01]  /*15770*/  FMNMX.FTZ R6, R158, R6, !PT ;  /* 0x000000069e067209 */ /* 0x000fe20007810000 */
        /* <DEDUP_REMOVED lines=66> */
[----:B------:R-:W-:-:S04]  /*15ba0*/  FADD.FTZ R6, -R15, R198 ;  /* 0x000000c60f067221 */ /* 0x000fc80000010100 */
[----:B------:R-:W-:-:S04]  /*15bb0*/  FMUL.FTZ R6, R6, R14 ;  /* 0x0000000e06067220 */ /* 0x000fc80000410000 */
[----:B------:R-:W0:Y:S08]  /*15bc0*/  MUFU.EX2 R157, R6 ;  /* 0x00000006009d7308 */ /* 0x000e300000000800 */
[----:B------:R-:W-:Y:S08]  /*15bd0*/  MUFU.EX2 R6, R161 ;  /* 0x000000a100067308 */ /* 0x000ff00000000800 */
[----:B------:R-:W-:Y:S01]  /*15be0*/  MUFU.EX2 R161, R164 ;  /* 0x000000a400a17308 */ /* 0x000fe20000000800 */
[----:B0-----:R0:W-:Y:S01]  /*15bf0*/  @!P2 STS [R168+0x38420], R157 ;  /* 0x0384209da800a388 */ /* 0x0011e20000000800 */
        /* <DEDUP_REMOVED lines=9> */
[-C--:B0-----:R-:W-:Y:S01]  /*15c90*/  FMUL.FTZ R168, R15, R14.reuse ;  /* 0x0000000e0fa87220 */ /* 0x081fe20000410000 */
[-C--:B------:R-:W-:Y:S01]  /*15ca0*/  FMUL.FTZ R42, R42, R157.reuse ;  /* 0x0000009d2a2a7220 */ /* 0x080fe20000410000 */
[-C--:B------:R-:W-:Y:S01]  /*15cb0*/  FMUL.FTZ R43, R43, R157.reuse ;  /* 0x0000009d2b2b7220 */ /* 0x080fe20000410000 */
[----:B------:R-:W-:Y:S01]  /*15cc0*/  FMUL.FTZ R46, R46, R157 ;  /* 0x0000009d2e2e7220 */ /* 0x000fe20000410000 */
[-CC-:B------:R-:W-:Y:S01]  /*15cd0*/  FFMA.FTZ R169, R154, R14.reuse, -R168.reuse ;  /* 0x0000000e9aa97223 */ /* 0x180fe200000108a8 */
[-CC-:B------:R-:W-:Y:S01]  /*15ce0*/  FFMA.FTZ R203, R159, R14.reuse, -R168.reuse ;  /* 0x0000000e9fcb7223 */ /* 0x180fe200000108a8 */
[-CC-:B------:R-:W-:Y:S01]  /*15cf0*/  FFMA.FTZ R172, R155, R14.reuse, -R168.reuse ;  /* 0x0000000e9bac7223 */ /* 0x180fe200000108a8 */
[-CC-:B-1----:R-:W-:Y:S01]  /*15d00*/  FFMA.FTZ R177, R167, R14.reuse, -R168.reuse ;  /* 0x0000000ea7b17223 */ /* 0x182fe200000108a8 */
        /* <DEDUP_REMOVED lines=8> */
[----:B------:R2:W3:Y:S01]  /*15d90*/  MUFU.EX2 R155, R173 ;  /* 0x000000ad009b7308 */ /* 0x0004e20000000800 */
[----:B0-----:R-:W-:-:S02]  /*15da0*/  IMAD.MOV.U32 R169, RZ, RZ, 0x40000040 ;  /* 0x40000040ffa97424 */ /* 0x001fc400078e00ff */
[-CC-:B------:R-:W-:Y:S01]  /*15db0*/  FFMA.FTZ R162, R175, R14.reuse, -R168.reuse ;  /* 0x0000000eafa27223 */ /* 0x180fe200000108a8 */
[-CC-:B------:R-:W-:Y:S01]  /*15dc0*/  FFMA.FTZ R163, R178, R14.reuse, -R168.reuse ;  /* 0x0000000eb2a37223 */ /* 0x180fe200000108a8 */
[-C--:B------:R-:W-:Y:S01]  /*15dd0*/  FFMA.FTZ R167, R179, R14.reuse, -R168 ;  /* 0x0000000eb3a77223 */ /* 0x080fe200000108a8 */
        /* <DEDUP_REMOVED lines=12> */
[-C--:B------:R-:W-:Y:S01]  /*15ea0*/  FMUL.FTZ R51, R51, R157.reuse ;  /* 0x0000009d33337220 */ /* 0x080fe20000410000 */
        /* <DEDUP_REMOVED lines=14> */
[----:B------:R-:W-:Y:S01]  /*15f90*/  MUFU.EX2 R172, R203 ;  /* 0x000000cb00ac7308 */ /* 0x000fe20000000800 */
[-C--:B------:R-:W-:Y:S01]  /*15fa0*/  FMUL.FTZ R70, R70, R157.reuse ;  /* 0x0000009d46467220 */ /* 0x080fe20000410000 */
[-C--:B------:R-:W-:Y:S01]  /*15fb0*/  FMUL.FTZ R71, R71, R157.reuse ;  /* 0x0000009d47477220 */ /* 0x080fe20000410000 */
        /* <DEDUP_REMOVED lines=14> */
[----:B-1----:R-:W-:Y:S01]  /*160a0*/  F2FP.BF16.F32.PACK_AB R158, R181, R199 ;  /* 0x000000c7b59e723e */ /* 0x002fe200000010ff */
[-C--:B------:R-:W-:Y:S01]  /*160b0*/  FMUL.FTZ R87, R87, R157.reuse ;  /* 0x0000009d57577220 */ /* 0x080fe20000410000 */
[----:B------:R-:W-:Y:S01]  /*160c0*/  FADD.FTZ R169, R164, R169 ;  /* 0x000000a9a4a97221 */ /* 0x000fe20000010000 */
[-C--:B------:R-:W-:Y:S01]  /*160d0*/  FMUL.FTZ R90, R90, R157.reuse ;  /* 0x0000009d5a5a7220 */ /* 0x080fe20000410000 */
[-C--:B------:R-:W-:Y:S01]  /*160e0*/  FMUL.FTZ R91, R91, R157.reuse ;  /* 0x0000009d5b5b7220 */ /* 0x080fe20000410000 */
[-C--:B------:R-:W-:Y:S01]  /*160f0*/  FMUL.FTZ R94, R94, R157.reuse ;  /* 0x0000009d5e5e7220 */ /* 0x080fe20000410000 */
[----:B---3--:R-:W-:Y:S01]  /*16100*/  FADD.FTZ R169, R155, R169 ;  /* 0x000000a99ba97221 */ /* 0x008fe20000010000 */
        /* <DEDUP_REMOVED lines=33> */
[----:B---3--:R-:W-:Y:S01]  /*16320*/  F2FP.BF16.F32.PACK_AB R154, R200, R201 ;  /* 0x000000c9c89a723e */ /* 0x008fe200000010ff */
[----:B------:R-:W-:Y:S01]  /*16330*/  FMUL.FTZ R151, R151, R157 ;  /* 0x0000009d97977220 */ /* 0x000fe20000410000 */
[C---:B0-----:R-:W-:Y:S01]  /*16340*/  F2FP.BF16.F32.PACK_AB R153, R170.reuse, R159 ;  /* 0x0000009faa99723e */ /* 0x041fe200000010ff */
[----:B------:R-:W-:Y:S01]  /*16350*/  FADD.FTZ R0, R170, R0 ;  /* 0x00000000aa007221 */ /* 0x000fe20000010000 */
[----:B------:R-:W-:-:S02]  /*16360*/  F2FP.BF16.F32.PACK_AB R164, R164, R161 ;  /* 0x000000a1a4a4723e */ /* 0x000fc400000010ff */
[----:B-1----:R-:W-:Y:S01]  /*16370*/  F2FP.BF16.F32.PACK_AB R157, R174, R173 ;  /* 0x000000adae9d723e */ /* 0x002fe200000010ff */
[----:B------:R0:W1:Y:S01]  /*16380*/  MUFU.EX2 R181, R162 ;  /* 0x000000a200b57308 */ /* 0x0000620000000800 */
[----:B--2---:R-:W-:Y:S01]  /*16390*/  F2FP.BF16.F32.PACK_AB R159, R177, R175 ;  /* 0x000000afb19f723e */ /* 0x004fe200000010ff */
[----:B------:R-:W-:Y:S01]  /*163a0*/  FADD.FTZ R0, R171, R0 ;  /* 0x00000000ab007221 */ /* 0x000fe20000010000 */
[----:B------:R-:W-:-:S03]  /*163b0*/  R2UR UR6, R168 ;  /* 0x00000000a80672ca */ /* 0x000fc600000e0000 */
[----:B------:R-:W-:Y:S02]  /*163c0*/  FADD.FTZ R0, R172, R0 ;  /* 0x00000000ac007221 */ /* 0x000fe40000010000 */
[----:B------:R1:W-:Y:S01]  /*163d0*/  MUFU.EX2 R176, R163 ;  /* 0x000000a300b07308 */ /* 0x0003e20000000800 */
[----:B0-----:R-:W-:Y:S01]  /*163e0*/  F2FP.BF16.F32.PACK_AB R162, R6, R165 ;  /* 0x000000a506a2723e */ /* 0x001fe200000010ff */
[C---:B------:R-:W-:Y:S01]  /*163f0*/  FADD.FTZ R6, R166.reuse, R169 ;  /* 0x000000a9a6067221 */ /* 0x040fe20000010000 */
[----:B------:R-:W-:Y:S01]  /*16400*/  F2FP.BF16.F32.PACK_AB R166, R166, R155 ;  /* 0x0000009ba6a6723e */ /* 0x000fe200000010ff */
[----:B------:R-:W-:Y:S01]  /*16410*/  IMAD.MOV.U32 R169, RZ, RZ, 0x40000040 ;  /* 0x40000040ffa97424 */ /* 0x000fe200078e00ff */
[----:B------:R-:W-:Y:S01]  /*16420*/  F2FP.BF16.F32.PACK_AB R155, R172, R171 ;  /* 0x000000abac9b723e */ /* 0x000fe200000010ff */
[----:B------:R-:W-:Y:S01]  /*16430*/  BAR.SYNC.DEFER_BLOCKING 0xf, 0x100 ;  /* 0x03c4000000007b1d */ /* 0x000fe20000010000 */
[----:B----4-:R-:W-:Y:S01]  /*16440*/  F2FP.BF16.F32.PACK_AB R161, R179, R178 ;  /* 0x000000b2b3a1723e */ /* 0x010fe200000010ff */
[----:B------:R-:W-:Y:S01]  /*16450*/  FADD.FTZ R0, R173, R0 ;  /* 0x00000000ad007221 */ /* 0x000fe20000010000 */
[----:B-1----:R-:W-:-:S03]  /*16460*/  F2FP.BF16.F32.PACK_AB R163, R181, R180 ;  /* 0x000000b4b5a3723e */ /* 0x002fc600000010ff */
        /* <DEDUP_REMOVED lines=55> */
.L_x_3514:
[----:B------:R-:W-:Y:S02]  /*167e0*/  VIADD R21, R21, 0x38860 ;  /* 0x0003886015157836 */ /* 0x000fe40000000000 */
[----:B------:R-:W-:Y:S02]  /*167f0*/  IMAD.MOV.U32 R198, RZ, RZ, R15 ;  /* 0x000000ffffc67224 */ /* 0x000fe400078e000f */
[----:B------:R-:W-:Y:S01]  /*16800*/  IMAD.MOV.U32 R199, RZ, RZ, R7 ;  /* 0x000000ffffc77224 */ /* 0x000fe200078e0007 */
[----:B------:R-:W-:Y:S01]  /*16810*/  PRMT R21, R187, 0x654, R21 ;  /* 0x00000654bb157816 */ /* 0x000fe20000000015 */
[----:B------:R-:W-:-:S03]  /*16820*/  IMAD.MOV.U32 R208, RZ, RZ, R22 ;  /* 0x000000ffffd07224 */ /* 0x000fc600078e0016 */
[----:B------:R0:W-:Y:S01]  /*16830*/  SYNCS.ARRIVE.TRANS64.RED.A1T0 RZ, [R21+URZ], RZ ;  /* 0x000000ff15ff79a7 */ /* 0x0001e2000810043f */
[----:B------:R-:W-:Y:S05]  /*16840*/  @P1 BRA `(.L_x_3515) ;  /* 0xffffffcc00641947 */ /* 0x000fea000383ffff */
[----:B------:R-:W-:Y:S05]  /*16850*/  BSYNC B0 ;  /* 0x0000000000007941 */ /* 0x000fea0003800000 */
.L_x_3502:
[----:B------:R-:W-:Y:S05]  /*16860*/  BSYNC B1 ;  /* 0x0000000000017941 */ /* 0x000fea0003800000 */
.L_x_3501:
[----:B------:R-:W-:Y:S01]  /*16870*/  ISETP.GE.AND P1, PT, R20, R223, PT ;  /* 0x000000df1400720c */ /* 0x000fe20003f26270 */
[----:B------:R-:W-:-:S12]  /*16880*/  BSSY B0, `(.L_x_3516) ;  /* 0x00003d1000007945 */ /* 0x000fd80003800000 */
[----:B------:R-:W-:Y:S05]  /*16890*/  @!P1 BRA `(.L_x_3517) ;  /* 0x0000003c003c9947 */ /* 0x000fea0003800000 */
[----:B------:R-:W-:Y:S02]  /*168a0*/  IMAD.MOV.U32 R198, RZ, RZ, R15 ;  /* 0x000000ffffc67224 */ /* 0x000fe400078e000f */
[----:B0-----:R-:W-:Y:S02]  /*168b0*/  IMAD.MOV.U32 R199, RZ, RZ, R7 ;  /* 0x000000ffffc77224 */ /* 0x001fe400078e0007 */
[----:B------:R-:W-:-:S07]  /*168c0*/  IMAD.MOV.U32 R208, RZ, RZ, R22 ;  /* 0x000000ffffd07224 */ /* 0x000fce00078e0016 */
.L_x_3538:
[----:B------:R-:W-:-:S05]  /*168d0*/  VIADD R22, R208, 0x1 ;  /* 0x00000001d0167836 */ /* 0x000fca0000000000 */
[----:B------:R-:W-:-:S04]  /*168e0*/  ISETP.NE.AND P1, PT, R22, 0x2, PT ;  /* 0x000000021600780c */ /* 0x000fc80003f25270 */
[----:B------:R-:W-:Y:S02]  /*168f0*/  SEL R7, RZ, 0x1, P1 ;  /* 0x00000001ff077807 */ /* 0x000fe40000800000 */
[----:B------:R-:W-:Y:S02]  /*16900*/  SEL R22, R22, RZ, P1 ;  /* 0x000000ff16167207 */ /* 0x000fe40000800000 */
[----:B------:R-:W-:Y:S01]  /*16910*/  LOP3.LUT R23, R23, R7, RZ, 0x3c, !PT ;  /* 0x0000000717177212 */ /* 0x000fe200078e3cff */
[----:B-1----:R-:W-:Y:S06]  /*16920*/  @!P0 BRA `(.L_x_3518) ;  /* 0x0000000000048947 */ /* 0x002fec0003800000 */
[----:B------:R-:W-:Y:S01]  /*16930*/  BPT.TRAP 0x1 ;  /* 0x000000040000795c */ /* 0x000fe20000300000 */
.L_x_3518:
[----:B------:R-:W-:Y:S01]  /*16940*/  IMAD R21, R22, 0x8, R17 ;  /* 0x0000000816157824 */ /* 0x000fe200078e0211 */
[----:B------:R-:W-:-:S04]  /*16950*/  SHF.L.U32 R7, R23, 0x1f, RZ ;  /* 0x0000001f17077819 */ /* 0x000fc800000006ff */
[----:B------:R0:W1:Y:S01]  /*16960*/  SYNCS.PHASECHK.TRANS64.TRYWAIT P1, [R21+URZ+0x38830], R7 ;  /* 0x03883007150075a7 */ /* 0x000062000802017f */
[----:B------:R-:W-:Y:S05]  /*16970*/  @!P0 BRA `(.L_x_3519) ;  /* 0x0000000000048947 */ /* 0x000fea0003800000 */
[----:B------:R-:W-:Y:S01]  /*16980*/  BPT.TRAP 0x1 ;  /* 0x000000040000795c */ /* 0x000fe20000300000 */
.L_x_3519:
[----:B------:R-:W-:Y:S01]  /*16990*/  BSSY B1, `(.L_x_3520) ;  /* 0x0000006000017945 */ /* 0x000fe20003800000 */
[----:B------:R-:W-:Y:S02]  /*169a0*/  IMAD R154, R22, 0x200, R195 ;  /* 0x00000200169a7824 */ /* 0x000fe400078e02c3 */
[----:B------:R-:W-:Y:S01]  /*169b0*/  IMAD.MOV.U32 R155, RZ, RZ, 0x40000040 ;  /* 0x40000040ff9b7424 */ /* 0x000fe200078e00ff */
[----:B-1----:R-:W-:Y:S06]  /*169c0*/  @P1 BRA `(.L_x_3521) ;  /* 0x0000000000081947 */ /* 0x002fec0003800000 */
[----:B------:R-:W1:Y:S02]  /*169d0*/  SYNCS.PHASECHK.TRANS64.TRYWAIT P1, [R21+URZ+0x38830], R7 ;  /* 0x03883007150075a7 */ /* 0x000e64000802017f */
[----:B-1----:R-:W-:Y:S05]  /*169e0*/  @!P1 BRA `(.L_x_3522) ;  /* 0x0000013c00689947 */ /* 0x002fea0003800000 */
.L_x_3521:
[----:B------:R-:W-:Y:S05]  /*169f0*/  BSYNC B1 ;  /* 0x0000000000017941 */ /* 0x000fea0003800000 */
.L_x_3520:
        /* <DEDUP_REMOVED lines=36> */
.L_x_3523:
[----:B------:R2:W3:Y:S01]  /*16c40*/  SYNCS.PHASECHK.TRANS64.TRYWAIT P1, [R21+URZ+0x38850], R7 ;  /* 0x03885007150075a7 */ /* 0x0004e2000802017f */
[----:B------:R-:W-:Y:S05]  /*16c50*/  @!P0 BRA `(.L_x_3524) ;  /* 0x0000000000048947 */ /* 0x000fea0003800000 */
[----:B------:R-:W-:Y:S01]  /*16c60*/  BPT.TRAP 0x1 ;  /* 0x000000040000795c */ /* 0x000fe20000300000 */
.L_x_3524:
[----:B------:R-:W-:Y:S04]  /*16c70*/  BSSY B1, `(.L_x_3525) ;  /* 0x0000004000017945 */ /* 0x000fe80003800000 */
[----:B---3--:R-:W-:Y:S05]  /*16c80*/  @P1 BRA `(.L_x_3526) ;  /* 0x0000000000081947 */ /* 0x008fea0003800000 */
[----:B------:R-:W3:Y:S02]  /*16c90*/  SYNCS.PHASECHK.TRANS64.TRYWAIT P1, [R21+URZ+0x38850], R7 ;  /* 0x03885007150075a7 */ /* 0x000ee4000802017f */
[----:B---3--:R-:W-:Y:S05]  /*16ca0*/  @!P1 BRA `(.L_x_3527) ;  /* 0x0000013800cc9947 */ /* 0x008fea0003800000 */
.L_x_3526:
[----:B------:R-:W-:Y:S05]  /*16cb0*/  BSYNC B1 ;  /* 0x0000000000017941 */ /* 0x000fea0003800000 */
.L_x_3525:
        /* <DEDUP_REMOVED lines=392> */
.L_x_3528:
[----:B------:R-:W0:Y:S01]  /*18540*/  @P4 LDC R14, c[0x0][0x44c] ;  /* 0x00011300ff0e4b82 */ /* 0x000e220000000800 */
[----:B------:R-:W-:Y:S01]  /*18550*/  IMAD.IADD R204, R222, 0x1, R197 ;  /* 0x00000001decc7824 */ /* 0x000fe200078e02c5 */
[----:B------:R-:W-:-:S06]  /*18560*/  ULOP3.LUT UR4, URZ, UR45, URZ, 0x33, !UPT ;  /* 0x0000002d3f047292 */ /* 0x000fcc000f8e333f */
[----:B------:R-:W1:Y:S01]  /*18570*/  @P4 LDC R7, c[0x0][0x450] ;  /* 0x00011400ff074b82 */ /* 0x000e620000000800 */
[----:B0-----:R-:W-:-:S05]  /*18580*/  @P4 IMAD.HI.U32 R14, R204, R14, RZ ;  /* 0x0000000ecc0e4227 */ /* 0x001fca00078e00ff */
[----:B-1----:R-:W-:Y:S01]  /*18590*/  @P4 SHF.R.U32.HI R204, RZ, R7, R14 ;  /* 0x00000007ffcc4219 */ /* 0x002fe2000001160e */
[----:B------:R-:W-:-:S04]  /*185a0*/  VIADD R7, R21, 0x38840 ;  /* 0x0003884015077836 */ /* 0x000fc80000000000 */
[----:B------:R-:W0:Y:S01]  /*185b0*/  SHFL.IDX PT, R205, R204, RZ, 0x1c1f ;  /* 0x001c1fffcccd7589 */ /* 0x000e2200000e0000 */
[----:B------:R-:W-:-:S04]  /*185c0*/  PRMT R7, R187, 0x654, R7 ;  /* 0x00000654bb077816 */ /* 0x000fc80000000007 */
[----:B------:R1:W-:Y:S02]  /*185d0*/  SYNCS.ARRIVE.TRANS64.RED.A1T0 RZ, [R7+URZ], RZ ;  /* 0x000000ff07ff79a7 */ /* 0x0003e4000810043f */
[----:B-1----:R-:W-:-:S05]  /*185e0*/  IMAD.SHL.U32 R7, R20, 0x40, RZ ;  /* 0x0000004014077824 */ /* 0x002fca00078e00ff */
[----:B------:R-:W-:-:S04]  /*185f0*/  IADD3 R202, -R190, 0x1, -R7 ;  /* 0x00000001beca7810 */ /* 0x000fc80007ffe907 */
[----:B------:R-:W-:-:S05]  /*18600*/  IADD3 R202, -R184, R202, R185 ;  /* 0x000000cab8ca7210 */ /* 0x000fca0007ffe1b9 */
[C---:B------:R-:W-:Y:S02]  /*18610*/  VIADD R203, R202.reuse, UR44 ;  /* 0x0000002ccacb7c36 */ /* 0x040fe40008000000 */
[----:B------:R-:W-:Y:S02]  /*18620*/  VIADD R202, R202, UR4 ;  /* 0x00000004caca7c36 */ /* 0x000fe40008000000 */
        /* <DEDUP_REMOVED lines=15> */
.L_x_3531:
[----:B------:R-:W-:-:S05]  /*18720*/  IMAD.U32 R206, RZ, RZ, UR39 ;  /* 0x00000027ffce7e24 */ /* 0x000fca000f8e00ff */
[----:B------:R-:W-:-:S13]  /*18730*/  ISETP.NE.AND P1, PT, R206, 0x1, PT ;  /* 0x00000001ce00780c */ /* 0x000fda0003f25270 */
[----:B------:R-:W0:Y:S02]  /*18740*/  @P1 LDC.64 R14, c[0x0][0xae0] ;  /* 0x0002b800ff0e1b82 */ /* 0x000e240000000a00 */
[----:B0-----:R-:W-:-:S05]  /*18750*/  @P1 IMAD.HI.U32 R14, R205, R14, RZ ;  /* 0x0000000ecd0e1227 */ /* 0x001fca00078e00ff */
[----:B------:R-:W-:-:S07]  /*18760*/  @P1 SHF.R.U32.HI R205, RZ, R15, R14 ;  /* 0x0000000fffcd1219 */ /* 0x000fce000001160e */
.L_x_3532:
[----:B------:R-:W-:Y:S05]  /*18770*/  BSYNC B1 ;  /* 0x0000000000017941 */ /* 0x000fea0003800000 */
.L_x_3530:
[----:B------:R-:W-:-:S04]  /*18780*/  IMAD R205, R205, R206, -R7 ;  /* 0x000000cecdcd7224 */ /* 0x000fc800078e0a07 */
[----:B------:R-:W-:-:S05]  /*18790*/  IMAD.IADD R205, R205, 0x1, -R190 ;  /* 0x00000001cdcd7824 */ /* 0x000fca00078e0abe */
[----:B------:R-:W-:Y:S02]  /*187a0*/  VIMNMX R200, R200, R205, !PT ;  /* 0x000000cdc8c87248 */ /* 0x000fe40007fe0100 */
[----:B------:R-:W-:-:S07]  /*187b0*/  VIADDMNMX R201, R205, R206, R201, PT ;  /* 0x000000cecdc97246 */ /* 0x000fce00038001c9 */
.L_x_3529:
        /* <DEDUP_REMOVED lines=65> */
.L_x_3535:
[----:B------:R-:W-:-:S05]  /*18bd0*/  IMAD.U32 R200, RZ, RZ, UR39 ;  /* 0x00000027ffc87e24 */ /* 0x000fca000f8e00ff */
[----:B------:R-:W-:-:S13]  /*18be0*/  ISETP.NE.AND P2, PT, R200, 0x1, PT ;  /* 0x00000001c800780c */ /* 0x000fda0003f45270 */
[----:B------:R-:W0:Y:S02]  /*18bf0*/  @P2 LDC.64 R14, c[0x0][0xae0] ;  /* 0x0002b800ff0e2b82 */ /* 0x000e240000000a00 */
[----:B0-----:R-:W-:-:S05]  /*18c00*/  @P2 IMAD.HI.U32 R14, R204, R14, RZ ;  /* 0x0000000ecc0e2227 */ /* 0x001fca00078e00ff */
[----:B------:R-:W-:-:S07]  /*18c10*/  @P2 SHF.R.U32.HI R204, RZ, R15, R14 ;  /* 0x0000000fffcc2219 */ /* 0x000fce000001160e */
.L_x_3536:
[----:B------:R-:W-:Y:S05]  /*18c20*/  BSYNC B1 ;  /* 0x0000000000017941 */ /* 0x000fea0003800000 */
.L_x_3534:
[----:B------:R-:W-:-:S04]  /*18c30*/  IMAD R7, R204, R200, -R7 ;  /* 0x000000c8cc077224 */ /* 0x000fc800078e0a07 */
[----:B------:R-:W-:-:S05]  /*18c40*/  IMAD.IADD R7, R7, 0x1, -R190 ;  /* 0x0000000107077824 */ /* 0x000fca00078e0abe */
[----:B------:R-:W-:Y:S02]  /*18c50*/  VIMNMX R202, R202, R7, !PT ;  /* 0x00000007caca7248 */ /* 0x000fe40007fe0100 */
[----:B------:R-:W-:-:S07]  /*18c60*/  VIADDMNMX R203, R7, R200, R203, PT ;  /* 0x000000c807cb7246 */ /* 0x000fce00038001cb */
.L_x_3533:
        /* <DEDUP_REMOVED lines=74> */
[----:B------:R0:W-:Y:S01]  /*19110*/  MUFU.EX2 R171, R169 ;  /* 0x000000a900ab7308 */ /* 0x0001e20000000800 */
        /* <DEDUP_REMOVED lines=9> */
[----:B------:R-:W-:Y:S01]  /*191b0*/  MUFU.EX2 R153, R153 ;  /* 0x0000009900997308 */ /* 0x000fe20000000800 */
        /* <DEDUP_REMOVED lines=27> */
[----:B------:R-:W-:-:S03]  /*19370*/  FMNMX.FTZ R15, R182, R15, !PT ;  /* 0x0000000fb60f7209 */ /* 0x000fc60007810000 */
[----:B------:R-:W-:Y:S01]  /*19380*/  MUFU.EX2 R165, R165 ;  /* 0x000000a500a57308 */ /* 0x000fe20000000800 */
[----:B------:R-:W-:-:S05]  /*19390*/  FMNMX.FTZ R15, R183, R15, !PT ;  /* 0x0000000fb70f7209 */ /* 0x000fca0007810000 */
[----:B------:R-:W1:Y:S02]  /*193a0*/  SHFL.BFLY PT, R170, R15, 0x2, 0x1f ;  /* 0x0c401f000faa7f89 */ /* 0x000e6400000e0000 */
[----:B------:R-:W-:Y:S08]  /*193b0*/  MUFU.EX2 R172, R172 ;  /* 0x000000ac00ac7308 */ /* 0x000ff00000000800 */
[----:B------:R-:W-:Y:S08]  /*193c0*/  MUFU.EX2 R173, R173 ;  /* 0x000000ad00ad7308 */ /* 0x000ff00000000800 */
[----:B------:R-:W-:Y:S01]  /*193d0*/  MUFU.EX2 R176, R176 ;  /* 0x000000b000b07308 */ /* 0x000fe20000000800 */
[----:B-1----:R-:W-:-:S07]  /*193e0*/  FMNMX.FTZ R15, R15, R170, !PT ;  /* 0x000000aa0f0f7209 */ /* 0x002fce0007810000 */
[----:B------:R1:W-:Y:S01]  /*193f0*/  MUFU.EX2 R170, R168 ;  /* 0x000000a800aa7308 */ /* 0x0003e20000000800 */
[----:B------:R-:W2:Y:S07]  /*19400*/  SHFL.BFLY PT, R203, R15, 0x1, 0x1f ;  /* 0x0c201f000fcb7f89 */ /* 0x000eae00000e0000 */
[----:B------:R-:W-:Y:S08]  /*19410*/  MUFU.EX2 R177, R177 ;  /* 0x000000b100b17308 */ /* 0x000ff00000000800 */
[----:B------:R-:W-:Y:S08]  /*19420*/  MUFU.EX2 R180, R180 ;  /* 0x000000b400b47308 */ /* 0x000ff00000000800 */
[----:B------:R-:W-:Y:S01]  /*19430*/  MUFU.EX2 R181, R181 ;  /* 0x000000b500b57308 */ /* 0x000fe20000000800 */
[----:B--2---:R-:W-:-:S04]  /*19440*/  FMNMX.FTZ R15, R15, R203, !PT ;  /* 0x000000cb0f0f7209 */ /* 0x004fc80007810000 */
[C---:B------:R-:W-:Y:S01]  /*19450*/  FSETP.NEU.FTZ.AND P1, PT, R15.reuse, -INF , PT ;  /* 0xff8000000f00780b */ /* 0x040fe20003f3d000 */
[----:B0-----:R-:W-:-:S03]  /*19460*/  FMUL.FTZ R169, R15, R14 ;  /* 0x0000000e0fa97220 */ /* 0x001fc60000410000 */
[----:B-1----:R-:W-:Y:S02]  /*19470*/  FSEL R168, R15, RZ, P1 ;  /* 0x000000ff0fa87208 */ /* 0x002fe40000800000 */
[----:B------:R-:W-:Y:S02]  /*19480*/  FSEL R169, R169, RZ, P1 ;  /* 0x000000ffa9a97208 */ /* 0x000fe40000800000 */
[----:B------:R-:W-:Y:S01]  /*19490*/  ISETP.NE.AND P1, PT, R212, RZ, PT ;  /* 0x000000ffd400720c */ /* 0x000fe20003f25270 */
[----:B------:R-:W-:Y:S01]  /*194a0*/  FADD.FTZ R168, -R168, R198 ;  /* 0x000000c6a8a87221 */ /* 0x000fe20000010100 */
        /* <DEDUP_REMOVED lines=19> */
[----:B------:R-:W-:Y:S01]  /*195e0*/  FMUL.FTZ R168, R168, R14 ;  /* 0x0000000ea8a87220 */ /* 0x000fe20000410000 */
[----:B------:R-:W-:Y:S01]  /*195f0*/  MUFU.EX2 R155, R155 ;  /* 0x0000009b009b7308 */ /* 0x000fe20000000800 */
[----:B------:R-:W-:Y:S01]  /*19600*/  @!P1 IMAD R158, R208, 0x40, R196 ;  /* 0x00000040d09e9824 */ /* 0x000fe200078e02c4 */
[----:B------:R-:W-:Y:S01]  /*19610*/  R2UR UR7, R169 ;  /* 0x00000000a90772ca */ /* 0x000fe200000e0000 */
[----:B0-----:R-:W-:Y:S02]  /*19620*/  FFMA.FTZ R6, R198, R6, R152 ;  /* 0x00000006c6067223 */ /* 0x001fe40000010098 */
[----:B------:R-:W-:Y:S02]  /*19630*/  @!P1 IMAD R158, R158, 0x4, R17 ;  /* 0x000000049e9e9824 */ /* 0x000fe400078e0211 */
[-C--:B------:R-:W-:Y:S01]  /*19640*/  FMUL.FTZ R24, R24, R198.reuse ;  /* 0x000000c618187220 */ /* 0x080fe20000410000 */
[-C--:B------:R-:W-:Y:S01]  /*19650*/  FMUL.FTZ R25, R25, R198.reuse ;  /* 0x000000c619197220 */ /* 0x080fe20000410000 */
[----:B------:R0:W1:Y:S01]  /*19660*/  MUFU.EX2 R199, R168 ;  /* 0x000000a800c77308 */ /* 0x0000620000000800 */
[----:B------:R-:W-:Y:S01]  /*19670*/  FADD.FTZ R6, R153, R6 ;  /* 0x0000000699067221 */ /* 0x000fe20000010000 */
[----:B------:R-:W-:Y:S01]  /*19680*/  @!P1 STS [R158+0x38400], R198 ;  /* 0x038400c69e009388 */ /* 0x000fe20000000800 */
[-C--:B------:R-:W-:Y:S01]  /*19690*/  FMUL.FTZ R28, R28, R198.reuse ;  /* 0x000000c61c1c7220 */ /* 0x080fe20000410000 */
[-C--:B------:R-:W-:Y:S01]  /*196a0*/  FMUL.FTZ R29, R29, R198.reuse ;  /* 0x000000c61d1d7220 */ /* 0x080fe20000410000 */
[----:B------:R-:W-:Y:S01]  /*196b0*/  FADD.FTZ R6, R202, R6 ;  /* 0x00000006ca067221 */ /* 0x000fe20000010000 */
[-C--:B------:R-:W-:Y:S01]  /*196c0*/  FMUL.FTZ R32, R32, R198.reuse ;  /* 0x000000c620207220 */ /* 0x080fe20000410000 */
[----:B------:R-:W-:Y:S01]  /*196d0*/  FMUL.FTZ R33, R33, R198 ;  /* 0x000000c621217220 */ /* 0x000fe20000410000 */
[----:B------:R2:W3:Y:S01]  /*196e0*/  MUFU.EX2 R169, R156 ;  /* 0x0000009c00a97308 */ /* 0x0004e20000000800 */
[----:B------:R-:W-:Y:S01]  /*196f0*/  FADD.FTZ R6, R157, R6 ;  /* 0x000000069d067221 */ /* 0x000fe20000010000 */
[----:B0-----:R-:W-:-:S02]  /*19700*/  IMAD R168, R22, 0x1000, R211 ;  /* 0x0000100016a87824 */ /* 0x001fc400078e02d3 */
[-C--:B------:R-:W-:Y:S01]  /*19710*/  FMUL.FTZ R36, R36, R198.reuse ;  /* 0x000000c624247220 */ /* 0x080fe20000410000 */
[-C--:B------:R-:W-:Y:S01]  /*19720*/  FMUL.FTZ R37, R37, R198.reuse ;  /* 0x000000c625257220 */ /* 0x080fe20000410000 */
[----:B------:R-:W-:Y:S01]  /*19730*/  FADD.FTZ R6, R160, R6 ;  /* 0x00000006a0067221 */ /* 0x000fe20000010000 */
[----:B------:R-:W-:Y:S01]  /*19740*/  FMUL.FTZ R40, R40, R198 ;  /* 0x000000c628287220 */ /* 0x000fe20000410000 */
[----:B------:R-:W-:Y:S01]  /*19750*/  R2UR UR6, R168 ;  /* 0x00000000a80672ca */ /* 0x000fe200000e0000 */
[----:B------:R-:W-:Y:S01]  /*19760*/  MUFU.EX2 R159, R159 ;  /* 0x0000009f009f7308 */ /* 0x000fe20000000800 */
[----:B--2---:R-:W-:Y:S01]  /*19770*/  F2FP.BF16.F32.PACK_AB R156, R153, R152 ;  /* 0x00000098999c723e */ /* 0x004fe200000010ff */
[----:B-1----:R0:W-:Y:S01]  /*19780*/  @!P1 STS [R158+0x38420], R199 ;  /* 0x038420c79e009388 */ /* 0x0021e20000000800 */
[C---:B------:R-:W-:Y:S01]  /*19790*/  FADD.FTZ R6, R161.reuse, R6 ;  /* 0x00000006a1067221 */ /* 0x040fe20000010000 */
[----:B------:R-:W-:Y:S01]  /*197a0*/  F2FP.BF16.F32.PACK_AB R152, R161, R160 ;  /* 0x000000a0a198723e */ /* 0x000fe200000010ff */
[----:B------:R-:W-:Y:S01]  /*197b0*/  FMUL.FTZ R41, R41, R198 ;  /* 0x000000c629297220 */ /* 0x000fe20000410000 */
[----:B------:R-:W-:Y:S01]  /*197c0*/  F2FP.BF16.F32.PACK_AB R160, R171, R170 ;  /* 0x000000aaaba0723e */ /* 0x000fe200000010ff */
[----:B------:R-:W-:Y:S01]  /*197d0*/  FADD.FTZ R6, R164, R6 ;  /* 0x00000006a4067221 */ /* 0x000fe20000010000 */
[----:B------:R1:W2:Y:S01]  /*197e0*/  MUFU.EX2 R153, R154 ;  /* 0x0000009a00997308 */ /* 0x0002a20000000800 */
[----:B---3--:R-:W-:Y:S01]  /*197f0*/  FFMA.FTZ R0, R199, R0, R169 ;  /* 0x00000000c7007223 */ /* 0x008fe200000100a9 */
[----:B------:R-:W-:Y:S01]  /*19800*/  FMUL.FTZ R44, R44, R198 ;  /* 0x000000c62c2c7220 */ /* 0x000fe20000410000 */
[----:B------:R-:W-:Y:S01]  /*19810*/  FADD.FTZ R6, R165, R6 ;  /* 0x00000006a5067221 */ /* 0x000fe20000010000 */
[----:B0-----:R-:W-:Y:S01]  /*19820*/  F2FP.BF16.F32.PACK_AB R158, R157, R202 ;  /* 0x000000ca9d9e723e */ /* 0x001fe200000010ff */
[C---:B------:R-:W-:Y:S01]  /*19830*/  FADD.FTZ R0, R155.reuse, R0 ;  /* 0x000000009b007221 */ /* 0x040fe20000010000 */
[----:B------:R-:W-:Y:S01]  /*19840*/  F2FP.BF16.F32.PACK_AB R157, R155, R169 ;  /* 0x000000a99b9d723e */ /* 0x000fe200000010ff */
        /* <DEDUP_REMOVED lines=14> */
[C---:B------:R-:W-:Y:S01]  /*19930*/  FADD.FTZ R0, R159.reuse, R0 ;  /* 0x000000009f007221 */ /* 0x040fe20000010000 */
[----:B------:R-:W-:Y:S01]  /*19940*/  F2FP.BF16.F32.PACK_AB R159, R159, R153 ;  /* 0x000000999f9f723e */ /* 0x000fe200000010ff */
[----:B------:R-:W-:Y:S01]  /*19950*/  BAR.SYNC.DEFER_BLOCKING 0xf, 0x100 ;  /* 0x03c4000000007b1d */ /* 0x000fe20000010000 */
[-C--:B------:R-:W-:Y:S01]  /*19960*/  FMUL.FTZ R65, R65, R198.reuse ;  /* 0x000000c641417220 */ /* 0x080fe20000410000 */
[----:B0-----:R-:W-:Y:S01]  /*19970*/  FADD.FTZ R0, R162, R0 ;  /* 0x00000000a2007221 */ /* 0x001fe20000010000 */
[-C--:B------:R-:W-:Y:S01]  /*19980*/  FMUL.FTZ R68, R68, R198.reuse ;  /* 0x000000c644447220 */ /* 0x080fe20000410000 */
[-C--:B------:R-:W-:Y:S01]  /*19990*/  FMUL.FTZ R69, R69, R198.reuse ;  /* 0x000000c645457220 */ /* 0x080fe20000410000 */
[-C--:B------:R-:W-:Y:S01]  /*199a0*/  FMUL.FTZ R72, R72, R198.reuse ;  /* 0x000000c648487220 */ /* 0x080fe20000410000 */
[----:B------:R-:W0:Y:S01]  /*199b0*/  MUFU.EX2 R166, R166 ;  /* 0x000000a600a67308 */ /* 0x000e220000000800 */
[-C--:B------:R-:W-:Y:S01]  /*199c0*/  FMUL.FTZ R73, R73, R198.reuse ;  /* 0x000000c649497220 */ /* 0x080fe20000410000 */
[-C--:B------:R-:W-:Y:S01]  /*199d0*/  FMUL.FTZ R76, R76, R198.reuse ;  /* 0x000000c64c4c7220 */ /* 0x080fe20000410000 */
[----:B------:R-:W-:Y:S01]  /*199e0*/  FMUL.FTZ R77, R77, R198 ;  /* 0x000000c64d4d7220 */ /* 0x000fe20000410000 */
[C---:B-1----:R-:W-:Y:S01]  /*199f0*/  FADD.FTZ R0, R163.reuse, R0 ;  /* 0x00000000a3007221 */ /* 0x042fe20000010000 */
[----:B------:R-:W-:Y:S01]  /*19a00*/  F2FP.BF16.F32.PACK_AB R153, R163, R162 ;  /* 0x000000a2a399723e */ /* 0x000fe200000010ff */
[----:B------:R-:W-:Y:S01]  /*19a10*/  FMUL.FTZ R80, R80, R198 ;  /* 0x000000c650507220 */ /* 0x000fe20000410000 */
[----:B------:R-:W-:Y:S01]  /*19a20*/  F2FP.BF16.F32.PACK_AB R162, R173, R172 ;  /* 0x000000acada2723e */ /* 0x000fe200000010ff */
        /* <DEDUP_REMOVED lines=9> */
[----:B0-----:R-:W-:Y:S01]  /*19ac0*/  FADD.FTZ R0, R166, R0 ;  /* 0x00000000a6007221 */ /* 0x001fe20000010000 */
        /* <DEDUP_REMOVED lines=110> */
[----:B------:R-:W-:Y:S01]  /*1a1b0*/  FADD.FTZ R6, R170, R6 ;  /* 0x00000006aa067221 */ /* 0x000fe20000010000 */
[----:B------:R1:W-:Y:S02]  /*1a1c0*/  STSM.16.M88.4 [R219], R160 ;  /* 0x000000a0db007844 */ /* 0x0003e40000000200 */
[----:B------:R-:W-:Y:S01]  /*1a1d0*/  FADD.FTZ R0, R200, R0 ;  /* 0x00000000c8007221 */ /* 0x000fe20000010000 */
[----:B------:R-:W-:Y:S01]  /*1a1e0*/  FADD.FTZ R6, R171, R6 ;  /* 0x00000006ab067221 */ /* 0x000fe20000010000 */
        /* <DEDUP_REMOVED lines=10> */
[----:B------:R-:W-:-:S02]  /*1a290*/  FADD.FTZ R6, R177, R6 ;  /* 0x00000006b1067221 */ /* 0x000fc40000010000 */
[----:B------:R-:W-:Y:S02]  /*1a2a0*/  FADD.FTZ R0, R179, R0 ;  /* 0x00000000b3007221 */ /* 0x000fe40000010000 */
[----:B------:R-:W-:Y:S02]  /*1a2b0*/  FADD.FTZ R6, R180, R6 ;  /* 0x00000006b4067221 */ /* 0x000fe40000010000 */
[----:B------:R-:W-:Y:S02]  /*1a2c0*/  FADD.FTZ R0, R182, R0 ;  /* 0x00000000b6007221 */ /* 0x000fe40000010000 */
[----:B------:R-:W-:Y:S02]  /*1a2d0*/  FADD.FTZ R6, R181, R6 ;  /* 0x00000006b5067221 */ /* 0x000fe40000010000 */
[----:B------:R-:W-:Y:S01]  /*1a2e0*/  FADD.FTZ R0, R183, R0 ;  /* 0x00000000b7007221 */ /* 0x000fe20000010000 */
[----:B------:R-:W-:Y:S02]  /*1a2f0*/  WARPGROUP.DEPBAR.LE gsb0, 0x0 ;  /* 0x00008000000079c5 */ /* 0x000fe40000010000 */
[----:B--2---:R-:W-:Y:S01]  /*1a300*/  VIADD R156, R168, 0x80 ;  /* 0x00000080a89c7836 */ /* 0x004fe20000000000 */
        /* <DEDUP_REMOVED lines=31> */
.L_x_3537:
        /* <DEDUP_REMOVED lines=9> */
.L_x_3517:
[----:B------:R-:W-:Y:S05]  /*1a590*/  BSYNC B0 ;  /* 0x0000000000007941 */ /* 0x000fea0003800000 */
.L_x_3516:
[----:B01----:R-:W2:Y:S01]  /*1a5a0*/  LDL.LU R21, [R1+0x68] ;  /* 0x0000680001157983 */ /* 0x003ea20000300800 */
        /* <DEDUP_REMOVED lines=24> */
[-C--:B------:R-:W-:Y:S01]  /*1a730*/  FMUL.FTZ R44, R44, R2.reuse ;  /* 0x000000022c2c7220 */ /* 0x080fe20000410000 */
        /* <DEDUP_REMOVED lines=143> */
.L_x_3400:
[----:B------:R-:W-:Y:S05]  /*1b030*/  BSYNC B7 ;  /* 0x0000000000077941 */ /* 0x000fea0003800000 */
.L_x_3388:
        /* <DEDUP_REMOVED lines=9> */
[----:B-1----:R-:W2:Y:S01]  /*1b0d0*/  LDL R4, [R1+0x78] ;  /* 0x0000780001047983 */ /* 0x002ea20000100800 */
[----:B------:R-:W0:Y:S01]  /*1b0e0*/  S2R R0, SR_SWINHI ;  /* 0x0000000000007919 */ /* 0x000e220000002f00 */
[----:B------:R-:W-:Y:S01]  /*1b0f0*/  F2FP.BF16.F32.PACK_AB R6, R29, R28 ;  /* 0x0000001c1d06723e */ /* 0x000fe200000010ff */
[----:B------:R-:W-:Y:S01]  /*1b100*/  ULDC.64 UR4, c[0x0][0xd08] ;  /* 0x0003420000047ab9 */ /* 0x000fe20000000a00 */
[----:B------:R-:W-:Y:S01]  /*1b110*/  F2FP.BF16.F32.PACK_AB R7, R31, R30 ;  /* 0x0000001e1f07723e */ /* 0x000fe200000010ff */
[----:B------:R-:W3:Y:S01]  /*1b120*/  LDL R157, [R1+0x60] ;  /* 0x00006000019d7983 */ /* 0x000ee20000100800 */
[----:B------:R-:W-:Y:S01]  /*1b130*/  F2FP.BF16.F32.PACK_AB R8, R33, R32 ;  /* 0x000000202108723e */ /* 0x000fe200000010ff */
[----:B------:R-:W-:Y:S01]  /*1b140*/  ULDC.64 UR6, c[0x0][0xd00] ;  /* 0x0003400000067ab9 */ /* 0x000fe20000000a00 */
[----:B------:R-:W-:Y:S02]  /*1b150*/  MOV R20, R17 ;  /* 0x0000001100147202 */ /* 0x000fe40000000f00 */
[----:B0-----:R-:W-:-:S02]  /*1b160*/  MOV R21, R0 ;  /* 0x0000000000157202 */ /* 0x001fc40000000f00 */
[----:B------:R-:W-:Y:S02]  /*1b170*/  F2FP.BF16.F32.PACK_AB R9, R35, R34 ;  /* 0x000000222309723e */ /* 0x000fe400000010ff */
[----:B----4-:R-:W-:Y:S02]  /*1b180*/  F2FP.BF16.F32.PACK_AB R10, R37, R36 ;  /* 0x00000024250a723e */ /* 0x010fe400000010ff */
        /* <DEDUP_REMOVED lines=167> */
[----:B------:R-:W3:Y:S01]  /*1bc00*/  @P0 LDC.64 R6, c[0x0][0xd08] ;  /* 0x00034200ff060b82 */ /* 0x000ee20000000a00 */
        /* <DEDUP_REMOVED lines=9> */
[----:B---3--:R-:W-:Y:S01]  /*1bca0*/  @P0 IMAD.WIDE R6, R157, 0x4, R6 ;  /* 0x000000049d060825 */ /* 0x008fe200078e0206 */
        /* <DEDUP_REMOVED lines=13> */
.L_x_3541:
[----:B------:R-:W2:Y:S01]  /*1bd80*/  LDL R0, [R1+0x6c] ;  /* 0x00006c0001007983 */ /* 0x000ea20000100800 */
[----:B------:R-:W-:-:S03]  /*1bd90*/  ULDC UR4, c[0x0][0xbd4] ;  /* 0x0002f50000047ab9 */ /* 0x000fc60000000800 */
[----:B0-----:R-:W3:Y:S04]  /*1bda0*/  LDL.LU R6, [R1+0x5c] ;  /* 0x00005c0001067983 */ /* 0x001ee80000300800 */
[----:B--2---:R-:W0:Y:S01]  /*1bdb0*/  SHFL.IDX PT, R0, R0, RZ, 0x1f ;  /* 0x00001fff00007589 */ /* 0x004e2200000e0000 */
[----:B---3--:R-:W-:-:S04]  /*1bdc0*/  ISETP.NE.AND P1, PT, R6, RZ, PT ;  /* 0x000000ff0600720c */ /* 0x008fc80003f25270 */
[----:B------:R-:W-:Y:S02]  /*1bdd0*/  SEL R10, R6, UR4, P1 ;  /* 0x00000004060a7c07 */ /* 0x000fe40008800000 */
[----:B0-----:R-:W-:Y:S02]  /*1bde0*/  ISETP.NE.AND P0, PT, R0, RZ, PT ;  /* 0x000000ff0000720c */ /* 0x001fe40003f05270 */
[----:B-----5:R-:W-:-:S11]  /*1bdf0*/  SHF.R.S32.HI R0, RZ, 0x1f, R4 ;  /* 0x0000001fff007819 */ /* 0x020fd60000011404 */
[----:B------:R-:W-:Y:S05]  /*1be00*/  @P0 BRA `(.L_x_3542) ;  /* 0x0000000000fc0947 */ /* 0x000fea0003800000 */
[----:B------:R-:W2:Y:S04]  /*1be10*/  LDL R155, [R1+0x64] ;  /* 0x00006400019b7983 */ /* 0x000ea80000100800 */
[----:B------:R-:W3:Y:S01]  /*1be20*/  LDL R158, [R1+0x74] ;  /* 0x00007400019e7983 */ /* 0x000ee20000100800 */
[----:B------:R-:W-:Y:S01]  /*1be30*/  IMAD.MOV.U32 R11, RZ, RZ, 0xab8 ;  /* 0x00000ab8ff0b7424 */ /* 0x000fe200078e00ff */
        /* <DEDUP_REMOVED lines=60> */
.L_x_3542:
[----:B------:R-:W-:Y:S02]  /*1c200*/  ISETP.GT.AND P1, PT, R10, 0x1, PT ;  /* 0x000000010a00780c */ /* 0x000fe40003f24270 */
[----:B------:R-:W-:-:S04]  /*1c210*/  ISETP.NE.U32.AND P0, PT, RZ, UR6, PT ;  /* 0x00000006ff007c0c */ /* 0x000fc8000bf05070 */
[----:B------:R-:W-:-:S04]  /*1c220*/  ISETP.NE.AND.EX P0, PT, RZ, UR7, PT, P0 ;  /* 0x00000007ff007c0c */ /* 0x000fc8000bf05300 */
[----:B0-----:R-:W-:-:S03]  /*1c230*/  SEL R6, R157, RZ, !P0 ;  /* 0x000000ff9d067207 */ /* 0x001fc60004000000 */
[----:B------:R-:W-:Y:S06]  /*1c240*/  @P1 BRA `(.L_x_3543) ;  /* 0x0000001000601947 */ /* 0x000fec0003800000 */
[----:B------:R-:W0:Y:S01]  /*1c250*/  S2R R80, SR_TID.X ;  /* 0x0000000000507919 */ /* 0x000e220000002100 */
[----:B------:R-:W-:Y:S01]  /*1c260*/  ULDC.64 UR4, c[0x0][0xba0] ;  /* 0x0002e80000047ab9 */ /* 0x000fe20000000a00 */
[----:B0-----:R-:W-:-:S05]  /*1c270*/  VIADD R80, R80, 0xffffff80 ;  /* 0xffffff8050507836 */ /* 0x001fca0000000000 */
[----:B------:R-:W-:-:S04]  /*1c280*/  SHF.R.S32.HI R3, RZ, 0x1f, R80 ;  /* 0x0000001fff037819 */ /* 0x000fc80000011450 */
[----:B------:R-:W-:-:S04]  /*1c290*/  LEA.HI R84, R3, R80, RZ, 0x3 ;  /* 0x0000005003547211 */ /* 0x000fc800078f18ff */
[----:B------:R-:W-:-:S05]  /*1c2a0*/  SHF.R.S32.HI R7, RZ, 0x3, R84 ;  /* 0x00000003ff077819 */ /* 0x000fca0000011454 */
[----:B------:R-:W-:-:S04]  /*1c2b0*/  IMAD R3, R7, 0x40, R214 ;  /* 0x0000004007037824 */ /* 0x000fc800078e02d6 */
[----:B------:R-:W-:-:S03]  /*1c2c0*/  IMAD.WIDE R20, R3, 0x2, R20 ;  /* 0x0000000203147825 */ /* 0x000fc600078e0214 */
[C---:B------:R-:W-:Y:S02]  /*1c2d0*/  IADD3 R13, P3, R20.reuse, 0x1000, RZ ;  /* 0x00001000140d7810 */ /* 0x040fe40007f7e0ff */
[C---:B------:R-:W-:Y:S02]  /*1c2e0*/  IADD3 R25, P4, R20.reuse, 0x2000, RZ ;  /* 0x0000200014197810 */ /* 0x040fe40007f9e0ff */
[----:B------:R-:W-:Y:S02]  /*1c2f0*/  LOP3.LUT R12, R13, 0x380, RZ, 0xc0, !PT ;  /* 0x000003800d0c7812 */ /* 0x000fe400078ec0ff */
[----:B------:R-:W-:Y:S02]  /*1c300*/  IADD3 R29, P5, R20, 0x3000, RZ ;  /* 0x00003000141d7810 */ /* 0x000fe40007fbe0ff */
[----:B------:R-:W-:Y:S02]  /*1c310*/  SHF.R.U64 R12, R12, 0x3, RZ ;  /* 0x000000030c0c7819 */ /* 0x000fe400000012ff */
[----:B------:R-:W-:-:S02]  /*1c320*/  IADD3 R33, P6, R20, 0x4000, RZ ;  /* 0x0000400014217810 */ /* 0x000fc40007fde0ff */
[----:B------:R-:W-:Y:S01]  /*1c330*/  LOP3.LUT R12, R12, R13, RZ, 0x3c, !PT ;  /* 0x0000000d0c0c7212 */ /* 0x000fe200078e3cff */
[----:B------:R-:W-:Y:S01]  /*1c340*/  IMAD.X R13, RZ, RZ, R21, P3 ;  /* 0x000000ffff0d7224 */ /* 0x000fe200018e0615 */
[C---:B------:R-:W-:Y:S02]  /*1c350*/  IADD3 R37, P0, R20.reuse, 0x5000, RZ ;  /* 0x0000500014257810 */ /* 0x040fe40007f1e0ff */
[C---:B------:R-:W-:Y:S02]  /*1c360*/  IADD3 R41, P1, R20.reuse, 0x6000, RZ ;  /* 0x0000600014297810 */ /* 0x040fe40007f3e0ff */
[----:B------:R-:W-:Y:S01]  /*1c370*/  IADD3 R45, P2, R20, 0x7000, RZ ;  /* 0x00007000142d7810 */ /* 0x000fe20007f5e0ff */
[----:B------:R-:W-:Y:S01]  /*1c380*/  VIADD R164, R214, 0x40 ;  /* 0x00000040d6a47836 */ /* 0x000fe20000000000 */
[----:B------:R-:W-:Y:S01]  /*1c390*/  IADD3 R49, P3, R20, 0x8000, RZ ;  /* 0x0000800014317810 */ /* 0x000fe20007f7e0ff */
[C---:B------:R-:W-:Y:S01]  /*1c3a0*/  VIADD R162, R214.reuse, 0x80 ;  /* 0x00000080d6a27836 */ /* 0x040fe20000000000 */
[----:B------:R-:W-:Y:S01]  /*1c3b0*/  LOP3.LUT R24, R25, 0x380, RZ, 0xc0, !PT ;  /* 0x0000038019187812 */ /* 0x000fe200078ec0ff */
[C---:B------:R-:W-:Y:S01]  /*1c3c0*/  VIADD R160, R214.reuse, 0xc0 ;  /* 0x000000c0d6a07836 */ /* 0x040fe20000000000 */
[----:B------:R-:W-:Y:S01]  /*1c3d0*/  LOP3.LUT R28, R29, 0x380, RZ, 0xc0, !PT ;  /* 0x000003801d1c7812 */ /* 0x000fe200078ec0ff */
[C---:B------:R-:W-:Y:S01]  /*1c3e0*/  VIADD R158, R214.reuse, 0x100 ;  /* 0x00000100d69e7836 */ /* 0x040fe20000000000 */
[----:B------:R-:W-:Y:S01]  /*1c3f0*/  LOP3.LUT R32, R33, 0x380, RZ, 0xc0, !PT ;  /* 0x0000038021207812 */ /* 0x000fe200078ec0ff */
[----:B------:R-:W-:Y:S01]  /*1c400*/  VIADD R156, R214, 0x140 ;  /* 0x00000140d69c7836 */ /* 0x000fe20000000000 */
[----:B------:R-:W-:Y:S01]  /*1c410*/  LOP3.LUT R36, R37, 0x380, RZ, 0xc0, !PT ;  /* 0x0000038025247812 */ /* 0x000fe200078ec0ff */
[----:B------:R-:W5:Y:S01]  /*1c420*/  LD.E.128 R12, desc[UR50][R12.64] ;  /* 0x000000320c0c7980 */ /* 0x000f62000c101d00 */
[----:B------:R-:W-:-:S02]  /*1c430*/  LOP3.LUT R40, R41, 0x380, RZ, 0xc0, !PT ;  /* 0x0000038029287812 */ /* 0x000fc400078ec0ff */
[----:B------:R-:W-:Y:S02]  /*1c440*/  LOP3.LUT R44, R45, 0x380, RZ, 0xc0, !PT ;  /* 0x000003802d2c7812 */ /* 0x000fe400078ec0ff */
[----:B------:R-:W-:Y:S02]  /*1c450*/  LOP3.LUT R48, R49, 0x380, RZ, 0xc0, !PT ;  /* 0x0000038031307812 */ /* 0x000fe400078ec0ff */
[----:B------:R-:W-:Y:S02]  /*1c460*/  LOP3.LUT R9, R20, 0x380, RZ, 0xc0, !PT ;  /* 0x0000038014097812 */ /* 0x000fe400078ec0ff */
[----:B------:R-:W-:Y:S02]  /*1c470*/  SHF.R.U64 R24, R24, 0x3, RZ ;  /* 0x0000000318187819 */ /* 0x000fe400000012ff */
[----:B------:R-:W-:Y:S02]  /*1c480*/  SHF.R.U64 R28, R28, 0x3, RZ ;  /* 0x000000031c1c7819 */ /* 0x000fe400000012ff */
[----:B------:R-:W-:-:S02]  /*1c490*/  SHF.R.U64 R32, R32, 0x3, RZ ;  /* 0x0000000320207819 */ /* 0x000fc400000012ff */
[----:B------:R-:W-:Y:S02]  /*1c4a0*/  SHF.R.U64 R36, R36, 0x3, RZ ;  /* 0x0000000324247819 */ /* 0x000fe400000012ff */
[----:B------:R-:W-:Y:S02]  /*1c4b0*/  SHF.R.U64 R40, R40, 0x3, RZ ;  /* 0x0000000328287819 */ /* 0x000fe400000012ff */
[----:B------:R-:W-:Y:S02]  /*1c4c0*/  SHF.R.U64 R44, R44, 0x3, RZ ;  /* 0x000000032c2c7819 */ /* 0x000fe400000012ff */
[----:B------:R-:W-:Y:S02]  /*1c4d0*/  SHF.R.U64 R48, R48, 0x3, RZ ;  /* 0x0000000330307819 */ /* 0x000fe400000012ff */
[----:B------:R-:W-:Y:S02]  /*1c4e0*/  SHF.R.U64 R9, R9, 0x3, RZ ;  /* 0x0000000309097819 */ /* 0x000fe400000012ff */
        /* <DEDUP_REMOVED lines=19> */
[C---:B------:R-:W-:Y:S02]  /*1c620*/  IADD3 R65, P0, R20.reuse, 0xc000, RZ ;  /* 0x0000c00014417810 */ /* 0x040fe40007f1e0ff */
[C---:B------:R-:W-:Y:S01]  /*1c630*/  IADD3 R69, P1, R20.reuse, 0xd000, RZ ;  /* 0x0000d00014457810 */ /* 0x040fe20007f3e0ff */
[----:B------:R-:W5:Y:S01]  /*1c640*/  LD.E.128 R32, desc[UR50][R32.64] ;  /* 0x0000003220207980 */ /* 0x000f62000c101d00 */
[C---:B------:R-:W-:Y:S02]  /*1c650*/  IADD3 R73, P2, R20.reuse, 0xe000, RZ ;  /* 0x0000e00014497810 */ /* 0x040fe40007f5e0ff */
[----:B------:R-:W-:Y:S01]  /*1c660*/  IADD3 R3, P3, R20, 0xf000, RZ ;  /* 0x0000f00014037810 */ /* 0x000fe20007f7e0ff */
[----:B------:R-:W5:Y:S01]  /*1c670*/  LD.E.128 R36, desc[UR50][R36.64] ;  /* 0x0000003224247980 */ /* 0x000f62000c101d00 */
[----:B------:R-:W-:Y:S01]  /*1c680*/  LOP3.LUT R8, R9, R20, RZ, 0x3c, !PT ;  /* 0x0000001409087212 */ /* 0x000fe200078e3cff */
[--C-:B------:R-:W-:Y:S01]  /*1c690*/  IMAD.MOV.U32 R9, RZ, RZ, R21.reuse ;  /* 0x000000ffff097224 */ /* 0x100fe200078e0015 */
[----:B------:R-:W0:Y:S01]  /*1c6a0*/  LDC R20, c[0x0][0xce8] ;  /* 0x00033a00ff147b82 */ /* 0x000e220000000800 */
[----:B------:R-:W-:Y:S01]  /*1c6b0*/  LOP3.LUT R64, R65, 0x380, RZ, 0xc0, !PT ;  /* 0x0000038041407812 */ /* 0x000fe200078ec0ff */
[----:B------:R-:W-:Y:S01]  /*1c6c0*/  IMAD.X R77, RZ, RZ, R21, P3 ;  /* 0x000000ffff4d7224 */ /* 0x000fe200018e0615 */
[----:B------:R-:W-:Y:S01]  /*1c6d0*/  LOP3.LUT R2, R3, 0x380, RZ, 0xc0, !PT ;  /* 0x0000038003027812 */ /* 0x000fe200078ec0ff */
[----:B------:R-:W5:Y:S01]  /*1c6e0*/  LD.E.128 R40, desc[UR50][R40.64] ;  /* 0x0000003228287980 */ /* 0x000f62000c101d00 */
[----:B------:R-:W-:-:S02]  /*1c6f0*/  SHF.R.U64 R64, R64, 0x3, RZ ;  /* 0x0000000340407819 */ /* 0x000fc400000012ff */
[----:B------:R-:W-:Y:S01]  /*1c700*/  LOP3.LUT R52, R53, 0x380, RZ, 0xc0, !PT ;  /* 0x0000038035347812 */ /* 0x000fe200078ec0ff */
[----:B------:R-:W5:Y:S01]  /*1c710*/  LD.E.128 R8, desc[UR50][R8.64] ;  /* 0x0000003208087980 */ /* 0x000f62000c101d00 */
[----:B------:R-:W-:Y:S01]  /*1c720*/  LOP3.LUT R64, R64, R65, RZ, 0x3c, !PT ;  /* 0x0000004140407212 */ /* 0x000fe200078e3cff */
[----:B------:R-:W-:Y:S01]  /*1c730*/  IMAD.X R65, RZ, RZ, R21, P0 ;  /* 0x000000ffff417224 */ /* 0x000fe200000e0615 */
[----:B------:R-:W-:Y:S01]  /*1c740*/  LOP3.LUT R56, R57, 0x380, RZ, 0xc0, !PT ;  /* 0x0000038039387812 */ /* 0x000fe200078ec0ff */
[----:B------:R-:W5:Y:S01]  /*1c750*/  LD.E.128 R44, desc[UR50][R44.64] ;  /* 0x000000322c2c7980 */ /* 0x000f62000c101d00 */
[----:B------:R-:W-:Y:S02]  /*1c760*/  LOP3.LUT R60, R61, 0x380, RZ, 0xc0, !PT ;  /* 0x000003803d3c7812 */ /* 0x000fe400078ec0ff */
[----:B------:R-:W-:Y:S01]  /*1c770*/  LOP3.LUT R68, R69, 0x380, RZ, 0xc0, !PT ;  /* 0x0000038045447812 */ /* 0x000fe200078ec0ff */
[----:B------:R-:W5:Y:S01]  /*1c780*/  LD.E.128 R48, desc[UR50][R48.64] ;  /* 0x0000003230307980 */ /* 0x000f62000c101d00 */
[----:B------:R-:W-:-:S02]  /*1c790*/  LOP3.LUT R72, R73, 0x380, RZ, 0xc0, !PT ;  /* 0x0000038049487812 */ /* 0x000fc400078ec0ff */
[----:B------:R-:W-:Y:S01]  /*1c7a0*/  SHF.R.U64 R2, R2, 0x3, RZ ;  /* 0x0000000302027819 */ /* 0x000fe200000012ff */
[----:B------:R-:W5:Y:S01]  /*1c7b0*/  LD.E.128 R64, desc[UR50][R64.64] ;  /* 0x0000003240407980 */ /* 0x000f62000c101d00 */
[----:B------:R-:W-:Y:S02]  /*1c7c0*/  SHF.R.U64 R52, R52, 0x3, RZ ;  /* 0x0000000334347819 */ /* 0x000fe400000012ff */
[----:B------:R-:W-:Y:S02]  /*1c7d0*/  SHF.R.U64 R56, R56, 0x3, RZ ;  /* 0x0000000338387819 */ /* 0x000fe400000012ff */
[----:B0-----:R-:W-:Y:S02]  /*1c7e0*/  ISETP.NE.AND P0, PT, R20, 0x1, PT ;  /* 0x000000011400780c */ /* 0x001fe40003f05270 */
[----:B------:R-:W-:Y:S02]  /*1c7f0*/  SHF.R.U64 R60, R60, 0x3, RZ ;  /* 0x000000033c3c7819 */ /* 0x000fe400000012ff */
[----:B------:R-:W-:-:S02]  /*1c800*/  SHF.R.U64 R68, R68, 0x3, RZ ;  /* 0x0000000344447819 */ /* 0x000fc400000012ff */
[----:B------:R-:W-:Y:S02]  /*1c810*/  SHF.R.U64 R72, R72, 0x3, RZ ;  /* 0x0000000348487819 */ /* 0x000fe400000012ff */
[----:B------:R-:W-:Y:S01]  /*1c820*/  LOP3.LUT R76, R2, R3, RZ, 0x3c, !PT ;  /* 0x00000003024c7212 */ /* 0x000fe200078e3cff */
[----:B------:R-:W-:Y:S01]  /*1c830*/  IMAD R3, R0, UR4, RZ ;  /* 0x0000000400037c24 */ /* 0x000fe2000f8e02ff */
        /* <DEDUP_REMOVED lines=10> */
[----:B------:R-:W0:Y:S01]  /*1c8e0*/  @P0 LDC R87, c[0x0][0xcec] ;  /* 0x00033b00ff570b82 */ /* 0x000e220000000800 */
[C---:B------:R-:W-:Y:S01]  /*1c8f0*/  IMAD R21, R4.reuse, UR5, R3 ;  /* 0x0000000504157c24 */ /* 0x040fe2000f8e0203 */
[----:B------:R-:W5:Y:S01]  /*1c900*/  LD.E.128 R52, desc[UR50][R52.64] ;  /* 0x0000003234347980 */ /* 0x000f62000c101d00 */
[----:B------:R-:W-:Y:S01]  /*1c910*/  IMAD.WIDE.U32 R2, R4, UR4, RZ ;  /* 0x0000000404027c25 */ /* 0x000fe2000f8e00ff */
[----:B------:R-:W-:-:S02]  /*1c920*/  ULDC.64 UR4, c[0x0][0xbe8] ;  /* 0x0002fa0000047ab9 */ /* 0x000fc40000000a00 */
[----:B------:R-:W5:Y:S01]  /*1c930*/  LD.E.128 R56, desc[UR50][R56.64] ;  /* 0x0000003238387980 */ /* 0x000f62000c101d00 */
[----:B------:R-:W-:Y:S01]  /*1c940*/  IMAD.IADD R3, R3, 0x1, R21 ;  /* 0x0000000103037824 */ /* 0x000fe200078e0215 */
[----:B------:R-:W1:Y:S01]  /*1c950*/  @P0 LDC R89, c[0x0][0xcf0] ;  /* 0x00033c00ff590b82 */ /* 0x000e620000000800 */
[----:B------:R-:W-:Y:S01]  /*1c960*/  LOP3.LUT R21, R84, 0xfffffff8, RZ, 0xc0, !PT ;  /* 0xfffffff854157812 */ /* 0x000fe200078ec0ff */
[----:B------:R-:W5:Y:S01]  /*1c970*/  LD.E.128 R60, desc[UR50][R60.64] ;  /* 0x000000323c3c7980 */ /* 0x000f62000c101d00 */
[C---:B------:R-:W-:Y:S01]  /*1c980*/  IMAD.WIDE.U32 R2, R189.reuse, UR4, R2 ;  /* 0x00000004bd027c25 */ /* 0x040fe2000f8e0002 */
[----:B------:R-:W-:Y:S02]  /*1c990*/  SHF.R.S32.HI R4, RZ, 0x1f, R6 ;  /* 0x0000001fff047819 */ /* 0x000fe40000011406 */
[----:B------:R-:W5:Y:S01]  /*1c9a0*/  LD.E.128 R68, desc[UR50][R68.64] ;  /* 0x0000003244447980 */ /* 0x000f62000c101d00 */
[----:B------:R-:W-:Y:S02]  /*1c9b0*/  IMAD.IADD R0, R80, 0x1, -R21 ;  /* 0x0000000150007824 */ /* 0x000fe400078e0a15 */
[----:B------:R-:W-:Y:S01]  /*1c9c0*/  IMAD R3, R189, UR5, R3 ;  /* 0x00000005bd037c24 */ /* 0x000fe2000f8e0203 */
[----:B------:R-:W-:Y:S01]  /*1c9d0*/  ULDC.64 UR4, c[0x0][0xbf0] ;  /* 0x0002fc0000047ab9 */ /* 0x000fe20000000a00 */
[----:B------:R-:W-:Y:S01]  /*1c9e0*/  IMAD R0, R0, 0x20, R7 ;  /* 0x0000002000007824 */ /* 0x000fe200078e0207 */
[----:B------:R-:W5:Y:S01]  /*1c9f0*/  LD.E.128 R72, desc[UR50][R72.64] ;  /* 0x0000003248487980 */ /* 0x000f62000c101d00 */
[----:B------:R-:W-:-:S02]  /*1ca00*/  IMAD R21, R4, UR4, RZ ;  /* 0x0000000404157c24 */ /* 0x000fc4000f8e02ff */
[----:B------:R-:W-:Y:S01]  /*1ca10*/  IMAD.IADD R4, R197, 0x1, R0 ;  /* 0x00000001c5047824 */ /* 0x000fe200078e0200 */
[----:B------:R-:W5:Y:S03]  /*1ca20*/  LD.E.128 R76, desc[UR50][R76.64] ;  /* 0x000000324c4c7980 */ /* 0x000f66000c101d00 */
[----:B0-----:R-:W-:Y:S01]  /*1ca30*/  @P0 IMAD.HI.U32 R0, R4, R87, RZ ;  /* 0x0000005704000227 */ /* 0x001fe200078e00ff */
[----:B------:R-:W-:Y:S01]  /*1ca40*/  @!PT LDS RZ, [RZ] ;  /* 0x00000000fffff984 */ /* 0x000fe20000000800 */
[----:B------:R-:W-:Y:S01]  /*1ca50*/  @!PT LDS RZ, [RZ] ;  /* 0x00000000fffff984 */ /* 0x000fe20000000800 */
[----:B------:R-:W-:Y:S01]  /*1ca60*/  @!PT LDS RZ, [RZ] ;  /* 0x00000000fffff984 */ /* 0x000fe20000000800 */
[----:B------:R-:W-:Y:S01]  /*1ca70*/  @!PT LDS RZ, [RZ] ;  /* 0x00000000fffff984 */ /* 0x000fe20000000800 */
[----:B------:R0:W-:Y:S06]  /*1ca80*/  MEMBAR.ALL.CTA ;  /* 0x0000000000007992 */ /* 0x0001ec0000008000 */
[----:B0-----:R-:W0:Y:S01]  /*1ca90*/  FENCE.VIEW.ASYNC.S ;  /* 0x00000000000073c6 */ /* 0x001e220000000000 */
[----:B------:R-:W-:-:S02]  /*1caa0*/  IMAD R85, R6, UR5, R21 ;  /* 0x0000000506557c24 */ /* 0x000fc4000f8e0215 */
[----:B------:R-:W-:Y:S01]  /*1cab0*/  IMAD.MOV.U32 R21, RZ, RZ, R4 ;  /* 0x000000ffff157224 */ /* 0x000fe200078e0004 */
[----:B-1----:R-:W-:Y:S01]  /*1cac0*/  @P0 SHF.R.U32.HI R21, RZ, R89, R0 ;  /* 0x00000059ff150219 */ /* 0x002fe20000011600 */
[----:B------:R-:W-:Y:S01]  /*1cad0*/  IMAD.WIDE.U32 R2, R6, UR4, R2 ;  /* 0x0000000406027c25 */ /* 0x000fe2000f8e0002 */
[----:B------:R-:W-:Y:S02]  /*1cae0*/  ULDC.64 UR4, c[0x0][0xbe0] ;  /* 0x0002f80000047ab9 */ /* 0x000fe40000000a00 */
[----:B------:R-:W-:Y:S01]  /*1caf0*/  SHF.R.S32.HI R0, RZ, 0x1f, R21 ;  /* 0x0000001fff007819 */ /* 0x000fe20000011415 */
[----:B------:R-:W-:Y:S02]  /*1cb00*/  IMAD.IADD R3, R3, 0x1, R85 ;  /* 0x0000000103037824 */ /* 0x000fe400078e0255 */
[----:B------:R-:W-:-:S04]  /*1cb10*/  IMAD.MOV R85, RZ, RZ, -R21 ;  /* 0x000000ffff557224 */ /* 0x000fc800078e0a15 */
[----:B------:R-:W-:Y:S02]  /*1cb20*/  IMAD R85, R20, R85, R4 ;  /* 0x0000005514557224 */ /* 0x000fe400078e0204 */
[----:B------:R-:W-:Y:S02]  /*1cb30*/  IMAD R4, R0, UR4, RZ ;  /* 0x0000000400047c24 */ /* 0x000fe4000f8e02ff */
[----:B------:R-:W1:Y:S01]  /*1cb40*/  LDC R0, c[0x0][0xbc8] ;  /* 0x0002f200ff007b82 */ /* 0x000e620000000800 */
[----:B------:R-:W-:-:S04]  /*1cb50*/  IMAD.WIDE.U32 R2, R21, UR4, R2 ;  /* 0x0000000415027c25 */ /* 0x000fc8000f8e0002 */
        /* <DEDUP_REMOVED lines=10> */
[----:B-1----:R-:W-:-:S04]  /*1cc00*/  ISETP.GE.AND P0, PT, R164, R0, PT ;  /* 0x00000000a400720c */ /* 0x002fc80003f06270 */
[----:B------:R-:W-:Y:S02]  /*1cc10*/  LEA.HI.X R84, R2, UR5, R3, 0x1, P1 ;  /* 0x0000000502547c11 */ /* 0x000fe400088f0c03 */
[----:B------:R-:W-:Y:S02]  /*1cc20*/  SEL R2, RZ, 0xffffffff, P0 ;  /* 0xffffffffff027807 */ /* 0x000fe40000000000 */
[-C--:B------:R-:W-:Y:S02]  /*1cc30*/  ISETP.GE.AND P0, PT, R162, R0.reuse, PT ;  /* 0x00000000a200720c */ /* 0x080fe40003f06270 */
[----:B------:R-:W-:Y:S01]  /*1cc40*/  ISETP.GE.AND P1, PT, R214, R0, PT ;  /* 0x00000000d600720c */ /* 0x000fe20003f26270 */
[----:B------:R-:W-:Y:S01]  /*1cc50*/  IMAD.SHL.U32 R21, R2, 0x2, RZ ;  /* 0x0000000202157824 */ /* 0x000fe200078e00ff */
[----:B------:R-:W-:Y:S02]  /*1cc60*/  SEL R3, RZ, 0xffffffff, P0 ;  /* 0xffffffffff037807 */ /* 0x000fe40000000000 */
[----:B------:R-:W-:-:S03]  /*1cc70*/  SEL R2, RZ, 0x1, P1 ;  /* 0x00000001ff027807 */ /* 0x000fc60000800000 */
[----:B------:R-:W-:Y:S01]  /*1cc80*/  IMAD.SHL.U32 R3, R3, 0x4, RZ ;  /* 0x0000000403037824 */ /* 0x000fe200078e00ff */
[----:B------:R-:W-:Y:S02]  /*1cc90*/  LOP3.LUT R2, R21, 0x2, R2, 0xe2, !PT ;  /* 0x0000000215027812 */ /* 0x000fe400078ee202 */
[-C--:B------:R-:W-:Y:S02]  /*1cca0*/  ISETP.GE.AND P0, PT, R160, R0.reuse, PT ;  /* 0x00000000a000720c */ /* 0x080fe40003f06270 */
[----:B------:R-:W-:Y:S02]  /*1ccb0*/  LOP3.LUT R2, R3, 0x4, R2, 0xe2, !PT ;  /* 0x0000000403027812 */ /* 0x000fe400078ee202 */
[----:B------:R-:W-:Y:S02]  /*1ccc0*/  SEL R3, RZ, 0xffffffff, P0 ;  /* 0xffffffffff037807 */ /* 0x000fe40000000000 */
[----:B------:R-:W-:-:S03]  /*1ccd0*/  ISETP.GE.AND P0, PT, R158, R0, PT ;  /* 0x000000009e00720c */ /* 0x000fc60003f06270 */
[----:B------:R-:W-:-:S05]  /*1cce0*/  IMAD.SHL.U32 R3, R3, 0x8, RZ ;  /* 0x0000000803037824 */ /* 0x000fca00078e00ff */
[----:B------:R-:W-:Y:S02]  /*1ccf0*/  LOP3.LUT R2, R3, 0x8, R2, 0xe2, !PT ;  /* 0x0000000803027812 */ /* 0x000fe400078ee202 */
[----:B------:R-:W-:Y:S02]  /*1cd00*/  SEL R3, RZ, 0xffffffff, P0 ;  /* 0xffffffffff037807 */ /* 0x000fe40000000000 */
[----:B------:R-:W-:-:S03]  /*1cd10*/  ISETP.GE.AND P0, PT, R156, R0, PT ;  /* 0x000000009c00720c */ /* 0x000fc60003f06270 */
[----:B------:R-:W-:-:S05]  /*1cd20*/  IMAD.SHL.U32 R3, R3, 0x10, RZ ;  /* 0x0000001003037824 */ /* 0x000fca00078e00ff */
[----:B------:R-:W-:Y:S02]  /*1cd30*/  LOP3.LUT R2, R3, 0x10, R2, 0xe2, !PT ;  /* 0x0000001003027812 */ /* 0x000fe400078ee202 */
[----:B------:R-:W-:Y:S01]  /*1cd40*/  SEL R3, RZ, 0xffffffff, P0 ;  /* 0xffffffffff037807 */ /* 0x000fe20000000000 */
[----:B------:R-:W-:Y:S02]  /*1cd50*/  IMAD R85, R5, R20, RZ ;  /* 0x0000001405557224 */ /* 0x000fe400078e02ff */
[----:B------:R-:W-:Y:S02]  /*1cd60*/  IMAD.IADD R197, R7, 0x1, R197 ;  /* 0x0000000107c57824 */ /* 0x000fe400078e02c5 */
[----:B------:R-:W-:Y:S02]  /*1cd70*/  IMAD.SHL.U32 R3, R3, 0x20, RZ ;  /* 0x0000002003037824 */ /* 0x000fe400078e00ff */
[----:B------:R-:W-:Y:S01]  /*1cd80*/  VIADD R154, R214, 0x180 ;  /* 0x00000180d69a7836 */ /* 0x000fe20000000000 */
[----:B------:R-:W-:-:S02]  /*1cd90*/  ISETP.GE.AND P1, PT, R197, R85, PT ;  /* 0x00000055c500720c */ /* 0x000fc40003f26270 */
[----:B------:R-:W-:Y:S01]  /*1cda0*/  LOP3.LUT R21, R3, 0x20, R2, 0xe2, !PT ;  /* 0x0000002003157812 */ /* 0x000fe200078ee202 */
[----:B------:R-:W-:Y:S01]  /*1cdb0*/  VIADD R2, R17, 0x38820 ;  /* 0x0003882011027836 */ /* 0x000fe20000000000 */
[----:B------:R-:W-:Y:S01]  /*1cdc0*/  ISETP.GE.AND P0, PT, R154, R0, PT ;  /* 0x000000009a00720c */ /* 0x000fe20003f06270 */
[----:B------:R-:W-:-:S03]  /*1cdd0*/  VIADD R152, R214, 0x1c0 ;  /* 0x000001c0d6987836 */ /* 0x000fc60000000000 */
[----:B------:R-:W-:Y:S02]  /*1cde0*/  SEL R4, RZ, 0x40, P0 ;  /* 0x00000040ff047807 */ /* 0x000fe40000000000 */
[----:B------:R-:W-:Y:S02]  /*1cdf0*/  PRMT R2, RZ, 0x654, R2 ;  /* 0x00000654ff027816 */ /* 0x000fe40000000002 */
[----:B------:R-:W-:Y:S01]  /*1ce00*/  ISETP.GE.AND P0, PT, R152, R0, PT ;  /* 0x000000009800720c */ /* 0x000fe20003f06270 */
[C---:B------:R-:W-:Y:S01]  /*1ce10*/  VIADD R153, R214.reuse, 0x1c0 ;  /* 0x000001c0d6997836 */ /* 0x040fe20000000000 */
[----:B------:R-:W-:Y:S01]  /*1ce20*/  LOP3.LUT R21, R21, R4, RZ, 0xfc, !PT ;  /* 0x0000000415157212 */ /* 0x000fe200078efcff */
[C---:B------:R-:W-:Y:S01]  /*1ce30*/  VIADD R155, R214.reuse, 0x180 ;  /* 0x00000180d69b7836 */ /* 0x040fe20000000000 */
[----:B------:R-:W-:Y:S01]  /*1ce40*/  SEL R20, RZ, 0x80, P0 ;  /* 0x00000080ff147807 */ /* 0x000fe20000000000 */
[C---:B------:R-:W-:Y:S01]  /*1ce50*/  VIADD R157, R214.reuse, 0x140 ;  /* 0x00000140d69d7836 */ /* 0x040fe20000000000 */
[----:B0-----:R0:W-:Y:S01]  /*1ce60*/  SYNCS.ARRIVE.TRANS64.RED.A1T0 RZ, [R2+URZ], RZ ;  /* 0x000000ff02ff79a7 */ /* 0x0011e2000810043f */
[----:B------:R-:W-:-:S02]  /*1ce70*/  VIADD R159, R214, 0x100 ;  /* 0x00000100d69f7836 */ /* 0x000fc40000000000 */
[C---:B------:R-:W-:Y:S02]  /*1ce80*/  VIADD R161, R214.reuse, 0xc0 ;  /* 0x000000c0d6a17836 */ /* 0x040fe40000000000 */
[C---:B------:R-:W-:Y:S02]  /*1ce90*/  VIADD R163, R214.reuse, 0x80 ;  /* 0x00000080d6a37836 */ /* 0x040fe40000000000 */
[----:B------:R-:W-:Y:S01]  /*1cea0*/  VIADD R165, R214, 0x40 ;  /* 0x00000040d6a57836 */ /* 0x000fe20000000000 */
[----:B0-----:R0:W1:Y:S01]  /*1ceb0*/  SHFL.IDX PT, R2, R80, RZ, 0x181f ;  /* 0x00181fff50027589 */ /* 0x00106200000e0000 */
[----:B------:R-:W-:Y:S03]  /*1cec0*/  BSSY B1, `(.L_x_3544) ;  /* 0x000002a000017945 */ /* 0x000fe60003800000 */
[----:B------:R0:W2:Y:S01]  /*1ced0*/  SHFL.IDX PT, R3, R84, RZ, 0x181f ;  /* 0x00181fff54037589 */ /* 0x0000a200000e0000 */
[----:B------:R-:W-:-:S02]  /*1cee0*/  LOP3.LUT R20, R21, R20, RZ, 0xfc, !PT ;  /* 0x0000001415147212 */ /* 0x000fc400078efcff */
[----:B------:R-:W-:Y:S02]  /*1cef0*/  SHF.R.S32.HI R153, RZ, 0x1f, R153 ;  /* 0x0000001fff997819 */ /* 0x000fe40000011499 */
[----:B------:R-:W-:Y:S02]  /*1cf00*/  SHF.R.S32.HI R155, RZ, 0x1f, R155 ;  /* 0x0000001fff9b7819 */ /* 0x000fe4000001149b */
[----:B------:R-:W-:Y:S02]  /*1cf10*/  SHF.R.S32.HI R157, RZ, 0x1f, R157 ;  /* 0x0000001fff9d7819 */ /* 0x000fe4000001149d */
[----:B------:R-:W-:Y:S02]  /*1cf20*/  SHF.R.S32.HI R159, RZ, 0x1f, R159 ;  /* 0x0000001fff9f7819 */ /* 0x000fe4000001149f */
[----:B------:R-:W-:Y:S02]  /*1cf30*/  SHF.R.S32.HI R161, RZ, 0x1f, R161 ;  /* 0x0000001fffa17819 */ /* 0x000fe400000114a1 */
[----:B------:R-:W-:-:S02]  /*1cf40*/  SHF.R.S32.HI R163, RZ, 0x1f, R163 ;  /* 0x0000001fffa37819 */ /* 0x000fc400000114a3 */
        /* <DEDUP_REMOVED lines=8> */
[----:B-----5:R0:W-:Y:S01]  /*1cfd0*/  @!P0 ST.E.128 desc[UR50][R4.64], R8 ;  /* 0x0000000804008985 */ /* 0x0201e2000c101d32 */
[----:B------:R-:W-:-:S04]  /*1cfe0*/  @!P3 LEA R6, P6, R160, R2, 0x1 ;  /* 0x00000002a006b211 */ /* 0x000fc800078c08ff */
[----:B------:R-:W-:Y:S02]  /*1cff0*/  @!P3 LEA.HI.X R7, R160, R3, R161, 0x1, P6 ;  /* 0x00000003a007b211 */ /* 0x000fe400030f0ca1 */
[----:B0-----:R-:W-:-:S04]  /*1d000*/  @!P1 LEA R4, P0, R164, R2, 0x1 ;  /* 0x00000002a4049211 */ /* 0x001fc800078008ff */
[----:B------:R-:W-:Y:S02]  /*1d010*/  @!P1 LEA.HI.X R5, R164, R3, R165, 0x1, P0 ;  /* 0x00000003a4059211 */ /* 0x000fe400000f0ca5 */
[----:B------:R-:W-:-:S03]  /*1d020*/  LOP3.LUT P0, RZ, R21, 0x40, RZ, 0xc0, !PT ;  /* 0x0000004015ff7812 */ /* 0x000fc6000780c0ff */
        /* <DEDUP_REMOVED lines=19> */
.L_x_3545:
[----:B------:R-:W-:Y:S05]  /*1d160*/  BSYNC B1 ;  /* 0x0000000000017941 */ /* 0x000fea0003800000 */
.L_x_3544:
[----:B0-----:R-:W-:Y:S01]  /*1d170*/  VIADD R4, R197, 0x20 ;  /* 0x00000020c5047836 */ /* 0x001fe20000000000 */
[----:B--2---:R2:W0:Y:S04]  /*1d180*/  SHFL.IDX PT, R3, R84, 0x1, 0x181f ;  /* 0x00381f0054037f89 */ /* 0x00442800000e0000 */
        /* <DEDUP_REMOVED lines=9> */
[----:B01----:R-:W-:Y:S02]  /*1d220*/  @!P6 IMAD.WIDE R4, R214, 0x2, R2 ;  /* 0x00000002d604e825 */ /* 0x003fe400078e0202 */
[----:B------:R-:W-:-:S03]  /*1d230*/  @!P5 LEA R6, P4, R164, R2, 0x1 ;  /* 0x00000002a406d211 */ /* 0x000fc600078808ff */
[----:B-----5:R0:W-:Y:S01]  /*1d240*/  @!P6 ST.E.128 desc[UR50][R4.64], R12 ;  /* 0x0000000c0400e985 */ /* 0x0201e2000c101d32 */
        /* <DEDUP_REMOVED lines=24> */
.L_x_3543:
[----:B------:R-:W2:Y:S01]  /*1d3d0*/  LDL.LU R7, [R1+0x64] ;  /* 0x0000640001077983 */ /* 0x000ea20000300800 */
[----:B------:R-:W-:Y:S01]  /*1d3e0*/  ULDC.64 UR4, c[0x0][0xc08] ;  /* 0x0003020000047ab9 */ /* 0x000fe20000000a00 */
[----:B------:R-:W0:Y:S01]  /*1d3f0*/  LDC R10, c[0x0][0xce8] ;  /* 0x00033a00ff0a7b82 */ /* 0x000e220000000800 */
[----:B------:R-:W-:Y:S01]  /*1d400*/  IMAD R0, R0, UR4, RZ ;  /* 0x0000000400007c24 */ /* 0x000fe2000f8e02ff */
[----:B------:R-:W-:Y:S01]  /*1d410*/  BSSY B1, `(.L_x_3547) ;  /* 0x0000110000017945 */ /* 0x000fe20003800000 */
[----:B------:R-:W-:-:S04]  /*1d420*/  IMAD.WIDE.U32 R8, R4, UR4, RZ ;  /* 0x0000000404087c25 */ /* 0x000fc8000f8e00ff */
[----:B------:R-:W-:Y:S01]  /*1d430*/  IMAD R0, R4, UR5, R0 ;  /* 0x0000000504007c24 */ /* 0x000fe2000f8e0200 */
[----:B------:R-:W-:Y:S01]  /*1d440*/  ULDC.64 UR4, c[0x0][0xc38] ;  /* 0x00030e0000047ab9 */ /* 0x000fe20000000a00 */
[--C-:B------:R-:W-:Y:S02]  /*1d450*/  IMAD.IADD R4, R222, 0x1, R197.reuse ;  /* 0x00000001de047824 */ /* 0x100fe400078e02c5 */
        /* <DEDUP_REMOVED lines=115> */
[----:B------:R-:W-:Y:S01]  /*1db90*/  ULDC.64 UR4, c[0x0][0xc00] ;  /* 0x0003000000047ab9 */ /* 0x000fe20000000a00 */
[----:B------:R-:W-:Y:S01]  /*1dba0*/  VIADD R4, R17, 0x38820 ;  /* 0x0003882011047836 */ /* 0x000fe20000000000 */
[----:B------:R-:W-:Y:S01]  /*1dbb0*/  LEA R6, P0, R8, UR4, 0x2 ;  /* 0x0000000408067c11 */ /* 0x000fe2000f8010ff */
[----:B------:R-:W-:-:S03]  /*1dbc0*/  IMAD.IADD R5, R9, 0x1, R5 ;  /* 0x0000000109057824 */ /* 0x000fc600078e0205 */
[----:B------:R-:W-:Y:S01]  /*1dbd0*/  PRMT R4, RZ, 0x654, R4 ;  /* 0x00000654ff047816 */ /* 0x000fe20000000004 */
[----:B------:R0:W1:Y:S01]  /*1dbe0*/  SHFL.IDX PT, R15, R6, RZ, 0x1c1f ;  /* 0x001c1fff060f7589 */ /* 0x00006200000e0000 */
[----:B------:R-:W-:Y:S02]  /*1dbf0*/  LEA.HI.X R7, R8, UR5, R5, 0x2, P0 ;  /* 0x0000000508077c11 */ /* 0x000fe400080f1405 */
[----:B------:R-:W-:Y:S01]  /*1dc00*/  ISETP.GE.AND P0, PT, R197, R0, PT ;  /* 0x00000000c500720c */ /* 0x000fe20003f06270 */
[----:B------:R0:W-:Y:S02]  /*1dc10*/  SYNCS.ARRIVE.TRANS64.RED.A1T0 RZ, [R4+URZ], RZ ;  /* 0x000000ff04ff79a7 */ /* 0x0001e4000810043f */
[----:B------:R0:W2:Y:S10]  /*1dc20*/  SHFL.IDX PT, R14, R7, RZ, 0x1c1f ;  /* 0x001c1fff070e7589 */ /* 0x0000b400000e0000 */
[----:B0-----:R-:W-:Y:S05]  /*1dc30*/  @P0 BRA `(.L_x_3548) ;  /* 0x0000000800340947 */ /* 0x001fea0003800000 */
[----:B------:R-:W-:Y:S01]  /*1dc40*/  ULDC UR4, c[0x0][0xbc8] ;  /* 0x0002f20000047ab9 */ /* 0x000fe20000000800 */
[----:B------:R-:W-:Y:S01]  /*1dc50*/  SHF.R.S32.HI R11, RZ, 0x1f, R212 ;  /* 0x0000001fff0b7819 */ /* 0x000fe200000114d4 */
[C---:B------:R-:W-:Y:S01]  /*1dc60*/  VIADD R9, R212.reuse, 0x8 ;  /* 0x00000008d4097836 */ /* 0x040fe20000000000 */
[C---:B------:R-:W-:Y:S01]  /*1dc70*/  ISETP.GE.AND P0, PT, R212.reuse, UR4, PT ;  /* 0x00000004d4007c0c */ /* 0x040fe2000bf06270 */
[C---:B------:R-:W-:Y:S01]  /*1dc80*/  VIADD R8, R212.reuse, 0x8 ;  /* 0x00000008d4087836 */ /* 0x040fe20000000000 */
[----:B------:R-:W-:Y:S01]  /*1dc90*/  ISETP.GE.AND P3, PT, R195, UR4, PT ;  /* 0x00000004c3007c0c */ /* 0x000fe2000bf66270 */
[----:B------:R-:W-:Y:S01]  /*1dca0*/  VIADD R10, R212, 0x10 ;  /* 0x00000010d40a7836 */ /* 0x000fe20000000000 */
[----:B------:R-:W-:Y:S02]  /*1dcb0*/  ISETP.GE.AND P4, PT, R185, UR4, PT ;  /* 0x00000004b9007c0c */ /* 0x000fe4000bf86270 */
[----:B------:R-:W-:-:S07]  /*1dcc0*/  SHF.R.S32.HI R8, RZ, 0x1f, R8 ;  /* 0x0000001fff087819 */ /* 0x000fce0000011408 */
[----:B-1----:R-:W-:-:S04]  /*1dcd0*/  @!P0 LEA R4, P1, R212, R15, 0x2 ;  /* 0x0000000fd4048211 */ /* 0x002fc800078210ff */
        /* <DEDUP_REMOVED lines=11> */
[----:B------:R-:W-:Y:S02]  /*1dd90*/  SHF.R.S32.HI R9, RZ, 0x1f, R9 ;  /* 0x0000001fff097819 */ /* 0x000fe40000011409 */
[----:B------:R-:W-:-:S09]  /*1dda0*/  SHF.R.S32.HI R8, RZ, 0x1f, R8 ;  /* 0x0000001fff087819 */ /* 0x000fd20000011408 */
[----:B0-----:R-:W-:-:S04]  /*1ddb0*/  @!P0 LEA R4, P2, R10, R15, 0x2 ;  /* 0x0000000f0a048211 */ /* 0x001fc800078410ff */
[----:B------:R-:W-:Y:S01]  /*1ddc0*/  @!P0 LEA.HI.X R5, R10, R14, R9, 0x2, P2 ;  /* 0x0000000e0a058211 */ /* 0x000fe200010f1409 */
[----:B------:R-:W-:-:S04]  /*1ddd0*/  VIADD R10, R212, 0x18 ;  /* 0x00000018d40a7836 */ /* 0x000fc80000000000 */
        /* <DEDUP_REMOVED lines=38> */
[----:B0-----:R-:W-:Y:S02]  /*1e040*/  @!P1 LEA R4, P0, R199, R15, 0x2 ;  /* 0x0000000fc7049211 */ /* 0x001fe400078010ff */
        /* <DEDUP_REMOVED lines=76> */
.L_x_3548:
[----:B------:R-:W-:Y:S05]  /*1e510*/  BSYNC B1 ;  /* 0x0000000000017941 */ /* 0x000fea0003800000 */
.L_x_3547:
[----:B------:R-:W-:Y:S01]  /*1e520*/  VIADD R197, R197, 0x8 ;  /* 0x00000008c5c57836 */ /* 0x000fe20000000000 */
[----:B0-----:R0:W3:Y:S04]  /*1e530*/  SHFL.IDX PT, R10, R7, 0x1, 0x1c1f ;  /* 0x003c1f00070a7f89 */ /* 0x0010e800000e0000 */
[----:B------:R-:W-:Y:S01]  /*1e540*/  ISETP.GE.AND P0, PT, R197, R0, PT ;  /* 0x00000000c500720c */ /* 0x000fe20003f06270 */
[----:B------:R0:W4:-:S12]  /*1e550*/  SHFL.IDX PT, R11, R6, 0x1, 0x1c1f ;  /* 0x003c1f00060b7f89 */ /* 0x00011800000e0000 */
[----:B0-----:R-:W-:Y:S05]  /*1e560*/  @P0 BRA `(.L_x_3546) ;  /* 0x0000001800400947 */ /* 0x001fea0003800000 */
[----:B------:R-:W-:Y:S01]  /*1e570*/  ULDC UR4, c[0x0][0xbc8] ;  /* 0x0002f20000047ab9 */ /* 0x000fe20000000800 */
[C---:B------:R-:W-:Y:S01]  /*1e580*/  VIADD R8, R212.reuse, 0x8 ;  /* 0x00000008d4087836 */ /* 0x040fe20000000000 */
[C---:B------:R-:W-:Y:S01]  /*1e590*/  ISETP.GE.AND P4, PT, R212.reuse, UR4, PT ;  /* 0x00000004d4007c0c */ /* 0x040fe2000bf86270 */
[C---:B--2---:R-:W-:Y:S01]  /*1e5a0*/  VIADD R14, R212.reuse, 0x10 ;  /* 0x00000010d40e7836 */ /* 0x044fe20000000000 */
[----:B------:R-:W-:Y:S01]  /*1e5b0*/  SHF.R.S32.HI R9, RZ, 0x1f, R212 ;  /* 0x0000001fff097819 */ /* 0x000fe200000114d4 */
[----:B------:R-:W-:Y:S01]  /*1e5c0*/  VIADD R12, R212, 0x18 ;  /* 0x00000018d40c7836 */ /* 0x000fe20000000000 */
[----:B------:R-:W-:Y:S01]  /*1e5d0*/  ISETP.GE.AND P2, PT, R8, UR4, PT ;  /* 0x0000000408007c0c */ /* 0x000fe2000bf46270 */
[----:B-1----:R-:W-:Y:S01]  /*1e5e0*/  VIADD R15, R212, 0x10 ;  /* 0x00000010d40f7836 */ /* 0x002fe20000000000 */
[----:B------:R-:W-:Y:S01]  /*1e5f0*/  ISETP.GE.AND P1, PT, R14, UR4, PT ;  /* 0x000000040e007c0c */ /* 0x000fe2000bf26270 */
[----:B------:R-:W-:Y:S01]  /*1e600*/  VIADD R13, R212, 0x18 ;  /* 0x00000018d40d7836 */ /* 0x000fe20000000000 */
[----:B------:R-:W-:-:S02]  /*1e610*/  ISETP.GE.AND P0, PT, R12, UR4, PT ;  /* 0x000000040c007c0c */ /* 0x000fc4000bf06270 */
[----:B------:R-:W-:Y:S02]  /*1e620*/  SHF.R.S32.HI R15, RZ, 0x1f, R15 ;  /* 0x0000001fff0f7819 */ /* 0x000fe4000001140f */
[----:B------:R-:W-:Y:S02]  /*1e630*/  SHF.R.S32.HI R13, RZ, 0x1f, R13 ;  /* 0x0000001fff0d7819 */ /* 0x000fe4000001140d */
[----:B----4-:R-:W-:-:S04]  /*1e640*/  @!P4 LEA R4, P3, R212, R11, 0x2 ;  /* 0x0000000bd404c211 */ /* 0x010fc800078610ff */
[CC--:B---3--:R-:W-:Y:S01]  /*1e650*/  @!P4 LEA.HI.X R5, R212.reuse, R10.reuse, R9, 0x2, P3 ;  /* 0x0000000ad405c211 */ /* 0x0c8fe200018f1409 */
[----:B------:R-:W-:Y:S01]  /*1e660*/  VIADD R9, R212, 0x8 ;  /* 0x00000008d4097836 */ /* 0x000fe20000000000 */
[----:B------:R-:W-:Y:S02]  /*1e670*/  ISETP.GE.AND P3, PT, R223, UR4, PT ;  /* 0x00000004df007c0c */ /* 0x000fe4000bf66270 */
[C---:B------:R-:W-:Y:S01]  /*1e680*/  @!P1 LEA R6, P5, R14.reuse, R11, 0x2 ;  /* 0x0000000b0e069211 */ /* 0x040fe200078a10ff */
[----:B------:R0:W-:Y:S01]  /*1e690*/  @!P4 ST.E.64 desc[UR50][R4.64], R26 ;  /* 0x0000001a0400c985 */ /* 0x0001e2000c101b32 */
[----:B------:R-:W-:Y:S02]  /*1e6a0*/  SHF.R.S32.HI R9, RZ, 0x1f, R9 ;  /* 0x0000001fff097819 */ /* 0x000fe40000011409 */
[----:B------:R-:W-:Y:S02]  /*1e6b0*/  ISETP.GE.AND P4, PT, R211, UR4, PT ;  /* 0x00000004d3007c0c */ /* 0x000fe4000bf86270 */
[----:B------:R-:W-:-:S02]  /*1e6c0*/  @!P1 LEA.HI.X R7, R14, R10, R15, 0x2, P5 ;  /* 0x0000000a0e079211 */ /* 0x000fc400028f140f */
        /* <DEDUP_REMOVED lines=11> */
[----:B0-----:R-:W-:-:S02]  /*1e780*/  @!P3 LEA R4, P1, R223, R11, 0x2 ;  /* 0x0000000bdf04b211 */ /* 0x001fc400078210ff */
[-C--:B-1----:R-:W-:Y:S02]  /*1e790*/  @!P4 LEA R6, P2, R211, R11.reuse, 0x2 ;  /* 0x0000000bd306c211 */ /* 0x082fe400078410ff */
        /* <DEDUP_REMOVED lines=8> */
[----:B------:R-:W-:Y:S02]  /*1e820*/  @!P5 LEA.HI.X R9, R209, R10, R210, 0x2, P6 ;  /* 0x0000000ad109d211 */ /* 0x000fe400030f14d2 */
[----:B------:R-:W-:-:S03]  /*1e830*/  ISETP.GE.AND P4, PT, R199, UR4, PT ;  /* 0x00000004c7007c0c */ /* 0x000fc6000bf86270 */
[----:B------:R2:W-:Y:S01]  /*1e840*/  @!P5 ST.E.64 desc[UR50][R8.64], R50 ;  /* 0x000000320800d985 */ /* 0x0005e2000c101b32 */
[-C--:B0-----:R-:W-:Y:S02]  /*1e850*/  @!P0 LEA R4, P6, R207, R11.reuse, 0x2 ;  /* 0x0000000bcf048211 */ /* 0x081fe400078c10ff */
[-C--:B-1----:R-:W-:Y:S02]  /*1e860*/  @!P1 LEA R6, P5, R205, R11.reuse, 0x2 ;  /* 0x0000000bcd069211 */ /* 0x082fe400078a10ff */
        /* <DEDUP_REMOVED lines=24> */
[-C--:B-1----:R-:W-:Y:S01]  /*1e9f0*/  @!P1 LEA R6, P3, R183, R11.reuse, 0x2 ;  /* 0x0000000bb7069211 */ /* 0x082fe200078610ff */
[----:B------:R0:W-:Y:S01]  /*1ea00*/  @!P0 ST.E.64 desc[UR50][R4.64], R78 ;  /* 0x0000004e04008985 */ /* 0x0001e2000c101b32 */
[----:B--2---:R-:W-:Y:S02]  /*1ea10*/  @!P2 LEA R8, P6, R181, R11, 0x2 ;  /* 0x0000000bb508a211 */ /* 0x004fe400078c10ff */
[----:B------:R-:W-:Y:S02]  /*1ea20*/  @!P1 LEA.HI.X R7, R183, R10, R184, 0x2, P3 ;  /* 0x0000000ab7079211 */ /* 0x000fe400018f14b8 */
[----:B------:R-:W-:-:S02]  /*1ea30*/  ISETP.GE.AND P3, PT, R175, UR4, PT ;  /* 0x00000004af007c0c */ /* 0x000fc4000bf66270 */
[----:B------:R-:W-:Y:S01]  /*1ea40*/  @!P2 LEA.HI.X R9, R181, R10, R182, 0x2, P6 ;  /* 0x0000000ab509a211 */ /* 0x000fe200030f14b6 */
[----:B------:R1:W-:Y:S01]  /*1ea50*/  @!P1 ST.E.64 desc[UR50][R6.64], R2 ;  /* 0x0000000206009985 */ /* 0x0003e2000c101b32 */
[----:B------:R-:W-:-:S03]  /*1ea60*/  ISETP.GE.AND P1, PT, R171, UR4, PT ;  /* 0x00000004ab007c0c */ /* 0x000fc6000bf26270 */
[----:B------:R-:W-:Y:S01]  /*1ea70*/  @!P2 ST.E.64 desc[UR50][R8.64], R86 ;  /* 0x000000560800a985 */ /* 0x000fe2000c101b32 */
[----:B------:R-:W-:Y:S02]  /*1ea80*/  ISETP.GE.AND P2, PT, R173, UR4, PT ;  /* 0x00000004ad007c0c */ /* 0x000fe4000bf46270 */
[----:B0-----:R-:W-:-:S04]  /*1ea90*/  @!P4 LEA R4, P0, R177, R11, 0x2 ;  /* 0x0000000bb104c211 */ /* 0x001fc800078010ff */
[----:B------:R-:W-:Y:S02]  /*1eaa0*/  @!P4 LEA.HI.X R5, R177, R10, R178, 0x2, P0 ;  /* 0x0000000ab105c211 */ /* 0x000fe400000f14b2 */
[----:B------:R-:W-:Y:S02]  /*1eab0*/  ISETP.GE.AND P0, PT, R169, UR4, PT ;  /* 0x00000004a9007c0c */ /* 0x000fe4000bf06270 */
[----:B-1----:R-:W-:-:S04]  /*1eac0*/  @!P5 LEA R2, P6, R179, R11, 0x2 ;  /* 0x0000000bb302d211 */ /* 0x002fc800078c10ff */
        /* <DEDUP_REMOVED lines=57> */
.L_x_3540:
[----:B------:R-:W4:Y:S01]  /*1ee60*/  LDL R9, [R1+0x60] ;  /* 0x0000600001097983 */ /* 0x000f220000100800 */
        /* <DEDUP_REMOVED lines=9> */
[----:B01----:R-:W0:Y:S01]  /*1ef00*/  @P1 LDC.64 R4, c[0x0][0xd08] ;  /* 0x00034200ff041b82 */ /* 0x003e220000000a00 */
[----:B------:R-:W-:Y:S02]  /*1ef10*/  ULDC UR4, c[0x0][0xb88] ;  /* 0x0002e20000047ab9 */ /* 0x000fe40000000800 */
[----:B------:R-:W-:Y:S01]  /*1ef20*/  IMAD.U32 R0, RZ, RZ, UR4 ;  /* 0x00000004ff007e24 */ /* 0x000fe2000f8e00ff */
[----:B------:R-:W1:Y:S01]  /*1ef30*/  S2R R6, SR_TID.X ;  /* 0x0000000000067919 */ /* 0x000e620000002100 */
[----:B----4-:R-:W-:-:S04]  /*1ef40*/  IMAD.WIDE R2, R9, 0x4, R2 ;  /* 0x0000000409027825 */ /* 0x010fc800078e0202 */
[----:B0-----:R-:W-:Y:S01]  /*1ef50*/  @P1 IMAD.WIDE R4, R9, 0x4, R4 ;  /* 0x0000000409041825 */ /* 0x001fe200078e0204 */
[----:B------:R0:W5:Y:S04]  /*1ef60*/  @P0 LDG.E R15, desc[UR50][R2.64] ;  /* 0x00000032020f0981 */ /* 0x000168000c1e1900 */
[----:B------:R0:W5:Y:S01]  /*1ef70*/  @P1 LDG.E R0, desc[UR50][R4.64] ;  /* 0x0000003204001981 */ /* 0x000162000c1e1900 */
[----:B--2---:R-:W-:Y:S01]  /*1ef80*/  ISETP.NE.AND P2, PT, R8, RZ, PT ;  /* 0x000000ff0800720c */ /* 0x004fe20003f45270 */
[----:B-1----:R-:W-:Y:S01]  /*1ef90*/  VIADD R7, R6, 0xffffff80 ;  /* 0xffffff8006077836 */ /* 0x002fe20000000000 */
[----:B------:R-:W-:-:S04]  /*1efa0*/  SHF.R.S32.HI R26, RZ, 0x1f, R9 ;  /* 0x0000001fff1a7819 */ /* 0x000fc80000011409 */
[----:B------:R-:W-:-:S07]  /*1efb0*/  ISETP.GT.AND P3, PT, R7, 0x3f, PT ;  /* 0x0000003f0700780c */ /* 0x000fce0003f64270 */
[----:B------:R-:W1:Y:S02]  /*1efc0*/  @!P2 LDC R8, c[0x0][0xbd4] ;  /* 0x0002f500ff08ab82 */ /* 0x000e640000000800 */
[----:B-1----:R0:W-:Y:S01]  /*1efd0*/  @!P2 STL [R1+0x5c], R8 ;  /* 0x00005c080100a387 */ /* 0x0021e20000100800 */
[----:B------:R-:W-:Y:S01]  /*1efe0*/  ISETP.GT.AND P2, PT, R8, 0x1, PT ;  /* 0x000000010800780c */ /* 0x000fe20003f44270 */
[----:B------:R-:W-:-:S12]  /*1eff0*/  @P1 BRA `(.L_x_3549) ;  /* 0x0000000000101947 */ /* 0x000fd80003800000 */
[----:B------:R-:W-:Y:S05]  /*1f000*/  @!P0 BRA `(.L_x_3549) ;  /* 0x00000000000c8947 */ /* 0x000fea0003800000 */
[----:B0-----:R-:W2:Y:S04]  /*1f010*/  LDG.E R5, desc[UR50][R2.64] ;  /* 0x0000003202057981 */ /* 0x001ea8000c1e1900 */
[----:B-----5:R-:W2:Y:S02]  /*1f020*/  LDG.E R0, desc[UR50][R2.64+0x4] ;  /* 0x0000043202007981 */ /* 0x020ea4000c1e1900 */
[----:B--2---:R-:W-:-:S07]  /*1f030*/  IMAD.IADD R0, R0, 0x1, -R5 ;  /* 0x0000000100007824 */ /* 0x004fce00078e0a05 */
.L_x_3549:
        /* <DEDUP_REMOVED lines=18> */
[----:B------:R-:W4:Y:S08]  /*1f160*/  LDC.64 R10, c[0x0][R20+0x218] ;  /* 0x00008600140a7b82 */ /* 0x000f300000000a00 */
[----:B------:R-:W5:Y:S08]  /*1f170*/  LDC.64 R4, c[0x0][R20+0x228] ;  /* 0x00008a0014047b82 */ /* 0x000f700000000a00 */
[----:B------:R-:W3:Y:S08]  /*1f180*/  @P1 LDC R14, c[0x0][0xcec] ;  /* 0x00033b00ff0e1b82 */ /* 0x000ef00000000800 */
[----:B------:R-:W5:Y:S08]  /*1f190*/  LDC.64 R6, c[0x0][R20+0x210] ;  /* 0x0000840014067b82 */ /* 0x000f700000000a00 */
[----:B------:R-:W5:Y:S01]  /*1f1a0*/  @P1 LDC R27, c[0x0][0xcf0] ;  /* 0x00033c00ff1b1b82 */ /* 0x000f620000000800 */
[----:B---3--:R-:W-:-:S07]  /*1f1b0*/  @P1 IMAD.HI.U32 R14, R31, R14, RZ ;  /* 0x0000000e1f0e1227 */ /* 0x008fce00078e00ff */
[----:B0-----:R-:W0:Y:S01]  /*1f1c0*/  @!P0 LDC R8, c[0x0][0xc50] ;  /* 0x00031400ff088b82 */ /* 0x001e220000000800 */
[-C--:B-1----:R-:W-:Y:S02]  /*1f1d0*/  IMAD R3, R3, R29.reuse, RZ ;  /* 0x0000001d03037224 */ /* 0x082fe400078e02ff */
[----:B------:R-:W-:-:S05]  /*1f1e0*/  IMAD.WIDE.U32 R12, R2, R29, RZ ;  /* 0x0000001d020c7225 */ /* 0x000fca00078e00ff */
[----:B------:R-:W1:Y:S01]  /*1f1f0*/  @!P0 LDC R9, c[0x0][0xc54] ;  /* 0x00031500ff098b82 */ /* 0x000e620000000800 */
[-C--:B----4-:R-:W-:Y:S02]  /*1f200*/  IMAD R25, R11, R189.reuse, RZ ;  /* 0x000000bd0b197224 */ /* 0x090fe400078e02ff */
[----:B------:R-:W-:Y:S01]  /*1f210*/  IMAD.WIDE.U32 R10, R10, R189, RZ ;  /* 0x000000bd0a0a7225 */ /* 0x000fe200078e00ff */
[----:B-----5:R-:W-:-:S03]  /*1f220*/  @P1 SHF.R.U32.HI R21, RZ, R27, R14 ;  /* 0x0000001bff151219 */ /* 0x020fc6000001160e */
        /* <DEDUP_REMOVED lines=23> */
.L_x_3551:
[----:B------:R-:W-:Y:S05]  /*1f3a0*/  BSYNC B1 ;  /* 0x0000000000017941 */ /* 0x000fea0003800000 */
.L_x_3550:
[----:B------:R-:W-:Y:S05]  /*1f3b0*/  @P2 BRA `(.L_x_3546) ;  /* 0x0000000800ac2947 */ /* 0x000fea0003800000 */
[----:B0-----:R-:W0:Y:S01]  /*1f3c0*/  S2R R4, SR_TID.X ;  /* 0x0000000000047919 */ /* 0x001e220000002100 */
[----:B-1----:R-:W1:Y:S01]  /*1f3d0*/  LDC R9, c[0x0][0xce8] ;  /* 0x00033a00ff097b82 */ /* 0x002e620000000800 */
[----:B------:R-:W-:Y:S01]  /*1f3e0*/  ULDC.64 UR4, c[0x0][0xba0] ;  /* 0x0002e80000047ab9 */ /* 0x000fe20000000a00 */
[----:B------:R-:W-:Y:S01]  /*1f3f0*/  VIADD R38, R214, 0x40 ;  /* 0x00000040d6267836 */ /* 0x000fe20000000000 */
[----:B------:R-:W-:Y:S01]  /*1f400*/  BSSY B1, `(.L_x_3552) ;  /* 0x0000082000017945 */ /* 0x000fe20003800000 */
[----:B------:R-:W-:Y:S02]  /*1f410*/  IMAD R2, R24, UR4, RZ ;  /* 0x0000000418027c24 */ /* 0x000fe4000f8e02ff */
[----:B------:R-:W-:Y:S02]  /*1f420*/  VIADD R36, R214, 0x80 ;  /* 0x00000080d6247836 */ /* 0x000fe40000000000 */
[----:B------:R-:W2:Y:S01]  /*1f430*/  LDC R11, c[0x0][0xbc8] ;  /* 0x0002f200ff0b7b82 */ /* 0x000ea20000000800 */
[----:B------:R-:W-:-:S02]  /*1f440*/  IMAD R5, R15, UR5, R2 ;  /* 0x000000050f057c24 */ /* 0x000fc4000f8e0202 */
[----:B------:R-:W-:Y:S01]  /*1f450*/  IMAD.WIDE.U32 R2, R15, UR4, RZ ;  /* 0x000000040f027c25 */ /* 0x000fe2000f8e00ff */
[----:B------:R-:W-:-:S03]  /*1f460*/  ULDC.64 UR4, c[0x0][0xbe8] ;  /* 0x0002fa0000047ab9 */ /* 0x000fc60000000a00 */
[----:B------:R-:W-:Y:S02]  /*1f470*/  IMAD.IADD R3, R3, 0x1, R5 ;  /* 0x0000000103037824 */ /* 0x000fe400078e0205 */
[----:B------:R-:W-:Y:S02]  /*1f480*/  VIADD R34, R214, 0xc0 ;  /* 0x000000c0d6227836 */ /* 0x000fe40000000000 */
[----:B------:R-:W-:-:S04]  /*1f490*/  IMAD.WIDE.U32 R2, R189, UR4, R2 ;  /* 0x00000004bd027c25 */ /* 0x000fc8000f8e0002 */
[----:B------:R-:W-:Y:S01]  /*1f4a0*/  IMAD R3, R189, UR5, R3 ;  /* 0x00000005bd037c24 */ /* 0x000fe2000f8e0203 */
[----:B-1----:R-:W-:Y:S01]  /*1f4b0*/  ISETP.NE.AND P0, PT, R9, 0x1, PT ;  /* 0x000000010900780c */ /* 0x002fe20003f05270 */
[----:B------:R-:W-:Y:S01]  /*1f4c0*/  ULDC.64 UR4, c[0x0][0xbf0] ;  /* 0x0002fc0000047ab9 */ /* 0x000fe20000000a00 */
[----:B------:R-:W-:Y:S02]  /*1f4d0*/  VIADD R32, R214, 0x100 ;  /* 0x00000100d6207836 */ /* 0x000fe40000000000 */
[----:B------:R-:W-:-:S04]  /*1f4e0*/  IMAD.WIDE.U32 R2, R29, UR4, R2 ;  /* 0x000000041d027c25 */ /* 0x000fc8000f8e0002 */
[----:B0-----:R-:W-:Y:S01]  /*1f4f0*/  VIADD R4, R4, 0xffffff80 ;  /* 0xffffff8004047836 */ /* 0x001fe20000000000 */
[-C--:B--2---:R-:W-:Y:S01]  /*1f500*/  ISETP.GE.AND P1, PT, R38, R11.reuse, PT ;  /* 0x0000000b2600720c */ /* 0x084fe20003f26270 */
[C---:B------:R-:W-:Y:S01]  /*1f510*/  VIADD R30, R214.reuse, 0x140 ;  /* 0x00000140d61e7836 */ /* 0x040fe20000000000 */
[CC--:B------:R-:W-:Y:S01]  /*1f520*/  ISETP.GE.AND P2, PT, R214.reuse, R11.reuse, PT ;  /* 0x0000000bd600720c */ /* 0x0c0fe20003f46270 */
[C---:B------:R-:W-:Y:S01]  /*1f530*/  VIADD R27, R214.reuse, 0x180 ;  /* 0x00000180d61b7836 */ /* 0x040fe20000000000 */
[----:B------:R-:W-:Y:S01]  /*1f540*/  SHF.R.S32.HI R7, RZ, 0x1f, R4 ;  /* 0x0000001fff077819 */ /* 0x000fe20000011404 */
[----:B------:R-:W0:Y:S01]  /*1f550*/  @P0 LDC R13, c[0x0][0xcec] ;  /* 0x00033b00ff0d0b82 */ /* 0x000e220000000800 */
[----:B------:R-:W-:Y:S01]  /*1f560*/  SEL R8, RZ, 0xffffffff, P1 ;  /* 0xffffffffff087807 */ /* 0x000fe20000800000 */
[C---:B------:R-:W-:Y:S01]  /*1f570*/  VIADD R21, R214.reuse, 0x1c0 ;  /* 0x000001c0d6157836 */ /* 0x040fe20000000000 */
[----:B------:R-:W-:Y:S01]  /*1f580*/  LEA.HI R7, R7, R4, RZ, 0x3 ;  /* 0x0000000407077211 */ /* 0x000fe200078f18ff */
[----:B------:R-:W-:Y:S01]  /*1f590*/  VIADD R25, R214, 0x1c0 ;  /* 0x000001c0d6197836 */ /* 0x000fe20000000000 */
[----:B------:R-:W-:Y:S01]  /*1f5a0*/  ISETP.GE.AND P1, PT, R36, R11, PT ;  /* 0x0000000b2400720c */ /* 0x000fe20003f26270 */
[----:B------:R-:W-:Y:S01]  /*1f5b0*/  IMAD.SHL.U32 R8, R8, 0x2, RZ ;  /* 0x0000000208087824 */ /* 0x000fe200078e00ff */
[----:B------:R-:W-:Y:S01]  /*1f5c0*/  LOP3.LUT R5, R7, 0xfffffff8, RZ, 0xc0, !PT ;  /* 0xfffffff807057812 */ /* 0x000fe200078ec0ff */
[----:B------:R-:W1:Y:S01]  /*1f5d0*/  @P0 LDC R15, c[0x0][0xcf0] ;  /* 0x00033c00ff0f0b82 */ /* 0x000e620000000800 */
[----:B------:R-:W-:Y:S01]  /*1f5e0*/  SHF.R.S32.HI R20, RZ, 0x3, R7 ;  /* 0x00000003ff147819 */ /* 0x000fe20000011407 */
[----:B------:R-:W-:Y:S01]  /*1f5f0*/  VIADD R28, R214, 0x180 ;  /* 0x00000180d61c7836 */ /* 0x000fe20000000000 */
[----:B------:R-:W-:Y:S01]  /*1f600*/  SHF.R.S32.HI R25, RZ, 0x1f, R25 ;  /* 0x0000001fff197819 */ /* 0x000fe20000011419 */
[----:B------:R-:W-:-:S02]  /*1f610*/  IMAD.IADD R5, R4, 0x1, -R5 ;  /* 0x0000000104057824 */ /* 0x000fc400078e0a05 */
[----:B------:R-:W-:Y:S01]  /*1f620*/  IMAD R4, R26, UR4, RZ ;  /* 0x000000041a047c24 */ /* 0x000fe2000f8e02ff */
[----:B------:R-:W-:Y:S01]  /*1f630*/  SHF.R.S32.HI R28, RZ, 0x1f, R28 ;  /* 0x0000001fff1c7819 */ /* 0x000fe2000001141c */
[----:B------:R-:W-:Y:S02]  /*1f640*/  IMAD R6, R5, 0x20, R20 ;  /* 0x0000002005067824 */ /* 0x000fe400078e0214 */
[----:B------:R-:W-:Y:S01]  /*1f650*/  IMAD R7, R29, UR5, R4 ;  /* 0x000000051d077c24 */ /* 0x000fe2000f8e0204 */
[----:B------:R-:W-:Y:S01]  /*1f660*/  ULDC.64 UR4, c[0x0][0xbe0] ;  /* 0x0002f80000047ab9 */ /* 0x000fe20000000a00 */
[----:B------:R-:W-:Y:S02]  /*1f670*/  IMAD.IADD R6, R197, 0x1, R6 ;  /* 0x00000001c5067824 */ /* 0x000fe400078e0206 */
[----:B------:R-:W-:Y:S01]  /*1f680*/  IMAD.IADD R3, R3, 0x1, R7 ;  /* 0x0000000103037824 */ /* 0x000fe200078e0207 */
[----:B------:R-:W-:Y:S01]  /*1f690*/  SEL R7, RZ, 0x1, P2 ;  /* 0x00000001ff077807 */ /* 0x000fe20001000000 */
[----:B0-----:R-:W-:Y:S01]  /*1f6a0*/  @P0 IMAD.HI.U32 R4, R6, R13, RZ ;  /* 0x0000000d06040227 */ /* 0x001fe200078e00ff */
[----:B------:R-:W-:-:S03]  /*1f6b0*/  ISETP.GE.AND P2, PT, R21, R11, PT ;  /* 0x0000000b1500720c */ /* 0x000fc60003f46270 */
[----:B------:R-:W-:Y:S02]  /*1f6c0*/  IMAD.MOV.U32 R5, RZ, RZ, R6 ;  /* 0x000000ffff057224 */ /* 0x000fe400078e0006 */
[----:B------:R-:W-:Y:S01]  /*1f6d0*/  IMAD.IADD R20, R20, 0x1, R197 ;  /* 0x0000000114147824 */ /* 0x000fe200078e02c5 */
[----:B-1----:R-:W-:Y:S01]  /*1f6e0*/  @P0 SHF.R.U32.HI R5, RZ, R15, R4 ;  /* 0x0000000fff050219 */ /* 0x002fe20000011604 */
[----:B------:R-:W-:Y:S01]  /*1f6f0*/  IMAD R15, R0, R9, RZ ;  /* 0x00000009000f7224 */ /* 0x000fe200078e02ff */
[----:B------:R-:W-:Y:S01]  /*1f700*/  LOP3.LUT R4, R8, 0x2, R7, 0xe2, !PT ;  /* 0x0000000208047812 */ /* 0x000fe200078ee207 */
[----:B------:R-:W-:Y:S01]  /*1f710*/  VIADD R31, R214, 0x140 ;  /* 0x00000140d61f7836 */ /* 0x000fe20000000000 */
[----:B------:R-:W-:Y:S01]  /*1f720*/  SEL R8, RZ, 0xffffffff, P1 ;  /* 0xffffffffff087807 */ /* 0x000fe20000800000 */
[----:B------:R-:W-:Y:S01]  /*1f730*/  IMAD.MOV R7, RZ, RZ, -R5 ;  /* 0x000000ffff077224 */ /* 0x000fe200078e0a05 */
[----:B------:R-:W-:Y:S01]  /*1f740*/  ISETP.GE.AND P0, PT, R34, R11, PT ;  /* 0x0000000b2200720c */ /* 0x000fe20003f06270 */
[----:B------:R-:W-:Y:S01]  /*1f750*/  IMAD.WIDE.U32 R2, R5, UR4, R2 ;  /* 0x0000000405027c25 */ /* 0x000fe2000f8e0002 */
[----:B------:R-:W-:-:S02]  /*1f760*/  SHF.R.S32.HI R0, RZ, 0x1f, R5 ;  /* 0x0000001fff007819 */ /* 0x000fc40000011405 */
[----:B------:R-:W-:Y:S01]  /*1f770*/  ISETP.GE.AND P1, PT, R32, R11, PT ;  /* 0x0000000b2000720c */ /* 0x000fe20003f26270 */
[----:B------:R-:W-:Y:S01]  /*1f780*/  IMAD R7, R9, R7, R6 ;  /* 0x0000000709077224 */ /* 0x000fe200078e0206 */
[----:B------:R-:W-:Y:S01]  /*1f790*/  SEL R6, RZ, 0xffffffff, P0 ;  /* 0xffffffffff067807 */ /* 0x000fe20000000000 */
[----:B------:R-:W-:Y:S01]  /*1f7a0*/  IMAD.SHL.U32 R13, R8, 0x4, RZ ;  /* 0x00000004080d7824 */ /* 0x000fe200078e00ff */
[-C--:B------:R-:W-:Y:S01]  /*1f7b0*/  ISETP.GE.AND P0, PT, R30, R11.reuse, PT ;  /* 0x0000000b1e00720c */ /* 0x080fe20003f06270 */
[----:B------:R-:W-:Y:S01]  /*1f7c0*/  IMAD R0, R0, UR4, RZ ;  /* 0x0000000400007c24 */ /* 0x000fe2000f8e02ff */
[----:B------:R-:W-:Y:S01]  /*1f7d0*/  SHF.R.S32.HI R31, RZ, 0x1f, R31 ;  /* 0x0000001fff1f7819 */ /* 0x000fe2000001141f */
        /* <DEDUP_REMOVED lines=20> */
[----:B------:R-:W-:Y:S01]  /*1f920*/  LEA R10, P1, R2, UR4, 0x1 ;  /* 0x00000004020a7c11 */ /* 0x000fe2000f8208ff */
[C---:B------:R-:W-:Y:S01]  /*1f930*/  VIADD R33, R214.reuse, 0x100 ;  /* 0x00000100d6217836 */ /* 0x040fe20000000000 */
[----:B------:R-:W-:Y:S01]  /*1f940*/  LOP3.LUT R4, R9, 0x20, R4, 0xe2, !PT ;  /* 0x0000002009047812 */ /* 0x000fe200078ee204 */
[----:B------:R-:W-:Y:S01]  /*1f950*/  VIADD R35, R214, 0xc0 ;  /* 0x000000c0d6237836 */ /* 0x000fe20000000000 */
[----:B------:R-:W-:Y:S01]  /*1f960*/  LEA.HI.X R12, R2, UR5, R3, 0x1, P1 ;  /* 0x00000005020c7c11 */ /* 0x000fe200088f0c03 */
[----:B------:R-:W-:Y:S01]  /*1f970*/  VIADD R37, R214, 0x80 ;  /* 0x00000080d6257836 */ /* 0x000fe20000000000 */
[----:B------:R-:W-:Y:S01]  /*1f980*/  LOP3.LUT R13, R4, R7, RZ, 0xfc, !PT ;  /* 0x00000007040d7212 */ /* 0x000fe200078efcff */
[----:B------:R-:W-:Y:S01]  /*1f990*/  VIADD R39, R214, 0x40 ;  /* 0x00000040d6277836 */ /* 0x000fe20000000000 */
[----:B------:R-:W-:Y:S01]  /*1f9a0*/  SEL R0, RZ, 0x80, P2 ;  /* 0x00000080ff007807 */ /* 0x000fe20001000000 */
[----:B------:R0:W1:Y:S01]  /*1f9b0*/  SHFL.IDX PT, R8, R10, RZ, 0x181f ;  /* 0x00181fff0a087589 */ /* 0x00006200000e0000 */
[----:B------:R-:W-:-:S02]  /*1f9c0*/  SHF.R.S32.HI R33, RZ, 0x1f, R33 ;  /* 0x0000001fff217819 */ /* 0x000fc40000011421 */
[----:B------:R-:W-:Y:S01]  /*1f9d0*/  LOP3.LUT R14, R13, R0, RZ, 0xfc, !PT ;  /* 0x000000000d0e7212 */ /* 0x000fe200078efcff */
[----:B------:R0:W2:Y:S01]  /*1f9e0*/  SHFL.IDX PT, R9, R12, RZ, 0x181f ;  /* 0x00181fff0c097589 */ /* 0x0000a200000e0000 */
[----:B------:R-:W-:Y:S02]  /*1f9f0*/  SHF.R.S32.HI R35, RZ, 0x1f, R35 ;  /* 0x0000001fff237819 */ /* 0x000fe40000011423 */
[----:B------:R-:W-:Y:S02]  /*1fa00*/  SHF.R.S32.HI R37, RZ, 0x1f, R37 ;  /* 0x0000001fff257819 */ /* 0x000fe40000011425 */
[----:B------:R-:W-:Y:S01]  /*1fa10*/  SHF.R.S32.HI R39, RZ, 0x1f, R39 ;  /* 0x0000001fff277819 */ /* 0x000fe20000011427 */
[----:B------:R-:W-:Y:S06]  /*1fa20*/  @P0 BRA `(.L_x_3553) ;  /* 0x00000000007c0947 */ /* 0x000fec0003800000 */
        /* <DEDUP_REMOVED lines=31> */
.L_x_3553:
[----:B------:R-:W-:Y:S05]  /*1fc20*/  BSYNC B1 ;  /* 0x0000000000017941 */ /* 0x000fea0003800000 */
.L_x_3552:
[----:B------:R-:W-:Y:S01]  /*1fc30*/  VIADD R0, R20, 0x20 ;  /* 0x0000002014007836 */ /* 0x000fe20000000000 */
[----:B--2-4-:R2:W4:Y:S04]  /*1fc40*/  SHFL.IDX PT, R9, R12, 0x1, 0x181f ;  /* 0x00381f000c097f89 */ /* 0x01452800000e0000 */
        /* <DEDUP_REMOVED lines=9> */
[----:B-1--4-:R-:W-:Y:S02]  /*1fce0*/  @!P6 IMAD.WIDE R4, R214, 0x2, R8 ;  /* 0x00000002d604e825 */ /* 0x012fe400078e0208 */
        /* <DEDUP_REMOVED lines=24> */
.L_x_3546:
[----:B------:R-:W-:Y:S05]  /*1fe70*/  BSYNC B0 ;  /* 0x0000000000007941 */ /* 0x000fea0003800000 */
.L_x_3539:
[----:B------:R-:W-:Y:S02]  /*1fe80*/  ULDC UR4, c[0x0][0xd3c] ;  /* 0x00034f0000047ab9 */ /* 0x000fe40000000800 */
[----:B---3--:R-:W-:-:S13]  /*1fe90*/  ISETP.GE.AND P0, PT, R83, UR4, PT ;  /* 0x0000000453007c0c */ /* 0x008fda000bf06270 */
[----:B------:R-:W-:Y:S05]  /*1fea0*/  @!P0 BRA `(.L_x_3554) ;  /* 0xfffffe1800d48947 */ /* 0x000fea000383ffff */
[----:B------:R-:W-:Y:S05]  /*1feb0*/  BRA `(.L_x_3334) ;  /* 0x0000009800047947 */ /* 0x000fea0003800000 */
.L_x_3332:
        /* <DEDUP_REMOVED lines=16> */
.L_x_3555:
        /* <DEDUP_REMOVED lines=43> */
.L_x_3559:
        /* <DEDUP_REMOVED lines=37> */
.L_x_3557:
        /* <DEDUP_REMOVED lines=13> */
.L_x_3560:
        /* <DEDUP_REMOVED lines=62> */
.L_x_3561:
        /* <DEDUP_REMOVED lines=61> */
.L_x_3562:
[----:B------:R-:W-:-:S05]  /*20d40*/  LOP3.LUT R25, RZ, R2, RZ, 0x33, !PT ;  /* 0x00000002ff197212 */ /* 0x000fca00078e33ff */
[----:B------:R-:W-:Y:S01]  /*20d50*/  IMAD.IADD R25, R6, 0x1, R25 ;  /* 0x0000000106197824 */ /* 0x000fe200078e0219 */
[----:B------:R-:W-:Y:S06]  /*20d60*/  BRA `(.L_x_3563) ;  /* 0x00000000000c7947 */ /* 0x000fec0003800000 */
.L_x_3558:
[----:B------:R-:W-:Y:S02]  /*20d70*/  IMAD.MOV.U32 R25, RZ, RZ, RZ ;  /* 0x000000ffff197224 */ /* 0x000fe400078e00ff */
[----:B------:R-:W-:Y:S02]  /*20d80*/  IMAD.U32 R24, RZ, RZ, UR6 ;  /* 0x00000006ff187e24 */ /* 0x000fe4000f8e00ff */
[----:B------:R-:W-:-:S07]  /*20d90*/  IMAD.MOV.U32 R26, RZ, RZ, RZ ;  /* 0x000000ffff1a7224 */ /* 0x000fce00078e00ff */
.L_x_3563:
[----:B------:R-:W-:-:S13]  /*20da0*/  ISETP.NE.AND P0, PT, R7, RZ, PT ;  /* 0x000000ff0700720c */ /* 0x000fda0003f05270 */
[----:B------:R-:W0:Y:S01]  /*20db0*/  @!P0 S2R R3, SR_CgaCtaId ;  /* 0x0000000000038919 */ /* 0x000e220000008800 */
[----:B------:R-:W-:-:S04]  /*20dc0*/  @!P0 MOV R2, 0x400 ;  /* 0x0000040000028802 */ /* 0x000fc80000000f00 */
[----:B0-----:R-:W-:-:S05]  /*20dd0*/  @!P0 LEA R2, R3, R2, 0x18 ;  /* 0x0000000203028211 */ /* 0x001fca00078ec0ff */
[----:B------:R1:W-:Y:S01]  /*20de0*/  @!P0 STS.128 [R2+0x388d0], R24 ;  /* 0x0388d01802008388 */ /* 0x0003e20000000c00 */
[----:B------:R-:W-:Y:S06]  /*20df0*/  BAR.ARV 0x5, 0x180 ;  /* 0x0146000000007b1d */ /* 0x000fec0000002000 */
.L_x_3556:
        /* <DEDUP_REMOVED lines=37> */
.L_x_3697:
[----:B------:R-:W-:Y:S05]  /*21050*/  YIELD ;  /* 0x0000000000007946 */ /* 0x000fea0003800000 */
[----:B------:R-:W-:Y:S01]  /*21060*/  ULDC.64 UR4, c[0x0][0xb20] ;  /* 0x0002c80000047ab9 */ /* 0x000fe20000000a00 */
[----:B------:R-:W-:Y:S01]  /*21070*/  IMAD.MOV.U32 R34, RZ, RZ, RZ ;  /* 0x000000ffff227224 */ /* 0x000fe200078e00ff */
[----:B------:R-:W-:Y:S01]  /*21080*/  ISETP.NE.U32.AND P0, PT, RZ, UR4, PT ;  /* 0x00000004ff007c0c */ /* 0x000fe2000bf05070 */
[----:B0-----:R-:W0:Y:S01]  /*21090*/  LDC.64 R4, c[0x0][0xaf8] ;  /* 0x0002be00ff047b82 */ /* 0x001e220000000a00 */
[----:B------:R-:W-:Y:S01]  /*210a0*/  IMAD.MOV.U32 R0, RZ, RZ, RZ ;  /* 0x000000ffff007224 */ /* 0x000fe200078e00ff */
[----:B------:R-:W-:Y:S01]  /*210b0*/  ULDC.64 UR6, c[0x0][0xb08] ;  /* 0x0002c20000067ab9 */ /* 0x000fe20000000a00 */
[----:B------:R-:W-:Y:S01]  /*210c0*/  ISETP.NE.AND.EX P0, PT, RZ, UR5, PT, P0 ;  /* 0x00000005ff007c0c */ /* 0x000fe2000bf05300 */
[----:B------:R-:W-:-:S12]  /*210d0*/  ULDC.64 UR4, c[0x0][0xb10] ;  /* 0x0002c40000047ab9 */ /* 0x000fd80000000a00 */
[----:B-1----:R-:W1:Y:S02]  /*210e0*/  @P0 LDC.64 R2, c[0x0][0xb20] ;  /* 0x0002c800ff020b82 */ /* 0x002e640000000a00 */
[----:B-1----:R-:W-:-:S05]  /*210f0*/  @P0 IMAD.WIDE R2, R27, 0x4, R2 ;  /* 0x000000041b020825 */ /* 0x002fca00078e0202 */
[----:B------:R1:W5:Y:S01]  /*21100*/  @P0 LDG.E R34, desc[UR50][R2.64] ;  /* 0x0000003202220981 */ /* 0x000362000c1e1900 */
[----:B------:R-:W-:Y:S01]  /*21110*/  ISETP.NE.U32.AND P0, PT, RZ, UR4, PT ;  /* 0x00000004ff007c0c */ /* 0x000fe2000bf05070 */
[----:B0-----:R-:W-:Y:S01]  /*21120*/  IMAD.WIDE R4, R27, 0x4, R4 ;  /* 0x000000041b047825 */ /* 0x001fe200078e0204 */
[----:B------:R-:W-:Y:S02]  /*21130*/  ISETP.NE.U32.AND P1, PT, RZ, UR6, PT ;  /* 0x00000006ff007c0c */ /* 0x000fe4000bf25070 */
[----:B------:R-:W-:Y:S01]  /*21140*/  ISETP.NE.AND.EX P2, PT, RZ, UR5, PT, P0 ;  /* 0x00000005ff007c0c */ /* 0x000fe2000bf45300 */
[----:B------:R-:W-:Y:S01]  /*21150*/  ULDC.64 UR4, c[0x0][0xaf8] ;  /* 0x0002be0000047ab9 */ /* 0x000fe20000000a00 */
[----:B------:R-:W-:Y:S01]  /*21160*/  ISETP.NE.AND.EX P1, PT, RZ, UR7, PT, P1 ;  /* 0x00000007ff007c0c */ /* 0x000fe2000bf25310 */
[----:B--2---:R-:W-:Y:S01]  /*21170*/  IMAD.MOV.U32 R6, RZ, RZ, RZ ;  /* 0x000000ffff067224 */ /* 0x004fe200078e00ff */
[----:B------:R-:W-:Y:S01]  /*21180*/  ISETP.NE.U32.AND P0, PT, RZ, UR4, PT ;  /* 0x00000004ff007c0c */ /* 0x000fe2000bf05070 */
[----:B-1----:R-:W0:Y:S03]  /*21190*/  LDC.64 R2, c[0x0][0xb08] ;  /* 0x0002c200ff027b82 */ /* 0x002e260000000a00 */
[----:B------:R-:W-:-:S05]  /*211a0*/  ISETP.NE.AND.EX P0, PT, RZ, UR5, PT, P0 ;  /* 0x00000005ff007c0c */ /* 0x000fca000bf05300 */
[----:B------:R-:W1:Y:S08]  /*211b0*/  @P2 LDC.64 R8, c[0x0][0xb10] ;  /* 0x0002c400ff082b82 */ /* 0x000e700000000a00 */
[----:B------:R-:W2:Y:S01]  /*211c0*/  @P0 LDG.E R0, desc[UR50][R4.64] ;  /* 0x0000003204000981 */ /* 0x000ea2000c1e1900 */
[----:B------:R-:W-:Y:S01]  /*211d0*/  ULDC UR4, c[0x0][0x288] ;  /* 0x0000a20000047ab9 */ /* 0x000fe20000000800 */
[----:B0-----:R-:W-:-:S05]  /*211e0*/  IMAD.WIDE R2, R27, 0x4, R2 ;  /* 0x000000041b027825 */ /* 0x001fca00078e0202 */
[----:B------:R0:W5:Y:S01]  /*211f0*/  @P1 LDG.E R6, desc[UR50][R2.64] ;  /* 0x0000003202061981 */ /* 0x000162000c1e1900 */
[----:B-1----:R-:W-:-:S03]  /*21200*/  @P2 IMAD.WIDE R8, R27, 0x4, R8 ;  /* 0x000000041b082825 */ /* 0x002fc600078e0208 */
[----:B--2---:R1:W-:Y:S02]  /*21210*/  STL [R1+0x8], R0 ;  /* 0x0000080001007387 */ /* 0x0043e40000100800 */
[----:B-1----:R-:W-:Y:S01]  /*21220*/  IMAD.U32 R0, RZ, RZ, UR4 ;  /* 0x00000004ff007e24 */ /* 0x002fe2000f8e00ff */
[----:B------:R-:W-:-:S05]  /*21230*/  ULDC.64 UR4, c[0x0][0x418] ;  /* 0x0001060000047ab9 */ /* 0x000fca0000000a00 */
[----:B------:R-:W2:Y:S01]  /*21240*/  @P2 LDG.E R0, desc[UR50][R8.64] ;  /* 0x0000003208002981 */ /* 0x000ea2000c1e1900 */
[----:B------:R-:W-:-:S03]  /*21250*/  UISETP.NE.U32.AND UP0, UPT, UR4, URZ, UPT ;  /* 0x0000003f0400728c */ /* 0x000fc6000bf05070 */
[----:B------:R-:W-:Y:S01]  /*21260*/  ULDC UR4, c[0x0][0x424] ;  /* 0x0001090000047ab9 */ /* 0x000fe20000000800 */
[----:B------:R-:W-:-:S03]  /*21270*/  UISETP.NE.AND.EX UP0, UPT, UR5, URZ, UPT, UP0 ;  /* 0x0000003f0500728c */ /* 0x000fc6000bf05300 */
[----:B------:R-:W-:Y:S01]  /*21280*/  ULDC UR5, c[0x0][0x2f0] ;  /* 0x0000bc0000057ab9 */ /* 0x000fe20000000800 */
[----:B------:R-:W-:-:S04]  /*21290*/  USEL UR4, UR4, 0x1, UP0 ;  /* 0x0000000104047887 */ /* 0x000fc80008000000 */
[----:B------:R-:W-:-:S03]  /*212a0*/  UIMAD UR4, UR4, UR5, URZ ;  /* 0x00000005040472a4 */ /* 0x000fc6000f8e023f */
[----:B------:R-:W-:Y:S02]  /*212b0*/  ULDC UR5, c[0x0][0x348] ;  /* 0x0000d20000057ab9 */ /* 0x000fe40000000800 */
[----:B------:R-:W-:Y:S02]  /*212c0*/  IMAD.U32 R7, RZ, RZ, UR5 ;  /* 0x00000005ff077e24 */ /* 0x000fe4000f8e00ff */
[----:B------:R-:W-:Y:S01]  /*212d0*/  IMAD.U32 R10, RZ, RZ, UR4 ;  /* 0x00000004ff0a7e24 */ /* 0x000fe2000f8e00ff */
[----:B--2---:R0:W-:Y:S01]  /*212e0*/  STL [R1], R0 ;  /* 0x0000000001007387 */ /* 0x0041e20000100800 */
[----:B------:R-:W-:Y:S01]  /*212f0*/  IMAD.MOV.U32 R12, RZ, RZ, R0 ;  /* 0x000000ffff0c7224 */ /* 0x000fe200078e0000 */
[----:B---3--:R-:W-:Y:S06]  /*21300*/  @P2 BRA `(.L_x_3565) ;  /* 0x0000000000142947 */ /* 0x008fec0003800000 */
[----:B------:R-:W-:Y:S05]  /*21310*/  @!P0 BRA `(.L_x_3565) ;  /* 0x0000000000108947 */ /* 0x000fea0003800000 */
[----:B------:R-:W2:Y:S04]  /*21320*/  LDG.E R9, desc[UR50][R4.64] ;  /* 0x0000003204097981 */ /* 0x000ea8000c1e1900 */
[----:B0-----:R-:W2:Y:S02]  /*21330*/  LDG.E R0, desc[UR50][R4.64+0x4] ;  /* 0x0000043204007981 */ /* 0x001ea4000c1e1900 */
[----:B--2---:R-:W-:-:S05]  /*21340*/  IMAD.IADD R12, R0, 0x1, -R9 ;  /* 0x00000001000c7824 */ /* 0x004fca00078e0a09 */
[----:B------:R1:W-:Y:S02]  /*21350*/  STL [R1], R12 ;  /* 0x0000000c01007387 */ /* 0x0003e40000100800 */
.L_x_3565:
[----:B------:R-:W-:Y:S01]  /*21360*/  ULDC.64 UR4, c[0x0][0xb18] ;  /* 0x0002c60000047ab9 */ /* 0x000fe20000000a00 */
[C---:B0-----:R-:W-:Y:S02]  /*21370*/  LOP3.LUT R0, R26.reuse, 0xff000000, RZ, 0xc0, !PT ;  /* 0xff0000001a007812 */ /* 0x041fe400078ec0ff */
[----:B------:R-:W-:Y:S02]  /*21380*/  ISETP.NE.U32.AND P0, PT, RZ, UR4, PT ;  /* 0x00000004ff007c0c */ /* 0x000fe4000bf05070 */
[----:B------:R-:W-:Y:S02]  /*21390*/  SHF.R.U32.HI R5, RZ, 0x8, R0 ;  /* 0x00000008ff057819 */ /* 0x000fe40000011600 */
[----:B------:R-:W-:Y:S02]  /*213a0*/  ISETP.NE.AND.EX P0, PT, RZ, UR5, PT, P0 ;  /* 0x00000005ff007c0c */ /* 0x000fe4000bf05300 */
[C---:B------:R-:W-:Y:S02]  /*213b0*/  LOP3.LUT R0, R26.reuse, 0xff0000, RZ, 0xc0, !PT ;  /* 0x00ff00001a007812 */ /* 0x040fe400078ec0ff */
[----:B------:R-:W-:-:S02]  /*213c0*/  LOP3.LUT R17, R26, 0xffff, RZ, 0xc0, !PT ;  /* 0x0000ffff1a117812 */ /* 0x000fc400078ec0ff */
[----:B------:R-:W-:-:S07]  /*213d0*/  LEA.HI R0, R0, R5, RZ, 0x10 ;  /* 0x0000000500007211 */ /* 0x000fce00078f80ff */
[----:B------:R-:W-:Y:S05]  /*213e0*/  @!P0 BRA `(.L_x_3566) ;  /* 0x0000000000108947 */ /* 0x000fea0003800000 */
[----:B------:R-:W0:Y:S02]  /*213f0*/  LDC.64 R4, c[0x0][0xb18] ;  /* 0x0002c600ff047b82 */ /* 0x000e240000000a00 */
[----:B0-----:R-:W-:-:S05]  /*21400*/  IMAD.WIDE R4, R27, 0x4, R4 ;  /* 0x000000041b047825 */ /* 0x001fca00078e0204 */
[----:B------:R0:W5:Y:S01]  /*21410*/  LDG.E R10, desc[UR50][R4.64] ;  /* 0x00000032040a7981 */ /* 0x000162000c1e1900 */
[----:B------:R-:W-:Y:S05]  /*21420*/  BRA `(.L_x_3567) ;  /* 0x0000000000247947 */ /* 0x000fea0003800000 */
.L_x_3566:
        /* <DEDUP_REMOVED lines=9> */
.L_x_3567:
[----:B0-----:R-:W2:Y:S01]  /*214c0*/  @P1 LDG.E R4, desc[UR50][R2.64] ;  /* 0x0000003202041981 */ /* 0x001ea2000c1e1900 */
[----:B------:R-:W0:Y:S03]  /*214d0*/  LDC R5, c[0x0][0x448] ;  /* 0x00011200ff057b82 */ /* 0x000e260000000800 */
[----:B------:R-:W2:Y:S01]  /*214e0*/  @P1 LDG.E R9, desc[UR50][R2.64+0x4] ;  /* 0x0000043202091981 */ /* 0x000ea2000c1e1900 */
[----:B-----5:R-:W-:Y:S02]  /*214f0*/  IMAD.IADD R10, R10, 0x1, -R34 ;  /* 0x000000010a0a7824 */ /* 0x020fe400078e0a22 */
[----:B------:R-:W-:Y:S01]  /*21500*/  IMAD.SHL.U32 R32, R25, 0x40, RZ ;  /* 0x0000004019207824 */ /* 0x000fe200078e00ff */
[----:B0-----:R-:W-:-:S13]  /*21510*/  ISETP.NE.AND P2, PT, R5, 0x1, PT ;  /* 0x000000010500780c */ /* 0x001fda0003f45270 */
[----:B------:R-:W0:Y:S08]  /*21520*/  @P2 LDC R8, c[0x0][0x44c] ;  /* 0x00011300ff082b82 */ /* 0x000e300000000800 */
[----:B------:R-:W3:Y:S01]  /*21530*/  @P2 LDC R5, c[0x0][0x450] ;  /* 0x00011400ff052b82 */ /* 0x000ee20000000800 */
[----:B--2---:R-:W-:Y:S02]  /*21540*/  @P1 IMAD.IADD R7, R9, 0x1, -R4 ;  /* 0x0000000109071824 */ /* 0x004fe400078e0a04 */
[----:B------:R-:W-:-:S02]  /*21550*/  VIADD R9, R32, 0x3f ;  /* 0x0000003f20097836 */ /* 0x000fc40000000000 */
[----:B------:R-:W-:Y:S02]  /*21560*/  IMAD.IADD R26, R10, 0x1, R7 ;  /* 0x000000010a1a7824 */ /* 0x000fe400078e0207 */
[----:B0-----:R-:W-:-:S04]  /*21570*/  @P2 IMAD.HI.U32 R8, R9, R8, RZ ;  /* 0x0000000809082227 */ /* 0x001fc800078e00ff */
[C---:B------:R-:W-:Y:S01]  /*21580*/  VIADD R20, R26.reuse, 0x3f ;  /* 0x0000003f1a147836 */ /* 0x040fe20000000000 */
[----:B---3--:R-:W-:Y:S02]  /*21590*/  @P2 SHF.R.U32.HI R9, RZ, R5, R8 ;  /* 0x00000005ff092219 */ /* 0x008fe40000011608 */
[----:B------:R-:W-:Y:S02]  /*215a0*/  IADD3 R8, R26, 0x1, -R12 ;  /* 0x000000011a087810 */ /* 0x000fe40007ffe80c */
[----:B------:R-:W-:-:S03]  /*215b0*/  SHF.R.S32.HI R3, RZ, 0x1f, R20 ;  /* 0x0000001fff037819 */ /* 0x000fc60000011414 */
[----:B------:R-:W-:Y:S01]  /*215c0*/  IMAD.IADD R9, R8, 0x1, R9 ;  /* 0x0000000108097824 */ /* 0x000fe200078e0209 */
        /* <DEDUP_REMOVED lines=17> */
.L_x_3570:
[----:B------:R-:W-:-:S13]  /*216e0*/  ISETP.NE.AND P0, PT, R3, 0x1, PT ;  /* 0x000000010300780c */ /* 0x000fda0003f05270 */
[----:B------:R-:W0:Y:S02]  /*216f0*/  @P0 LDC.64 R4, c[0x0][0xae0] ;  /* 0x0002b800ff040b82 */ /* 0x000e240000000a00 */
[----:B0-----:R-:W-:-:S05]  /*21700*/  @P0 IMAD.HI.U32 R4, R11, R4, RZ ;  /* 0x000000040b040227 */ /* 0x001fca00078e00ff */
[----:B------:R-:W-:-:S07]  /*21710*/  @P0 SHF.R.U32.HI R11, RZ, R5, R4 ;  /* 0x00000005ff0b0219 */ /* 0x000fce0000011604 */
.L_x_3571:
[----:B------:R-:W-:Y:S05]  /*21720*/  BSYNC B0 ;  /* 0x0000000000007941 */ /* 0x000fea0003800000 */
.L_x_3569:
[----:B------:R-:W-:-:S05]  /*21730*/  IMAD R11, R11, R3, R3 ;  /* 0x000000030b0b7224 */ /* 0x000fca00078e0203 */
[----:B------:R-:W-:-:S07]  /*21740*/  VIMNMX R2, R2, R11, PT ;  /* 0x0000000b02027248 */ /* 0x000fce0003fe0100 */
.L_x_3568:
        /* <DEDUP_REMOVED lines=9> */
[----:B-1----:R-:W-:Y:S01]  /*217e0*/  IMAD.IADD R12, R9, 0x1, R4 ;  /* 0x00000001090c7824 */ /* 0x002fe200078e0204 */
        /* <DEDUP_REMOVED lines=15> */
.L_x_3574:
[----:B------:R-:W-:-:S13]  /*218e0*/  ISETP.NE.AND P0, PT, R3, 0x1, PT ;  /* 0x000000010300780c */ /* 0x000fda0003f05270 */
[----:B------:R-:W0:Y:S02]  /*218f0*/  @P0 LDC.64 R4, c[0x0][0xae0] ;  /* 0x0002b800ff040b82 */ /* 0x000e240000000a00 */
[----:B0-----:R-:W-:-:S05]  /*21900*/  @P0 IMAD.HI.U32 R4, R12, R4, RZ ;  /* 0x000000040c040227 */ /* 0x001fca00078e00ff */
[----:B------:R-:W-:-:S07]  /*21910*/  @P0 SHF.R.U32.HI R12, RZ, R5, R4 ;  /* 0x00000005ff0c0219 */ /* 0x000fce0000011604 */
.L_x_3575:
[----:B------:R-:W-:Y:S05]  /*21920*/  BSYNC B0 ;  /* 0x0000000000007941 */ /* 0x000fea0003800000 */
.L_x_3573:
[----:B------:R-:W-:-:S05]  /*21930*/  IMAD R3, R12, R3, RZ ;  /* 0x000000030c037224 */ /* 0x000fca00078e02ff */
[----:B------:R-:W-:-:S07]  /*21940*/  VIMNMX R2, R2, R3, !PT ;  /* 0x0000000302027248 */ /* 0x000fce0007fe0100 */
.L_x_3572:
        /* <DEDUP_REMOVED lines=13> */
[----:B------:R-:W-:Y:S02]  /*21a20*/  IABS R13, R5 ;  /* 0x00000005000d7213 */ /* 0x000fe40000000000 */
        /* <DEDUP_REMOVED lines=25> */
.L_x_3577:
[----:B------:R-:W-:Y:S05]  /*21bc0*/  BSYNC B0 ;  /* 0x0000000000007941 */ /* 0x000fea0003800000 */
.L_x_3576:
        /* <DEDUP_REMOVED lines=8> */
[----:B------:R-:W-:-:S13]  /*21c50*/  ISETP.GT.AND P0, PT, R11, R4, PT ;  /* 0x000000040b00720c */ /* 0x000fda0003f04270 */
        /* <DEDUP_REMOVED lines=15> */
.L_x_3752:
[----:B-1----:R-:W-:Y:S02]  /*21d50*/  ISETP.NE.AND P0, PT, R14, RZ, PT ;  /* 0x000000ff0e00720c */ /* 0x002fe40003f05270 */
[----:B------:R-:W-:-:S11]  /*21d60*/  PLOP3.LUT P6, PT, PT, PT, PT, 0x8, 0x0 ;  /* 0x000000000000781c */ /* 0x000fd60003fce170 */
[----:B------:R-:W-:Y:S05]  /*21d70*/  @P0 BRA `(.L_x_3581) ;  /* 0x00000000000c0947 */ /* 0x000fea0003800000 */
[----:B------:R-:W-:-:S03]  /*21d80*/  UMOV UR4, 0xffffffff ;  /* 0xffffffff00047882 */ /* 0x000fc60000000000 */
[----:B------:R-:W-:Y:S05]  /*21d90*/  BRA.DIV UR4, `(.L_x_3582) ;  /* 0x0000008a04d87947 */ /* 0x000fea000b800000 */
[----:B------:R-:W-:-:S13]  /*21da0*/  ELECT P6, URZ, PT ;  /* 0x00000000003f782f */ /* 0x000fda00038c0000 */
.L_x_3581:
        /* <DEDUP_REMOVED lines=9> */
.L_x_3755:
[----:B------:R-:W-:Y:S05]  /*21e40*/  BSYNC B1 ;  /* 0x0000000000017941 */ /* 0x000fea0003800000 */
.L_x_3583:
        /* <DEDUP_REMOVED lines=10> */
.L_x_3756:
[----:B------:R-:W-:Y:S05]  /*21ef0*/  BSYNC B2 ;  /* 0x0000000000027941 */ /* 0x000fea0003800000 */
.L_x_3587:
        /* <DEDUP_REMOVED lines=9> */
.L_x_3590:
[----:B------:R-:W-:Y:S05]  /*21f90*/  BSYNC B2 ;  /* 0x0000000000027941 */ /* 0x000fea0003800000 */
.L_x_3589:
        /* <DEDUP_REMOVED lines=12> */
.L_x_3591:
        /* <DEDUP_REMOVED lines=13> */
.L_x_3757:
[----:B------:R-:W-:Y:S05]  /*22130*/  BSYNC B2 ;  /* 0x0000000000027941 */ /* 0x000fea0003800000 */
.L_x_3592:
        /* <DEDUP_REMOVED lines=11> */
.L_x_3595:
[----:B------:R-:W-:Y:S05]  /*221f0*/  BSYNC B2 ;  /* 0x0000000000027941 */ /* 0x000fea0003800000 */
.L_x_3594:
        /* <DEDUP_REMOVED lines=9> */
.L_x_3596:
        /* <DEDUP_REMOVED lines=15> */
.L_x_3597:
        /* <DEDUP_REMOVED lines=15> */
.L_x_3598:
        /* <DEDUP_REMOVED lines=15> */
.L_x_3599:
        /* <DEDUP_REMOVED lines=15> */
.L_x_3600:
        /* <DEDUP_REMOVED lines=15> */
.L_x_3601:
        /* <DEDUP_REMOVED lines=15> */
.L_x_3602:
        /* <DEDUP_REMOVED lines=15> */
.L_x_3603:
        /* <DEDUP_REMOVED lines=10> */
.L_x_3586:
[----:B------:R-:W-:Y:S05]  /*229c0*/  BSYNC B1 ;  /* 0x0000000000017941 */ /* 0x000fea0003800000 */
.L_x_3585:
        /* <DEDUP_REMOVED lines=9> */
.L_x_3623:
        /* <DEDUP_REMOVED lines=11> */
.L_x_3758:
[----:B------:R-:W-:Y:S05]  /*22b10*/  BSYNC B2 ;  /* 0x0000000000027941 */ /* 0x000fea0003800000 */
.L_x_3606:
        /* <DEDUP_REMOVED lines=9> */
.L_x_3609:
[----:B------:R-:W-:Y:S05]  /*22bb0*/  BSYNC B2 ;  /* 0x0000000000027941 */ /* 0x000fea0003800000 */
.L_x_3608:
        /* <DEDUP_REMOVED lines=11> */
.L_x_3610:
        /* <DEDUP_REMOVED lines=13> */
.L_x_3759:
[----:B------:R-:W-:Y:S05]  /*22d40*/  BSYNC B2 ;  /* 0x0000000000027941 */ /* 0x000fea0003800000 */
.L_x_3611:
        /* <DEDUP_REMOVED lines=11> */
.L_x_3614:
[----:B------:R-:W-:Y:S05]  /*22e00*/  BSYNC B2 ;  /* 0x0000000000027941 */ /* 0x000fea0003800000 */
.L_x_3613:
        /* <DEDUP_REMOVED lines=9> */
.L_x_3615:
        /* <DEDUP_REMOVED lines=15> */
.L_x_3616:
        /* <DEDUP_REMOVED lines=15> */
.L_x_3617:
        /* <DEDUP_REMOVED lines=15> */
.L_x_3618:
        /* <DEDUP_REMOVED lines=15> */
.L_x_3619:
        /* <DEDUP_REMOVED lines=15> */
.L_x_3620:
        /* <DEDUP_REMOVED lines=15> */
.L_x_3621:
        /* <DEDUP_REMOVED lines=15> */
.L_x_3622:
        /* <DEDUP_REMOVED lines=10> */
.L_x_3605:
[----:B------:R-:W-:Y:S05]  /*235d0*/  BSYNC B1 ;  /* 0x0000000000017941 */ /* 0x000fea0003800000 */
.L_x_3604:
        /* <DEDUP_REMOVED lines=8> */
.L_x_3579:
[----:B------:R-:W-:Y:S05]  /*23660*/  BSYNC B0 ;  /* 0x0000000000007941 */ /* 0x000fea0003800000 */
.L_x_3578:
[----:B------:R-:W1:Y:S01]  /*23670*/  LDC R2, c[0x0][0x448] ;  /* 0x00011200ff027b82 */ /* 0x000e620000000800 */
[----:B0-----:R-:W-:Y:S01]  /*23680*/  VIADD R3, R32, 0x3f ;  /* 0x0000003f20037836 */ /* 0x001fe20000000000 */
[----:B------:R-:W-:Y:S06]  /*23690*/  @!P0 WARPSYNC.ALL ;  /* 0x0000000000008948 */ /* 0x000fec0003800000 */
[----:B------:R-:W-:Y:S01]  /*236a0*/  @!P0 BAR.SYNC.DEFER_BLOCKING 0xc, 0x180 ;  /* 0x0306000000008b1d */ /* 0x000fe20000010000 */
[----:B-1----:R-:W-:-:S13]  /*236b0*/  ISETP.NE.AND P1, PT, R2, 0x1, PT ;  /* 0x000000010200780c */ /* 0x002fda0003f25270 */
[----:B------:R-:W0:Y:S08]  /*236c0*/  @P1 LDC R4, c[0x0][0x44c] ;  /* 0x00011300ff041b82 */ /* 0x000e300000000800 */
[----:B------:R-:W1:Y:S01]  /*236d0*/  @P1 LDC R2, c[0x0][0x450] ;  /* 0x00011400ff021b82 */ /* 0x000e620000000800 */
[----:B0-----:R-:W-:-:S05]  /*236e0*/  @P1 IMAD.HI.U32 R4, R3, R4, RZ ;  /* 0x0000000403041227 */ /* 0x001fca00078e00ff */
[----:B-1----:R-:W-:-:S05]  /*236f0*/  @P1 SHF.R.U32.HI R3, RZ, R2, R4 ;  /* 0x00000002ff031219 */ /* 0x002fca0000011604 */
        /* <DEDUP_REMOVED lines=16> */
.L_x_3626:
[----:B------:R-:W-:-:S13]  /*23800*/  ISETP.NE.AND P0, PT, R3, 0x1, PT ;  /* 0x000000010300780c */ /* 0x000fda0003f05270 */
[----:B------:R-:W0:Y:S02]  /*23810*/  @P0 LDC.64 R4, c[0x0][0xae0] ;  /* 0x0002b800ff040b82 */ /* 0x000e240000000a00 */
[----:B0-----:R-:W-:-:S05]  /*23820*/  @P0 IMAD.HI.U32 R4, R6, R4, RZ ;  /* 0x0000000406040227 */ /* 0x001fca00078e00ff */
[----:B------:R-:W-:-:S07]  /*23830*/  @P0 SHF.R.U32.HI R6, RZ, R5, R4 ;  /* 0x00000005ff060219 */ /* 0x000fce0000011604 */
.L_x_3627:
[----:B------:R-:W-:Y:S05]  /*23840*/  BSYNC B0 ;  /* 0x0000000000007941 */ /* 0x000fea0003800000 */
.L_x_3625:
[----:B------:R-:W-:-:S05]  /*23850*/  IMAD R5, R6, R3, R3 ;  /* 0x0000000306057224 */ /* 0x000fca00078e0203 */
[----:B------:R-:W-:-:S07]  /*23860*/  VIMNMX R2, R2, R5, PT ;  /* 0x0000000502027248 */ /* 0x000fce0003fe0100 */
.L_x_3624:
[----:B------:R-:W-:Y:S01]  /*23870*/  VIADD R2, R2, 0x3f ;  /* 0x0000003f02027836 */ /* 0x000fe20000000000 */
[----:B------:R-:W-:-:S04]  /*23880*/  ULDC UR4, c[0x0][0xad4] ;  /* 0x0002b50000047ab9 */ /* 0x000fc80000000800 */
[----:B------:R-:W-:-:S04]  /*23890*/  SHF.R.S32.HI R5, RZ, 0x1f, R2 ;  /* 0x0000001fff057819 */ /* 0x000fc80000011402 */
[----:B------:R-:W-:Y:S02]  /*238a0*/  LEA.HI R5, R5, R2, RZ, 0x6 ;  /* 0x0000000205057211 */ /* 0x000fe400078f30ff */
[----:B------:R-:W0:Y:S02]  /*238b0*/  @P1 LDC R2, c[0x0][0x450] ;  /* 0x00011400ff021b82 */ /* 0x000e240000000800 */
[----:B------:R-:W-:-:S04]  /*238c0*/  SHF.R.S32.HI R5, RZ, 0x6, R5 ;  /* 0x00000006ff057819 */ /* 0x000fc80000011405 */
[----:B------:R-:W-:Y:S02]  /*238d0*/  VIMNMX R20, R20, R5, PT ;  /* 0x0000000514147248 */ /* 0x000fe40003fe0100 */
[----:B------:R-:W1:Y:S02]  /*238e0*/  @P1 LDC R5, c[0x0][0x44c] ;  /* 0x00011300ff051b82 */ /* 0x000e640000000800 */
[----:B-1----:R-:W-:-:S04]  /*238f0*/  @P1 IMAD.HI.U32 R4, R32, R5, RZ ;  /* 0x0000000520041227 */ /* 0x002fc800078e00ff */
[----:B------:R-:W-:Y:S01]  /*23900*/  IMAD.MOV.U32 R5, RZ, RZ, R32 ;  /* 0x000000ffff057224 */ /* 0x000fe200078e0020 */
        /* <DEDUP_REMOVED lines=14> */
.L_x_3630:
[----:B------:R-:W-:-:S13]  /*239f0*/  ISETP.NE.AND P0, PT, R3, 0x1, PT ;  /* 0x000000010300780c */ /* 0x000fda0003f05270 */
[----:B------:R-:W0:Y:S02]  /*23a00*/  @P0 LDC.64 R4, c[0x0][0xae0] ;  /* 0x0002b800ff040b82 */ /* 0x000e240000000a00 */
[----:B0-----:R-:W-:-:S05]  /*23a10*/  @P0 IMAD.HI.U32 R4, R6, R4, RZ ;  /* 0x0000000406040227 */ /* 0x001fca00078e00ff */
[----:B------:R-:W-:-:S07]  /*23a20*/  @P0 SHF.R.U32.HI R6, RZ, R5, R4 ;  /* 0x00000005ff060219 */ /* 0x000fce0000011604 */
.L_x_3631:
[----:B------:R-:W-:Y:S05]  /*23a30*/  BSYNC B0 ;  /* 0x0000000000007941 */ /* 0x000fea0003800000 */
.L_x_3629:
[----:B------:R-:W-:-:S05]  /*23a40*/  IMAD R3, R6, R3, RZ ;  /* 0x0000000306037224 */ /* 0x000fca00078e02ff */
[----:B------:R-:W-:-:S07]  /*23a50*/  VIMNMX R2, R2, R3, !PT ;  /* 0x0000000302027248 */ /* 0x000fce0007fe0100 */
.L_x_3628:
[----:B------:R-:W-:Y:S01]  /*23a60*/  ISETP.NE.AND P1, PT, R0, RZ, PT ;  /* 0x000000ff0000720c */ /* 0x000fe20003f25270 */
[----:B------:R-:W-:Y:S01]  /*23a70*/  BSSY B0, `(.L_x_3632) ;  /* 0x0000024000007945 */ /* 0x000fe20003800000 */
[----:B------:R-:W-:-:S04]  /*23a80*/  SHF.R.S32.HI R3, RZ, 0x1f, R2 ;  /* 0x0000001fff037819 */ /* 0x000fc80000011402 */
[----:B------:R-:W-:Y:S01]  /*23a90*/  LEA.HI R3, R3, R2, RZ, 0x6 ;  /* 0x0000000203037211 */ /* 0x000fe200078f30ff */
[----:B------:R-:W-:-:S03]  /*23aa0*/  IMAD.MOV.U32 R2, RZ, RZ, RZ ;  /* 0x000000ffff027224 */ /* 0x000fc600078e00ff */
[----:B------:R-:W-:-:S03]  /*23ab0*/  SHF.R.S32.HI R3, RZ, 0x6, R3 ;  /* 0x00000006ff037819 */ /* 0x000fc60000011403 */
        /* <DEDUP_REMOVED lines=31> */
.L_x_3633:
[----:B------:R-:W-:Y:S05]  /*23cb0*/  BSYNC B0 ;  /* 0x0000000000007941 */ /* 0x000fea0003800000 */
.L_x_3632:
[-C--:B------:R-:W-:Y:S01]  /*23cc0*/  IMAD R33, R33, R2.reuse, R4 ;  /* 0x0000000221217224 */ /* 0x080fe200078e0204 */
[----:B------:R-:W-:Y:S04]  /*23cd0*/  BSSY B7, `(.L_x_3634) ;  /* 0x0000464000077945 */ /* 0x000fe80003800000 */
[----:B------:R-:W-:-:S04]  /*23ce0*/  VIADDMNMX R31, R33, R2, R20, PT ;  /* 0x00000002211f7246 */ /* 0x000fc80003800114 */
[----:B------:R-:W-:Y:S01]  /*23cf0*/  ISETP.GT.AND P0, PT, R31, R33, PT ;  /* 0x000000211f00720c */ /* 0x000fe20003f04270 */
[----:B------:R1:W-:-:S12]  /*23d00*/  STL [R1+0x24], R31 ;  /* 0x0000241f01007387 */ /* 0x0003d80000100800 */
[----:B-1----:R-:W-:Y:S05]  /*23d10*/  @P0 BRA `(.L_x_3635) ;  /* 0x0000000000440947 */ /* 0x002fea0003800000 */
[----:B0-----:R-:W0:Y:S02]  /*23d20*/  S2R R0, SR_TID.X ;  /* 0x0000000000007919 */ /* 0x001e240000002100 */
        /* <DEDUP_REMOVED lines=16> */
.L_x_3635:
[----:B0-----:R-:W-:Y:S01]  /*23e30*/  VIADD R0, R18, 0x22400 ;  /* 0x0002240012007836 */ /* 0x001fe20000000000 */
        /* <DEDUP_REMOVED lines=19> */
.L_x_3638:
[----:B------:R-:W-:Y:S05]  /*23f70*/  BSYNC B6 ;  /* 0x0000000000067941 */ /* 0x000fea0003800000 */
.L_x_3637:
        /* <DEDUP_REMOVED lines=20> */
.L_x_3641:
        /* <DEDUP_REMOVED lines=15> */
.L_x_3640:
[----:B------:R-:W-:Y:S05]  /*241b0*/  BSYNC B6 ;  /* 0x0000000000067941 */ /* 0x000fea0003800000 */
.L_x_3639:
[----:B------:R-:W-:Y:S01]  /*241c0*/  ULDC.64 UR4, c[0x0][0xaf0] ;  /* 0x0002bc0000047ab9 */ /* 0x000fe20000000a00 */
[----:B------:R-:W-:Y:S01]  /*241d0*/  IMAD.MOV.U32 R30, RZ, RZ, R27 ;  /* 0x000000ffff1e7224 */ /* 0x000fe200078e001b */
[----:B------:R-:W-:Y:S01]  /*241e0*/  ISETP.NE.U32.AND P0, PT, RZ, UR4, PT ;  /* 0x00000004ff007c0c */ /* 0x000fe2000bf05070 */
[----:B------:R-:W0:Y:S01]  /*241f0*/  S2R R20, SR_TID.X ;  /* 0x0000000000147919 */ /* 0x000e220000002100 */
[----:B------:R-:W1:Y:S01]  /*24200*/  LDC R10, c[0x0][0x430] ;  /* 0x00010c00ff0a7b82 */ /* 0x000e620000000800 */
[----:B------:R-:W-:Y:S01]  /*24210*/  ULDC UR4, c[0x0][0x320] ;  /* 0x0000c80000047ab9 */ /* 0x000fe20000000800 */
[----:B------:R-:W-:-:S13]  /*24220*/  ISETP.NE.AND.EX P0, PT, RZ, UR5, PT, P0 ;  /* 0x00000005ff007c0c */ /* 0x000fda000bf05300 */
[----:B------:R-:W2:Y:S01]  /*24230*/  @P0 LDC.64 R2, c[0x0][0xaf0] ;  /* 0x0002bc00ff020b82 */ /* 0x000ea20000000a00 */
[----:B------:R-:W3:Y:S01]  /*24240*/  S2R R25, SR_TID.X ;  /* 0x0000000000197919 */ /* 0x000ee20000002100 */
[----:B0-----:R-:W-:Y:S01]  /*24250*/  LOP3.LUT R20, R20, 0x7f, RZ, 0xc0, !PT ;  /* 0x0000007f14147812 */ /* 0x001fe200078ec0ff */
[----:B--2---:R-:W-:-:S05]  /*24260*/  @P0 IMAD.WIDE R2, R27, 0x4, R2 ;  /* 0x000000041b020825 */ /* 0x004fca00078e0202 */
[----:B------:R0:W2:Y:S01]  /*24270*/  @P0 LDG.E R30, desc[UR50][R2.64] ;  /* 0x00000032021e0981 */ /* 0x0000a2000c1e1900 */
[----:B------:R-:W-:Y:S01]  /*24280*/  SHF.R.U32.HI R21, RZ, 0x3, R20 ;  /* 0x00000003ff157819 */ /* 0x000fe20000011614 */
[----:B------:R-:W-:Y:S01]  /*24290*/  IMAD.MOV.U32 R12, RZ, RZ, RZ ;  /* 0x000000ffff0c7224 */ /* 0x000fe200078e00ff */
[----:B-1----:R-:W-:Y:S01]  /*242a0*/  ISETP.NE.AND P1, PT, R10, 0x1, PT ;  /* 0x000000010a00780c */ /* 0x002fe20003f25270 */
[----:B------:R-:W1:Y:S01]  /*242b0*/  S2R R20, SR_TID.X ;  /* 0x0000000000147919 */ /* 0x000e620000002100 */
[----:B---3--:R-:W-:Y:S01]  /*242c0*/  IMAD.SHL.U32 R25, R25, 0x8, RZ ;  /* 0x0000000819197824 */ /* 0x008fe200078e00ff */
[----:B------:R-:W-:Y:S02]  /*242d0*/  LEA R0, R31, 0xffffffc0, 0x6 ;  /* 0xffffffc01f007811 */ /* 0x000fe400078e30ff */
[----:B------:R-:W3:Y:S01]  /*242e0*/  S2R R31, SR_TID.X ;  /* 0x00000000001f7919 */ /* 0x000ee20000002100 */
[----:B------:R-:W-:Y:S02]  /*242f0*/  LOP3.LUT R16, R16, 0xffffffbf, RZ, 0xc0, !PT ;  /* 0xffffffbf10107812 */ /* 0x000fe400078ec0ff */
[----:B------:R-:W-:-:S04]  /*24300*/  LOP3.LUT R25, R25, 0x38, RZ, 0xc0, !PT ;  /* 0x0000003819197812 */ /* 0x000fc800078ec0ff */
[----:B------:R-:W-:Y:S01]  /*24310*/  LOP3.LUT R25, R25, 0x40, RZ, 0xfc, !PT ;  /* 0x0000004019197812 */ /* 0x000fe200078efcff */
[----:B0-----:R-:W0:Y:S03]  /*24320*/  @P1 LDC R3, c[0x0][0x434] ;  /* 0x00010d00ff031b82 */ /* 0x001e260000000800 */
[----:B------:R-:W-:Y:S02]  /*24330*/  ISETP.GE.AND P2, PT, R25, UR4, PT ;  /* 0x0000000419007c0c */ /* 0x000fe4000bf46270 */
[----:B------:R-:W4:Y:S02]  /*24340*/  S2R R25, SR_TID.X ;  /* 0x0000000000197919 */ /* 0x000f240000002100 */
[----:B------:R-:W-:Y:S01]  /*24350*/  SEL R8, RZ, 0xffffffff, P2 ;  /* 0xffffffffff087807 */ /* 0x000fe20001000000 */
[----:B------:R-:W5:Y:S04]  /*24360*/  @P1 LDC R2, c[0x0][0x438] ;  /* 0x00010e00ff021b82 */ /* 0x000f680000000800 */
[----:B------:R-:W-:-:S04]  /*24370*/  IMAD.SHL.U32 R8, R8, 0x2, RZ ;  /* 0x0000000208087824 */ /* 0x000fc800078e00ff */
[----:B------:R-:W-:Y:S01]  /*24380*/  @P2 LOP3.LUT R16, R16, 0x40, RZ, 0xfc, !PT ;  /* 0x0000004010102812 */ /* 0x000fe200078efcff */
[----:B-1----:R-:W-:-:S03]  /*24390*/  IMAD.SHL.U32 R20, R20, 0x10, RZ ;  /* 0x0000001014147824 */ /* 0x002fc600078e00ff */
[----:B------:R-:W-:Y:S01]  /*243a0*/  LOP3.LUT R16, R16, 0xffffff7f, RZ, 0xc0, !PT ;  /* 0xffffff7f10107812 */ /* 0x000fe200078ec0ff */
[----:B---3--:R-:W-:Y:S01]  /*243b0*/  IMAD.SHL.U32 R31, R31, 0x8, RZ ;  /* 0x000000081f1f7824 */ /* 0x008fe200078e00ff */
[----:B------:R-:W-:Y:S02]  /*243c0*/  LOP3.LUT R20, R21, 0x70, R20, 0xf8, !PT ;  /* 0x0000007015147812 */ /* 0x000fe400078ef814 */
[----:B------:R-:W1:Y:S02]  /*243d0*/  S2R R21, SR_TID.X ;  /* 0x0000000000157919 */ /* 0x000e640000002100 */
[----:B------:R-:W-:Y:S01]  /*243e0*/  LOP3.LUT R31, R31, 0x38, RZ, 0xc0, !PT ;  /* 0x000000381f1f7812 */ /* 0x000fe200078ec0ff */
[----:B------:R-:W-:-:S03]  /*243f0*/  IMAD.IADD R7, R20, 0x1, R0 ;  /* 0x0000000114077824 */ /* 0x000fc600078e0200 */
[----:B------:R-:W-:Y:S02]  /*24400*/  LOP3.LUT R31, R31, 0x80, RZ, 0xfc, !PT ;  /* 0x000000801f1f7812 */ /* 0x000fe400078efcff */
[C---:B------:R-:W-:Y:S01]  /*24410*/  ISETP.GE.AND P0, PT, R7.reuse, R26, PT ;  /* 0x0000001a0700720c */ /* 0x040fe20003f06270 */
[----:B------:R-:W-:Y:S01]  /*24420*/  IMAD.IADD R7, R7, 0x1, R34 ;  /* 0x0000000107077824 */ /* 0x000fe200078e0222 */
[----:B------:R-:W-:Y:S01]  /*24430*/  ISETP.GE.AND P2, PT, R31, UR4, PT ;  /* 0x000000041f007c0c */ /* 0x000fe2000bf46270 */
[----:B----4-:R-:W-:Y:S01]  /*24440*/  IMAD.SHL.U32 R25, R25, 0x8, RZ ;  /* 0x0000000819197824 */ /* 0x010fe200078e00ff */
[----:B------:R-:W-:Y:S01]  /*24450*/  ISETP.GT.U32.OR P0, PT, R20, 0x3f, P0 ;  /* 0x0000003f1400780c */ /* 0x000fe20000704470 */
[----:B0-----:R-:W-:-:S03]  /*24460*/  @P1 IMAD.HI.U32 R3, R7, R3, RZ ;  /* 0x0000000307031227 */ /* 0x001fc600078e00ff */
[----:B------:R-:W-:Y:S01]  /*24470*/  LOP3.LUT R25, R25, 0x38, RZ, 0xc0, !PT ;  /* 0x0000003819197812 */ /* 0x000fe200078ec0ff */
[----:B------:R-:W-:Y:S01]  /*24480*/  IMAD.MOV.U32 R6, RZ, RZ, R7 ;  /* 0x000000ffff067224 */ /* 0x000fe200078e0007 */
[----:B-----5:R-:W-:Y:S02]  /*24490*/  @P1 SHF.R.U32.HI R6, RZ, R2, R3 ;  /* 0x00000002ff061219 */ /* 0x020fe40000011603 */
[----:B------:R-:W-:-:S04]  /*244a0*/  LOP3.LUT R25, R25, 0xc0, RZ, 0xfc, !PT ;  /* 0x000000c019197812 */ /* 0x000fc800078efcff */
[----:B------:R-:W-:Y:S01]  /*244b0*/  ISETP.GE.AND P1, PT, R25, UR4, PT ;  /* 0x0000000419007c0c */ /* 0x000fe2000bf26270 */
[----:B------:R-:W0:Y:S01]  /*244c0*/  @!P0 LDC.64 R2, c[0x0][0x428] ;  /* 0x00010a00ff028b82 */ /* 0x000e220000000a00 */
[----:B------:R-:W3:Y:S02]  /*244d0*/  S2R R25, SR_TID.X ;  /* 0x0000000000197919 */ /* 0x000ee40000002100 */
[----:B------:R-:W-:Y:S01]  /*244e0*/  SEL R5, RZ, 0x8, P1 ;  /* 0x00000008ff057807 */ /* 0x000fe20000800000 */
[----:B-1----:R-:W-:-:S05]  /*244f0*/  IMAD.SHL.U32 R21, R21, 0x8, RZ ;  /* 0x0000000815157824 */ /* 0x002fca00078e00ff */
        /* <DEDUP_REMOVED lines=9> */
[----:B---3--:R-:W-:Y:S01]  /*24590*/  IMAD.SHL.U32 R25, R25, 0x8, RZ ;  /* 0x0000000819197824 */ /* 0x008fe200078e00ff */
[----:B------:R-:W-:-:S04]  /*245a0*/  LOP3.LUT R16, R16, 0xffffffdf, RZ, 0xc0, !PT ;  /* 0xffffffdf10107812 */ /* 0x000fc800078ec0ff */
[----:B------:R-:W-:Y:S02]  /*245b0*/  @P2 LOP3.LUT R16, R16, 0x20, RZ, 0xfc, !PT ;  /* 0x0000002010102812 */ /* 0x000fe400078efcff */
[----:B------:R-:W-:Y:S02]  /*245c0*/  LOP3.LUT R25, R25, 0x38, RZ, 0xc0, !PT ;  /* 0x0000003819197812 */ /* 0x000fe400078ec0ff */
[----:B------:R-:W-:Y:S02]  /*245d0*/  LOP3.LUT R16, R16, 0xffffffef, RZ, 0xc0, !PT ;  /* 0xffffffef10107812 */ /* 0x000fe400078ec0ff */
[----:B------:R-:W-:Y:S02]  /*245e0*/  LOP3.LUT R11, R25, 0x180, RZ, 0xfc, !PT ;  /* 0x00000180190b7812 */ /* 0x000fe400078efcff */
[----:B------:R-:W-:Y:S02]  /*245f0*/  @P1 LOP3.LUT R16, R16, 0x10, RZ, 0xfc, !PT ;  /* 0x0000001010101812 */ /* 0x000fe400078efcff */
[----:B--2---:R-:W-:Y:S01]  /*24600*/  SHF.R.S32.HI R35, RZ, 0x1f, R30 ;  /* 0x0000001fff237819 */ /* 0x004fe2000001141e */
[----:B0-----:R-:W-:-:S04]  /*24610*/  @!P0 IMAD.WIDE.U32 R4, R30, R2, R4 ;  /* 0x000000021e048225 */ /* 0x001fc800078e0004 */
[----:B------:R-:W-:-:S04]  /*24620*/  @!P0 IMAD R9, R35, R2, RZ ;  /* 0x0000000223098224 */ /* 0x000fc800078e02ff */
[----:B------:R-:W-:Y:S02]  /*24630*/  @!P0 IMAD R9, R30, R3, R9 ;  /* 0x000000031e098224 */ /* 0x000fe400078e0209 */
[----:B------:R-:W0:Y:S02]  /*24640*/  @!P0 LDC.64 R2, c[0x0][0x418] ;  /* 0x00010600ff028b82 */ /* 0x000e240000000a00 */
[----:B------:R-:W-:Y:S01]  /*24650*/  @!P0 IMAD.IADD R9, R5, 0x1, R9 ;  /* 0x0000000105098824 */ /* 0x000fe200078e0209 */
[----:B0-----:R-:W-:-:S04]  /*24660*/  @!P0 LEA R2, P1, R4, R2, 0x2 ;  /* 0x0000000204028211 */ /* 0x001fc800078210ff */
[----:B------:R-:W-:-:S05]  /*24670*/  @!P0 LEA.HI.X R3, R4, R3, R9, 0x2, P1 ;  /* 0x0000000304038211 */ /* 0x000fca00008f1409 */
[----:B------:R0:W2:Y:S01]  /*24680*/  @!P0 LDG.E R12, desc[UR50][R2.64] ;  /* 0x00000032020c8981 */ /* 0x0000a2000c1e1900 */
[----:B------:R-:W-:Y:S02]  /*24690*/  ISETP.GE.AND P0, PT, R11, UR4, PT ;  /* 0x000000040b007c0c */ /* 0x000fe4000bf06270 */
[----:B------:R-:W-:Y:S02]  /*246a0*/  LOP3.LUT R11, R21, 0x140, RZ, 0xfc, !PT ;  /* 0x00000140150b7812 */ /* 0x000fe400078efcff */
[----:B------:R-:W-:Y:S02]  /*246b0*/  LOP3.LUT R16, R16, 0xfffffff7, RZ, 0xc0, !PT ;  /* 0xfffffff710107812 */ /* 0x000fe400078ec0ff */
[----:B------:R-:W-:Y:S02]  /*246c0*/  ISETP.GE.AND P2, PT, R11, UR4, PT ;  /* 0x000000040b007c0c */ /* 0x000fe4000bf46270 */
[----:B------:R-:W-:Y:S02]  /*246d0*/  LOP3.LUT R13, R21, 0x1c0, RZ, 0xfc, !PT ;  /* 0x000001c0150d7812 */ /* 0x000fe400078efcff */
[----:B------:R-:W-:-:S02]  /*246e0*/  SEL R4, RZ, 0x20, P2 ;  /* 0x00000020ff047807 */ /* 0x000fc40001000000 */
[----:B0-----:R-:W-:Y:S02]  /*246f0*/  SEL R2, RZ, 0x40, P0 ;  /* 0x00000040ff027807 */ /* 0x001fe40000000000 */
[----:B------:R-:W-:-:S04]  /*24700*/  ISETP.GE.AND P0, PT, R13, UR4, PT ;  /* 0x000000040d007c0c */ /* 0x000fc8000bf06270 */
[----:B------:R-:W-:Y:S01]  /*24710*/  SEL R31, RZ, 0x80, P0 ;  /* 0x00000080ff1f7807 */ /* 0x000fe20000000000 */
[----:B--2---:R0:W-:Y:S02]  /*24720*/  STL [R1+0x4], R12 ;  /* 0x0000040c01007387 */ /* 0x0041e40000100800 */
[----:B0-----:R-:W-:-:S04]  /*24730*/  LOP3.LUT R12, R21, 0x100, RZ, 0xfc, !PT ;  /* 0x00000100150c7812 */ /* 0x001fc800078efcff */
[----:B------:R-:W-:Y:S01]  /*24740*/  ISETP.GE.AND P3, PT, R12, UR4, PT ;  /* 0x000000040c007c0c */ /* 0x000fe2000bf66270 */
[----:B------:R-:W-:-:S03]  /*24750*/  UMOV UR4, 0xffffffff ;  /* 0xffffffff00047882 */ /* 0x000fc60000000000 */
[----:B------:R-:W-:-:S04]  /*24760*/  SEL R3, RZ, 0x10, P3 ;  /* 0x00000010ff037807 */ /* 0x000fc80001800000 */
[----:B------:R-:W-:-:S04]  /*24770*/  LOP3.LUT R3, R4, R8, R3, 0xfe, !PT ;  /* 0x0000000804037212 */ /* 0x000fc800078efe03 */
[----:B------:R-:W-:Y:S01]  /*24780*/  LOP3.LUT R5, R3, R2, RZ, 0xfc, !PT ;  /* 0x0000000203057212 */ /* 0x000fe200078efcff */
[----:B------:R-:W-:Y:S01]  /*24790*/  IMAD.MOV R2, RZ, RZ, -R6 ;  /* 0x000000ffff027224 */ /* 0x000fe200078e0a06 */
[----:B------:R-:W-:Y:S01]  /*247a0*/  @P3 LOP3.LUT R16, R16, 0x8, RZ, 0xfc, !PT ;  /* 0x0000000810103812 */ /* 0x000fe200078efcff */
[----:B------:R-:W-:Y:S02]  /*247b0*/  IMAD.U32 R3, RZ, RZ, UR39 ;  /* 0x00000027ff037e24 */ /* 0x000fe4000f8e00ff */
[----:B------:R-:W-:Y:S01]  /*247c0*/  IMAD R2, R10, R2, R7 ;  /* 0x000000020a027224 */ /* 0x000fe200078e0207 */
[----:B------:R0:W-:Y:S01]  /*247d0*/  STL [R1+0x44], R5 ;  /* 0x0000440501007387 */ /* 0x0001e20000100800 */
[----:B------:R-:W-:-:S03]  /*247e0*/  LOP3.LUT R16, R16, 0xfffffffb, RZ, 0xc0, !PT ;  /* 0xfffffffb10107812 */ /* 0x000fc600078ec0ff */
[----:B------:R0:W-:Y:S01]  /*247f0*/  STL [R1+0xc], R2 ;  /* 0x00000c0201007387 */ /* 0x0001e20000100800 */
[----:B------:R-:W-:Y:S01]  /*24800*/  @P2 LOP3.LUT R16, R16, 0x4, RZ, 0xfc, !PT ;  /* 0x0000000410102812 */ /* 0x000fe200078efcff */
[----:B------:R-:W-:Y:S06]  /*24810*/  BRA.DIV UR4, `(.L_x_3642) ;  /* 0x0000006204bc7947 */ /* 0x000fec000b800000 */
.L_x_3762:
        /* <DEDUP_REMOVED lines=9> */
.L_x_3643:
[----:B0-----:R-:W0:Y:S01]  /*248b0*/  S2R R2, SR_TID.X ;  /* 0x0000000000027919 */ /* 0x001e220000002100 */
        /* <DEDUP_REMOVED lines=8> */
.L_x_3763:
[----:B------:R-:W-:Y:S05]  /*24940*/  BSYNC B0 ;  /* 0x0000000000007941 */ /* 0x000fea0003800000 */
.L_x_3644:
        /* <DEDUP_REMOVED lines=65> */
.L_x_3773:
        /* <DEDUP_REMOVED lines=10> */
.L_x_3647:
        /* <DEDUP_REMOVED lines=11> */
.L_x_3648:
[----:B0-----:R0:W5:Y:S01]  /*24eb0*/  LDL R2, [R1+0x8] ;  /* 0x0000080001027983 */ /* 0x0011620000100800 */
[----:B------:R0:W-:Y:S02]  /*24ec0*/  SYNCS.ARRIVE.TRANS64.A1T0 RZ, [R25+URZ+0x38830], RZ ;  /* 0x038830ff19ff79a7 */ /* 0x0001e4000810003f */
[----:B------:R-:W-:Y:S05]  /*24ed0*/  WARPSYNC.ALL ;  /* 0x0000000000007948 */ /* 0x000fea0003800000 */
[----:B------:R-:W-:Y:S01]  /*24ee0*/  ULDC.64 UR4, c[0x0][0xaf8] ;  /* 0x0002be0000047ab9 */ /* 0x000fe20000000a00 */
[----:B------:R-:W-:Y:S01]  /*24ef0*/  VIADD R0, R18, 0x20400 ;  /* 0x0002040012007836 */ /* 0x000fe20000000000 */
[----:B------:R-:W-:Y:S01]  /*24f00*/  BAR.SYNC.DEFER_BLOCKING 0x8, 0x100 ;  /* 0x0204000000007b1d */ /* 0x000fe20000010000 */
[----:B------:R-:W-:-:S03]  /*24f10*/  ISETP.NE.U32.AND P0, PT, RZ, UR4, PT ;  /* 0x00000004ff007c0c */ /* 0x000fc6000bf05070 */
[----:B------:R-:W-:Y:S02]  /*24f20*/  LOP3.LUT P1, RZ, R0, 0x3ff, RZ, 0xc0, !PT ;  /* 0x000003ff00ff7812 */ /* 0x000fe4000782c0ff */
[----:B------:R-:W-:Y:S01]  /*24f30*/  ISETP.NE.AND.EX P0, PT, RZ, UR5, PT, P0 ;  /* 0x00000005ff007c0c */ /* 0x000fe2000bf05300 */
[----:B------:R-:W-:Y:S01]  /*24f40*/  BSSY B6, `(.L_x_3649) ;  /* 0x0000019000067945 */ /* 0x000fe20003800000 */
[----:B------:R-:W-:Y:S02]  /*24f50*/  SHF.R.S32.HI R0, RZ, 0x1f, R27 ;  /* 0x0000001fff007819 */ /* 0x000fe4000001141b */
[----:B------:R-:W-:Y:S02]  /*24f60*/  SEL R3, R27, RZ, !P0 ;  /* 0x000000ff1b037207 */ /* 0x000fe40004000000 */
[----:B------:R-:W-:-:S05]  /*24f70*/  SEL R0, R0, RZ, !P0 ;  /* 0x000000ff00007207 */ /* 0x000fca0004000000 */
[----:B------:R1:W-:Y:S04]  /*24f80*/  STL [R1+0x28], R0 ;  /* 0x0000280001007387 */ /* 0x0003e80000100800 */
[----:B------:R2:W-:Y:S01]  /*24f90*/  STL [R1+0x10], R3 ;  /* 0x0000100301007387 */ /* 0x0005e20000100800 */
[----:B-1---5:R-:W-:-:S05]  /*24fa0*/  SHF.R.S32.HI R0, RZ, 0x1f, R2 ;  /* 0x0000001fff007819 */ /* 0x022fca0000011402 */
[----:B------:R2:W-:Y:S01]  /*24fb0*/  STL [R1+0x20], R0 ;  /* 0x0000200001007387 */ /* 0x0005e20000100800 */
[----:B------:R-:W-:Y:S05]  /*24fc0*/  @!P1 BRA `(.L_x_3650) ;  /* 0x0000000000409947 */ /* 0x000fea0003800000 */
[----:B------:R-:W-:Y:S01]  /*24fd0*/  MOV R2, 0x0 ;  /* 0x0000000000027802 */ /* 0x000fe20000000f00 */
[----:B------:R-:W-:Y:S01]  /*24fe0*/  ULDC.64 UR4, c[0x4][0x90] ;  /* 0x0100240000047ab9 */ /* 0x000fe20000000a00 */
[----:B------:R-:W-:Y:S01]  /*24ff0*/  ULDC.64 UR6, c[0x4][0x98] ;  /* 0x0100260000067ab9 */ /* 0x000fe20000000a00 */
[----:B------:R-:W-:Y:S01]  /*25000*/  ULDC.64 UR8, c[0x4][0x20] ;  /* 0x0100080000087ab9 */ /* 0x000fe20000000a00 */
[----:B------:R-:W-:Y:S02]  /*25010*/  IMAD.U32 R4, RZ, RZ, UR4 ;  /* 0x00000004ff047e24 */ /* 0x000fe4000f8e00ff */
[----:B--2---:R-:W1:Y:S01]  /*25020*/  LDC.64 R2, c[0x4][R2] ;  /* 0x0100000002027b82 */ /* 0x004e620000000a00 */
        /* <DEDUP_REMOVED lines=10> */
.L_x_3650:
[----:B------:R-:W-:Y:S05]  /*250d0*/  BSYNC B6 ;  /* 0x0000000000067941 */ /* 0x000fea0003800000 */
.L_x_3649:
[----:B------:R-:W3:Y:S01]  /*250e0*/  LDL R21, [R1+0x8] ;  /* 0x0000080001157983 */ /* 0x000ee20000100800 */
[----:B------:R-:W1:Y:S01]  /*250f0*/  LDC R6, c[0x0][0x448] ;  /* 0x00011200ff067b82 */ /* 0x000e620000000800 */
[----:B------:R-:W-:Y:S02]  /*25100*/  ULDC.64 UR4, c[0x0][0x298] ;  /* 0x0000a60000047ab9 */ /* 0x000fe40000000a00 */
[----:B------:R-:W4:Y:S04]  /*25110*/  LDL R20, [R1+0x28] ;  /* 0x0000280001147983 */ /* 0x000f280000100800 */
[----:B------:R-:W4:Y:S04]  /*25120*/  LDL R4, [R1+0x20] ;  /* 0x0000200001047983 */ /* 0x000f280000100800 */
[----:B------:R0:W5:Y:S01]  /*25130*/  LDL R9, [R1] ;  /* 0x0000000001097983 */ /* 0x0001620000100800 */
[----:B------:R-:W0:Y:S01]  /*25140*/  S2R R2, SR_TID.X ;  /* 0x0000000000027919 */ /* 0x000e220000002100 */
[----:B--2---:R-:W2:Y:S01]  /*25150*/  S2R R0, SR_TID.X ;  /* 0x0000000000007919 */ /* 0x004ea20000002100 */
[----:B-1----:R-:W-:-:S13]  /*25160*/  ISETP.NE.AND P0, PT, R6, 0x1, PT ;  /* 0x000000010600780c */ /* 0x002fda0003f05270 */
[----:B------:R-:W1:Y:S01]  /*25170*/  @P0 LDC R3, c[0x0][0x450] ;  /* 0x00011400ff030b82 */ /* 0x000e620000000800 */
[----:B0-----:R-:W-:-:S04]  /*25180*/  LOP3.LUT R2, R2, 0x7f, RZ, 0xc0, !PT ;  /* 0x0000007f02027812 */ /* 0x001fc800078ec0ff */
[----:B------:R-:W-:Y:S01]  /*25190*/  SHF.R.U32.HI R2, RZ, 0x3, R2 ;  /* 0x00000003ff027819 */ /* 0x000fe20000011602 */
[----:B--2---:R-:W-:Y:S02]  /*251a0*/  IMAD.SHL.U32 R0, R0, 0x10, RZ ;  /* 0x0000001000007824 */ /* 0x004fe400078e00ff */
[----:B---3--:R-:W-:Y:S02]  /*251b0*/  IMAD.MOV.U32 R5, RZ, RZ, R21 ;  /* 0x000000ffff057224 */ /* 0x008fe400078e0015 */
[----:B----4-:R-:W-:Y:S02]  /*251c0*/  IMAD.MOV.U32 R21, RZ, RZ, R20 ;  /* 0x000000ffff157224 */ /* 0x010fe400078e0014 */
[----:B------:R-:W2:Y:S01]  /*251d0*/  LDL R20, [R1+0x10] ;  /* 0x0000100001147983 */ /* 0x000ea20000100800 */
[----:B------:R-:W-:Y:S01]  /*251e0*/  LOP3.LUT R0, R2, 0x70, R0, 0xf8, !PT ;  /* 0x0000007002007812 */ /* 0x000fe200078ef800 */
[----:B------:R-:W-:Y:S01]  /*251f0*/  IMAD R4, R4, UR4, RZ ;  /* 0x0000000404047c24 */ /* 0x000fe2000f8e02ff */
[----:B------:R-:W0:Y:S03]  /*25200*/  @P0 LDC R2, c[0x0][0x44c] ;  /* 0x00011300ff020b82 */ /* 0x000e260000000800 */
[----:B------:R-:W-:-:S02]  /*25210*/  IMAD.IADD R37, R0, 0x1, R32 ;  /* 0x0000000100257824 */ /* 0x000fc400078e0220 */
[----:B------:R-:W-:Y:S02]  /*25220*/  IMAD R4, R5, UR5, R4 ;  /* 0x0000000505047c24 */ /* 0x000fe4000f8e0204 */
[----:B------:R-:W-:Y:S02]  /*25230*/  IMAD.MOV.U32 R0, RZ, RZ, R37 ;  /* 0x000000ffff007224 */ /* 0x000fe400078e0025 */
[----:B0-----:R-:W-:-:S05]  /*25240*/  @P0 IMAD.HI.U32 R2, R37, R2, RZ ;  /* 0x0000000225020227 */ /* 0x001fca00078e00ff */
[----:B-1----:R-:W-:Y:S01]  /*25250*/  @P0 SHF.R.U32.HI R0, RZ, R3, R2 ;  /* 0x00000003ff000219 */ /* 0x002fe20000011602 */
        /* <DEDUP_REMOVED lines=39> */
[----:B------:R-:W-:Y:S01]  /*254d0*/  IMAD.IADD R32, R8, 0x1, R32 ;  /* 0x0000000108207824 */ /* 0x000fe200078e0220 */
        /* <DEDUP_REMOVED lines=30> */
.L_x_3782:
        /* <DEDUP_REMOVED lines=11> */
.L_x_3652:
        /* <DEDUP_REMOVED lines=28> */
.L_x_3654:
[----:B------:R-:W-:Y:S05]  /*25930*/  BSYNC B6 ;  /* 0x0000000000067941 */ /* 0x000fea0003800000 */
.L_x_3653:
[----:B------:R-:W2:Y:S01]  /*25940*/  LDL.LU R0, [R1+0x20] ;  /* 0x0000200001007983 */ /* 0x000ea20000300800 */
[----:B------:R-:W1:Y:S01]  /*25950*/  LDC R7, c[0x0][0x448] ;  /* 0x00011200ff077b82 */ /* 0x000e620000000800 */
[----:B------:R-:W-:Y:S02]  /*25960*/  ULDC.64 UR4, c[0x0][0x398] ;  /* 0x0000e60000047ab9 */ /* 0x000fe40000000a00 */
[----:B0-----:R-:W3:Y:S04]  /*25970*/  LDL.LU R2, [R1+0x8] ;  /* 0x0000080001027983 */ /* 0x001ee80000300800 */
        /* <DEDUP_REMOVED lines=94> */
[----:B------:R-:W2:Y:S04]  /*25f60*/  LDL.LU R9, [R1] ;  /* 0x0000000001097983 */ /* 0x000ea80000300800 */
        /* <DEDUP_REMOVED lines=10> */
[----:B---3--:R-:W-:-:S03]  /*26010*/  IMAD.MOV.U32 R9, RZ, RZ, R3 ;  /* 0x000000ffff097224 */ /* 0x008fc600078e0003 */
[----:B------:R-:W-:Y:S01]  /*26020*/  ISETP.GE.AND P0, PT, R32, R7, PT ;  /* 0x000000072000720c */ /* 0x000fe20003f06270 */
[----:B------:R-:W0:-:S12]  /*26030*/  SHFL.IDX PT, R3, R5, RZ, 0x181f ;  /* 0x00181fff05037589 */ /* 0x000e1800000e0000 */
        /* <DEDUP_REMOVED lines=38> */
[----:B------:R-:W-:-:S04]  /*262a0*/  @P2 LOP3.LUT R16, R16, 0x4000, RZ, 0xfc, !PT ;  /* 0x0000400010102812 */ /* 0x000fc800078efcff */
        /* <DEDUP_REMOVED lines=37> */
[----:B------:R-:W-:-:S13]  /*26500*/  @!P0 ISETP.NE.U32.AND P1, PT, R8, RZ, PT ;  /* 0x000000ff0800820c */ /* 0x000fda0003f25070 */
[----:B------:R0:W-:Y:S04]  /*26510*/  @!P0 LDGSTS.E.BYPASS.LTC128B.128 [R23+0x35400], desc[UR50][R2.64+0x380], P1 ;  /* 0x3540038002178fae */ /* 0x0001e80008901d72 */
[----:B0-2---:R0:W1:Y:S02]  /*26520*/  SHFL.IDX PT, R2, R5, 0x3, 0x181f ;  /* 0x00781f0005027f89 */ /* 0x00506400000e0000 */
.L_x_3792:
[----:B------:R-:W2:Y:S01]  /*26530*/  LDL.LU R3, [R1+0x2c] ;  /* 0x00002c0001037983 */ /* 0x000ea20000300800 */
[----:B------:R-:W-:Y:S01]  /*26540*/  BSSY B0, `(.L_x_3656) ;  /* 0x0000019000007945 */ /* 0x000fe20003800000 */
[----:B--2---:R-:W-:-:S13]  /*26550*/  ISETP.GE.AND P0, PT, R3, R7, PT ;  /* 0x000000070300720c */ /* 0x004fda0003f06270 */
[----:B------:R-:W-:Y:S05]  /*26560*/  @P0 BRA `(.L_x_3657) ;  /* 0x0000000000580947 */ /* 0x000fea0003800000 */
[----:B------:R-:W-:Y:S02]  /*26570*/  LOP3.LUT R0, R0, 0x40, RZ, 0xc0, !PT ;  /* 0x0000004000007812 */ /* 0x000fe400078ec0ff */
[----:B------:R-:W-:Y:S02]  /*26580*/  LOP3.LUT P6, RZ, R16, 0x400, RZ, 0xc0, !PT ;  /* 0x0000040010ff7812 */ /* 0x000fe400078cc0ff */
[----:B-1----:R-:W-:Y:S02]  /*26590*/  LEA R2, P0, R20, R2, 0x1 ;  /* 0x0000000214027211 */ /* 0x002fe400078008ff */
        /* <DEDUP_REMOVED lines=19> */
.L_x_3657:
[----:B------:R-:W-:Y:S05]  /*266d0*/  BSYNC B0 ;  /* 0x0000000000007941 */ /* 0x000fea0003800000 */
.L_x_3656:
[----:B------:R-:W-:Y:S01]  /*266e0*/  NOP ;  /* 0x0000000000007918 */ /* 0x000fe20000000000 */
[----:B------:R-:W-:-:S13]  /*266f0*/  PLOP3.LUT P0, PT, PT, PT, PT, 0x80, 0x0 ;  /* 0x000000000000781c */ /* 0x000fda0003f0f070 */
.L_x_3658:
[----:B------:R-:W-:Y:S02]  /*26700*/  PLOP3.LUT P1, PT, P1, P0, PT, 0xa2, 0x0 ;  /* 0x000000000000781c */ /* 0x000fe40000f21472 */
[----:B------:R-:W-:-:S08]  /*26710*/  @P0 R2UR P1, UR4, R18 ;  /* 0x00000000120402ca */ /* 0x000fd00000020000 */
[----:B------:R-:W-:-:S05]  /*26720*/  @P0 PLOP3.LUT P0, PT, P1, PT, PT, 0x80, 0x0 ;  /* 0x000000000000081c */ /* 0x000fca0000f0f070 */
[----:B------:R-:W-:Y:S01]  /*26730*/  @!P1 SYNCS.ARRIVE.TRANS64.RED.A0T1 RZ, [UR4+0x38810], RZ ;  /* 0x038810ffffff99a7 */ /* 0x000fe20008200404 */
[----:B------:R-:W-:Y:S07]  /*26740*/  @!P1 ARRIVES.LDGSTSBAR.64.TRANSCNT [UR4+0x38810] ;  /* 0x03881000ff0099b0 */ /* 0x000fee0008000a84 */
[----:B------:R-:W-:Y:S05]  /*26750*/  @P0 BRA.U.ANY `(.L_x_3658) ;  /* 0xfffffffd00e80947 */ /* 0x000fea000393ffff */
[----:B-12---:R-:W2:Y:S02]  /*26760*/  LDL.LU R2, [R1+0x30] ;  /* 0x0000300001027983 */ /* 0x006ea40000300800 */
        /* <DEDUP_REMOVED lines=10> */
[----:B-12---:R-:W-:Y:S05]  /*26810*/  @!P0 BRA `(.L_x_3660) ;  /* 0x0000005800548947 */ /* 0x006fea0003800000 */
.L_x_3793:
[----:B------:R-:W-:Y:S05]  /*26820*/  BSYNC B0 ;  /* 0x0000000000007941 */ /* 0x000fea0003800000 */
.L_x_3659:
[----:B------:R-:W-:-:S05]  /*26830*/  IMAD.U32 R2, RZ, RZ, UR39 ;  /* 0x00000027ff027e24 */ /* 0x000fca000f8e00ff */
[----:B------:R-:W-:-:S13]  /*26840*/  ISETP.NE.AND P0, PT, R2, 0x3, PT ;  /* 0x000000030200780c */ /* 0x000fda0003f05270 */
[----:B------:R-:W-:Y:S05]  /*26850*/  @!P0 BRA `(.L_x_3661) ;  /* 0x0000000000048947 */ /* 0x000fea0003800000 */
[----:B------:R-:W-:Y:S01]  /*26860*/  BPT.TRAP 0x1 ;  /* 0x000000040000795c */ /* 0x000fe20000300000 */
.L_x_3661:
[----:B-1----:R-:W-:Y:S01]  /*26870*/  SHF.L.U32 R0, R28, 0x1f, RZ ;  /* 0x0000001f1c007819 */ /* 0x002fe200000006ff */
[----:B------:R-:W-:Y:S03]  /*26880*/  BSSY B0, `(.L_x_3662) ;  /* 0x0000003000007945 */ /* 0x000fe60003800000 */
[----:B------:R-:W1:Y:S02]  /*26890*/  SYNCS.PHASECHK.TRANS64.TRYWAIT P0, [R25+URZ+0x38860], R0 ;  /* 0x03886000190075a7 */ /* 0x000e64000800017f */
[----:B-1----:R-:W-:Y:S05]  /*268a0*/  @!P0 BRA `(.L_x_3663) ;  /* 0x0000005800448947 */ /* 0x002fea0003800000 */
.L_x_3794:
[----:B------:R-:W-:Y:S05]  /*268b0*/  BSYNC B0 ;  /* 0x0000000000007941 */ /* 0x000fea0003800000 */
.L_x_3662:
[----:B------:R-:W1:Y:S01]  /*268c0*/  LDL.LU R3, [R1+0x38] ;  /* 0x0000380001037983 */ /* 0x000e620000300800 */
[----:B------:R-:W-:Y:S01]  /*268d0*/  ULDC.64 UR4, c[0x0][0x328] ;  /* 0x0000ca0000047ab9 */ /* 0x000fe20000000a00 */
[----:B------:R-:W-:Y:S02]  /*268e0*/  ULDC.64 UR6, c[0x0][0x318] ;  /* 0x0000c60000067ab9 */ /* 0x000fe40000000a00 */
[----:B------:R-:W2:Y:S04]  /*268f0*/  LDL.LU R2, [R1+0xc] ;  /* 0x00000c0001027983 */ /* 0x000ea80000300800 */
[----:B0-----:R-:W3:Y:S04]  /*26900*/  LDL.LU R5, [R1+0x3c] ;  /* 0x00003c0001057983 */ /* 0x001ee80000300800 */
[----:B------:R-:W4:Y:S01]  /*26910*/  LDL.LU R4, [R1+0x4] ;  /* 0x0000040001047983 */ /* 0x000f220000300800 */
[----:B-1----:R-:W-:-:S04]  /*26920*/  IMAD R0, R3, UR4, RZ ;  /* 0x0000000403007c24 */ /* 0x002fc8000f8e02ff */
        /* <DEDUP_REMOVED lines=102> */
.L_x_3804:
        /* <DEDUP_REMOVED lines=34> */
.L_x_3665:
        /* <DEDUP_REMOVED lines=11> */
.L_x_3666:
        /* <DEDUP_REMOVED lines=11> */
.L_x_3681:
        /* <DEDUP_REMOVED lines=42> */
.L_x_3669:
[----:B------:R-:W-:Y:S01]  /*275b0*/  IMAD R6, R22, 0x8, R18 ;  /* 0x0000000816067824 */ /* 0x000fe200078e0212 */
[----:B------:R-:W-:Y:S01]  /*275c0*/  SHF.L.U32 R25, R28, 0x1f, RZ ;  /* 0x0000001f1c197819 */ /* 0x000fe200000006ff */
[----:B------:R-:W-:Y:S01]  /*275d0*/  BSSY B1, `(.L_x_3670) ;  /* 0x0000004000017945 */ /* 0x000fe20003800000 */
[----:B------:R-:W-:Y:S02]  /*275e0*/  SHF.R.S32.HI R9, RZ, 0x1f, R5 ;  /* 0x0000001fff097819 */ /* 0x000fe40000011405 */
[----:B------:R-:W0:Y:S02]  /*275f0*/  SYNCS.PHASECHK.TRANS64.TRYWAIT P0, [R6+URZ+0x38840], R25 ;  /* 0x03884019060075a7 */ /* 0x000e24000800017f */
[----:B0-----:R-:W-:Y:S05]  /*27600*/  @!P0 BRA `(.L_x_3671) ;  /* 0x0000005400288947 */ /* 0x001fea0003800000 */
.L_x_3805:
[----:B------:R-:W-:Y:S05]  /*27610*/  BSYNC B1 ;  /* 0x0000000000017941 */ /* 0x000fea0003800000 */
.L_x_3670:
        /* <DEDUP_REMOVED lines=40> */
.L_x_3815:
        /* <DEDUP_REMOVED lines=8> */
.L_x_3673:
        /* <DEDUP_REMOVED lines=11> */
.L_x_3674:
[----:B------:R2:W-:Y:S01]  /*279d0*/  SYNCS.ARRIVE.TRANS64.A1T0 RZ, [R6+URZ+0x38830], RZ ;  /* 0x038830ff06ff79a7 */ /* 0x0005e2000810003f */
[----:B------:R-:W-:Y:S05]  /*279e0*/  @!P2 BRA `(.L_x_3675) ;  /* 0x000000000004a947 */ /* 0x000fea0003800000 */
[----:B------:R-:W-:Y:S01]  /*279f0*/  BPT.TRAP 0x1 ;  /* 0x000000040000795c */ /* 0x000fe20000300000 */
.L_x_3675:
[----:B------:R-:W3:Y:S01]  /*27a00*/  SYNCS.PHASECHK.TRANS64.TRYWAIT P0, [R6+URZ+0x38860], R25 ;  /* 0x03886019060075a7 */ /* 0x000ee2000800017f */
[----:B------:R-:W-:Y:S04]  /*27a10*/  BSSY B1, `(.L_x_3676) ;  /* 0x0000002000017945 */ /* 0x000fe80003800000 */
[----:B---3--:R-:W-:Y:S05]  /*27a20*/  @!P0 BRA `(.L_x_3677) ;  /* 0x0000005400508947 */ /* 0x008fea0003800000 */
.L_x_3816:
[----:B------:R-:W-:Y:S05]  /*27a30*/  BSYNC B1 ;  /* 0x0000000000017941 */ /* 0x000fea0003800000 */
.L_x_3676:
        /* <DEDUP_REMOVED lines=79> */
.L_x_3826:
        /* <DEDUP_REMOVED lines=25> */
.L_x_3679:
        /* <DEDUP_REMOVED lines=11> */
.L_x_3680:
[----:B------:R1:W-:Y:S01]  /*28170*/  SYNCS.ARRIVE.TRANS64.A1T0 RZ, [R6+URZ+0x38850], RZ ;  /* 0x038850ff06ff79a7 */ /* 0x0003e2000810003f */
[----:B------:R-:W-:Y:S05]  /*28180*/  @P3 BRA `(.L_x_3681) ;  /* 0xfffffff000603947 */ /* 0x000fea000383ffff */
.L_x_3668:
[----:B------:R-:W-:Y:S05]  /*28190*/  BSYNC B0 ;  /* 0x0000000000007941 */ /* 0x000fea0003800000 */
.L_x_3667:
        /* <DEDUP_REMOVED lines=21> */
.L_x_3683:
[----:B------:R-:W-:Y:S05]  /*282f0*/  BSYNC B0 ;  /* 0x0000000000007941 */ /* 0x000fea0003800000 */
.L_x_3682:
[----:B------:R-:W-:-:S07]  /*28300*/  SEL R22, R22, RZ, P0 ;  /* 0x000000ff16167207 */ /* 0x000fce0000000000 */
.L_x_3636:
[----:B------:R-:W-:Y:S05]  /*28310*/  BSYNC B7 ;  /* 0x0000000000077941 */ /* 0x000fea0003800000 */
.L_x_3634:
        /* <DEDUP_REMOVED lines=8> */
[----:B---3--:R3:W4:Y:S01]  /*283a0*/  LDS.128 R24, [R18+0x388d0] ;  /* 0x0388d00012187984 */ /* 0x0087220000000c00 */
[----:B------:R-:W-:Y:S06]  /*283b0*/  BAR.ARV 0x4, 0x180 ;  /* 0x0106000000007b1d */ /* 0x000fec0000002000 */
[----:B------:R-:W-:Y:S05]  /*283c0*/  BRA `(.L_x_3685) ;  /* 0x0000000c00d47947 */ /* 0x000fea0003800000 */
.L_x_3684:
        /* <DEDUP_REMOVED lines=14> */
[----:B---3--:R-:W-:Y:S01]  /*284b0*/  IMAD.MOV.U32 R25, RZ, RZ, RZ ;  /* 0x000000ffff197224 */ /* 0x008fe200078e00ff */
[C---:B------:R-:W-:Y:S01]  /*284c0*/  ISETP.GE.U32.AND P2, PT, R8.reuse, 0x2, PT ;  /* 0x000000020800780c */ /* 0x040fe20003f46070 */
[----:B------:R-:W-:Y:S01]  /*284d0*/  IMAD.MOV.U32 R5, RZ, RZ, RZ ;  /* 0x000000ffff057224 */ /* 0x000fe200078e00ff */
[C---:B------:R-:W-:Y:S01]  /*284e0*/  ISETP.GE.U32.AND P3, PT, R8.reuse, 0x4, PT ;  /* 0x000000040800780c */ /* 0x040fe20003f66070 */
[----:B------:R-:W-:Y:S01]  /*284f0*/  SHFL.IDX PT, R0, R24, RZ, 0x1f ;  /* 0x00001fff18007589 */ /* 0x000fe200000e0000 */
[C---:B------:R-:W-:Y:S02]  /*28500*/  ISETP.GE.U32.AND P4, PT, R8.reuse, 0x8, PT ;  /* 0x000000080800780c */ /* 0x040fe40003f86070 */
[----:B------:R-:W-:Y:S01]  /*28510*/  ISETP.GE.U32.AND P5, PT, R8, 0x10, PT ;  /* 0x000000100800780c */ /* 0x000fe20003fa6070 */
[----:B-12---:R0:W-:Y:S02]  /*28520*/  SHFL.IDX PT, R6, R24, 0x1, 0x1f ;  /* 0x00201f0018067f89 */ /* 0x0061e400000e0000 */
        /* <DEDUP_REMOVED lines=21> */
.L_x_3836:
[----:B------:R-:W-:Y:S02]  /*28680*/  ULDC UR4, c[0x0][0xd38] ;  /* 0x00034e0000047ab9 */ /* 0x000fe40000000800 */
[----:B------:R-:W-:-:S04]  /*28690*/  IMAD.U32 R4, RZ, RZ, UR4 ;  /* 0x00000004ff047e24 */ /* 0x000fc8000f8e00ff */
[----:B-1----:R-:W-:-:S04]  /*286a0*/  IMAD R3, R14, R4, RZ ;  /* 0x000000040e037224 */ /* 0x002fc800078e02ff */
[----:B------:R-:W-:-:S05]  /*286b0*/  IMAD.IADD R6, R6, 0x1, R3 ;  /* 0x0000000106067824 */ /* 0x000fca00078e0203 */
[----:B------:R-:W-:-:S13]  /*286c0*/  ISETP.GT.AND P6, PT, R6, R0, PT ;  /* 0x000000000600720c */ /* 0x000fda0003fc4270 */
[----:B------:R-:W-:Y:S05]  /*286d0*/  @P6 BRA `(.L_x_3687) ;  /* 0x0000000000a46947 */ /* 0x000fea0003800000 */
.L_x_3690:
        /* <DEDUP_REMOVED lines=35> */
.L_x_3844:
[----:B------:R-:W-:Y:S02]  /*28910*/  ULDC UR4, c[0x0][0xd38] ;  /* 0x00034e0000047ab9 */ /* 0x000fe40000000800 */
[----:B------:R-:W-:-:S04]  /*28920*/  IMAD.U32 R4, RZ, RZ, UR4 ;  /* 0x00000004ff047e24 */ /* 0x000fc8000f8e00ff */
[----:B-1----:R-:W-:-:S04]  /*28930*/  IMAD R3, R14, R4, RZ ;  /* 0x000000040e037224 */ /* 0x002fc800078e02ff */
[----:B------:R-:W-:-:S05]  /*28940*/  IMAD.IADD R6, R3, 0x1, R6 ;  /* 0x0000000103067824 */ /* 0x000fca00078e0206 */
[----:B------:R-:W-:-:S13]  /*28950*/  ISETP.GT.AND P6, PT, R6, R0, PT ;  /* 0x000000000600720c */ /* 0x000fda0003fc4270 */
[----:B------:R-:W-:Y:S05]  /*28960*/  @!P6 BRA `(.L_x_3690) ;  /* 0xfffffffc005ce947 */ /* 0x000fea000383ffff */
.L_x_3687:
        /* <DEDUP_REMOVED lines=10> */
.L_x_3849:
[----:B------:R-:W-:-:S13]  /*28a10*/  ISETP.NE.AND P0, PT, R3, RZ, PT ;  /* 0x000000ff0300720c */ /* 0x000fda0003f05270 */
[----:B------:R-:W-:Y:S05]  /*28a20*/  @!P0 BRA `(.L_x_3692) ;  /* 0x0000000000108947 */ /* 0x000fea0003800000 */
[----:B------:R-:W-:Y:S01]  /*28a30*/  UMOV UR4, 0xffffffff ;  /* 0xffffffff00047882 */ /* 0x000fe20000000000 */
[----:B------:R-:W-:Y:S02]  /*28a40*/  VIADD R12, R7, 0xffffffff ;  /* 0xffffffff070c7836 */ /* 0x000fe40000000000 */
[----:B------:R-:W-:Y:S05]  /*28a50*/  BRA.DIV UR4, `(.L_x_3693) ;  /* 0x0000005604847947 */ /* 0x000fea000b800000 */
[----:B------:R4:W0:Y:S02]  /*28a60*/  SHFL.IDX PT, R24, R2, R12, 0x1f ;  /* 0x00001f0c02187589 */ /* 0x00082400000e0000 */
.L_x_3692:
        /* <DEDUP_REMOVED lines=59> */
.L_x_3694:
        /* <DEDUP_REMOVED lines=60> */
.L_x_3695:
[----:B------:R-:W-:-:S05]  /*291e0*/  LOP3.LUT R0, RZ, R3, RZ, 0x33, !PT ;  /* 0x00000003ff007212 */ /* 0x000fca00078e33ff */
[----:B------:R-:W-:Y:S01]  /*291f0*/  IMAD.IADD R25, R25, 0x1, R0 ;  /* 0x0000000119197824 */ /* 0x000fe200078e0200 */
[----:B------:R-:W-:Y:S06]  /*29200*/  BRA `(.L_x_3696) ;  /* 0x00000000001c7947 */ /* 0x000fec0003800000 */
.L_x_3688:
[----:B------:R-:W-:Y:S01]  /*29210*/  UMOV UR4, URZ ;  /* 0x0000003f00047c82 */ /* 0x000fe20008000000 */
[----:B------:R-:W-:Y:S01]  /*29220*/  UMOV UR5, URZ ;  /* 0x0000003f00057c82 */ /* 0x000fe20008000000 */
[----:B------:R-:W-:Y:S01]  /*29230*/  ULDC UR6, c[0x0][0xd3c] ;  /* 0x00034f0000067ab9 */ /* 0x000fe20000000800 */
[----:B------:R-:W-:Y:S02]  /*29240*/  IMAD.MOV.U32 R24, RZ, RZ, R0 ;  /* 0x000000ffff187224 */ /* 0x000fe400078e0000 */
[----:B------:R-:W-:Y:S02]  /*29250*/  IMAD.U32 R25, RZ, RZ, UR4 ;  /* 0x00000004ff197e24 */ /* 0x000fe4000f8e00ff */
[----:B------:R-:W-:Y:S02]  /*29260*/  IMAD.U32 R26, RZ, RZ, UR5 ;  /* 0x00000005ff1a7e24 */ /* 0x000fe4000f8e00ff */
[----:B------:R-:W-:-:S07]  /*29270*/  IMAD.U32 R27, RZ, RZ, UR6 ;  /* 0x00000006ff1b7e24 */ /* 0x000fce000f8e00ff */
.L_x_3696:
        /* <DEDUP_REMOVED lines=10> */
.L_x_3685:
[----:B------:R-:W-:Y:S02]  /*29320*/  ULDC UR4, c[0x0][0xd3c] ;  /* 0x00034f0000047ab9 */ /* 0x000fe40000000800 */
[----:B----4-:R-:W-:-:S13]  /*29330*/  ISETP.GE.AND P0, PT, R27, UR4, PT ;  /* 0x000000041b007c0c */ /* 0x010fda000bf06270 */
[----:B------:R-:W-:Y:S05]  /*29340*/  @!P0 BRA `(.L_x_3697) ;  /* 0xffffff7c00408947 */ /* 0x000fea000383ffff */
[----:B------:R-:W-:Y:S05]  /*29350*/  BSYNC B8 ;  /* 0x0000000000087941 */ /* 0x000fea0003800000 */
.L_x_3564:
[----:B------:R-:W4:Y:S01]  /*29360*/  LDL.LU R0, [R1+0x30] ;  /* 0x0000300001007983 */ /* 0x000f220000300800 */
[----:B------:R-:W-:Y:S01]  /*29370*/  BSSY B0, `(.L_x_3698) ;  /* 0x000000b000007945 */ /* 0x000fe20003800000 */
[----:B0-----:R-:W0:Y:S01]  /*29380*/  S2R R5, SR_CgaCtaId ;  /* 0x0000000000057919 */ /* 0x001e220000008800 */
[----:B----4-:R-:W-:-:S05]  /*29390*/  VIADD R0, R0, 0x1 ;  /* 0x0000000100007836 */ /* 0x010fca0000000000 */
        /* <DEDUP_REMOVED lines=8> */
.L_x_3852:
[----:B------:R-:W-:Y:S05]  /*29420*/  BSYNC B0 ;  /* 0x0000000000007941 */ /* 0x000fea0003800000 */
.L_x_3698:
[----:B------:R-:W-:-:S03]  /*29430*/  UMOV UR4, 0xffffffff ;  /* 0xffffffff00047882 */ /* 0x000fc60000000000 */
[----:B------:R-:W-:Y:S05]  /*29440*/  BRA.DIV UR4, `(.L_x_3700) ;  /* 0x0000004e04447947 */ /* 0x000fea000b800000 */
[----:B0-----:R-:W0:Y:S02]  /*29450*/  S2R R0, SR_TID.X ;  /* 0x0000000000007919 */ /* 0x001e240000002100 */
[----:B0-----:R-:W-:-:S04]  /*29460*/  SHF.R.U32.HI R0, RZ, 0x5, R0 ;  /* 0x00000005ff007819 */ /* 0x001fc80000011600 */
[----:B------:R-:W-:-:S05]  /*29470*/  LOP3.LUT R0, R0, 0x3, RZ, 0xc0, !PT ;  /* 0x0000000300007812 */ /* 0x000fca00078ec0ff */
[----:B------:R0:W1:Y:S02]  /*29480*/  SHFL.IDX PT, R14, R0, RZ, 0x1f ;  /* 0x00001fff000e7589 */ /* 0x00006400000e0000 */
.L_x_3855:
[----:B-1----:R-:W-:-:S13]  /*29490*/  ISETP.NE.AND P0, PT, R14, RZ, PT ;  /* 0x000000ff0e00720c */ /* 0x002fda0003f05270 */
[----:B------:R-:W-:Y:S05]  /*294a0*/  @P0 BRA `(.L_x_3334) ;  /* 0x0000000000880947 */ /* 0x000fea0003800000 */
[----:B------:R-:W-:-:S03]  /*294b0*/  UMOV UR4, 0xffffffff ;  /* 0xffffffff00047882 */ /* 0x000fc60000000000 */
[----:B------:R-:W-:Y:S05]  /*294c0*/  BRA.DIV UR4, `(.L_x_3701) ;  /* 0x0000004e04587947 */ /* 0x000fea000b800000 */
[----:B------:R-:W-:-:S13]  /*294d0*/  ELECT P6, URZ, PT ;  /* 0x00000000003f782f */ /* 0x000fda00038c0000 */
.L_x_3858:
[----:B------:R-:W-:Y:S05]  /*294e0*/  @!P6 BRA `(.L_x_3334) ;  /* 0x000000000078e947 */ /* 0x000fea0003800000 */
[----:B------:R-:W-:-:S06]  /*294f0*/  ULOP3.LUT UR4, UR36, 0x2, URZ, 0xfc, !UPT ;  /* 0x0000000224047892 */ /* 0x000fcc000f8efc3f */
[----:B0-----:R-:W-:-:S05]  /*29500*/  IMAD.U32 R0, RZ, RZ, UR4 ;  /* 0x00000004ff007e24 */ /* 0x001fca000f8e00ff */
[----:B------:R-:W-:-:S13]  /*29510*/  ISETP.NE.AND P0, PT, R0, 0x3, PT ;  /* 0x000000030000780c */ /* 0x000fda0003f05270 */
[----:B------:R-:W-:Y:S05]  /*29520*/  @!P0 BRA `(.L_x_3702) ;  /* 0x0000000000048947 */ /* 0x000fea0003800000 */
[----:B------:R-:W-:Y:S01]  /*29530*/  BPT.TRAP 0x1 ;  /* 0x000000040000795c */ /* 0x000fe20000300000 */
.L_x_3702:
[----:B------:R-:W-:Y:S01]  /*29540*/  IMAD R5, R22, 0x8, R7 ;  /* 0x0000000816057824 */ /* 0x000fe200078e0207 */
[----:B------:R-:W-:Y:S01]  /*29550*/  SHF.L.U32 R0, R28, 0x1f, RZ ;  /* 0x0000001f1c007819 */ /* 0x000fe200000006ff */
[----:B------:R-:W-:-:S03]  /*29560*/  VIADD R22, R22, 0x1 ;  /* 0x0000000116167836 */ /* 0x000fc60000000000 */
[----:B------:R-:W0:Y:S02]  /*29570*/  SYNCS.PHASECHK.TRANS64.TRYWAIT P1, [R5+URZ+0x38840], R0 ;  /* 0x03884000050075a7 */ /* 0x000e24000802017f */
[----:B------:R-:W-:-:S04]  /*29580*/  ISETP.NE.AND P2, PT, R22, 0x2, PT ;  /* 0x000000021600780c */ /* 0x000fc80003f45270 */
[----:B------:R-:W-:Y:S01]  /*29590*/  SEL R3, RZ, 0x1, P2 ;  /* 0x00000001ff037807 */ /* 0x000fe20001000000 */
[----:B0-----:R-:W-:Y:S08]  /*295a0*/  @!P1 BRA `(.L_x_3703) ;  /* 0x0000004c00409947 */ /* 0x001ff00003800000 */
.L_x_3859:
[----:B------:R-:W-:Y:S02]  /*295b0*/  SEL R22, R22, RZ, P2 ;  /* 0x000000ff16167207 */ /* 0x000fe40001000000 */
[----:B------:R-:W-:Y:S01]  /*295c0*/  LOP3.LUT R2, R28, R3, RZ, 0x3c, !PT ;  /* 0x000000031c027212 */ /* 0x000fe200078e3cff */
[----:B------:R-:W-:Y:S06]  /*295d0*/  @!P0 BRA `(.L_x_3704) ;  /* 0x0000000000048947 */ /* 0x000fec0003800000 */
[----:B------:R-:W-:Y:S01]  /*295e0*/  BPT.TRAP 0x1 ;  /* 0x000000040000795c */ /* 0x000fe20000300000 */
.L_x_3704:
[----:B------:R-:W-:Y:S01]  /*295f0*/  IMAD R3, R22, 0x8, R7 ;  /* 0x0000000816037824 */ /* 0x000fe200078e0207 */
[----:B------:R-:W-:-:S04]  /*29600*/  SHF.L.U32 R2, R2, 0x1f, RZ ;  /* 0x0000001f02027819 */ /* 0x000fc800000006ff */
[----:B------:R-:W1:Y:S02]  /*29610*/  SYNCS.PHASECHK.TRANS64.TRYWAIT P1, [R3+URZ+0x38840], R2 ;  /* 0x03884002030075a7 */ /* 0x000e64000802017f */
[----:B-1----:R-:W-:Y:S05]  /*29620*/  @!P1 BRA `(.L_x_3705) ;  /* 0x0000004c00349947 */ /* 0x002fea0003800000 */
.L_x_3860:
[----:B------:R-:W-:Y:S05]  /*29630*/  @!P0 BRA `(.L_x_3706) ;  /* 0x0000000000048947 */ /* 0x000fea0003800000 */
[----:B------:R-:W-:Y:S01]  /*29640*/  BPT.TRAP 0x1 ;  /* 0x000000040000795c */ /* 0x000fe20000300000 */
.L_x_3706:
[----:B------:R-:W4:Y:S02]  /*29650*/  SYNCS.PHASECHK.TRANS64.TRYWAIT P1, [R5+URZ+0x38860], R0 ;  /* 0x03886000050075a7 */ /* 0x000f24000802017f */
[----:B----4-:R-:W-:Y:S05]  /*29660*/  @!P1 BRA `(.L_x_3707) ;  /* 0x0000004c00389947 */ /* 0x010fea0003800000 */
.L_x_3861:
[----:B------:R-:W-:Y:S05]  /*29670*/  @!P0 BRA `(.L_x_3708) ;  /* 0x0000000000048947 */ /* 0x000fea0003800000 */
[----:B------:R-:W-:Y:S01]  /*29680*/  BPT.TRAP 0x1 ;  /* 0x000000040000795c */ /* 0x000fe20000300000 */
.L_x_3708:
[----:B------:R0:W0:Y:S02]  /*29690*/  SYNCS.PHASECHK.TRANS64.TRYWAIT P0, [R3+URZ+0x38860], R2 ;  /* 0x03886002030075a7 */ /* 0x000024000800017f */
[----:B0-----:R-:W-:Y:S05]  /*296a0*/  @!P0 NANOSLEEP.SYNCS 0x989680 ;  /* 0x009896800000895d */ /* 0x001fea0003900000 */
[----:B------:R-:W0:Y:S02]  /*296b0*/  @!P0 SYNCS.PHASECHK.TRANS64 P0, [R3+URZ+0x38860], R2 ;  /* 0x03886002030085a7 */ /* 0x000e24000800007f */
[----:B0-----:R-:W-:Y:S05]  /*296c0*/  @!P0 BRA `(.L_x_3708) ;  /* 0xfffffffc00f08947 */ /* 0x001fea000383ffff */
.L_x_3334:
[----:B------:R-:W-:Y:S05]  /*296d0*/  BSYNC B9 ;  /* 0x0000000000097941 */ /* 0x000fea0003800000 */
.L_x_3331:
[----:B------:R-:W-:Y:S05]  /*296e0*/  EXIT ;  /* 0x000000000000794d */ /* 0x000fea0003800000 */
.L_x_3360:
[----:B0-----:R0:W1:Y:S02]  /*296f0*/  SYNCS.PHASECHK.TRANS64.TRYWAIT P6, [R59+URZ+0x38890], R66 ;  /* 0x038890423b0075a7 */ /* 0x00106400080c017f */
[----:B-1----:R-:W-:Y:S05]  /*29700*/  @!P6 NANOSLEEP.SYNCS 0x989680 ;  /* 0x009896800000e95d */ /* 0x002fea0003900000 */
[----:B------:R-:W1:Y:S02]  /*29710*/  @!P6 SYNCS.PHASECHK.TRANS64 P6, [R59+URZ+0x38890], R66 ;  /* 0x038890423b00e5a7 */ /* 0x000e6400080c007f */
[----:B-1----:R-:W-:Y:S05]  /*29720*/  @!P6 BRA `(.L_x_3360) ;  /* 0xfffffffc00f0e947 */ /* 0x002fea000383ffff */
[----:B------:R-:W-:Y:S05]  /*29730*/  BRA `(.L_x_3709) ;  /* 0xfffffd9c00807947 */ /* 0x000fea000383ffff */
.L_x_3361:
        /* <DEDUP_REMOVED lines=8> */
.L_x_3711:
[----:B------:R-:W-:Y:S05]  /*297c0*/  BSYNC B1 ;  /* 0x0000000000017941 */ /* 0x000fea0003800000 */
.L_x_3710:
        /* <DEDUP_REMOVED lines=8> */
.L_x_3712:
[----:B------:R-:W-:Y:S01]  /*29850*/  IMAD.MOV.U32 R67, RZ, RZ, R14 ;  /* 0x000000ffff437224 */ /* 0x000fe200078e000e */
[----:B------:R-:W-:Y:S06]  /*29860*/  BRA `(.L_x_3713) ;  /* 0xfffffd9c00487947 */ /* 0x000fec000383ffff */
.L_x_3371:
[----:B0-----:R0:W1:Y:S02]  /*29870*/  SYNCS.PHASECHK.TRANS64.TRYWAIT P6, [R59+URZ+0x38890], R66 ;  /* 0x038890423b0075a7 */ /* 0x00106400080c017f */
[----:B-1----:R-:W-:Y:S05]  /*29880*/  @!P6 NANOSLEEP.SYNCS 0x989680 ;  /* 0x009896800000e95d */ /* 0x002fea0003900000 */
[----:B------:R-:W1:Y:S02]  /*29890*/  @!P6 SYNCS.PHASECHK.TRANS64 P6, [R59+URZ+0x38890], R66 ;  /* 0x038890423b00e5a7 */ /* 0x000e6400080c007f */
[----:B-1----:R-:W-:Y:S05]  /*298a0*/  @!P6 BRA `(.L_x_3371) ;  /* 0xfffffffc00f0e947 */ /* 0x002fea000383ffff */
[----:B------:R-:W-:Y:S05]  /*298b0*/  BRA `(.L_x_3714) ;  /* 0xfffffda400c87947 */ /* 0x000fea000383ffff */
.L_x_3372:
        /* <DEDUP_REMOVED lines=8> */
.L_x_3716:
[----:B------:R-:W-:Y:S05]  /*29940*/  BSYNC B1 ;  /* 0x0000000000017941 */ /* 0x000fea0003800000 */
.L_x_3715:
        /* <DEDUP_REMOVED lines=8> */
.L_x_3717:
[----:B------:R-:W-:Y:S01]  /*299d0*/  IMAD.MOV.U32 R67, RZ, RZ, R14 ;  /* 0x000000ffff437224 */ /* 0x000fe200078e000e */
[----:B------:R-:W-:Y:S06]  /*299e0*/  BRA `(.L_x_3718) ;  /* 0xfffffda400907947 */ /* 0x000fec000383ffff */
.L_x_3377:
[----:B0-----:R0:W1:Y:S02]  /*299f0*/  SYNCS.PHASECHK.TRANS64.TRYWAIT P0, [R59+URZ+0x38890], R66 ;  /* 0x038890423b0075a7 */ /* 0x001064000800017f */
[----:B-1----:R-:W-:Y:S05]  /*29a00*/  @!P0 NANOSLEEP.SYNCS 0x989680 ;  /* 0x009896800000895d */ /* 0x002fea0003900000 */
[----:B------:R-:W1:Y:S02]  /*29a10*/  @!P0 SYNCS.PHASECHK.TRANS64 P0, [R59+URZ+0x38890], R66 ;  /* 0x038890423b0085a7 */ /* 0x000e64000800007f */
[----:B-1----:R-:W-:Y:S05]  /*29a20*/  @!P0 BRA `(.L_x_3377) ;  /* 0xfffffffc00f08947 */ /* 0x002fea000383ffff */
[----:B------:R-:W-:Y:S05]  /*29a30*/  BRA `(.L_x_3719) ;  /* 0xfffffdac00987947 */ /* 0x000fea000383ffff */
.L_x_3378:
[----:B------:R-:W-:Y:S01]  /*29a40*/  BSSY B1, `(.L_x_3720) ;  /* 0x0000007000017945 */ /* 0x000fe20003800000 */
[----:B------:R-:W-:Y:S02]  /*29a50*/  IMAD.MOV.U32 R12, RZ, RZ, RZ ;  /* 0x000000ffff0c7224 */ /* 0x000fe400078e00ff */
[----:B------:R-:W-:Y:S02]  /*29a60*/  IMAD.MOV.U32 R11, RZ, RZ, 0x1c1f ;  /* 0x00001c1fff0b7424 */ /* 0x000fe400078e00ff */
[----:B------:R-:W-:-:S07]  /*29a70*/  IMAD.MOV.U32 R15, RZ, RZ, -0x1 ;  /* 0xffffffffff0f7424 */ /* 0x000fce00078e00ff */
[----:B0-----:R-:W-:Y:S05]  /*29a80*/  WARPSYNC.COLLECTIVE R15, `(.L_x_3721) ;  /* 0x000000000f087348 */ /* 0x001fea0003c00000 */
[----:B------:R1:W2:Y:S02]  /*29a90*/  SHFL.IDX P6, R14, R13, R12, R11 ;  /* 0x0000000c0d0e7389 */ /* 0x0002a400000c000b */
[----:B012---:R-:W-:Y:S01]  /*29aa0*/  ENDCOLLECTIVE ;  /* 0x000000000000791b */ /* 0x007fe20003800000 */
.L_x_3721:
[----:B------:R-:W-:Y:S05]  /*29ab0*/  BSYNC B1 ;  /* 0x0000000000017941 */ /* 0x000fea0003800000 */
.L_x_3720:
        /* <DEDUP_REMOVED lines=8> */
.L_x_3722:
[----:B------:R-:W-:Y:S05]  /*29b40*/  BRA `(.L_x_3723) ;  /* 0xfffffdac00b87947 */ /* 0x000fea000383ffff */
.L_x_3382:
[----:B--2---:R2:W4:Y:S02]  /*29b50*/  SYNCS.PHASECHK.TRANS64.TRYWAIT P5, [R59+URZ+0x388b0], R66 ;  /* 0x0388b0423b0075a7 */ /* 0x00452400080a017f */
[----:B----4-:R-:W-:Y:S05]  /*29b60*/  @!P5 NANOSLEEP.SYNCS 0x989680 ;  /* 0x009896800000d95d */ /* 0x010fea0003900000 */
[----:B------:R-:W4:Y:S02]  /*29b70*/  @!P5 SYNCS.PHASECHK.TRANS64 P5, [R59+URZ+0x388b0], R66 ;  /* 0x0388b0423b00d5a7 */ /* 0x000f2400080a007f */
[----:B----4-:R-:W-:Y:S05]  /*29b80*/  @!P5 BRA `(.L_x_3382) ;  /* 0xfffffffc00f0d947 */ /* 0x010fea000383ffff */
[----:B------:R-:W-:Y:S05]  /*29b90*/  BRA `(.L_x_3724) ;  /* 0xfffffdb000447947 */ /* 0x000fea000383ffff */
.L_x_3427:
        /* <DEDUP_REMOVED lines=8> */
.L_x_3726:
[----:B------:R-:W-:Y:S05]  /*29c20*/  BSYNC B1 ;  /* 0x0000000000017941 */ /* 0x000fea0003800000 */
.L_x_3725:
        /* <DEDUP_REMOVED lines=8> */
.L_x_3727:
[----:B------:R-:W-:Y:S02]  /*29cb0*/  IMAD.MOV.U32 R13, RZ, RZ, R80 ;  /* 0x000000ffff0d7224 */ /* 0x000fe400078e0050 */
[----:B------:R-:W-:-:S07]  /*29cc0*/  IMAD.MOV.U32 R5, RZ, RZ, R14 ;  /* 0x000000ffff057224 */ /* 0x000fce00078e000e */
[----:B------:R-:W-:Y:S05]  /*29cd0*/  WARPSYNC.COLLECTIVE R15, `(.L_x_3728) ;  /* 0x000000000f087348 */ /* 0x000fea0003c00000 */
[----:B------:R0:W1:Y:S02]  /*29ce0*/  SHFL.IDX P6, R14, R13, R12, R11 ;  /* 0x0000000c0d0e7389 */ /* 0x00006400000c000b */
[----:B01----:R-:W-:Y:S01]  /*29cf0*/  ENDCOLLECTIVE ;  /* 0x000000000000791b */ /* 0x003fe20003800000 */
.L_x_3728:
[----:B------:R-:W-:Y:S02]  /*29d00*/  IMAD.MOV.U32 R13, RZ, RZ, R30 ;  /* 0x000000ffff0d7224 */ /* 0x000fe400078e001e */
[----:B------:R-:W-:-:S07]  /*29d10*/  IMAD.MOV.U32 R8, RZ, RZ, R14 ;  /* 0x000000ffff087224 */ /* 0x000fce00078e000e */
[----:B------:R-:W-:Y:S05]  /*29d20*/  WARPSYNC.COLLECTIVE R15, `(.L_x_3729) ;  /* 0x000000000f087348 */ /* 0x000fea0003c00000 */
[----:B------:R0:W1:Y:S02]  /*29d30*/  SHFL.IDX P6, R14, R13, R12, R11 ;  /* 0x0000000c0d0e7389 */ /* 0x00006400000c000b */
[----:B01----:R-:W-:Y:S01]  /*29d40*/  ENDCOLLECTIVE ;  /* 0x000000000000791b */ /* 0x003fe20003800000 */
.L_x_3729:
[----:B------:R-:W-:Y:S01]  /*29d50*/  IMAD.MOV.U32 R6, RZ, RZ, R14 ;  /* 0x000000ffff067224 */ /* 0x000fe200078e000e */
[----:B------:R-:W-:Y:S06]  /*29d60*/  BRA `(.L_x_3730) ;  /* 0xfffffdf000307947 */ /* 0x000fec000383ffff */
.L_x_3430:
[----:B------:R-:W-:Y:S01]  /*29d70*/  BSSY B1, `(.L_x_3731) ;  /* 0x0000008000017945 */ /* 0x000fe20003800000 */
[----:B------:R-:W-:Y:S02]  /*29d80*/  IMAD.MOV.U32 R13, RZ, RZ, R10 ;  /* 0x000000ffff0d7224 */ /* 0x000fe400078e000a */
[----:B------:R-:W-:Y:S02]  /*29d90*/  IMAD.MOV.U32 R12, RZ, RZ, 0x1 ;  /* 0x00000001ff0c7424 */ /* 0x000fe400078e00ff */
[----:B-1----:R-:W-:Y:S02]  /*29da0*/  IMAD.MOV.U32 R11, RZ, RZ, 0x1c1f ;  /* 0x00001c1fff0b7424 */ /* 0x002fe400078e00ff */
[----:B------:R-:W-:-:S07]  /*29db0*/  IMAD.MOV.U32 R15, RZ, RZ, -0x1 ;  /* 0xffffffffff0f7424 */ /* 0x000fce00078e00ff */
[----:B---34-:R-:W-:Y:S05]  /*29dc0*/  WARPSYNC.COLLECTIVE R15, `(.L_x_3732) ;  /* 0x000000000f087348 */ /* 0x018fea0003c00000 */
[----:B------:R0:W1:Y:S02]  /*29dd0*/  SHFL.IDX P6, R14, R13, R12, R11 ;  /* 0x0000000c0d0e7389 */ /* 0x00006400000c000b */
[----:B01-34-:R-:W-:Y:S01]  /*29de0*/  ENDCOLLECTIVE ;  /* 0x000000000000791b */ /* 0x01bfe20003800000 */
.L_x_3732:
[----:B------:R-:W-:Y:S05]  /*29df0*/  BSYNC B1 ;  /* 0x0000000000017941 */ /* 0x000fea0003800000 */
.L_x_3731:
        /* <DEDUP_REMOVED lines=8> */
.L_x_3733:
[----:B------:R-:W-:Y:S02]  /*29e80*/  IMAD.MOV.U32 R13, RZ, RZ, R80 ;  /* 0x000000ffff0d7224 */ /* 0x000fe400078e0050 */
[----:B------:R-:W-:-:S07]  /*29e90*/  IMAD.MOV.U32 R4, RZ, RZ, R14 ;  /* 0x000000ffff047224 */ /* 0x000fce00078e000e */
[----:B------:R-:W-:Y:S05]  /*29ea0*/  WARPSYNC.COLLECTIVE R15, `(.L_x_3734) ;  /* 0x000000000f087348 */ /* 0x000fea0003c00000 */
[----:B------:R0:W1:Y:S02]  /*29eb0*/  SHFL.IDX P6, R14, R13, R12, R11 ;  /* 0x0000000c0d0e7389 */ /* 0x00006400000c000b */
[----:B01----:R-:W-:Y:S01]  /*29ec0*/  ENDCOLLECTIVE ;  /* 0x000000000000791b */ /* 0x003fe20003800000 */
.L_x_3734:
[----:B------:R-:W-:Y:S02]  /*29ed0*/  IMAD.MOV.U32 R13, RZ, RZ, R30 ;  /* 0x000000ffff0d7224 */ /* 0x000fe400078e001e */
[----:B------:R-:W-:-:S07]  /*29ee0*/  IMAD.MOV.U32 R7, RZ, RZ, R14 ;  /* 0x000000ffff077224 */ /* 0x000fce00078e000e */
[----:B------:R-:W-:Y:S05]  /*29ef0*/  WARPSYNC.COLLECTIVE R15, `(.L_x_3735) ;  /* 0x000000000f087348 */ /* 0x000fea0003c00000 */
[----:B------:R0:W1:Y:S02]  /*29f00*/  SHFL.IDX P6, R14, R13, R12, R11 ;  /* 0x0000000c0d0e7389 */ /* 0x00006400000c000b */
[----:B01----:R-:W-:Y:S01]  /*29f10*/  ENDCOLLECTIVE ;  /* 0x000000000000791b */ /* 0x003fe20003800000 */
.L_x_3735:
[----:B------:R-:W-:Y:S05]  /*29f20*/  BRA `(.L_x_3736) ;  /* 0xfffffdf000947947 */ /* 0x000fea000383ffff */
.L_x_3434:
[----:B0-----:R0:W1:Y:S02]  /*29f30*/  SYNCS.PHASECHK.TRANS64.TRYWAIT P0, [R17+URZ+0x38800], R34 ;  /* 0x03880022110075a7 */ /* 0x001064000800017f */
[----:B-1----:R-:W-:Y:S05]  /*29f40*/  @!P0 NANOSLEEP.SYNCS 0x989680 ;  /* 0x009896800000895d */ /* 0x002fea0003900000 */
[----:B------:R-:W1:Y:S02]  /*29f50*/  @!P0 SYNCS.PHASECHK.TRANS64 P0, [R17+URZ+0x38800], R34 ;  /* 0x03880022110085a7 */ /* 0x000e64000800007f */
[----:B-1----:R-:W-:Y:S05]  /*29f60*/  @!P0 BRA `(.L_x_3434) ;  /* 0xfffffffc00f08947 */ /* 0x002fea000383ffff */
[----:B------:R-:W-:Y:S05]  /*29f70*/  BRA `(.L_x_3737) ;  /* 0xfffffdf400887947 */ /* 0x000fea000383ffff */
.L_x_3442:
        /* <DEDUP_REMOVED lines=9> */
.L_x_3739:
[----:B------:R-:W-:Y:S05]  /*2a010*/  BSYNC B1 ;  /* 0x0000000000017941 */ /* 0x000fea0003800000 */
.L_x_3738:
        /* <DEDUP_REMOVED lines=10> */
.L_x_3740:
        /* <DEDUP_REMOVED lines=8> */
.L_x_3741:
[----:B------:R-:W-:-:S05]  /*2a140*/  @!P1 IADD3 R8, P2, R2, R5, RZ ;  /* 0x0000000502089210 */ /* 0x000fca0007f5e0ff */
[----:B------:R-:W-:Y:S02]  /*2a150*/  @!P1 IMAD.X R9, R0, 0x1, R6, P2 ;  /* 0x0000000100099824 */ /* 0x000fe400010e0606 */
[----:B------:R-:W-:Y:S02]  /*2a160*/  IMAD.MOV.U32 R13, RZ, RZ, R32 ;  /* 0x000000ffff0d7224 */ /* 0x000fe400078e0020 */
[----:B------:R-:W-:-:S07]  /*2a170*/  IMAD.MOV.U32 R3, RZ, RZ, R14 ;  /* 0x000000ffff037224 */ /* 0x000fce00078e000e */
[----:B------:R-:W-:Y:S05]  /*2a180*/  WARPSYNC.COLLECTIVE R15, `(.L_x_3742) ;  /* 0x000000000f087348 */ /* 0x000fea0003c00000 */
[----:B------:R0:W1:Y:S02]  /*2a190*/  SHFL.IDX P6, R14, R13, R12, R11 ;  /* 0x0000000c0d0e7389 */ /* 0x00006400000c000b */
[----:B01----:R-:W-:Y:S01]  /*2a1a0*/  ENDCOLLECTIVE ;  /* 0x000000000000791b */ /* 0x003fe20003800000 */
.L_x_3742:
        /* <DEDUP_REMOVED lines=21> */
.L_x_3743:
        /* <DEDUP_REMOVED lines=20> */
.L_x_3744:
[----:B------:R-:W-:Y:S02]  /*2a440*/  PRMT R44, R44, 0x5410, R6 ;  /* 0x000054102c2c7816 */ /* 0x000fe40000000006 */
[----:B------:R-:W-:Y:S01]  /*2a450*/  CS2R R4, SRZ ;  /* 0x0000000000047805 */ /* 0x000fe2000001ff00 */
[----:B------:R-:W-:Y:S02]  /*2a460*/  IMAD.MOV.U32 R13, RZ, RZ, R27 ;  /* 0x000000ffff0d7224 */ /* 0x000fe400078e001b */
[----:B------:R-:W-:-:S07]  /*2a470*/  IMAD.MOV.U32 R26, RZ, RZ, R14 ;  /* 0x000000ffff1a7224 */ /* 0x000fce00078e000e */
[----:B------:R-:W-:Y:S05]  /*2a480*/  WARPSYNC.COLLECTIVE R15, `(.L_x_3745) ;  /* 0x000000000f087348 */ /* 0x000fea0003c00000 */
[----:B------:R0:W1:Y:S02]  /*2a490*/  SHFL.IDX P6, R14, R13, R12, R11 ;  /* 0x0000000c0d0e7389 */ /* 0x00006400000c000b */
[----:B01----:R-:W-:Y:S01]  /*2a4a0*/  ENDCOLLECTIVE ;  /* 0x000000000000791b */ /* 0x003fe20003800000 */
.L_x_3745:
[----:B------:R-:W-:Y:S02]  /*2a4b0*/  IMAD.MOV.U32 R13, RZ, RZ, R32 ;  /* 0x000000ffff0d7224 */ /* 0x000fe400078e0020 */
[----:B------:R-:W-:-:S07]  /*2a4c0*/  IMAD.MOV.U32 R27, RZ, RZ, R14 ;  /* 0x000000ffff1b7224 */ /* 0x000fce00078e000e */
[----:B------:R-:W-:Y:S05]  /*2a4d0*/  WARPSYNC.COLLECTIVE R15, `(.L_x_3746) ;  /* 0x000000000f087348 */ /* 0x000fea0003c00000 */
[----:B------:R0:W1:Y:S02]  /*2a4e0*/  SHFL.IDX P6, R14, R13, R12, R11 ;  /* 0x0000000c0d0e7389 */ /* 0x00006400000c000b */
[----:B01----:R-:W-:Y:S01]  /*2a4f0*/  ENDCOLLECTIVE ;  /* 0x000000000000791b */ /* 0x003fe20003800000 */
.L_x_3746:
[----:B------:R-:W-:Y:S05]  /*2a500*/  BRA `(.L_x_3747) ;  /* 0xfffffe0000ac7947 */ /* 0x000fea000383ffff */
.L_x_3446:
[----:B0-----:R0:W1:Y:S02]  /*2a510*/  SYNCS.PHASECHK.TRANS64.TRYWAIT P1, [R17+URZ+0x38800], R12 ;  /* 0x0388000c110075a7 */ /* 0x001064000802017f */
[----:B-1----:R-:W-:Y:S05]  /*2a520*/  @!P1 NANOSLEEP.SYNCS 0x989680 ;  /* 0x009896800000995d */ /* 0x002fea0003900000 */
[----:B------:R-:W1:Y:S02]  /*2a530*/  @!P1 SYNCS.PHASECHK.TRANS64 P1, [R17+URZ+0x38800], R12 ;  /* 0x0388000c110095a7 */ /* 0x000e64000802007f */
[----:B-1----:R-:W-:Y:S05]  /*2a540*/  @!P1 BRA `(.L_x_3446) ;  /* 0xfffffffc00f09947 */ /* 0x002fea000383ffff */
[----:B------:R-:W-:Y:S05]  /*2a550*/  BRA `(.L_x_3748) ;  /* 0xfffffe04004c7947 */ /* 0x000fea000383ffff */
.L_x_3452:
[----:B-1----:R1:W2:Y:S02]  /*2a560*/  SYNCS.PHASECHK.TRANS64.TRYWAIT P1, [R20+URZ+0x38830], R15 ;  /* 0x0388300f140075a7 */ /* 0x0022a4000802017f */
[----:B--2---:R-:W-:Y:S05]  /*2a570*/  @!P1 NANOSLEEP.SYNCS 0x989680 ;  /* 0x009896800000995d */ /* 0x004fea0003900000 */
[----:B------:R-:W2:Y:S02]  /*2a580*/  @!P1 SYNCS.PHASECHK.TRANS64 P1, [R20+URZ+0x38830], R15 ;  /* 0x0388300f140095a7 */ /* 0x000ea4000802007f */
[----:B--2---:R-:W-:Y:S05]  /*2a590*/  @!P1 BRA `(.L_x_3452) ;  /* 0xfffffffc00f09947 */ /* 0x004fea000383ffff */
[----:B------:R-:W-:Y:S05]  /*2a5a0*/  BRA `(.L_x_3451) ;  /* 0xfffffe1400047947 */ /* 0x000fea000383ffff */
.L_x_3454:
[----:B--2---:R2:W3:Y:S02]  /*2a5b0*/  SYNCS.PHASECHK.TRANS64.TRYWAIT P1, [R17+URZ+0x38810], R0 ;  /* 0x03881000110075a7 */ /* 0x0044e4000802017f */
[----:B---3--:R-:W-:Y:S05]  /*2a5c0*/  @!P1 NANOSLEEP.SYNCS 0x989680 ;  /* 0x009896800000995d */ /* 0x008fea0003900000 */
[----:B------:R-:W3:Y:S02]  /*2a5d0*/  @!P1 SYNCS.PHASECHK.TRANS64 P1, [R17+URZ+0x38810], R0 ;  /* 0x03881000110095a7 */ /* 0x000ee4000802007f */
[----:B---3--:R-:W-:Y:S05]  /*2a5e0*/  @!P1 BRA `(.L_x_3454) ;  /* 0xfffffffc00f09947 */ /* 0x008fea000383ffff */
[----:B------:R-:W-:Y:S05]  /*2a5f0*/  BRA `(.L_x_3749) ;  /* 0xfffffe1400b47947 */ /* 0x000fea000383ffff */
.L_x_3458:
[----:B--2---:R2:W4:Y:S02]  /*2a600*/  SYNCS.PHASECHK.TRANS64.TRYWAIT P1, [R20+URZ+0x38850], R15 ;  /* 0x0388500f140075a7 */ /* 0x004524000802017f */
[----:B----4-:R-:W-:Y:S05]  /*2a610*/  @!P1 NANOSLEEP.SYNCS 0x989680 ;  /* 0x009896800000995d */ /* 0x010fea0003900000 */
[----:B------:R-:W4:Y:S02]  /*2a620*/  @!P1 SYNCS.PHASECHK.TRANS64 P1, [R20+URZ+0x38850], R15 ;  /* 0x0388500f140095a7 */ /* 0x000f24000802007f */
[----:B----4-:R-:W-:Y:S05]  /*2a630*/  @!P1 BRA `(.L_x_3458) ;  /* 0xfffffffc00f09947 */ /* 0x010fea000383ffff */
[----:B------:R-:W-:Y:S05]  /*2a640*/  BRA `(.L_x_3457) ;  /* 0xfffffe1400e07947 */ /* 0x000fea000383ffff */
.L_x_3480:
[----:B-1----:R1:W2:Y:S02]  /*2a650*/  SYNCS.PHASECHK.TRANS64.TRYWAIT P1, [R199+URZ+0x38830], R14 ;  /* 0x0388300ec70075a7 */ /* 0x0022a4000802017f */
[----:B--2---:R-:W-:Y:S05]  /*2a660*/  @!P1 NANOSLEEP.SYNCS 0x989680 ;  /* 0x009896800000995d */ /* 0x004fea0003900000 */
[----:B------:R-:W2:Y:S02]  /*2a670*/  @!P1 SYNCS.PHASECHK.TRANS64 P1, [R199+URZ+0x38830], R14 ;  /* 0x0388300ec70095a7 */ /* 0x000ea4000802007f */
[----:B--2---:R-:W-:Y:S05]  /*2a680*/  @!P1 BRA `(.L_x_3480) ;  /* 0xfffffffc00f09947 */ /* 0x004fea000383ffff */
[----:B------:R-:W-:Y:S05]  /*2a690*/  BRA `(.L_x_3479) ;  /* 0xfffffe4c00947947 */ /* 0x000fea000383ffff */
.L_x_3485:
[----:B---3--:R3:W4:Y:S02]  /*2a6a0*/  SYNCS.PHASECHK.TRANS64.TRYWAIT P1, [R199+URZ+0x38850], R14 ;  /* 0x0388500ec70075a7 */ /* 0x008724000802017f */
[----:B----4-:R-:W-:Y:S05]  /*2a6b0*/  @!P1 NANOSLEEP.SYNCS 0x989680 ;  /* 0x009896800000995d */ /* 0x010fea0003900000 */
[----:B------:R-:W4:Y:S02]  /*2a6c0*/  @!P1 SYNCS.PHASECHK.TRANS64 P1, [R199+URZ+0x38850], R14 ;  /* 0x0388500ec70095a7 */ /* 0x000f24000802007f */
[----:B----4-:R-:W-:Y:S05]  /*2a6d0*/  @!P1 BRA `(.L_x_3485) ;  /* 0xfffffffc00f09947 */ /* 0x010fea000383ffff */
[----:B------:R-:W-:Y:S05]  /*2a6e0*/  BRA `(.L_x_3484) ;  /* 0xfffffe5000307947 */ /* 0x000fea000383ffff */
.L_x_3507:
[----:B-1----:R1:W2:Y:S02]  /*2a6f0*/  SYNCS.PHASECHK.TRANS64.TRYWAIT P2, [R21+URZ+0x38830], R7 ;  /* 0x03883007150075a7 */ /* 0x0022a4000804017f */
[----:B--2---:R-:W-:Y:S05]  /*2a700*/  @!P2 NANOSLEEP.SYNCS 0x989680 ;  /* 0x009896800000a95d */ /* 0x004fea0003900000 */
[----:B------:R-:W2:Y:S02]  /*2a710*/  @!P2 SYNCS.PHASECHK.TRANS64 P2, [R21+URZ+0x38830], R7 ;  /* 0x038830071500a5a7 */ /* 0x000ea4000804007f */
[----:B--2---:R-:W-:Y:S05]  /*2a720*/  @!P2 BRA `(.L_x_3507) ;  /* 0xfffffffc00f0a947 */ /* 0x004fea000383ffff */
[----:B------:R-:W-:Y:S05]  /*2a730*/  BRA `(.L_x_3506) ;  /* 0xfffffe8c00fc7947 */ /* 0x000fea000383ffff */
.L_x_3512:
[----:B---3--:R3:W4:Y:S02]  /*2a740*/  SYNCS.PHASECHK.TRANS64.TRYWAIT P2, [R21+URZ+0x38850], R7 ;  /* 0x03885007150075a7 */ /* 0x008724000804017f */
[----:B----4-:R-:W-:Y:S05]  /*2a750*/  @!P2 NANOSLEEP.SYNCS 0x989680 ;  /* 0x009896800000a95d */ /* 0x010fea0003900000 */
[----:B------:R-:W4:Y:S02]  /*2a760*/  @!P2 SYNCS.PHASECHK.TRANS64 P2, [R21+URZ+0x38850], R7 ;  /* 0x038850071500a5a7 */ /* 0x000f24000804007f */
[----:B----4-:R-:W-:Y:S05]  /*2a770*/  @!P2 BRA `(.L_x_3512) ;  /* 0xfffffffc00f0a947 */ /* 0x010fea000383ffff */
[----:B------:R-:W-:Y:S05]  /*2a780*/  BRA `(.L_x_3511) ;  /* 0xfffffe9000987947 */ /* 0x000fea000383ffff */
.L_x_3522:
[----:B-1----:R1:W2:Y:S02]  /*2a790*/  SYNCS.PHASECHK.TRANS64.TRYWAIT P1, [R21+URZ+0x38830], R7 ;  /* 0x03883007150075a7 */ /* 0x0022a4000802017f */
[----:B--2---:R-:W-:Y:S05]  /*2a7a0*/  @!P1 NANOSLEEP.SYNCS 0x989680 ;  /* 0x009896800000995d */ /* 0x004fea0003900000 */
[----:B------:R-:W2:Y:S02]  /*2a7b0*/  @!P1 SYNCS.PHASECHK.TRANS64 P1, [R21+URZ+0x38830], R7 ;  /* 0x03883007150095a7 */ /* 0x000ea4000802007f */
[----:B--2---:R-:W-:Y:S05]  /*2a7c0*/  @!P1 BRA `(.L_x_3522) ;  /* 0xfffffffc00f09947 */ /* 0x004fea000383ffff */
[----:B------:R-:W-:Y:S05]  /*2a7d0*/  BRA `(.L_x_3521) ;  /* 0xfffffec000847947 */ /* 0x000fea000383ffff */
.L_x_3527:
[----:B---3--:R3:W4:Y:S02]  /*2a7e0*/  SYNCS.PHASECHK.TRANS64.TRYWAIT P1, [R21+URZ+0x38850], R7 ;  /* 0x03885007150075a7 */ /* 0x008724000802017f */
[----:B----4-:R-:W-:Y:S05]  /*2a7f0*/  @!P1 NANOSLEEP.SYNCS 0x989680 ;  /* 0x009896800000995d */ /* 0x010fea0003900000 */
[----:B------:R-:W4:Y:S02]  /*2a800*/  @!P1 SYNCS.PHASECHK.TRANS64 P1, [R21+URZ+0x38850], R7 ;  /* 0x03885007150095a7 */ /* 0x000f24000802007f */
[----:B----4-:R-:W-:Y:S05]  /*2a810*/  @!P1 BRA `(.L_x_3527) ;  /* 0xfffffffc00f09947 */ /* 0x010fea000383ffff */
[----:B------:R-:W-:Y:S05]  /*2a820*/  BRA `(.L_x_3526) ;  /* 0xfffffec400207947 */ /* 0x000fea000383ffff */
.L_x_3580:
[----:B------:R-:W0:Y:S01]  /*2a830*/  S2R R12, SR_TID.X ;  /* 0x00000000000c7919 */ /* 0x000e220000002100 */
[----:B------:R-:W-:Y:S01]  /*2a840*/  BSSY B1, `(.L_x_3750) ;  /* 0x000000a000017945 */ /* 0x000fe20003800000 */
[----:B------:R-:W-:Y:S02]  /*2a850*/  IMAD.MOV.U32 R11, RZ, RZ, 0x1f ;  /* 0x0000001fff0b7424 */ /* 0x000fe400078e00ff */
[----:B------:R-:W-:Y:S01]  /*2a860*/  IMAD.MOV.U32 R15, RZ, RZ, -0x1 ;  /* 0xffffffffff0f7424 */ /* 0x000fe200078e00ff */
[----:B0-----:R-:W-:-:S04]  /*2a870*/  SHF.R.U32.HI R12, RZ, 0x5, R12 ;  /* 0x00000005ff0c7819 */ /* 0x001fc8000001160c */
[----:B------:R-:W-:-:S05]  /*2a880*/  LOP3.LUT R12, R12, 0x3, RZ, 0xc0, !PT ;  /* 0x000000030c0c7812 */ /* 0x000fca00078ec0ff */
[----:B------:R-:W-:Y:S02]  /*2a890*/  IMAD.MOV.U32 R13, RZ, RZ, R12 ;  /* 0x000000ffff0d7224 */ /* 0x000fe400078e000c */
[----:B------:R-:W-:-:S07]  /*2a8a0*/  IMAD.MOV.U32 R12, RZ, RZ, RZ ;  /* 0x000000ffff0c7224 */ /* 0x000fce00078e00ff */
[----:B------:R-:W-:Y:S05]  /*2a8b0*/  WARPSYNC.COLLECTIVE R15, `(.L_x_3751) ;  /* 0x000000000f087348 */ /* 0x000fea0003c00000 */
[----:B------:R0:W1:Y:S02]  /*2a8c0*/  SHFL.IDX P6, R14, R13, R12, R11 ;  /* 0x0000000c0d0e7389 */ /* 0x00006400000c000b */
[----:B01----:R-:W-:Y:S01]  /*2a8d0*/  ENDCOLLECTIVE ;  /* 0x000000000000791b */ /* 0x003fe20003800000 */
.L_x_3751:
[----:B------:R-:W-:Y:S05]  /*2a8e0*/  BSYNC B1 ;  /* 0x0000000000017941 */ /* 0x000fea0003800000 */
.L_x_3750:
[----:B------:R-:W-:Y:S05]  /*2a8f0*/  BRA `(.L_x_3752) ;  /* 0xffffff7400147947 */ /* 0x000fea000383ffff */
.L_x_3582:
[----:B------:R-:W-:Y:S01]  /*2a900*/  BSSY B1, `(.L_x_3753) ;  /* 0x0000006000017945 */ /* 0x000fe20003800000 */
[----:B------:R-:W-:-:S07]  /*2a910*/  IMAD.MOV.U32 R15, RZ, RZ, -0x1 ;  /* 0xffffffffff0f7424 */ /* 0x000fce00078e00ff */
[----:B0-----:R-:W-:Y:S05]  /*2a920*/  WARPSYNC.COLLECTIVE R15, `(.L_x_3754) ;  /* 0x000000000f0c7348 */ /* 0x001fea0003c00000 */
[----:B------:R-:W-:Y:S02]  /*2a930*/  ELECT P6, UR62, PT ;  /* 0x00000000003e782f */ /* 0x000fe400038c0000 */
[----:B------:R-:W-:Y:S01]  /*2a940*/  MOV R14, UR62 ;  /* 0x0000003e000e7c02 */ /* 0x000fe20008000f00 */
[----:B0-----:R-:W-:Y:S10]  /*2a950*/  ENDCOLLECTIVE ;  /* 0x000000000000791b */ /* 0x001ff40003800000 */
.L_x_3754:
[----:B------:R-:W-:Y:S05]  /*2a960*/  BSYNC B1 ;  /* 0x0000000000017941 */ /* 0x000fea0003800000 */
.L_x_3753:
[----:B------:R-:W-:Y:S05]  /*2a970*/  BRA `(.L_x_3581) ;  /* 0xffffff74000c7947 */ /* 0x000fea000383ffff */
.L_x_3584:
[----:B0-----:R0:W1:Y:S02]  /*2a980*/  SYNCS.PHASECHK.TRANS64.TRYWAIT P0, [R18+URZ+0x38820], R3 ;  /* 0x03882003120075a7 */ /* 0x001064000800017f */
[----:B-1----:R-:W-:Y:S05]  /*2a990*/  @!P0 NANOSLEEP.SYNCS 0x989680 ;  /* 0x009896800000895d */ /* 0x002fea0003900000 */
[----:B------:R-:W1:Y:S02]  /*2a9a0*/  @!P0 SYNCS.PHASECHK.TRANS64 P0, [R18+URZ+0x38820], R3 ;  /* 0x03882003120085a7 */ /* 0x000e64000800007f */
[----:B-1----:R-:W-:Y:S05]  /*2a9b0*/  @!P0 BRA `(.L_x_3584) ;  /* 0xfffffffc00f08947 */ /* 0x002fea000383ffff */
[----:B------:R-:W-:Y:S05]  /*2a9c0*/  BRA `(.L_x_3755) ;  /* 0xffffff74001c7947 */ /* 0x000fea000383ffff */
.L_x_3588:
[----:B0-----:R0:W1:Y:S02]  /*2a9d0*/  SYNCS.PHASECHK.TRANS64.TRYWAIT P0, [R3+URZ+0x388a0], R7 ;  /* 0x0388a007030075a7 */ /* 0x001064000800017f */
[----:B-1----:R-:W-:Y:S05]  /*2a9e0*/  @!P0 NANOSLEEP.SYNCS 0x989680 ;  /* 0x009896800000895d */ /* 0x002fea0003900000 */
[----:B------:R-:W1:Y:S02]  /*2a9f0*/  @!P0 SYNCS.PHASECHK.TRANS64 P0, [R3+URZ+0x388a0], R7 ;  /* 0x0388a007030085a7 */ /* 0x000e64000800007f */
[----:B-1----:R-:W-:Y:S05]  /*2aa00*/  @!P0 BRA `(.L_x_3588) ;  /* 0xfffffffc00f08947 */ /* 0x002fea000383ffff */
[----:B------:R-:W-:Y:S05]  /*2aa10*/  BRA `(.L_x_3756) ;  /* 0xffffff7400347947 */ /* 0x000fea000383ffff */
.L_x_3593:
[----:B-1----:R1:W2:Y:S02]  /*2aa20*/  SYNCS.PHASECHK.TRANS64.TRYWAIT P0, [R3+URZ+0x388c0], R7 ;  /* 0x0388c007030075a7 */ /* 0x0022a4000800017f */
[----:B--2---:R-:W-:Y:S05]  /*2aa30*/  @!P0 NANOSLEEP.SYNCS 0x989680 ;  /* 0x009896800000895d */ /* 0x004fea0003900000 */
[----:B------:R-:W2:Y:S02]  /*2aa40*/  @!P0 SYNCS.PHASECHK.TRANS64 P0, [R3+URZ+0x388c0], R7 ;  /* 0x0388c007030085a7 */ /* 0x000ea4000800007f */
[----:B--2---:R-:W-:Y:S05]  /*2aa50*/  @!P0 BRA `(.L_x_3593) ;  /* 0xfffffffc00f08947 */ /* 0x004fea000383ffff */
[----:B------:R-:W-:Y:S05]  /*2aa60*/  BRA `(.L_x_3757) ;  /* 0xffffff7400b07947 */ /* 0x000fea000383ffff */
.L_x_3607:
[----:B0-----:R0:W1:Y:S02]  /*2aa70*/  SYNCS.PHASECHK.TRANS64.TRYWAIT P1, [R10+URZ+0x388a0], R2 ;  /* 0x0388a0020a0075a7 */ /* 0x001064000802017f */
[----:B-1----:R-:W-:Y:S05]  /*2aa80*/  @!P1 NANOSLEEP.SYNCS 0x989680 ;  /* 0x009896800000995d */ /* 0x002fea0003900000 */
[----:B------:R-:W1:Y:S02]  /*2aa90*/  @!P1 SYNCS.PHASECHK.TRANS64 P1, [R10+URZ+0x388a0], R2 ;  /* 0x0388a0020a0095a7 */ /* 0x000e64000802007f */
[----:B-1----:R-:W-:Y:S05]  /*2aaa0*/  @!P1 BRA `(.L_x_3607) ;  /* 0xfffffffc00f09947 */ /* 0x002fea000383ffff */
[----:B------:R-:W-:Y:S05]  /*2aab0*/  BRA `(.L_x_3758) ;  /* 0xffffff8000147947 */ /* 0x000fea000383ffff */
.L_x_3612:
[----:B-1----:R1:W2:Y:S02]  /*2aac0*/  SYNCS.PHASECHK.TRANS64.TRYWAIT P1, [R10+URZ+0x388c0], R2 ;  /* 0x0388c0020a0075a7 */ /* 0x0022a4000802017f */
[----:B--2---:R-:W-:Y:S05]  /*2aad0*/  @!P1 NANOSLEEP.SYNCS 0x989680 ;  /* 0x009896800000995d */ /* 0x004fea0003900000 */
[----:B------:R-:W2:Y:S02]  /*2aae0*/  @!P1 SYNCS.PHASECHK.TRANS64 P1, [R10+URZ+0x388c0], R2 ;  /* 0x0388c0020a0095a7 */ /* 0x000ea4000802007f */
[----:B--2---:R-:W-:Y:S05]  /*2aaf0*/  @!P1 BRA `(.L_x_3612) ;  /* 0xfffffffc00f09947 */ /* 0x004fea000383ffff */
[----:B------:R-:W-:Y:S05]  /*2ab00*/  BRA `(.L_x_3759) ;  /* 0xffffff80008c7947 */ /* 0x000fea000383ffff */
.L_x_3642:
        /* <DEDUP_REMOVED lines=8> */
[----:B0-----:R-:W-:Y:S05]  /*2ab90*/  WARPSYNC.COLLECTIVE R15, `(.L_x_3761) ;  /* 0x000000000f087348 */ /* 0x001fea0003c00000 */
[----:B------:R1:W2:Y:S02]  /*2aba0*/  SHFL.IDX P6, R14, R13, R12, R11 ;  /* 0x0000000c0d0e7389 */ /* 0x0002a400000c000b */
[----:B012---:R-:W-:Y:S01]  /*2abb0*/  ENDCOLLECTIVE ;  /* 0x000000000000791b */ /* 0x007fe20003800000 */
.L_x_3761:
[----:B------:R-:W-:Y:S05]  /*2abc0*/  BSYNC B0 ;  /* 0x0000000000007941 */ /* 0x000fea0003800000 */
.L_x_3760:
[----:B------:R-:W-:Y:S05]  /*2abd0*/  BRA `(.L_x_3762) ;  /* 0xffffff9c00107947 */ /* 0x000fea000383ffff */
.L_x_3645:
[----:B0-----:R0:W1:Y:S02]  /*2abe0*/  SYNCS.PHASECHK.TRANS64.TRYWAIT P0, [R25+URZ+0x38840], R0 ;  /* 0x03884000190075a7 */ /* 0x001064000800017f */
[----:B-1----:R-:W-:Y:S05]  /*2abf0*/  @!P0 NANOSLEEP.SYNCS 0x989680 ;  /* 0x009896800000895d */ /* 0x002fea0003900000 */
[----:B------:R-:W1:Y:S02]  /*2ac00*/  @!P0 SYNCS.PHASECHK.TRANS64 P0, [R25+URZ+0x38840], R0 ;  /* 0x03884000190085a7 */ /* 0x000e64000800007f */
[----:B-1----:R-:W-:Y:S05]  /*2ac10*/  @!P0 BRA `(.L_x_3645) ;  /* 0xfffffffc00f08947 */ /* 0x002fea000383ffff */
[----:B------:R-:W-:Y:S05]  /*2ac20*/  BRA `(.L_x_3763) ;  /* 0xffffff9c00447947 */ /* 0x000fea000383ffff */
.L_x_3646:
        /* <DEDUP_REMOVED lines=8> */
.L_x_3765:
[----:B------:R-:W-:Y:S05]  /*2acb0*/  BSYNC B0 ;  /* 0x0000000000007941 */ /* 0x000fea0003800000 */
.L_x_3764:
        /* <DEDUP_REMOVED lines=9> */
.L_x_3766:
[----:B------:R-:W-:Y:S02]  /*2ad50*/  IMAD.MOV.U32 R13, RZ, RZ, R4 ;  /* 0x000000ffff0d7224 */ /* 0x000fe400078e0004 */
[----:B------:R-:W-:Y:S02]  /*2ad60*/  IMAD.MOV.U32 R12, RZ, RZ, 0x1 ;  /* 0x00000001ff0c7424 */ /* 0x000fe400078e00ff */
[----:B------:R-:W-:-:S07]  /*2ad70*/  IMAD.MOV.U32 R3, RZ, RZ, R14 ;  /* 0x000000ffff037224 */ /* 0x000fce00078e000e */
[----:B------:R-:W-:Y:S05]  /*2ad80*/  WARPSYNC.COLLECTIVE R15, `(.L_x_3767) ;  /* 0x000000000f087348 */ /* 0x000fea0003c00000 */
[----:B------:R0:W1:Y:S02]  /*2ad90*/  SHFL.IDX P6, R14, R13, R12, R11 ;  /* 0x0000000c0d0e7389 */ /* 0x00006400000c000b */
[----:B01----:R-:W-:Y:S01]  /*2ada0*/  ENDCOLLECTIVE ;  /* 0x000000000000791b */ /* 0x003fe20003800000 */
.L_x_3767:
        /* <DEDUP_REMOVED lines=15> */
.L_x_3768:
[----:B------:R-:W-:Y:S02]  /*2aea0*/  @P0 IMAD R6, R5, 0x2, R18 ;  /* 0x0000000205060824 */ /* 0x000fe400078e0212 */
[----:B------:R-:W-:Y:S02]  /*2aeb0*/  IMAD.MOV.U32 R13, RZ, RZ, R4 ;  /* 0x000000ffff0d7224 */ /* 0x000fe400078e0004 */
[----:B------:R-:W-:Y:S02]  /*2aec0*/  IMAD.MOV.U32 R12, RZ, RZ, 0x2 ;  /* 0x00000002ff0c7424 */ /* 0x000fe400078e00ff */
[----:B------:R-:W-:-:S07]  /*2aed0*/  IMAD.MOV.U32 R3, RZ, RZ, R14 ;  /* 0x000000ffff037224 */ /* 0x000fce00078e000e */
[----:B------:R-:W-:Y:S05]  /*2aee0*/  WARPSYNC.COLLECTIVE R15, `(.L_x_3769) ;  /* 0x000000000f087348 */ /* 0x000fea0003c00000 */
[----:B------:R0:W1:Y:S02]  /*2aef0*/  SHFL.IDX P6, R14, R13, R12, R11 ;  /* 0x0000000c0d0e7389 */ /* 0x00006400000c000b */
[----:B01----:R-:W-:Y:S01]  /*2af00*/  ENDCOLLECTIVE ;  /* 0x000000000000791b */ /* 0x003fe20003800000 */
.L_x_3769:
        /* <DEDUP_REMOVED lines=15> */
.L_x_3770:
[----:B------:R-:W-:Y:S02]  /*2b000*/  @P0 IMAD R6, R5, 0x2, R18 ;  /* 0x0000000205060824 */ /* 0x000fe400078e0212 */
[----:B------:R-:W-:Y:S02]  /*2b010*/  IMAD.MOV.U32 R13, RZ, RZ, R4 ;  /* 0x000000ffff0d7224 */ /* 0x000fe400078e0004 */
[----:B------:R-:W-:Y:S02]  /*2b020*/  IMAD.MOV.U32 R12, RZ, RZ, 0x3 ;  /* 0x00000003ff0c7424 */ /* 0x000fe400078e00ff */
[----:B------:R-:W-:-:S07]  /*2b030*/  IMAD.MOV.U32 R3, RZ, RZ, R14 ;  /* 0x000000ffff037224 */ /* 0x000fce00078e000e */
[----:B------:R-:W-:Y:S05]  /*2b040*/  WARPSYNC.COLLECTIVE R15, `(.L_x_3771) ;  /* 0x000000000f087348 */ /* 0x000fea0003c00000 */
[----:B------:R0:W1:Y:S02]  /*2b050*/  SHFL.IDX P6, R14, R13, R12, R11 ;  /* 0x0000000c0d0e7389 */ /* 0x00006400000c000b */
[----:B01----:R-:W-:Y:S01]  /*2b060*/  ENDCOLLECTIVE ;  /* 0x000000000000791b */ /* 0x003fe20003800000 */
.L_x_3771:
        /* <DEDUP_REMOVED lines=10> */
.L_x_3772:
[----:B------:R-:W-:Y:S01]  /*2b110*/  @!PT LDS RZ, [RZ] ;  /* 0x00000000fffff984 */ /* 0x000fe20000000800 */
[----:B------:R-:W-:Y:S01]  /*2b120*/  @!PT LDS RZ, [RZ] ;  /* 0x00000000fffff984 */ /* 0x000fe20000000800 */
[----:B------:R-:W-:Y:S01]  /*2b130*/  @!PT LDS RZ, [RZ] ;  /* 0x00000000fffff984 */ /* 0x000fe20000000800 */
[----:B------:R0:W-:Y:S01]  /*2b140*/  @P0 LDGSTS.E.BYPASS.LTC128B.128 [R6+0x23400], desc[UR50][R2.64], !P2 ;  /* 0x2340000002060fae */ /* 0x0001e2000d101d72 */
[----:B------:R-:W-:Y:S01]  /*2b150*/  IMAD.MOV.U32 R0, RZ, RZ, R14 ;  /* 0x000000ffff007224 */ /* 0x000fe200078e000e */
[----:B------:R-:W-:Y:S06]  /*2b160*/  BRA `(.L_x_3773) ;  /* 0xffffff9800fc7947 */ /* 0x000fec000383ffff */
.L_x_3651:
        /* <DEDUP_REMOVED lines=9> */
.L_x_3774:
        /* <DEDUP_REMOVED lines=10> */
.L_x_3775:
[----:B------:R-:W-:Y:S02]  /*2b2a0*/  IMAD.MOV.U32 R13, RZ, RZ, R2 ;  /* 0x000000ffff0d7224 */ /* 0x000fe400078e0002 */
[----:B------:R-:W-:Y:S02]  /*2b2b0*/  IMAD.MOV.U32 R12, RZ, RZ, 0x1 ;  /* 0x00000001ff0c7424 */ /* 0x000fe400078e00ff */
[----:B------:R-:W-:-:S07]  /*2b2c0*/  IMAD.MOV.U32 R4, RZ, RZ, R14 ;  /* 0x000000ffff047224 */ /* 0x000fce00078e000e */
[----:B------:R-:W-:Y:S05]  /*2b2d0*/  WARPSYNC.COLLECTIVE R15, `(.L_x_3776) ;  /* 0x000000000f087348 */ /* 0x000fea0003c00000 */
[----:B------:R0:W1:Y:S02]  /*2b2e0*/  SHFL.IDX P6, R14, R13, R12, R11 ;  /* 0x0000000c0d0e7389 */ /* 0x00006400000c000b */
[----:B01----:R-:W-:Y:S01]  /*2b2f0*/  ENDCOLLECTIVE ;  /* 0x000000000000791b */ /* 0x003fe20003800000 */
.L_x_3776:
        /* <DEDUP_REMOVED lines=12> */
.L_x_3777:
[----:B------:R-:W-:Y:S02]  /*2b3c0*/  IMAD.MOV.U32 R13, RZ, RZ, R2 ;  /* 0x000000ffff0d7224 */ /* 0x000fe400078e0002 */
[----:B------:R-:W-:Y:S02]  /*2b3d0*/  IMAD.MOV.U32 R12, RZ, RZ, 0x2 ;  /* 0x00000002ff0c7424 */ /* 0x000fe400078e00ff */
[----:B------:R-:W-:-:S07]  /*2b3e0*/  IMAD.MOV.U32 R5, RZ, RZ, R14 ;  /* 0x000000ffff057224 */ /* 0x000fce00078e000e */
[----:B------:R-:W-:Y:S05]  /*2b3f0*/  WARPSYNC.COLLECTIVE R15, `(.L_x_3778) ;  /* 0x000000000f087348 */ /* 0x000fea0003c00000 */
[----:B------:R0:W1:Y:S02]  /*2b400*/  SHFL.IDX P6, R14, R13, R12, R11 ;  /* 0x0000000c0d0e7389 */ /* 0x00006400000c000b */
[----:B01----:R-:W-:Y:S01]  /*2b410*/  ENDCOLLECTIVE ;  /* 0x000000000000791b */ /* 0x003fe20003800000 */
.L_x_3778:
        /* <DEDUP_REMOVED lines=10> */
.L_x_3779:
        /* <DEDUP_REMOVED lines=11> */
.L_x_3780:
        /* <DEDUP_REMOVED lines=14> */
.L_x_3781:
[----:B------:R-:W-:Y:S01]  /*2b650*/  IMAD.MOV.U32 R0, RZ, RZ, R14 ;  /* 0x000000ffff007224 */ /* 0x000fe200078e000e */
[----:B------:R-:W-:Y:S06]  /*2b660*/  BRA `(.L_x_3782) ;  /* 0xffffffa000147947 */ /* 0x000fec000383ffff */
.L_x_3655:
[----:B------:R-:W2:Y:S04]  /*2b670*/  LDL.LU R10, [R1] ;  /* 0x00000000010a7983 */ /* 0x000ea80000300800 */
        /* <DEDUP_REMOVED lines=44> */
.L_x_3784:
[----:B------:R-:W-:Y:S05]  /*2b940*/  BSYNC B0 ;  /* 0x0000000000007941 */ /* 0x000fea0003800000 */
.L_x_3783:
        /* <DEDUP_REMOVED lines=11> */
.L_x_3785:
        /* <DEDUP_REMOVED lines=39> */
.L_x_3786:
        /* <DEDUP_REMOVED lines=8> */
.L_x_3787:
        /* <DEDUP_REMOVED lines=33> */
.L_x_3788:
[----:B------:R-:W-:Y:S02]  /*2bf00*/  IMAD.MOV.U32 R13, RZ, RZ, R5 ;  /* 0x000000ffff0d7224 */ /* 0x000fe400078e0005 */
[----:B------:R-:W-:-:S07]  /*2bf10*/  IMAD.MOV.U32 R8, RZ, RZ, R14 ;  /* 0x000000ffff087224 */ /* 0x000fce00078e000e */
[----:B------:R-:W-:Y:S05]  /*2bf20*/  WARPSYNC.COLLECTIVE R15, `(.L_x_3789) ;  /* 0x000000000f087348 */ /* 0x000fea0003c00000 */
[----:B------:R0:W1:Y:S02]  /*2bf30*/  SHFL.IDX P6, R14, R13, R12, R11 ;  /* 0x0000000c0d0e7389 */ /* 0x00006400000c000b */
[----:B01----:R-:W-:Y:S01]  /*2bf40*/  ENDCOLLECTIVE ;  /* 0x000000000000791b */ /* 0x003fe20003800000 */
.L_x_3789:
        /* <DEDUP_REMOVED lines=23> */
.L_x_3790:
        /* <DEDUP_REMOVED lines=9> */
.L_x_3791:
[----:B------:R-:W-:Y:S01]  /*2c150*/  IMAD.MOV.U32 R2, RZ, RZ, R14 ;  /* 0x000000ffff027224 */ /* 0x000fe200078e000e */
[----:B------:R-:W-:Y:S06]  /*2c160*/  BRA `(.L_x_3792) ;  /* 0xffffffa000f07947 */ /* 0x000fec000383ffff */
.L_x_3660:
[----:B-1----:R1:W2:Y:S02]  /*2c170*/  SYNCS.PHASECHK.TRANS64.TRYWAIT P0, [R18+URZ+0x38820], R0 ;  /* 0x03882000120075a7 */ /* 0x0022a4000800017f */
[----:B--2---:R-:W-:Y:S05]  /*2c180*/  @!P0 NANOSLEEP.SYNCS 0x989680 ;  /* 0x009896800000895d */ /* 0x004fea0003900000 */
[----:B------:R-:W2:Y:S02]  /*2c190*/  @!P0 SYNCS.PHASECHK.TRANS64 P0, [R18+URZ+0x38820], R0 ;  /* 0x03882000120085a7 */ /* 0x000ea4000800007f */
[----:B--2---:R-:W-:Y:S05]  /*2c1a0*/  @!P0 BRA `(.L_x_3660) ;  /* 0xfffffffc00f08947 */ /* 0x004fea000383ffff */
[----:B------:R-:W-:Y:S05]  /*2c1b0*/  BRA `(.L_x_3793) ;  /* 0xffffffa400987947 */ /* 0x000fea000383ffff */
.L_x_3663:
[----:B-1----:R1:W2:Y:S02]  /*2c1c0*/  SYNCS.PHASECHK.TRANS64.TRYWAIT P0, [R25+URZ+0x38860], R0 ;  /* 0x03886000190075a7 */ /* 0x0022a4000800017f */
[----:B--2---:R-:W-:Y:S05]  /*2c1d0*/  @!P0 NANOSLEEP.SYNCS 0x989680 ;  /* 0x009896800000895d */ /* 0x004fea0003900000 */
[----:B------:R-:W2:Y:S02]  /*2c1e0*/  @!P0 SYNCS.PHASECHK.TRANS64 P0, [R25+URZ+0x38860], R0 ;  /* 0x03886000190085a7 */ /* 0x000ea4000800007f */
[----:B--2---:R-:W-:Y:S05]  /*2c1f0*/  @!P0 BRA `(.L_x_3663) ;  /* 0xfffffffc00f08947 */ /* 0x004fea000383ffff */
[----:B------:R-:W-:Y:S05]  /*2c200*/  BRA `(.L_x_3794) ;  /* 0xffffffa400a87947 */ /* 0x000fea000383ffff */
.L_x_3664:
        /* <DEDUP_REMOVED lines=8> */
.L_x_3796:
[----:B------:R-:W-:Y:S05]  /*2c290*/  BSYNC B0 ;  /* 0x0000000000007941 */ /* 0x000fea0003800000 */
.L_x_3795:
        /* <DEDUP_REMOVED lines=15> */
.L_x_3797:
        /* <DEDUP_REMOVED lines=39> */
.L_x_3798:
[----:B------:R-:W-:Y:S02]  /*2c600*/  IMAD.MOV.U32 R13, RZ, RZ, R5 ;  /* 0x000000ffff0d7224 */ /* 0x000fe400078e0005 */
[----:B------:R-:W-:-:S07]  /*2c610*/  IMAD.MOV.U32 R3, RZ, RZ, R14 ;  /* 0x000000ffff037224 */ /* 0x000fce00078e000e */
[----:B------:R-:W-:Y:S05]  /*2c620*/  WARPSYNC.COLLECTIVE R15, `(.L_x_3799) ;  /* 0x000000000f087348 */ /* 0x000fea0003c00000 */
[----:B------:R0:W1:Y:S02]  /*2c630*/  SHFL.IDX P6, R14, R13, R12, R11 ;  /* 0x0000000c0d0e7389 */ /* 0x00006400000c000b */
[----:B01----:R-:W-:Y:S01]  /*2c640*/  ENDCOLLECTIVE ;  /* 0x000000000000791b */ /* 0x003fe20003800000 */
.L_x_3799:
        /* <DEDUP_REMOVED lines=29> */
.L_x_3800:
[----:B------:R-:W-:Y:S02]  /*2c820*/  IMAD.MOV.U32 R13, RZ, RZ, R5 ;  /* 0x000000ffff0d7224 */ /* 0x000fe400078e0005 */
[----:B------:R-:W-:-:S07]  /*2c830*/  IMAD.MOV.U32 R7, RZ, RZ, R14 ;  /* 0x000000ffff077224 */ /* 0x000fce00078e000e */
[----:B------:R-:W-:Y:S05]  /*2c840*/  WARPSYNC.COLLECTIVE R15, `(.L_x_3801) ;  /* 0x000000000f087348 */ /* 0x000fea0003c00000 */
[----:B------:R0:W1:Y:S02]  /*2c850*/  SHFL.IDX P6, R14, R13, R12, R11 ;  /* 0x0000000c0d0e7389 */ /* 0x00006400000c000b */
[----:B01----:R-:W-:Y:S01]  /*2c860*/  ENDCOLLECTIVE ;  /* 0x000000000000791b */ /* 0x003fe20003800000 */
.L_x_3801:
        /* <DEDUP_REMOVED lines=29> */
.L_x_3802:
[----:B------:R-:W-:Y:S02]  /*2ca40*/  IMAD.MOV.U32 R13, RZ, RZ, R5 ;  /* 0x000000ffff0d7224 */ /* 0x000fe400078e0005 */
[----:B------:R-:W-:-:S07]  /*2ca50*/  IMAD.MOV.U32 R6, RZ, RZ, R14 ;  /* 0x000000ffff067224 */ /* 0x000fce00078e000e */
[----:B------:R-:W-:Y:S05]  /*2ca60*/  WARPSYNC.COLLECTIVE R15, `(.L_x_3803) ;  /* 0x000000000f087348 */ /* 0x000fea0003c00000 */
[----:B------:R0:W1:Y:S02]  /*2ca70*/  SHFL.IDX P6, R14, R13, R12, R11 ;  /* 0x0000000c0d0e7389 */ /* 0x00006400000c000b */
[----:B01----:R-:W-:Y:S01]  /*2ca80*/  ENDCOLLECTIVE ;  /* 0x000000000000791b */ /* 0x003fe20003800000 */
.L_x_3803:
[----:B------:R-:W-:Y:S01]  /*2ca90*/  IMAD.MOV.U32 R2, RZ, RZ, R14 ;  /* 0x000000ffff027224 */ /* 0x000fe200078e000e */
[----:B------:R-:W-:Y:S06]  /*2caa0*/  BRA `(.L_x_3804) ;  /* 0xffffffa400387947 */ /* 0x000fec000383ffff */
.L_x_3671:
[----:B0-----:R0:W1:Y:S02]  /*2cab0*/  SYNCS.PHASECHK.TRANS64.TRYWAIT P0, [R6+URZ+0x38840], R25 ;  /* 0x03884019060075a7 */ /* 0x001064000800017f */
[----:B-1----:R-:W-:Y:S05]  /*2cac0*/  @!P0 NANOSLEEP.SYNCS 0x989680 ;  /* 0x009896800000895d */ /* 0x002fea0003900000 */
[----:B------:R-:W1:Y:S02]  /*2cad0*/  @!P0 SYNCS.PHASECHK.TRANS64 P0, [R6+URZ+0x38840], R25 ;  /* 0x03884019060085a7 */ /* 0x000e64000800007f */
[----:B-1----:R-:W-:Y:S05]  /*2cae0*/  @!P0 BRA `(.L_x_3671) ;  /* 0xfffffffc00f08947 */ /* 0x002fea000383ffff */
[----:B------:R-:W-:Y:S05]  /*2caf0*/  BRA `(.L_x_3805) ;  /* 0xffffffa800c47947 */ /* 0x000fea000383ffff */
.L_x_3672:
        /* <DEDUP_REMOVED lines=8> */
.L_x_3807:
[----:B------:R-:W-:Y:S05]  /*2cb80*/  BSYNC B1 ;  /* 0x0000000000017941 */ /* 0x000fea0003800000 */
.L_x_3806:
        /* <DEDUP_REMOVED lines=9> */
.L_x_3808:
[----:B------:R-:W-:Y:S02]  /*2cc20*/  IMAD.MOV.U32 R13, RZ, RZ, R26 ;  /* 0x000000ffff0d7224 */ /* 0x000fe400078e001a */
[----:B------:R-:W-:Y:S02]  /*2cc30*/  IMAD.MOV.U32 R12, RZ, RZ, 0x1 ;  /* 0x00000001ff0c7424 */ /* 0x000fe400078e00ff */
[----:B------:R-:W-:-:S07]  /*2cc40*/  IMAD.MOV.U32 R2, RZ, RZ, R14 ;  /* 0x000000ffff027224 */ /* 0x000fce00078e000e */
[----:B------:R-:W-:Y:S05]  /*2cc50*/  WARPSYNC.COLLECTIVE R15, `(.L_x_3809) ;  /* 0x000000000f087348 */ /* 0x000fea0003c00000 */
[----:B------:R0:W1:Y:S02]  /*2cc60*/  SHFL.IDX P6, R14, R13, R12, R11 ;  /* 0x0000000c0d0e7389 */ /* 0x00006400000c000b */
[----:B01----:R-:W-:Y:S01]  /*2cc70*/  ENDCOLLECTIVE ;  /* 0x000000000000791b */ /* 0x003fe20003800000 */
.L_x_3809:
        /* <DEDUP_REMOVED lines=11> */
.L_x_3810:
[----:B------:R-:W-:Y:S02]  /*2cd30*/  IMAD.MOV.U32 R13, RZ, RZ, R26 ;  /* 0x000000ffff0d7224 */ /* 0x000fe400078e001a */
[----:B------:R-:W-:Y:S02]  /*2cd40*/  IMAD.MOV.U32 R12, RZ, RZ, 0x2 ;  /* 0x00000002ff0c7424 */ /* 0x000fe400078e00ff */
[----:B------:R-:W-:-:S07]  /*2cd50*/  IMAD.MOV.U32 R2, RZ, RZ, R14 ;  /* 0x000000ffff027224 */ /* 0x000fce00078e000e */
[----:B------:R-:W-:Y:S05]  /*2cd60*/  WARPSYNC.COLLECTIVE R15, `(.L_x_3811) ;  /* 0x000000000f087348 */ /* 0x000fea0003c00000 */
[----:B------:R0:W1:Y:S02]  /*2cd70*/  SHFL.IDX P6, R14, R13, R12, R11 ;  /* 0x0000000c0d0e7389 */ /* 0x00006400000c000b */
[----:B01----:R-:W-:Y:S01]  /*2cd80*/  ENDCOLLECTIVE ;  /* 0x000000000000791b */ /* 0x003fe20003800000 */
.L_x_3811:
        /* <DEDUP_REMOVED lines=11> */
.L_x_3812:
[----:B------:R-:W-:Y:S02]  /*2ce40*/  IMAD.MOV.U32 R13, RZ, RZ, R26 ;  /* 0x000000ffff0d7224 */ /* 0x000fe400078e001a */
[----:B------:R-:W-:Y:S02]  /*2ce50*/  IMAD.MOV.U32 R12, RZ, RZ, 0x3 ;  /* 0x00000003ff0c7424 */ /* 0x000fe400078e00ff */
[----:B------:R-:W-:-:S07]  /*2ce60*/  IMAD.MOV.U32 R2, RZ, RZ, R14 ;  /* 0x000000ffff027224 */ /* 0x000fce00078e000e */
[----:B------:R-:W-:Y:S05]  /*2ce70*/  WARPSYNC.COLLECTIVE R15, `(.L_x_3813) ;  /* 0x000000000f087348 */ /* 0x000fea0003c00000 */
[----:B------:R0:W1:Y:S02]  /*2ce80*/  SHFL.IDX P6, R14, R13, R12, R11 ;  /* 0x0000000c0d0e7389 */ /* 0x00006400000c000b */
[----:B01----:R-:W-:Y:S01]  /*2ce90*/  ENDCOLLECTIVE ;  /* 0x000000000000791b */ /* 0x003fe20003800000 */
.L_x_3813:
        /* <DEDUP_REMOVED lines=11> */
.L_x_3814:
[----:B------:R-:W-:Y:S01]  /*2cf50*/  IMAD.MOV.U32 R2, RZ, RZ, R14 ;  /* 0x000000ffff027224 */ /* 0x000fe200078e000e */
[----:B------:R-:W-:Y:S06]  /*2cf60*/  BRA `(.L_x_3815) ;  /* 0xffffffa8004c7947 */ /* 0x000fec000383ffff */
.L_x_3677:
[----:B---3--:R3:W4:Y:S02]  /*2cf70*/  SYNCS.PHASECHK.TRANS64.TRYWAIT P0, [R6+URZ+0x38860], R25 ;  /* 0x03886019060075a7 */ /* 0x008724000800017f */
[----:B----4-:R-:W-:Y:S05]  /*2cf80*/  @!P0 NANOSLEEP.SYNCS 0x989680 ;  /* 0x009896800000895d */ /* 0x010fea0003900000 */
[----:B------:R-:W4:Y:S02]  /*2cf90*/  @!P0 SYNCS.PHASECHK.TRANS64 P0, [R6+URZ+0x38860], R25 ;  /* 0x03886019060085a7 */ /* 0x000f24000800007f */
[----:B----4-:R-:W-:Y:S05]  /*2cfa0*/  @!P0 BRA `(.L_x_3677) ;  /* 0xfffffffc00f08947 */ /* 0x010fea000383ffff */
[----:B------:R-:W-:Y:S05]  /*2cfb0*/  BRA `(.L_x_3816) ;  /* 0xffffffa8009c7947 */ /* 0x000fea000383ffff */
.L_x_3678:
        /* <DEDUP_REMOVED lines=8> */
.L_x_3818:
[----:B------:R-:W-:Y:S05]  /*2d040*/  BSYNC B1 ;  /* 0x0000000000017941 */ /* 0x000fea0003800000 */
.L_x_3817:
        /* <DEDUP_REMOVED lines=13> */
.L_x_3819:
        /* <DEDUP_REMOVED lines=17> */
.L_x_3820:
        /* <DEDUP_REMOVED lines=16> */
.L_x_3821:
        /* <DEDUP_REMOVED lines=19> */
.L_x_3822:
        /* <DEDUP_REMOVED lines=14> */
.L_x_3823:
        /* <DEDUP_REMOVED lines=16> */
.L_x_3824:
        /* <DEDUP_REMOVED lines=14> */
.L_x_3825:
[----:B------:R-:W-:Y:S05]  /*2d720*/  BRA `(.L_x_3826) ;  /* 0xffffffa800007947 */ /* 0x000fea000383ffff */
.L_x_3686:
        /* <DEDUP_REMOVED lines=8> */
.L_x_3828:
[----:B------:R-:W-:Y:S05]  /*2d7b0*/  BSYNC B0 ;  /* 0x0000000000007941 */ /* 0x000fea0003800000 */
.L_x_3827:
        /* <DEDUP_REMOVED lines=9> */
.L_x_3829:
        /* <DEDUP_REMOVED lines=23> */
.L_x_3830:
[----:B------:R-:W-:Y:S01]  /*2d9c0*/  IMAD.MOV.U32 R12, RZ, RZ, 0x2 ;  /* 0x00000002ff0c7424 */ /* 0x000fe200078e00ff */
[----:B------:R-:W-:-:S05]  /*2d9d0*/  SEL R4, R14, RZ, P1 ;  /* 0x000000ff0e047207 */ /* 0x000fca0000800000 */
[----:B------:R-:W-:-:S04]  /*2d9e0*/  IMAD.IADD R4, R13, 0x1, R4 ;  /* 0x000000010d047824 */ /* 0x000fc800078e0204 */
[----:B------:R-:W-:-:S07]  /*2d9f0*/  IMAD.MOV.U32 R13, RZ, RZ, R4 ;  /* 0x000000ffff0d7224 */ /* 0x000fce00078e0004 */
[----:B------:R-:W-:Y:S05]  /*2da00*/  WARPSYNC.COLLECTIVE R15, `(.L_x_3831) ;  /* 0x000000000f087348 */ /* 0x000fea0003c00000 */
[----:B------:R0:W1:Y:S02]  /*2da10*/  SHFL.UP P6, R14, R13, R12, R11 ;  /* 0x0400000c0d0e7389 */ /* 0x00006400000c000b */
[----:B01----:R-:W-:Y:S01]  /*2da20*/  ENDCOLLECTIVE ;  /* 0x000000000000791b */ /* 0x003fe20003800000 */
.L_x_3831:
[----:B------:R-:W-:Y:S01]  /*2da30*/  IMAD.MOV.U32 R12, RZ, RZ, 0x4 ;  /* 0x00000004ff0c7424 */ /* 0x000fe200078e00ff */
[----:B------:R-:W-:-:S05]  /*2da40*/  SEL R3, R14, RZ, P2 ;  /* 0x000000ff0e037207 */ /* 0x000fca0001000000 */
[----:B------:R-:W-:-:S04]  /*2da50*/  IMAD.IADD R2, R4, 0x1, R3 ;  /* 0x0000000104027824 */ /* 0x000fc800078e0203 */
[----:B------:R-:W-:-:S07]  /*2da60*/  IMAD.MOV.U32 R13, RZ, RZ, R2 ;  /* 0x000000ffff0d7224 */ /* 0x000fce00078e0002 */
[----:B------:R-:W-:Y:S05]  /*2da70*/  WARPSYNC.COLLECTIVE R15, `(.L_x_3832) ;  /* 0x000000000f087348 */ /* 0x000fea0003c00000 */
[----:B------:R0:W1:Y:S02]  /*2da80*/  SHFL.UP P6, R14, R13, R12, R11 ;  /* 0x0400000c0d0e7389 */ /* 0x00006400000c000b */
[----:B01----:R-:W-:Y:S01]  /*2da90*/  ENDCOLLECTIVE ;  /* 0x000000000000791b */ /* 0x003fe20003800000 */
.L_x_3832:
[----:B------:R-:W-:Y:S01]  /*2daa0*/  IMAD.MOV.U32 R12, RZ, RZ, 0x8 ;  /* 0x00000008ff0c7424 */ /* 0x000fe200078e00ff */
[----:B------:R-:W-:-:S05]  /*2dab0*/  SEL R3, R14, RZ, P3 ;  /* 0x000000ff0e037207 */ /* 0x000fca0001800000 */
[----:B------:R-:W-:-:S04]  /*2dac0*/  IMAD.IADD R3, R2, 0x1, R3 ;  /* 0x0000000102037824 */ /* 0x000fc800078e0203 */
[----:B------:R-:W-:-:S07]  /*2dad0*/  IMAD.MOV.U32 R13, RZ, RZ, R3 ;  /* 0x000000ffff0d7224 */ /* 0x000fce00078e0003 */
[----:B------:R-:W-:Y:S05]  /*2dae0*/  WARPSYNC.COLLECTIVE R15, `(.L_x_3833) ;  /* 0x000000000f087348 */ /* 0x000fea0003c00000 */
[----:B------:R0:W1:Y:S02]  /*2daf0*/  SHFL.UP P6, R14, R13, R12, R11 ;  /* 0x0400000c0d0e7389 */ /* 0x00006400000c000b */
[----:B01----:R-:W-:Y:S01]  /*2db00*/  ENDCOLLECTIVE ;  /* 0x000000000000791b */ /* 0x003fe20003800000 */
.L_x_3833:
[----:B------:R-:W-:Y:S01]  /*2db10*/  IMAD.MOV.U32 R12, RZ, RZ, 0x10 ;  /* 0x00000010ff0c7424 */ /* 0x000fe200078e00ff */
[----:B------:R-:W-:-:S05]  /*2db20*/  SEL R4, R14, RZ, P4 ;  /* 0x000000ff0e047207 */ /* 0x000fca0002000000 */
[----:B------:R-:W-:-:S04]  /*2db30*/  IMAD.IADD R4, R3, 0x1, R4 ;  /* 0x0000000103047824 */ /* 0x000fc800078e0204 */
[----:B------:R-:W-:-:S07]  /*2db40*/  IMAD.MOV.U32 R13, RZ, RZ, R4 ;  /* 0x000000ffff0d7224 */ /* 0x000fce00078e0004 */
[----:B------:R-:W-:Y:S05]  /*2db50*/  WARPSYNC.COLLECTIVE R15, `(.L_x_3834) ;  /* 0x000000000f087348 */ /* 0x000fea0003c00000 */
[----:B------:R0:W1:Y:S02]  /*2db60*/  SHFL.UP P6, R14, R13, R12, R11 ;  /* 0x0400000c0d0e7389 */ /* 0x00006400000c000b */
[----:B01----:R-:W-:Y:S01]  /*2db70*/  ENDCOLLECTIVE ;  /* 0x000000000000791b */ /* 0x003fe20003800000 */
.L_x_3834:
        /* <DEDUP_REMOVED lines=8> */
.L_x_3835:
[----:B------:R-:W-:Y:S05]  /*2dc00*/  BRA `(.L_x_3836) ;  /* 0xffffffa8009c7947 */ /* 0x000fea000383ffff */
.L_x_3689:
[----:B------:R-:W-:Y:S01]  /*2dc10*/  BSSY B0, `(.L_x_3837) ;  /* 0x0000007000007945 */ /* 0x000fe20003800000 */
[----:B------:R-:W-:Y:S02]  /*2dc20*/  IMAD.MOV.U32 R12, RZ, RZ, 0x1 ;  /* 0x00000001ff0c7424 */ /* 0x000fe400078e00ff */
[----:B------:R-:W-:Y:S02]  /*2dc30*/  IMAD.MOV.U32 R11, RZ, RZ, RZ ;  /* 0x000000ffff0b7224 */ /* 0x000fe400078e00ff */
[----:B------:R-:W-:-:S07]  /*2dc40*/  IMAD.MOV.U32 R15, RZ, RZ, -0x1 ;  /* 0xffffffffff0f7424 */ /* 0x000fce00078e00ff */
[----:B------:R-:W-:Y:S05]  /*2dc50*/  WARPSYNC.COLLECTIVE R15, `(.L_x_3838) ;  /* 0x000000000f087348 */ /* 0x000fea0003c00000 */
[----:B------:R0:W1:Y:S02]  /*2dc60*/  SHFL.UP P6, R14, R13, R12, R11 ;  /* 0x0400000c0d0e7389 */ /* 0x00006400000c000b */
[----:B01----:R-:W-:Y:S01]  /*2dc70*/  ENDCOLLECTIVE ;  /* 0x000000000000791b */ /* 0x003fe20003800000 */
.L_x_3838:
[----:B------:R-:W-:Y:S05]  /*2dc80*/  BSYNC B0 ;  /* 0x0000000000007941 */ /* 0x000fea0003800000 */
.L_x_3837:
        /* <DEDUP_REMOVED lines=8> */
.L_x_3839:
[----:B------:R-:W-:Y:S01]  /*2dd10*/  IMAD.MOV.U32 R12, RZ, RZ, 0x4 ;  /* 0x00000004ff0c7424 */ /* 0x000fe200078e00ff */
[----:B------:R-:W-:-:S05]  /*2dd20*/  SEL R2, R14, RZ, P2 ;  /* 0x000000ff0e027207 */ /* 0x000fca0001000000 */
[----:B------:R-:W-:-:S04]  /*2dd30*/  IMAD.IADD R2, R13, 0x1, R2 ;  /* 0x000000010d027824 */ /* 0x000fc800078e0202 */
[----:B------:R-:W-:-:S07]  /*2dd40*/  IMAD.MOV.U32 R13, RZ, RZ, R2 ;  /* 0x000000ffff0d7224 */ /* 0x000fce00078e0002 */
[----:B------:R-:W-:Y:S05]  /*2dd50*/  WARPSYNC.COLLECTIVE R15, `(.L_x_3840) ;  /* 0x000000000f087348 */ /* 0x000fea0003c00000 */
[----:B------:R0:W1:Y:S02]  /*2dd60*/  SHFL.UP P6, R14, R13, R12, R11 ;  /* 0x0400000c0d0e7389 */ /* 0x00006400000c000b */
[----:B01----:R-:W-:Y:S01]  /*2dd70*/  ENDCOLLECTIVE ;  /* 0x000000000000791b */ /* 0x003fe20003800000 */
.L_x_3840:
[----:B------:R-:W-:Y:S01]  /*2dd80*/  IMAD.MOV.U32 R12, RZ, RZ, 0x8 ;  /* 0x00000008ff0c7424 */ /* 0x000fe200078e00ff */
[----:B------:R-:W-:-:S05]  /*2dd90*/  SEL R3, R14, RZ, P3 ;  /* 0x000000ff0e037207 */ /* 0x000fca0001800000 */
[----:B------:R-:W-:-:S04]  /*2dda0*/  IMAD.IADD R3, R2, 0x1, R3 ;  /* 0x0000000102037824 */ /* 0x000fc800078e0203 */
[----:B------:R-:W-:-:S07]  /*2ddb0*/  IMAD.MOV.U32 R13, RZ, RZ, R3 ;  /* 0x000000ffff0d7224 */ /* 0x000fce00078e0003 */
[----:B------:R-:W-:Y:S05]  /*2ddc0*/  WARPSYNC.COLLECTIVE R15, `(.L_x_3841) ;  /* 0x000000000f087348 */ /* 0x000fea0003c00000 */
[----:B------:R0:W1:Y:S02]  /*2ddd0*/  SHFL.UP P6, R14, R13, R12, R11 ;  /* 0x0400000c0d0e7389 */ /* 0x00006400000c000b */
[----:B01----:R-:W-:Y:S01]  /*2dde0*/  ENDCOLLECTIVE ;  /* 0x000000000000791b */ /* 0x003fe20003800000 */
.L_x_3841:
[----:B------:R-:W-:Y:S01]  /*2ddf0*/  IMAD.MOV.U32 R12, RZ, RZ, 0x10 ;  /* 0x00000010ff0c7424 */ /* 0x000fe200078e00ff */
[----:B------:R-:W-:-:S05]  /*2de00*/  SEL R4, R14, RZ, P4 ;  /* 0x000000ff0e047207 */ /* 0x000fca0002000000 */
[----:B------:R-:W-:-:S04]  /*2de10*/  IMAD.IADD R4, R3, 0x1, R4 ;  /* 0x0000000103047824 */ /* 0x000fc800078e0204 */
[----:B------:R-:W-:-:S07]  /*2de20*/  IMAD.MOV.U32 R13, RZ, RZ, R4 ;  /* 0x000000ffff0d7224 */ /* 0x000fce00078e0004 */
[----:B------:R-:W-:Y:S05]  /*2de30*/  WARPSYNC.COLLECTIVE R15, `(.L_x_3842) ;  /* 0x000000000f087348 */ /* 0x000fea0003c00000 */
[----:B------:R0:W1:Y:S02]  /*2de40*/  SHFL.UP P6, R14, R13, R12, R11 ;  /* 0x0400000c0d0e7389 */ /* 0x00006400000c000b */
[----:B01----:R-:W-:Y:S01]  /*2de50*/  ENDCOLLECTIVE ;  /* 0x000000000000791b */ /* 0x003fe20003800000 */
.L_x_3842:
        /* <DEDUP_REMOVED lines=8> */
.L_x_3843:
[----:B------:R-:W-:Y:S05]  /*2dee0*/  BRA `(.L_x_3844) ;  /* 0xffffffa800887947 */ /* 0x000fea000383ffff */
.L_x_3691:
[----:B------:R-:W-:Y:S01]  /*2def0*/  BSSY B0, `(.L_x_3845) ;  /* 0x0000006000007945 */ /* 0x000fe20003800000 */
[----:B------:R-:W-:Y:S01]  /*2df00*/  PLOP3.LUT P6, PT, P6, PT, PT, 0x8, 0x0 ;  /* 0x000000000000781c */ /* 0x000fe200037ce170 */
[----:B------:R-:W-:-:S12]  /*2df10*/  IMAD.MOV.U32 R15, RZ, RZ, -0x1 ;  /* 0xffffffffff0f7424 */ /* 0x000fd800078e00ff */
[----:B0-----:R-:W-:Y:S05]  /*2df20*/  WARPSYNC.COLLECTIVE R15, `(.L_x_3846) ;  /* 0x000000000f087348 */ /* 0x001fea0003c00000 */
[----:B------:R-:W-:Y:S01]  /*2df30*/  VOTE.ANY R14, PT, P6 ;  /* 0x00000000000e7806 */ /* 0x000fe200030e0100 */
[----:B0-----:R-:W-:Y:S06]  /*2df40*/  ENDCOLLECTIVE ;  /* 0x000000000000791b */ /* 0x001fec0003800000 */
.L_x_3846:
[----:B------:R-:W-:Y:S05]  /*2df50*/  BSYNC B0 ;  /* 0x0000000000007941 */ /* 0x000fea0003800000 */
.L_x_3845:
        /* <DEDUP_REMOVED lines=10> */
.L_x_3847:
[----:B------:R-:W-:Y:S02]  /*2e000*/  IMAD.MOV.U32 R13, RZ, RZ, R5 ;  /* 0x000000ffff0d7224 */ /* 0x000fe400078e0005 */
[----:B------:R-:W-:-:S07]  /*2e010*/  IMAD.MOV.U32 R25, RZ, RZ, R14 ;  /* 0x000000ffff197224 */ /* 0x000fce00078e000e */
[----:B------:R-:W-:Y:S05]  /*2e020*/  WARPSYNC.COLLECTIVE R15, `(.L_x_3848) ;  /* 0x000000000f087348 */ /* 0x000fea0003c00000 */
[----:B------:R0:W1:Y:S02]  /*2e030*/  SHFL.IDX P6, R14, R13, R12, R11 ;  /* 0x0000000c0d0e7389 */ /* 0x00006400000c000b */
[----:B01----:R-:W-:Y:S01]  /*2e040*/  ENDCOLLECTIVE ;  /* 0x000000000000791b */ /* 0x003fe20003800000 */
.L_x_3848:
[----:B------:R-:W-:Y:S01]  /*2e050*/  IMAD.MOV.U32 R5, RZ, RZ, R14 ;  /* 0x000000ffff057224 */ /* 0x000fe200078e000e */
[----:B------:R-:W-:Y:S06]  /*2e060*/  BRA `(.L_x_3849) ;  /* 0xffffffa800687947 */ /* 0x000fec000383ffff */
.L_x_3693:
[----:B------:R-:W-:Y:S01]  /*2e070*/  BSSY B0, `(.L_x_3850) ;  /* 0x0000007000007945 */ /* 0x000fe20003800000 */
[----:B------:R-:W-:Y:S02]  /*2e080*/  IMAD.MOV.U32 R13, RZ, RZ, R2 ;  /* 0x000000ffff0d7224 */ /* 0x000fe400078e0002 */
[----:B------:R-:W-:Y:S02]  /*2e090*/  IMAD.MOV.U32 R11, RZ, RZ, 0x1f ;  /* 0x0000001fff0b7424 */ /* 0x000fe400078e00ff */
[----:B------:R-:W-:-:S07]  /*2e0a0*/  IMAD.MOV.U32 R15, RZ, RZ, -0x1 ;  /* 0xffffffffff0f7424 */ /* 0x000fce00078e00ff */
[----:B0123--:R-:W-:Y:S05]  /*2e0b0*/  WARPSYNC.COLLECTIVE R15, `(.L_x_3851) ;  /* 0x000000000f087348 */ /* 0x00ffea0003c00000 */
[----:B------:R4:W0:Y:S02]  /*2e0c0*/  SHFL.IDX P6, R14, R13, R12, R11 ;  /* 0x0000000c0d0e7389 */ /* 0x00082400000c000b */
[----:B01234-:R-:W-:Y:S01]  /*2e0d0*/  ENDCOLLECTIVE ;  /* 0x000000000000791b */ /* 0x01ffe20003800000 */
.L_x_3851:
[----:B------:R-:W-:Y:S05]  /*2e0e0*/  BSYNC B0 ;  /* 0x0000000000007941 */ /* 0x000fea0003800000 */
.L_x_3850:
[----:B------:R-:W-:Y:S01]  /*2e0f0*/  IMAD.MOV.U32 R24, RZ, RZ, R14 ;  /* 0x000000ffff187224 */ /* 0x000fe200078e000e */
[----:B------:R-:W-:Y:S06]  /*2e100*/  BRA `(.L_x_3692) ;  /* 0xffffffa800587947 */ /* 0x000fec000383ffff */
.L_x_3699:
[----:B0-----:R0:W1:Y:S02]  /*2e110*/  SYNCS.PHASECHK.TRANS64.TRYWAIT P0, [R7+URZ+0x38820], R0 ;  /* 0x03882000070075a7 */ /* 0x001064000800017f */
[----:B-1----:R-:W-:Y:S05]  /*2e120*/  @!P0 NANOSLEEP.SYNCS 0x989680 ;  /* 0x009896800000895d */ /* 0x002fea0003900000 */
[----:B------:R-:W1:Y:S02]  /*2e130*/  @!P0 SYNCS.PHASECHK.TRANS64 P0, [R7+URZ+0x38820], R0 ;  /* 0x03882000070085a7 */ /* 0x000e64000800007f */
[----:B-1----:R-:W-:Y:S05]  /*2e140*/  @!P0 BRA `(.L_x_3699) ;  /* 0xfffffffc00f08947 */ /* 0x002fea000383ffff */
[----:B------:R-:W-:Y:S05]  /*2e150*/  BRA `(.L_x_3852) ;  /* 0xffffffb000b07947 */ /* 0x000fea000383ffff */
.L_x_3700:
        /* <DEDUP_REMOVED lines=8> */
[----:B0-23--:R-:W-:Y:S05]  /*2e1e0*/  WARPSYNC.COLLECTIVE R15, `(.L_x_3854) ;  /* 0x000000000f087348 */ /* 0x00dfea0003c00000 */
[----:B------:R1:W4:Y:S02]  /*2e1f0*/  SHFL.IDX P6, R14, R13, R12, R11 ;  /* 0x0000000c0d0e7389 */ /* 0x00032400000c000b */
[----:B01234-:R-:W-:Y:S01]  /*2e200*/  ENDCOLLECTIVE ;  /* 0x000000000000791b */ /* 0x01ffe20003800000 */
.L_x_3854:
[----:B------:R-:W-:Y:S05]  /*2e210*/  BSYNC B0 ;  /* 0x0000000000007941 */ /* 0x000fea0003800000 */
.L_x_3853:
[----:B------:R-:W-:Y:S05]  /*2e220*/  BRA `(.L_x_3855) ;  /* 0xffffffb000987947 */ /* 0x000fea000383ffff */
.L_x_3701:
[----:B------:R-:W-:Y:S01]  /*2e230*/  BSSY B0, `(.L_x_3856) ;  /* 0x0000006000007945 */ /* 0x000fe20003800000 */
[----:B------:R-:W-:-:S07]  /*2e240*/  IMAD.MOV.U32 R15, RZ, RZ, -0x1 ;  /* 0xffffffffff0f7424 */ /* 0x000fce00078e00ff */
[----:B0-23--:R-:W-:Y:S05]  /*2e250*/  WARPSYNC.COLLECTIVE R15, `(.L_x_3857) ;  /* 0x000000000f0c7348 */ /* 0x00dfea0003c00000 */
[----:B------:R-:W-:Y:S02]  /*2e260*/  ELECT P6, UR62, PT ;  /* 0x00000000003e782f */ /* 0x000fe400038c0000 */
[----:B------:R-:W-:Y:S01]  /*2e270*/  MOV R14, UR62 ;  /* 0x0000003e000e7c02 */ /* 0x000fe20008000f00 */
[----:B0-23--:R-:W-:Y:S10]  /*2e280*/  ENDCOLLECTIVE ;  /* 0x000000000000791b */ /* 0x00dff40003800000 */
.L_x_3857:
[----:B------:R-:W-:Y:S05]  /*2e290*/  BSYNC B0 ;  /* 0x0000000000007941 */ /* 0x000fea0003800000 */
.L_x_3856:
[----:B------:R-:W-:Y:S05]  /*2e2a0*/  BRA `(.L_x_3858) ;  /* 0xffffffb0008c7947 */ /* 0x000fea000383ffff */
.L_x_3703:
[----:B0-----:R0:W1:Y:S02]  /*2e2b0*/  SYNCS.PHASECHK.TRANS64.TRYWAIT P1, [R5+URZ+0x38840], R0 ;  /* 0x03884000050075a7 */ /* 0x001064000802017f */
[----:B-1----:R-:W-:Y:S05]  /*2e2c0*/  @!P1 NANOSLEEP.SYNCS 0x989680 ;  /* 0x009896800000995d */ /* 0x002fea0003900000 */
[----:B------:R-:W1:Y:S02]  /*2e2d0*/  @!P1 SYNCS.PHASECHK.TRANS64 P1, [R5+URZ+0x38840], R0 ;  /* 0x03884000050095a7 */ /* 0x000e64000802007f */
[----:B-1----:R-:W-:Y:S05]  /*2e2e0*/  @!P1 BRA `(.L_x_3703) ;  /* 0xfffffffc00f09947 */ /* 0x002fea000383ffff */
[----:B------:R-:W-:Y:S05]  /*2e2f0*/  BRA `(.L_x_3859) ;  /* 0xffffffb000ac7947 */ /* 0x000fea000383ffff */
.L_x_3705:
[----:B-1----:R1:W4:Y:S02]  /*2e300*/  SYNCS.PHASECHK.TRANS64.TRYWAIT P1, [R3+URZ+0x38840], R2 ;  /* 0x03884002030075a7 */ /* 0x002324000802017f */
[----:B----4-:R-:W-:Y:S05]  /*2e310*/  @!P1 NANOSLEEP.SYNCS 0x989680 ;  /* 0x009896800000995d */ /* 0x010fea0003900000 */
[----:B------:R-:W4:Y:S02]  /*2e320*/  @!P1 SYNCS.PHASECHK.TRANS64 P1, [R3+URZ+0x38840], R2 ;  /* 0x03884002030095a7 */ /* 0x000f24000802007f */
[----:B----4-:R-:W-:Y:S05]  /*2e330*/  @!P1 BRA `(.L_x_3705) ;  /* 0xfffffffc00f09947 */ /* 0x010fea000383ffff */
[----:B------:R-:W-:Y:S05]  /*2e340*/  BRA `(.L_x_3860) ;  /* 0xffffffb000b87947 */ /* 0x000fea000383ffff */
.L_x_3707:
[----:B----4-:R4:W0:Y:S02]  /*2e350*/  SYNCS.PHASECHK.TRANS64.TRYWAIT P1, [R5+URZ+0x38860], R0 ;  /* 0x03886000050075a7 */ /* 0x010824000802017f */
[----:B0-----:R-:W-:Y:S05]  /*2e360*/  @!P1 NANOSLEEP.SYNCS 0x989680 ;  /* 0x009896800000995d */ /* 0x001fea0003900000 */
[----:B------:R-:W0:Y:S02]  /*2e370*/  @!P1 SYNCS.PHASECHK.TRANS64 P1, [R5+URZ+0x38860], R0 ;  /* 0x03886000050095a7 */ /* 0x000e24000802007f */
[----:B0-----:R-:W-:Y:S05]  /*2e380*/  @!P1 BRA `(.L_x_3707) ;  /* 0xfffffffc00f09947 */ /* 0x001fea000383ffff */
[----:B------:R-:W-:Y:S05]  /*2e390*/  BRA `(.L_x_3861) ;  /* 0xffffffb000b47947 */ /* 0x000fea000383ffff */
.L_x_3862:
        /* <DEDUP_REMOVED lines=14> */
.L_x_5658:


//--------------------- .text._ZN7cutlass13device_kernelIN5flash11enable_sm90INS1_16FlashAttnFwdSm90INS1_25CollectiveMainloopFwdSm90ILi2EN4cute5tupleIJNS5_1CILi1EEES8_S8_EEENS6_IJNS7_ILi64EEESA_SA_EEELi512ENS_10bfloat16_tEfNS_4arch4Sm90ELb1ELb0ELb0ELb0ELb1ELb0ELb0ELb0ELb0ELb1ELb1ELb0EEENS1_21CollectiveEpilogueFwdINS6_IJSA_NS7_ILi512EEESA_EEES9_SC_SE_Li256ELb0ELb1ELb1ELb0EEENS1_19SingleTileSchedulerILb0ELb1ELb1ELi64EEEEEEEEEvNT_6ParamsE --------------------------
	.section	.text._ZN7cutlass13device_kernelIN5flash11enable_sm90INS1_16FlashAttnFwdSm90INS1_25CollectiveMainloopFwdSm90ILi2EN4cute5tupleIJNS5_1CILi1EEES8_S8_EEENS6_IJNS7_ILi64EEESA_SA_EEELi512ENS_10bfloat16_tEfNS_4arch4Sm90ELb1ELb0ELb0ELb0ELb1ELb0ELb0ELb0ELb0ELb1ELb1ELb0EEENS1_21CollectiveEpilogueFwdINS6_IJSA_NS7_ILi512EEESA_EEES9_SC_SE_Li256ELb0ELb1ELb1ELb0EEENS1_19SingleTileSchedulerILb0ELb1ELb1ELi64EEEEEEEEEvNT_6ParamsE,"ax",@progbits
	.align	128
.text._ZN7cutlass13device_kernelIN5flash11enable_sm90INS1_16FlashAttnFwdSm90INS1_25CollectiveMainloopFwdSm90ILi2EN4cute5tupleIJNS5_1CILi1EEES8_S8_EEENS6_IJNS7_ILi64EEESA_SA_EEELi512ENS_10bfloat16_tEfNS_4arch4Sm90ELb1ELb0ELb0ELb0ELb1ELb0ELb0ELb0ELb0ELb1ELb1ELb0EEENS1_21CollectiveEpilogueFwdINS6_IJSA_NS7_ILi512EEESA_EEES9_SC_SE_Li256ELb0ELb1ELb1ELb0EEENS1_19SingleTileSchedulerILb0ELb1ELb1ELi64EEEEEEEEEvNT_6ParamsE:
        .type           _ZN7cutlass13device_kernelIN5flash11enable_sm90INS1_16FlashAttnFwdSm90INS1_25CollectiveMainloopFwdSm90ILi2EN4cute5tupleIJNS5_1CILi1EEES8_S8_EEENS6_IJNS7_ILi64EEESA_SA_EEELi512ENS_10bfloat16_tEfNS_4arch4Sm90ELb1ELb0ELb0ELb0ELb1ELb0ELb0ELb0ELb0ELb1ELb1ELb0EEENS1_21CollectiveEpilogueFwdINS6_IJSA_NS7_ILi512EEESA_EEES9_SC_SE_Li256ELb0ELb1ELb1ELb0EEENS1_19SingleTileSchedulerILb0ELb1ELb1ELi64EEEEEEEEEvNT_6ParamsE,@function
        .size           _ZN7cutlass13device_kernelIN5flash11enable_sm90INS1_16FlashAttnFwdSm90INS1_25CollectiveMainloopFwdSm90ILi2EN4cute5tupleIJNS5_1CILi1EEES8_S8_EEENS6_IJNS7_ILi64EEESA_SA_EEELi512ENS_10bfloat16_tEfNS_4arch4Sm90ELb1ELb0ELb0ELb0ELb1ELb0ELb0ELb0ELb0ELb1ELb1ELb0EEENS1_21CollectiveEpilogueFwdINS6_IJSA_NS7_ILi512EEESA_EEES9_SC_SE_Li256ELb0ELb1ELb1ELb0EEENS1_19SingleTileSchedulerILb0ELb1ELb1ELi64EEEEEEEEEvNT_6ParamsE,(.L_x_5659 - _ZN7cutlass13device_kernelIN5flash11enable_sm90INS1_16FlashAttnFwdSm90INS1_25CollectiveMainloopFwdSm90ILi2EN4cute5tupleIJNS5_1CILi1EEES8_S8_EEENS6_IJNS7_ILi64EEESA_SA_EEELi512ENS_10bfloat16_tEfNS_4arch4Sm90ELb1ELb0ELb0ELb0ELb1ELb0ELb0ELb0ELb0ELb1ELb1ELb0EEENS1_21CollectiveEpilogueFwdINS6_IJSA_NS7_ILi512EEESA_EEES9_SC_SE_Li256ELb0ELb1ELb1ELb0EEENS1_19SingleTileSchedulerILb0ELb1ELb1ELi64EEEEEEEEEvNT_6ParamsE)
        .other          _ZN7cutlass13device_kernelIN5flash11enable_sm90INS1_16FlashAttnFwdSm90INS1_25CollectiveMainloopFwdSm90ILi2EN4cute5tupleIJNS5_1CILi1EEES8_S8_EEENS6_IJNS7_ILi64EEESA_SA_EEELi512ENS_10bfloat16_tEfNS_4arch4Sm90ELb1ELb0ELb0ELb0ELb1ELb0ELb0ELb0ELb0ELb1ELb1ELb0EEENS1_21CollectiveEpilogueFwdINS6_IJSA_NS7_ILi512EEESA_EEES9_SC_SE_Li256ELb0ELb1ELb1ELb0EEENS1_19SingleTileSchedulerILb0ELb1ELb1ELi64EEEEEEEEEvNT_6ParamsE,@"STO_CUDA_ENTRY STV_DEFAULT"
_ZN7cutlass13device_kernelIN5flash11enable_sm90INS1_16FlashAttnFwdSm90INS1_25CollectiveMainloopFwdSm90ILi2EN4cute5tupleIJNS5_1CILi1EEES8_S8_EEENS6_IJNS7_ILi64EEESA_SA_EEELi512ENS_10bfloat16_tEfNS_4arch4Sm90ELb1ELb0ELb0ELb0ELb1ELb0ELb0ELb0ELb0ELb1ELb1ELb0EEENS1_21CollectiveEpilogueFwdINS6_IJSA_NS7_ILi512EEESA_EEES9_SC_SE_Li256ELb0ELb1ELb1ELb0EEENS1_19SingleTileSchedulerILb0ELb1ELb1ELi64EEEEEEEEEvNT_6ParamsE:
        /* <DEDUP_REMOVED lines=40> */
.L_x_3863:
        /* <DEDUP_REMOVED lines=22> */
.L_x_3864:
        /* <DEDUP_REMOVED lines=18> */
.L_x_3865:
        /* <DEDUP_REMOVED lines=22> */
.L_x_3866:
        /* <DEDUP_REMOVED lines=23> */
.L_x_3867:
        /* <DEDUP_REMOVED lines=9> */
.L_x_3870:
        /* <DEDUP_REMOVED lines=25> */
[----:B------:R-:W0:Y:S01]  /*09f0*/  S2UR UR7, SR_CTAID.X ;  /* 0x00000000000779c3 */ /* 0x000e220000002500 */
[----:B------:R-:W-:Y:S01]  /*0a00*/  ULDC UR10, c[0x0][0x2f0] ;  /* 0x0000bc00000a7ab9 */ /* 0x000fe20000000800 */
[----:B------:R-:W-:Y:S01]  /*0a10*/  VIADD R16, R30, 0xffffff80 ;  /* 0xffffff801e107836 */ /* 0x000fe20000000000 */
[----:B------:R-:W-:-:S04]  /*0a20*/  UISETP.NE.AND.EX UP0, UPT, UR5, URZ, UPT, UP0 ;  /* 0x0000003f0500728c */ /* 0x000fc8000bf05300 */
[----:B------:R-:W-:Y:S01]  /*0a30*/  USEL UR41, UR41, 0x1, UP0 ;  /* 0x0000000129297887 */ /* 0x000fe20008000000 */
[----:B------:R-:W1:Y:S01]  /*0a40*/  S2UR UR44, SR_CgaCtaId ;  /* 0x00000000002c79c3 */ /* 0x000e620000008800 */
[----:B------:R-:W-:Y:S02]  /*0a50*/  UISETP.NE.AND UP0, UPT, UR11, 0x1, UPT ;  /* 0x000000010b00788c */ /* 0x000fe4000bf05270 */
[----:B------:R-:W-:-:S04]  /*0a60*/  UIMAD UR4, UR41, UR10, 0x3f ;  /* 0x0000003f290474a4 */ /* 0x000fc8000f8e020a */
[----:B------:R-:W-:Y:S01]  /*0a70*/  PLOP3.LUT P0, PT, PT, PT, UP0, 0x80, 0x0 ;  /* 0x000000000000781c */ /* 0x000fe20003f0f008 */
[----:B------:R-:W-:-:S04]  /*0a80*/  USHF.R.S32.HI UR5, URZ, 0x1f, UR4 ;  /* 0x0000001f3f057899 */ /* 0x000fc80008011404 */
[----:B------:R-:W-:-:S04]  /*0a90*/  ULEA.HI UR5, UR5, UR4, URZ, 0x6 ;  /* 0x0000000405057291 */ /* 0x000fc8000f8f303f */
[----:B------:R-:W-:-:S04]  /*0aa0*/  USHF.R.S32.HI UR6, URZ, 0x6, UR5 ;  /* 0x000000063f067899 */ /* 0x000fc80008011405 */
[----:B0-----:R-:W-:Y:S08]  /*0ab0*/  @!P0 BRA `(.L_x_3872) ;  /* 0x00000020003c8947 */ /* 0x001ff00003800000 */
[----:B------:R-:W-:Y:S01]  /*0ac0*/  ULDC UR4, c[0x0][0x448] ;  /* 0x0001120000047ab9 */ /* 0x000fe20000000800 */
[----:B------:R-:W-:Y:S01]  /*0ad0*/  ULEA UR7, UR7, 0x3f, 0x6 ;  /* 0x0000003f07077891 */ /* 0x000fe2000f8e303f */
[----:B------:R-:W-:Y:S01]  /*0ae0*/  PLOP3.LUT P0, PT, PT, PT, PT, 0x80, 0x0 ;  /* 0x000000000000781c */ /* 0x000fe20003f0f070 */
[----:B------:R-:W-:Y:S01]  /*0af0*/  UISETP.NE.AND UP0, UPT, UR4, 0x1, UPT ;  /* 0x000000010400788c */ /* 0x000fe2000bf05270 */
[----:B------:R-:W-:Y:S01]  /*0b00*/  IMAD.MOV.U32 R3, RZ, RZ, RZ ;  /* 0x000000ffff037224 */ /* 0x000fe200078e00ff */
[----:B------:R-:W-:Y:S01]  /*0b10*/  ULDC UR8, c[0x0][0x288] ;  /* 0x0000a20000087ab9 */ /* 0x000fe20000000800 */
[----:B------:R-:W-:Y:S01]  /*0b20*/  USHF.R.U32.HI UR11, URZ, 0x10, UR9 ;  /* 0x000000103f0b7899 */ /* 0x000fe20008011609 */
[----:B------:R-:W-:Y:S01]  /*0b30*/  IMAD.MOV.U32 R5, RZ, RZ, RZ ;  /* 0x000000ffff057224 */ /* 0x000fe200078e00ff */
[----:B------:R-:W-:Y:S01]  /*0b40*/  UIADD3 UR8, -UR8, 0x40, URZ ;  /* 0x0000004008087890 */ /* 0x000fe2000fffe13f */
[----:B------:R-:W-:Y:S01]  /*0b50*/  MOV R6, RZ ;  /* 0x000000ff00067202 */ /* 0x000fe20000000f00 */
[----:B------:R-:W-:Y:S01]  /*0b60*/  ULOP3.LUT UR9, UR9, 0xffff, URZ, 0xc0, !UPT ;  /* 0x0000ffff09097892 */ /* 0x000fe2000f8ec03f */
[----:B------:R-:W-:Y:S01]  /*0b70*/  CS2R R150, SRZ ;  /* 0x0000000000967805 */ /* 0x000fe2000001ff00 */
[----:B------:R-:W-:Y:S01]  /*0b80*/  UIMAD UR8, UR41, UR10, UR8 ;  /* 0x0000000a290872a4 */ /* 0x000fe2000f8e0208 */
[----:B------:R-:W-:Y:S01]  /*0b90*/  CS2R R148, SRZ ;  /* 0x0000000000947805 */ /* 0x000fe2000001ff00 */
[----:B------:R-:W-:Y:S01]  /*0ba0*/  @UP0 ULDC UR4, c[0x0][0x44c] ;  /* 0x0001130000040ab9 */ /* 0x000fe20000000800 */
[----:B------:R-:W-:Y:S01]  /*0bb0*/  @UP0 ULDC UR12, c[0x0][0x450] ;  /* 0x00011400000c0ab9 */ /* 0x000fe20000000800 */
[----:B------:R-:W-:Y:S01]  /*0bc0*/  UIMAD.WIDE.U32 UR4, UR7, UR4, URZ ;  /* 0x00000004070472a5 */ /* 0x000fe2000f8e003f */
[----:B------:R-:W-:-:S02]  /*0bd0*/  CS2R R146, SRZ ;  /* 0x0000000000927805 */ /* 0x000fc4000001ff00 */
[----:B------:R-:W-:Y:S02]  /*0be0*/  CS2R R144, SRZ ;  /* 0x0000000000907805 */ /* 0x000fe4000001ff00 */
[----:B------:R-:W-:Y:S01]  /*0bf0*/  CS2R R142, SRZ ;  /* 0x00000000008e7805 */ /* 0x000fe2000001ff00 */
[----:B------:R-:W-:Y:S01]  /*0c00*/  @UP0 USHF.R.U32.HI UR7, URZ, UR12, UR5 ;  /* 0x0000000c3f070299 */ /* 0x000fe20008011605 */
[----:B------:R-:W-:Y:S02]  /*0c10*/  CS2R R140, SRZ ;  /* 0x00000000008c7805 */ /* 0x000fe4000001ff00 */
[----:B------:R-:W-:Y:S02]  /*0c20*/  CS2R R138, SRZ ;  /* 0x00000000008a7805 */ /* 0x000fe4000001ff00 */
[----:B------:R-:W-:Y:S01]  /*0c30*/  CS2R R136, SRZ ;  /* 0x0000000000887805 */ /* 0x000fe2000001ff00 */
[----:B------:R-:W-:Y:S01]  /*0c40*/  UIADD3 UR7, UR8, UR7, URZ ;  /* 0x0000000708077290 */ /* 0x000fe2000fffe03f */
[----:B------:R-:W-:-:S02]  /*0c50*/  CS2R R134, SRZ ;  /* 0x0000000000867805 */ /* 0x000fc4000001ff00 */
[----:B------:R-:W-:Y:S02]  /*0c60*/  CS2R R132, SRZ ;  /* 0x0000000000847805 */ /* 0x000fe4000001ff00 */
[----:B------:R-:W-:Y:S01]  /*0c70*/  CS2R R130, SRZ ;  /* 0x0000000000827805 */ /* 0x000fe2000001ff00 */
[----:B------:R-:W-:Y:S01]  /*0c80*/  USHF.R.S32.HI UR4, URZ, 0x1f, UR7 ;  /* 0x0000001f3f047899 */ /* 0x000fe20008011407 */
[----:B------:R-:W-:Y:S02]  /*0c90*/  CS2R R128, SRZ ;  /* 0x0000000000807805 */ /* 0x000fe4000001ff00 */
[----:B------:R-:W-:Y:S02]  /*0ca0*/  CS2R R126, SRZ ;  /* 0x00000000007e7805 */ /* 0x000fe4000001ff00 */
[----:B------:R-:W-:Y:S01]  /*0cb0*/  CS2R R124, SRZ ;  /* 0x00000000007c7805 */ /* 0x000fe2000001ff00 */
[----:B------:R-:W-:Y:S01]  /*0cc0*/  ULEA.HI UR4, UR4, UR7, URZ, 0x6 ;  /* 0x0000000704047291 */ /* 0x000fe2000f8f303f */
[----:B------:R-:W-:-:S02]  /*0cd0*/  CS2R R122, SRZ ;  /* 0x00000000007a7805 */ /* 0x000fc4000001ff00 */
[----:B------:R-:W-:Y:S02]  /*0ce0*/  CS2R R120, SRZ ;  /* 0x0000000000787805 */ /* 0x000fe4000001ff00 */
[----:B------:R-:W-:Y:S01]  /*0cf0*/  CS2R R118, SRZ ;  /* 0x0000000000767805 */ /* 0x000fe2000001ff00 */
[----:B------:R-:W-:Y:S01]  /*0d00*/  USHF.R.S32.HI UR4, URZ, 0x6, UR4 ;  /* 0x000000063f047899 */ /* 0x000fe20008011404 */
[----:B------:R-:W-:Y:S02]  /*0d10*/  CS2R R116, SRZ ;  /* 0x0000000000747805 */ /* 0x000fe4000001ff00 */
[----:B------:R-:W-:Y:S02]  /*0d20*/  CS2R R114, SRZ ;  /* 0x0000000000727805 */ /* 0x000fe4000001ff00 */
[----:B------:R-:W-:Y:S01]  /*0d30*/  CS2R R112, SRZ ;  /* 0x0000000000707805 */ /* 0x000fe2000001ff00 */
[----:B------:R-:W-:Y:S01]  /*0d40*/  UISETP.LT.AND UP0, UPT, UR6, UR4, UPT ;  /* 0x000000040600728c */ /* 0x000fe2000bf01270 */
[----:B------:R-:W-:-:S02]  /*0d50*/  CS2R R110, SRZ ;  /* 0x00000000006e7805 */ /* 0x000fc4000001ff00 */
[----:B------:R-:W-:Y:S02]  /*0d60*/  CS2R R108, SRZ ;  /* 0x00000000006c7805 */ /* 0x000fe4000001ff00 */
[----:B------:R-:W-:Y:S01]  /*0d70*/  CS2R R106, SRZ ;  /* 0x00000000006a7805 */ /* 0x000fe2000001ff00 */
[----:B------:R-:W-:Y:S01]  /*0d80*/  USEL UR6, UR6, UR4, UP0 ;  /* 0x0000000406067287 */ /* 0x000fe20008000000 */
[----:B------:R-:W-:Y:S01]  /*0d90*/  CS2R R104, SRZ ;  /* 0x0000000000687805 */ /* 0x000fe2000001ff00 */
[----:B------:R-:W-:Y:S01]  /*0da0*/  UISETP.NE.AND UP0, UPT, UR11, URZ, UPT ;  /* 0x0000003f0b00728c */ /* 0x000fe2000bf05270 */
[----:B------:R-:W-:Y:S01]  /*0db0*/  CS2R R102, SRZ ;  /* 0x0000000000667805 */ /* 0x000fe2000001ff00 */
[----:B------:R-:W-:Y:S01]  /*0dc0*/  UISETP.GE.AND UP1, UPT, UR6, 0x1, UPT ;  /* 0x000000010600788c */ /* 0x000fe2000bf26270 */
[----:B------:R-:W-:Y:S02]  /*0dd0*/  CS2R R100, SRZ ;  /* 0x0000000000647805 */ /* 0x000fe4000001ff00 */
[----:B------:R-:W-:-:S02]  /*0de0*/  CS2R R98, SRZ ;  /* 0x0000000000627805 */ /* 0x000fc4000001ff00 */
[----:B------:R-:W-:Y:S02]  /*0df0*/  CS2R R96, SRZ ;  /* 0x0000000000607805 */ /* 0x000fe4000001ff00 */
[----:B------:R-:W-:Y:S02]  /*0e00*/  CS2R R94, SRZ ;  /* 0x00000000005e7805 */ /* 0x000fe4000001ff00 */
[----:B------:R-:W-:Y:S02]  /*0e10*/  CS2R R92, SRZ ;  /* 0x00000000005c7805 */ /* 0x000fe4000001ff00 */
[----:B------:R-:W-:Y:S02]  /*0e20*/  PLOP3.LUT P1, PT, PT, PT, UP1, 0x80, 0x0 ;  /* 0x000000000000781c */ /* 0x000fe40003f2f018 */
[----:B------:R-:W-:Y:S02]  /*0e30*/  CS2R R90, SRZ ;  /* 0x00000000005a7805 */ /* 0x000fe4000001ff00 */
[----:B------:R-:W-:Y:S01]  /*0e40*/  CS2R R88, SRZ ;  /* 0x0000000000587805 */ /* 0x000fe2000001ff00 */
[----:B------:R-:W-:Y:S01]  /*0e50*/  @!UP0 ULDC UR11, c[0x0][0x9f0] ;  /* 0x00027c00000b8ab9 */ /* 0x000fe20000000800 */
        /* <DEDUP_REMOVED lines=39> */
[----:B------:R0:W2:Y:S02]  /*10d0*/  F2I.FTZ.U32.TRUNC.NTZ R3, R2 ;  /* 0x0000000200037305 */ /* 0x0000a4000021f000 */
[----:B0-----:R-:W-:Y:S01]  /*10e0*/  IMAD.MOV.U32 R2, RZ, RZ, RZ ;  /* 0x000000ffff027224 */ /* 0x001fe200078e00ff */
[----:B--2---:R-:W-:-:S05]  /*10f0*/  IADD3 R10, RZ, -R3, RZ ;  /* 0x80000003ff0a7210 */ /* 0x004fca0007ffe0ff */
[----:B------:R-:W-:-:S04]  /*1100*/  IMAD R9, R10, R7, RZ ;  /* 0x000000070a097224 */ /* 0x000fc800078e02ff */
[----:B------:R-:W-:Y:S01]  /*1110*/  IMAD.HI.U32 R3, R3, R9, R2 ;  /* 0x0000000903037227 */ /* 0x000fe200078e0002 */
[----:B------:R-:W-:-:S05]  /*1120*/  MOV R2, R4 ;  /* 0x0000000400027202 */ /* 0x000fca0000000f00 */
[----:B------:R-:W-:-:S04]  /*1130*/  IMAD.HI.U32 R3, R3, R0, RZ ;  /* 0x0000000003037227 */ /* 0x000fc800078e00ff */
[----:B------:R-:W-:-:S05]  /*1140*/  IMAD R0, R3, R2, R0 ;  /* 0x0000000203007224 */ /* 0x000fca00078e0200 */
[----:B------:R-:W-:-:S13]  /*1150*/  ISETP.GT.U32.AND P2, PT, R7, R0, PT ;  /* 0x000000000700720c */ /* 0x000fda0003f44070 */
[----:B------:R-:W-:Y:S02]  /*1160*/  @!P2 IMAD.IADD R0, R0, 0x1, -R7 ;  /* 0x000000010000a824 */ /* 0x000fe400078e0a07 */
[----:B------:R-:W-:Y:S01]  /*1170*/  @!P2 VIADD R3, R3, 0x1 ;  /* 0x000000010303a836 */ /* 0x000fe20000000000 */
[----:B------:R-:W-:Y:S02]  /*1180*/  ISETP.NE.AND P2, PT, RZ, UR11, PT ;  /* 0x0000000bff007c0c */ /* 0x000fe4000bf45270 */
[----:B------:R-:W-:-:S13]  /*1190*/  ISETP.GE.U32.AND P1, PT, R0, R7, PT ;  /* 0x000000070000720c */ /* 0x000fda0003f26070 */
[----:B------:R-:W-:-:S05]  /*11a0*/  @P1 IADD3 R3, R3, 0x1, RZ ;  /* 0x0000000103031810 */ /* 0x000fca0007ffe0ff */
[----:B------:R-:W-:Y:S01]  /*11b0*/  @!P3 IMAD.MOV R3, RZ, RZ, -R3 ;  /* 0x000000ffff03b224 */ /* 0x000fe200078e0a03 */
[----:B------:R-:W-:-:S07]  /*11c0*/  @!P2 LOP3.LUT R3, RZ, UR11, RZ, 0x33, !PT ;  /* 0x0000000bff03ac12 */ /* 0x000fce000f8e33ff */
.L_x_3873:
[----:B------:R-:W-:Y:S01]  /*11d0*/  IMAD R0, R3, UR9, RZ ;  /* 0x0000000903007c24 */ /* 0x000fe2000f8e02ff */
[----:B------:R-:W-:Y:S01]  /*11e0*/  CS2R R34, SRZ ;  /* 0x0000000000227805 */ /* 0x000fe2000001ff00 */
[----:B------:R-:W-:Y:S01]  /*11f0*/  IMAD.MOV.U32 R36, RZ, RZ, RZ ;  /* 0x000000ffff247224 */ /* 0x000fe200078e00ff */
[----:B------:R-:W-:Y:S02]  /*1200*/  CS2R R32, SRZ ;  /* 0x0000000000207805 */ /* 0x000fe4000001ff00 */
[----:B------:R-:W-:Y:S02]  /*1210*/  CS2R R30, SRZ ;  /* 0x00000000001e7805 */ /* 0x000fe4000001ff00 */
[----:B------:R-:W-:Y:S02]  /*1220*/  VIADDMNMX R3, R0, R3, UR6, PT ;  /* 0x0000000600037e46 */ /* 0x000fe4000b800103 */
[----:B------:R-:W-:Y:S02]  /*1230*/  CS2R R28, SRZ ;  /* 0x00000000001c7805 */ /* 0x000fe4000001ff00 */
[----:B------:R-:W-:-:S02]  /*1240*/  CS2R R26, SRZ ;  /* 0x00000000001a7805 */ /* 0x000fc4000001ff00 */
        /* <DEDUP_REMOVED lines=9> */
[----:B------:R-:W-:-:S04]  /*12e0*/  IADD3 R5, R16, -R5, RZ ;  /* 0x8000000510057210 */ /* 0x000fc80007ffe0ff */
        /* <DEDUP_REMOVED lines=12> */
[----:B-1----:R-:W-:Y:S01]  /*13b0*/  ULEA UR5, UR44, UR7, 0x18 ;  /* 0x000000072c057291 */ /* 0x002fe2000f8ec03f */
        /* <DEDUP_REMOVED lines=12> */
.L_x_3875:
[----:B------:R-:W-:-:S04]  /*1480*/  SHF.L.U32 R2, RZ, 0x1f, RZ ;  /* 0x0000001fff027819 */ /* 0x000fc800000006ff */
[----:B------:R-:W0:Y:S02]  /*1490*/  SYNCS.PHASECHK.TRANS64.TRYWAIT P1, [UR5+0x28c50], R2 ;  /* 0x028c5002ff0075a7 */ /* 0x000e240008020145 */
[----:B0-----:R-:W-:Y:S05]  /*14a0*/  @!P1 BRA `(.L_x_3876) ;  /* 0x000000dc00889947 */ /* 0x001fea0003800000 */
.L_x_3972:
        /* <DEDUP_REMOVED lines=39> */
.L_x_3877:
        /* <DEDUP_REMOVED lines=9> */
.L_x_3884:
[----:B------:R-:W-:Y:S01]  /*17b0*/  BAR.SYNC.DEFER_BLOCKING 0xe, 0x100 ;  /* 0x0384000000007b1d */ /* 0x000fe20000010000 */
[----:B01----:R-:W-:Y:S01]  /*17c0*/  IMAD.U32 R5, RZ, RZ, UR4 ;  /* 0x00000004ff057e24 */ /* 0x003fe2000f8e00ff */
[----:B------:R-:W-:Y:S01]  /*17d0*/  UIADD3 UR4, UR4, 0x1, URZ ;  /* 0x0000000104047890 */ /* 0x000fe2000fffe03f */
[C---:B------:R-:W-:Y:S01]  /*17e0*/  ISETP.GT.AND P2, PT, R3.reuse, R0, PT ;  /* 0x000000000300720c */ /* 0x040fe20003f44270 */
[----:B------:R-:W-:Y:S02]  /*17f0*/  VIADD R3, R3, 0xffffffff ;  /* 0xffffffff03037836 */ /* 0x000fe40000000000 */
[----:B------:R-:W-:Y:S01]  /*1800*/  LEA R2, R5, R4, 0x6 ;  /* 0x0000000405027211 */ /* 0x000fe200078e30ff */
[----:B------:R-:W-:-:S03]  /*1810*/  UISETP.NE.AND UP0, UPT, UR4, 0x2, UPT ;  /* 0x000000020400788c */ /* 0x000fc6000bf05270 */
        /* <DEDUP_REMOVED lines=136> */
.L_x_3879:
[----:B------:R-:W-:Y:S01]  /*20a0*/  ULEA UR7, UR4, UR5, 0x3 ;  /* 0x0000000504077291 */ /* 0x000fe2000f8e183f */
[----:B------:R-:W-:-:S08]  /*20b0*/  SHF.L.U32 R2, R7, 0x1f, RZ ;  /* 0x0000001f07027819 */ /* 0x000fd000000006ff */
[----:B------:R0:W1:Y:S01]  /*20c0*/  SYNCS.PHASECHK.TRANS64.TRYWAIT P1, [UR7+0x28c50], R2 ;  /* 0x028c5002ff0075a7 */ /* 0x0000620008020147 */
[----:B------:R-:W-:Y:S05]  /*20d0*/  @!P0 BRA `(.L_x_3880) ;  /* 0x0000000000048947 */ /* 0x000fea0003800000 */
[----:B------:R-:W-:Y:S01]  /*20e0*/  BPT.TRAP 0x1 ;  /* 0x000000040000795c */ /* 0x000fe20000300000 */
.L_x_3880:
[----:B-1----:R-:W-:Y:S05]  /*20f0*/  @P1 BRA `(.L_x_3881) ;  /* 0x0000000000081947 */ /* 0x002fea0003800000 */
[----:B------:R-:W1:Y:S02]  /*2100*/  SYNCS.PHASECHK.TRANS64.TRYWAIT P1, [UR7+0x28c50], R2 ;  /* 0x028c5002ff0075a7 */ /* 0x000e640008020147 */
[----:B-1----:R-:W-:Y:S05]  /*2110*/  @!P1 BRA `(.L_x_3882) ;  /* 0x000000d000849947 */ /* 0x002fea0003800000 */
.L_x_3881:
        /* <DEDUP_REMOVED lines=26> */
.L_x_3883:
[----:B------:R-:W-:-:S04]  /*22c0*/  UIADD3 UR7, UR7, 0x28c60, URZ ;  /* 0x00028c6007077890 */ /* 0x000fc8000fffe03f */
[----:B------:R-:W-:-:S09]  /*22d0*/  UPRMT UR7, UR44, 0x654, UR7 ;  /* 0x000006542c077896 */ /* 0x000fd20008000007 */
[----:B------:R-:W-:Y:S01]  /*22e0*/  SYNCS.ARRIVE.TRANS64.RED.A1T0 RZ, [UR7], RZ ;  /* 0x000000ffffff79a7 */ /* 0x000fe20008100407 */
[----:B------:R-:W-:Y:S05]  /*22f0*/  @P2 BRA `(.L_x_3884) ;  /* 0xfffffff4002c2947 */ /* 0x000fea000383ffff */
[----:B------:R-:W-:-:S12]  /*2300*/  USHF.L.U32 UR4, UR4, 0x6, URZ ;  /* 0x0000000604047899 */ /* 0x000fd8000800063f */
.L_x_3878:
[----:B------:R-:W-:Y:S01]  /*2310*/  BAR.SYNC.DEFER_BLOCKING 0xe, 0x100 ;  /* 0x0384000000007b1d */ /* 0x000fe20000010000 */
[----:B------:R-:W-:Y:S01]  /*2320*/  VIADD R4, R4, UR4 ;  /* 0x0000000404047c36 */ /* 0x000fe20008000000 */
[----:B------:R-:W-:Y:S01]  /*2330*/  PLOP3.LUT P0, PT, PT, PT, PT, 0x8, 0x0 ;  /* 0x000000000000781c */ /* 0x000fe20003f0e170 */
[----:B------:R-:W-:Y:S01]  /*2340*/  IMAD.MOV.U32 R6, RZ, RZ, RZ ;  /* 0x000000ffff067224 */ /* 0x000fe200078e00ff */
[----:B01----:R-:W-:Y:S02]  /*2350*/  MOV R5, RZ ;  /* 0x000000ff00057202 */ /* 0x003fe40000000f00 */
[----:B------:R-:W-:-:S05]  /*2360*/  LEA R4, R4, UR5, 0x2 ;  /* 0x0000000504047c11 */ /* 0x000fca000f8e10ff */
        /* <DEDUP_REMOVED lines=132> */
.L_x_3872:
[----:B------:R-:W-:Y:S01]  /*2bb0*/  ULDC UR4, c[0x0][0x448] ;  /* 0x0001120000047ab9 */ /* 0x000fe20000000800 */
[----:B------:R-:W-:Y:S02]  /*2bc0*/  ULEA UR7, UR7, 0x3f, 0x6 ;  /* 0x0000003f07077891 */ /* 0x000fe4000f8e303f */
[----:B------:R-:W-:Y:S01]  /*2bd0*/  UISETP.NE.AND UP0, UPT, UR4, 0x1, UPT ;  /* 0x000000010400788c */ /* 0x000fe2000bf05270 */
[----:B------:R-:W-:Y:S01]  /*2be0*/  ULDC UR8, c[0x0][0x288] ;  /* 0x0000a20000087ab9 */ /* 0x000fe20000000800 */
[----:B------:R-:W-:Y:S02]  /*2bf0*/  ULOP3.LUT UR40, UR9, 0xffff, URZ, 0xc0, !UPT ;  /* 0x0000ffff09287892 */ /* 0x000fe4000f8ec03f */
[----:B------:R-:W-:Y:S02]  /*2c00*/  UIADD3 UR8, -UR8, 0x40, URZ ;  /* 0x0000004008087890 */ /* 0x000fe4000fffe13f */
[----:B------:R-:W-:Y:S02]  /*2c10*/  UP2UR UR45, UPR, URZ, 0x1 ;  /* 0x000000013f2d7883 */ /* 0x000fe40008000000 */
[----:B------:R-:W-:-:S03]  /*2c20*/  UIMAD UR8, UR41, UR10, UR8 ;  /* 0x0000000a290872a4 */ /* 0x000fc6000f8e0208 */
[----:B------:R-:W-:Y:S01]  /*2c30*/  @UP0 ULDC UR4, c[0x0][0x44c] ;  /* 0x0001130000040ab9 */ /* 0x000fe20000000800 */
[----:B------:R-:W-:Y:S01]  /*2c40*/  @UP0 ULDC UR11, c[0x0][0x450] ;  /* 0x00011400000b0ab9 */ /* 0x000fe20000000800 */
[----:B------:R-:W-:-:S04]  /*2c50*/  UIMAD.WIDE.U32 UR4, UR7, UR4, URZ ;  /* 0x00000004070472a5 */ /* 0x000fc8000f8e003f */
[----:B------:R-:W-:Y:S02]  /*2c60*/  @UP0 USHF.R.U32.HI UR7, URZ, UR11, UR5 ;  /* 0x0000000b3f070299 */ /* 0x000fe40008011605 */
[----:B------:R-:W-:Y:S02]  /*2c70*/  USHF.R.U32.HI UR11, URZ, 0x10, UR9 ;  /* 0x000000103f0b7899 */ /* 0x000fe40008011609 */
[----:B------:R-:W-:Y:S02]  /*2c80*/  UIADD3 UR7, UR8, UR7, URZ ;  /* 0x0000000708077290 */ /* 0x000fe4000fffe03f */
[----:B------:R-:W-:Y:S02]  /*2c90*/  UISETP.NE.AND UP1, UPT, UR11, URZ, UPT ;  /* 0x0000003f0b00728c */ /* 0x000fe4000bf25270 */
[----:B------:R-:W-:-:S04]  /*2ca0*/  USHF.R.S32.HI UR4, URZ, 0x1f, UR7 ;  /* 0x0000001f3f047899 */ /* 0x000fc80008011407 */
[----:B------:R-:W-:-:S04]  /*2cb0*/  ULEA.HI UR4, UR4, UR7, URZ, 0x6 ;  /* 0x0000000704047291 */ /* 0x000fc8000f8f303f */
[----:B------:R-:W-:Y:S01]  /*2cc0*/  USHF.R.S32.HI UR4, URZ, 0x6, UR4 ;  /* 0x000000063f047899 */ /* 0x000fe20008011404 */
[----:B------:R-:W-:-:S03]  /*2cd0*/  @!UP1 ULDC UR11, c[0x0][0x9f0] ;  /* 0x00027c00000b9ab9 */ /* 0x000fc60000000800 */
[----:B------:R-:W-:-:S04]  /*2ce0*/  UISETP.LT.AND UP0, UPT, UR6, UR4, UPT ;  /* 0x000000040600728c */ /* 0x000fc8000bf01270 */
[----:B------:R-:W-:-:S03]  /*2cf0*/  USEL UR10, UR6, UR4, UP0 ;  /* 0x00000004060a7287 */ /* 0x000fc60008000000 */
[----:B------:R-:W-:Y:S01]  /*2d00*/  UMOV UR4, URZ ;  /* 0x0000003f00047c82 */ /* 0x000fe20008000000 */
[----:B------:R-:W-:-:S06]  /*2d10*/  UISETP.GE.AND UP0, UPT, UR10, 0x1, UPT ;  /* 0x000000010a00788c */ /* 0x000fcc000bf06270 */
        /* <DEDUP_REMOVED lines=15> */
[----:B0-----:R-:W-:-:S02]  /*2e10*/  IADD3 R2, R0, 0xffffffe, RZ ;  /* 0x0ffffffe00027810 */ /* 0x001fc40007ffe0ff */
[----:B------:R-:W-:-:S04]  /*2e20*/  IADD3 R0, RZ, -R5, RZ ;  /* 0x80000005ff007210 */ /* 0x000fc80007ffe0ff */
        /* <DEDUP_REMOVED lines=18> */
.L_x_3885:
        /* <DEDUP_REMOVED lines=77> */
[----:B-1----:R-:W-:Y:S01]  /*3420*/  ULEA UR39, UR44, UR39, 0x18 ;  /* 0x000000272c277291 */ /* 0x002fe2000f8ec03f */
        /* <DEDUP_REMOVED lines=21> */
[----:B------:R-:W-:Y:S01]  /*3580*/  MOV R5, UR5 ;  /* 0x0000000500057c02 */ /* 0x000fe20008000f00 */
[----:B------:R-:W-:Y:S01]  /*3590*/  ULDC.64 UR4, c[0x4][0x98] ;  /* 0x0100260000047ab9 */ /* 0x000fe20000000a00 */
[----:B------:R-:W-:Y:S01]  /*35a0*/  MOV R10, UR6 ;  /* 0x00000006000a7c02 */ /* 0x000fe20008000f00 */
[----:B------:R-:W-:Y:S01]  /*35b0*/  IMAD.U32 R6, RZ, RZ, UR4 ;  /* 0x00000004ff067e24 */ /* 0x000fe2000f8e00ff */
[----:B------:R-:W-:Y:S01]  /*35c0*/  MOV R12, 0x1 ;  /* 0x00000001000c7802 */ /* 0x000fe20000000f00 */
[----:B------:R-:W-:-:S02]  /*35d0*/  IMAD.U32 R7, RZ, RZ, UR5 ;  /* 0x00000005ff077e24 */ /* 0x000fc4000f8e00ff */
[----:B------:R-:W-:Y:S02]  /*35e0*/  IMAD.U32 R11, RZ, RZ, UR7 ;  /* 0x00000007ff0b7e24 */ /* 0x000fe4000f8e00ff */
[----:B------:R-:W-:Y:S02]  /*35f0*/  IMAD.MOV.U32 R8, RZ, RZ, 0x70 ;  /* 0x00000070ff087424 */ /* 0x000fe400078e00ff */
[----:B0-----:R-:W-:-:S07]  /*3600*/  IMAD.MOV.U32 R13, RZ, RZ, RZ ;  /* 0x000000ffff0d7224 */ /* 0x001fce00078e00ff */
[----:B------:R-:W-:-:S07]  /*3610*/  LEPC R20, `(.L_x_3886) ;  /* 0x000000001014794e */ /* 0x000fce0000000000 */
[----:B-1----:R-:W-:Y:S05]  /*3620*/  CALL.ABS.NOINC R2 ;  /* 0x0000000002007343 */ /* 0x002fea0003c00000 */
.L_x_3886:
        /* <DEDUP_REMOVED lines=11> */
.L_x_3973:
[----:B------:R-:W-:Y:S01]  /*36e0*/  ULOP3.LUT UR4, UR43, 0x1, URZ, 0xfc, !UPT ;  /* 0x000000012b047892 */ /* 0x000fe2000f8efc3f */
[----:B0-----:R-:W-:Y:S02]  /*36f0*/  LOP3.LUT R0, R3, 0x7ffffffc, RZ, 0xc0, !PT ;  /* 0x7ffffffc03007812 */ /* 0x001fe400078ec0ff */
[----:B------:R-:W-:Y:S02]  /*3700*/  IADD3 R3, -R2, R19, RZ ;  /* 0x0000001302037210 */ /* 0x000fe40007ffe1ff */
[----:B------:R-:W-:Y:S01]  /*3710*/  LEA.HI R7, R7, R6, RZ, 0x3 ;  /* 0x0000000607077211 */ /* 0x000fe200078f18ff */
[----:B------:R-:W-:Y:S01]  /*3720*/  IMAD.U32 R2, RZ, RZ, UR4 ;  /* 0x00000004ff027e24 */ /* 0x000fe2000f8e00ff */
[----:B------:R-:W-:Y:S01]  /*3730*/  LEA.HI R4, R4, R5, RZ, 0x5 ;  /* 0x0000000504047211 */ /* 0x000fe200078f28ff */
[----:B------:R-:W-:Y:S01]  /*3740*/  IMAD.IADD R0, R5, 0x1, -R0 ;  /* 0x0000000105007824 */ /* 0x000fe200078e0a00 */
[----:B------:R-:W-:Y:S02]  /*3750*/  LOP3.LUT R7, R7, 0xfffffff8, RZ, 0xc0, !PT ;  /* 0xfffffff807077812 */ /* 0x000fe400078ec0ff */
[----:B------:R-:W-:Y:S01]  /*3760*/  ISETP.NE.AND P0, PT, R2, 0x3, PT ;  /* 0x000000030200780c */ /* 0x000fe20003f05270 */
[----:B------:R-:W-:Y:S01]  /*3770*/  IMAD.SHL.U32 R12, R0, 0x2, RZ ;  /* 0x00000002000c7824 */ /* 0x000fe200078e00ff */
[----:B------:R-:W-:-:S02]  /*3780*/  IADD3 R7, R6, -R7, RZ ;  /* 0x8000000706077210 */ /* 0x000fc40007ffe0ff */
[----:B------:R-:W-:Y:S01]  /*3790*/  SHF.R.S32.HI R0, RZ, 0x5, R4 ;  /* 0x00000005ff007819 */ /* 0x000fe20000011404 */
[----:B------:R-:W-:-:S03]  /*37a0*/  IMAD R2, R3, 0x100, R12 ;  /* 0x0000010003027824 */ /* 0x000fc600078e020c */
[----:B------:R-:W-:-:S05]  /*37b0*/  LEA R0, R0, R7, 0x4 ;  /* 0x0000000700007211 */ /* 0x000fca00078e20ff */
[----:B------:R-:W-:Y:S05]  /*37c0*/  @!P0 BRA `(.L_x_3888) ;  /* 0x0000000000048947 */ /* 0x000fea0003800000 */
[----:B------:R-:W-:Y:S01]  /*37d0*/  BPT.TRAP 0x1 ;  /* 0x000000040000795c */ /* 0x000fe20000300000 */
.L_x_3888:
[----:B------:R0:W1:Y:S01]  /*37e0*/  SYNCS.PHASECHK.TRANS64.TRYWAIT P1, [UR39+0x28c30], R13 ;  /* 0x028c300dff0075a7 */ /* 0x0000620008020167 */
[----:B------:R-:W-:Y:S05]  /*37f0*/  @!P0 BRA `(.L_x_3889) ;  /* 0x0000000000048947 */ /* 0x000fea0003800000 */
[----:B------:R-:W-:Y:S01]  /*3800*/  BPT.TRAP 0x1 ;  /* 0x000000040000795c */ /* 0x000fe20000300000 */
.L_x_3889:
[----:B-1----:R-:W-:Y:S05]  /*3810*/  @P1 BRA `(.L_x_3890) ;  /* 0x0000000000081947 */ /* 0x002fea0003800000 */
[----:B------:R-:W1:Y:S02]  /*3820*/  SYNCS.PHASECHK.TRANS64.TRYWAIT P1, [UR39+0x28c30], R13 ;  /* 0x028c300dff0075a7 */ /* 0x000e640008020167 */
[----:B-1----:R-:W-:Y:S05]  /*3830*/  @!P1 BRA `(.L_x_3891) ;  /* 0x000000b800ec9947 */ /* 0x002fea0003800000 */
.L_x_3890:
        /* <DEDUP_REMOVED lines=39> */
.L_x_3892:
[----:B------:R-:W2:Y:S01]  /*3ab0*/  S2R R11, SR_CTAID.X ;  /* 0x00000000000b7919 */ /* 0x000ea20000002500 */
[----:B------:R-:W-:Y:S01]  /*3ac0*/  LEA.HI R3, R17, R16, RZ, 0x2 ;  /* 0x0000001011037211 */ /* 0x000fe200078f10ff */
[----:B------:R-:W-:Y:S01]  /*3ad0*/  UISETP.NE.AND UP0, UPT, UR45, URZ, UPT ;  /* 0x0000003f2d00728c */ /* 0x000fe2000bf05270 */
[----:B------:R-:W-:Y:S02]  /*3ae0*/  ULDC UR7, c[0x0][0x2f0] ;  /* 0x0000bc0000077ab9 */ /* 0x000fe40000000800 */
[----:B------:R-:W-:Y:S01]  /*3af0*/  LOP3.LUT R3, R3, 0xfffffffc, RZ, 0xc0, !PT ;  /* 0xfffffffc03037812 */ /* 0x000fe200078ec0ff */
[----:B------:R-:W-:Y:S01]  /*3b00*/  ULDC UR6, c[0x0][0x288] ;  /* 0x0000a20000067ab9 */ /* 0x000fe20000000800 */
[----:B------:R-:W-:Y:S01]  /*3b10*/  ULDC UR14, c[0x0][0x988] ;  /* 0x00026200000e7ab9 */ /* 0x000fe20000000800 */
[----:B------:R-:W-:Y:S02]  /*3b20*/  PLOP3.LUT P1, PT, PT, PT, UP0, 0x80, 0x0 ;  /* 0x000000000000781c */ /* 0x000fe40003f2f008 */
[----:B------:R-:W-:Y:S01]  /*3b30*/  IMAD.IADD R3, R16, 0x1, -R3 ;  /* 0x0000000110037824 */ /* 0x000fe200078e0a03 */
[----:B------:R-:W-:-:S02]  /*3b40*/  PLOP3.LUT P2, PT, PT, PT, UP0, 0x80, 0x0 ;  /* 0x000000000000781c */ /* 0x000fc40003f4f008 */
[----:B------:R-:W-:Y:S01]  /*3b50*/  @UP0 ULDC UR4, c[0x0][0x44c] ;  /* 0x0001130000040ab9 */ /* 0x000fe20000000800 */
[----:B------:R-:W-:Y:S02]  /*3b60*/  MOV R5, UR6 ;  /* 0x0000000600057c02 */ /* 0x000fe40008000f00 */
[----:B-1----:R-:W-:-:S04]  /*3b70*/  LEA.HI R4, R3, R3, RZ, 0x1 ;  /* 0x0000000303047211 */ /* 0x002fc800078f08ff */
[----:B------:R-:W-:-:S04]  /*3b80*/  LOP3.LUT R4, R4, 0x1ffffffe, RZ, 0xc0, !PT ;  /* 0x1ffffffe04047812 */ /* 0x000fc800078ec0ff */
[----:B------:R-:W-:Y:S01]  /*3b90*/  IADD3 R4, R3, -R4, RZ ;  /* 0x8000000403047210 */ /* 0x000fe20007ffe0ff */
[----:B--2---:R-:W-:-:S04]  /*3ba0*/  IMAD R11, R11, 0x40, R0 ;  /* 0x000000400b0b7824 */ /* 0x004fc800078e0200 */
[----:B------:R-:W-:-:S04]  /*3bb0*/  IMAD R11, R4, 0x8, R11 ;  /* 0x00000008040b7824 */ /* 0x000fc800078e020b */
[----:B------:R-:W-:Y:S01]  /*3bc0*/  @P1 IMAD.HI.U32 R4, R11, UR4, RZ ;  /* 0x000000040b041c27 */ /* 0x000fe2000f8e00ff */
[----:B------:R-:W-:-:S03]  /*3bd0*/  @UP0 ULDC UR4, c[0x0][0x450] ;  /* 0x0001140000040ab9 */ /* 0x000fc60000000800 */
[----:B------:R-:W-:Y:S01]  /*3be0*/  IMAD.MOV.U32 R3, RZ, RZ, R11 ;  /* 0x000000ffff037224 */ /* 0x000fe200078e000b */
[----:B------:R-:W-:Y:S01]  /*3bf0*/  @P2 SHF.R.U32.HI R3, RZ, UR4, R4 ;  /* 0x00000004ff032c19 */ /* 0x000fe20008011604 */
[----:B------:R-:W-:Y:S02]  /*3c00*/  UMOV UR4, 0xffffffc0 ;  /* 0xffffffc000047882 */ /* 0x000fe40000000000 */
[----:B------:R-:W-:Y:S02]  /*3c10*/  UIMAD UR4, UR46, UR4, 0x40 ;  /* 0x000000402e0474a4 */ /* 0x000fe4000f8e0204 */
[----:B------:R-:W1:Y:S02]  /*3c20*/  SHFL.IDX PT, R6, R3, 0x1, 0x1c1f ;  /* 0x003c1f0003067f89 */ /* 0x000e6400000e0000 */
[----:B------:R-:W-:Y:S02]  /*3c30*/  UIADD3 UR5, UR4, 0x1, URZ ;  /* 0x0000000104057890 */ /* 0x000fe4000fffe03f */
[----:B------:R-:W-:Y:S01]  /*3c40*/  UIMAD UR4, UR41, UR7, UR4 ;  /* 0x00000007290472a4 */ /* 0x000fe2000f8e0204 */
[----:B------:R-:W2:Y:S01]  /*3c50*/  SHFL.IDX PT, R3, R3, RZ, 0x1c1f ;  /* 0x001c1fff03037589 */ /* 0x000ea200000e0000 */
[----:B------:R-:W-:-:S04]  /*3c60*/  UIMAD UR5, UR41, UR7, UR5 ;  /* 0x00000007290572a4 */ /* 0x000fc8000f8e0205 */
[----:B------:R-:W-:Y:S01]  /*3c70*/  IADD3 R4, -R12, UR4, RZ ;  /* 0x000000040c047c10 */ /* 0x000fe2000fffe1ff */
[----:B------:R-:W-:Y:S01]  /*3c80*/  UIADD3 UR4, UR39, 0x28c40, URZ ;  /* 0x00028c4027047890 */ /* 0x000fe2000fffe03f */
[----:B------:R-:W-:-:S03]  /*3c90*/  IADD3 R5, -R5, UR5, -R12 ;  /* 0x0000000505057c10 */ /* 0x000fc6000fffe90c */
[----:B------:R-:W-:Y:S01]  /*3ca0*/  UPRMT UR4, UR44, 0x654, UR4 ;  /* 0x000006542c047896 */ /* 0x000fe20008000004 */
[----:B-1----:R-:W-:-:S08]  /*3cb0*/  VIADDMNMX R6, R6, R5, R4, PT ;  /* 0x0000000506067246 */ /* 0x002fd00003800104 */
[----:B------:R-:W-:Y:S01]  /*3cc0*/  SYNCS.ARRIVE.TRANS64.RED.A1T0 RZ, [UR4], RZ ;  /* 0x000000ffffff79a7 */ /* 0x000fe20008100404 */
[----:B------:R-:W-:Y:S01]  /*3cd0*/  BAR.SYNC.DEFER_BLOCKING 0xf, 0x100 ;  /* 0x03c4000000007b1d */ /* 0x000fe20000010000 */
[C---:B------:R-:W-:Y:S02]  /*3ce0*/  ISETP.GT.AND P1, PT, R6.reuse, RZ, PT ;  /* 0x000000ff0600720c */ /* 0x040fe40003f24270 */
[C---:B------:R-:W-:Y:S02]  /*3cf0*/  ISETP.GT.AND P2, PT, R6.reuse, 0x1, PT ;  /* 0x000000010600780c */ /* 0x040fe40003f44270 */
[----:B------:R-:W-:Y:S02]  /*3d00*/  ISETP.GT.AND P3, PT, R6, 0x8, PT ;  /* 0x000000080600780c */ /* 0x000fe40003f64270 */
[----:B------:R-:W-:Y:S02]  /*3d10*/  FSEL R26, R26, -INF , P1 ;  /* 0xff8000001a1a7808 */ /* 0x000fe40000800000 */
[----:B------:R-:W-:-:S02]  /*3d20*/  FSEL R27, R27, -INF , P2 ;  /* 0xff8000001b1b7808 */ /* 0x000fc40001000000 */
[----:B------:R-:W-:Y:S02]  /*3d30*/  ISETP.GT.AND P1, PT, R6, 0x9, PT ;  /* 0x000000090600780c */ /* 0x000fe40003f24270 */
[----:B------:R-:W-:Y:S02]  /*3d40*/  FSEL R30, R30, -INF , P3 ;  /* 0xff8000001e1e7808 */ /* 0x000fe40001800000 */
[----:B------:R-:W-:Y:S02]  /*3d50*/  FMNMX.FTZ R7, R26, R27, !PT ;  /* 0x0000001b1a077209 */ /* 0x000fe40007810000 */
[----:B------:R-:W-:Y:S02]  /*3d60*/  ISETP.GT.AND P2, PT, R6, 0x10, PT ;  /* 0x000000100600780c */ /* 0x000fe40003f44270 */
[----:B------:R-:W-:Y:S02]  /*3d70*/  FSEL R31, R31, -INF , P1 ;  /* 0xff8000001f1f7808 */ /* 0x000fe40000800000 */
[----:B------:R-:W-:-:S02]  /*3d80*/  FMNMX.FTZ R8, R30, R7, !PT ;  /* 0x000000071e087209 */ /* 0x000fc40007810000 */
        /* <DEDUP_REMOVED lines=31> */
[----:B--2---:R-:W-:Y:S02]  /*3f80*/  VIADDMNMX R5, R3, R5, R4, PT ;  /* 0x0000000503057246 */ /* 0x004fe40003800104 */
[----:B------:R-:W-:Y:S02]  /*3f90*/  FSEL R54, R54, -INF , P2 ;  /* 0xff80000036367808 */ /* 0x000fe40001000000 */
[----:B------:R-:W-:Y:S02]  /*3fa0*/  FMNMX.FTZ R7, R51, R8, !PT ;  /* 0x0000000833077209 */ /* 0x000fe40007810000 */
[----:B------:R-:W-:Y:S02]  /*3fb0*/  FSEL R55, R55, -INF , P1 ;  /* 0xff80000037377808 */ /* 0x000fe40000800000 */
[----:B------:R-:W-:-:S02]  /*3fc0*/  ISETP.GT.AND P1, PT, R5, RZ, PT ;  /* 0x000000ff0500720c */ /* 0x000fc40003f24270 */
[C---:B------:R-:W-:Y:S02]  /*3fd0*/  ISETP.GT.AND P2, PT, R5.reuse, 0x1, PT ;  /* 0x000000010500780c */ /* 0x040fe40003f44270 */
[----:B------:R-:W-:Y:S02]  /*3fe0*/  FMNMX.FTZ R6, R54, R7, !PT ;  /* 0x0000000736067209 */ /* 0x000fe40007810000 */
[----:B------:R-:W-:Y:S02]  /*3ff0*/  ISETP.GT.AND P3, PT, R5, 0x8, PT ;  /* 0x000000080500780c */ /* 0x000fe40003f64270 */
[----:B------:R-:W-:Y:S02]  /*4000*/  FSEL R24, R24, -INF , P1 ;  /* 0xff80000018187808 */ /* 0x000fe40000800000 */
[----:B------:R-:W-:Y:S02]  /*4010*/  FSEL R25, R25, -INF , P2 ;  /* 0xff80000019197808 */ /* 0x000fe40001000000 */
[----:B------:R-:W-:-:S02]  /*4020*/  FMNMX.FTZ R6, R55, R6, !PT ;  /* 0x0000000637067209 */ /* 0x000fc40007810000 */
[C---:B------:R-:W-:Y:S02]  /*4030*/  ISETP.GT.AND P1, PT, R5.reuse, 0x9, PT ;  /* 0x000000090500780c */ /* 0x040fe40003f24270 */
[----:B------:R-:W-:Y:S01]  /*4040*/  FSEL R28, R28, -INF , P3 ;  /* 0xff8000001c1c7808 */ /* 0x000fe20001800000 */
[----:B------:R-:W1:Y:S01]  /*4050*/  SHFL.BFLY PT, R7, R6, 0x2, 0x1f ;  /* 0x0c401f0006077f89 */ /* 0x000e6200000e0000 */
        /* <DEDUP_REMOVED lines=19> */
[----:B-1----:R-:W-:Y:S02]  /*4190*/  FMNMX.FTZ R7, R6, R7, !PT ;  /* 0x0000000706077209 */ /* 0x002fe40007810000 */
[----:B------:R-:W-:Y:S02]  /*41a0*/  ISETP.GT.AND P2, PT, R5, 0x28, PT ;  /* 0x000000280500780c */ /* 0x000fe40003f44270 */
[----:B------:R-:W-:Y:S01]  /*41b0*/  FSEL R41, R41, -INF , P1 ;  /* 0xff80000029297808 */ /* 0x000fe20000800000 */
[----:B------:R-:W1:Y:S01]  /*41c0*/  SHFL.BFLY PT, R8, R7, 0x1, 0x1f ;  /* 0x0c201f0007087f89 */ /* 0x000e6200000e0000 */
        /* <DEDUP_REMOVED lines=16> */
[----:B------:R-:W-:Y:S02]  /*42d0*/  FSEL R53, R53, -INF , P1 ;  /* 0xff80000035357808 */ /* 0x000fe40000800000 */
[----:B------:R-:W-:Y:S02]  /*42e0*/  FMNMX.FTZ R6, R52, R3, !PT ;  /* 0x0000000334067209 */ /* 0x000fe40007810000 */
[----:B-1----:R-:W-:-:S02]  /*42f0*/  FMNMX.FTZ R4, R7, R8, !PT ;  /* 0x0000000807047209 */ /* 0x002fc40007810000 */
[----:B------:R-:W-:Y:S02]  /*4300*/  FMNMX.FTZ R6, R53, R6, !PT ;  /* 0x0000000635067209 */ /* 0x000fe40007810000 */
[C---:B------:R-:W-:Y:S01]  /*4310*/  FSETP.NEU.FTZ.AND P2, PT, R4.reuse, -INF , PT ;  /* 0xff8000000400780b */ /* 0x040fe20003f5d000 */
[----:B------:R-:W-:Y:S02]  /*4320*/  FMUL.FTZ R7, R4, UR14 ;  /* 0x0000000e04077c20 */ /* 0x000fe40008410000 */
[----:B------:R-:W1:Y:S03]  /*4330*/  SHFL.BFLY PT, R3, R6, 0x2, 0x1f ;  /* 0x0c401f0006037f89 */ /* 0x000e6600000e0000 */
        /* <DEDUP_REMOVED lines=15> */
[----:B------:R-:W2:Y:S01]  /*4430*/  MUFU.EX2 R27, R27 ;  /* 0x0000001b001b7308 */ /* 0x000ea20000000800 */
[--C-:B------:R-:W-:Y:S01]  /*4440*/  FFMA.FTZ R51, R51, UR14, -R10.reuse ;  /* 0x0000000e33337c23 */ /* 0x100fe2000801080a */
[----:B-1----:R-:W-:Y:S01]  /*4450*/  FMNMX.FTZ R5, R6, R3, !PT ;  /* 0x0000000306057209 */ /* 0x002fe20007810000 */
[--C-:B------:R-:W-:Y:S01]  /*4460*/  FFMA.FTZ R54, R54, UR14, -R10.reuse ;  /* 0x0000000e36367c23 */ /* 0x100fe2000801080a */
[----:B------:R-:W-:-:S03]  /*4470*/  FFMA.FTZ R55, R55, UR14, -R10 ;  /* 0x0000000e37377c23 */ /* 0x000fc6000801080a */
[----:B------:R-:W1:Y:S01]  /*4480*/  SHFL.BFLY PT, R6, R5, 0x1, 0x1f ;  /* 0x0c201f0005067f89 */ /* 0x000e6200000e0000 */
[----:B------:R-:W-:Y:S08]  /*4490*/  MUFU.EX2 R30, R30 ;  /* 0x0000001e001e7308 */ /* 0x000ff00000000800 */
[----:B------:R-:W3:Y:S01]  /*44a0*/  MUFU.EX2 R31, R31 ;  /* 0x0000001f001f7308 */ /* 0x000ee20000000800 */
[----:B--2---:R-:W-:-:S07]  /*44b0*/  F2FP.BF16.F32.PACK_AB R161, R27, R26 ;  /* 0x0000001a1ba1723e */ /* 0x004fce00000010ff */
[----:B------:R-:W-:Y:S01]  /*44c0*/  MUFU.EX2 R34, R34 ;  /* 0x0000002200227308 */ /* 0x000fe20000000800 */
[----:B-1----:R-:W-:-:S07]  /*44d0*/  FMNMX.FTZ R3, R5, R6, !PT ;  /* 0x0000000605037209 */ /* 0x002fce0007810000 */
[----:B------:R-:W-:Y:S01]  /*44e0*/  MUFU.EX2 R35, R35 ;  /* 0x0000002300237308 */ /* 0x000fe20000000800 */
[----:B---3--:R-:W-:Y:S02]  /*44f0*/  F2FP.BF16.F32.PACK_AB R163, R31, R30 ;  /* 0x0000001e1fa3723e */ /* 0x008fe400000010ff */
[C---:B------:R-:W-:Y:S01]  /*4500*/  FSETP.NEU.FTZ.AND P1, PT, R3.reuse, -INF , PT ;  /* 0xff8000000300780b */ /* 0x040fe20003f3d000 */
[----:B------:R-:W-:-:S04]  /*4510*/  FMUL.FTZ R5, R3, UR14 ;  /* 0x0000000e03057c20 */ /* 0x000fc80008410000 */
[----:B------:R-:W-:Y:S01]  /*4520*/  MUFU.EX2 R38, R38 ;  /* 0x0000002600267308 */ /* 0x000fe20000000800 */
[----:B------:R-:W-:Y:S02]  /*4530*/  FSEL R9, R5, RZ, P1 ;  /* 0x000000ff05097208 */ /* 0x000fe40000800000 */
[----:B------:R-:W-:-:S03]  /*4540*/  LEA.HI R5, R17, R16, RZ, 0x4 ;  /* 0x0000001011057211 */ /* 0x000fc600078f20ff */
        /* <DEDUP_REMOVED lines=20> */
[--C-:B------:R-:W-:Y:S01]  /*4690*/  FFMA.FTZ R45, R45, UR14, -R9.reuse ;  /* 0x0000000e2d2d7c23 */ /* 0x100fe20008010809 */
[----:B------:R-:W-:Y:S01]  /*46a0*/  SHF.L.U32 R15, R6, 0x6, RZ ;  /* 0x00000006060f7819 */ /* 0x000fe200000006ff */
        /* <DEDUP_REMOVED lines=13> */
[----:B------:R-:W-:-:S02]  /*4780*/  LOP3.LUT P1, RZ, R8, 0x4, RZ, 0xc0, !PT ;  /* 0x0000000408ff7812 */ /* 0x000fc4000782c0ff */
[----:B------:R-:W-:Y:S02]  /*4790*/  LOP3.LUT R14, R5, 0x8, R14, 0xf8, !PT ;  /* 0x00000008050e7812 */ /* 0x000fe400078ef80e */
[----:B------:R-:W-:Y:S02]  /*47a0*/  SHF.R.U32.HI R5, RZ, 0x3, R5 ;  /* 0x00000003ff057819 */ /* 0x000fe40000011605 */
[----:B------:R-:W-:Y:S01]  /*47b0*/  LOP3.LUT P2, RZ, R8, 0x2, RZ, 0xc0, !PT ;  /* 0x0000000208ff7812 */ /* 0x000fe2000784c0ff */
[----:B------:R-:W-:Y:S01]  /*47c0*/  MUFU.EX2 R32, R32 ;  /* 0x0000002000207308 */ /* 0x000fe20000000800 */
[----:B------:R-:W-:Y:S01]  /*47d0*/  LOP3.LUT R14, R14, R5, RZ, 0x3c, !PT ;  /* 0x000000050e0e7212 */ /* 0x000fe200078e3cff */
[----:B------:R-:W-:Y:S01]  /*47e0*/  FADD.FTZ R5, R26, R27 ;  /* 0x0000001b1a057221 */ /* 0x000fe20000010000 */
[----:B-1----:R-:W-:Y:S02]  /*47f0*/  F2FP.BF16.F32.PACK_AB R160, R25, R24 ;  /* 0x0000001819a0723e */ /* 0x002fe400000010ff */
[----:B------:R-:W-:Y:S01]  /*4800*/  IADD3 R14, R14, R15, R7 ;  /* 0x0000000f0e0e7210 */ /* 0x000fe20007ffe007 */
[----:B------:R-:W-:Y:S01]  /*4810*/  FADD.FTZ R6, R30, R5 ;  /* 0x000000051e067221 */ /* 0x000fe20000010000 */
[----:B------:R-:W-:Y:S01]  /*4820*/  F2FP.BF16.F32.PACK_AB R157, R35, R34 ;  /* 0x00000022239d723e */ /* 0x000fe200000010ff */
[----:B------:R-:W1:Y:S01]  /*4830*/  MUFU.EX2 R33, R33 ;  /* 0x0000002100217308 */ /* 0x000e620000000800 */
[----:B------:R-:W-:Y:S01]  /*4840*/  LEA R10, R14, UR39, 0x1 ;  /* 0x000000270e0a7c11 */ /* 0x000fe2000f8e08ff */
[----:B------:R-:W-:Y:S01]  /*4850*/  FADD.FTZ R5, R31, R6 ;  /* 0x000000061f057221 */ /* 0x000fe20000010000 */
[----:B--2---:R-:W-:-:S02]  /*4860*/  F2FP.BF16.F32.PACK_AB R162, R29, R28 ;  /* 0x0000001c1da2723e */ /* 0x004fc400000010ff */
[----:B------:R-:W-:Y:S01]  /*4870*/  IADD3 R9, R10, 0x26820, RZ ;  /* 0x000268200a097810 */ /* 0x000fe20007ffe0ff */
        /* <DEDUP_REMOVED lines=9> */
[----:B-1----:R-:W-:Y:S02]  /*4910*/  F2FP.BF16.F32.PACK_AB R156, R33, R32 ;  /* 0x00000020219c723e */ /* 0x002fe400000010ff */
[----:B------:R-:W-:-:S04]  /*4920*/  FADD.FTZ R6, R32, R5 ;  /* 0x0000000520067221 */ /* 0x000fc80000010000 */
[----:B------:R-:W-:Y:S01]  /*4930*/  FADD.FTZ R5, R33, R6 ;  /* 0x0000000621057221 */ /* 0x000fe20000010000 */
[----:B------:R-:W1:Y:S03]  /*4940*/  MUFU.EX2 R37, R37 ;  /* 0x0000002500257308 */ /* 0x000e660000000800 */
[----:B--2---:R-:W-:-:S05]  /*4950*/  FADD.FTZ R6, R36, R5 ;  /* 0x0000000524067221 */ /* 0x004fca0000010000 */
[----:B------:R-:W2:Y:S01]  /*4960*/  MUFU.EX2 R42, R42 ;  /* 0x0000002a002a7308 */ /* 0x000ea20000000800 */
[C---:B----4-:R-:W-:Y:S01]  /*4970*/  FADD.FTZ R7, R39.reuse, R8 ;  /* 0x0000000827077221 */ /* 0x050fe20000010000 */
[----:B------:R-:W-:-:S06]  /*4980*/  F2FP.BF16.F32.PACK_AB R159, R39, R38 ;  /* 0x00000026279f723e */ /* 0x000fcc00000010ff */
[----:B------:R-:W4:Y:S01]  /*4990*/  MUFU.EX2 R40, R40 ;  /* 0x0000002800287308 */ /* 0x000f220000000800 */
[C---:B-1----:R-:W-:Y:S01]  /*49a0*/  FADD.FTZ R5, R37.reuse, R6 ;  /* 0x0000000625057221 */ /* 0x042fe20000010000 */
[----:B------:R-:W-:-:S06]  /*49b0*/  F2FP.BF16.F32.PACK_AB R158, R37, R36 ;  /* 0x00000024259e723e */ /* 0x000fcc00000010ff */
[----:B------:R-:W1:Y:S01]  /*49c0*/  MUFU.EX2 R43, R43 ;  /* 0x0000002b002b7308 */ /* 0x000e620000000800 */
[----:B--2---:R-:W-:Y:S01]  /*49d0*/  FADD.FTZ R8, R42, R7 ;  /* 0x000000072a087221 */ /* 0x004fe20000010000 */
[----:B------:R-:W-:-:S05]  /*49e0*/  IMAD.MOV.U32 R7, RZ, RZ, -0x40 ;  /* 0xffffffc0ff077424 */ /* 0x000fca00078e00ff */
[----:B------:R-:W-:Y:S01]  /*49f0*/  SEL R7, R7, 0x40, P1 ;  /* 0x0000004007077807 */ /* 0x000fe20000800000 */
[----:B------:R-:W2:Y:S01]  /*4a00*/  MUFU.EX2 R41, R41 ;  /* 0x0000002900297308 */ /* 0x000ea20000000800 */
[----:B----4-:R-:W-:-:S07]  /*4a10*/  FADD.FTZ R6, R40, R5 ;  /* 0x0000000528067221 */ /* 0x010fce0000010000 */
[----:B------:R-:W4:Y:S01]  /*4a20*/  MUFU.EX2 R46, R46 ;  /* 0x0000002e002e7308 */ /* 0x000f220000000800 */
[C---:B-1----:R-:W-:Y:S01]  /*4a30*/  FADD.FTZ R15, R43.reuse, R8 ;  /* 0x000000082b0f7221 */ /* 0x042fe20000010000 */
[----:B------:R-:W-:Y:S01]  /*4a40*/  VIADD R8, R10, 0x26800 ;  /* 0x000268000a087836 */ /* 0x000fe20000000000 */
[----:B------:R-:W-:-:S03]  /*4a50*/  F2FP.BF16.F32.PACK_AB R153, R43, R42 ;  /* 0x0000002a2b99723e */ /* 0x000fc600000010ff */
[C---:B------:R-:W-:Y:S02]  /*4a60*/  @P2 VIADD R9, R8.reuse, 0xffffffe0 ;  /* 0xffffffe008092836 */ /* 0x040fe40000000000 */
[----:B------:R-:W1:Y:S01]  /*4a70*/  MUFU.EX2 R44, R44 ;  /* 0x0000002c002c7308 */ /* 0x000e620000000800 */
[C---:B--2---:R-:W-:Y:S01]  /*4a80*/  FADD.FTZ R5, R41.reuse, R6 ;  /* 0x0000000629057221 */ /* 0x044fe20000010000 */
[----:B------:R-:W-:Y:S01]  /*4a90*/  F2FP.BF16.F32.PACK_AB R152, R41, R40 ;  /* 0x000000282998723e */ /* 0x000fe200000010ff */
[----:B------:R-:W-:Y:S01]  /*4aa0*/  IMAD.IADD R8, R8, 0x1, R7 ;  /* 0x0000000108087824 */ /* 0x000fe200078e0207 */
[----:B------:R-:W-:Y:S01]  /*4ab0*/  IADD3 R7, R7, R9, RZ ;  /* 0x0000000907077210 */ /* 0x000fe20007ffe0ff */
[----:B------:R3:W-:Y:S03]  /*4ac0*/  STSM.16.M88.4 [R9], R156 ;  /* 0x0000009c09007844 */ /* 0x0007e60000000200 */
[----:B------:R-:W2:Y:S01]  /*4ad0*/  MUFU.EX2 R47, R47 ;  /* 0x0000002f002f7308 */ /* 0x000ea20000000800 */
[----:B----4-:R-:W-:-:S07]  /*4ae0*/  FADD.FTZ R14, R46, R15 ;  /* 0x0000000f2e0e7221 */ /* 0x010fce0000010000 */
[----:B------:R-:W4:Y:S01]  /*4af0*/  MUFU.EX2 R45, R45 ;  /* 0x0000002d002d7308 */ /* 0x000f220000000800 */
[----:B-1----:R-:W-:-:S07]  /*4b00*/  FADD.FTZ R6, R44, R5 ;  /* 0x000000052c067221 */ /* 0x002fce0000010000 */
[----:B------:R-:W-:Y:S01]  /*4b10*/  MUFU.EX2 R50, R50 ;  /* 0x0000003200327308 */ /* 0x000fe20000000800 */
[C---:B--2---:R-:W-:Y:S01]  /*4b20*/  F2FP.BF16.F32.PACK_AB R155, R47.reuse, R46 ;  /* 0x0000002e2f9b723e */ /* 0x044fe200000010ff */
[----:B------:R-:W-:-:S06]  /*4b30*/  FADD.FTZ R47, R47, R14 ;  /* 0x0000000e2f2f7221 */ /* 0x000fcc0000010000 */
[----:B------:R-:W1:Y:S01]  /*4b40*/  MUFU.EX2 R51, R51 ;  /* 0x0000003300337308 */ /* 0x000e620000000800 */
[C---:B----4-:R-:W-:Y:S01]  /*4b50*/  F2FP.BF16.F32.PACK_AB R154, R45.reuse, R44 ;  /* 0x0000002c2d9a723e */ /* 0x050fe200000010ff */
        /* <DEDUP_REMOVED lines=9> */
[----:B--2---:R-:W-:Y:S01]  /*4bf0*/  F2FP.BF16.F32.PACK_AB R164, R49, R48 ;  /* 0x0000003031a4723e */ /* 0x004fe200000010ff */
[----:B------:R-:W-:-:S04]  /*4c00*/  FADD.FTZ R48, R48, R45 ;  /* 0x0000002d30307221 */ /* 0x000fc80000010000 */
[----:B------:R-:W-:Y:S02]  /*4c10*/  FADD.FTZ R49, R49, R48 ;  /* 0x0000003031317221 */ /* 0x000fe40000010000 */
[----:B------:R-:W2:Y:S01]  /*4c20*/  MUFU.EX2 R53, R53 ;  /* 0x0000003500357308 */ /* 0x000ea20000000800 */
[----:B-1----:R-:W-:-:S07]  /*4c30*/  FADD.FTZ R6, R54, R51 ;  /* 0x0000003336067221 */ /* 0x002fce0000010000 */
[----:B------:R-:W1:Y:S01]  /*4c40*/  MUFU.EX2 R55, R55 ;  /* 0x0000003700377308 */ /* 0x000e620000000800 */
[----:B--2---:R-:W-:Y:S01]  /*4c50*/  F2FP.BF16.F32.PACK_AB R166, R53, R52 ;  /* 0x0000003435a6723e */ /* 0x004fe200000010ff */
[----:B------:R-:W-:-:S04]  /*4c60*/  FADD.FTZ R52, R52, R49 ;  /* 0x0000003134347221 */ /* 0x000fc80000010000 */
[----:B------:R-:W-:Y:S01]  /*4c70*/  FADD.FTZ R5, R53, R52 ;  /* 0x0000003435057221 */ /* 0x000fe20000010000 */
[C---:B-1----:R-:W-:Y:S01]  /*4c80*/  F2FP.BF16.F32.PACK_AB R167, R55.reuse, R54 ;  /* 0x0000003637a7723e */ /* 0x042fe200000010ff */
[----:B------:R-:W-:-:S04]  /*4c90*/  FADD.FTZ R6, R55, R6 ;  /* 0x0000000637067221 */ /* 0x000fc80000010000 */
[----:B------:R3:W-:Y:S01]  /*4ca0*/  STSM.16.M88.4 [R7], R164 ;  /* 0x000000a407007844 */ /* 0x0007e20000000200 */
[----:B------:R-:W-:Y:S05]  /*4cb0*/  @!P0 BRA `(.L_x_3893) ;  /* 0x0000000000048947 */ /* 0x000fea0003800000 */
[----:B------:R-:W-:Y:S01]  /*4cc0*/  BPT.TRAP 0x1 ;  /* 0x000000040000795c */ /* 0x000fe20000300000 */
.L_x_3893:
[----:B------:R1:W2:Y:S01]  /*4cd0*/  SYNCS.PHASECHK.TRANS64.TRYWAIT P1, [UR39+0x28c50], R13 ;  /* 0x028c500dff0075a7 */ /* 0x0002a20008020167 */
[----:B------:R-:W-:Y:S05]  /*4ce0*/  @!P0 BRA `(.L_x_3894) ;  /* 0x0000000000048947 */ /* 0x000fea0003800000 */
[----:B------:R-:W-:Y:S01]  /*4cf0*/  BPT.TRAP 0x1 ;  /* 0x000000040000795c */ /* 0x000fe20000300000 */
.L_x_3894:
[----:B--2---:R-:W-:Y:S05]  /*4d00*/  @P1 BRA `(.L_x_3895) ;  /* 0x0000000000081947 */ /* 0x004fea0003800000 */
[----:B------:R-:W2:Y:S02]  /*4d10*/  SYNCS.PHASECHK.TRANS64.TRYWAIT P1, [UR39+0x28c50], R13 ;  /* 0x028c500dff0075a7 */ /* 0x000ea40008020167 */
[----:B--2---:R-:W-:Y:S05]  /*4d20*/  @!P1 BRA `(.L_x_3896) ;  /* 0x000000a400c89947 */ /* 0x004fea0003800000 */
.L_x_3895:
        /* <DEDUP_REMOVED lines=36> */
.L_x_3897:
[----:B------:R-:W4:Y:S01]  /*4f70*/  S2UR UR4, SR_CTAID.X ;  /* 0x00000000000479c3 */ /* 0x000f220000002500 */
[----:B------:R-:W-:Y:S02]  /*4f80*/  UISETP.NE.AND UP0, UPT, UR45, URZ, UPT ;  /* 0x0000003f2d00728c */ /* 0x000fe4000bf05270 */
[----:B------:R-:W-:Y:S02]  /*4f90*/  UIMAD UR7, UR41, UR7, -UR6 ;  /* 0x00000007290772a4 */ /* 0x000fe4000f8e0a06 */
[----:B------:R-:W-:-:S07]  /*4fa0*/  UIADD3 UR25, UR46, -0x2, URZ ;  /* 0xfffffffe2e197890 */ /* 0x000fce000fffe03f */
[----:B------:R-:W-:Y:S01]  /*4fb0*/  @UP0 ULDC UR11, c[0x0][0x450] ;  /* 0x00011400000b0ab9 */ /* 0x000fe20000000800 */
[----:B----4-:R-:W-:-:S03]  /*4fc0*/  USHF.L.U32 UR10, UR4, 0x6, URZ ;  /* 0x00000006040a7899 */ /* 0x010fc6000800063f */
[----:B------:R-:W-:Y:S02]  /*4fd0*/  @UP0 ULDC UR4, c[0x0][0x44c] ;  /* 0x0001130000040ab9 */ /* 0x000fe40000000800 */
[----:B------:R-:W-:Y:S02]  /*4fe0*/  UIMAD.WIDE.U32 UR4, UR10, UR4, URZ ;  /* 0x000000040a0472a5 */ /* 0x000fe4000f8e003f */
[----:B------:R-:W-:Y:S02]  /*4ff0*/  UMOV UR6, UR10 ;  /* 0x0000000a00067c82 */ /* 0x000fe40008000000 */
[----:B------:R-:W-:Y:S02]  /*5000*/  @UP0 USHF.R.U32.HI UR6, URZ, UR11, UR5 ;  /* 0x0000000b3f060299 */ /* 0x000fe40008011605 */
[----:B------:R-:W-:Y:S02]  /*5010*/  UIADD3 UR5, UR39, 0x28c60, URZ ;  /* 0x00028c6027057890 */ /* 0x000fe4000fffe03f */
[----:B------:R-:W-:-:S02]  /*5020*/  UIADD3 UR6, UR7, UR6, URZ ;  /* 0x0000000607067290 */ /* 0x000fc4000fffe03f */
[----:B------:R-:W-:Y:S02]  /*5030*/  UPRMT UR5, UR44, 0x654, UR5 ;  /* 0x000006542c057896 */ /* 0x000fe40008000005 */
[----:B------:R-:W-:-:S04]  /*5040*/  USHF.R.S32.HI UR4, URZ, 0x1f, UR6 ;  /* 0x0000001f3f047899 */ /* 0x000fc80008011406 */
[----:B------:R-:W-:-:S03]  /*5050*/  ULEA.HI UR4, UR4, UR6, URZ, 0x6 ;  /* 0x0000000604047291 */ /* 0x000fc6000f8f303f */
[----:B------:R-:W-:Y:S01]  /*5060*/  SYNCS.ARRIVE.TRANS64.RED.A1T0 RZ, [UR5], RZ ;  /* 0x000000ffffff79a7 */ /* 0x000fe20008100405 */
[----:B------:R-:W-:Y:S01]  /*5070*/  USHF.R.S32.HI UR4, URZ, 0x6, UR4 ;  /* 0x000000063f047899 */ /* 0x000fe20008011404 */
[----:B------:R-:W-:-:S03]  /*5080*/  UMOV UR5, URZ ;  /* 0x0000003f00057c82 */ /* 0x000fc60008000000 */
[----:B------:R-:W-:-:S04]  /*5090*/  UISETP.LT.AND UP0, UPT, UR40, UR4, UPT ;  /* 0x000000042800728c */ /* 0x000fc8000bf01270 */
[----:B------:R-:W-:-:S03]  /*50a0*/  USEL UR7, UR40, UR4, !UP0 ;  /* 0x0000000428077287 */ /* 0x000fc6000c000000 */
[----:B------:R-:W-:Y:S01]  /*50b0*/  UMOV UR4, URZ ;  /* 0x0000003f00047c82 */ /* 0x000fe20008000000 */
[----:B------:R-:W-:-:S06]  /*50c0*/  UISETP.GE.AND UP0, UPT, UR25, UR7, UPT ;  /* 0x000000071900728c */ /* 0x000fcc000bf06270 */
[----:B------:R-:W-:-:S13]  /*50d0*/  PLOP3.LUT P1, PT, PT, PT, UP0, 0x80, 0x0 ;  /* 0x000000000000781c */ /* 0x000fda0003f2f008 */
[----:B------:R-:W-:Y:S05]  /*50e0*/  @!P1 BRA `(.L_x_3898) ;  /* 0x0000001c009c9947 */ /* 0x000fea0003800000 */
[----:B------:R-:W-:Y:S01]  /*50f0*/  IMAD.MOV.U32 R15, RZ, RZ, R4 ;  /* 0x000000ffff0f7224 */ /* 0x000fe200078e0004 */
[----:B------:R-:W-:Y:S01]  /*5100*/  UMOV UR5, URZ ;  /* 0x0000003f00057c82 */ /* 0x000fe20008000000 */
[----:B--2---:R-:W-:Y:S01]  /*5110*/  IMAD.MOV.U32 R14, RZ, RZ, R3 ;  /* 0x000000ffff0e7224 */ /* 0x004fe200078e0003 */
[----:B------:R-:W-:Y:S01]  /*5120*/  UMOV UR6, URZ ;  /* 0x0000003f00067c82 */ /* 0x000fe20008000000 */
[----:B------:R-:W-:Y:S01]  /*5130*/  ULDC UR29, c[0x0][0x288] ;  /* 0x0000a200001d7ab9 */ /* 0x000fe20000000800 */
[----:B------:R-:W-:Y:S01]  /*5140*/  ULDC UR28, c[0x0][0x2f0] ;  /* 0x0000bc00001c7ab9 */ /* 0x000fe20000000800 */
[----:B------:R-:W-:-:S05]  /*5150*/  ULDC UR26, c[0x0][0x988] ;  /* 0x00026200001a7ab9 */ /* 0x000fca0000000800 */
.L_x_3909:
[----:B------:R-:W-:-:S04]  /*5160*/  UIADD3 UR4, UR6, 0x1, URZ ;  /* 0x0000000106047890 */ /* 0x000fc8000fffe03f */
[----:B------:R-:W-:-:S04]  /*5170*/  UISETP.NE.AND UP0, UPT, UR4, 0x2, UPT ;  /* 0x000000020400788c */ /* 0x000fc8000bf05270 */
[----:B------:R-:W-:Y:S02]  /*5180*/  USEL UR10, URZ, 0x1, UP0 ;  /* 0x000000013f0a7887 */ /* 0x000fe40008000000 */
[----:B------:R-:W-:Y:S02]  /*5190*/  USEL UR4, UR4, URZ, UP0 ;  /* 0x0000003f04047287 */ /* 0x000fe40008000000 */
[----:B------:R-:W-:Y:S01]  /*51a0*/  ULOP3.LUT UR5, UR5, UR10, URZ, 0x3c, !UPT ;  /* 0x0000000a05057292 */ /* 0x000fe2000f8e3c3f */
[----:B------:R-:W-:Y:S11]  /*51b0*/  @!P0 BRA `(.L_x_3899) ;  /* 0x0000000000048947 */ /* 0x000ff60003800000 */
[----:B------:R-:W-:Y:S01]  /*51c0*/  BPT.TRAP 0x1 ;  /* 0x000000040000795c */ /* 0x000fe20000300000 */
.L_x_3899:
[----:B------:R-:W-:Y:S01]  /*51d0*/  ULEA UR27, UR4, UR39, 0x3 ;  /* 0x00000027041b7291 */ /* 0x000fe2000f8e183f */
[----:B01----:R-:W-:-:S04]  /*51e0*/  MOV R13, UR5 ;  /* 0x00000005000d7c02 */ /* 0x003fc80008000f00 */
[----:B------:R-:W-:-:S04]  /*51f0*/  SHF.L.U32 R13, R13, 0x1f, RZ ;  /* 0x0000001f0d0d7819 */ /* 0x000fc800000006ff */
[----:B------:R0:W1:Y:S01]  /*5200*/  SYNCS.PHASECHK.TRANS64.TRYWAIT P1, [UR27+0x28c30], R13 ;  /* 0x028c300dff0075a7 */ /* 0x000062000802015b */
[----:B------:R-:W-:Y:S05]  /*5210*/  @!P0 BRA `(.L_x_3900) ;  /* 0x0000000000048947 */ /* 0x000fea0003800000 */
[----:B------:R-:W-:Y:S01]  /*5220*/  BPT.TRAP 0x1 ;  /* 0x000000040000795c */ /* 0x000fe20000300000 */
.L_x_3900:
[----:B-1----:R-:W-:Y:S05]  /*5230*/  @P1 BRA `(.L_x_3901) ;  /* 0x0000000000081947 */ /* 0x002fea0003800000 */
[----:B------:R-:W1:Y:S02]  /*5240*/  SYNCS.PHASECHK.TRANS64.TRYWAIT P1, [UR27+0x28c30], R13 ;  /* 0x028c300dff0075a7 */ /* 0x000e64000802015b */
[----:B-1----:R-:W-:Y:S05]  /*5250*/  @!P1 BRA `(.L_x_3902) ;  /* 0x000000a000949947 */ /* 0x002fea0003800000 */
.L_x_3901:
        /* <DEDUP_REMOVED lines=22> */
.L_x_3903:
[----:B------:R-:W-:Y:S01]  /*53c0*/  UISETP.NE.AND UP0, UPT, UR45, URZ, UPT ;  /* 0x0000003f2d00728c */ /* 0x000fe2000bf05270 */
[----:B------:R-:W-:Y:S01]  /*53d0*/  IMAD.MOV.U32 R3, RZ, RZ, R11 ;  /* 0x000000ffff037224 */ /* 0x000fe200078e000b */
[----:B------:R-:W-:Y:S01]  /*53e0*/  UMOV UR14, UR26 ;  /* 0x0000001a000e7c82 */ /* 0x000fe20008000000 */
[----:B------:R-:W-:-:S03]  /*53f0*/  IMAD.U32 R19, RZ, RZ, UR28 ;  /* 0x0000001cff137e24 */ /* 0x000fc6000f8e00ff */
[----:B------:R-:W-:Y:S02]  /*5400*/  PLOP3.LUT P1, PT, PT, PT, UP0, 0x80, 0x0 ;  /* 0x000000000000781c */ /* 0x000fe40003f2f008 */
[----:B------:R-:W-:-:S03]  /*5410*/  PLOP3.LUT P2, PT, PT, PT, UP0, 0x80, 0x0 ;  /* 0x000000000000781c */ /* 0x000fc60003f4f008 */
[----:B------:R-:W-:-:S08]  /*5420*/  @UP0 ULDC UR10, c[0x0][0x44c] ;  /* 0x00011300000a0ab9 */ /* 0x000fd00000000800 */
[----:B-1----:R-:W-:Y:S01]  /*5430*/  @P1 IMAD.HI.U32 R4, R11, UR10, RZ ;  /* 0x0000000a0b041c27 */ /* 0x002fe2000f8e00ff */
[----:B------:R-:W-:-:S04]  /*5440*/  @UP0 ULDC UR10, c[0x0][0x450] ;  /* 0x00011400000a0ab9 */ /* 0x000fc80000000800 */
[----:B------:R-:W-:Y:S01]  /*5450*/  @P2 SHF.R.U32.HI R3, RZ, UR10, R4 ;  /* 0x0000000aff032c19 */ /* 0x000fe20008011604 */
[----:B------:R-:W-:Y:S02]  /*5460*/  UMOV UR10, 0xffffffc0 ;  /* 0xffffffc0000a7882 */ /* 0x000fe40000000000 */
[----:B------:R-:W-:Y:S02]  /*5470*/  UIMAD UR10, UR25, UR10, 0x1 ;  /* 0x00000001190a74a4 */ /* 0x000fe4000f8e020a */
[----:B------:R-:W1:Y:S04]  /*5480*/  SHFL.IDX PT, R17, R3, 0x1, 0x1c1f ;  /* 0x003c1f0003117f89 */ /* 0x000e6800000e0000 */
[----:B------:R-:W-:Y:S01]  /*5490*/  IADD3 R4, -R12, UR10, RZ ;  /* 0x0000000a0c047c10 */ /* 0x000fe2000fffe1ff */
[----:B------:R-:W2:Y:S01]  /*54a0*/  SHFL.IDX PT, R3, R3, RZ, 0x1c1f ;  /* 0x001c1fff03037589 */ /* 0x000ea200000e0000 */
[----:B------:R-:W-:-:S03]  /*54b0*/  UIADD3 UR10, UR27, 0x28c40, URZ ;  /* 0x00028c401b0a7890 */ /* 0x000fc6000fffe03f */
[----:B------:R-:W-:Y:S01]  /*54c0*/  IMAD R4, R19, UR41, R4 ;  /* 0x0000002913047c24 */ /* 0x000fe2000f8e0204 */
[----:B------:R-:W-:-:S09]  /*54d0*/  UPRMT UR10, UR44, 0x654, UR10 ;  /* 0x000006542c0a7896 */ /* 0x000fd2000800000a */
[----:B------:R-:W-:Y:S01]  /*54e0*/  SYNCS.ARRIVE.TRANS64.RED.A1T0 RZ, [UR10], RZ ;  /* 0x000000ffffff79a7 */ /* 0x000fe2000810040a */
[----:B-1----:R-:W-:-:S04]  /*54f0*/  IADD3 R17, R17, -UR29, R4 ;  /* 0x8000001d11117c10 */ /* 0x002fc8000fffe004 */
[C---:B------:R-:W-:Y:S02]  /*5500*/  ISETP.GT.AND P1, PT, R17.reuse, RZ, PT ;  /* 0x000000ff1100720c */ /* 0x040fe40003f24270 */
[C---:B------:R-:W-:Y:S02]  /*5510*/  ISETP.GT.AND P2, PT, R17.reuse, 0x1, PT ;  /* 0x000000011100780c */ /* 0x040fe40003f44270 */
[----:B------:R-:W-:Y:S02]  /*5520*/  FSEL R154, R154, -INF , P1 ;  /* 0xff8000009a9a7808 */ /* 0x000fe40000800000 */
        /* <DEDUP_REMOVED lines=43> */
[----:B------:R-:W-:-:S04]  /*57e0*/  FMNMX.FTZ R16, R182, R17, !PT ;  /* 0x00000011b6107209 */ /* 0x000fc80007810000 */
[----:B------:R-:W-:Y:S02]  /*57f0*/  FMNMX.FTZ R18, R183, R16, !PT ;  /* 0x00000010b7127209 */ /* 0x000fe40007810000 */
[----:B--2---:R-:W-:-:S03]  /*5800*/  IADD3 R16, R3, -UR29, R4 ;  /* 0x8000001d03107c10 */ /* 0x004fc6000fffe004 */
[----:B------:R-:W1:Y:S01]  /*5810*/  SHFL.BFLY PT, R19, R18, 0x2, 0x1f ;  /* 0x0c401f0012137f89 */ /* 0x000e6200000e0000 */
[C---:B------:R-:W-:Y:S02]  /*5820*/  ISETP.GT.AND P1, PT, R16.reuse, RZ, PT ;  /* 0x000000ff1000720c */ /* 0x040fe40003f24270 */
[----:B------:R-:W-:Y:S02]  /*5830*/  ISETP.GT.AND P2, PT, R16, 0x1, PT ;  /* 0x000000011000780c */ /* 0x000fe40003f44270 */
        /* <DEDUP_REMOVED lines=69> */
[----:B-1----:R-:W-:Y:S01]  /*5c90*/  FMNMX.FTZ R152, R3, R152, !PT ;  /* 0x0000009803987209 */ /* 0x002fe20007810000 */
[----:B------:R-:W-:Y:S01]  /*5ca0*/  MUFU.EX2 R22, R22 ;  /* 0x0000001600167308 */ /* 0x000fe20000000800 */
[----:B------:R-:W-:-:S03]  /*5cb0*/  FFMA.FTZ R16, R183, UR14, -R16 ;  /* 0x0000000eb7107c23 */ /* 0x000fc60008010810 */
[----:B------:R-:W1:Y:S04]  /*5cc0*/  SHFL.BFLY PT, R3, R152, 0x1, 0x1f ;  /* 0x0c201f0098037f89 */ /* 0x000e6800000e0000 */
[----:B------:R-:W-:Y:S08]  /*5cd0*/  MUFU.EX2 R155, R155 ;  /* 0x0000009b009b7308 */ /* 0x000ff00000000800 */
[----:B------:R-:W-:Y:S08]  /*5ce0*/  MUFU.EX2 R20, R20 ;  /* 0x0000001400147308 */ /* 0x000ff00000000800 */
[----:B------:R-:W-:Y:S01]  /*5cf0*/  MUFU.EX2 R18, R18 ;  /* 0x0000001200127308 */ /* 0x000fe20000000800 */
[----:B-1----:R-:W-:-:S04]  /*5d00*/  FMNMX.FTZ R3, R152, R3, !PT ;  /* 0x0000000398037209 */ /* 0x002fc80007810000 */
[C---:B------:R-:W-:Y:S01]  /*5d10*/  FSETP.NEU.FTZ.AND P1, PT, R3.reuse, -INF , PT ;  /* 0xff8000000300780b */ /* 0x040fe20003f3d000 */
[----:B------:R-:W-:Y:S02]  /*5d20*/  FMUL.FTZ R152, R3, UR14 ;  /* 0x0000000e03987c20 */ /* 0x000fe40008410000 */
[----:B------:R-:W-:Y:S03]  /*5d30*/  MUFU.EX2 R21, R21 ;  /* 0x0000001500157308 */ /* 0x000fe60000000800 */
[----:B------:R-:W-:-:S05]  /*5d40*/  FSEL R178, R152, RZ, P1 ;  /* 0x000000ff98b27208 */ /* 0x000fca0000800000 */
[----:B------:R-:W-:Y:S01]  /*5d50*/  MUFU.EX2 R159, R159 ;  /* 0x0000009f009f7308 */ /* 0x000fe20000000800 */
[--C-:B------:R-:W-:Y:S01]  /*5d60*/  FFMA.FTZ R154, R156, UR14, -R178.reuse ;  /* 0x0000000e9c9a7c23 */ /* 0x100fe200080108b2 */
[--C-:B------:R-:W-:Y:S01]  /*5d70*/  FFMA.FTZ R156, R160, UR14, -R178.reuse ;  /* 0x0000000ea09c7c23 */ /* 0x100fe200080108b2 */
[--C-:B------:R-:W-:Y:S01]  /*5d80*/  FFMA.FTZ R153, R153, UR14, -R178.reuse ;  /* 0x0000000e99997c23 */ /* 0x100fe200080108b2 */
[----:B------:R-:W-:Y:S01]  /*5d90*/  FSEL R160, R4, RZ, P4 ;  /* 0x000000ff04a07208 */ /* 0x000fe20002000000 */
[--C-:B------:R-:W-:Y:S01]  /*5da0*/  FFMA.FTZ R152, R17, UR14, -R178.reuse ;  /* 0x0000000e11987c23 */ /* 0x100fe200080108b2 */
[--C-:B------:R-:W-:Y:S01]  /*5db0*/  FFMA.FTZ R17, R157, UR14, -R178.reuse ;  /* 0x0000000e9d117c23 */ /* 0x100fe200080108b2 */
[--C-:B------:R-:W-:Y:S01]  /*5dc0*/  FFMA.FTZ R157, R161, UR14, -R178.reuse ;  /* 0x0000000ea19d7c23 */ /* 0x100fe200080108b2 */
[----:B------:R1:W-:Y:S01]  /*5dd0*/  MUFU.EX2 R175, R153 ;  /* 0x0000009900af7308 */ /* 0x0003e20000000800 */
[--C-:B------:R-:W-:Y:S01]  /*5de0*/  FFMA.FTZ R161, R165, UR14, -R178.reuse ;  /* 0x0000000ea5a17c23 */ /* 0x100fe200080108b2 */
[----:B------:R-:W-:Y:S01]  /*5df0*/  MOV R165, UR6 ;  /* 0x0000000600a57c02 */ /* 0x000fe20008000f00 */
[--C-:B------:R-:W-:Y:S01]  /*5e00*/  FFMA.FTZ R158, R164, UR14, -R178.reuse ;  /* 0x0000000ea49e7c23 */ /* 0x100fe200080108b2 */
[--C-:B------:R-:W-:Y:S01]  /*5e10*/  FFMA.FTZ R169, R169, UR14, -R178.reuse ;  /* 0x0000000ea9a97c23 */ /* 0x100fe200080108b2 */
[--C-:B------:R-:W-:Y:S01]  /*5e20*/  FFMA.FTZ R172, R172, UR14, -R178.reuse ;  /* 0x0000000eacac7c23 */ /* 0x100fe200080108b2 */
[--C-:B------:R-:W-:Y:S01]  /*5e30*/  FFMA.FTZ R173, R173, UR14, -R178.reuse ;  /* 0x0000000eadad7c23 */ /* 0x100fe200080108b2 */
[--C-:B------:R-:W-:Y:S01]  /*5e40*/  FFMA.FTZ R176, R176, UR14, -R178.reuse ;  /* 0x0000000eb0b07c23 */ /* 0x100fe200080108b2 */
[----:B------:R-:W-:Y:S01]  /*5e50*/  MUFU.EX2 R152, R152 ;  /* 0x0000009800987308 */ /* 0x000fe20000000800 */
[----:B-1----:R-:W-:Y:S01]  /*5e60*/  FADD.FTZ R153, -R160, R15 ;  /* 0x0000000fa0997221 */ /* 0x002fe20000010100 */
[----:B------:R-:W-:Y:S01]  /*5e70*/  FSEL R15, R3, RZ, P1 ;  /* 0x000000ff030f7208 */ /* 0x000fe20000800000 */
[--C-:B------:R-:W-:Y:S01]  /*5e80*/  FFMA.FTZ R160, R168, UR14, -R178.reuse ;  /* 0x0000000ea8a07c23 */ /* 0x100fe200080108b2 */
[----:B------:R-:W-:Y:S01]  /*5e90*/  ISETP.NE.AND P1, PT, R2, RZ, PT ;  /* 0x000000ff0200720c */ /* 0x000fe20003f25270 */
[----:B------:R-:W-:Y:S01]  /*5ea0*/  FMUL.FTZ R153, R153, UR14 ;  /* 0x0000000e99997c20 */ /* 0x000fe20008410000 */
[----:B------:R-:W-:Y:S01]  /*5eb0*/  FFMA.FTZ R177, R177, UR14, -R178 ;  /* 0x0000000eb1b17c23 */ /* 0x000fe200080108b2 */
[----:B------:R-:W-:Y:S01]  /*5ec0*/  FADD.FTZ R15, -R15, R14 ;  /* 0x0000000e0f0f7221 */ /* 0x000fe20000010100 */
[----:B------:R-:W-:Y:S01]  /*5ed0*/  MUFU.EX2 R154, R154 ;  /* 0x0000009a009a7308 */ /* 0x000fe20000000800 */
[--C-:B------:R-:W-:Y:S01]  /*5ee0*/  FFMA.FTZ R180, R180, UR14, -R178.reuse ;  /* 0x0000000eb4b47c23 */ /* 0x100fe200080108b2 */
[----:B------:R-:W-:Y:S01]  /*5ef0*/  FFMA.FTZ R178, R181, UR14, -R178 ;  /* 0x0000000eb5b27c23 */ /* 0x000fe200080108b2 */
[----:B------:R-:W-:-:S05]  /*5f00*/  FMUL.FTZ R15, R15, UR14 ;  /* 0x0000000e0f0f7c20 */ /* 0x000fca0008410000 */
[----:B------:R-:W1:Y:S08]  /*5f10*/  MUFU.EX2 R14, R153 ;  /* 0x00000099000e7308 */ /* 0x000e700000000800 */
[----:B------:R-:W2:Y:S08]  /*5f20*/  MUFU.EX2 R15, R15 ;  /* 0x0000000f000f7308 */ /* 0x000eb00000000800 */
[----:B------:R-:W3:Y:S01]  /*5f30*/  MUFU.EX2 R17, R17 ;  /* 0x0000001100117308 */ /* 0x000ee20000000800 */
[----:B-1----:R-:W-:Y:S01]  /*5f40*/  FFMA.FTZ R153, R14, R6, R19 ;  /* 0x000000060e997223 */ /* 0x002fe20000010013 */
[-C--:B------:R-:W-:Y:S01]  /*5f50*/  FMUL.FTZ R26, R26, R14.reuse ;  /* 0x0000000e1a1a7220 */ /* 0x080fe20000410000 */
[-C--:B------:R-:W-:Y:S01]  /*5f60*/  FMUL.FTZ R27, R27, R14.reuse ;  /* 0x0000000e1b1b7220 */ /* 0x080fe20000410000 */
[-C--:B------:R-:W-:Y:S01]  /*5f70*/  FMUL.FTZ R30, R30, R14.reuse ;  /* 0x0000000e1e1e7220 */ /* 0x080fe20000410000 */
[----:B------:R-:W-:Y:S01]  /*5f80*/  FADD.FTZ R6, R22, R153 ;  /* 0x0000009916067221 */ /* 0x000fe20000010000 */
[-C--:B------:R-:W-:Y:S01]  /*5f90*/  FMUL.FTZ R31, R31, R14.reuse ;  /* 0x0000000e1f1f7220 */ /* 0x080fe20000410000 */
[----:B------:R-:W-:Y:S01]  /*5fa0*/  FMUL.FTZ R34, R34, R14 ;  /* 0x0000000e22227220 */ /* 0x000fe20000410000 */
[----:B------:R-:W1:Y:S01]  /*5fb0*/  MUFU.EX2 R156, R156 ;  /* 0x0000009c009c7308 */ /* 0x000e620000000800 */
[----:B--2---:R-:W-:Y:S01]  /*5fc0*/  FFMA.FTZ R164, R15, R5, R152 ;  /* 0x000000050fa47223 */ /* 0x004fe20000010098 */
[----:B------:R-:W-:-:S02]  /*5fd0*/  @!P1 IMAD R5, R165, 0x40, R0 ;  /* 0x00000040a5059824 */ /* 0x000fc400078e0200 */
[----:B------:R-:W-:Y:S01]  /*5fe0*/  FADD.FTZ R153, R155, R6 ;  /* 0x000000069b997221 */ /* 0x000fe20000010000 */
[C---:B------:R-:W-:Y:S01]  /*5ff0*/  F2FP.BF16.F32.PACK_AB R155, R20.reuse, R155 ;  /* 0x0000009b149b723e */ /* 0x040fe200000010ff */
[C---:B------:R-:W-:Y:S01]  /*6000*/  FADD.FTZ R165, R175.reuse, R164 ;  /* 0x000000a4afa57221 */ /* 0x040fe20000010000 */
[----:B------:R-:W-:Y:S01]  /*6010*/  F2FP.BF16.F32.PACK_AB R152, R175, R152 ;  /* 0x00000098af98723e */ /* 0x000fe200000010ff */
[----:B------:R-:W-:Y:S01]  /*6020*/  FADD.FTZ R153, R20, R153 ;  /* 0x0000009914997221 */ /* 0x000fe20000010000 */
[----:B------:R-:W2:Y:S01]  /*6030*/  MUFU.EX2 R157, R157 ;  /* 0x0000009d009d7308 */ /* 0x000ea20000000800 */
[----:B------:R-:W-:Y:S01]  /*6040*/  FADD.FTZ R164, R154, R165 ;  /* 0x000000a59aa47221 */ /* 0x000fe20000010000 */
[----:B------:R-:W-:Y:S01]  /*6050*/  @!P1 LEA R5, R5, UR39, 0x2 ;  /* 0x0000002705059c11 */ /* 0x000fe2000f8e10ff */
[----:B------:R-:W-:Y:S01]  /*6060*/  FADD.FTZ R168, R18, R153 ;  /* 0x0000009912a87221 */ /* 0x000fe20000010000 */
[C---:B---3--:R-:W-:Y:S01]  /*6070*/  F2FP.BF16.F32.PACK_AB R154, R17.reuse, R154 ;  /* 0x0000009a119a723e */ /* 0x048fe200000010ff */
[----:B------:R-:W-:Y:S01]  /*6080*/  FADD.FTZ R165, R17, R164 ;  /* 0x000000a411a57221 */ /* 0x000fe20000010000 */
[-C--:B------:R-:W-:Y:S01]  /*6090*/  FMUL.FTZ R24, R24, R15.reuse ;  /* 0x0000000f18187220 */ /* 0x080fe20000410000 */
[----:B------:R-:W-:Y:S01]  /*60a0*/  FADD.FTZ R168, R21, R168 ;  /* 0x000000a815a87221 */ /* 0x000fe20000010000 */
[----:B------:R-:W3:Y:S01]  /*60b0*/  MUFU.EX2 R158, R158 ;  /* 0x0000009e009e7308 */ /* 0x000ee20000000800 */
[----:B-1----:R-:W-:Y:S01]  /*60c0*/  FADD.FTZ R6, R156, R165 ;  /* 0x000000a59c067221 */ /* 0x002fe20000010000 */
[----:B------:R-:W-:Y:S01]  /*60d0*/  @!P1 STS [R5+0x28800], R15 ;  /* 0x0288000f05009388 */ /* 0x000fe20000000800 */
[-C--:B------:R-:W-:Y:S01]  /*60e0*/  FMUL.FTZ R25, R25, R15.reuse ;  /* 0x0000000f19197220 */ /* 0x080fe20000410000 */
[-C--:B------:R-:W-:Y:S01]  /*60f0*/  FMUL.FTZ R28, R28, R15.reuse ;  /* 0x0000000f1c1c7220 */ /* 0x080fe20000410000 */
[-C--:B------:R-:W-:Y:S01]  /*6100*/  FMUL.FTZ R29, R29, R15.reuse ;  /* 0x0000000f1d1d7220 */ /* 0x080fe20000410000 */
[----:B------:R1:W-:Y:S01]  /*6110*/  @!P1 STS [R5+0x28820], R14 ;  /* 0x0288200e05009388 */ /* 0x0003e20000000800 */
        /* <DEDUP_REMOVED lines=11> */
[----:B------:R-:W-:Y:S01]  /*61d0*/  FADD.FTZ R153, R159, R168 ;  /* 0x000000a89f997221 */ /* 0x000fe20000010000 */
[-C--:B------:R-:W-:Y:S01]  /*61e0*/  FMUL.FTZ R41, R41, R15.reuse ;  /* 0x0000000f29297220 */ /* 0x080fe20000410000 */
[-C--:B------:R-:W-:Y:S01]  /*61f0*/  FMUL.FTZ R44, R44, R15.reuse ;  /* 0x0000000f2c2c7220 */ /* 0x080fe20000410000 */
[-C--:B------:R-:W-:Y:S01]  /*6200*/  FMUL.FTZ R45, R45, R15.reuse ;  /* 0x0000000f2d2d7220 */ /* 0x080fe20000410000 */
[-C--:B------:R-:W-:Y:S01]  /*6210*/  FMUL.FTZ R48, R48, R15.reuse ;  /* 0x0000000f30307220 */ /* 0x080fe20000410000 */
[-C--:B------:R-:W-:Y:S01]  /*6220*/  FMUL.FTZ R49, R49, R15.reuse ;  /* 0x0000000f31317220 */ /* 0x080fe20000410000 */
[----:B------:R-:W3:Y:S01]  /*6230*/  MUFU.EX2 R160, R160 ;  /* 0x000000a000a07308 */ /* 0x000ee20000000800 */
        /* <DEDUP_REMOVED lines=8> */
[----:B--2---:R-:W-:Y:S01]  /*62c0*/  FADD.FTZ R6, R162, R153 ;  /* 0x00000099a2067221 */ /* 0x004fe20000010000 */
[----:B------:R-:W-:Y:S01]  /*62d0*/  F2FP.BF16.F32.PACK_AB R153, R22, R19 ;  /* 0x000000131699723e */ /* 0x000fe200000010ff */
[----:B------:R-:W-:Y:S01]  /*62e0*/  BAR.SYNC.DEFER_BLOCKING 0xf, 0x100 ;  /* 0x03c4000000007b1d */ /* 0x000fe20000010000 */
[----:B------:R-:W-:Y:S01]  /*62f0*/  F2FP.BF16.F32.PACK_AB R159, R162, R159 ;  /* 0x0000009fa29f723e */ /* 0x000fe200000010ff */
        /* <DEDUP_REMOVED lines=19> */
[-C--:B------:R-:W-:Y:S01]  /*6430*/  FMUL.FTZ R92, R92, R15.reuse ;  /* 0x0000000f5c5c7220 */ /* 0x080fe20000410000 */
[----:B------:R-:W3:Y:S01]  /*6440*/  MUFU.EX2 R172, R172 ;  /* 0x000000ac00ac7308 */ /* 0x000ee20000000800 */
[C---:B-1----:R-:W-:Y:S01]  /*6450*/  FADD.FTZ R5, R169.reuse, R22 ;  /* 0x00000016a9057221 */ /* 0x042fe20000010000 */
[----:B------:R-:W-:Y:S01]  /*6460*/  F2FP.BF16.F32.PACK_AB R160, R169, R160 ;  /* 0x000000a0a9a0723e */ /* 0x000fe200000010ff */
[----:B------:R1:W-:Y:S01]  /*6470*/  STSM.16.M88.4 [R10+0x26800], R152 ;  /* 0x026800980a007844 */ /* 0x0003e20000000200 */
[-C--:B------:R-:W-:Y:S01]  /*6480*/  FMUL.FTZ R93, R93, R15.reuse ;  /* 0x0000000f5d5d7220 */ /* 0x080fe20000410000 */
[-C--:B------:R-:W-:Y:S01]  /*6490*/  FMUL.FTZ R96, R96, R15.reuse ;  /* 0x0000000f60607220 */ /* 0x080fe20000410000 */
[----:B------:R-:W-:Y:S01]  /*64a0*/  FMUL.FTZ R97, R97, R15 ;  /* 0x0000000f61617220 */ /* 0x000fe20000410000 */
[----:B------:R1:W-:Y:S01]  /*64b0*/  STSM.16.M88.4 [R9], R156 ;  /* 0x0000009c09007844 */ /* 0x0003e20000000200 */
        /* <DEDUP_REMOVED lines=38> */
[----:B------:R-:W-:Y:S01]  /*6720*/  FMUL.FTZ R149, R149, R15 ;  /* 0x0000000f95957220 */ /* 0x000fe20000410000 */
[----:B------:R1:W-:Y:S01]  /*6730*/  STSM.16.M88.4 [R8], R160 ;  /* 0x000000a008007844 */ /* 0x0003e20000000200 */
        /* <DEDUP_REMOVED lines=16> */
[----:B------:R-:W-:Y:S01]  /*6840*/  MUFU.EX2 R171, R171 ;  /* 0x000000ab00ab7308 */ /* 0x000fe20000000800 */
[C---:B---3--:R-:W-:Y:S01]  /*6850*/  F2FP.BF16.F32.PACK_AB R165, R174.reuse, R167 ;  /* 0x000000a7aea5723e */ /* 0x048fe200000010ff */
[----:B------:R-:W-:Y:S01]  /*6860*/  FADD.FTZ R6, R174, R5 ;  /* 0x00000005ae067221 */ /* 0x000fe20000010000 */
        /* <DEDUP_REMOVED lines=23> */
[----:B------:R-:W-:Y:S01]  /*69e0*/  FADD.FTZ R19, R171, R6 ;  /* 0x00000006ab137221 */ /* 0x000fe20000010000 */
        /* <DEDUP_REMOVED lines=11> */
[-C--:B------:R-:W-:Y:S01]  /*6aa0*/  FMUL.FTZ R111, R111, R14.reuse ;  /* 0x0000000e6f6f7220 */ /* 0x080fe20000410000 */
[-C--:B------:R-:W-:Y:S01]  /*6ab0*/  FMUL.FTZ R114, R114, R14.reuse ;  /* 0x0000000e72727220 */ /* 0x080fe20000410000 */
[-C--:B------:R-:W-:Y:S01]  /*6ac0*/  FMUL.FTZ R115, R115, R14.reuse ;  /* 0x0000000e73737220 */ /* 0x080fe20000410000 */
        /* <DEDUP_REMOVED lines=23> */
.L_x_3904:
[----:B------:R1:W2:Y:S01]  /*6c40*/  SYNCS.PHASECHK.TRANS64.TRYWAIT P1, [UR27+0x28c50], R13 ;  /* 0x028c500dff0075a7 */ /* 0x0002a2000802015b */
[----:B------:R-:W-:Y:S05]  /*6c50*/  @!P0 BRA `(.L_x_3905) ;  /* 0x0000000000048947 */ /* 0x000fea0003800000 */
[----:B------:R-:W-:Y:S01]  /*6c60*/  BPT.TRAP 0x1 ;  /* 0x000000040000795c */ /* 0x000fe20000300000 */
.L_x_3905:
[----:B--2---:R-:W-:Y:S05]  /*6c70*/  @P1 BRA `(.L_x_3906) ;  /* 0x0000000000081947 */ /* 0x004fea0003800000 */
[----:B------:R-:W2:Y:S02]  /*6c80*/  SYNCS.PHASECHK.TRANS64.TRYWAIT P1, [UR27+0x28c50], R13 ;  /* 0x028c500dff0075a7 */ /* 0x000ea4000802015b */
[----:B--2---:R-:W-:Y:S05]  /*6c90*/  @!P1 BRA `(.L_x_3907) ;  /* 0x00000088001c9947 */ /* 0x004fea0003800000 */
.L_x_3906:
        /* <DEDUP_REMOVED lines=34> */
.L_x_3908:
[----:B------:R-:W-:Y:S01]  /*6ec0*/  UISETP.GT.AND UP0, UPT, UR25, UR7, UPT ;  /* 0x000000071900728c */ /* 0x000fe2000bf04270 */
[----:B------:R-:W-:Y:S01]  /*6ed0*/  IMAD.MOV.U32 R15, RZ, RZ, R4 ;  /* 0x000000ffff0f7224 */ /* 0x000fe200078e0004 */
[----:B------:R-:W-:Y:S01]  /*6ee0*/  UIADD3 UR27, UR27, 0x28c60, URZ ;  /* 0x00028c601b1b7890 */ /* 0x000fe2000fffe03f */
[----:B--2---:R-:W-:Y:S01]  /*6ef0*/  MOV R14, R3 ;  /* 0x00000003000e7202 */ /* 0x004fe20000000f00 */
[----:B------:R-:W-:Y:S02]  /*6f00*/  UIADD3 UR25, UR25, -0x1, URZ ;  /* 0xffffffff19197890 */ /* 0x000fe4000fffe03f */
[----:B------:R-:W-:Y:S01]  /*6f10*/  PLOP3.LUT P1, PT, PT, PT, UP0, 0x80, 0x0 ;  /* 0x000000000000781c */ /* 0x000fe20003f2f008 */
[----:B------:R-:W-:Y:S01]  /*6f20*/  UPRMT UR27, UR44, 0x654, UR27 ;  /* 0x000006542c1b7896 */ /* 0x000fe2000800001b */
[----:B------:R-:W-:-:S08]  /*6f30*/  UMOV UR6, UR4 ;  /* 0x0000000400067c82 */ /* 0x000fd00008000000 */
[----:B------:R-:W-:Y:S03]  /*6f40*/  SYNCS.ARRIVE.TRANS64.RED.A1T0 RZ, [UR27], RZ ;  /* 0x000000ffffff79a7 */ /* 0x000fe6000810041b */
[----:B------:R-:W-:Y:S05]  /*6f50*/  @P1 BRA `(.L_x_3909) ;  /* 0xffffffe000801947 */ /* 0x000fea000383ffff */
.L_x_3898:
[----:B------:R-:W-:-:S06]  /*6f60*/  UISETP.GE.AND UP0, UPT, UR25, UR40, UPT ;  /* 0x000000281900728c */ /* 0x000fcc000bf06270 */
[----:B------:R-:W-:-:S13]  /*6f70*/  PLOP3.LUT P1, PT, PT, PT, UP0, 0x80, 0x0 ;  /* 0x000000000000781c */ /* 0x000fda0003f2f008 */
[----:B------:R-:W-:Y:S05]  /*6f80*/  @!P1 BRA `(.L_x_3910) ;  /* 0x0000001800349947 */ /* 0x000fea0003800000 */
[----:B012---:R-:W-:Y:S01]  /*6f90*/  IMAD.MOV.U32 R13, RZ, RZ, R4 ;  /* 0x000000ffff0d7224 */ /* 0x007fe200078e0004 */
[----:B------:R-:W-:Y:S01]  /*6fa0*/  UMOV UR7, UR4 ;  /* 0x0000000400077c82 */ /* 0x000fe20008000000 */
[----:B------:R-:W-:Y:S01]  /*6fb0*/  IMAD.MOV.U32 R12, RZ, RZ, R3 ;  /* 0x000000ffff0c7224 */ /* 0x000fe200078e0003 */
[----:B------:R-:W-:-:S06]  /*6fc0*/  ULDC UR6, c[0x0][0x988] ;  /* 0x0002620000067ab9 */ /* 0x000fcc0000000800 */
.L_x_3921:
[----:B------:R-:W-:-:S04]  /*6fd0*/  UIADD3 UR4, UR7, 0x1, URZ ;  /* 0x0000000107047890 */ /* 0x000fc8000fffe03f */
[----:B------:R-:W-:-:S04]  /*6fe0*/  UISETP.NE.AND UP0, UPT, UR4, 0x2, UPT ;  /* 0x000000020400788c */ /* 0x000fc8000bf05270 */
[----:B------:R-:W-:Y:S02]  /*6ff0*/  USEL UR10, URZ, 0x1, UP0 ;  /* 0x000000013f0a7887 */ /* 0x000fe40008000000 */
[----:B------:R-:W-:Y:S02]  /*7000*/  USEL UR4, UR4, URZ, UP0 ;  /* 0x0000003f04047287 */ /* 0x000fe40008000000 */
[----:B------:R-:W-:Y:S01]  /*7010*/  ULOP3.LUT UR5, UR5, UR10, URZ, 0x3c, !UPT ;  /* 0x0000000a05057292 */ /* 0x000fe2000f8e3c3f */
[----:B0-2---:R-:W-:Y:S11]  /*7020*/  @!P0 BRA `(.L_x_3911) ;  /* 0x0000000000048947 */ /* 0x005ff60003800000 */
[----:B------:R-:W-:Y:S01]  /*7030*/  BPT.TRAP 0x1 ;  /* 0x000000040000795c */ /* 0x000fe20000300000 */
.L_x_3911:
[----:B------:R-:W-:Y:S01]  /*7040*/  ULEA UR26, UR4, UR39, 0x3 ;  /* 0x00000027041a7291 */ /* 0x000fe2000f8e183f */
[----:B------:R-:W-:-:S04]  /*7050*/  MOV R11, UR5 ;  /* 0x00000005000b7c02 */ /* 0x000fc80008000f00 */
[----:B------:R-:W-:-:S04]  /*7060*/  SHF.L.U32 R11, R11, 0x1f, RZ ;  /* 0x0000001f0b0b7819 */ /* 0x000fc800000006ff */
[----:B------:R0:W1:Y:S01]  /*7070*/  SYNCS.PHASECHK.TRANS64.TRYWAIT P1, [UR26+0x28c30], R11 ;  /* 0x028c300bff0075a7 */ /* 0x000062000802015a */
[----:B------:R-:W-:Y:S05]  /*7080*/  @!P0 BRA `(.L_x_3912) ;  /* 0x0000000000048947 */ /* 0x000fea0003800000 */
[----:B------:R-:W-:Y:S01]  /*7090*/  BPT.TRAP 0x1 ;  /* 0x000000040000795c */ /* 0x000fe20000300000 */
.L_x_3912:
[----:B-1----:R-:W-:Y:S05]  /*70a0*/  @P1 BRA `(.L_x_3913) ;  /* 0x0000000000081947 */ /* 0x002fea0003800000 */
[----:B------:R-:W1:Y:S02]  /*70b0*/  SYNCS.PHASECHK.TRANS64.TRYWAIT P1, [UR26+0x28c30], R11 ;  /* 0x028c300bff0075a7 */ /* 0x000e64000802015a */
[----:B-1----:R-:W-:Y:S05]  /*70c0*/  @!P1 BRA `(.L_x_3914) ;  /* 0x0000008400289947 */ /* 0x002fea0003800000 */
.L_x_3913:
        /* <DEDUP_REMOVED lines=22> */
.L_x_3915:
        /* <DEDUP_REMOVED lines=28> */
[----:B------:R-:W-:Y:S02]  /*73f0*/  FMNMX.FTZ R4, R162, R3, !PT ;  /* 0x00000003a2047209 */ /* 0x000fe40007810000 */
[----:B-1----:R-:W-:Y:S02]  /*7400*/  FMNMX.FTZ R3, R16, R15, !PT ;  /* 0x0000000f10037209 */ /* 0x002fe40007810000 */
[----:B------:R-:W-:-:S03]  /*7410*/  FMNMX.FTZ R15, R163, R4, !PT ;  /* 0x00000004a30f7209 */ /* 0x000fc60007810000 */
[C---:B------:R-:W-:Y:S01]  /*7420*/  FMUL.FTZ R22, R3.reuse, UR14 ;  /* 0x0000000e03167c20 */ /* 0x040fe20008410000 */
        /* <DEDUP_REMOVED lines=25> */
[----:B------:R-:W-:Y:S01]  /*75c0*/  FMNMX.FTZ R4, R182, R17, !PT ;  /* 0x00000011b6047209 */ /* 0x000fe20007810000 */
[----:B------:R-:W-:-:S03]  /*75d0*/  FFMA.FTZ R17, R157, UR14, -R22 ;  /* 0x0000000e9d117c23 */ /* 0x000fc60008010816 */
[----:B------:R-:W-:Y:S02]  /*75e0*/  FMNMX.FTZ R4, R183, R4, !PT ;  /* 0x00000004b7047209 */ /* 0x000fe40007810000 */
[----:B------:R-:W2:Y:S03]  /*75f0*/  MUFU.EX2 R152, R152 ;  /* 0x0000009800987308 */ /* 0x000ea60000000800 */
[----:B------:R-:W3:Y:S05]  /*7600*/  SHFL.BFLY PT, R23, R4, 0x2, 0x1f ;  /* 0x0c401f0004177f89 */ /* 0x000eea00000e0000 */
[----:B------:R-:W-:Y:S01]  /*7610*/  MUFU.EX2 R14, R14 ;  /* 0x0000000e000e7308 */ /* 0x000fe20000000800 */
        /* <DEDUP_REMOVED lines=8> */
[C---:B--2---:R-:W-:Y:S01]  /*76a0*/  FADD.FTZ R5, R152.reuse, R5 ;  /* 0x0000000598057221 */ /* 0x044fe20000010000 */
        /* <DEDUP_REMOVED lines=9> */
[----:B---3--:R-:W-:Y:S01]  /*7740*/  FMNMX.FTZ R20, R4, R23, !PT ;  /* 0x0000001704147209 */ /* 0x008fe20007810000 */
[--C-:B------:R-:W-:Y:S01]  /*7750*/  FFMA.FTZ R23, R169, UR14, -R22.reuse ;  /* 0x0000000ea9177c23 */ /* 0x100fe20008010816 */
[----:B------:R-:W-:Y:S01]  /*7760*/  FFMA.FTZ R169, R177, UR14, -R22 ;  /* 0x0000000eb1a97c23 */ /* 0x000fe20008010816 */
[-C--:B------:R-:W-:Y:S01]  /*7770*/  FMUL.FTZ R49, R49, R12.reuse ;  /* 0x0000000c31317220 */ /* 0x080fe20000410000 */
[-C--:B------:R-:W-:Y:S01]  /*7780*/  FMUL.FTZ R52, R52, R12.reuse ;  /* 0x0000000c34347220 */ /* 0x080fe20000410000 */
[----:B------:R-:W1:Y:S01]  /*7790*/  SHFL.BFLY PT, R153, R20, 0x1, 0x1f ;  /* 0x0c201f0014997f89 */ /* 0x000e6200000e0000 */
        /* <DEDUP_REMOVED lines=23> */
[----:B-1----:R-:W-:Y:S01]  /*7910*/  FMNMX.FTZ R4, R20, R153, !PT ;  /* 0x0000009914047209 */ /* 0x002fe20007810000 */
[----:B------:R-:W-:Y:S01]  /*7920*/  MUFU.EX2 R160, R160 ;  /* 0x000000a000a07308 */ /* 0x000fe20000000800 */
[-C--:B------:R-:W-:Y:S01]  /*7930*/  FMUL.FTZ R93, R93, R12.reuse ;  /* 0x0000000c5d5d7220 */ /* 0x080fe20000410000 */
[-C--:B------:R-:W-:Y:S01]  /*7940*/  FMUL.FTZ R96, R96, R12.reuse ;  /* 0x0000000c60607220 */ /* 0x080fe20000410000 */
[-C--:B------:R-:W-:Y:S01]  /*7950*/  FMUL.FTZ R97, R97, R12.reuse ;  /* 0x0000000c61617220 */ /* 0x080fe20000410000 */
        /* <DEDUP_REMOVED lines=21> */
[--C-:B------:R-:W-:Y:S01]  /*7ab0*/  FFMA.FTZ R182, R182, UR14, -R176.reuse ;  /* 0x0000000eb6b67c23 */ /* 0x100fe200080108b0 */
        /* <DEDUP_REMOVED lines=11> */
[----:B--2---:R-:W-:-:S02]  /*7b70*/  IMAD.U32 R155, RZ, RZ, UR7 ;  /* 0x00000007ff9b7e24 */ /* 0x004fc4000f8e00ff */
[----:B-1----:R-:W-:Y:S01]  /*7b80*/  FFMA.FTZ R6, R173, R6, R168 ;  /* 0x00000006ad067223 */ /* 0x002fe200000100a8 */
[-C--:B------:R-:W-:Y:S01]  /*7b90*/  FMUL.FTZ R120, R120, R12.reuse ;  /* 0x0000000c78787220 */ /* 0x080fe20000410000 */
[-C--:B------:R-:W-:Y:S01]  /*7ba0*/  FMUL.FTZ R121, R121, R12.reuse ;  /* 0x0000000c79797220 */ /* 0x080fe20000410000 */
[----:B------:R-:W-:Y:S02]  /*7bb0*/  @!P1 IMAD R22, R155, 0x40, R0 ;  /* 0x000000409b169824 */ /* 0x000fe400078e0200 */
[-C--:B------:R-:W-:Y:S01]  /*7bc0*/  FMUL.FTZ R124, R124, R12.reuse ;  /* 0x0000000c7c7c7220 */ /* 0x080fe20000410000 */
[-C--:B------:R-:W-:Y:S01]  /*7bd0*/  FMUL.FTZ R125, R125, R12.reuse ;  /* 0x0000000c7d7d7220 */ /* 0x080fe20000410000 */
[----:B------:R-:W1:Y:S01]  /*7be0*/  MUFU.EX2 R159, R159 ;  /* 0x0000009f009f7308 */ /* 0x000e620000000800 */
[C---:B---3--:R-:W-:Y:S01]  /*7bf0*/  FADD.FTZ R155, R153.reuse, R6 ;  /* 0x00000006999b7221 */ /* 0x048fe20000010000 */
[----:B------:R-:W-:Y:S01]  /*7c00*/  FADD.FTZ R6, R14, R5 ;  /* 0x000000050e067221 */ /* 0x000fe20000010000 */
[----:B------:R-:W-:Y:S01]  /*7c10*/  @!P1 LEA R22, R22, UR39, 0x2 ;  /* 0x0000002716169c11 */ /* 0x000fe2000f8e10ff */
[----:B------:R-:W-:Y:S01]  /*7c20*/  FMUL.FTZ R128, R128, R12 ;  /* 0x0000000c80807220 */ /* 0x000fe20000410000 */
[----:B------:R-:W-:Y:S01]  /*7c30*/  F2FP.BF16.F32.PACK_AB R153, R153, R168 ;  /* 0x000000a89999723e */ /* 0x000fe200000010ff */
[----:B------:R-:W-:Y:S01]  /*7c40*/  FADD.FTZ R5, R17, R6 ;  /* 0x0000000611057221 */ /* 0x000fe20000010000 */
[-C--:B------:R-:W-:Y:S01]  /*7c50*/  FMUL.FTZ R129, R129, R12.reuse ;  /* 0x0000000c81817220 */ /* 0x080fe20000410000 */
[----:B------:R-:W2:Y:S01]  /*7c60*/  MUFU.EX2 R157, R162 ;  /* 0x000000a2009d7308 */ /* 0x000ea20000000800 */
[----:B----4-:R-:W-:Y:S01]  /*7c70*/  FADD.FTZ R154, R158, R155 ;  /* 0x0000009b9e9a7221 */ /* 0x010fe20000010000 */
[----:B------:R-:W-:Y:S01]  /*7c80*/  @!P1 STS [R22+0x28800], R12 ;  /* 0x0288000c16009388 */ /* 0x000fe20000000800 */
[-C--:B------:R-:W-:Y:S01]  /*7c90*/  FMUL.FTZ R132, R132, R12.reuse ;  /* 0x0000000c84847220 */ /* 0x080fe20000410000 */
[-C--:B------:R-:W-:Y:S01]  /*7ca0*/  FMUL.FTZ R133, R133, R12.reuse ;  /* 0x0000000c85857220 */ /* 0x080fe20000410000 */
[-C--:B------:R-:W-:Y:S01]  /*7cb0*/  FMUL.FTZ R136, R136, R12.reuse ;  /* 0x0000000c88887220 */ /* 0x080fe20000410000 */
[----:B------:R3:W-:Y:S01]  /*7cc0*/  @!P1 STS [R22+0x28820], R173 ;  /* 0x028820ad16009388 */ /* 0x0007e20000000800 */
[-C--:B------:R-:W-:Y:S01]  /*7cd0*/  FMUL.FTZ R137, R137, R12.reuse ;  /* 0x0000000c89897220 */ /* 0x080fe20000410000 */
[----:B------:R-:W4:Y:S01]  /*7ce0*/  MUFU.EX2 R172, R163 ;  /* 0x000000a300ac7308 */ /* 0x000f220000000800 */
[----:B-1----:R-:W-:Y:S01]  /*7cf0*/  FADD.FTZ R154, R159, R154 ;  /* 0x0000009a9f9a7221 */ /* 0x002fe20000010000 */
[-C--:B------:R-:W-:Y:S01]  /*7d00*/  FMUL.FTZ R140, R140, R12.reuse ;  /* 0x0000000c8c8c7220 */ /* 0x080fe20000410000 */
[-C--:B------:R-:W-:Y:S01]  /*7d10*/  FMUL.FTZ R141, R141, R12.reuse ;  /* 0x0000000c8d8d7220 */ /* 0x080fe20000410000 */
[-C--:B------:R-:W-:Y:S01]  /*7d20*/  FMUL.FTZ R144, R144, R12.reuse ;  /* 0x0000000c90907220 */ /* 0x080fe20000410000 */
[-C--:B------:R-:W-:Y:S01]  /*7d30*/  FMUL.FTZ R145, R145, R12.reuse ;  /* 0x0000000c91917220 */ /* 0x080fe20000410000 */
[-C--:B------:R-:W-:Y:S01]  /*7d40*/  FMUL.FTZ R148, R148, R12.reuse ;  /* 0x0000000c94947220 */ /* 0x080fe20000410000 */
[----:B------:R-:W-:Y:S01]  /*7d50*/  FMUL.FTZ R149, R149, R12 ;  /* 0x0000000c95957220 */ /* 0x000fe20000410000 */
        /* <DEDUP_REMOVED lines=26> */
[----:B--2---:R-:W-:Y:S01]  /*7f00*/  FADD.FTZ R5, R157, R154 ;  /* 0x0000009a9d057221 */ /* 0x004fe20000010000 */
[----:B------:R-:W-:Y:S01]  /*7f10*/  F2FP.BF16.F32.PACK_AB R156, R19, R156 ;  /* 0x0000009c139c723e */ /* 0x000fe200000010ff */
[----:B------:R-:W-:Y:S01]  /*7f20*/  FMUL.FTZ R67, R67, R173 ;  /* 0x000000ad43437220 */ /* 0x000fe20000410000 */
[----:B------:R-:W-:Y:S01]  /*7f30*/  FADD.FTZ R155, R19, R170 ;  /* 0x000000aa139b7221 */ /* 0x000fe20000010000 */
[C---:B----4-:R-:W-:Y:S01]  /*7f40*/  FADD.FTZ R5, R172.reuse, R5 ;  /* 0x00000005ac057221 */ /* 0x050fe20000010000 */
[----:B------:R-:W-:Y:S01]  /*7f50*/  F2FP.BF16.F32.PACK_AB R157, R172, R157 ;  /* 0x0000009dac9d723e */ /* 0x000fe200000010ff */
[----:B------:R-:W0:Y:S01]  /*7f60*/  MUFU.EX2 R162, R171 ;  /* 0x000000ab00a27308 */ /* 0x000e220000000800 */
[----:B------:R-:W-:Y:S01]  /*7f70*/  FADD.FTZ R154, R16, R155 ;  /* 0x0000009b109a7221 */ /* 0x000fe20000010000 */
[----:B-1----:R-:W-:Y:S01]  /*7f80*/  FADD.FTZ R170, R166, R5 ;  /* 0x00000005a6aa7221 */ /* 0x002fe20000010000 */
[----:B------:R-:W-:Y:S01]  /*7f90*/  F2FP.BF16.F32.PACK_AB R155, R159, R158 ;  /* 0x0000009e9f9b723e */ /* 0x000fe200000010ff */
[-C--:B------:R-:W-:Y:S01]  /*7fa0*/  FMUL.FTZ R70, R70, R173.reuse ;  /* 0x000000ad46467220 */ /* 0x080fe20000410000 */
[----:B------:R-:W-:Y:S01]  /*7fb0*/  FADD.FTZ R5, R21, R154 ;  /* 0x0000009a15057221 */ /* 0x000fe20000010000 */
[----:B-----5:R-:W-:Y:S01]  /*7fc0*/  FADD.FTZ R170, R167, R170 ;  /* 0x000000aaa7aa7221 */ /* 0x020fe20000010000 */
[----:B------:R-:W-:Y:S01]  /*7fd0*/  F2FP.BF16.F32.PACK_AB R154, R17, R14 ;  /* 0x0000000e119a723e */ /* 0x000fe200000010ff */
[----:B------:R-:W1:Y:S01]  /*7fe0*/  MUFU.EX2 R18, R18 ;  /* 0x0000001200127308 */ /* 0x000e620000000800 */
[----:B------:R-:W-:Y:S01]  /*7ff0*/  BAR.SYNC.DEFER_BLOCKING 0xf, 0x100 ;  /* 0x03c4000000007b1d */ /* 0x000fe20000010000 */
[----:B------:R-:W-:Y:S01]  /*8000*/  FADD.FTZ R14, R160, R5 ;  /* 0x00000005a00e7221 */ /* 0x000fe20000010000 */
[----:B---3--:R-:W-:Y:S01]  /*8010*/  FADD.FTZ R5, R161, R170 ;  /* 0x000000aaa1057221 */ /* 0x008fe20000010000 */
[----:B------:R-:W-:Y:S01]  /*8020*/  F2FP.BF16.F32.PACK_AB R158, R21, R16 ;  /* 0x00000010159e723e */ /* 0x000fe200000010ff */
[----:B------:R-:W-:Y:S01]  /*8030*/  FMUL.FTZ R71, R71, R173 ;  /* 0x000000ad47477220 */ /* 0x000fe20000410000 */
[----:B------:R-:W-:Y:S01]  /*8040*/  FADD.FTZ R15, R23, R14 ;  /* 0x0000000e170f7221 */ /* 0x000fe20000010000 */
[----:B------:R-:W-:Y:S01]  /*8050*/  F2FP.BF16.F32.PACK_AB R159, R167, R166 ;  /* 0x000000a6a79f723e */ /* 0x000fe200000010ff */
[----:B------:R-:W2:Y:S01]  /*8060*/  MUFU.EX2 R163, R174 ;  /* 0x000000ae00a37308 */ /* 0x000ea20000000800 */
[C---:B0-----:R-:W-:Y:S01]  /*8070*/  FADD.FTZ R14, R162.reuse, R5 ;  /* 0x00000005a20e7221 */ /* 0x041fe20000010000 */
[----:B------:R-:W-:Y:S01]  /*8080*/  F2FP.BF16.F32.PACK_AB R161, R162, R161 ;  /* 0x000000a1a2a1723e */ /* 0x000fe200000010ff */
[-C--:B------:R-:W-:Y:S01]  /*8090*/  FMUL.FTZ R74, R74, R173.reuse ;  /* 0x000000ad4a4a7220 */ /* 0x080fe20000410000 */
[----:B------:R-:W-:Y:S01]  /*80a0*/  F2FP.BF16.F32.PACK_AB R160, R23, R160 ;  /* 0x000000a017a0723e */ /* 0x000fe200000010ff */
        /* <DEDUP_REMOVED lines=13> */
[----:B------:R2:W-:Y:S01]  /*8180*/  STSM.16.M88.4 [R10+0x26800], R152 ;  /* 0x026800980a007844 */ /* 0x0005e20000000200 */
[-C--:B------:R-:W-:Y:S01]  /*8190*/  FMUL.FTZ R94, R94, R173.reuse ;  /* 0x000000ad5e5e7220 */ /* 0x080fe20000410000 */
[-C--:B------:R-:W-:Y:S01]  /*81a0*/  FMUL.FTZ R95, R95, R173.reuse ;  /* 0x000000ad5f5f7220 */ /* 0x080fe20000410000 */
[-C--:B------:R-:W-:Y:S01]  /*81b0*/  FMUL.FTZ R98, R98, R173.reuse ;  /* 0x000000ad62627220 */ /* 0x080fe20000410000 */
[----:B------:R2:W-:Y:S01]  /*81c0*/  STSM.16.M88.4 [R9], R156 ;  /* 0x0000009c09007844 */ /* 0x0005e20000000200 */
[-C--:B------:R-:W-:Y:S01]  /*81d0*/  FMUL.FTZ R99, R99, R173.reuse ;  /* 0x000000ad63637220 */ /* 0x080fe20000410000 */
[----:B------:R-:W3:Y:S01]  /*81e0*/  MUFU.EX2 R164, R164 ;  /* 0x000000a400a47308 */ /* 0x000ee20000000800 */
[C---:B0-----:R-:W-:Y:S01]  /*81f0*/  FADD.FTZ R15, R165.reuse, R22 ;  /* 0x00000016a50f7221 */ /* 0x041fe20000010000 */
[----:B------:R-:W-:Y:S01]  /*8200*/  F2FP.BF16.F32.PACK_AB R162, R165, R18 ;  /* 0x00000012a5a2723e */ /* 0x000fe200000010ff */
[-C--:B------:R-:W-:Y:S01]  /*8210*/  FMUL.FTZ R102, R102, R173.reuse ;  /* 0x000000ad66667220 */ /* 0x080fe20000410000 */
[-C--:B------:R-:W-:Y:S01]  /*8220*/  FMUL.FTZ R103, R103, R173.reuse ;  /* 0x000000ad67677220 */ /* 0x080fe20000410000 */
[-C--:B------:R-:W-:Y:S01]  /*8230*/  FMUL.FTZ R106, R106, R173.reuse ;  /* 0x000000ad6a6a7220 */ /* 0x080fe20000410000 */
[-C--:B------:R-:W-:Y:S01]  /*8240*/  FMUL.FTZ R107, R107, R173.reuse ;  /* 0x000000ad6b6b7220 */ /* 0x080fe20000410000 */
[----:B------:R-:W-:Y:S01]  /*8250*/  FMUL.FTZ R110, R110, R173 ;  /* 0x000000ad6e6e7220 */ /* 0x000fe20000410000 */
[----:B------:R-:W0:Y:S01]  /*8260*/  MUFU.EX2 R178, R178 ;  /* 0x000000b200b27308 */ /* 0x000e220000000800 */
        /* <DEDUP_REMOVED lines=30> */
[----:B------:R-:W-:Y:S01]  /*8450*/  FMUL.FTZ R151, R151, R173 ;  /* 0x000000ad97977220 */ /* 0x000fe20000410000 */
[----:B------:R-:W1:Y:S01]  /*8460*/  MUFU.EX2 R179, R179 ;  /* 0x000000b300b37308 */ /* 0x000e620000000800 */
[----:B---3--:R-:W-:-:S07]  /*8470*/  FADD.FTZ R6, R20, R5 ;  /* 0x0000000514067221 */ /* 0x008fce0000010000 */
[----:B------:R-:W3:Y:S01]  /*8480*/  MUFU.EX2 R182, R182 ;  /* 0x000000b600b67308 */ /* 0x000ee20000000800 */
[C---:B0-----:R-:W-:Y:S01]  /*8490*/  F2FP.BF16.F32.PACK_AB R166, R13.reuse, R20 ;  /* 0x000000140da6723e */ /* 0x041fe200000010ff */
[----:B------:R-:W-:-:S06]  /*84a0*/  FADD.FTZ R5, R13, R6 ;  /* 0x000000060d057221 */ /* 0x000fcc0000010000 */
[----:B------:R-:W0:Y:S01]  /*84b0*/  MUFU.EX2 R183, R183 ;  /* 0x000000b700b77308 */ /* 0x000e220000000800 */
[C---:B-1----:R-:W-:Y:S01]  /*84c0*/  FADD.FTZ R15, R179.reuse, R16 ;  /* 0x00000010b30f7221 */ /* 0x042fe20000010000 */
[----:B------:R-:W-:-:S03]  /*84d0*/  F2FP.BF16.F32.PACK_AB R165, R179, R178 ;  /* 0x000000b2b3a5723e */ /* 0x000fc600000010ff */
[----:B---3--:R-:W-:Y:S01]  /*84e0*/  FADD.FTZ R14, R182, R15 ;  /* 0x0000000fb60e7221 */ /* 0x008fe20000010000 */
[----:B0-----:R-:W-:-:S03]  /*84f0*/  F2FP.BF16.F32.PACK_AB R167, R183, R182 ;  /* 0x000000b6b7a7723e */ /* 0x001fc600000010ff */
[----:B------:R-:W-:Y:S02]  /*8500*/  FADD.FTZ R6, R183, R14 ;  /* 0x0000000eb7067221 */ /* 0x000fe40000010000 */
[----:B------:R2:W-:Y:S01]  /*8510*/  STSM.16.M88.4 [R7], R164 ;  /* 0x000000a407007844 */ /* 0x0005e20000000200 */
[----:B------:R-:W-:Y:S05]  /*8520*/  @!P0 BRA `(.L_x_3916) ;  /* 0x0000000000048947 */ /* 0x000fea0003800000 */
[----:B------:R-:W-:Y:S01]  /*8530*/  BPT.TRAP 0x1 ;  /* 0x000000040000795c */ /* 0x000fe20000300000 */
.L_x_3916:
[----:B------:R0:W1:Y:S01]  /*8540*/  SYNCS.PHASECHK.TRANS64.TRYWAIT P1, [UR26+0x28c50], R11 ;  /* 0x028c500bff0075a7 */ /* 0x000062000802015a */
[----:B------:R-:W-:Y:S05]  /*8550*/  @!P0 BRA `(.L_x_3917) ;  /* 0x0000000000048947 */ /* 0x000fea0003800000 */
[----:B------:R-:W-:Y:S01]  /*8560*/  BPT.TRAP 0x1 ;  /* 0x000000040000795c */ /* 0x000fe20000300000 */
.L_x_3917:
[----:B-1----:R-:W-:Y:S05]  /*8570*/  @P1 BRA `(.L_x_3918) ;  /* 0x0000000000081947 */ /* 0x002fea0003800000 */
[----:B------:R-:W1:Y:S02]  /*8580*/  SYNCS.PHASECHK.TRANS64.TRYWAIT P1, [UR26+0x28c50], R11 ;  /* 0x028c500bff0075a7 */ /* 0x000e64000802015a */
[----:B-1----:R-:W-:Y:S05]  /*8590*/  @!P1 BRA `(.L_x_3919) ;  /* 0x00000070000c9947 */ /* 0x002fea0003800000 */
.L_x_3918:
        /* <DEDUP_REMOVED lines=34> */
.L_x_3920:
[----:B------:R-:W-:Y:S01]  /*87c0*/  UISETP.GT.AND UP0, UPT, UR25, UR40, UPT ;  /* 0x000000281900728c */ /* 0x000fe2000bf04270 */
[----:B------:R-:W-:Y:S01]  /*87d0*/  MOV R13, R4 ;  /* 0x00000004000d7202 */ /* 0x000fe20000000f00 */
[----:B------:R-:W-:Y:S01]  /*87e0*/  UIADD3 UR7, UR26, 0x28c60, URZ ;  /* 0x00028c601a077890 */ /* 0x000fe2000fffe03f */
[----:B-1----:R-:W-:Y:S01]  /*87f0*/  IMAD.MOV.U32 R12, RZ, RZ, R3 ;  /* 0x000000ffff0c7224 */ /* 0x002fe200078e0003 */
[----:B------:R-:W-:Y:S02]  /*8800*/  UIADD3 UR25, UR25, -0x1, URZ ;  /* 0xffffffff19197890 */ /* 0x000fe4000fffe03f */
[----:B------:R-:W-:Y:S01]  /*8810*/  PLOP3.LUT P1, PT, PT, PT, UP0, 0x80, 0x0 ;  /* 0x000000000000781c */ /* 0x000fe20003f2f008 */
[----:B------:R-:W-:-:S09]  /*8820*/  UPRMT UR7, UR44, 0x654, UR7 ;  /* 0x000006542c077896 */ /* 0x000fd20008000007 */
[----:B------:R-:W-:Y:S01]  /*8830*/  SYNCS.ARRIVE.TRANS64.RED.A1T0 RZ, [UR7], RZ ;  /* 0x000000ffffff79a7 */ /* 0x000fe20008100407 */
[----:B------:R-:W-:Y:S02]  /*8840*/  UMOV UR7, UR4 ;  /* 0x0000000400077c82 */ /* 0x000fe40008000000 */
[----:B------:R-:W-:Y:S05]  /*8850*/  @P1 BRA `(.L_x_3921) ;  /* 0xffffffe400dc1947 */ /* 0x000fea000383ffff */
.L_x_3910:
[----:B--23--:R-:W2:Y:S01]  /*8860*/  SHFL.BFLY PT, R8, R5, 0x2, 0x1f ;  /* 0x0c401f0005087f89 */ /* 0x00cea200000e0000 */
[----:B------:R-:W-:Y:S08]  /*8870*/  BAR.ARV 0x8, 0x100 ;  /* 0x0204000000007b1d */ /* 0x000ff00000002000 */
[----:B------:R-:W-:Y:S01]  /*8880*/  BAR.SYNC.DEFER_BLOCKING 0xf, 0x100 ;  /* 0x03c4000000007b1d */ /* 0x000fe20000010000 */
[----:B------:R-:W-:-:S02]  /*8890*/  ISETP.NE.AND P0, PT, R2, RZ, PT ;  /* 0x000000ff0200720c */ /* 0x000fc40003f05270 */
[----:B------:R-:W-:-:S03]  /*88a0*/  MOV R2, RZ ;  /* 0x000000ff00027202 */ /* 0x000fc60000000f00 */
[----:B------:R-:W3:Y:S01]  /*88b0*/  SHFL.BFLY PT, R9, R6, 0x2, 0x1f ;  /* 0x0c401f0006097f89 */ /* 0x000ee200000e0000 */
[----:B--2---:R-:W-:Y:S01]  /*88c0*/  FADD.FTZ R8, R8, R5 ;  /* 0x0000000508087221 */ /* 0x004fe20000010000 */
[----:B------:R-:W-:-:S04]  /*88d0*/  IMAD.U32 R5, RZ, RZ, UR4 ;  /* 0x00000004ff057e24 */ /* 0x000fc8000f8e00ff */
[----:B------:R-:W0:Y:S01]  /*88e0*/  SHFL.BFLY PT, R7, R8, 0x1, 0x1f ;  /* 0x0c201f0008077f89 */ /* 0x000e2200000e0000 */
[----:B------:R-:W-:Y:S01]  /*88f0*/  IMAD R0, R5, 0x40, R0 ;  /* 0x0000004005007824 */ /* 0x000fe200078e0200 */
[----:B------:R-:W-:-:S04]  /*8900*/  MOV R5, 0xff800000 ;  /* 0xff80000000057802 */ /* 0x000fc80000000f00 */
[----:B------:R-:W-:Y:S01]  /*8910*/  @!P0 LEA R0, R0, UR39, 0x2 ;  /* 0x0000002700008c11 */ /* 0x000fe2000f8e10ff */
[----:B---3--:R-:W-:Y:S01]  /*8920*/  FADD.FTZ R9, R9, R6 ;  /* 0x0000000609097221 */ /* 0x008fe20000010000 */
[----:B------:R-:W-:-:S04]  /*8930*/  IMAD.MOV.U32 R6, RZ, RZ, -0x800000 ;  /* 0xff800000ff067424 */ /* 0x000fc800078e00ff */
[----:B------:R-:W2:Y:S01]  /*8940*/  SHFL.BFLY PT, R10, R9, 0x1, 0x1f ;  /* 0x0c201f00090a7f89 */ /* 0x000ea200000e0000 */
[----:B0-----:R-:W-:Y:S01]  /*8950*/  FADD.FTZ R11, R8, R7 ;  /* 0x00000007080b7221 */ /* 0x001fe20000010000 */
[----:B------:R-:W-:-:S04]  /*8960*/  IMAD.MOV.U32 R7, RZ, RZ, RZ ;  /* 0x000000ffff077224 */ /* 0x000fc800078e00ff */
[----:B------:R-:W-:-:S13]  /*8970*/  FSETP.NE.FTZ.AND P1, PT, R11, RZ, PT ;  /* 0x000000ff0b00720b */ /* 0x000fda0003f35000 */
[----:B------:R-:W0:Y:S01]  /*8980*/  @P1 MUFU.RCP R7, R11 ;  /* 0x0000000b00071308 */ /* 0x000e220000001000 */
[----:B--2---:R-:W-:-:S05]  /*8990*/  FADD.FTZ R10, R9, R10 ;  /* 0x0000000a090a7221 */ /* 0x004fca0000010000 */
[----:B------:R-:W-:Y:S02]  /*89a0*/  FSETP.NE.FTZ.AND P2, PT, R10, RZ, PT ;  /* 0x000000ff0a00720b */ /* 0x000fe40003f55000 */
[----:B------:R-:W-:Y:S01]  /*89b0*/  @P1 MUFU.LG2 R8, R11 ;  /* 0x0000000b00081308 */ /* 0x000fe20000000c00 */
[----:B0-----:R-:W-:Y:S01]  /*89c0*/  @!P0 STS [R0+0x28800], R7 ;  /* 0x0288000700008388 */ /* 0x001fe20000000800 */
[-C--:B------:R-:W-:Y:S01]  /*89d0*/  FMUL.FTZ R24, R24, R7.reuse ;  /* 0x0000000718187220 */ /* 0x080fe20000410000 */
[----:B------:R-:W-:-:S08]  /*89e0*/  FMUL.FTZ R25, R25, R7 ;  /* 0x0000000719197220 */ /* 0x000fd00000410000 */
[----:B------:R-:W0:Y:S01]  /*89f0*/  @P2 MUFU.RCP R2, R10 ;  /* 0x0000000a00022308 */ /* 0x000e220000001000 */
[-C--:B------:R-:W-:Y:S01]  /*8a00*/  FMUL.FTZ R28, R28, R7.reuse ;  /* 0x000000071c1c7220 */ /* 0x080fe20000410000 */
[-C--:B------:R-:W-:Y:S01]  /*8a10*/  FMUL.FTZ R29, R29, R7.reuse ;  /* 0x000000071d1d7220 */ /* 0x080fe20000410000 */
[-C--:B------:R-:W-:Y:S01]  /*8a20*/  FMUL.FTZ R32, R32, R7.reuse ;  /* 0x0000000720207220 */ /* 0x080fe20000410000 */
[-C--:B------:R-:W-:Y:S01]  /*8a30*/  FMUL.FTZ R33, R33, R7.reuse ;  /* 0x0000000721217220 */ /* 0x080fe20000410000 */
[-C--:B------:R-:W-:Y:S01]  /*8a40*/  FMUL.FTZ R36, R36, R7.reuse ;  /* 0x0000000724247220 */ /* 0x080fe20000410000 */
[-C--:B------:R-:W-:Y:S01]  /*8a50*/  FMUL.FTZ R37, R37, R7.reuse ;  /* 0x0000000725257220 */ /* 0x080fe20000410000 */
[-C--:B------:R-:W-:Y:S01]  /*8a60*/  FMUL.FTZ R40, R40, R7.reuse ;  /* 0x0000000728287220 */ /* 0x080fe20000410000 */
[----:B------:R2:W3:Y:S01]  /*8a70*/  @P2 MUFU.LG2 R9, R10 ;  /* 0x0000000a00092308 */ /* 0x0004e20000000c00 */
        /* <DEDUP_REMOVED lines=8> */
[----:B0-----:R0:W-:Y:S01]  /*8b00*/  @!P0 STS [R0+0x28820], R2 ;  /* 0x0288200200008388 */ /* 0x0011e20000000800 */
[----:B--2---:R-:W-:-:S02]  /*8b10*/  IMAD.U32 R10, RZ, RZ, UR14 ;  /* 0x0000000eff0a7e24 */ /* 0x004fc4000f8e00ff */
        /* <DEDUP_REMOVED lines=8> */
[----:B0-----:R-:W-:Y:S01]  /*8ba0*/  MOV R0, UR14 ;  /* 0x0000000e00007c02 */ /* 0x001fe20008000f00 */
        /* <DEDUP_REMOVED lines=41> */
[----:B------:R-:W-:Y:S01]  /*8e40*/  @P1 FMUL.FTZ R7, R8, 0.69314718246459960938 ;  /* 0x3f31721808071820 */ /* 0x000fe20000410000 */
[----:B---3--:R-:W-:Y:S01]  /*8e50*/  @P2 FMUL.FTZ R9, R9, 0.69314718246459960938 ;  /* 0x3f31721809092820 */ /* 0x008fe20000410000 */
        /* <DEDUP_REMOVED lines=68> */
.L_x_3874:
[----:B------:R-:W-:Y:S05]  /*92a0*/  @P0 BRA `(.L_x_3922) ;  /* 0x0000002000f80947 */ /* 0x000fea0003800000 */
[----:B------:R-:W0:Y:S01]  /*92b0*/  S2R R0, SR_TID.X ;  /* 0x0000000000007919 */ /* 0x000e220000002100 */
[----:B------:R-:W2:Y:S01]  /*92c0*/  S2UR UR5, SR_CgaCtaId ;  /* 0x00000000000579c3 */ /* 0x000ea20000008800 */
[----:B------:R-:W-:Y:S01]  /*92d0*/  UMOV UR4, 0x400 ;  /* 0x0000040000047882 */ /* 0x000fe20000000000 */
[----:B------:R-:W-:-:S06]  /*92e0*/  IMAD R2, RZ, RZ, -UR42 ;  /* 0x8000002aff027e24 */ /* 0x000fcc000f8e02ff */
[----:B------:R-:W-:Y:S08]  /*92f0*/  BAR.SYNC.DEFER_BLOCKING 0x1, 0x100 ;  /* 0x0044000000007b1d */ /* 0x000ff00000010000 */
[----:B------:R-:W3:Y:S08]  /*9300*/  S2UR UR6, SR_CTAID.Y ;  /* 0x00000000000679c3 */ /* 0x000ef00000002600 */
[----:B------:R-:W3:Y:S01]  /*9310*/  LDC R3, c[0x0][0xc50] ;  /* 0x00031400ff037b82 */ /* 0x000ee20000000800 */
[----:B--2---:R-:W-:-:S07]  /*9320*/  ULEA UR4, UR5, UR4, 0x18 ;  /* 0x0000000405047291 */ /* 0x004fce000f8ec03f */
[----:B------:R-:W2:Y:S01]  /*9330*/  LDC R7, c[0x0][0xbe8] ;  /* 0x0002fa00ff077b82 */ /* 0x000ea20000000800 */
[----:B------:R-:W-:Y:S01]  /*9340*/  UIADD3 UR4, UR4, 0x28c20, URZ ;  /* 0x00028c2004047890 */ /* 0x000fe2000fffe03f */
[----:B0-----:R-:W-:-:S03]  /*9350*/  VIADD R18, R0, 0xffffff80 ;  /* 0xffffff8000127836 */ /* 0x001fc60000000000 */
[----:B------:R-:W-:Y:S02]  /*9360*/  UPRMT UR4, URZ, 0x654, UR4 ;  /* 0x000006543f047896 */ /* 0x000fe40008000004 */
[----:B------:R-:W-:-:S04]  /*9370*/  SHF.R.S32.HI R21, RZ, 0x1f, R18 ;  /* 0x0000001fff157819 */ /* 0x000fc80000011412 */
[----:B------:R-:W-:Y:S01]  /*9380*/  LEA.HI R4, R21, R18, RZ, 0x7 ;  /* 0x0000001215047211 */ /* 0x000fe200078f38ff */
[----:B---3--:R-:W-:Y:S01]  /*9390*/  IMAD R2, R3, R2, UR6 ;  /* 0x0000000603027e24 */ /* 0x008fe2000f8e0202 */
[----:B------:R-:W-:Y:S01]  /*93a0*/  USHF.R.S32.HI UR6, URZ, 0x1f, UR42 ;  /* 0x0000001f3f067899 */ /* 0x000fe2000801142a */
[----:B------:R-:W-:Y:S01]  /*93b0*/  SYNCS.ARRIVE.TRANS64.RED.A1T0 RZ, [UR4], RZ ;  /* 0x000000ffffff79a7 */ /* 0x000fe20008100404 */
[----:B------:R-:W-:Y:S02]  /*93c0*/  SHF.R.S32.HI R0, RZ, 0x7, R4 ;  /* 0x00000007ff007819 */ /* 0x000fe40000011404 */
[----:B------:R-:W-:Y:S02]  /*93d0*/  LOP3.LUT R9, R4, 0xffffff80, RZ, 0xc0, !PT ;  /* 0xffffff8004097812 */ /* 0x000fe400078ec0ff */
[----:B------:R-:W-:Y:S01]  /*93e0*/  SHF.R.S32.HI R3, RZ, 0x1f, R2 ;  /* 0x0000001fff037819 */ /* 0x000fe20000011402 */
[----:B------:R-:W0:Y:S01]  /*93f0*/  SHFL.IDX PT, R10, R0, RZ, 0x1f ;  /* 0x00001fff000a7589 */ /* 0x000e2200000e0000 */
[----:B------:R-:W-:-:S02]  /*9400*/  IADD3 R8, R18, -R9, RZ ;  /* 0x8000000912087210 */ /* 0x000fc40007ffe0ff */
[----:B--2---:R-:W-:Y:S02]  /*9410*/  ISETP.NE.AND P1, PT, R7, 0x1, PT ;  /* 0x000000010700780c */ /* 0x004fe40003f25270 */
[----:B------:R-:W-:-:S04]  /*9420*/  SHF.R.S32.HI R155, RZ, 0x1f, R8 ;  /* 0x0000001fff9b7819 */ /* 0x000fc80000011408 */
[----:B------:R-:W-:-:S04]  /*9430*/  LEA.HI R9, R155, R8, RZ, 0x2 ;  /* 0x000000089b097211 */ /* 0x000fc800078f10ff */
[----:B------:R-:W-:Y:S02]  /*9440*/  SHF.R.S32.HI R154, RZ, 0x2, R9 ;  /* 0x00000002ff9a7819 */ /* 0x000fe40000011409 */
[----:B0-----:R-:W-:-:S13]  /*9450*/  ISETP.NE.AND P0, PT, R10, RZ, PT ;  /* 0x000000ff0a00720c */ /* 0x001fda0003f05270 */
[----:B------:R-:W-:Y:S05]  /*9460*/  @P0 BRA `(.L_x_3923) ;  /* 0x0000000400440947 */ /* 0x000fea0003800000 */
[----:B------:R-:W0:Y:S01]  /*9470*/  LDC R19, c[0x0][0xbe8] ;  /* 0x0002fa00ff137b82 */ /* 0x000e220000000800 */
[----:B------:R-:W-:Y:S01]  /*9480*/  LOP3.LUT R11, R4, 0xffffff80, RZ, 0xc0, !PT ;  /* 0xffffff80040b7812 */ /* 0x000fe200078ec0ff */
[----:B------:R-:W2:Y:S01]  /*9490*/  S2R R23, SR_CTAID.X ;  /* 0x0000000000177919 */ /* 0x000ea20000002500 */
[----:B------:R-:W-:Y:S01]  /*94a0*/  LEA.HI R10, R21, R18, RZ, 0x2 ;  /* 0x00000012150a7211 */ /* 0x000fe200078f10ff */
[----:B------:R-:W-:Y:S02]  /*94b0*/  ULDC.64 UR4, c[0x0][0xbd0] ;  /* 0x0002f40000047ab9 */ /* 0x000fe40000000a00 */
[----:B------:R-:W-:Y:S01]  /*94c0*/  IMAD.IADD R20, R18, 0x1, -R11 ;  /* 0x0000000112147824 */ /* 0x000fe200078e0a0b */
[----:B------:R-:W-:Y:S01]  /*94d0*/  LOP3.LUT R17, R10, 0xfffffffc, RZ, 0xc0, !PT ;  /* 0xfffffffc0a117812 */ /* 0x000fe200078ec0ff */
[----:B------:R-:W3:Y:S01]  /*94e0*/  S2UR UR7, SR_CTAID.Z ;  /* 0x00000000000779c3 */ /* 0x000ee20000002700 */
[----:B------:R-:W-:Y:S02]  /*94f0*/  UIMAD.WIDE.U32 UR8, UR42, UR4, URZ ;  /* 0x000000042a0872a5 */ /* 0x000fe4000f8e003f */
[----:B------:R-:W-:Y:S01]  /*9500*/  SHF.R.S32.HI R11, RZ, 0x1f, R20 ;  /* 0x0000001fff0b7819 */ /* 0x000fe20000011414 */
[----:B------:R-:W-:Y:S01]  /*9510*/  IMAD.IADD R10, R18, 0x1, -R17 ;  /* 0x00000001120a7824 */ /* 0x000fe200078e0a11 */
[----:B------:R-:W-:-:S02]  /*9520*/  UIMAD UR4, UR6, UR4, URZ ;  /* 0x00000004060472a4 */ /* 0x000fc4000f8e023f */
[C---:B------:R-:W-:Y:S01]  /*9530*/  LEA.HI R22, R11.reuse, R20, RZ, 0x2 ;  /* 0x000000140b167211 */ /* 0x040fe200078f10ff */
[----:B------:R-:W4:Y:S01]  /*9540*/  LDC.64 R14, c[0x0][0xbd8] ;  /* 0x0002f600ff0e7b82 */ /* 0x000f220000000a00 */
[----:B------:R-:W-:Y:S01]  /*9550*/  LEA.HI R12, R10, R10, RZ, 0x1 ;  /* 0x0000000a0a0c7211 */ /* 0x000fe200078f08ff */
[----:B------:R-:W-:Y:S01]  /*9560*/  UIMAD UR4, UR42, UR5, UR4 ;  /* 0x000000052a0472a4 */ /* 0x000fe2000f8e0204 */
[--C-:B------:R-:W-:Y:S02]  /*9570*/  SHF.R.S32.HI R4, RZ, 0x2, R22.reuse ;  /* 0x00000002ff047819 */ /* 0x100fe40000011416 */
[----:B-1----:R-:W-:Y:S01]  /*9580*/  SHF.R.S32.HI R13, RZ, 0x1f, R22 ;  /* 0x0000001fff0d7819 */ /* 0x002fe20000011416 */
[----:B------:R-:W-:Y:S01]  /*9590*/  UIADD3 UR4, UR9, UR4, URZ ;  /* 0x0000000409047290 */ /* 0x000fe2000fffe03f */
[----:B------:R-:W-:Y:S02]  /*95a0*/  LEA.HI R11, R11, R20, RZ, 0x5 ;  /* 0x000000140b0b7211 */ /* 0x000fe400078f28ff */
[----:B0-----:R-:W-:-:S02]  /*95b0*/  ISETP.NE.AND P0, PT, R19, 0x1, PT ;  /* 0x000000011300780c */ /* 0x001fc40003f05270 */
[----:B------:R-:W-:Y:S02]  /*95c0*/  LEA.HI R13, R13, R4, RZ, 0x3 ;  /* 0x000000040d0d7211 */ /* 0x000fe400078f18ff */
[----:B------:R-:W-:Y:S02]  /*95d0*/  LOP3.LUT R153, R12, 0x1ffffffe, RZ, 0xc0, !PT ;  /* 0x1ffffffe0c997812 */ /* 0x000fe400078ec0ff */
[----:B------:R-:W-:Y:S01]  /*95e0*/  LOP3.LUT R13, R13, 0xfffffff8, RZ, 0xc0, !PT ;  /* 0xfffffff80d0d7812 */ /* 0x000fe200078ec0ff */
[----:B---3--:R-:W-:Y:S01]  /*95f0*/  USHF.R.S32.HI UR5, URZ, 0x1f, UR7 ;  /* 0x0000001f3f057899 */ /* 0x008fe20008011407 */
[----:B------:R-:W-:Y:S01]  /*9600*/  SHF.R.S32.HI R11, RZ, 0x5, R11 ;  /* 0x00000005ff0b7819 */ /* 0x000fe2000001140b */
[----:B------:R-:W-:Y:S01]  /*9610*/  IMAD.IADD R153, R10, 0x1, -R153 ;  /* 0x000000010a997824 */ /* 0x000fe200078e0a99 */
[----:B------:R-:W-:Y:S02]  /*9620*/  IADD3 R4, R4, -R13, RZ ;  /* 0x8000000d04047210 */ /* 0x000fe40007ffe0ff */
[----:B------:R-:W-:Y:S01]  /*9630*/  MOV R10, UR8 ;  /* 0x00000008000a7c02 */ /* 0x000fe20008000f00 */
[----:B------:R-:W0:Y:S02]  /*9640*/  @P0 LDC R13, c[0x0][0xbec] ;  /* 0x0002fb00ff0d0b82 */ /* 0x000e240000000800 */
[----:B------:R-:W-:-:S02]  /*9650*/  IMAD R152, R11, 0x10, R4 ;  /* 0x000000100b987824 */ /* 0x000fc400078e0204 */
[C---:B----4-:R-:W-:Y:S02]  /*9660*/  IMAD R12, R14.reuse, UR5, RZ ;  /* 0x000000050e0c7c24 */ /* 0x050fe4000f8e02ff */
[----:B------:R-:W-:Y:S02]  /*9670*/  IMAD R4, R153, 0x8, R152 ;  /* 0x0000000899047824 */ /* 0x000fe400078e0298 */
[----:B------:R-:W1:Y:S01]  /*9680*/  @P0 LDC R17, c[0x0][0xbf0] ;  /* 0x0002fc00ff110b82 */ /* 0x000e620000000800 */
[----:B------:R-:W-:Y:S01]  /*9690*/  IMAD.U32 R11, RZ, RZ, UR9 ;  /* 0x00000009ff0b7e24 */ /* 0x000fe2000f8e00ff */
[----:B------:R-:W-:Y:S01]  /*96a0*/  MOV R11, UR4 ;  /* 0x00000004000b7c02 */ /* 0x000fe20008000f00 */
[----:B--2---:R-:W-:Y:S01]  /*96b0*/  IMAD R4, R23, 0x40, R4 ;  /* 0x0000004017047824 */ /* 0x004fe200078e0204 */
[----:B------:R-:W-:Y:S01]  /*96c0*/  ULDC.64 UR4, c[0x0][0xbe0] ;  /* 0x0002f80000047ab9 */ /* 0x000fe20000000a00 */
[----:B------:R-:W-:Y:S02]  /*96d0*/  IMAD R15, R15, UR7, R12 ;  /* 0x000000070f0f7c24 */ /* 0x000fe4000f8e020c */
[----:B------:R-:W-:-:S04]  /*96e0*/  IMAD.WIDE.U32 R10, R14, UR7, R10 ;  /* 0x000000070e0a7c25 */ /* 0x000fc8000f8e000a */
[----:B------:R-:W-:Y:S01]  /*96f0*/  IMAD R23, R23, 0x40, R152 ;  /* 0x0000004017177824 */ /* 0x000fe200078e0298 */
[----:B------:R-:W-:Y:S01]  /*9700*/  IADD3 R11, R11, R15, RZ ;  /* 0x0000000f0b0b7210 */ /* 0x000fe20007ffe0ff */
[----:B0-----:R-:W-:-:S04]  /*9710*/  @P0 IMAD.HI.U32 R12, R4, R13, RZ ;  /* 0x0000000d040c0227 */ /* 0x001fc800078e00ff */
[----:B------:R-:W-:Y:S02]  /*9720*/  IMAD.MOV.U32 R13, RZ, RZ, R4 ;  /* 0x000000ffff0d7224 */ /* 0x000fe400078e0004 */
[----:B------:R-:W-:Y:S01]  /*9730*/  IMAD.WIDE.U32 R10, R2, UR4, R10 ;  /* 0x00000004020a7c25 */ /* 0x000fe2000f8e000a */
[----:B-1----:R-:W-:-:S03]  /*9740*/  @P0 SHF.R.U32.HI R13, RZ, R17, R12 ;  /* 0x00000011ff0d0219 */ /* 0x002fc6000001160c */
[----:B------:R-:W-:Y:S01]  /*9750*/  IMAD R17, R3, UR4, RZ ;  /* 0x0000000403117c24 */ /* 0x000fe2000f8e02ff */
[----:B------:R-:W-:Y:S01]  /*9760*/  IADD3 R10, P0, R13, R10, RZ ;  /* 0x0000000a0d0a7210 */ /* 0x000fe20007f1e0ff */
[----:B------:R-:W-:Y:S02]  /*9770*/  IMAD.MOV R15, RZ, RZ, -R13 ;  /* 0x000000ffff0f7224 */ /* 0x000fe400078e0a0d */
[----:B------:R-:W-:Y:S01]  /*9780*/  IMAD R12, R2, UR5, R17 ;  /* 0x00000005020c7c24 */ /* 0x000fe2000f8e0211 */
[----:B------:R-:W-:Y:S01]  /*9790*/  SHF.R.S32.HI R17, RZ, 0x1f, R13 ;  /* 0x0000001fff117819 */ /* 0x000fe2000001140d */
[----:B------:R-:W-:Y:S01]  /*97a0*/  IMAD R15, R19, R15, R4 ;  /* 0x0000000f130f7224 */ /* 0x000fe200078e0204 */
[----:B------:R-:W-:Y:S01]  /*97b0*/  ULDC.64 UR4, c[0x0][0xbc8] ;  /* 0x0002f20000047ab9 */ /* 0x000fe20000000a00 */
[----:B------:R-:W-:Y:S02]  /*97c0*/  LOP3.LUT R13, R22, 0x7ffffffc, RZ, 0xc0, !PT ;  /* 0x7ffffffc160d7812 */ /* 0x000fe400078ec0ff */
[----:B------:R-:W-:-:S02]  /*97d0*/  IADD3.X R11, R17, R11, R12, P0, !PT ;  /* 0x0000000b110b7210 */ /* 0x000fc400007fe40c */
[----:B------:R-:W-:Y:S01]  /*97e0*/  SHF.R.S32.HI R4, RZ, 0x1f, R15 ;  /* 0x0000001fff047819 */ /* 0x000fe2000001140f */
[----:B------:R-:W-:Y:S02]  /*97f0*/  IMAD.IADD R20, R20, 0x1, -R13 ;  /* 0x0000000114147824 */ /* 0x000fe400078e0a0d */
[----:B------:R-:W-:-:S04]  /*9800*/  IMAD.WIDE.U32 R10, R15, UR4, R10 ;  /* 0x000000040f0a7c25 */ /* 0x000fc8000f8e000a */
[----:B------:R-:W-:-:S04]  /*9810*/  IMAD R4, R4, UR4, RZ ;  /* 0x0000000404047c24 */ /* 0x000fc8000f8e02ff */
[----:B------:R-:W-:Y:S01]  /*9820*/  IMAD R15, R15, UR5, R4 ;  /* 0x000000050f0f7c24 */ /* 0x000fe2000f8e0204 */
[----:B------:R-:W-:Y:S01]  /*9830*/  ULDC.64 UR4, c[0x0][0xba8] ;  /* 0x0002ea0000047ab9 */ /* 0x000fe20000000a00 */
[-C--:B------:R-:W-:Y:S02]  /*9840*/  LEA.HI R4, R0, R0.reuse, RZ, 0x1 ;  /* 0x0000000000047211 */ /* 0x080fe400078f08ff */
[----:B------:R-:W-:Y:S01]  /*9850*/  IMAD.IADD R11, R11, 0x1, R15 ;  /* 0x000000010b0b7824 */ /* 0x000fe200078e020f */
[----:B------:R-:W-:Y:S01]  /*9860*/  LEA R16, P0, R10, UR4, 0x2 ;  /* 0x000000040a107c11 */ /* 0x000fe2000f8010ff */
[----:B------:R-:W-:Y:S01]  /*9870*/  ULDC UR4, c[0x0][0xa88] ;  /* 0x0002a20000047ab9 */ /* 0x000fe20000000800 */
[----:B------:R-:W-:Y:S01]  /*9880*/  LOP3.LUT R15, R4, 0xfffffe, RZ, 0xc0, !PT ;  /* 0x00fffffe040f7812 */ /* 0x000fe200078ec0ff */
[----:B------:R-:W-:Y:S01]  /*9890*/  IMAD R4, R19, UR4, RZ ;  /* 0x0000000413047c24 */ /* 0x000fe2000f8e02ff */
[----:B------:R-:W-:Y:S01]  /*98a0*/  LEA.HI.X R17, R10, UR5, R11, 0x2, P0 ;  /* 0x000000050a117c11 */ /* 0x000fe200080f140b */
[----:B------:R-:W-:Y:S01]  /*98b0*/  SHFL.IDX PT, R12, R16, 0x1, 0x1c1f ;  /* 0x003c1f00100c7f89 */ /* 0x000fe200000e0000 */
[----:B------:R-:W-:Y:S01]  /*98c0*/  IADD3 R14, -R15, R0, RZ ;  /* 0x000000000f0e7210 */ /* 0x000fe20007ffe1ff */
[----:B------:R-:W-:-:S02]  /*98d0*/  IMAD.SHL.U32 R15, R20, 0x2, RZ ;  /* 0x00000002140f7824 */ /* 0x000fc400078e00ff */
[----:B------:R-:W-:Y:S01]  /*98e0*/  SHFL.IDX PT, R10, R16, RZ, 0x1c1f ;  /* 0x001c1fff100a7589 */ /* 0x000fe200000e0000 */
[----:B------:R-:W-:-:S03]  /*98f0*/  LEA R14, -R14, RZ, 0x8 ;  /* 0x000000ff0e0e7211 */ /* 0x000fc600078e41ff */
[----:B------:R-:W0:Y:S01]  /*9900*/  SHFL.IDX PT, R11, R17, RZ, 0x1c1f ;  /* 0x001c1fff110b7589 */ /* 0x000e2200000e0000 */
[----:B------:R-:W-:Y:S01]  /*9910*/  ISETP.NE.AND P0, PT, R15, R14, PT ;  /* 0x0000000e0f00720c */ /* 0x000fe20003f05270 */
[C---:B------:R-:W-:Y:S02]  /*9920*/  VIADD R15, R23.reuse, 0x8 ;  /* 0x00000008170f7836 */ /* 0x040fe40000000000 */
[----:B------:R-:W1:Y:S01]  /*9930*/  SHFL.IDX PT, R13, R17, 0x1, 0x1c1f ;  /* 0x003c1f00110d7f89 */ /* 0x000e6200000e0000 */
[-C--:B------:R-:W-:Y:S02]  /*9940*/  ISETP.GE.OR P2, PT, R23, R4.reuse, P0 ;  /* 0x000000041700720c */ /* 0x080fe40000746670 */
[----:B------:R-:W-:-:S11]  /*9950*/  ISETP.GE.OR P0, PT, R15, R4, P0 ;  /* 0x000000040f00720c */ /* 0x000fd60000706670 */
[----:B0-----:R0:W-:Y:S04]  /*9960*/  @!P2 ST.E desc[UR36][R10.64], R6 ;  /* 0x000000060a00a985 */ /* 0x0011e8000c101924 */
[----:B-1----:R0:W-:Y:S02]  /*9970*/  @!P0 ST.E desc[UR36][R12.64], R5 ;  /* 0x000000050c008985 */ /* 0x0021e4000c101924 */
.L_x_3923:
[----:B------:R-:W2:Y:S01]  /*9980*/  S2R R14, SR_CTAID.X ;  /* 0x00000000000e7919 */ /* 0x000ea20000002500 */
[----:B------:R-:W3:Y:S01]  /*9990*/  S2UR UR7, SR_CTAID.Z ;  /* 0x00000000000779c3 */ /* 0x000ee20000002700 */
[----:B------:R-:W-:Y:S01]  /*99a0*/  LEA.HI R21, R21, R18, RZ, 0x2 ;  /* 0x0000001215157211 */ /* 0x000fe200078f10ff */
[----:B------:R-:W-:Y:S01]  /*99b0*/  ULDC.64 UR8, c[0x0][0xb38] ;  /* 0x0002ce0000087ab9 */ /* 0x000fe20000000a00 */
[----:B0-----:R-:W-:Y:S01]  /*99c0*/  SHF.R.S32.HI R5, RZ, 0x1f, R9 ;  /* 0x0000001fff057819 */ /* 0x001fe20000011409 */
[----:B------:R-:W-:Y:S01]  /*99d0*/  UIMAD UR6, UR6, UR8, URZ ;  /* 0x00000008060672a4 */ /* 0x000fe2000f8e023f */
[----:B------:R-:W-:Y:S01]  /*99e0*/  LOP3.LUT R21, R21, 0xfffffffc, RZ, 0xc0, !PT ;  /* 0xfffffffc15157812 */ /* 0x000fe200078ec0ff */
[----:B------:R-:W-:Y:S01]  /*99f0*/  UIMAD.WIDE.U32 UR4, UR42, UR8, URZ ;  /* 0x000000082a0472a5 */ /* 0x000fe2000f8e003f */
[----:B------:R-:W-:Y:S01]  /*9a00*/  LEA.HI R5, R5, R154, RZ, 0x3 ;  /* 0x0000009a05057211 */ /* 0x000fe200078f18ff */
[----:B-1----:R-:W0:Y:S01]  /*9a10*/  LDC.64 R12, c[0x0][0xb40] ;  /* 0x0002d000ff0c7b82 */ /* 0x002e220000000a00 */
[----:B------:R-:W-:Y:S01]  /*9a20*/  IADD3 R21, R18, -R21, RZ ;  /* 0x8000001512157210 */ /* 0x000fe20007ffe0ff */
[----:B------:R-:W-:Y:S01]  /*9a30*/  UIMAD UR6, UR42, UR9, UR6 ;  /* 0x000000092a0672a4 */ /* 0x000fe2000f8e0206 */
[----:B------:R-:W-:Y:S01]  /*9a40*/  LOP3.LUT R5, R5, 0xfffffff8, RZ, 0xc0, !PT ;  /* 0xfffffff805057812 */ /* 0x000fe200078ec0ff */
[----:B------:R-:W-:Y:S01]  /*9a50*/  BSSY B0, `(.L_x_3924) ;  /* 0x00000fc000007945 */ /* 0x000fe20003800000 */
[----:B------:R-:W-:Y:S01]  /*9a60*/  LEA.HI R4, R21, R21, RZ, 0x1 ;  /* 0x0000001515047211 */ /* 0x000fe200078f08ff */
[----:B------:R-:W-:Y:S01]  /*9a70*/  UIADD3 UR6, UR5, UR6, URZ ;  /* 0x0000000605067290 */ /* 0x000fe2000fffe03f */
[----:B------:R-:W-:Y:S01]  /*9a80*/  LEA.HI R155, R155, R8, RZ, 0x5 ;  /* 0x000000089b9b7211 */ /* 0x000fe200078f28ff */
[----:B------:R-:W1:Y:S01]  /*9a90*/  @P1 LDC R10, c[0x0][0xbec] ;  /* 0x0002fb00ff0a1b82 */ /* 0x000e620000000800 */
[----:B------:R-:W-:Y:S01]  /*9aa0*/  IMAD.IADD R154, R154, 0x1, -R5 ;  /* 0x000000019a9a7824 */ /* 0x000fe200078e0a05 */
[----:B------:R-:W-:-:S02]  /*9ab0*/  LOP3.LUT R4, R4, 0x1ffffffe, RZ, 0xc0, !PT ;  /* 0x1ffffffe04047812 */ /* 0x000fc400078ec0ff */
[----:B------:R-:W-:Y:S02]  /*9ac0*/  SHF.R.S32.HI R155, RZ, 0x5, R155 ;  /* 0x00000005ff9b7819 */ /* 0x000fe4000001149b */
[----:B------:R-:W-:Y:S01]  /*9ad0*/  MOV R5, UR5 ;  /* 0x0000000500057c02 */ /* 0x000fe20008000f00 */
[----:B------:R-:W-:Y:S01]  /*9ae0*/  IMAD.IADD R4, R21, 0x1, -R4 ;  /* 0x0000000115047824 */ /* 0x000fe200078e0a04 */
[----:B------:R-:W4:Y:S01]  /*9af0*/  @P1 LDC R17, c[0x0][0xbf0] ;  /* 0x0002fc00ff111b82 */ /* 0x000f220000000800 */
[----:B------:R-:W-:Y:S01]  /*9b00*/  LEA R155, R155, R154, 0x4 ;  /* 0x0000009a9b9b7211 */ /* 0x000fe200078e20ff */
[----:B---3--:R-:W-:Y:S01]  /*9b10*/  USHF.R.S32.HI UR8, URZ, 0x1f, UR7 ;  /* 0x0000001f3f087899 */ /* 0x008fe20008011407 */
[----:B------:R-:W-:Y:S01]  /*9b20*/  IMAD.U32 R5, RZ, RZ, UR6 ;  /* 0x00000006ff057e24 */ /* 0x000fe2000f8e00ff */
[----:B------:R-:W-:Y:S02]  /*9b30*/  LOP3.LUT R9, R9, 0x7ffffffc, RZ, 0xc0, !PT ;  /* 0x7ffffffc09097812 */ /* 0x000fe400078ec0ff */
[----:B------:R-:W-:-:S02]  /*9b40*/  IMAD R11, R4, 0x8, R155 ;  /* 0x00000008040b7824 */ /* 0x000fc400078e029b */
[----:B------:R-:W-:Y:S01]  /*9b50*/  IMAD.U32 R4, RZ, RZ, UR4 ;  /* 0x00000004ff047e24 */ /* 0x000fe2000f8e00ff */
[----:B------:R-:W-:Y:S01]  /*9b60*/  ULDC.64 UR4, c[0x0][0xb48] ;  /* 0x0002d20000047ab9 */ /* 0x000fe20000000a00 */
[----:B0-----:R-:W-:Y:S02]  /*9b70*/  IMAD R6, R12, UR8, RZ ;  /* 0x000000080c067c24 */ /* 0x001fe4000f8e02ff */
[----:B--2---:R-:W-:Y:S02]  /*9b80*/  IMAD R15, R14, 0x40, R11 ;  /* 0x000000400e0f7824 */ /* 0x004fe400078e020b */
[----:B------:R-:W-:Y:S02]  /*9b90*/  IMAD R13, R13, UR7, R6 ;  /* 0x000000070d0d7c24 */ /* 0x000fe4000f8e0206 */
[----:B-1----:R-:W-:Y:S01]  /*9ba0*/  @P1 IMAD.HI.U32 R10, R15, R10, RZ ;  /* 0x0000000a0f0a1227 */ /* 0x002fe200078e00ff */
[----:B------:R-:W-:-:S03]  /*9bb0*/  MOV R11, R15 ;  /* 0x0000000f000b7202 */ /* 0x000fc60000000f00 */
[----:B------:R-:W-:-:S04]  /*9bc0*/  IMAD.WIDE.U32 R4, R12, UR7, R4 ;  /* 0x000000070c047c25 */ /* 0x000fc8000f8e0004 */
[----:B------:R-:W-:Y:S01]  /*9bd0*/  IMAD R3, R3, UR4, RZ ;  /* 0x0000000403037c24 */ /* 0x000fe2000f8e02ff */
[----:B----4-:R-:W-:Y:S01]  /*9be0*/  @P1 SHF.R.U32.HI R11, RZ, R17, R10 ;  /* 0x00000011ff0b1219 */ /* 0x010fe2000001160a */
[----:B------:R-:W-:Y:S02]  /*9bf0*/  IMAD.IADD R5, R5, 0x1, R13 ;  /* 0x0000000105057824 */ /* 0x000fe400078e020d */
[C---:B------:R-:W-:Y:S01]  /*9c00*/  IMAD R13, R2.reuse, UR5, R3 ;  /* 0x00000005020d7c24 */ /* 0x040fe2000f8e0203 */
[----:B------:R-:W-:Y:S01]  /*9c10*/  SHF.R.S32.HI R6, RZ, 0x1f, R11 ;  /* 0x0000001fff067819 */ /* 0x000fe2000001140b */
[----:B------:R-:W-:Y:S01]  /*9c20*/  IMAD.WIDE.U32 R2, R2, UR4, R4 ;  /* 0x0000000402027c25 */ /* 0x000fe2000f8e0004 */
[----:B------:R-:W-:-:S03]  /*9c30*/  ULDC.64 UR4, c[0x0][0xb30] ;  /* 0x0002cc0000047ab9 */ /* 0x000fc60000000a00 */
[----:B------:R-:W-:Y:S01]  /*9c40*/  IMAD.MOV R10, RZ, RZ, -R11 ;  /* 0x000000ffff0a7224 */ /* 0x000fe200078e0a0b */
[----:B------:R-:W-:Y:S01]  /*9c50*/  IADD3 R3, R3, R13, RZ ;  /* 0x0000000d03037210 */ /* 0x000fe20007ffe0ff */
[----:B------:R-:W-:Y:S02]  /*9c60*/  IMAD R6, R6, UR4, RZ ;  /* 0x0000000406067c24 */ /* 0x000fe4000f8e02ff */
[----:B------:R-:W-:Y:S02]  /*9c70*/  IMAD R5, R7, R10, R15 ;  /* 0x0000000a07057224 */ /* 0x000fe400078e020f */
[C---:B------:R-:W-:Y:S01]  /*9c80*/  IMAD R13, R11.reuse, UR5, R6 ;  /* 0x000000050b0d7c24 */ /* 0x040fe2000f8e0206 */
[----:B------:R-:W-:Y:S01]  /*9c90*/  LEA.HI R6, R0, R0, RZ, 0x1 ;  /* 0x0000000000067211 */ /* 0x000fe200078f08ff */
[----:B------:R-:W-:Y:S01]  /*9ca0*/  IMAD.WIDE.U32 R2, R11, UR4, R2 ;  /* 0x000000040b027c25 */ /* 0x000fe2000f8e0002 */
[----:B------:R-:W-:Y:S01]  /*9cb0*/  SHF.R.S32.HI R4, RZ, 0x1f, R5 ;  /* 0x0000001fff047819 */ /* 0x000fe20000011405 */
[----:B------:R-:W-:-:S02]  /*9cc0*/  ULDC.64 UR4, c[0x0][0xb28] ;  /* 0x0002ca0000047ab9 */ /* 0x000fc40000000a00 */
[----:B------:R-:W-:Y:S02]  /*9cd0*/  IMAD.IADD R3, R3, 0x1, R13 ;  /* 0x0000000103037824 */ /* 0x000fe400078e020d */
[----:B------:R-:W-:Y:S02]  /*9ce0*/  IMAD R4, R4, UR4, RZ ;  /* 0x0000000404047c24 */ /* 0x000fe4000f8e02ff */
[----:B------:R-:W-:-:S04]  /*9cf0*/  IMAD.WIDE.U32 R2, R5, UR4, R2 ;  /* 0x0000000405027c25 */ /* 0x000fc8000f8e0002 */
[----:B------:R-:W-:Y:S01]  /*9d00*/  IMAD R11, R5, UR5, R4 ;  /* 0x00000005050b7c24 */ /* 0x000fe2000f8e0204 */
[----:B------:R-:W-:Y:S02]  /*9d10*/  ULDC.64 UR4, c[0x0][0xb00] ;  /* 0x0002c00000047ab9 */ /* 0x000fe40000000a00 */
[----:B------:R-:W-:Y:S01]  /*9d20*/  LEA R4, P0, R2, UR4, 0x2 ;  /* 0x0000000402047c11 */ /* 0x000fe2000f8010ff */
[----:B------:R-:W-:Y:S01]  /*9d30*/  IMAD.IADD R5, R3, 0x1, R11 ;  /* 0x0000000103057824 */ /* 0x000fe200078e020b */
[----:B------:R-:W-:Y:S01]  /*9d40*/  ULDC UR4, c[0x0][0xa88] ;  /* 0x0002a20000047ab9 */ /* 0x000fe20000000800 */
[----:B------:R-:W-:Y:S01]  /*9d50*/  LOP3.LUT R11, R6, 0xfffffe, RZ, 0xc0, !PT ;  /* 0x00fffffe060b7812 */ /* 0x000fe200078ec0ff */
[----:B------:R-:W-:Y:S01]  /*9d60*/  IMAD R6, R7, UR4, RZ ;  /* 0x0000000407067c24 */ /* 0x000fe2000f8e02ff */
[----:B------:R-:W-:Y:S02]  /*9d70*/  LEA R7, R14, R155, 0x6 ;  /* 0x0000009b0e077211 */ /* 0x000fe400078e30ff */
[----:B------:R-:W-:Y:S01]  /*9d80*/  LEA.HI.X R5, R2, UR5, R5, 0x2, P0 ;  /* 0x0000000502057c11 */ /* 0x000fe200080f1405 */
[----:B------:R-:W-:Y:S01]  /*9d90*/  IMAD.IADD R11, R0, 0x1, -R11 ;  /* 0x00000001000b7824 */ /* 0x000fe200078e0a0b */
[----:B------:R-:W-:Y:S01]  /*9da0*/  ISETP.GE.AND P0, PT, R7, R6, PT ;  /* 0x000000060700720c */ /* 0x000fe20003f06270 */
[----:B------:R-:W-:Y:S01]  /*9db0*/  IMAD.IADD R0, R8, 0x1, -R9 ;  /* 0x0000000108007824 */ /* 0x000fe200078e0a09 */
[----:B------:R0:W1:Y:S04]  /*9dc0*/  SHFL.IDX PT, R2, R4, RZ, 0x1c1f ;  /* 0x001c1fff04027589 */ /* 0x00006800000e0000 */
[----:B------:R-:W-:Y:S01]  /*9dd0*/  LEA R0, R11, R0, 0x7 ;  /* 0x000000000b007211 */ /* 0x000fe200078e38ff */
[----:B------:R0:W2:Y:S04]  /*9de0*/  SHFL.IDX PT, R3, R5, RZ, 0x1c1f ;  /* 0x001c1fff05037589 */ /* 0x0000a800000e0000 */
[----:B------:R-:W-:-:S02]  /*9df0*/  IMAD.SHL.U32 R0, R0, 0x2, RZ ;  /* 0x0000000200007824 */ /* 0x000fc400078e00ff */
[----:B------:R-:W-:Y:S05]  /*9e00*/  @P0 BRA `(.L_x_3925) ;  /* 0x0000000c00000947 */ /* 0x000fea0003800000 */
        /* <DEDUP_REMOVED lines=13> */
[----:B------:R-:W-:Y:S01]  /*9ee0*/  VIADD R22, R0, 0x50 ;  /* 0x0000005000167836 */ /* 0x000fe20000000000 */
[----:B------:R-:W-:-:S02]  /*9ef0*/  ISETP.GE.AND P0, PT, R16, UR4, PT ;  /* 0x0000000410007c0c */ /* 0x000fc4000bf06270 */
[----:B------:R-:W-:Y:S02]  /*9f00*/  ISETP.GE.AND P1, PT, R17, UR4, PT ;  /* 0x0000000411007c0c */ /* 0x000fe4000bf26270 */
[----:B------:R-:W-:Y:S02]  /*9f10*/  @!P2 LEA.HI R8, R0, R0, RZ, 0x1 ;  /* 0x000000000008a211 */ /* 0x000fe400078f08ff */
[----:B------:R-:W-:Y:S02]  /*9f20*/  @!P3 LEA.HI R10, R9, R9, RZ, 0x1 ;  /* 0x00000009090ab211 */ /* 0x000fe400078f08ff */
[----:B------:R-:W-:Y:S02]  /*9f30*/  @!P4 LEA.HI R12, R11, R11, RZ, 0x1 ;  /* 0x0000000b0b0cc211 */ /* 0x000fe400078f08ff */
[----:B------:R-:W-:Y:S02]  /*9f40*/  @!P5 LEA.HI R14, R13, R13, RZ, 0x1 ;  /* 0x0000000d0d0ed211 */ /* 0x000fe400078f08ff */
[----:B------:R-:W-:-:S02]  /*9f50*/  @!P2 LOP3.LUT R9, R8, 0xfffffffe, RZ, 0xc0, !PT ;  /* 0xfffffffe0809a812 */ /* 0x000fc400078ec0ff */
[----:B------:R-:W-:Y:S02]  /*9f60*/  @!P3 LOP3.LUT R11, R10, 0xfffffffe, RZ, 0xc0, !PT ;  /* 0xfffffffe0a0bb812 */ /* 0x000fe400078ec0ff */
[----:B------:R-:W-:Y:S01]  /*9f70*/  @!P4 LOP3.LUT R13, R12, 0xfffffffe, RZ, 0xc0, !PT ;  /* 0xfffffffe0c0dc812 */ /* 0x000fe200078ec0ff */
[--C-:B-12---:R-:W-:Y:S01]  /*9f80*/  @!P2 IMAD.WIDE R8, R9, 0x4, R2.reuse ;  /* 0x000000040908a825 */ /* 0x106fe200078e0202 */
[----:B------:R-:W-:Y:S02]  /*9f90*/  @!P5 LOP3.LUT R15, R14, 0xfffffffe, RZ, 0xc0, !PT ;  /* 0xfffffffe0e0fd812 */ /* 0x000fe400078ec0ff */
[----:B------:R-:W-:Y:S01]  /*9fa0*/  IADD3 R20, R0, 0x40, RZ ;  /* 0x0000004000147810 */ /* 0x000fe20007ffe0ff */
        /* <DEDUP_REMOVED lines=9> */
[----:B------:R-:W-:Y:S01]  /*a040*/  ISETP.GE.AND P6, PT, R22, UR4, PT ;  /* 0x0000000416007c0c */ /* 0x000fe2000bfc6270 */
[----:B------:R4:W-:Y:S01]  /*a050*/  @!P5 ST.E.64 desc[UR36][R14.64], R36 ;  /* 0x000000240e00d985 */ /* 0x0009e2000c101b24 */
[----:B------:R-:W-:Y:S01]  /*a060*/  ISETP.GE.AND P5, PT, R21, UR4, PT ;  /* 0x0000000415007c0c */ /* 0x000fe2000bfa6270 */
[----:B-1----:R-:W-:Y:S01]  /*a070*/  VIADD R24, R0, 0x60 ;  /* 0x0000006000187836 */ /* 0x002fe20000000000 */
[----:B------:R-:W-:Y:S02]  /*a080*/  @!P0 LEA.HI R16, R16, R16, RZ, 0x1 ;  /* 0x0000001010108211 */ /* 0x000fe400078f08ff */
[----:B------:R-:W-:-:S02]  /*a090*/  @!P1 LEA.HI R17, R17, R17, RZ, 0x1 ;  /* 0x0000001111119211 */ /* 0x000fc400078f08ff */
[----:B------:R-:W-:Y:S02]  /*a0a0*/  @!P0 LOP3.LUT R9, R16, 0xfffffffe, RZ, 0xc0, !PT ;  /* 0xfffffffe10098812 */ /* 0x000fe400078ec0ff */
        /* <DEDUP_REMOVED lines=14> */
[C---:B------:R-:W-:Y:S01]  /*a190*/  VIADD R20, R0.reuse, 0x78 ;  /* 0x0000007800147836 */ /* 0x040fe20000000000 */
[----:B------:R-:W-:Y:S02]  /*a1a0*/  @!P5 LOP3.LUT R21, R21, 0xfffffffe, RZ, 0xc0, !PT ;  /* 0xfffffffe1515d812 */ /* 0x000fe400078ec0ff */
[----:B------:R-:W-:Y:S02]  /*a1b0*/  IADD3 R23, R0, 0x58, RZ ;  /* 0x0000005800177810 */ /* 0x000fe40007ffe0ff */
[----:B------:R-:W-:Y:S01]  /*a1c0*/  @!P6 LOP3.LUT R17, R22, 0xfffffffe, RZ, 0xc0, !PT ;  /* 0xfffffffe1611e812 */ /* 0x000fe200078ec0ff */
[----:B-1----:R-:W-:Y:S01]  /*a1d0*/  @!P2 IMAD.WIDE R8, R13, 0x4, R2 ;  /* 0x000000040d08a825 */ /* 0x002fe200078e0202 */
[----:B------:R-:W-:-:S02]  /*a1e0*/  ISETP.GE.AND P1, PT, R23, UR4, PT ;  /* 0x0000000417007c0c */ /* 0x000fc4000bf26270 */
[----:B------:R-:W-:Y:S01]  /*a1f0*/  ISETP.GE.AND P0, PT, R24, UR4, PT ;  /* 0x0000000418007c0c */ /* 0x000fe2000bf06270 */
[--C-:B--2---:R-:W-:Y:S01]  /*a200*/  @!P3 IMAD.WIDE R10, R19, 0x4, R2.reuse ;  /* 0x00000004130ab825 */ /* 0x104fe200078e0202 */
[----:B------:R1:W-:Y:S01]  /*a210*/  @!P2 ST.E.64 desc[UR36][R8.64], R48 ;  /* 0x000000300800a985 */ /* 0x0003e2000c101b24 */
[C---:B------:R-:W-:Y:S02]  /*a220*/  IADD3 R19, R0.reuse, 0x70, RZ ;  /* 0x0000007000137810 */ /* 0x040fe40007ffe0ff */
[--C-:B------:R-:W-:Y:S01]  /*a230*/  @!P4 IMAD.WIDE R12, R15, 0x4, R2.reuse ;  /* 0x000000040f0cc825 */ /* 0x100fe200078e0202 */
[----:B------:R2:W-:Y:S01]  /*a240*/  @!P3 ST.E.64 desc[UR36][R10.64], R52 ;  /* 0x000000340a00b985 */ /* 0x0005e2000c101b24 */
[----:B------:R-:W-:Y:S02]  /*a250*/  IADD3 R22, R0, 0x88, RZ ;  /* 0x0000008800167810 */ /* 0x000fe40007ffe0ff */
        /* <DEDUP_REMOVED lines=9> */
[----:B------:R-:W-:Y:S02]  /*a2f0*/  ISETP.GE.AND P3, PT, R22, UR4, PT ;  /* 0x0000000416007c0c */ /* 0x000fe4000bf66270 */
[----:B------:R-:W-:-:S02]  /*a300*/  ISETP.GE.AND P4, PT, R21, UR4, PT ;  /* 0x0000000415007c0c */ /* 0x000fc4000bf86270 */
[----:B------:R-:W-:Y:S02]  /*a310*/  @!P1 LEA.HI R23, R23, R23, RZ, 0x1 ;  /* 0x0000001717179211 */ /* 0x000fe400078f08ff */
[----:B------:R-:W-:Y:S02]  /*a320*/  @!P0 LEA.HI R24, R24, R24, RZ, 0x1 ;  /* 0x0000001818188211 */ /* 0x000fe400078f08ff */
[----:B-1----:R-:W-:Y:S01]  /*a330*/  @!P1 LOP3.LUT R9, R23, 0xfffffffe, RZ, 0xc0, !PT ;  /* 0xfffffffe17099812 */ /* 0x002fe200078ec0ff */
[----:B------:R-:W-:Y:S01]  /*a340*/  VIADD R23, R0, 0x90 ;  /* 0x0000009000177836 */ /* 0x000fe20000000000 */
[----:B--2---:R-:W-:Y:S01]  /*a350*/  @!P0 LOP3.LUT R11, R24, 0xfffffffe, RZ, 0xc0, !PT ;  /* 0xfffffffe180b8812 */ /* 0x004fe200078ec0ff */
        /* <DEDUP_REMOVED lines=9> */
[----:B---3--:R-:W-:Y:S01]  /*a3f0*/  @!P2 LOP3.LUT R13, R18, 0xfffffffe, RZ, 0xc0, !PT ;  /* 0xfffffffe120da812 */ /* 0x008fe200078ec0ff */
[----:B------:R2:W-:Y:S01]  /*a400*/  @!P0 ST.E.64 desc[UR36][R10.64], R72 ;  /* 0x000000480a008985 */ /* 0x0005e2000c101b24 */
[----:B------:R-:W-:Y:S02]  /*a410*/  @!P6 LOP3.LUT R19, R19, 0xfffffffe, RZ, 0xc0, !PT ;  /* 0xfffffffe1313e812 */ /* 0x000fe400078ec0ff */
[----:B----4-:R-:W-:Y:S01]  /*a420*/  @!P5 LOP3.LUT R15, R20, 0xfffffffe, RZ, 0xc0, !PT ;  /* 0xfffffffe140fd812 */ /* 0x010fe200078ec0ff */
[----:B------:R-:W-:Y:S01]  /*a430*/  VIADD R20, R0, 0xb0 ;  /* 0x000000b000147836 */ /* 0x000fe20000000000 */
[----:B------:R-:W-:-:S02]  /*a440*/  @!P4 LOP3.LUT R21, R21, 0xfffffffe, RZ, 0xc0, !PT ;  /* 0xfffffffe1515c812 */ /* 0x000fc400078ec0ff */
[----:B-----5:R-:W-:Y:S01]  /*a450*/  @!P3 LOP3.LUT R17, R22, 0xfffffffe, RZ, 0xc0, !PT ;  /* 0xfffffffe1611b812 */ /* 0x020fe200078ec0ff */
[C---:B------:R-:W-:Y:S01]  /*a460*/  VIADD R22, R0.reuse, 0xc0 ;  /* 0x000000c000167836 */ /* 0x040fe20000000000 */
[----:B------:R-:W-:Y:S01]  /*a470*/  ISETP.GE.AND P0, PT, R23, UR4, PT ;  /* 0x0000000417007c0c */ /* 0x000fe2000bf06270 */
[--C-:B-1----:R-:W-:Y:S01]  /*a480*/  @!P2 IMAD.WIDE R8, R13, 0x4, R2.reuse ;  /* 0x000000040d08a825 */ /* 0x102fe200078e0202 */
[----:B------:R-:W-:Y:S02]  /*a490*/  IADD3 R18, R0, 0xa0, RZ ;  /* 0x000000a000127810 */ /* 0x000fe40007ffe0ff */
[----:B------:R-:W-:Y:S01]  /*a4a0*/  ISETP.GE.AND P1, PT, R24, UR4, PT ;  /* 0x0000000418007c0c */ /* 0x000fe2000bf26270 */
[--C-:B--2---:R-:W-:Y:S01]  /*a4b0*/  @!P6 IMAD.WIDE R10, R19, 0x4, R2.reuse ;  /* 0x00000004130ae825 */ /* 0x104fe200078e0202 */
        /* <DEDUP_REMOVED lines=17> */
[----:B-1----:R-:W-:Y:S02]  /*a5d0*/  @!P0 LOP3.LUT R9, R23, 0xfffffffe, RZ, 0xc0, !PT ;  /* 0xfffffffe17098812 */ /* 0x002fe400078ec0ff */
[----:B------:R-:W-:Y:S02]  /*a5e0*/  @!P2 LEA.HI R18, R18, R18, RZ, 0x1 ;  /* 0x000000121212a211 */ /* 0x000fe400078f08ff */
[----:B--2---:R-:W-:Y:S01]  /*a5f0*/  @!P1 LOP3.LUT R11, R24, 0xfffffffe, RZ, 0xc0, !PT ;  /* 0xfffffffe180b9812 */ /* 0x004fe200078ec0ff */
[----:B------:R-:W-:Y:S01]  /*a600*/  @!P0 IMAD.WIDE R8, R9, 0x4, R2 ;  /* 0x0000000409088825 */ /* 0x000fe200078e0202 */
[----:B------:R-:W-:-:S02]  /*a610*/  @!P4 LEA.HI R20, R20, R20, RZ, 0x1 ;  /* 0x000000141414c211 */ /* 0x000fc400078f08ff */
        /* <DEDUP_REMOVED lines=11> */
[----:B------:R3:W-:Y:S01]  /*a6d0*/  @!P2 ST.E.64 desc[UR36][R12.64], R104 ;  /* 0x000000680c00a985 */ /* 0x0007e2000c101b24 */
[----:B------:R-:W-:Y:S01]  /*a6e0*/  @!P5 LOP3.LUT R21, R21, 0xfffffffe, RZ, 0xc0, !PT ;  /* 0xfffffffe1515d812 */ /* 0x000fe200078ec0ff */
[----:B------:R-:W-:Y:S01]  /*a6f0*/  VIADD R20, R0, 0xd8 ;  /* 0x000000d800147836 */ /* 0x000fe20000000000 */
[----:B-----5:R-:W-:-:S02]  /*a700*/  @!P6 LOP3.LUT R17, R22, 0xfffffffe, RZ, 0xc0, !PT ;  /* 0xfffffffe1611e812 */ /* 0x020fc400078ec0ff */
        /* <DEDUP_REMOVED lines=9> */
[----:B---3--:R-:W-:-:S02]  /*a7a0*/  IADD3 R12, R0, 0xe8, RZ ;  /* 0x000000e8000c7810 */ /* 0x008fc40007ffe0ff */
[----:B------:R-:W-:Y:S01]  /*a7b0*/  @!P6 IMAD.WIDE R16, R17, 0x4, R2 ;  /* 0x000000041110e825 */ /* 0x000fe200078e0202 */
[----:B------:R3:W-:Y:S01]  /*a7c0*/  @!P5 ST.E.64 desc[UR36][R14.64], R116 ;  /* 0x000000740e00d985 */ /* 0x0007e2000c101b24 */
[----:B------:R-:W-:Y:S02]  /*a7d0*/  ISETP.GE.AND P4, PT, R12, UR4, PT ;  /* 0x000000040c007c0c */ /* 0x000fe4000bf86270 */
[C---:B------:R-:W-:Y:S01]  /*a7e0*/  VIADD R21, R0.reuse, 0xe0 ;  /* 0x000000e000157836 */ /* 0x040fe20000000000 */
[----:B------:R4:W-:Y:S01]  /*a7f0*/  @!P6 ST.E.64 desc[UR36][R16.64], R120 ;  /* 0x000000781000e985 */ /* 0x0009e2000c101b24 */
[----:B------:R-:W-:Y:S01]  /*a800*/  VIADD R13, R0, 0xf0 ;  /* 0x000000f0000d7836 */ /* 0x000fe20000000000 */
[----:B------:R-:W-:Y:S01]  /*a810*/  @!P0 LEA.HI R18, R18, R18, RZ, 0x1 ;  /* 0x0000001212128211 */ /* 0x000fe200078f08ff */
[----:B-1----:R-:W-:Y:S01]  /*a820*/  VIADD R9, R0, 0xf8 ;  /* 0x000000f800097836 */ /* 0x002fe20000000000 */
[----:B------:R-:W-:Y:S02]  /*a830*/  ISETP.GE.AND P3, PT, R21, UR4, PT ;  /* 0x0000000415007c0c */ /* 0x000fe4000bf66270 */
[----:B------:R-:W-:-:S02]  /*a840*/  ISETP.GE.AND P5, PT, R13, UR4, PT ;  /* 0x000000040d007c0c */ /* 0x000fc4000bfa6270 */
[----:B------:R-:W-:Y:S02]  /*a850*/  ISETP.GE.AND P6, PT, R9, UR4, PT ;  /* 0x0000000409007c0c */ /* 0x000fe4000bfc6270 */
[----:B------:R-:W-:Y:S02]  /*a860*/  @!P1 LEA.HI R19, R19, R19, RZ, 0x1 ;  /* 0x0000001313139211 */ /* 0x000fe400078f08ff */
[----:B------:R-:W-:Y:S02]  /*a870*/  @!P2 LEA.HI R20, R20, R20, RZ, 0x1 ;  /* 0x000000141414a211 */ /* 0x000fe400078f08ff */
[----:B------:R-:W-:Y:S02]  /*a880*/  @!P4 LEA.HI R12, R12, R12, RZ, 0x1 ;  /* 0x0000000c0c0cc211 */ /* 0x000fe400078f08ff */
[----:B--2---:R-:W-:Y:S02]  /*a890*/  @!P1 LOP3.LUT R11, R19, 0xfffffffe, RZ, 0xc0, !PT ;  /* 0xfffffffe130b9812 */ /* 0x004fe400078ec0ff */
[----:B------:R-:W-:-:S02]  /*a8a0*/  @!P3 LEA.HI R21, R21, R21, RZ, 0x1 ;  /* 0x000000151515b211 */ /* 0x000fc400078f08ff */
[----:B------:R-:W-:Y:S02]  /*a8b0*/  @!P5 LEA.HI R8, R13, R13, RZ, 0x1 ;  /* 0x0000000d0d08d211 */ /* 0x000fe400078f08ff */
[----:B------:R-:W-:Y:S02]  /*a8c0*/  @!P6 LEA.HI R10, R9, R9, RZ, 0x1 ;  /* 0x00000009090ae211 */ /* 0x000fe400078f08ff */
[----:B------:R-:W-:Y:S02]  /*a8d0*/  @!P0 LOP3.LUT R9, R18, 0xfffffffe, RZ, 0xc0, !PT ;  /* 0xfffffffe12098812 */ /* 0x000fe400078ec0ff */
[----:B------:R-:W-:Y:S02]  /*a8e0*/  @!P2 LOP3.LUT R13, R20, 0xfffffffe, RZ, 0xc0, !PT ;  /* 0xfffffffe140da812 */ /* 0x000fe400078ec0ff */
[----:B---3--:R-:W-:Y:S02]  /*a8f0*/  @!P3 LOP3.LUT R15, R21, 0xfffffffe, RZ, 0xc0, !PT ;  /* 0xfffffffe150fb812 */ /* 0x008fe400078ec0ff */
[----:B----4-:R-:W-:Y:S01]  /*a900*/  @!P4 LOP3.LUT R17, R12, 0xfffffffe, RZ, 0xc0, !PT ;  /* 0xfffffffe0c11c812 */ /* 0x010fe200078ec0ff */
[----:B------:R-:W-:Y:S01]  /*a910*/  @!P2 IMAD.WIDE R12, R13, 0x4, R2 ;  /* 0x000000040d0ca825 */ /* 0x000fe200078e0202 */
[----:B------:R-:W-:-:S02]  /*a920*/  @!P5 LOP3.LUT R19, R8, 0xfffffffe, RZ, 0xc0, !PT ;  /* 0xfffffffe0813d812 */ /* 0x000fc400078ec0ff */
        /* <DEDUP_REMOVED lines=14> */
.L_x_3925:
[----:B------:R-:W-:Y:S05]  /*aa10*/  BSYNC B0 ;  /* 0x0000000000007941 */ /* 0x000fea0003800000 */
.L_x_3924:
[----:B------:R-:W-:Y:S01]  /*aa20*/  IADD3 R7, R7, 0x8, RZ ;  /* 0x0000000807077810 */ /* 0x000fe20007ffe0ff */
[----:B--23--:R2:W3:Y:S03]  /*aa30*/  SHFL.IDX PT, R3, R5, 0x1, 0x1c1f ;  /* 0x003c1f0005037f89 */ /* 0x00c4e600000e0000 */
[----:B------:R-:W-:Y:S01]  /*aa40*/  ISETP.GE.AND P0, PT, R7, R6, PT ;  /* 0x000000060700720c */ /* 0x000fe20003f06270 */
[----:B-1----:R2:W4:-:S12]  /*aa50*/  SHFL.IDX PT, R2, R4, 0x1, 0x1c1f ;  /* 0x003c1f0004027f89 */ /* 0x00251800000e0000 */
[----:B--2---:R-:W-:Y:S05]  /*aa60*/  @P0 BRA `(.L_x_3871) ;  /* 0x0000004800100947 */ /* 0x004fea0003800000 */
[C---:B0-----:R-:W-:Y:S01]  /*aa70*/  VIADD R5, R0.reuse, 0x8 ;  /* 0x0000000800057836 */ /* 0x041fe20000000000 */
        /* <DEDUP_REMOVED lines=22> */
[----:B---34-:R-:W-:Y:S01]  /*abe0*/  @!P0 IMAD.WIDE R4, R5, 0x4, R2 ;  /* 0x0000000405048825 */ /* 0x018fe200078e0202 */
[----:B------:R-:W-:-:S02]  /*abf0*/  IADD3 R16, R0, 0x48, RZ ;  /* 0x0000004800107810 */ /* 0x000fc40007ffe0ff */
[----:B------:R-:W-:Y:S01]  /*ac00*/  ISETP.GE.AND P3, PT, R15, UR4, PT ;  /* 0x000000040f007c0c */ /* 0x000fe2000bf66270 */
[--C-:B------:R-:W-:Y:S01]  /*ac10*/  @!P1 IMAD.WIDE R6, R7, 0x4, R2.reuse ;  /* 0x0000000407069825 */ /* 0x100fe200078e0202 */
[----:B------:R0:W-:Y:S01]  /*ac20*/  @!P0 ST.E.64 desc[UR36][R4.64], R26 ;  /* 0x0000001a04008985 */ /* 0x0001e2000c101b24 */
[----:B------:R-:W-:Y:S02]  /*ac30*/  ISETP.GE.AND P0, PT, R12, UR4, PT ;  /* 0x000000040c007c0c */ /* 0x000fe4000bf06270 */
[----:B------:R-:W-:Y:S01]  /*ac40*/  @!P2 IMAD.WIDE R8, R9, 0x4, R2 ;  /* 0x000000040908a825 */ /* 0x000fe200078e0202 */
[----:B------:R1:W-:Y:S01]  /*ac50*/  @!P1 ST.E.64 desc[UR36][R6.64], R30 ;  /* 0x0000001e06009985 */ /* 0x0003e2000c101b24 */
[----:B------:R-:W-:Y:S02]  /*ac60*/  ISETP.GE.AND P1, PT, R13, UR4, PT ;  /* 0x000000040d007c0c */ /* 0x000fe4000bf26270 */
[----:B------:R-:W-:Y:S01]  /*ac70*/  ISETP.GE.AND P4, PT, R16, UR4, PT ;  /* 0x0000000410007c0c */ /* 0x000fe2000bf86270 */
        /* <DEDUP_REMOVED lines=17> */
[----:B------:R-:W-:-:S02]  /*ad90*/  @!P2 LOP3.LUT R11, R14, 0xfffffffe, RZ, 0xc0, !PT ;  /* 0xfffffffe0e0ba812 */ /* 0x000fc400078ec0ff */
[----:B------:R-:W-:Y:S02]  /*ada0*/  @!P3 LOP3.LUT R15, R15, 0xfffffffe, RZ, 0xc0, !PT ;  /* 0xfffffffe0f0fb812 */ /* 0x000fe400078ec0ff */
[----:B------:R-:W-:Y:S01]  /*adb0*/  @!P4 LOP3.LUT R17, R16, 0xfffffffe, RZ, 0xc0, !PT ;  /* 0xfffffffe1011c812 */ /* 0x000fe200078ec0ff */
        /* <DEDUP_REMOVED lines=9> */
[----:B------:R1:W-:Y:S03]  /*ae50*/  @!P1 ST.E.64 desc[UR36][R6.64], R50 ;  /* 0x0000003206009985 */ /* 0x0003e6000c101b24 */
[--C-:B------:R-:W-:Y:S01]  /*ae60*/  @!P3 IMAD.WIDE R10, R15, 0x4, R2.reuse ;  /* 0x000000040f0ab825 */ /* 0x100fe200078e0202 */
[----:B------:R2:W-:Y:S01]  /*ae70*/  @!P2 ST.E.64 desc[UR36][R8.64], R54 ;  /* 0x000000360800a985 */ /* 0x0005e2000c101b24 */
[----:B------:R-:W-:Y:S02]  /*ae80*/  ISETP.GE.AND P2, PT, R16, UR4, PT ;  /* 0x0000000410007c0c */ /* 0x000fe4000bf46270 */
[----:B------:R-:W-:Y:S01]  /*ae90*/  @!P4 IMAD.WIDE R12, R17, 0x4, R2 ;  /* 0x00000004110cc825 */ /* 0x000fe200078e0202 */
[----:B------:R3:W-:Y:S01]  /*aea0*/  @!P3 ST.E.64 desc[UR36][R10.64], R58 ;  /* 0x0000003a0a00b985 */ /* 0x0007e2000c101b24 */
[----:B------:R-:W-:-:S02]  /*aeb0*/  IADD3 R17, R0, 0x78, RZ ;  /* 0x0000007800117810 */ /* 0x000fc40007ffe0ff */
[----:B------:R-:W-:Y:S01]  /*aec0*/  VIADD R15, R0, 0x68 ;  /* 0x00000068000f7836 */ /* 0x000fe20000000000 */
[----:B------:R4:W-:Y:S01]  /*aed0*/  @!P4 ST.E.64 desc[UR36][R12.64], R62 ;  /* 0x0000003e0c00c985 */ /* 0x0009e2000c101b24 */
[----:B------:R-:W-:Y:S02]  /*aee0*/  ISETP.GE.AND P4, PT, R14, UR4, PT ;  /* 0x000000040e007c0c */ /* 0x000fe4000bf86270 */
[----:B------:R-:W-:Y:S02]  /*aef0*/  ISETP.GE.AND P1, PT, R17, UR4, PT ;  /* 0x0000000411007c0c */ /* 0x000fe4000bf26270 */
[----:B------:R-:W-:Y:S02]  /*af00*/  ISETP.GE.AND P3, PT, R15, UR4, PT ;  /* 0x000000040f007c0c */ /* 0x000fe4000bf66270 */
[----:B------:R-:W-:Y:S02]  /*af10*/  @!P5 LEA.HI R18, R18, R18, RZ, 0x1 ;  /* 0x000000121212d211 */ /* 0x000fe400078f08ff */
[----:B------:R-:W-:-:S02]  /*af20*/  @!P6 LEA.HI R19, R19, R19, RZ, 0x1 ;  /* 0x000000131313e211 */ /* 0x000fc400078f08ff */
        /* <DEDUP_REMOVED lines=18> */
[C---:B------:R-:W-:Y:S01]  /*b050*/  VIADD R20, R0.reuse, 0xb8 ;  /* 0x000000b800147836 */ /* 0x040fe20000000000 */
        /* <DEDUP_REMOVED lines=39> */
[C---:B------:R-:W-:Y:S01]  /*b2d0*/  VIADD R16, R0.reuse, 0xe0 ;  /* 0x000000e000107836 */ /* 0x040fe20000000000 */
        /* <DEDUP_REMOVED lines=20> */
[----:B------:R-:W-:Y:S01]  /*b420*/  ISETP.GE.AND P1, PT, R15, UR4, PT ;  /* 0x000000040f007c0c */ /* 0x000fe2000bf26270 */
[----:B------:R-:W-:Y:S01]  /*b430*/  VIADD R0, R0, 0xf8 ;  /* 0x000000f800007836 */ /* 0x000fe20000000000 */
[----:B------:R-:W-:Y:S02]  /*b440*/  ISETP.GE.AND P4, PT, R20, UR4, PT ;  /* 0x0000000414007c0c */ /* 0x000fe4000bf86270 */
[----:B------:R-:W-:-:S02]  /*b450*/  ISETP.GE.AND P3, PT, R17, UR4, PT ;  /* 0x0000000411007c0c */ /* 0x000fc4000bf66270 */
[----:B------:R-:W-:Y:S02]  /*b460*/  @!P5 LEA.HI R18, R18, R18, RZ, 0x1 ;  /* 0x000000121212d211 */ /* 0x000fe400078f08ff */
        /* <DEDUP_REMOVED lines=14> */
[----:B---3--:R-:W-:-:S02]  /*b550*/  @!P2 LOP3.LUT R11, R16, 0xfffffffe, RZ, 0xc0, !PT ;  /* 0xfffffffe100ba812 */ /* 0x008fc400078ec0ff */
        /* <DEDUP_REMOVED lines=19> */
.L_x_3922:
[----:B------:R-:W0:Y:S02]  /*b690*/  S2R R0, SR_TID.X ;  /* 0x0000000000007919 */ /* 0x000e240000002100 */
[----:B0-----:R-:W-:-:S05]  /*b6a0*/  VIADD R2, R0, 0xffffff80 ;  /* 0xffffff8000027836 */ /* 0x001fca0000000000 */
[----:B------:R-:W-:-:S13]  /*b6b0*/  ISETP.GT.AND P0, PT, R2, 0x3f, PT ;  /* 0x0000003f0200780c */ /* 0x000fda0003f04270 */
[----:B------:R-:W-:Y:S05]  /*b6c0*/  @P0 BRA `(.L_x_3871) ;  /* 0x0000003800f80947 */ /* 0x000fea0003800000 */
[----:B------:R-:W0:Y:S01]  /*b6d0*/  S2R R3, SR_CTAID.X ;  /* 0x0000000000037919 */ /* 0x000e220000002500 */
[----:B------:R-:W2:Y:S01]  /*b6e0*/  LDC R6, c[0x0][0xbe8] ;  /* 0x0002fa00ff067b82 */ /* 0x000ea20000000800 */
[----:B------:R-:W-:Y:S01]  /*b6f0*/  ULDC UR4, c[0x0][0xa88] ;  /* 0x0002a20000047ab9 */ /* 0x000fe20000000800 */
[----:B0-----:R-:W-:Y:S01]  /*b700*/  LEA R0, R3, R0, 0x6 ;  /* 0x0000000003007211 */ /* 0x001fe200078e30ff */
[----:B--2---:R-:W-:-:S04]  /*b710*/  IMAD R3, R6, UR4, RZ ;  /* 0x0000000406037c24 */ /* 0x004fc8000f8e02ff */
        /* <DEDUP_REMOVED lines=10> */
[----:B------:R-:W2:Y:S01]  /*b7c0*/  LDC.64 R10, c[0x0][0xbd8] ;  /* 0x0002f600ff0a7b82 */ /* 0x000ea20000000a00 */
[----:B------:R-:W-:-:S04]  /*b7d0*/  UIMAD UR6, UR42, UR9, UR6 ;  /* 0x000000092a0672a4 */ /* 0x000fc8000f8e0206 */
[----:B------:R-:W-:Y:S01]  /*b7e0*/  UIADD3 UR6, UR5, UR6, URZ ;  /* 0x0000000605067290 */ /* 0x000fe2000fffe03f */
[----:B------:R-:W-:Y:S01]  /*b7f0*/  MOV R2, UR4 ;  /* 0x0000000400027c02 */ /* 0x000fe20008000f00 */
[----:B------:R-:W-:Y:S01]  /*b800*/  IMAD.U32 R3, RZ, RZ, UR5 ;  /* 0x00000005ff037e24 */ /* 0x000fe2000f8e00ff */
[----:B------:R-:W3:Y:S01]  /*b810*/  @P0 LDC R7, c[0x0][0xbec] ;  /* 0x0002fb00ff070b82 */ /* 0x000ee20000000800 */
[----:B------:R-:W-:Y:S02]  /*b820*/  ULDC.64 UR4, c[0x0][0xbe0] ;  /* 0x0002f80000047ab9 */ /* 0x000fe40000000a00 */
[----:B------:R-:W-:-:S05]  /*b830*/  IMAD.U32 R3, RZ, RZ, UR6 ;  /* 0x00000006ff037e24 */ /* 0x000fca000f8e00ff */
[----:B------:R-:W4:Y:S01]  /*b840*/  @P0 LDC R9, c[0x0][0xbf0] ;  /* 0x0002fc00ff090b82 */ /* 0x000f220000000800 */
[----:B0-----:R-:W-:-:S07]  /*b850*/  USHF.R.S32.HI UR8, URZ, 0x1f, UR7 ;  /* 0x0000001f3f087899 */ /* 0x001fce0008011407 */
[----:B------:R-:W0:Y:S01]  /*b860*/  S2UR UR10, SR_CTAID.Y ;  /* 0x00000000000a79c3 */ /* 0x000e220000002600 */
[C---:B--2---:R-:W-:Y:S02]  /*b870*/  IMAD R12, R10.reuse, UR8, RZ ;  /* 0x000000080a0c7c24 */ /* 0x044fe4000f8e02ff */
[----:B------:R-:W-:-:S04]  /*b880*/  IMAD.WIDE.U32 R2, R10, UR7, R2 ;  /* 0x000000070a027c25 */ /* 0x000fc8000f8e0002 */
[----:B------:R-:W-:Y:S01]  /*b890*/  IMAD R11, R11, UR7, R12 ;  /* 0x000000070b0b7c24 */ /* 0x000fe2000f8e020c */
[----:B------:R-:W0:Y:S01]  /*b8a0*/  LDC R8, c[0x0][0xc50] ;  /* 0x00031400ff087b82 */ /* 0x000e220000000800 */
[----:B---3--:R-:W-:Y:S01]  /*b8b0*/  @P0 IMAD.HI.U32 R4, R0, R7, RZ ;  /* 0x0000000700040227 */ /* 0x008fe200078e00ff */
[----:B------:R-:W-:-:S03]  /*b8c0*/  IADD3 R7, RZ, -UR42, RZ ;  /* 0x8000002aff077c10 */ /* 0x000fc6000fffe0ff */
[----:B------:R-:W-:Y:S01]  /*b8d0*/  IMAD.IADD R3, R11, 0x1, R3 ;  /* 0x000000010b037824 */ /* 0x000fe200078e0203 */
[----:B----4-:R-:W-:Y:S01]  /*b8e0*/  @P0 SHF.R.U32.HI R5, RZ, R9, R4 ;  /* 0x00000009ff050219 */ /* 0x010fe20000011604 */
        /* <DEDUP_REMOVED lines=15> */
[----:B------:R-:W-:-:S04]  /*b9e0*/  ULDC.64 UR4, c[0x0][0xba8] ;  /* 0x0002ea0000047ab9 */ /* 0x000fc80000000a00 */
[----:B------:R-:W-:Y:S02]  /*b9f0*/  IADD3 R3, R3, R5, RZ ;  /* 0x0000000503037210 */ /* 0x000fe40007ffe0ff */
[----:B------:R-:W-:-:S04]  /*ba00*/  LEA R4, P0, R2, UR4, 0x2 ;  /* 0x0000000402047c11 */ /* 0x000fc8000f8010ff */
[----:B------:R-:W-:Y:S01]  /*ba10*/  LEA.HI.X R5, R2, UR5, R3, 0x2, P0 ;  /* 0x0000000502057c11 */ /* 0x000fe200080f1403 */
[----:B------:R-:W-:-:S05]  /*ba20*/  IMAD.MOV.U32 R3, RZ, RZ, -0x800000 ;  /* 0xff800000ff037424 */ /* 0x000fca00078e00ff */
[----:B------:R0:W-:Y:S01]  /*ba30*/  STG.E desc[UR36][R4.64], R3 ;  /* 0x0000000304007986 */ /* 0x0001e2000c101924 */
[----:B------:R-:W-:Y:S05]  /*ba40*/  BRA `(.L_x_3871) ;  /* 0x0000003800187947 */ /* 0x000fea0003800000 */
.L_x_3869:
        /* <DEDUP_REMOVED lines=18> */
.L_x_3926:
[----:B------:R-:W-:Y:S01]  /*bb70*/  ULDC UR44, c[0x0][0xc50] ;  /* 0x00031400002c7ab9 */ /* 0x000fe20000000800 */
[----:B------:R-:W-:Y:S01]  /*bb80*/  UMOV UR39, UR6 ;  /* 0x0000000600277c82 */ /* 0x000fe20008000000 */
[----:B------:R-:W-:-:S11]  /*bb90*/  UISETP.NE.AND UP0, UPT, UR44, 0x1, UPT ;  /* 0x000000012c00788c */ /* 0x000fd6000bf05270 */
[----:B------:R-:W-:Y:S01]  /*bba0*/  @UP0 ULDC UR4, c[0x0][0xc54] ;  /* 0x0003150000040ab9 */ /* 0x000fe20000000800 */
[----:B------:R-:W-:Y:S01]  /*bbb0*/  @UP0 ULDC UR7, c[0x0][0xc58] ;  /* 0x0003160000070ab9 */ /* 0x000fe20000000800 */
[----:B------:R-:W-:-:S04]  /*bbc0*/  UIMAD.WIDE.U32 UR4, UR6, UR4, URZ ;  /* 0x00000004060472a5 */ /* 0x000fc8000f8e003f */
[----:B------:R-:W-:-:S12]  /*bbd0*/  @UP0 USHF.R.U32.HI UR39, URZ, UR7, UR5 ;  /* 0x000000073f270299 */ /* 0x000fd80008011605 */
.L_x_3927:
[----:B------:R-:W-:Y:S01]  /*bbe0*/  ISETP.GE.AND P0, PT, R17, RZ, PT ;  /* 0x000000ff1100720c */ /* 0x000fe20003f06270 */
[----:B------:R-:W-:Y:S01]  /*bbf0*/  UIADD3 UR4, -UR39, URZ, URZ ;  /* 0x0000003f27047290 */ /* 0x000fe2000fffe13f */
[----:B------:R-:W-:Y:S01]  /*bc00*/  IMAD.MOV.U32 R21, RZ, RZ, 0x1 ;  /* 0x00000001ff157424 */ /* 0x000fe200078e00ff */
[----:B------:R-:W-:Y:S01]  /*bc10*/  MOV R0, RZ ;  /* 0x000000ff00007202 */ /* 0x000fe20000000f00 */
[----:B------:R-:W-:Y:S01]  /*bc20*/  IMAD.MOV.U32 R4, RZ, RZ, 0x1 ;  /* 0x00000001ff047424 */ /* 0x000fe200078e00ff */
[----:B------:R-:W-:-:S08]  /*bc30*/  UIMAD UR44, UR44, UR4, UR6 ;  /* 0x000000042c2c72a4 */ /* 0x000fd0000f8e0206 */
[----:B------:R-:W-:Y:S05]  /*bc40*/  @!P0 BRA `(.L_x_3928) ;  /* 0x0000003000d08947 */ /* 0x000fea0003800000 */
[----:B------:R-:W0:Y:S01]  /*bc50*/  LDC.64 R2, c[0x0][0xa28] ;  /* 0x00028a00ff027b82 */ /* 0x000e220000000a00 */
[----:B------:R-:W-:Y:S01]  /*bc60*/  ULDC UR4, c[0x0][0x448] ;  /* 0x0001120000047ab9 */ /* 0x000fe20000000800 */
[----:B------:R-:W-:Y:S01]  /*bc70*/  ULDC UR7, c[0x0][0x2f0] ;  /* 0x0000bc0000077ab9 */ /* 0x000fe20000000800 */
[----:B------:R-:W-:-:S05]  /*bc80*/  IMAD.MOV.U32 R28, RZ, RZ, RZ ;  /* 0x000000ffff1c7224 */ /* 0x000fca00078e00ff */
[----:B------:R-:W1:Y:S01]  /*bc90*/  S2UR UR46, SR_CTAID.X ;  /* 0x00000000002e79c3 */ /* 0x000e620000002500 */
[----:B------:R-:W-:Y:S01]  /*bca0*/  UISETP.NE.AND UP1, UPT, UR4, 0x1, UPT ;  /* 0x000000010400788c */ /* 0x000fe2000bf25270 */
[----:B------:R-:W-:Y:S02]  /*bcb0*/  ULDC UR8, c[0x0][0x288] ;  /* 0x0000a20000087ab9 */ /* 0x000fe40000000800 */
[----:B------:R-:W-:Y:S02]  /*bcc0*/  ULDC.64 UR4, c[0x0][0x418] ;  /* 0x0001060000047ab9 */ /* 0x000fe40000000a00 */
[----:B------:R-:W-:-:S03]  /*bcd0*/  UISETP.NE.U32.AND UP0, UPT, UR4, URZ, UPT ;  /* 0x0000003f0400728c */ /* 0x000fc6000bf05070 */
[----:B------:R-:W-:Y:S01]  /*bce0*/  ULDC UR4, c[0x0][0x424] ;  /* 0x0001090000047ab9 */ /* 0x000fe20000000800 */
[----:B------:R-:W-:-:S03]  /*bcf0*/  UISETP.NE.AND.EX UP0, UPT, UR5, URZ, UPT, UP0 ;  /* 0x0000003f0500728c */ /* 0x000fc6000bf05300 */
[----:B------:R-:W-:Y:S01]  /*bd00*/  @UP1 ULDC UR5, c[0x0][0x44c] ;  /* 0x0001130000051ab9 */ /* 0x000fe20000000800 */
[----:B0-----:R-:W-:Y:S01]  /*bd10*/  ISETP.NE.U32.AND P0, PT, R2, RZ, PT ;  /* 0x000000ff0200720c */ /* 0x001fe20003f05070 */
[----:B------:R-:W-:-:S03]  /*bd20*/  USEL UR40, UR4, 0x1, UP0 ;  /* 0x0000000104287887 */ /* 0x000fc60008000000 */
[----:B------:R-:W-:Y:S01]  /*bd30*/  ISETP.NE.AND.EX P0, PT, R3, RZ, PT, P0 ;  /* 0x000000ff0300720c */ /* 0x000fe20003f05300 */
[----:B-1----:R-:W-:Y:S02]  /*bd40*/  ULEA UR6, UR46, 0x3f, 0x6 ;  /* 0x0000003f2e067891 */ /* 0x002fe4000f8e303f */
[----:B------:R-:W-:Y:S02]  /*bd50*/  UIMAD UR40, UR40, UR7, URZ ;  /* 0x00000007282872a4 */ /* 0x000fe4000f8e023f */
[----:B------:R-:W-:Y:S01]  /*bd60*/  UIMAD.WIDE.U32 UR4, UR6, UR5, URZ ;  /* 0x00000005060472a5 */ /* 0x000fe2000f8e003f */
[----:B------:R-:W-:-:S03]  /*bd70*/  @UP1 ULDC UR7, c[0x0][0x450] ;  /* 0x0001140000071ab9 */ /* 0x000fc60000000800 */
[----:B------:R-:W-:-:S04]  /*bd80*/  @UP1 USHF.R.U32.HI UR6, URZ, UR7, UR5 ;  /* 0x000000073f061299 */ /* 0x000fc80008011605 */
[----:B------:R-:W0:Y:S01]  /*bd90*/  @P0 LDC.64 R2, c[0x0][0xa28] ;  /* 0x00028a00ff020b82 */ /* 0x000e220000000a00 */
[----:B------:R-:W-:Y:S02]  /*bda0*/  UIADD3 UR5, UR40, 0x40, -UR8 ;  /* 0x0000004028057890 */ /* 0x000fe4000fffe808 */
[----:B------:R-:W-:Y:S02]  /*bdb0*/  UIADD3 UR4, UR40, 0x3f, URZ ;  /* 0x0000003f28047890 */ /* 0x000fe4000fffe03f */
[----:B------:R-:W-:Y:S02]  /*bdc0*/  UIADD3 UR6, UR5, UR6, URZ ;  /* 0x0000000605067290 */ /* 0x000fe4000fffe03f */
[----:B------:R-:W-:Y:S02]  /*bdd0*/  USHF.R.S32.HI UR5, URZ, 0x1f, UR4 ;  /* 0x0000001f3f057899 */ /* 0x000fe40008011404 */
[----:B------:R-:W-:Y:S02]  /*bde0*/  USHF.R.S32.HI UR7, URZ, 0x1f, UR6 ;  /* 0x0000001f3f077899 */ /* 0x000fe40008011406 */
[----:B------:R-:W-:-:S02]  /*bdf0*/  ULEA.HI UR5, UR5, UR4, URZ, 0x6 ;  /* 0x0000000405057291 */ /* 0x000fc4000f8f303f */
[----:B------:R-:W-:Y:S02]  /*be00*/  ULEA.HI UR7, UR7, UR6, URZ, 0x6 ;  /* 0x0000000607077291 */ /* 0x000fe4000f8f303f */
[----:B------:R-:W-:Y:S02]  /*be10*/  USHF.R.S32.HI UR41, URZ, 0x6, UR5 ;  /* 0x000000063f297899 */ /* 0x000fe40008011405 */
[----:B------:R-:W-:-:S04]  /*be20*/  USHF.R.S32.HI UR42, URZ, 0x6, UR7 ;  /* 0x000000063f2a7899 */ /* 0x000fc80008011407 */
[----:B------:R-:W-:Y:S02]  /*be30*/  UISETP.LT.AND UP0, UPT, UR41, UR42, UPT ;  /* 0x0000002a2900728c */ /* 0x000fe4000bf01270 */
[----:B------:R-:W-:Y:S01]  /*be40*/  UP2UR UR47, UPR, URZ, 0x2 ;  /* 0x000000023f2f7883 */ /* 0x000fe20008000000 */
[----:B0-----:R-:W-:Y:S01]  /*be50*/  @P0 IMAD.WIDE R2, R17, 0x4, R2 ;  /* 0x0000000411020825 */ /* 0x001fe200078e0202 */
[----:B------:R-:W-:-:S04]  /*be60*/  USEL UR11, UR41, UR42, UP0 ;  /* 0x0000002a290b7287 */ /* 0x000fc80008000000 */
[----:B------:R-:W-:Y:S01]  /*be70*/  UISETP.GE.AND UP1, UPT, UR11, 0x1, UPT ;  /* 0x000000010b00788c */ /* 0x000fe2000bf26270 */
[----:B------:R0:W5:Y:S01]  /*be80*/  @P0 LDG.E R28, desc[UR36][R2.64] ;  /* 0x00000024021c0981 */ /* 0x000162000c1e1900 */
[----:B------:R-:W-:Y:S02]  /*be90*/  USHF.R.U32.HI UR9, URZ, 0x10, UR44 ;  /* 0x000000103f097899 */ /* 0x000fe4000801162c */
[----:B------:R-:W-:Y:S02]  /*bea0*/  ULOP3.LUT UR44, UR44, 0xffff, URZ, 0xc0, !UPT ;  /* 0x0000ffff2c2c7892 */ /* 0x000fe4000f8ec03f */
[----:B------:R-:W-:Y:S01]  /*beb0*/  PLOP3.LUT P0, PT, PT, PT, UP1, 0x80, 0x0 ;  /* 0x000000000000781c */ /* 0x000fe20003f0f018 */
[----:B------:R-:W-:Y:S01]  /*bec0*/  UISETP.NE.AND UP0, UPT, UR9, URZ, UPT ;  /* 0x0000003f0900728c */ /* 0x000fe2000bf05270 */
[----:B------:R-:W-:-:S10]  /*bed0*/  UMOV UR38, URZ ;  /* 0x0000003f00267c82 */ /* 0x000fd40008000000 */
[----:B------:R-:W-:Y:S01]  /*bee0*/  @!UP0 ULDC UR9, c[0x0][0x9f0] ;  /* 0x00027c0000098ab9 */ /* 0x000fe20000000800 */
[----:B0-----:R-:W-:Y:S05]  /*bef0*/  @!P0 BRA `(.L_x_3929) ;  /* 0x0000000000788947 */ /* 0x001fea0003800000 */
[----:B------:R-:W-:Y:S01]  /*bf00*/  IABS R0, UR9 ;  /* 0x0000000900007c13 */ /* 0x000fe20008000000 */
[----:B------:R-:W-:Y:S02]  /*bf10*/  UIADD3 UR6, UR9, -0x1, UR11 ;  /* 0xffffffff09067890 */ /* 0x000fe4000fffe00b */
[----:B------:R-:W-:Y:S01]  /*bf20*/  IABS R4, UR9 ;  /* 0x0000000900047c13 */ /* 0x000fe20008000000 */
[----:B------:R-:W-:Y:S01]  /*bf30*/  UMOV UR4, URZ ;  /* 0x0000003f00047c82 */ /* 0x000fe20008000000 */
        /* <DEDUP_REMOVED lines=26> */
.L_x_3929:
[----:B------:R-:W-:Y:S02]  /*c0e0*/  UIMAD UR48, UR44, UR38, URZ ;  /* 0x000000262c3072a4 */ /* 0x000fe4000f8e023f */
[----:B------:R-:W-:Y:S02]  /*c0f0*/  IMAD.U32 R0, RZ, RZ, UR38 ;  /* 0x00000026ff007e24 */ /* 0x000fe4000f8e00ff */
[----:B------:R-:W-:Y:S02]  /*c100*/  IMAD.MOV.U32 R4, RZ, RZ, 0x1 ;  /* 0x00000001ff047424 */ /* 0x000fe400078e00ff */
[----:B------:R-:W-:-:S04]  /*c110*/  MOV R25, UR48 ;  /* 0x0000003000197c02 */ /* 0x000fc80008000f00 */
[----:B------:R-:W-:Y:S01]  /*c120*/  VIADDMNMX R25, R25, R0, UR11, PT ;  /* 0x0000000b19197e46 */ /* 0x000fe2000b800100 */
[----:B------:R-:W-:-:S03]  /*c130*/  IMAD.MOV.U32 R0, RZ, RZ, RZ ;  /* 0x000000ffff007224 */ /* 0x000fc600078e00ff */
        /* <DEDUP_REMOVED lines=12> */
[----:B------:R-:W-:Y:S01]  /*c200*/  MOV R4, UR4 ;  /* 0x0000000400047c02 */ /* 0x000fe20008000f00 */
[----:B------:R-:W-:Y:S01]  /*c210*/  IMAD.U32 R5, RZ, RZ, UR5 ;  /* 0x00000005ff057e24 */ /* 0x000fe2000f8e00ff */
[----:B------:R-:W-:Y:S01]  /*c220*/  ULDC.64 UR4, c[0x4][0x8] ;  /* 0x0100020000047ab9 */ /* 0x000fe20000000a00 */
[----:B------:R-:W0:Y:S01]  /*c230*/  LDC.64 R2, c[0x4][R2] ;  /* 0x0100000002027b82 */ /* 0x000e220000000a00 */
[----:B------:R-:W-:Y:S01]  /*c240*/  IMAD.U32 R6, RZ, RZ, UR6 ;  /* 0x00000006ff067e24 */ /* 0x000fe2000f8e00ff */
[----:B------:R-:W-:Y:S01]  /*c250*/  MOV R7, UR7 ;  /* 0x0000000700077c02 */ /* 0x000fe20008000f00 */
[----:B------:R-:W-:Y:S01]  /*c260*/  IMAD.U32 R10, RZ, RZ, UR4 ;  /* 0x00000004ff0a7e24 */ /* 0x000fe2000f8e00ff */
[----:B------:R-:W-:Y:S01]  /*c270*/  MOV R8, 0x70 ;  /* 0x0000007000087802 */ /* 0x000fe20000000f00 */
[----:B------:R-:W-:-:S02]  /*c280*/  IMAD.U32 R11, RZ, RZ, UR5 ;  /* 0x00000005ff0b7e24 */ /* 0x000fc4000f8e00ff */
[----:B------:R-:W-:Y:S02]  /*c290*/  IMAD.MOV.U32 R12, RZ, RZ, 0x1 ;  /* 0x00000001ff0c7424 */ /* 0x000fe400078e00ff */
[----:B------:R-:W-:-:S07]  /*c2a0*/  IMAD.MOV.U32 R13, RZ, RZ, RZ ;  /* 0x000000ffff0d7224 */ /* 0x000fce00078e00ff */
[----:B------:R-:W-:-:S07]  /*c2b0*/  LEPC R20, `(.L_x_3930) ;  /* 0x000000001014794e */ /* 0x000fce0000000000 */
[----:B0----5:R-:W-:Y:S05]  /*c2c0*/  CALL.ABS.NOINC R2 ;  /* 0x0000000002007343 */ /* 0x021fea0003c00000 */
.L_x_3930:
        /* <DEDUP_REMOVED lines=19> */
[----:B-1---5:R-:W-:Y:S05]  /*c400*/  CALL.ABS.NOINC R2 ;  /* 0x0000000002007343 */ /* 0x022fea0003c00000 */
.L_x_3932:
        /* <DEDUP_REMOVED lines=15> */
.L_x_3931:
        /* <DEDUP_REMOVED lines=35> */
[----:B------:R-:W-:-:S05]  /*c730*/  @!P0 IMAD R9, R24, R9, R0 ;  /* 0x0000000918098224 */ /* 0x000fca00078e0200 */
[----:B------:R-:W-:-:S04]  /*c740*/  @!P0 IADD3 R0, R3, R9, RZ ;  /* 0x0000000903008210 */ /* 0x000fc80007ffe0ff */
[----:B------:R-:W-:-:S06]  /*c750*/  @!P0 LEA.HI.X R5, R2, R5, R0, 0x2, P1 ;  /* 0x0000000502058211 */ /* 0x000fcc00008f1400 */
[----:B------:R0:W2:Y:S01]  /*c760*/  @!P0 LDG.E R5, desc[UR36][R4.64] ;  /* 0x0000002404058981 */ /* 0x0000a2000c1e1900 */
[----:B------:R-:W-:Y:S01]  /*c770*/  IMAD.MOV R0, RZ, RZ, -R7 ;  /* 0x000000ffff007224 */ /* 0x000fe200078e0a07 */
[----:B------:R-:W-:Y:S02]  /*c780*/  LOP3.LUT R16, R16, 0xffffffdf, RZ, 0xc0, !PT ;  /* 0xffffffdf10107812 */ /* 0x000fe400078ec0ff */
[----:B------:R-:W-:Y:S01]  /*c790*/  CS2R R26, SRZ ;  /* 0x00000000001a7805 */ /* 0x000fe2000001ff00 */
        /* <DEDUP_REMOVED lines=25> */
[----:B--2---:R-:W-:Y:S02]  /*c930*/  @!P0 SHF.R.S32.HI R27, RZ, 0x1f, R5 ;  /* 0x0000001fff1b8819 */ /* 0x004fe40000011405 */
[----:B------:R-:W-:Y:S02]  /*c940*/  @!P0 MOV R26, R5 ;  /* 0x00000005001a8202 */ /* 0x000fe40000000f00 */
[----:B------:R-:W-:Y:S01]  /*c950*/  ISETP.GE.AND P0, PT, R3, UR4, PT ;  /* 0x0000000403007c0c */ /* 0x000fe2000bf06270 */
[----:B------:R-:W-:Y:S01]  /*c960*/  IMAD.SHL.U32 R3, R0, 0x2, RZ ;  /* 0x0000000200037824 */ /* 0x000fe200078e00ff */
[----:B------:R-:W-:Y:S02]  /*c970*/  SEL R0, RZ, 0x1, P5 ;  /* 0x00000001ff007807 */ /* 0x000fe40002800000 */
[----:B------:R-:W-:-:S02]  /*c980*/  SEL R34, RZ, 0x40, P0 ;  /* 0x00000040ff227807 */ /* 0x000fc40000000000 */
[----:B------:R-:W-:Y:S02]  /*c990*/  ISETP.GE.AND P0, PT, R2, UR4, PT ;  /* 0x0000000402007c0c */ /* 0x000fe4000bf06270 */
        /* <DEDUP_REMOVED lines=13> */
.L_x_3975:
        /* <DEDUP_REMOVED lines=14> */
.L_x_3934:
[----:B------:R-:W-:-:S05]  /*cb50*/  IMAD.MOV.U32 R0, RZ, RZ, 0x1 ;  /* 0x00000001ff007424 */ /* 0x000fca00078e00ff */
[----:B------:R-:W-:-:S04]  /*cb60*/  SHF.L.U32 R0, R0, 0x1f, RZ ;  /* 0x0000001f00007819 */ /* 0x000fc800000006ff */
[----:B------:R-:W0:Y:S02]  /*cb70*/  SYNCS.PHASECHK.TRANS64.TRYWAIT P0, [UR45+0x28c40], R0 ;  /* 0x028c4000ff0075a7 */ /* 0x000e24000800016d */
[----:B0-----:R-:W-:Y:S05]  /*cb80*/  @!P0 BRA `(.L_x_3935) ;  /* 0x0000002800c88947 */ /* 0x001fea0003800000 */
.L_x_3976:
        /* <DEDUP_REMOVED lines=28> */
[----:B------:R-:W-:Y:S02]  /*cd50*/  LOP3.LUT R3, R3, 0x38, R30, 0x78, !PT ;  /* 0x0000003803037812 */ /* 0x000fe400078e781e */
[----:B------:R-:W-:Y:S02]  /*cd60*/  SHF.L.U32 R30, R6, 0x3, RZ ;  /* 0x00000003061e7819 */ /* 0x000fe400000006ff */
[----:B------:R-:W-:Y:S02]  /*cd70*/  ISETP.GE.AND P0, PT, R18, 0x1, PT ;  /* 0x000000011200780c */ /* 0x000fe40003f06270 */
[----:B------:R-:W-:-:S02]  /*cd80*/  LOP3.LUT R30, R3, 0x200, R30, 0xf8, !PT ;  /* 0x00000200031e7812 */ /* 0x000fc400078ef81e */
[----:B------:R-:W-:Y:S01]  /*cd90*/  @P2 LOP3.LUT R16, R16, 0x1, RZ, 0xfc, !PT ;  /* 0x0000000110102812 */ /* 0x000fe200078efcff */
[----:B------:R-:W-:Y:S08]  /*cda0*/  BRA.DIV UR5, `(.L_x_3936) ;  /* 0x0000002a05587947 */ /* 0x000ff0000b800000 */
        /* <DEDUP_REMOVED lines=12> */
[----:B------:R-:W0:Y:S02]  /*ce70*/  SHFL.IDX PT, R14, R0, 0x2, 0x181f ;  /* 0x00581f00000e7f89 */ /* 0x000e2400000e0000 */
[----:B------:R-:W-:Y:S02]  /*ce80*/  @P0 IADD3.X R3, RZ, R4, RZ, P1, !PT ;  /* 0x00000004ff030210 */ /* 0x000fe40000ffe4ff */
        /* <DEDUP_REMOVED lines=9> */
.L_x_3986:
        /* <DEDUP_REMOVED lines=15> */
.L_x_3937:
        /* <DEDUP_REMOVED lines=22> */
[----:B0-----:R-:W-:Y:S05]  /*d170*/  CALL.ABS.NOINC R2 ;  /* 0x0000000002007343 */ /* 0x001fea0003c00000 */
.L_x_3938:
[----:B------:R-:W-:Y:S01]  /*d180*/  UISETP.NE.AND UP0, UPT, UR47, URZ, UPT ;  /* 0x0000003f2f00728c */ /* 0x000fe2000bf05270 */
[----:B------:R-:W0:Y:S01]  /*d190*/  S2R R20, SR_CTAID.Z ;  /* 0x0000000000147919 */ /* 0x000e220000002700 */
[----:B------:R-:W-:Y:S01]  /*d1a0*/  MOV R0, UR46 ;  /* 0x0000002e00007c02 */ /* 0x000fe20008000f00 */
[----:B------:R-:W-:Y:S01]  /*d1b0*/  ULDC.64 UR8, c[0x0][0x2d8] ;  /* 0x0000b60000087ab9 */ /* 0x000fe20000000a00 */
[----:B------:R-:W-:Y:S02]  /*d1c0*/  R2UR UR6, R23 ;  /* 0x00000000170672ca */ /* 0x000fe400000e0000 */
[----:B------:R-:W-:Y:S01]  /*d1d0*/  PLOP3.LUT P0, PT, PT, PT, UP0, 0x80, 0x0 ;  /* 0x000000000000781c */ /* 0x000fe20003f0f008 */
[----:B------:R-:W-:-:S04]  /*d1e0*/  IMAD R9, R0, 0x40, R31 ;  /* 0x0000004000097824 */ /* 0x000fc800078e021f */
[----:B------:R-:W-:Y:S01]  /*d1f0*/  @UP0 ULDC UR4, c[0x0][0x44c] ;  /* 0x0001130000040ab9 */ /* 0x000fe20000000800 */
[----:B------:R-:W-:-:S05]  /*d200*/  IMAD.MOV.U32 R7, RZ, RZ, R9 ;  /* 0x000000ffff077224 */ /* 0x000fca00078e0009 */
[----:B------:R-:W-:Y:S02]  /*d210*/  UIMAD UR6, UR6, UR8, URZ ;  /* 0x00000008060672a4 */ /* 0x000fe4000f8e023f */
        /* <DEDUP_REMOVED lines=10> */
[----:B------:R-:W-:Y:S02]  /*d2c0*/  IMAD.U32 R4, RZ, RZ, UR4 ;  /* 0x00000004ff047e24 */ /* 0x000fe4000f8e00ff */
[----:B------:R-:W-:Y:S02]  /*d2d0*/  IMAD R6, R6, UR8, RZ ;  /* 0x0000000806067c24 */ /* 0x000fe4000f8e02ff */
[----:B------:R-:W-:Y:S01]  /*d2e0*/  MOV R3, UR6 ;  /* 0x0000000600037c02 */ /* 0x000fe20008000f00 */
[----:B------:R-:W-:Y:S01]  /*d2f0*/  IMAD.U32 R5, RZ, RZ, UR5 ;  /* 0x00000005ff057e24 */ /* 0x000fe2000f8e00ff */
[----:B------:R-:W-:Y:S01]  /*d300*/  MOV R2, R4 ;  /* 0x0000000400027202 */ /* 0x000fe20000000f00 */
[----:B------:R-:W-:Y:S01]  /*d310*/  IMAD R5, R20, UR9, R6 ;  /* 0x0000000914057c24 */ /* 0x000fe2000f8e0206 */
[----:B------:R-:W-:Y:S01]  /*d320*/  SHF.R.S32.HI R4, RZ, 0x1f, R7 ;  /* 0x0000001fff047819 */ /* 0x000fe20000011407 */
[----:B------:R-:W-:-:S02]  /*d330*/  ULDC.64 UR4, c[0x0][0x2d0] ;  /* 0x0000b40000047ab9 */ /* 0x000fc40000000a00 */
[----:B------:R-:W-:-:S04]  /*d340*/  IMAD.WIDE.U32 R2, R20, UR8, R2 ;  /* 0x0000000814027c25 */ /* 0x000fc8000f8e0002 */
[----:B------:R-:W-:Y:S02]  /*d350*/  IMAD.IADD R3, R3, 0x1, R5 ;  /* 0x0000000103037824 */ /* 0x000fe400078e0205 */
[----:B------:R-:W-:Y:S02]  /*d360*/  IMAD.MOV R5, RZ, RZ, -R7 ;  /* 0x000000ffff057224 */ /* 0x000fe400078e0a07 */
[----:B------:R-:W-:Y:S02]  /*d370*/  IMAD R4, R4, UR4, RZ ;  /* 0x0000000404047c24 */ /* 0x000fe4000f8e02ff */
[----:B-1----:R-:W-:Y:S02]  /*d380*/  IMAD R5, R0, R5, R9 ;  /* 0x0000000500057224 */ /* 0x002fe400078e0209 */
[C---:B------:R-:W-:Y:S02]  /*d390*/  IMAD R9, R7.reuse, UR5, R4 ;  /* 0x0000000507097c24 */ /* 0x040fe4000f8e0204 */
[----:B------:R-:W-:Y:S01]  /*d3a0*/  IMAD.WIDE.U32 R2, R7, UR4, R2 ;  /* 0x0000000407027c25 */ /* 0x000fe2000f8e0002 */
[----:B------:R-:W-:Y:S01]  /*d3b0*/  SHF.R.S32.HI R4, RZ, 0x1f, R5 ;  /* 0x0000001fff047819 */ /* 0x000fe20000011405 */
[----:B------:R-:W-:-:S03]  /*d3c0*/  ULDC.64 UR4, c[0x0][0x2c8] ;  /* 0x0000b20000047ab9 */ /* 0x000fc60000000a00 */
[----:B------:R-:W-:Y:S01]  /*d3d0*/  IADD3 R3, R3, R9, RZ ;  /* 0x0000000903037210 */ /* 0x000fe20007ffe0ff */
[----:B------:R-:W-:-:S04]  /*d3e0*/  IMAD R4, R4, UR4, RZ ;  /* 0x0000000404047c24 */ /* 0x000fc8000f8e02ff */
[C---:B------:R-:W-:Y:S02]  /*d3f0*/  IMAD R7, R5.reuse, UR5, R4 ;  /* 0x0000000505077c24 */ /* 0x040fe4000f8e0204 */
[----:B------:R-:W-:Y:S01]  /*d400*/  IMAD.WIDE.U32 R2, R5, UR4, R2 ;  /* 0x0000000405027c25 */ /* 0x000fe2000f8e0002 */
[----:B------:R-:W-:-:S03]  /*d410*/  ULDC.64 UR4, c[0x0][0x280] ;  /* 0x0000a00000047ab9 */ /* 0x000fc60000000a00 */
[----:B------:R-:W-:Y:S01]  /*d420*/  IMAD.IADD R5, R3, 0x1, R7 ;  /* 0x0000000103057824 */ /* 0x000fe200078e0207 */
[----:B------:R-:W-:Y:S01]  /*d430*/  LEA R4, P0, R2, UR4, 0x1 ;  /* 0x0000000402047c11 */ /* 0x000fe2000f8008ff */
[----:B------:R-:W-:Y:S02]  /*d440*/  ULDC UR4, c[0x0][0x2b8] ;  /* 0x0000ae0000047ab9 */ /* 0x000fe40000000800 */
[----:B------:R-:W-:Y:S02]  /*d450*/  ISETP.GE.AND P1, PT, R22, UR4, PT ;  /* 0x0000000416007c0c */ /* 0x000fe4000bf26270 */
[----:B------:R-:W-:Y:S01]  /*d460*/  LEA.HI.X R5, R2, UR5, R5, 0x1, P0 ;  /* 0x0000000502057c11 */ /* 0x000fe200080f0c05 */
[----:B------:R-:W-:-:S03]  /*d470*/  UMOV UR5, 0xffffffff ;  /* 0xffffffff00057882 */ /* 0x000fc60000000000 */
[----:B------:R-:W-:Y:S07]  /*d480*/  BRA.DIV UR5, `(.L_x_3939) ;  /* 0x0000002605c07947 */ /* 0x000fee000b800000 */
[----:B------:R-:W0:Y:S01]  /*d490*/  SHFL.IDX PT, R14, R4, RZ, 0x181f ;  /* 0x00181fff040e7589 */ /* 0x000e2200000e0000 */
[----:B------:R-:W-:Y:S01]  /*d4a0*/  IMAD.U32 R6, RZ, RZ, UR46 ;  /* 0x0000002eff067e24 */ /* 0x000fe2000f8e00ff */
[----:B------:R-:W-:Y:S02]  /*d4b0*/  ULDC UR4, c[0x0][0x288] ;  /* 0x0000a20000047ab9 */ /* 0x000fe40000000800 */
[----:B------:R-:W1:Y:S01]  /*d4c0*/  SHFL.IDX PT, R2, R5, RZ, 0x181f ;  /* 0x00181fff05027589 */ /* 0x000e6200000e0000 */
[----:B------:R-:W-:Y:S01]  /*d4d0*/  IMAD R0, R0, UR4, RZ ;  /* 0x0000000400007c24 */ /* 0x000fe2000f8e02ff */
[----:B------:R-:W-:Y:S02]  /*d4e0*/  LEA R7, R6, R35, 0x6 ;  /* 0x0000002306077211 */ /* 0x000fe400078e30ff */
[----:B------:R-:W-:Y:S02]  /*d4f0*/  SHFL.IDX PT, R6, R5, 0x1, 0x181f ;  /* 0x00381f0005067f89 */ /* 0x000fe400000e0000 */
[----:B------:R-:W-:-:S02]  /*d500*/  ISETP.GE.AND P0, PT, R7, R0, PT ;  /* 0x000000000700720c */ /* 0x000fc40003f06270 */
[----:B------:R-:W-:-:S11]  /*d510*/  IADD3 R11, R7, 0x10, RZ ;  /* 0x00000010070b7810 */ /* 0x000fd60007ffe0ff */
        /* <DEDUP_REMOVED lines=17> */
[----:B------:R0:W2:Y:S02]  /*d630*/  SHFL.IDX PT, R14, R4, 0x3, 0x181f ;  /* 0x00781f00040e7f89 */ /* 0x0000a400000e0000 */
[----:B-1----:R-:W-:Y:S02]  /*d640*/  @!P0 IADD3.X R3, RZ, R6, RZ, P2, !PT ;  /* 0x00000006ff038210 */ /* 0x002fe400017fe4ff */
[----:B------:R0:W1:Y:S04]  /*d650*/  SHFL.IDX PT, R6, R5, 0x3, 0x181f ;  /* 0x00781f0005067f89 */ /* 0x00006800000e0000 */
[----:B------:R0:W-:Y:S03]  /*d660*/  @!P0 LDGSTS.E.BYPASS.LTC128B.128 [R9+0x21400], desc[UR36][R2.64], !P1 ;  /* 0x2140000002098fae */ /* 0x0001e6000c901d64 */
.L_x_3995:
        /* <DEDUP_REMOVED lines=18> */
.L_x_3996:
[----:B------:R-:W-:-:S13]  /*d790*/  ISETP.NE.AND P0, PT, R33, 0x3, PT ;  /* 0x000000032100780c */ /* 0x000fda0003f05270 */
[----:B------:R-:W-:Y:S05]  /*d7a0*/  @!P0 BRA `(.L_x_3941) ;  /* 0x0000000000048947 */ /* 0x000fea0003800000 */
[----:B------:R-:W-:Y:S01]  /*d7b0*/  BPT.TRAP 0x1 ;  /* 0x000000040000795c */ /* 0x000fe20000300000 */
.L_x_3941:
[----:B------:R-:W1:Y:S02]  /*d7c0*/  SYNCS.PHASECHK.TRANS64.TRYWAIT P0, [UR45+0x28c60], R0 ;  /* 0x028c6000ff0075a7 */ /* 0x000e64000800016d */
[----:B-1----:R-:W-:Y:S05]  /*d7d0*/  @!P0 BRA `(.L_x_3942) ;  /* 0x0000002800308947 */ /* 0x002fea0003800000 */
.L_x_3997:
        /* <DEDUP_REMOVED lines=41> */
[----:B-1----:R-:W-:Y:S02]  /*da70*/  IADD3.X R3, RZ, R3, RZ, P0, !PT ;  /* 0x00000003ff037210 */ /* 0x002fe400007fe4ff */
        /* <DEDUP_REMOVED lines=45> */
[----:B------:R-:W-:Y:S02]  /*dd50*/  ISETP.LT.OR P6, PT, R18, 0x21, P6 ;  /* 0x000000211200780c */ /* 0x000fe400037c1670 */
[----:B--2---:R-:W-:-:S11]  /*dd60*/  MOV R4, RZ ;  /* 0x000000ff00047202 */ /* 0x004fd60000000f00 */
        /* <DEDUP_REMOVED lines=16> */
.L_x_4007:
        /* <DEDUP_REMOVED lines=30> */
.L_x_3944:
        /* <DEDUP_REMOVED lines=8> */
[----:B------:R-:W-:Y:S01]  /*e0d0*/  LOP3.LUT R0, RZ, UR41, RZ, 0x33, !PT ;  /* 0x00000029ff007c12 */ /* 0x000fe2000f8e33ff */
[----:B------:R-:W-:Y:S01]  /*e0e0*/  ULOP3.LUT UR5, URZ, UR42, URZ, 0x33, !UPT ;  /* 0x0000002a3f057292 */ /* 0x000fe2000f8e333f */
[----:B------:R-:W-:Y:S01]  /*e0f0*/  IADD3 R35, R36, R28, R35 ;  /* 0x0000001c24237210 */ /* 0x000fe20007ffe023 */
[----:B------:R-:W-:Y:S01]  /*e100*/  UIMAD UR4, UR4, UR38, URZ ;  /* 0x00000026040472a4 */ /* 0x000fe2000f8e023f */
[----:B------:R-:W-:Y:S01]  /*e110*/  LOP3.LUT R28, R34, 0x40, RZ, 0xc0, !PT ;  /* 0x00000040221c7812 */ /* 0x000fe200078ec0ff */
[----:B------:R-:W-:Y:S01]  /*e120*/  IMAD.MOV.U32 R21, RZ, RZ, 0x1 ;  /* 0x00000001ff157424 */ /* 0x000fe200078e00ff */
[----:B------:R-:W-:Y:S01]  /*e130*/  LOP3.LUT R25, R17, 0x80, RZ, 0xc0, !PT ;  /* 0x0000008011197812 */ /* 0x000fe200078ec0ff */
[----:B------:R-:W-:Y:S01]  /*e140*/  VIADD R2, R35, 0xffffff40 ;  /* 0xffffff4023027836 */ /* 0x000fe20000000000 */
[----:B------:R-:W-:Y:S02]  /*e150*/  SHF.R.U32.HI R28, RZ, 0x2, R28 ;  /* 0x00000002ff1c7819 */ /* 0x000fe4000001161c */
[----:B------:R-:W-:-:S02]  /*e160*/  LOP3.LUT R3, RZ, UR4, RZ, 0x33, !PT ;  /* 0x00000004ff037c12 */ /* 0x000fc4000f8e33ff */
[----:B------:R-:W-:Y:S02]  /*e170*/  SHF.R.U32.HI R25, RZ, 0x3, R25 ;  /* 0x00000003ff197819 */ /* 0x000fe40000011619 */
[----:B------:R-:W-:Y:S02]  /*e180*/  VIMNMX3 R3, R0, UR5, R3, !PT ;  /* 0x0000000500037c0f */ /* 0x000fe4000f800103 */
[----:B------:R-:W-:Y:S02]  /*e190*/  MOV R0, 0x1 ;  /* 0x0000000100007802 */ /* 0x000fe40000000f00 */
[C---:B------:R-:W-:Y:S01]  /*e1a0*/  IADD3 R22, -R3.reuse, -0x2, RZ ;  /* 0xfffffffe03167810 */ /* 0x040fe20007ffe1ff */
[----:B------:R-:W-:-:S07]  /*e1b0*/  IMAD R9, R3, -0x40, R2 ;  /* 0xffffffc003097824 */ /* 0x000fce00078e0202 */
.L_x_3960:
[----:B------:R-:W-:Y:S01]  /*e1c0*/  ISETP.NE.AND P1, PT, R37, 0x1, PT ;  /* 0x000000012500780c */ /* 0x000fe20003f25270 */
[----:B------:R-:W-:Y:S01]  /*e1d0*/  BSSY B1, `(.L_x_3946) ;  /* 0x0000014000017945 */ /* 0x000fe20003800000 */
[----:B------:R-:W-:Y:S01]  /*e1e0*/  ISETP.GT.U32.AND P0, PT, R31, 0x3f, PT ;  /* 0x0000003f1f00780c */ /* 0x000fe20003f04070 */
[----:B------:R-:W-:Y:S01]  /*e1f0*/  IMAD.MOV.U32 R7, RZ, RZ, R9 ;  /* 0x000000ffff077224 */ /* 0x000fe200078e0009 */
[----:B------:R-:W-:-:S09]  /*e200*/  MOV R6, RZ ;  /* 0x000000ff00067202 */ /* 0x000fd20000000f00 */
        /* <DEDUP_REMOVED lines=16> */
.L_x_3947:
[----:B------:R-:W-:Y:S05]  /*e310*/  BSYNC B1 ;  /* 0x0000000000017941 */ /* 0x000fea0003800000 */
.L_x_3946:
[----:B------:R-:W-:-:S13]  /*e320*/  ISETP.NE.AND P0, PT, R33, 0x3, PT ;  /* 0x000000032100780c */ /* 0x000fda0003f05270 */
[----:B------:R-:W-:Y:S05]  /*e330*/  @!P0 BRA `(.L_x_3948) ;  /* 0x0000000000048947 */ /* 0x000fea0003800000 */
[----:B------:R-:W-:Y:S01]  /*e340*/  BPT.TRAP 0x1 ;  /* 0x000000040000795c */ /* 0x000fe20000300000 */
.L_x_3948:
[----:B------:R-:W-:Y:S01]  /*e350*/  LEA R10, R0, UR45, 0x3 ;  /* 0x0000002d000a7c11 */ /* 0x000fe2000f8e18ff */
[----:B------:R-:W-:Y:S01]  /*e360*/  BSSY B1, `(.L_x_3949) ;  /* 0x0000004000017945 */ /* 0x000fe20003800000 */
[----:B------:R-:W-:-:S04]  /*e370*/  SHF.L.U32 R20, R21, 0x1f, RZ ;  /* 0x0000001f15147819 */ /* 0x000fc800000006ff */
[----:B------:R-:W1:Y:S02]  /*e380*/  SYNCS.PHASECHK.TRANS64.TRYWAIT P0, [R10+URZ+0x28c40], R20 ;  /* 0x028c40140a0075a7 */ /* 0x000e64000800017f */
[----:B-1----:R-:W-:Y:S05]  /*e390*/  @!P0 BRA `(.L_x_3950) ;  /* 0x0000002400688947 */ /* 0x002fea0003800000 */
.L_x_4008:
[----:B------:R-:W-:Y:S05]  /*e3a0*/  BSYNC B1 ;  /* 0x0000000000017941 */ /* 0x000fea0003800000 */
.L_x_3949:
        /* <DEDUP_REMOVED lines=12> */
[----:B------:R-:W-:-:S04]  /*e470*/  ULDC.64 UR4, c[0x0][0x310] ;  /* 0x0000c40000047ab9 */ /* 0x000fc80000000a00 */
[----:B------:R-:W-:Y:S01]  /*e480*/  IADD3 R3, R3, R5, RZ ;  /* 0x0000000503037210 */ /* 0x000fe20007ffe0ff */
[----:B------:R-:W-:-:S04]  /*e490*/  IMAD R5, R18, UR4, RZ ;  /* 0x0000000412057c24 */ /* 0x000fc8000f8e02ff */
[C---:B------:R-:W-:Y:S02]  /*e4a0*/  IMAD R5, R6.reuse, UR5, R5 ;  /* 0x0000000506057c24 */ /* 0x040fe4000f8e0205 */
[----:B------:R-:W-:Y:S01]  /*e4b0*/  IMAD.WIDE.U32 R2, R6, UR4, R2 ;  /* 0x0000000406027c25 */ /* 0x000fe2000f8e0002 */
        /* <DEDUP_REMOVED lines=22> */
[----:B------:R-:W0:Y:S01]  /*e620*/  SHFL.IDX PT, R14, R26, 0x2, 0x181f ;  /* 0x00581f001a0e7f89 */ /* 0x000e2200000e0000 */
[----:B--2---:R-:W-:-:S03]  /*e630*/  IADD3.X R5, RZ, R3, RZ, P0, !PT ;  /* 0x00000003ff057210 */ /* 0x004fc600007fe4ff */
[----:B------:R-:W2:Y:S04]  /*e640*/  SHFL.IDX PT, R3, R29, 0x2, 0x181f ;  /* 0x00581f001d037f89 */ /* 0x000ea800000e0000 */
[----:B------:R3:W-:Y:S01]  /*e650*/  LDGSTS.E.BYPASS.LTC128B.128 [R27+0x22c00], desc[UR36][R4.64], !P1 ;  /* 0x22c00000041b7fae */ /* 0x0007e2000c901d64 */
[----:B0-----:R-:W-:-:S03]  /*e660*/  IADD3 R2, P0, R14, R8, RZ ;  /* 0x000000080e027210 */ /* 0x001fc60007f1e0ff */
[----:B------:R3:W0:Y:S02]  /*e670*/  SHFL.IDX PT, R14, R26, 0x3, 0x181f ;  /* 0x00781f001a0e7f89 */ /* 0x00062400000e0000 */
[----:B--2---:R-:W-:-:S05]  /*e680*/  IMAD.X R3, RZ, RZ, R3, P0 ;  /* 0x000000ffff037224 */ /* 0x004fca00000e0603 */
[----:B------:R3:W-:Y:S03]  /*e690*/  LDGSTS.E.BYPASS.LTC128B.128 [R27+0x23400], desc[UR36][R2.64], !P1 ;  /* 0x23400000021b7fae */ /* 0x0007e6000c901d64 */
.L_x_4018:
        /* <DEDUP_REMOVED lines=8> */
.L_x_3952:
        /* <DEDUP_REMOVED lines=10> */
.L_x_3953:
[----:B------:R2:W-:Y:S01]  /*e7c0*/  SYNCS.ARRIVE.TRANS64.A1T0 RZ, [R10+URZ+0x28c30], RZ ;  /* 0x028c30ff0aff79a7 */ /* 0x0005e2000810003f */
[----:B------:R-:W-:Y:S05]  /*e7d0*/  @!P2 BRA `(.L_x_3954) ;  /* 0x000000000004a947 */ /* 0x000fea0003800000 */
[----:B------:R-:W-:Y:S01]  /*e7e0*/  BPT.TRAP 0x1 ;  /* 0x000000040000795c */ /* 0x000fe20000300000 */
.L_x_3954:
[----:B------:R-:W3:Y:S01]  /*e7f0*/  SYNCS.PHASECHK.TRANS64.TRYWAIT P0, [R10+URZ+0x28c60], R20 ;  /* 0x028c60140a0075a7 */ /* 0x000ee2000800017f */
[----:B------:R-:W-:Y:S04]  /*e800*/  BSSY B1, `(.L_x_3955) ;  /* 0x0000002000017945 */ /* 0x000fe80003800000 */
[----:B---3--:R-:W-:Y:S05]  /*e810*/  @!P0 BRA `(.L_x_3956) ;  /* 0x0000002400688947 */ /* 0x008fea0003800000 */
.L_x_4019:
[----:B------:R-:W-:Y:S05]  /*e820*/  BSYNC B1 ;  /* 0x0000000000017941 */ /* 0x000fea0003800000 */
.L_x_3955:
        /* <DEDUP_REMOVED lines=10> */
[----:B------:R-:W-:Y:S01]  /*e8d0*/  IMAD R7, R18, UR6, RZ ;  /* 0x0000000612077c24 */ /* 0x000fe2000f8e02ff */
[----:B------:R-:W-:-:S03]  /*e8e0*/  IADD3 R3, R3, R5, RZ ;  /* 0x0000000503037210 */ /* 0x000fc60007ffe0ff */
        /* <DEDUP_REMOVED lines=65> */
.L_x_4029:
        /* <DEDUP_REMOVED lines=20> */
.L_x_3958:
        /* <DEDUP_REMOVED lines=10> */
.L_x_3959:
[----:B------:R-:W-:Y:S01]  /*eee0*/  IADD3 R0, R0, 0x1, RZ ;  /* 0x0000000100007810 */ /* 0x000fe20007ffe0ff */
[----:B------:R-:W-:Y:S01]  /*eef0*/  VIADD R22, R22, 0xffffffff ;  /* 0xffffffff16167836 */ /* 0x000fe20000000000 */
[----:B------:R1:W-:Y:S01]  /*ef00*/  SYNCS.ARRIVE.TRANS64.A1T0 RZ, [R10+URZ+0x28c50], RZ ;  /* 0x028c50ff0aff79a7 */ /* 0x0003e2000810003f */
[----:B------:R-:W-:Y:S01]  /*ef10*/  VIADD R9, R9, 0xffffffc0 ;  /* 0xffffffc009097836 */ /* 0x000fe20000000000 */
[----:B------:R-:W-:-:S04]  /*ef20*/  ISETP.NE.AND P0, PT, R0, 0x2, PT ;  /* 0x000000020000780c */ /* 0x000fc80003f05270 */
[----:B------:R-:W-:Y:S02]  /*ef30*/  SEL R0, R0, RZ, P0 ;  /* 0x000000ff00007207 */ /* 0x000fe40000000000 */
[----:B0-----:R-:W-:Y:S02]  /*ef40*/  SEL R2, RZ, 0x1, P0 ;  /* 0x00000001ff027807 */ /* 0x001fe40000000000 */
[----:B------:R-:W-:Y:S02]  /*ef50*/  ISETP.GT.AND P0, PT, R22, UR48, PT ;  /* 0x0000003016007c0c */ /* 0x000fe4000bf04270 */
[----:B------:R-:W-:-:S11]  /*ef60*/  LOP3.LUT R21, R21, R2, RZ, 0x3c, !PT ;  /* 0x0000000215157212 */ /* 0x000fd600078e3cff */
[----:B-1----:R-:W-:Y:S05]  /*ef70*/  @P0 BRA `(.L_x_3960) ;  /* 0xfffffff000900947 */ /* 0x002fea000383ffff */
.L_x_3945:
[----:B------:R-:W-:Y:S05]  /*ef80*/  BSYNC B0 ;  /* 0x0000000000007941 */ /* 0x000fea0003800000 */
.L_x_3928:
[----:B------:R-:W0:Y:S01]  /*ef90*/  S2R R3, SR_CgaCtaId ;  /* 0x0000000000037919 */ /* 0x000e220000008800 */
[----:B------:R-:W-:Y:S01]  /*efa0*/  MOV R2, 0x400 ;  /* 0x0000040000027802 */ /* 0x000fe20000000f00 */
[----:B------:R-:W-:Y:S01]  /*efb0*/  BSSY B0, `(.L_x_3961) ;  /* 0x0000005000007945 */ /* 0x000fe20003800000 */
[----:B------:R-:W-:Y:S02]  /*efc0*/  SHF.L.U32 R4, R4, 0x1f, RZ ;  /* 0x0000001f04047819 */ /* 0x000fe400000006ff */
[----:B0-----:R-:W-:-:S04]  /*efd0*/  LEA R5, R3, R2, 0x18 ;  /* 0x0000000203057211 */ /* 0x001fc800078ec0ff */
[----:B------:R-:W0:Y:S02]  /*efe0*/  SYNCS.PHASECHK.TRANS64.TRYWAIT P0, [R5+URZ+0x28c20], R4 ;  /* 0x028c2004050075a7 */ /* 0x000e24000800017f */
[----:B0-----:R-:W-:Y:S05]  /*eff0*/  @!P0 BRA `(.L_x_3962) ;  /* 0x0000002400488947 */ /* 0x001fea0003800000 */
.L_x_4030:
[----:B------:R-:W-:Y:S05]  /*f000*/  BSYNC B0 ;  /* 0x0000000000007941 */ /* 0x000fea0003800000 */
.L_x_3961:
[----:B------:R-:W-:-:S03]  /*f010*/  UMOV UR4, 0xffffffff ;  /* 0xffffffff00047882 */ /* 0x000fc60000000000 */
[----:B------:R-:W-:Y:S05]  /*f020*/  BRA.DIV UR4, `(.L_x_3963) ;  /* 0x0000002604507947 */ /* 0x000fea000b800000 */
[----:B------:R-:W1:Y:S02]  /*f030*/  S2R R2, SR_TID.X ;  /* 0x0000000000027919 */ /* 0x000e640000002100 */
[----:B-1----:R-:W-:-:S04]  /*f040*/  SHF.R.U32.HI R2, RZ, 0x5, R2 ;  /* 0x00000005ff027819 */ /* 0x002fc80000011602 */
[----:B------:R-:W-:-:S05]  /*f050*/  LOP3.LUT R2, R2, 0x3, RZ, 0xc0, !PT ;  /* 0x0000000302027812 */ /* 0x000fca00078ec0ff */
[----:B------:R1:W3:Y:S02]  /*f060*/  SHFL.IDX PT, R14, R2, RZ, 0x1f ;  /* 0x00001fff020e7589 */ /* 0x0002e400000e0000 */
.L_x_4033:
[----:B---3--:R-:W-:-:S13]  /*f070*/  ISETP.NE.AND P0, PT, R14, RZ, PT ;  /* 0x000000ff0e00720c */ /* 0x008fda0003f05270 */
[----:B------:R-:W-:Y:S05]  /*f080*/  @P0 BRA `(.L_x_3871) ;  /* 0x0000000000880947 */ /* 0x000fea0003800000 */
[----:B------:R-:W-:-:S03]  /*f090*/  UMOV UR4, 0xffffffff ;  /* 0xffffffff00047882 */ /* 0x000fc60000000000 */
[----:B------:R-:W-:Y:S05]  /*f0a0*/  BRA.DIV UR4, `(.L_x_3964) ;  /* 0x0000002604647947 */ /* 0x000fea000b800000 */
[----:B------:R-:W-:-:S13]  /*f0b0*/  ELECT P6, URZ, PT ;  /* 0x00000000003f782f */ /* 0x000fda00038c0000 */
.L_x_4036:
[----:B------:R-:W-:Y:S05]  /*f0c0*/  @!P6 BRA `(.L_x_3871) ;  /* 0x000000000078e947 */ /* 0x000fea0003800000 */
[----:B------:R-:W-:-:S06]  /*f0d0*/  ULOP3.LUT UR4, UR43, 0x2, URZ, 0xfc, !UPT ;  /* 0x000000022b047892 */ /* 0x000fcc000f8efc3f */
[----:B-1----:R-:W-:-:S04]  /*f0e0*/  MOV R2, UR4 ;  /* 0x0000000400027c02 */ /* 0x002fc80008000f00 */
[----:B------:R-:W-:-:S13]  /*f0f0*/  ISETP.NE.AND P0, PT, R2, 0x3, PT ;  /* 0x000000030200780c */ /* 0x000fda0003f05270 */
[----:B------:R-:W-:Y:S05]  /*f100*/  @!P0 BRA `(.L_x_3965) ;  /* 0x0000000000048947 */ /* 0x000fea0003800000 */
[----:B------:R-:W-:Y:S01]  /*f110*/  BPT.TRAP 0x1 ;  /* 0x000000040000795c */ /* 0x000fe20000300000 */
.L_x_3965:
[C---:B0-----:R-:W-:Y:S01]  /*f120*/  IMAD R4, R0.reuse, 0x8, R5 ;  /* 0x0000000800047824 */ /* 0x041fe200078e0205 */
[----:B------:R-:W-:Y:S01]  /*f130*/  SHF.L.U32 R3, R21, 0x1f, RZ ;  /* 0x0000001f15037819 */ /* 0x000fe200000006ff */
[----:B------:R-:W-:-:S03]  /*f140*/  VIADD R0, R0, 0x1 ;  /* 0x0000000100007836 */ /* 0x000fc60000000000 */
[----:B------:R-:W0:Y:S02]  /*f150*/  SYNCS.PHASECHK.TRANS64.TRYWAIT P1, [R4+URZ+0x28c40], R3 ;  /* 0x028c4003040075a7 */ /* 0x000e24000802017f */
[----:B------:R-:W-:-:S04]  /*f160*/  ISETP.NE.AND P2, PT, R0, 0x2, PT ;  /* 0x000000020000780c */ /* 0x000fc80003f45270 */
[----:B------:R-:W-:Y:S01]  /*f170*/  SEL R2, RZ, 0x1, P2 ;  /* 0x00000001ff027807 */ /* 0x000fe20001000000 */
[----:B0-----:R-:W-:Y:S08]  /*f180*/  @!P1 BRA `(.L_x_3966) ;  /* 0x00000024004c9947 */ /* 0x001ff00003800000 */
.L_x_4037:
[----:B------:R-:W-:Y:S02]  /*f190*/  SEL R0, R0, RZ, P2 ;  /* 0x000000ff00007207 */ /* 0x000fe40001000000 */
[----:B------:R-:W-:Y:S01]  /*f1a0*/  LOP3.LUT R2, R21, R2, RZ, 0x3c, !PT ;  /* 0x0000000215027212 */ /* 0x000fe200078e3cff */
[----:B------:R-:W-:Y:S06]  /*f1b0*/  @!P0 BRA `(.L_x_3967) ;  /* 0x0000000000048947 */ /* 0x000fec0003800000 */
[----:B------:R-:W-:Y:S01]  /*f1c0*/  BPT.TRAP 0x1 ;  /* 0x000000040000795c */ /* 0x000fe20000300000 */
.L_x_3967:
[----:B------:R-:W-:Y:S02]  /*f1d0*/  LEA R5, R0, R5, 0x3 ;  /* 0x0000000500057211 */ /* 0x000fe400078e18ff */
[----:B------:R-:W-:-:S04]  /*f1e0*/  SHF.L.U32 R0, R2, 0x1f, RZ ;  /* 0x0000001f02007819 */ /* 0x000fc800000006ff */
[----:B------:R-:W1:Y:S02]  /*f1f0*/  SYNCS.PHASECHK.TRANS64.TRYWAIT P1, [R5+URZ+0x28c40], R0 ;  /* 0x028c4000050075a7 */ /* 0x000e64000802017f */
[----:B-1----:R-:W-:Y:S05]  /*f200*/  @!P1 BRA `(.L_x_3968) ;  /* 0x0000002400409947 */ /* 0x002fea0003800000 */
.L_x_4038:
[----:B------:R-:W-:Y:S05]  /*f210*/  @!P0 BRA `(.L_x_3969) ;  /* 0x0000000000048947 */ /* 0x000fea0003800000 */
[----:B------:R-:W-:Y:S01]  /*f220*/  BPT.TRAP 0x1 ;  /* 0x000000040000795c */ /* 0x000fe20000300000 */
.L_x_3969:
[----:B------:R-:W3:Y:S02]  /*f230*/  SYNCS.PHASECHK.TRANS64.TRYWAIT P1, [R4+URZ+0x28c60], R3 ;  /* 0x028c6003040075a7 */ /* 0x000ee4000802017f */
[----:B---3--:R-:W-:Y:S05]  /*f240*/  @!P1 BRA `(.L_x_3970) ;  /* 0x0000002400449947 */ /* 0x008fea0003800000 */
.L_x_4039:
[----:B------:R-:W-:Y:S05]  /*f250*/  @!P0 BRA `(.L_x_3971) ;  /* 0x0000000000048947 */ /* 0x000fea0003800000 */
[----:B------:R-:W-:Y:S01]  /*f260*/  BPT.TRAP 0x1 ;  /* 0x000000040000795c */ /* 0x000fe20000300000 */
.L_x_3971:
[----:B----4-:R4:W0:Y:S02]  /*f270*/  SYNCS.PHASECHK.TRANS64.TRYWAIT P0, [R5+URZ+0x28c60], R0 ;  /* 0x028c6000050075a7 */ /* 0x010824000800017f */
[----:B0-----:R-:W-:Y:S05]  /*f280*/  @!P0 NANOSLEEP.SYNCS 0x989680 ;  /* 0x009896800000895d */ /* 0x001fea0003900000 */
[----:B------:R-:W0:Y:S02]  /*f290*/  @!P0 SYNCS.PHASECHK.TRANS64 P0, [R5+URZ+0x28c60], R0 ;  /* 0x028c6000050085a7 */ /* 0x000e24000800007f */
[----:B0-----:R-:W-:Y:S05]  /*f2a0*/  @!P0 BRA `(.L_x_3971) ;  /* 0xfffffffc00f08947 */ /* 0x001fea000383ffff */
.L_x_3871:
[----:B-1----:R-:W-:Y:S05]  /*f2b0*/  BSYNC B6 ;  /* 0x0000000000067941 */ /* 0x002fea0003800000 */
.L_x_3868:
[----:B------:R-:W-:Y:S05]  /*f2c0*/  EXIT ;  /* 0x000000000000794d */ /* 0x000fea0003800000 */
.L_x_3876:
[----:B0-----:R-:W-:-:S04]  /*f2d0*/  IMAD.U32 R5, RZ, RZ, UR5 ;  /* 0x00000005ff057e24 */ /* 0x001fc8000f8e00ff */
[----:B------:R0:W1:Y:S03]  /*f2e0*/  SYNCS.PHASECHK.TRANS64.TRYWAIT P1, [R5+URZ+0x28c50], R2 ;  /* 0x028c5002050075a7 */ /* 0x000066000802017f */
[----:B-1----:R-:W-:Y:S05]  /*f2f0*/  @!P1 NANOSLEEP.SYNCS 0x989680 ;  /* 0x009896800000995d */ /* 0x002fea0003900000 */
[----:B------:R-:W1:Y:S02]  /*f300*/  @!P1 SYNCS.PHASECHK.TRANS64 P1, [R5+URZ+0x28c50], R2 ;  /* 0x028c5002050095a7 */ /* 0x000e64000802007f */
[----:B-1----:R-:W-:Y:S05]  /*f310*/  @!P1 BRA `(.L_x_3876) ;  /* 0xfffffffc00ec9947 */ /* 0x002fea000383ffff */
[----:B------:R-:W-:Y:S05]  /*f320*/  BRA `(.L_x_3972) ;  /* 0xffffff2000607947 */ /* 0x000fea000383ffff */
.L_x_3882:
[----:B-1----:R-:W-:-:S04]  /*f330*/  IMAD.U32 R5, RZ, RZ, UR7 ;  /* 0x00000007ff057e24 */ /* 0x002fc8000f8e00ff */
[----:B------:R1:W2:Y:S03]  /*f340*/  SYNCS.PHASECHK.TRANS64.TRYWAIT P1, [R5+URZ+0x28c50], R2 ;  /* 0x028c5002050075a7 */ /* 0x0002a6000802017f */
[----:B--2---:R-:W-:Y:S05]  /*f350*/  @!P1 NANOSLEEP.SYNCS 0x989680 ;  /* 0x009896800000995d */ /* 0x004fea0003900000 */
[----:B------:R-:W2:Y:S02]  /*f360*/  @!P1 SYNCS.PHASECHK.TRANS64 P1, [R5+URZ+0x28c50], R2 ;  /* 0x028c5002050095a7 */ /* 0x000ea4000802007f */
[----:B--2---:R-:W-:Y:S05]  /*f370*/  @!P1 BRA `(.L_x_3882) ;  /* 0xfffffffc00ec9947 */ /* 0x004fea000383ffff */
[----:B------:R-:W-:Y:S05]  /*f380*/  BRA `(.L_x_3881) ;  /* 0xffffff2c00647947 */ /* 0x000fea000383ffff */
.L_x_3887:
[----:B0-----:R-:W-:-:S04]  /*f390*/  MOV R0, UR39 ;  /* 0x0000002700007c02 */ /* 0x001fc80008000f00 */
[----:B------:R0:W1:Y:S03]  /*f3a0*/  SYNCS.PHASECHK.TRANS64.TRYWAIT P0, [R0+URZ+0x28c00], R13 ;  /* 0x028c000d000075a7 */ /* 0x000066000800017f */
[----:B-1----:R-:W-:Y:S05]  /*f3b0*/  @!P0 NANOSLEEP.SYNCS 0x989680 ;  /* 0x009896800000895d */ /* 0x002fea0003900000 */
[----:B------:R-:W1:Y:S02]  /*f3c0*/  @!P0 SYNCS.PHASECHK.TRANS64 P0, [R0+URZ+0x28c00], R13 ;  /* 0x028c000d000085a7 */ /* 0x000e64000800007f */
[----:B-1----:R-:W-:Y:S05]  /*f3d0*/  @!P0 BRA `(.L_x_3887) ;  /* 0xfffffffc00ec8947 */ /* 0x002fea000383ffff */
[----:B------:R-:W-:Y:S05]  /*f3e0*/  BRA `(.L_x_3973) ;  /* 0xffffff4000bc7947 */ /* 0x000fea000383ffff */
.L_x_3891:
[----:B-1----:R-:W-:-:S04]  /*f3f0*/  IMAD.U32 R4, RZ, RZ, UR39 ;  /* 0x00000027ff047e24 */ /* 0x002fc8000f8e00ff */
[----:B------:R1:W2:Y:S03]  /*f400*/  SYNCS.PHASECHK.TRANS64.TRYWAIT P1, [R4+URZ+0x28c30], R13 ;  /* 0x028c300d040075a7 */ /* 0x0002a6000802017f */
[----:B--2---:R-:W-:Y:S05]  /*f410*/  @!P1 NANOSLEEP.SYNCS 0x989680 ;  /* 0x009896800000995d */ /* 0x004fea0003900000 */
[----:B------:R-:W2:Y:S02]  /*f420*/  @!P1 SYNCS.PHASECHK.TRANS64 P1, [R4+URZ+0x28c30], R13 ;  /* 0x028c300d040095a7 */ /* 0x000ea4000802007f */
[----:B--2---:R-:W-:Y:S05]  /*f430*/  @!P1 BRA `(.L_x_3891) ;  /* 0xfffffffc00ec9947 */ /* 0x004fea000383ffff */
[----:B------:R-:W-:Y:S05]  /*f440*/  BRA `(.L_x_3890) ;  /* 0xffffff4000fc7947 */ /* 0x000fea000383ffff */
.L_x_3896:
[----:B--2---:R-:W-:-:S04]  /*f450*/  IMAD.U32 R14, RZ, RZ, UR39 ;  /* 0x00000027ff0e7e24 */ /* 0x004fc8000f8e00ff */
[----:B------:R2:W4:Y:S03]  /*f460*/  SYNCS.PHASECHK.TRANS64.TRYWAIT P1, [R14+URZ+0x28c50], R13 ;  /* 0x028c500d0e0075a7 */ /* 0x000526000802017f */
[----:B----4-:R-:W-:Y:S05]  /*f470*/  @!P1 NANOSLEEP.SYNCS 0x989680 ;  /* 0x009896800000995d */ /* 0x010fea0003900000 */
[----:B------:R-:W4:Y:S02]  /*f480*/  @!P1 SYNCS.PHASECHK.TRANS64 P1, [R14+URZ+0x28c50], R13 ;  /* 0x028c500d0e0095a7 */ /* 0x000f24000802007f */
[----:B----4-:R-:W-:Y:S05]  /*f490*/  @!P1 BRA `(.L_x_3896) ;  /* 0xfffffffc00ec9947 */ /* 0x010fea000383ffff */
[----:B------:R-:W-:Y:S05]  /*f4a0*/  BRA `(.L_x_3895) ;  /* 0xffffff5800207947 */ /* 0x000fea000383ffff */
.L_x_3902:
[----:B-1----:R-:W-:-:S04]  /*f4b0*/  MOV R4, UR27 ;  /* 0x0000001b00047c02 */ /* 0x002fc80008000f00 */
[----:B------:R1:W2:Y:S03]  /*f4c0*/  SYNCS.PHASECHK.TRANS64.TRYWAIT P1, [R4+URZ+0x28c30], R13 ;  /* 0x028c300d040075a7 */ /* 0x0002a6000802017f */
[----:B--2---:R-:W-:Y:S05]  /*f4d0*/  @!P1 NANOSLEEP.SYNCS 0x989680 ;  /* 0x009896800000995d */ /* 0x004fea0003900000 */
[----:B------:R-:W2:Y:S02]  /*f4e0*/  @!P1 SYNCS.PHASECHK.TRANS64 P1, [R4+URZ+0x28c30], R13 ;  /* 0x028c300d040095a7 */ /* 0x000ea4000802007f */
[----:B--2---:R-:W-:Y:S05]  /*f4f0*/  @!P1 BRA `(.L_x_3902) ;  /* 0xfffffffc00ec9947 */ /* 0x004fea000383ffff */
[----:B------:R-:W-:Y:S05]  /*f500*/  BRA `(.L_x_3901) ;  /* 0xffffff5c00547947 */ /* 0x000fea000383ffff */
.L_x_3907:
[----:B--2---:R-:W-:-:S04]  /*f510*/  IMAD.U32 R14, RZ, RZ, UR27 ;  /* 0x0000001bff0e7e24 */ /* 0x004fc8000f8e00ff */
[----:B------:R2:W3:Y:S03]  /*f520*/  SYNCS.PHASECHK.TRANS64.TRYWAIT P1, [R14+URZ+0x28c50], R13 ;  /* 0x028c500d0e0075a7 */ /* 0x0004e6000802017f */
[----:B---3--:R-:W-:Y:S05]  /*f530*/  @!P1 NANOSLEEP.SYNCS 0x989680 ;  /* 0x009896800000995d */ /* 0x008fea0003900000 */
[----:B------:R-:W3:Y:S02]  /*f540*/  @!P1 SYNCS.PHASECHK.TRANS64 P1, [R14+URZ+0x28c50], R13 ;  /* 0x028c500d0e0095a7 */ /* 0x000ee4000802007f */
[----:B---3--:R-:W-:Y:S05]  /*f550*/  @!P1 BRA `(.L_x_3907) ;  /* 0xfffffffc00ec9947 */ /* 0x008fea000383ffff */
[----:B------:R-:W-:Y:S05]  /*f560*/  BRA `(.L_x_3906) ;  /* 0xffffff7400cc7947 */ /* 0x000fea000383ffff */
.L_x_3914:
[----:B-1----:R-:W-:-:S04]  /*f570*/  IMAD.U32 R4, RZ, RZ, UR26 ;  /* 0x0000001aff047e24 */ /* 0x002fc8000f8e00ff */
[----:B------:R1:W2:Y:S03]  /*f580*/  SYNCS.PHASECHK.TRANS64.TRYWAIT P1, [R4+URZ+0x28c30], R11 ;  /* 0x028c300b040075a7 */ /* 0x0002a6000802017f */
[----:B--2---:R-:W-:Y:S05]  /*f590*/  @!P1 NANOSLEEP.SYNCS 0x989680 ;  /* 0x009896800000995d */ /* 0x004fea0003900000 */
[----:B------:R-:W2:Y:S02]  /*f5a0*/  @!P1 SYNCS.PHASECHK.TRANS64 P1, [R4+URZ+0x28c30], R11 ;  /* 0x028c300b040095a7 */ /* 0x000ea4000802007f */
[----:B--2---:R-:W-:Y:S05]  /*f5b0*/  @!P1 BRA `(.L_x_3914) ;  /* 0xfffffffc00ec9947 */ /* 0x004fea000383ffff */
[----:B------:R-:W-:Y:S05]  /*f5c0*/  BRA `(.L_x_3913) ;  /* 0xffffff7800c07947 */ /* 0x000fea000383ffff */
.L_x_3919:
[----:B-1----:R-:W-:-:S04]  /*f5d0*/  MOV R12, UR26 ;  /* 0x0000001a000c7c02 */ /* 0x002fc80008000f00 */
[----:B------:R1:W3:Y:S03]  /*f5e0*/  SYNCS.PHASECHK.TRANS64.TRYWAIT P1, [R12+URZ+0x28c50], R11 ;  /* 0x028c500b0c0075a7 */ /* 0x0002e6000802017f */
[----:B---3--:R-:W-:Y:S05]  /*f5f0*/  @!P1 NANOSLEEP.SYNCS 0x989680 ;  /* 0x009896800000995d */ /* 0x008fea0003900000 */
[----:B------:R-:W3:Y:S02]  /*f600*/  @!P1 SYNCS.PHASECHK.TRANS64 P1, [R12+URZ+0x28c50], R11 ;  /* 0x028c500b0c0095a7 */ /* 0x000ee4000802007f */
[----:B---3--:R-:W-:Y:S05]  /*f610*/  @!P1 BRA `(.L_x_3919) ;  /* 0xfffffffc00ec9947 */ /* 0x008fea000383ffff */
[----:B------:R-:W-:Y:S05]  /*f620*/  BRA `(.L_x_3918) ;  /* 0xffffff8c00dc7947 */ /* 0x000fea000383ffff */
.L_x_3933:
[----:B------:R-:W-:Y:S01]  /*f630*/  IMAD.MOV.U32 R13, RZ, RZ, R23 ;  /* 0x000000ffff0d7224 */ /* 0x000fe200078e0017 */
[----:B------:R-:W-:Y:S01]  /*f640*/  MOV R11, 0x1f ;  /* 0x0000001f000b7802 */ /* 0x000fe20000000f00 */
[----:B------:R-:W-:Y:S02]  /*f650*/  IMAD.MOV.U32 R12, RZ, RZ, RZ ;  /* 0x000000ffff0c7224 */ /* 0x000fe400078e00ff */
[----:B------:R-:W-:-:S07]  /*f660*/  IMAD.MOV.U32 R15, RZ, RZ, -0x1 ;  /* 0xffffffffff0f7424 */ /* 0x000fce00078e00ff */
[----:B------:R-:W-:Y:S05]  /*f670*/  WARPSYNC.COLLECTIVE R15, `(.L_x_3974) ;  /* 0x000000000f087348 */ /* 0x000fea0003c00000 */
[----:B------:R0:W1:Y:S02]  /*f680*/  SHFL.IDX P6, R14, R13, R12, R11 ;  /* 0x0000000c0d0e7389 */ /* 0x00006400000c000b */
[----:B01----:R-:W-:Y:S01]  /*f690*/  ENDCOLLECTIVE ;  /* 0x000000000000791b */ /* 0x003fe20003800000 */
.L_x_3974:
[----:B------:R-:W-:Y:S05]  /*f6a0*/  BRA `(.L_x_3975) ;  /* 0xffffffd000f07947 */ /* 0x000fea000383ffff */
.L_x_3935:
[----:B0-----:R-:W-:-:S04]  /*f6b0*/  IMAD.U32 R3, RZ, RZ, UR45 ;  /* 0x0000002dff037e24 */ /* 0x001fc8000f8e00ff */
[----:B------:R0:W1:Y:S03]  /*f6c0*/  SYNCS.PHASECHK.TRANS64.TRYWAIT P0, [R3+URZ+0x28c40], R0 ;  /* 0x028c4000030075a7 */ /* 0x000066000800017f */
[----:B-1----:R-:W-:Y:S05]  /*f6d0*/  @!P0 NANOSLEEP.SYNCS 0x989680 ;  /* 0x009896800000895d */ /* 0x002fea0003900000 */
[----:B------:R-:W1:Y:S02]  /*f6e0*/  @!P0 SYNCS.PHASECHK.TRANS64 P0, [R3+URZ+0x28c40], R0 ;  /* 0x028c4000030085a7 */ /* 0x000e64000800007f */
[----:B-1----:R-:W-:Y:S05]  /*f6f0*/  @!P0 BRA `(.L_x_3935) ;  /* 0xfffffffc00ec8947 */ /* 0x002fea000383ffff */
[----:B------:R-:W-:Y:S05]  /*f700*/  BRA `(.L_x_3976) ;  /* 0xffffffd400207947 */ /* 0x000fea000383ffff */
.L_x_3936:
        /* <DEDUP_REMOVED lines=8> */
.L_x_3978:
[----:B------:R-:W-:Y:S05]  /*f790*/  BSYNC B0 ;  /* 0x0000000000007941 */ /* 0x000fea0003800000 */
.L_x_3977:
        /* <DEDUP_REMOVED lines=9> */
.L_x_3979:
[----:B------:R-:W-:Y:S01]  /*f830*/  IMAD.MOV.U32 R13, RZ, RZ, R5 ;  /* 0x000000ffff0d7224 */ /* 0x000fe200078e0005 */
[----:B------:R-:W-:Y:S02]  /*f840*/  MOV R12, 0x1 ;  /* 0x00000001000c7802 */ /* 0x000fe40000000f00 */
[----:B------:R-:W-:-:S04]  /*f850*/  @P0 LEA R14, P1, R22, R14, 0x1 ;  /* 0x0000000e160e0211 */ /* 0x000fc800078208ff */
[----:B------:R-:W-:Y:S01]  /*f860*/  @P0 IADD3.X R3, RZ, R2, RZ, P1, !PT ;  /* 0x00000002ff030210 */ /* 0x000fe20000ffe4ff */
[----:B------:R-:W-:-:S08]  /*f870*/  @P0 IMAD.MOV.U32 R2, RZ, RZ, R14 ;  /* 0x000000ffff020224 */ /* 0x000fd000078e000e */
[----:B------:R-:W-:Y:S05]  /*f880*/  WARPSYNC.COLLECTIVE R15, `(.L_x_3980) ;  /* 0x000000000f087348 */ /* 0x000fea0003c00000 */
[----:B------:R0:W1:Y:S02]  /*f890*/  SHFL.IDX P6, R14, R13, R12, R11 ;  /* 0x0000000c0d0e7389 */ /* 0x00006400000c000b */
[----:B01----:R-:W-:Y:S01]  /*f8a0*/  ENDCOLLECTIVE ;  /* 0x000000000000791b */ /* 0x003fe20003800000 */
.L_x_3980:
        /* <DEDUP_REMOVED lines=11> */
.L_x_3981:
[----:B------:R-:W-:Y:S02]  /*f960*/  IMAD.MOV.U32 R13, RZ, RZ, R5 ;  /* 0x000000ffff0d7224 */ /* 0x000fe400078e0005 */
[----:B------:R-:W-:Y:S01]  /*f970*/  IMAD.MOV.U32 R12, RZ, RZ, 0x2 ;  /* 0x00000002ff0c7424 */ /* 0x000fe200078e00ff */
[----:B------:R-:W-:-:S13]  /*f980*/  @P0 LEA R2, P1, R22, R14, 0x1 ;  /* 0x0000000e16020211 */ /* 0x000fda00078208ff */
[----:B------:R-:W-:Y:S05]  /*f990*/  WARPSYNC.COLLECTIVE R15, `(.L_x_3982) ;  /* 0x000000000f087348 */ /* 0x000fea0003c00000 */
[----:B------:R0:W1:Y:S02]  /*f9a0*/  SHFL.IDX P6, R14, R13, R12, R11 ;  /* 0x0000000c0d0e7389 */ /* 0x00006400000c000b */
[----:B01----:R-:W-:Y:S01]  /*f9b0*/  ENDCOLLECTIVE ;  /* 0x000000000000791b */ /* 0x003fe20003800000 */
.L_x_3982:
[----:B------:R-:W-:-:S05]  /*f9c0*/  @P0 IADD3.X R3, RZ, R4, RZ, P1, !PT ;  /* 0x00000004ff030210 */ /* 0x000fca0000ffe4ff */
        /* <DEDUP_REMOVED lines=11> */
.L_x_3983:
[----:B------:R-:W-:Y:S01]  /*fa80*/  MOV R13, R5 ;  /* 0x00000005000d7202 */ /* 0x000fe20000000f00 */
[----:B------:R-:W-:Y:S01]  /*fa90*/  IMAD.MOV.U32 R12, RZ, RZ, 0x3 ;  /* 0x00000003ff0c7424 */ /* 0x000fe200078e00ff */
[----:B------:R-:W-:-:S13]  /*faa0*/  @P0 LEA R2, P1, R22, R14, 0x1 ;  /* 0x0000000e16020211 */ /* 0x000fda00078208ff */
[----:B------:R-:W-:Y:S05]  /*fab0*/  WARPSYNC.COLLECTIVE R15, `(.L_x_3984) ;  /* 0x000000000f087348 */ /* 0x000fea0003c00000 */
[----:B------:R0:W1:Y:S02]  /*fac0*/  SHFL.IDX P6, R14, R13, R12, R11 ;  /* 0x0000000c0d0e7389 */ /* 0x00006400000c000b */
[----:B01----:R-:W-:Y:S01]  /*fad0*/  ENDCOLLECTIVE ;  /* 0x000000000000791b */ /* 0x003fe20003800000 */
.L_x_3984:
[----:B------:R-:W-:-:S05]  /*fae0*/  @P0 IMAD.X R3, RZ, RZ, R4, P1 ;  /* 0x000000ffff030224 */ /* 0x000fca00008e0604 */
[----:B------:R-:W-:Y:S01]  /*faf0*/  @!PT LDS RZ, [RZ] ;  /* 0x00000000fffff984 */ /* 0x000fe20000000800 */
[----:B------:R-:W-:Y:S01]  /*fb00*/  @!PT LDS RZ, [RZ] ;  /* 0x00000000fffff984 */ /* 0x000fe20000000800 */
[----:B------:R-:W-:Y:S01]  /*fb10*/  @!PT LDS RZ, [RZ] ;  /* 0x00000000fffff984 */ /* 0x000fe20000000800 */
[----:B------:R0:W-:Y:S01]  /*fb20*/  @P0 LDGSTS.E.BYPASS.LTC128B.128 [R7+0x23400], desc[UR36][R2.64], !P2 ;  /* 0x2340000002070fae */ /* 0x0001e2000d101d64 */
[----:B------:R-:W-:Y:S01]  /*fb30*/  MOV R13, R0 ;  /* 0x00000000000d7202 */ /* 0x000fe20000000f00 */
[----:B------:R-:W-:-:S07]  /*fb40*/  IMAD.MOV.U32 R4, RZ, RZ, R14 ;  /* 0x000000ffff047224 */ /* 0x000fce00078e000e */
[----:B0-----:R-:W-:Y:S05]  /*fb50*/  WARPSYNC.COLLECTIVE R15, `(.L_x_3985) ;  /* 0x000000000f087348 */ /* 0x001fea0003c00000 */
[----:B------:R1:W2:Y:S02]  /*fb60*/  SHFL.IDX P6, R14, R13, R12, R11 ;  /* 0x0000000c0d0e7389 */ /* 0x0002a400000c000b */
[----:B012---:R-:W-:Y:S01]  /*fb70*/  ENDCOLLECTIVE ;  /* 0x000000000000791b */ /* 0x007fe20003800000 */
.L_x_3985:
[----:B------:R-:W-:Y:S05]  /*fb80*/  BRA `(.L_x_3986) ;  /* 0xffffffd000e47947 */ /* 0x000fea000383ffff */
.L_x_3939:
[----:B------:R-:W-:Y:S01]  /*fb90*/  IMAD.MOV.U32 R13, RZ, RZ, R5 ;  /* 0x000000ffff0d7224 */ /* 0x000fe200078e0005 */
[----:B------:R-:W-:Y:S01]  /*fba0*/  MOV R11, 0x181f ;  /* 0x0000181f000b7802 */ /* 0x000fe20000000f00 */
[----:B------:R-:W-:Y:S02]  /*fbb0*/  IMAD.MOV.U32 R12, RZ, RZ, RZ ;  /* 0x000000ffff0c7224 */ /* 0x000fe400078e00ff */
[----:B------:R-:W-:Y:S02]  /*fbc0*/  IMAD.MOV.U32 R15, RZ, RZ, -0x1 ;  /* 0xffffffffff0f7424 */ /* 0x000fe400078e00ff */
[----:B------:R-:W-:-:S07]  /*fbd0*/  IMAD.U32 R6, RZ, RZ, UR46 ;  /* 0x0000002eff067e24 */ /* 0x000fce000f8e00ff */
[----:B------:R-:W-:Y:S05]  /*fbe0*/  WARPSYNC.COLLECTIVE R15, `(.L_x_3987) ;  /* 0x000000000f087348 */ /* 0x000fea0003c00000 */
[----:B------:R0:W1:Y:S02]  /*fbf0*/  SHFL.IDX P6, R14, R13, R12, R11 ;  /* 0x0000000c0d0e7389 */ /* 0x00006400000c000b */
[----:B01----:R-:W-:Y:S01]  /*fc00*/  ENDCOLLECTIVE ;  /* 0x000000000000791b */ /* 0x003fe20003800000 */
.L_x_3987:
[----:B------:R-:W-:Y:S01]  /*fc10*/  IMAD R7, R6, 0x40, R35 ;  /* 0x0000004006077824 */ /* 0x000fe200078e0223 */
[----:B------:R-:W-:Y:S01]  /*fc20*/  MOV R13, R4 ;  /* 0x00000004000d7202 */ /* 0x000fe20000000f00 */
[----:B------:R-:W-:-:S07]  /*fc30*/  IMAD.MOV.U32 R2, RZ, RZ, R14 ;  /* 0x000000ffff027224 */ /* 0x000fce00078e000e */
[----:B------:R-:W-:Y:S05]  /*fc40*/  WARPSYNC.COLLECTIVE R15, `(.L_x_3988) ;  /* 0x000000000f087348 */ /* 0x000fea0003c00000 */
[----:B------:R0:W1:Y:S02]  /*fc50*/  SHFL.IDX P6, R14, R13, R12, R11 ;  /* 0x0000000c0d0e7389 */ /* 0x00006400000c000b */
[----:B01----:R-:W-:Y:S01]  /*fc60*/  ENDCOLLECTIVE ;  /* 0x000000000000791b */ /* 0x003fe20003800000 */
.L_x_3988:
[----:B------:R-:W-:Y:S02]  /*fc70*/  ULDC UR4, c[0x0][0x288] ;  /* 0x0000a20000047ab9 */ /* 0x000fe40000000800 */
[----:B------:R-:W-:-:S05]  /*fc80*/  IMAD R0, R0, UR4, RZ ;  /* 0x0000000400007c24 */ /* 0x000fca000f8e02ff */
[C---:B------:R-:W-:Y:S01]  /*fc90*/  ISETP.GE.AND P0, PT, R7.reuse, R0, PT ;  /* 0x000000000700720c */ /* 0x040fe20003f06270 */
[----:B------:R-:W-:Y:S01]  /*fca0*/  VIADD R11, R7, 0x10 ;  /* 0x00000010070b7836 */ /* 0x000fe20000000000 */
[----:B------:R-:W-:Y:S01]  /*fcb0*/  MOV R13, R5 ;  /* 0x00000005000d7202 */ /* 0x000fe20000000f00 */
[----:B------:R-:W-:-:S10]  /*fcc0*/  IMAD.MOV.U32 R12, RZ, RZ, 0x1 ;  /* 0x00000001ff0c7424 */ /* 0x000fd400078e00ff */
[----:B------:R-:W-:Y:S02]  /*fcd0*/  @!P0 LEA R9, R30, UR45, 0x1 ;  /* 0x0000002d1e098c11 */ /* 0x000fe4000f8e08ff */
[----:B------:R-:W-:-:S04]  /*fce0*/  @!P0 LEA R14, P2, R22, R14, 0x1 ;  /* 0x0000000e160e8211 */ /* 0x000fc800078408ff */
[----:B------:R-:W-:Y:S01]  /*fcf0*/  @!P0 IADD3.X R3, RZ, R2, RZ, P2, !PT ;  /* 0x00000002ff038210 */ /* 0x000fe200017fe4ff */
        /* <DEDUP_REMOVED lines=10> */
.L_x_3989:
[----:B------:R-:W-:Y:S02]  /*fda0*/  IADD3 R9, R7, 0x20, RZ ;  /* 0x0000002007097810 */ /* 0x000fe40007ffe0ff */
[----:B------:R-:W-:Y:S01]  /*fdb0*/  @!P0 LEA R21, R30, UR45, 0x1 ;  /* 0x0000002d1e158c11 */ /* 0x000fe2000f8e08ff */
[----:B------:R-:W-:Y:S01]  /*fdc0*/  IMAD.MOV.U32 R13, RZ, RZ, R4 ;  /* 0x000000ffff0d7224 */ /* 0x000fe200078e0004 */
[----:B------:R-:W-:-:S07]  /*fdd0*/  MOV R6, R14 ;  /* 0x0000000e00067202 */ /* 0x000fce0000000f00 */
[----:B------:R-:W-:Y:S05]  /*fde0*/  WARPSYNC.COLLECTIVE R15, `(.L_x_3990) ;  /* 0x000000000f087348 */ /* 0x000fea0003c00000 */
[----:B------:R0:W1:Y:S02]  /*fdf0*/  SHFL.IDX P6, R14, R13, R12, R11 ;  /* 0x0000000c0d0e7389 */ /* 0x00006400000c000b */
[----:B01----:R-:W-:Y:S01]  /*fe00*/  ENDCOLLECTIVE ;  /* 0x000000000000791b */ /* 0x003fe20003800000 */
.L_x_3990:
[----:B------:R-:W-:Y:S02]  /*fe10*/  IMAD.MOV.U32 R13, RZ, RZ, R5 ;  /* 0x000000ffff0d7224 */ /* 0x000fe400078e0005 */
[----:B------:R-:W-:Y:S01]  /*fe20*/  IMAD.MOV.U32 R12, RZ, RZ, 0x2 ;  /* 0x00000002ff0c7424 */ /* 0x000fe200078e00ff */
[----:B------:R-:W-:-:S13]  /*fe30*/  @!P0 LEA R2, P2, R22, R14, 0x1 ;  /* 0x0000000e16028211 */ /* 0x000fda00078408ff */
[----:B------:R-:W-:Y:S05]  /*fe40*/  WARPSYNC.COLLECTIVE R15, `(.L_x_3991) ;  /* 0x000000000f087348 */ /* 0x000fea0003c00000 */
[----:B------:R0:W1:Y:S02]  /*fe50*/  SHFL.IDX P6, R14, R13, R12, R11 ;  /* 0x0000000c0d0e7389 */ /* 0x00006400000c000b */
[----:B01----:R-:W-:Y:S01]  /*fe60*/  ENDCOLLECTIVE ;  /* 0x000000000000791b */ /* 0x003fe20003800000 */
.L_x_3991:
        /* <DEDUP_REMOVED lines=12> */
.L_x_3992:
[----:B------:R-:W-:Y:S01]  /*ff30*/  MOV R13, R5 ;  /* 0x00000005000d7202 */ /* 0x000fe20000000f00 */
[----:B------:R-:W-:Y:S01]  /*ff40*/  IMAD.MOV.U32 R12, RZ, RZ, 0x3 ;  /* 0x00000003ff0c7424 */ /* 0x000fe200078e00ff */
[----:B------:R-:W-:-:S13]  /*ff50*/  @!P0 LEA R2, P2, R22, R14, 0x1 ;  /* 0x0000000e16028211 */ /* 0x000fda00078408ff */
[----:B------:R-:W-:Y:S05]  /*ff60*/  WARPSYNC.COLLECTIVE R15, `(.L_x_3993) ;  /* 0x000000000f087348 */ /* 0x000fea0003c00000 */
[----:B------:R0:W1:Y:S02]  /*ff70*/  SHFL.IDX P6, R14, R13, R12, R11 ;  /* 0x0000000c0d0e7389 */ /* 0x00006400000c000b */
[----:B01----:R-:W-:Y:S01]  /*ff80*/  ENDCOLLECTIVE ;  /* 0x000000000000791b */ /* 0x003fe20003800000 */
.L_x_3993:
        /* <DEDUP_REMOVED lines=10> */
.L_x_3994:
[----:B------:R-:W-:Y:S05]  /*10030*/  BRA `(.L_x_3995) ;  /* 0xffffffd4008c7947 */ /* 0x000fea000383ffff */
.L_x_3940:
[----:B0-----:R-:W-:-:S04]  /*10040*/  IMAD.U32 R3, RZ, RZ, UR45 ;  /* 0x0000002dff037e24 */ /* 0x001fc8000f8e00ff */
[----:B------:R0:W1:Y:S03]  /*10050*/  SYNCS.PHASECHK.TRANS64.TRYWAIT P0, [R3+URZ+0x28c20], R0 ;  /* 0x028c2000030075a7 */ /* 0x000066000800017f */
[----:B-1----:R-:W-:Y:S05]  /*10060*/  @!P0 NANOSLEEP.SYNCS 0x989680 ;  /* 0x009896800000895d */ /* 0x002fea0003900000 */
[----:B------:R-:W1:Y:S02]  /*10070*/  @!P0 SYNCS.PHASECHK.TRANS64 P0, [R3+URZ+0x28c20], R0 ;  /* 0x028c2000030085a7 */ /* 0x000e64000800007f */
[----:B-1----:R-:W-:Y:S05]  /*10080*/  @!P0 BRA `(.L_x_3940) ;  /* 0xfffffffc00ec8947 */ /* 0x002fea000383ffff */
[----:B------:R-:W-:Y:S05]  /*10090*/  BRA `(.L_x_3996) ;  /* 0xffffffd400bc7947 */ /* 0x000fea000383ffff */
.L_x_3942:
[----:B0-----:R-:W-:-:S04]  /*100a0*/  IMAD.U32 R3, RZ, RZ, UR45 ;  /* 0x0000002dff037e24 */ /* 0x001fc8000f8e00ff */
[----:B------:R0:W1:Y:S03]  /*100b0*/  SYNCS.PHASECHK.TRANS64.TRYWAIT P0, [R3+URZ+0x28c60], R0 ;  /* 0x028c6000030075a7 */ /* 0x000066000800017f */
[----:B-1----:R-:W-:Y:S05]  /*100c0*/  @!P0 NANOSLEEP.SYNCS 0x989680 ;  /* 0x009896800000895d */ /* 0x002fea0003900000 */
[----:B------:R-:W1:Y:S02]  /*100d0*/  @!P0 SYNCS.PHASECHK.TRANS64 P0, [R3+URZ+0x28c60], R0 ;  /* 0x028c6000030085a7 */ /* 0x000e64000800007f */
[----:B-1----:R-:W-:Y:S05]  /*100e0*/  @!P0 BRA `(.L_x_3942) ;  /* 0xfffffffc00ec8947 */ /* 0x002fea000383ffff */
[----:B------:R-:W-:Y:S05]  /*100f0*/  BRA `(.L_x_3997) ;  /* 0xffffffd400b87947 */ /* 0x000fea000383ffff */
.L_x_3943:
        /* <DEDUP_REMOVED lines=8> */
.L_x_3999:
[----:B------:R-:W-:Y:S05]  /*10180*/  BSYNC B0 ;  /* 0x0000000000007941 */ /* 0x000fea0003800000 */
.L_x_3998:
        /* <DEDUP_REMOVED lines=11> */
.L_x_4000:
        /* <DEDUP_REMOVED lines=40> */
.L_x_4001:
[----:B------:R-:W-:Y:S02]  /*104c0*/  IMAD.MOV.U32 R13, RZ, RZ, R0 ;  /* 0x000000ffff0d7224 */ /* 0x000fe400078e0000 */
[----:B------:R-:W-:-:S07]  /*104d0*/  IMAD.MOV.U32 R5, RZ, RZ, R14 ;  /* 0x000000ffff057224 */ /* 0x000fce00078e000e */
[----:B------:R-:W-:Y:S05]  /*104e0*/  WARPSYNC.COLLECTIVE R15, `(.L_x_4002) ;  /* 0x000000000f087348 */ /* 0x000fea0003c00000 */
[----:B------:R0:W1:Y:S02]  /*104f0*/  SHFL.IDX P6, R14, R13, R12, R11 ;  /* 0x0000000c0d0e7389 */ /* 0x00006400000c000b */
[----:B01----:R-:W-:Y:S01]  /*10500*/  ENDCOLLECTIVE ;  /* 0x000000000000791b */ /* 0x003fe20003800000 */
.L_x_4002:
        /* <DEDUP_REMOVED lines=28> */
.L_x_4003:
[----:B------:R-:W-:Y:S01]  /*106d0*/  IMAD.MOV.U32 R13, RZ, RZ, R0 ;  /* 0x000000ffff0d7224 */ /* 0x000fe200078e0000 */
[----:B------:R-:W-:-:S07]  /*106e0*/  MOV R9, R14 ;  /* 0x0000000e00097202 */ /* 0x000fce0000000f00 */
[----:B------:R-:W-:Y:S05]  /*106f0*/  WARPSYNC.COLLECTIVE R15, `(.L_x_4004) ;  /* 0x000000000f087348 */ /* 0x000fea0003c00000 */
[----:B------:R0:W1:Y:S02]  /*10700*/  SHFL.IDX P6, R14, R13, R12, R11 ;  /* 0x0000000c0d0e7389 */ /* 0x00006400000c000b */
[----:B01----:R-:W-:Y:S01]  /*10710*/  ENDCOLLECTIVE ;  /* 0x000000000000791b */ /* 0x003fe20003800000 */
.L_x_4004:
        /* <DEDUP_REMOVED lines=28> */
.L_x_4005:
[----:B------:R-:W-:Y:S01]  /*108e0*/  MOV R13, R0 ;  /* 0x00000000000d7202 */ /* 0x000fe20000000f00 */
[----:B------:R-:W-:-:S07]  /*108f0*/  IMAD.MOV.U32 R6, RZ, RZ, R14 ;  /* 0x000000ffff067224 */ /* 0x000fce00078e000e */
[----:B------:R-:W-:Y:S05]  /*10900*/  WARPSYNC.COLLECTIVE R15, `(.L_x_4006) ;  /* 0x000000000f087348 */ /* 0x000fea0003c00000 */
[----:B------:R0:W1:Y:S02]  /*10910*/  SHFL.IDX P6, R14, R13, R12, R11 ;  /* 0x0000000c0d0e7389 */ /* 0x00006400000c000b */
[----:B01----:R-:W-:Y:S01]  /*10920*/  ENDCOLLECTIVE ;  /* 0x000000000000791b */ /* 0x003fe20003800000 */
.L_x_4006:
[----:B------:R-:W-:Y:S05]  /*10930*/  BRA `(.L_x_4007) ;  /* 0xffffffd4004c7947 */ /* 0x000fea000383ffff */
.L_x_3950:
[----:B-1----:R1:W2:Y:S02]  /*10940*/  SYNCS.PHASECHK.TRANS64.TRYWAIT P0, [R10+URZ+0x28c40], R20 ;  /* 0x028c40140a0075a7 */ /* 0x0022a4000800017f */
[----:B--2---:R-:W-:Y:S05]  /*10950*/  @!P0 NANOSLEEP.SYNCS 0x989680 ;  /* 0x009896800000895d */ /* 0x004fea0003900000 */
[----:B------:R-:W2:Y:S02]  /*10960*/  @!P0 SYNCS.PHASECHK.TRANS64 P0, [R10+URZ+0x28c40], R20 ;  /* 0x028c40140a0085a7 */ /* 0x000ea4000800007f */
[----:B--2---:R-:W-:Y:S05]  /*10970*/  @!P0 BRA `(.L_x_3950) ;  /* 0xfffffffc00f08947 */ /* 0x004fea000383ffff */
[----:B------:R-:W-:Y:S05]  /*10980*/  BRA `(.L_x_4008) ;  /* 0xffffffd800847947 */ /* 0x000fea000383ffff */
.L_x_3951:
        /* <DEDUP_REMOVED lines=8> */
.L_x_4010:
[----:B------:R-:W-:Y:S05]  /*10a10*/  BSYNC B1 ;  /* 0x0000000000017941 */ /* 0x000fea0003800000 */
.L_x_4009:
        /* <DEDUP_REMOVED lines=9> */
.L_x_4011:
[----:B------:R-:W-:Y:S01]  /*10ab0*/  MOV R13, R29 ;  /* 0x0000001d000d7202 */ /* 0x000fe20000000f00 */
[----:B------:R-:W-:Y:S01]  /*10ac0*/  IMAD.MOV.U32 R12, RZ, RZ, 0x1 ;  /* 0x00000001ff0c7424 */ /* 0x000fe200078e00ff */
[----:B------:R-:W-:-:S13]  /*10ad0*/  IADD3 R2, P0, R14, R8, RZ ;  /* 0x000000080e027210 */ /* 0x000fda0007f1e0ff */
[----:B------:R-:W-:Y:S05]  /*10ae0*/  WARPSYNC.COLLECTIVE R15, `(.L_x_4012) ;  /* 0x000000000f087348 */ /* 0x000fea0003c00000 */
[----:B------:R0:W1:Y:S02]  /*10af0*/  SHFL.IDX P6, R14, R13, R12, R11 ;  /* 0x0000000c0d0e7389 */ /* 0x00006400000c000b */
[----:B01----:R-:W-:Y:S01]  /*10b00*/  ENDCOLLECTIVE ;  /* 0x000000000000791b */ /* 0x003fe20003800000 */
.L_x_4012:
        /* <DEDUP_REMOVED lines=10> */
.L_x_4013:
[----:B------:R-:W-:Y:S01]  /*10bb0*/  IMAD.MOV.U32 R13, RZ, RZ, R29 ;  /* 0x000000ffff0d7224 */ /* 0x000fe200078e001d */
[----:B------:R-:W-:Y:S02]  /*10bc0*/  MOV R12, 0x2 ;  /* 0x00000002000c7802 */ /* 0x000fe40000000f00 */
[----:B------:R-:W-:-:S13]  /*10bd0*/  IADD3 R2, P0, R14, R8, RZ ;  /* 0x000000080e027210 */ /* 0x000fda0007f1e0ff */
[----:B------:R-:W-:Y:S05]  /*10be0*/  WARPSYNC.COLLECTIVE R15, `(.L_x_4014) ;  /* 0x000000000f087348 */ /* 0x000fea0003c00000 */
[----:B------:R0:W1:Y:S02]  /*10bf0*/  SHFL.IDX P6, R14, R13, R12, R11 ;  /* 0x0000000c0d0e7389 */ /* 0x00006400000c000b */
[----:B01----:R-:W-:Y:S01]  /*10c00*/  ENDCOLLECTIVE ;  /* 0x000000000000791b */ /* 0x003fe20003800000 */
.L_x_4014:
        /* <DEDUP_REMOVED lines=10> */
.L_x_4015:
[----:B------:R-:W-:Y:S02]  /*10cb0*/  IMAD.MOV.U32 R13, RZ, RZ, R29 ;  /* 0x000000ffff0d7224 */ /* 0x000fe400078e001d */
[----:B------:R-:W-:Y:S01]  /*10cc0*/  IMAD.MOV.U32 R12, RZ, RZ, 0x3 ;  /* 0x00000003ff0c7424 */ /* 0x000fe200078e00ff */
[----:B------:R-:W-:-:S13]  /*10cd0*/  IADD3 R2, P0, R14, R8, RZ ;  /* 0x000000080e027210 */ /* 0x000fda0007f1e0ff */
[----:B------:R-:W-:Y:S05]  /*10ce0*/  WARPSYNC.COLLECTIVE R15, `(.L_x_4016) ;  /* 0x000000000f087348 */ /* 0x000fea0003c00000 */
[----:B------:R0:W1:Y:S02]  /*10cf0*/  SHFL.IDX P6, R14, R13, R12, R11 ;  /* 0x0000000c0d0e7389 */ /* 0x00006400000c000b */
[----:B01----:R-:W-:Y:S01]  /*10d00*/  ENDCOLLECTIVE ;  /* 0x000000000000791b */ /* 0x003fe20003800000 */
.L_x_4016:
        /* <DEDUP_REMOVED lines=10> */
.L_x_4017:
[----:B------:R-:W-:Y:S05]  /*10db0*/  BRA `(.L_x_4018) ;  /* 0xffffffd800387947 */ /* 0x000fea000383ffff */
.L_x_3956:
[----:B---3--:R3:W4:Y:S02]  /*10dc0*/  SYNCS.PHASECHK.TRANS64.TRYWAIT P0, [R10+URZ+0x28c60], R20 ;  /* 0x028c60140a0075a7 */ /* 0x008724000800017f */
[----:B----4-:R-:W-:Y:S05]  /*10dd0*/  @!P0 NANOSLEEP.SYNCS 0x989680 ;  /* 0x009896800000895d */ /* 0x010fea0003900000 */
[----:B------:R-:W4:Y:S02]  /*10de0*/  @!P0 SYNCS.PHASECHK.TRANS64 P0, [R10+URZ+0x28c60], R20 ;  /* 0x028c60140a0085a7 */ /* 0x000f24000800007f */
[----:B----4-:R-:W-:Y:S05]  /*10df0*/  @!P0 BRA `(.L_x_3956) ;  /* 0xfffffffc00f08947 */ /* 0x010fea000383ffff */
[----:B------:R-:W-:Y:S05]  /*10e00*/  BRA `(.L_x_4019) ;  /* 0xffffffd800847947 */ /* 0x000fea000383ffff */
.L_x_3957:
        /* <DEDUP_REMOVED lines=8> */
.L_x_4021:
[----:B------:R-:W-:Y:S05]  /*10e90*/  BSYNC B1 ;  /* 0x0000000000017941 */ /* 0x000fea0003800000 */
.L_x_4020:
        /* <DEDUP_REMOVED lines=10> */
.L_x_4022:
        /* <DEDUP_REMOVED lines=15> */
.L_x_4023:
        /* <DEDUP_REMOVED lines=16> */
.L_x_4024:
        /* <DEDUP_REMOVED lines=18> */
.L_x_4025:
        /* <DEDUP_REMOVED lines=14> */
.L_x_4026:
        /* <DEDUP_REMOVED lines=17> */
.L_x_4027:
        /* <DEDUP_REMOVED lines=13> */
.L_x_4028:
[----:B------:R-:W-:Y:S05]  /*11510*/  BRA `(.L_x_4029) ;  /* 0xffffffd400f87947 */ /* 0x000fea000383ffff */
.L_x_3962:
[----:B0-----:R0:W1:Y:S02]  /*11520*/  SYNCS.PHASECHK.TRANS64.TRYWAIT P0, [R5+URZ+0x28c20], R4 ;  /* 0x028c2004050075a7 */ /* 0x001064000800017f */
[----:B-1----:R-:W-:Y:S05]  /*11530*/  @!P0 NANOSLEEP.SYNCS 0x989680 ;  /* 0x009896800000895d */ /* 0x002fea0003900000 */
[----:B------:R-:W1:Y:S02]  /*11540*/  @!P0 SYNCS.PHASECHK.TRANS64 P0, [R5+URZ+0x28c20], R4 ;  /* 0x028c2004050085a7 */ /* 0x000e64000800007f */
[----:B-1----:R-:W-:Y:S05]  /*11550*/  @!P0 BRA `(.L_x_3962) ;  /* 0xfffffffc00f08947 */ /* 0x002fea000383ffff */
[----:B------:R-:W-:Y:S05]  /*11560*/  BRA `(.L_x_4030) ;  /* 0xffffffd800a47947 */ /* 0x000fea000383ffff */
.L_x_3963:
        /* <DEDUP_REMOVED lines=11> */
.L_x_4032:
[----:B------:R-:W-:Y:S05]  /*11620*/  BSYNC B0 ;  /* 0x0000000000007941 */ /* 0x000fea0003800000 */
.L_x_4031:
[----:B------:R-:W-:Y:S05]  /*11630*/  BRA `(.L_x_4033) ;  /* 0xffffffd8008c7947 */ /* 0x000fea000383ffff */
.L_x_3964:
[----:B------:R-:W-:Y:S01]  /*11640*/  BSSY B0, `(.L_x_4034) ;  /* 0x0000006000007945 */ /* 0x000fe20003800000 */
[----:B------:R-:W-:-:S07]  /*11650*/  IMAD.MOV.U32 R15, RZ, RZ, -0x1 ;  /* 0xffffffffff0f7424 */ /* 0x000fce00078e00ff */
[----:B012--5:R-:W-:Y:S05]  /*11660*/  WARPSYNC.COLLECTIVE R15, `(.L_x_4035) ;  /* 0x000000000f0c7348 */ /* 0x027fea0003c00000 */
[----:B------:R-:W-:Y:S02]  /*11670*/  ELECT P6, UR62, PT ;  /* 0x00000000003e782f */ /* 0x000fe400038c0000 */
[----:B------:R-:W-:Y:S01]  /*11680*/  MOV R14, UR62 ;  /* 0x0000003e000e7c02 */ /* 0x000fe20008000f00 */
[----:B012--5:R-:W-:Y:S10]  /*11690*/  ENDCOLLECTIVE ;  /* 0x000000000000791b */ /* 0x027ff40003800000 */
.L_x_4035:
[----:B------:R-:W-:Y:S05]  /*116a0*/  BSYNC B0 ;  /* 0x0000000000007941 */ /* 0x000fea0003800000 */
.L_x_4034:
[----:B------:R-:W-:Y:S05]  /*116b0*/  BRA `(.L_x_4036) ;  /* 0xffffffd800807947 */ /* 0x000fea000383ffff */
.L_x_3966:
[----:B0-----:R0:W1:Y:S02]  /*116c0*/  SYNCS.PHASECHK.TRANS64.TRYWAIT P1, [R4+URZ+0x28c40], R3 ;  /* 0x028c4003040075a7 */ /* 0x001064000802017f */
[----:B-1----:R-:W-:Y:S05]  /*116d0*/  @!P1 NANOSLEEP.SYNCS 0x989680 ;  /* 0x009896800000995d */ /* 0x002fea0003900000 */
[----:B------:R-:W1:Y:S02]  /*116e0*/  @!P1 SYNCS.PHASECHK.TRANS64 P1, [R4+URZ+0x28c40], R3 ;  /* 0x028c4003040095a7 */ /* 0x000e64000802007f */
[----:B-1----:R-:W-:Y:S05]  /*116f0*/  @!P1 BRA `(.L_x_3966) ;  /* 0xfffffffc00f09947 */ /* 0x002fea000383ffff */
[----:B------:R-:W-:Y:S05]  /*11700*/  BRA `(.L_x_4037) ;  /* 0xffffffd800a07947 */ /* 0x000fea000383ffff */
.L_x_3968:
[----:B-1----:R1:W3:Y:S02]  /*11710*/  SYNCS.PHASECHK.TRANS64.TRYWAIT P1, [R5+URZ+0x28c40], R0 ;  /* 0x028c4000050075a7 */ /* 0x0022e4000802017f */
[----:B---3--:R-:W-:Y:S05]  /*11720*/  @!P1 NANOSLEEP.SYNCS 0x989680 ;  /* 0x009896800000995d */ /* 0x008fea0003900000 */
[----:B------:R-:W3:Y:S02]  /*11730*/  @!P1 SYNCS.PHASECHK.TRANS64 P1, [R5+URZ+0x28c40], R0 ;  /* 0x028c4000050095a7 */ /* 0x000ee4000802007f */
[----:B---3--:R-:W-:Y:S05]  /*11740*/  @!P1 BRA `(.L_x_3968) ;  /* 0xfffffffc00f09947 */ /* 0x008fea000383ffff */
[----:B------:R-:W-:Y:S05]  /*11750*/  BRA `(.L_x_4038) ;  /* 0xffffffd800ac7947 */ /* 0x000fea000383ffff */
.L_x_3970:
[----:B---3--:R3:W4:Y:S02]  /*11760*/  SYNCS.PHASECHK.TRANS64.TRYWAIT P1, [R4+URZ+0x28c60], R3 ;  /* 0x028c6003040075a7 */ /* 0x008724000802017f */
[----:B----4-:R-:W-:Y:S05]  /*11770*/  @!P1 NANOSLEEP.SYNCS 0x989680 ;  /* 0x009896800000995d */ /* 0x010fea0003900000 */
[----:B------:R-:W4:Y:S02]  /*11780*/  @!P1 SYNCS.PHASECHK.TRANS64 P1, [R4+URZ+0x28c60], R3 ;  /* 0x028c6003040095a7 */ /* 0x000f24000802007f */
[----:B----4-:R-:W-:Y:S05]  /*11790*/  @!P1 BRA `(.L_x_3970) ;  /* 0xfffffffc00f09947 */ /* 0x010fea000383ffff */
[----:B------:R-:W-:Y:S05]  /*117a0*/  BRA `(.L_x_4039) ;  /* 0xffffffd800a87947 */ /* 0x000fea000383ffff */
.L_x_4040:
        /* <DEDUP_REMOVED lines=13> */
.L_x_5659:


//--------------------- .text._ZN7cutlass13device_kernelIN5flash11enable_sm90INS1_16FlashAttnFwdSm90INS1_25CollectiveMainloopFwdSm90ILi2EN4cute5tupleIJNS5_1CILi1EEES8_S8_EEENS6_IJNS7_ILi64EEESA_SA_EEELi512ENS_10bfloat16_tEfNS_4arch4Sm90ELb1ELb0ELb0ELb0ELb1ELb0ELb1ELb0ELb0ELb1ELb1ELb0EEENS1_21CollectiveEpilogueFwdINS6_IJSA_NS7_ILi512EEESA_EEES9_SC_SE_Li256ELb0ELb1ELb1ELb0EEENS1_19SingleTileSchedulerILb0ELb1ELb1ELi64EEEEEEEEEvNT_6ParamsE --------------------------
	.section	.text._ZN7cutlass13device_kernelIN5flash11enable_sm90INS1_16FlashAttnFwdSm90INS1_25CollectiveMainloopFwdSm90ILi2EN4cute5tupleIJNS5_1CILi1EEES8_S8_EEENS6_IJNS7_ILi64EEESA_SA_EEELi512ENS_10bfloat16_tEfNS_4arch4Sm90ELb1ELb0ELb0ELb0ELb1ELb0ELb1ELb0ELb0ELb1ELb1ELb0EEENS1_21CollectiveEpilogueFwdINS6_IJSA_NS7_ILi512EEESA_EEES9_SC_SE_Li256ELb0ELb1ELb1ELb0EEENS1_19SingleTileSchedulerILb0ELb1ELb1ELi64EEEEEEEEEvNT_6ParamsE,"ax",@progbits
	.align	128
.text._ZN7cutlass13device_kernelIN5flash11enable_sm90INS1_16FlashAttnFwdSm90INS1_25CollectiveMainloopFwdSm90ILi2EN4cute5tupleIJNS5_1CILi1EEES8_S8_EEENS6_IJNS7_ILi64EEESA_SA_EEELi512ENS_10bfloat16_tEfNS_4arch4Sm90ELb1ELb0ELb0ELb0ELb1ELb0ELb1ELb0ELb0ELb1ELb1ELb0EEENS1_21CollectiveEpilogueFwdINS6_IJSA_NS7_ILi512EEESA_EEES9_SC_SE_Li256ELb0ELb1ELb1ELb0EEENS1_19SingleTileSchedulerILb0ELb1ELb1ELi64EEEEEEEEEvNT_6ParamsE:
        .type           _ZN7cutlass13device_kernelIN5flash11enable_sm90INS1_16FlashAttnFwdSm90INS1_25CollectiveMainloopFwdSm90ILi2EN4cute5tupleIJNS5_1CILi1EEES8_S8_EEENS6_IJNS7_ILi64EEESA_SA_EEELi512ENS_10bfloat16_tEfNS_4arch4Sm90ELb1ELb0ELb0ELb0ELb1ELb0ELb1ELb0ELb0ELb1ELb1ELb0EEENS1_21CollectiveEpilogueFwdINS6_IJSA_NS7_ILi512EEESA_EEES9_SC_SE_Li256ELb0ELb1ELb1ELb0EEENS1_19SingleTileSchedulerILb0ELb1ELb1ELi64EEEEEEEEEvNT_6ParamsE,@function
        .size           _ZN7cutlass13device_kernelIN5flash11enable_sm90INS1_16FlashAttnFwdSm90INS1_25CollectiveMainloopFwdSm90ILi2EN4cute5tupleIJNS5_1CILi1EEES8_S8_EEENS6_IJNS7_ILi64EEESA_SA_EEELi512ENS_10bfloat16_tEfNS_4arch4Sm90ELb1ELb0ELb0ELb0ELb1ELb0ELb1ELb0ELb0ELb1ELb1ELb0EEENS1_21CollectiveEpilogueFwdINS6_IJSA_NS7_ILi512EEESA_EEES9_SC_SE_Li256ELb0ELb1ELb1ELb0EEENS1_19SingleTileSchedulerILb0ELb1ELb1ELi64EEEEEEEEEvNT_6ParamsE,(.L_x_5660 - _ZN7cutlass13device_kernelIN5flash11enable_sm90INS1_16FlashAttnFwdSm90INS1_25CollectiveMainloopFwdSm90ILi2EN4cute5tupleIJNS5_1CILi1EEES8_S8_EEENS6_IJNS7_ILi64EEESA_SA_EEELi512ENS_10bfloat16_tEfNS_4arch4Sm90ELb1ELb0ELb0ELb0ELb1ELb0ELb1ELb0ELb0ELb1ELb1ELb0EEENS1_21CollectiveEpilogueFwdINS6_IJSA_NS7_ILi512EEESA_EEES9_SC_SE_Li256ELb0ELb1ELb1ELb0EEENS1_19SingleTileSchedulerILb0ELb1ELb1ELi64EEEEEEEEEvNT_6ParamsE)
        .other          _ZN7cutlass13device_kernelIN5flash11enable_sm90INS1_16FlashAttnFwdSm90INS1_25CollectiveMainloopFwdSm90ILi2EN4cute5tupleIJNS5_1CILi1EEES8_S8_EEENS6_IJNS7_ILi64EEESA_SA_EEELi512ENS_10bfloat16_tEfNS_4arch4Sm90ELb1ELb0ELb0ELb0ELb1ELb0ELb1ELb0ELb0ELb1ELb1ELb0EEENS1_21CollectiveEpilogueFwdINS6_IJSA_NS7_ILi512EEESA_EEES9_SC_SE_Li256ELb0ELb1ELb1ELb0EEENS1_19SingleTileSchedulerILb0ELb1ELb1ELi64EEEEEEEEEvNT_6ParamsE,@"STO_CUDA_ENTRY STV_DEFAULT"
_ZN7cutlass13device_kernelIN5flash11enable_sm90INS1_16FlashAttnFwdSm90INS1_25CollectiveMainloopFwdSm90ILi2EN4cute5tupleIJNS5_1CILi1EEES8_S8_EEENS6_IJNS7_ILi64EEESA_SA_EEELi512ENS_10bfloat16_tEfNS_4arch4Sm90ELb1ELb0ELb0ELb0ELb1ELb0ELb1ELb0ELb0ELb1ELb1ELb0EEENS1_21CollectiveEpilogueFwdINS6_IJSA_NS7_ILi512EEESA_EEES9_SC_SE_Li256ELb0ELb1ELb1ELb0EEENS1_19SingleTileSchedulerILb0ELb1ELb1ELi64EEEEEEEEEvNT_6ParamsE:
        /* <DEDUP_REMOVED lines=43> */
.L_x_4041:
        /* <DEDUP_REMOVED lines=22> */
.L_x_4042:
        /* <DEDUP_REMOVED lines=18> */
.L_x_4043:
        /* <DEDUP_REMOVED lines=22> */
.L_x_4044:
        /* <DEDUP_REMOVED lines=23> */
.L_x_4045:
        /* <DEDUP_REMOVED lines=9> */
[----:B------:R0:W-:Y:S05]  /*0890*/  STL [R1+0x4], R2 ;  /* 0x0000040201007387 */ /* 0x0001ea0000100800 */
[----:B------:R-:W-:Y:S05]  /*08a0*/  @!P0 BRA `(.L_x_4047) ;  /* 0x000000f000148947 */ /* 0x000fea0003800000 */
.L_x_4048:
[----:B------:R-:W-:-:S08]  /*08b0*/  NOP ;  /* 0x0000000000007918 */ /* 0x000fd00000000000 */
[----:B------:R-:W1:Y:S02]  /*08c0*/  USETMAXREG.TRY_ALLOC.CTAPOOL UP0, 0xe8 ;  /* 0x000000e8000079c8 */ /* 0x000e640008000600 */
[----:B-1----:R-:W-:-:S13]  /*08d0*/  PLOP3.LUT P0, PT, PT, PT, UP0, 0x80, 0x0 ;  /* 0x000000000000781c */ /* 0x002fda0003f0f008 */
[----:B------:R-:W-:Y:S05]  /*08e0*/  @!P0 BRA `(.L_x_4048) ;  /* 0xfffffffc00f08947 */ /* 0x000fea000383ffff */
[----:B------:R-:W1:Y:S01]  /*08f0*/  S2UR UR6, SR_CTAID.Y ;  /* 0x00000000000679c3 */ /* 0x000e620000002600 */
[----:B------:R-:W-:Y:S01]  /*0900*/  ULDC UR7, c[0x0][0xd50] ;  /* 0x0003540000077ab9 */ /* 0x000fe20000000800 */
[----:B------:R-:W-:Y:S01]  /*0910*/  LOP3.LUT R0, R24, 0xffffff80, RZ, 0xc0, !PT ;  /* 0xffffff8018007812 */ /* 0x000fe200078ec0ff */
[----:B------:R-:W-:-:S03]  /*0920*/  UISETP.NE.AND UP0, UPT, UR7, 0x1, UPT ;  /* 0x000000010700788c */ /* 0x000fc6000bf05270 */
[----:B------:R-:W-:Y:S02]  /*0930*/  ISETP.NE.AND P0, PT, R0, 0x80, PT ;  /* 0x000000800000780c */ /* 0x000fe40003f05270 */
[----:B------:R-:W2:Y:S06]  /*0940*/  S2UR UR8, SR_CTAID.Z ;  /* 0x00000000000879c3 */ /* 0x000eac0000002700 */
[----:B------:R-:W-:Y:S01]  /*0950*/  @UP0 ULDC UR4, c[0x0][0xd54] ;  /* 0x0003550000040ab9 */ /* 0x000fe20000000800 */
[----:B------:R-:W-:-:S04]  /*0960*/  @UP0 ULDC UR10, c[0x0][0xd58] ;  /* 0x00035600000a0ab9 */ /* 0x000fc80000000800 */
[----:B------:R-:W-:Y:S06]  /*0970*/  @!P0 BAR.ARV 0x8, 0x100 ;  /* 0x0204000000008b1d */ /* 0x000fec0000002000 */
[----:B-1----:R-:W-:Y:S01]  /*0980*/  UIMAD.WIDE.U32 UR4, UR6, UR4, URZ ;  /* 0x00000004060472a5 */ /* 0x002fe2000f8e003f */
[----:B------:R-:W-:Y:S01]  /*0990*/  ISETP.GE.U32.AND P0, PT, R24, 0x100, PT ;  /* 0x000001001800780c */ /* 0x000fe20003f06070 */
[----:B------:R-:W-:Y:S02]  /*09a0*/  UMOV UR11, UR6 ;  /* 0x00000006000b7c82 */ /* 0x000fe40008000000 */
[----:B------:R-:W-:-:S04]  /*09b0*/  @UP0 USHF.R.U32.HI UR11, URZ, UR10, UR5 ;  /* 0x0000000a3f0b0299 */ /* 0x000fc80008011605 */
[----:B------:R-:W-:Y:S02]  /*09c0*/  UIADD3 UR4, -UR11, URZ, URZ ;  /* 0x0000003f0b047290 */ /* 0x000fe4000fffe13f */
[----:B------:R-:W-:Y:S02]  /*09d0*/  IMAD.U32 R0, RZ, RZ, UR11 ;  /* 0x0000000bff007e24 */ /* 0x000fe4000f8e00ff */
[----:B------:R-:W-:Y:S02]  /*09e0*/  UIMAD UR7, UR7, UR4, UR6 ;  /* 0x00000004070772a4 */ /* 0x000fe4000f8e0206 */
[----:B------:R-:W-:Y:S06]  /*09f0*/  @P0 BAR.ARV 0xf, 0x100 ;  /* 0x03c4000000000b1d */ /* 0x000fec0000002000 */
[----:B--2---:R-:W-:Y:S01]  /*0a00*/  ISETP.LE.AND P0, PT, RZ, UR8, PT ;  /* 0x00000008ff007c0c */ /* 0x004fe2000bf03270 */
[----:B------:R1:W-:-:S12]  /*0a10*/  STL [R1], R0 ;  /* 0x0000000001007387 */ /* 0x0003d80000100800 */
[----:B-1----:R-:W-:Y:S05]  /*0a20*/  @!P0 BRA `(.L_x_4049) ;  /* 0x00000134006c8947 */ /* 0x002fea0003800000 */
[----:B------:R-:W1:Y:S01]  /*0a30*/  LDC.64 R4, c[0x0][0x418] ;  /* 0x00010600ff047b82 */ /* 0x000e620000000a00 */
[----:B------:R-:W-:Y:S01]  /*0a40*/  UISETP.NE.AND UP0, UPT, UR9, 0x1, UPT ;  /* 0x000000010900788c */ /* 0x000fe2000bf05270 */
[----:B------:R-:W2:Y:S01]  /*0a50*/  S2R R197, SR_CgaCtaId ;  /* 0x0000000000c57919 */ /* 0x000ea20000008800 */
[----:B------:R-:W-:-:S05]  /*0a60*/  VIADD R152, R24, 0xffffff80 ;  /* 0xffffff8018987836 */ /* 0x000fca0000000000 */
[----:B------:R-:W3:Y:S08]  /*0a70*/  LDC R195, c[0x0][0x424] ;  /* 0x00010900ffc37b82 */ /* 0x000ef00000000800 */
[----:B0-----:R-:W0:Y:S08]  /*0a80*/  LDC R2, c[0x0][0x2f0] ;  /* 0x0000bc00ff027b82 */ /* 0x001e300000000800 */
[----:B------:R-:W4:Y:S01]  /*0a90*/  S2UR UR38, SR_CTAID.X ;  /* 0x00000000002679c3 */ /* 0x000f220000002500 */
[----:B-1----:R-:W-:-:S04]  /*0aa0*/  ISETP.NE.U32.AND P0, PT, R4, RZ, PT ;  /* 0x000000ff0400720c */ /* 0x002fc80003f05070 */
[----:B------:R-:W-:-:S04]  /*0ab0*/  ISETP.NE.AND.EX P0, PT, R5, RZ, PT, P0 ;  /* 0x000000ff0500720c */ /* 0x000fc80003f05300 */
[----:B---3--:R-:W-:Y:S02]  /*0ac0*/  SEL R195, R195, 0x1, P0 ;  /* 0x00000001c3c37807 */ /* 0x008fe40000000000 */
[----:B------:R-:W-:-:S03]  /*0ad0*/  PLOP3.LUT P0, PT, PT, PT, UP0, 0x80, 0x0 ;  /* 0x000000000000781c */ /* 0x000fc60003f0f008 */
[----:B0-----:R-:W-:-:S05]  /*0ae0*/  IMAD R0, R195, R2, 0x3f ;  /* 0x0000003fc3007424 */ /* 0x001fca00078e0202 */
[----:B------:R-:W-:Y:S01]  /*0af0*/  SHF.R.S32.HI R3, RZ, 0x1f, R0 ;  /* 0x0000001fff037819 */ /* 0x000fe20000011400 */
[----:B----4-:R-:W-:-:S03]  /*0b00*/  USHF.L.U32 UR38, UR38, 0x6, URZ ;  /* 0x0000000626267899 */ /* 0x010fc6000800063f */
[----:B------:R-:W-:-:S04]  /*0b10*/  LEA.HI R3, R3, R0, RZ, 0x6 ;  /* 0x0000000003037211 */ /* 0x000fc800078f30ff */
[----:B------:R-:W-:Y:S01]  /*0b20*/  SHF.R.S32.HI R3, RZ, 0x6, R3 ;  /* 0x00000006ff037819 */ /* 0x000fe20000011403 */
[----:B--2---:R-:W-:Y:S06]  /*0b30*/  @!P0 BRA `(.L_x_4050) ;  /* 0x0000002000248947 */ /* 0x004fec0003800000 */
[----:B------:R-:W0:Y:S01]  /*0b40*/  LDC R0, c[0x0][0x288] ;  /* 0x0000a200ff007b82 */ /* 0x000e220000000800 */
[----:B------:R-:W-:Y:S01]  /*0b50*/  ULDC UR4, c[0x0][0x448] ;  /* 0x0001120000047ab9 */ /* 0x000fe20000000800 */
[----:B------:R-:W-:Y:S01]  /*0b60*/  UIADD3 UR38, UR38, 0x3f, URZ ;  /* 0x0000003f26267890 */ /* 0x000fe2000fffe03f */
[----:B------:R-:W-:Y:S01]  /*0b70*/  R2UR UR9, R3 ;  /* 0x00000000030972ca */ /* 0x000fe200000e0000 */
[----:B------:R-:W-:Y:S01]  /*0b80*/  UISETP.NE.AND UP0, UPT, UR4, 0x1, UPT ;  /* 0x000000010400788c */ /* 0x000fe2000bf05270 */
[----:B------:R-:W-:Y:S01]  /*0b90*/  PLOP3.LUT P0, PT, PT, PT, PT, 0x80, 0x0 ;  /* 0x000000000000781c */ /* 0x000fe20003f0f070 */
[----:B------:R-:W-:Y:S01]  /*0ba0*/  USHF.R.U32.HI UR10, URZ, 0x10, UR7 ;  /* 0x000000103f0a7899 */ /* 0x000fe20008011607 */
[----:B------:R-:W-:Y:S01]  /*0bb0*/  IMAD.MOV.U32 R4, RZ, RZ, RZ ;  /* 0x000000ffff047224 */ /* 0x000fe200078e00ff */
[----:B------:R-:W-:Y:S01]  /*0bc0*/  ULOP3.LUT UR6, UR7, 0xffff, URZ, 0xc0, !UPT ;  /* 0x0000ffff07067892 */ /* 0x000fe2000f8ec03f */
[----:B------:R-:W-:Y:S02]  /*0bd0*/  CS2R R150, SRZ ;  /* 0x0000000000967805 */ /* 0x000fe4000001ff00 */
[----:B------:R-:W-:-:S02]  /*0be0*/  CS2R R148, SRZ ;  /* 0x0000000000947805 */ /* 0x000fc4000001ff00 */
[----:B------:R-:W-:Y:S02]  /*0bf0*/  CS2R R146, SRZ ;  /* 0x0000000000927805 */ /* 0x000fe4000001ff00 */
[----:B------:R-:W-:Y:S02]  /*0c00*/  CS2R R144, SRZ ;  /* 0x0000000000907805 */ /* 0x000fe4000001ff00 */
[----:B------:R-:W-:Y:S02]  /*0c10*/  CS2R R142, SRZ ;  /* 0x00000000008e7805 */ /* 0x000fe4000001ff00 */
        /* <DEDUP_REMOVED lines=10> */
[----:B0-----:R-:W-:Y:S02]  /*0cc0*/  IADD3 R0, -R0, 0x40, RZ ;  /* 0x0000004000007810 */ /* 0x001fe40007ffe1ff */
[----:B------:R-:W-:-:S02]  /*0cd0*/  CS2R R128, SRZ ;  /* 0x0000000000807805 */ /* 0x000fc4000001ff00 */
[----:B------:R-:W-:Y:S02]  /*0ce0*/  CS2R R126, SRZ ;  /* 0x00000000007e7805 */ /* 0x000fe4000001ff00 */
[----:B------:R-:W-:Y:S02]  /*0cf0*/  CS2R R124, SRZ ;  /* 0x00000000007c7805 */ /* 0x000fe4000001ff00 */
[----:B------:R-:W-:Y:S01]  /*0d00*/  CS2R R122, SRZ ;  /* 0x00000000007a7805 */ /* 0x000fe2000001ff00 */
[----:B------:R-:W-:Y:S01]  /*0d10*/  IMAD R0, R195, R2, R0 ;  /* 0x00000002c3007224 */ /* 0x000fe200078e0200 */
[----:B------:R-:W-:Y:S02]  /*0d20*/  CS2R R2, SRZ ;  /* 0x0000000000027805 */ /* 0x000fe4000001ff00 */
        /* <DEDUP_REMOVED lines=16> */
[----:B------:R-:W-:Y:S01]  /*0e30*/  UIADD3 UR38, UR8, UR38, URZ ;  /* 0x0000002608267290 */ /* 0x000fe2000fffe03f */
[----:B------:R-:W-:Y:S02]  /*0e40*/  CS2R R90, SRZ ;  /* 0x00000000005a7805 */ /* 0x000fe4000001ff00 */
[----:B------:R-:W-:Y:S02]  /*0e50*/  CS2R R88, SRZ ;  /* 0x0000000000587805 */ /* 0x000fe4000001ff00 */
[----:B------:R-:W-:Y:S01]  /*0e60*/  CS2R R86, SRZ ;  /* 0x0000000000567805 */ /* 0x000fe2000001ff00 */
[----:B------:R-:W-:Y:S01]  /*0e70*/  USHF.R.S32.HI UR4, URZ, 0x1f, UR38 ;  /* 0x0000001f3f047899 */ /* 0x000fe20008011426 */
[----:B------:R-:W-:-:S02]  /*0e80*/  CS2R R84, SRZ ;  /* 0x0000000000547805 */ /* 0x000fc4000001ff00 */
[----:B------:R-:W-:Y:S02]  /*0e90*/  CS2R R82, SRZ ;  /* 0x0000000000527805 */ /* 0x000fe4000001ff00 */
[----:B------:R-:W-:Y:S01]  /*0ea0*/  CS2R R80, SRZ ;  /* 0x0000000000507805 */ /* 0x000fe2000001ff00 */
[----:B------:R-:W-:Y:S01]  /*0eb0*/  ULEA.HI UR4, UR4, UR38, URZ, 0x6 ;  /* 0x0000002604047291 */ /* 0x000fe2000f8f303f */
[----:B------:R-:W-:Y:S02]  /*0ec0*/  CS2R R78, SRZ ;  /* 0x00000000004e7805 */ /* 0x000fe4000001ff00 */
[----:B------:R-:W-:Y:S02]  /*0ed0*/  CS2R R76, SRZ ;  /* 0x00000000004c7805 */ /* 0x000fe4000001ff00 */
[----:B------:R-:W-:Y:S01]  /*0ee0*/  CS2R R74, SRZ ;  /* 0x00000000004a7805 */ /* 0x000fe2000001ff00 */
[----:B------:R-:W-:Y:S01]  /*0ef0*/  USHF.R.S32.HI UR4, URZ, 0x6, UR4 ;  /* 0x000000063f047899 */ /* 0x000fe20008011404 */
[----:B------:R-:W-:-:S02]  /*0f00*/  CS2R R72, SRZ ;  /* 0x0000000000487805 */ /* 0x000fc4000001ff00 */
[----:B------:R-:W-:Y:S02]  /*0f10*/  CS2R R70, SRZ ;  /* 0x0000000000467805 */ /* 0x000fe4000001ff00 */
[----:B------:R-:W-:Y:S01]  /*0f20*/  CS2R R68, SRZ ;  /* 0x0000000000447805 */ /* 0x000fe2000001ff00 */
[----:B------:R-:W-:Y:S01]  /*0f30*/  UISETP.LT.AND UP0, UPT, UR9, UR4, UPT ;  /* 0x000000040900728c */ /* 0x000fe2000bf01270 */
[----:B------:R-:W-:Y:S02]  /*0f40*/  CS2R R66, SRZ ;  /* 0x0000000000427805 */ /* 0x000fe4000001ff00 */
[----:B------:R-:W-:Y:S02]  /*0f50*/  CS2R R64, SRZ ;  /* 0x0000000000407805 */ /* 0x000fe4000001ff00 */
[----:B------:R-:W-:Y:S01]  /*0f60*/  CS2R R62, SRZ ;  /* 0x00000000003e7805 */ /* 0x000fe2000001ff00 */
[----:B------:R-:W-:Y:S01]  /*0f70*/  USEL UR5, UR9, UR4, UP0 ;  /* 0x0000000409057287 */ /* 0x000fe20008000000 */
[----:B------:R-:W-:Y:S01]  /*0f80*/  CS2R R60, SRZ ;  /* 0x00000000003c7805 */ /* 0x000fe2000001ff00 */
[----:B------:R-:W-:Y:S01]  /*0f90*/  UISETP.NE.AND UP0, UPT, UR10, URZ, UPT ;  /* 0x0000003f0a00728c */ /* 0x000fe2000bf05270 */
[----:B------:R-:W-:Y:S01]  /*0fa0*/  CS2R R58, SRZ ;  /* 0x00000000003a7805 */ /* 0x000fe2000001ff00 */
[----:B------:R-:W-:Y:S01]  /*0fb0*/  UISETP.GE.AND UP1, UPT, UR5, 0x1, UPT ;  /* 0x000000010500788c */ /* 0x000fe2000bf26270 */
[----:B------:R-:W-:-:S02]  /*0fc0*/  CS2R R56, SRZ ;  /* 0x0000000000387805 */ /* 0x000fc4000001ff00 */
[----:B------:R-:W-:Y:S02]  /*0fd0*/  CS2R R54, SRZ ;  /* 0x0000000000367805 */ /* 0x000fe4000001ff00 */
[----:B------:R-:W-:Y:S02]  /*0fe0*/  CS2R R52, SRZ ;  /* 0x0000000000347805 */ /* 0x000fe4000001ff00 */
[----:B------:R-:W-:Y:S02]  /*0ff0*/  CS2R R50, SRZ ;  /* 0x0000000000327805 */ /* 0x000fe4000001ff00 */
[----:B------:R-:W-:Y:S02]  /*1000*/  CS2R R48, SRZ ;  /* 0x0000000000307805 */ /* 0x000fe4000001ff00 */
[----:B------:R-:W-:Y:S02]  /*1010*/  PLOP3.LUT P1, PT, PT, PT, UP1, 0x80, 0x0 ;  /* 0x000000000000781c */ /* 0x000fe40003f2f018 */
[----:B------:R-:W-:-:S02]  /*1020*/  CS2R R46, SRZ ;  /* 0x00000000002e7805 */ /* 0x000fc4000001ff00 */
[----:B------:R-:W-:Y:S01]  /*1030*/  CS2R R44, SRZ ;  /* 0x00000000002c7805 */ /* 0x000fe2000001ff00 */
[----:B------:R-:W-:Y:S01]  /*1040*/  @!UP0 ULDC UR10, c[0x0][0xae8] ;  /* 0x0002ba00000a8ab9 */ /* 0x000fe20000000800 */
[----:B------:R-:W-:Y:S02]  /*1050*/  CS2R R42, SRZ ;  /* 0x00000000002a7805 */ /* 0x000fe4000001ff00 */
[----:B------:R-:W-:Y:S02]  /*1060*/  CS2R R40, SRZ ;  /* 0x0000000000287805 */ /* 0x000fe4000001ff00 */
[----:B------:R-:W-:Y:S01]  /*1070*/  CS2R R38, SRZ ;  /* 0x0000000000267805 */ /* 0x000fe2000001ff00 */
[----:B------:R-:W-:Y:S02]  /*1080*/  IMAD.MOV.U32 R37, RZ, RZ, RZ ;  /* 0x000000ffff257224 */ /* 0x000fe400078e00ff */
[----:B------:R-:W-:Y:S05]  /*1090*/  @!P1 BRA `(.L_x_4051) ;  /* 0x0000000000749947 */ /* 0x000fea0003800000 */
        /* <DEDUP_REMOVED lines=26> */
[----:B------:R-:W-:-:S05]  /*1240*/  IMAD.MOV.U32 R3, RZ, RZ, R7 ;  /* 0x000000ffff037224 */ /* 0x000fca00078e0007 */
[----:B------:R-:W-:Y:S02]  /*1250*/  @!P3 IADD3 R3, -R3, RZ, RZ ;  /* 0x000000ff0303b210 */ /* 0x000fe40007ffe1ff */
[----:B------:R-:W-:-:S07]  /*1260*/  @!P2 LOP3.LUT R3, RZ, UR10, RZ, 0x33, !PT ;  /* 0x0000000aff03ac12 */ /* 0x000fce000f8e33ff */
.L_x_4051:
        /* <DEDUP_REMOVED lines=11> */
[----:B------:R-:W2:Y:S01]  /*1320*/  LDL R5, [R1+0x4] ;  /* 0x0000040001057983 */ /* 0x000ea20000100800 */
[----:B------:R-:W-:Y:S01]  /*1330*/  MOV R6, 0x400 ;  /* 0x0000040000067802 */ /* 0x000fe20000000f00 */
[----:B------:R-:W-:Y:S01]  /*1340*/  UMOV UR5, 0x40000040 ;  /* 0x4000004000057882 */ /* 0x000fe20000000000 */
[----:B------:R-:W-:Y:S01]  /*1350*/  UMOV UR7, 0x40000040 ;  /* 0x4000004000077882 */ /* 0x000fe20000000000 */
[----:B------:R-:W-:Y:S01]  /*1360*/  BAR.SYNC.DEFER_BLOCKING 0xe, 0x100 ;  /* 0x0384000000007b1d */ /* 0x000fe20000010000 */
[----:B------:R-:W-:-:S05]  /*1370*/  LEA R11, R197, R6, 0x18 ;  /* 0x00000006c50b7211 */ /* 0x000fca00078ec0ff */
[----:B------:R-:W-:Y:S01]  /*1380*/  UMOV UR9, 0x40000040 ;  /* 0x4000004000097882 */ /* 0x000fe20000000000 */
[----:B------:R-:W-:Y:S01]  /*1390*/  UMOV UR11, 0x40000040 ;  /* 0x40000040000b7882 */ /* 0x000fe20000000000 */
[----:B------:R-:W-:Y:S01]  /*13a0*/  UMOV UR13, 0x40000040 ;  /* 0x40000040000d7882 */ /* 0x000fe20000000000 */
[----:B------:R-:W-:Y:S01]  /*13b0*/  UMOV UR15, 0x40000040 ;  /* 0x40000040000f7882 */ /* 0x000fe20000000000 */
[----:B------:R-:W-:Y:S01]  /*13c0*/  UMOV UR17, 0x40000040 ;  /* 0x4000004000117882 */ /* 0x000fe20000000000 */
[----:B------:R-:W-:Y:S01]  /*13d0*/  UMOV UR19, 0x40000040 ;  /* 0x4000004000137882 */ /* 0x000fe20000000000 */
[----:B------:R-:W-:Y:S01]  /*13e0*/  WARPGROUP.ARRIVE ;  /* 0x00000000000079c5 */ /* 0x000fe20000000000 */
[----:B--2---:R-:W-:Y:S02]  /*13f0*/  R2UR UR20, R5 ;  /* 0x00000000051472ca */ /* 0x004fe400000e0000 */
[----:B------:R-:W-:-:S04]  /*1400*/  SHF.R.S32.HI R5, RZ, 0x1f, R152 ;  /* 0x0000001fff057819 */ /* 0x000fc80000011498 */
[----:B------:R-:W-:-:S04]  /*1410*/  LEA.HI R5, R5, R152, RZ, 0x7 ;  /* 0x0000009805057211 */ /* 0x000fc800078f38ff */
[----:B------:R-:W-:Y:S02]  /*1420*/  SHF.R.S32.HI R2, RZ, 0x7, R5 ;  /* 0x00000007ff027819 */ /* 0x000fe40000011405 */
[----:B------:R-:W-:-:S04]  /*1430*/  LOP3.LUT R5, R5, 0xffffff80, RZ, 0xc0, !PT ;  /* 0xffffff8005057812 */ /* 0x000fc800078ec0ff */
[----:B------:R-:W0:Y:S01]  /*1440*/  SHFL.IDX PT, R2, R2, RZ, 0x1f ;  /* 0x00001fff02027589 */ /* 0x000e2200000e0000 */
[----:B------:R-:W-:Y:S01]  /*1450*/  IMAD.IADD R5, R152, 0x1, -R5 ;  /* 0x0000000198057824 */ /* 0x000fe200078e0a05 */
        /* <DEDUP_REMOVED lines=9> */
[----:B------:R-:W-:Y:S01]  /*14f0*/  SHF.R.U32.HI R7, RZ, 0x4, R7 ;  /* 0x00000004ff077819 */ /* 0x000fe20000011607 */
[C---:B------:R-:W-:Y:S01]  /*1500*/  VIADD R6, R4.reuse, 0x2 ;  /* 0x0000000204067836 */ /* 0x040fe20000000000 */
[----:B------:R-:W-:Y:S02]  /*1510*/  R2UR UR4, R4 ;  /* 0x00000000040472ca */ /* 0x000fe400000e0000 */
[----:B------:R-:W-:Y:S02]  /*1520*/  LOP3.LUT R7, R7, 0x3fff, RZ, 0xc0, !PT ;  /* 0x00003fff07077812 */ /* 0x000fe400078ec0ff */
[----:B------:R-:W-:Y:S01]  /*1530*/  R2UR UR8, R6 ;  /* 0x00000000060872ca */ /* 0x000fe200000e0000 */
[----:B------:R-:W-:Y:S01]  /*1540*/  VIADD R6, R4, 0x4 ;  /* 0x0000000404067836 */ /* 0x000fe20000000000 */
[----:B------:R-:W-:-:S04]  /*1550*/  LOP3.LUT R9, R7, 0x2000000, RZ, 0xfc, !PT ;  /* 0x0200000007097812 */ /* 0x000fc800078efcff */
[C---:B------:R-:W-:Y:S01]  /*1560*/  R2UR UR6, R9.reuse ;  /* 0x00000000090672ca */ /* 0x040fe200000e0000 */
[----:B------:R-:W-:Y:S01]  /*1570*/  VIADD R2, R9, 0x80 ;  /* 0x0000008009027836 */ /* 0x000fe20000000000 */
[----:B------:R-:W-:-:S04]  /*1580*/  R2UR UR12, R6 ;  /* 0x00000000060c72ca */ /* 0x000fc800000e0000 */
[----:B------:R-:W-:Y:S01]  /*1590*/  R2UR UR10, R2 ;  /* 0x00000000020a72ca */ /* 0x000fe200000e0000 */
[----:B------:R-:W-:-:S05]  /*15a0*/  VIADD R2, R9, 0x100 ;  /* 0x0000010009027836 */ /* 0x000fca0000000000 */
        /* <DEDUP_REMOVED lines=8> */
[----:B------:R-:W-:-:S03]  /*1630*/  SHF.R.S32.HI R2, RZ, 0x1f, R5 ;  /* 0x0000001fff027819 */ /* 0x000fc60000011405 */
[----:B------:R-:W-:Y:S02]  /*1640*/  PLOP3.LUT P1, PT, PT, PT, UP0, 0x80, 0x0 ;  /* 0x000000000000781c */ /* 0x000fe40003f2f008 */
[CC--:B------:R-:W-:Y:S02]  /*1650*/  LEA.HI R4, R2.reuse, R5.reuse, RZ, 0x2 ;  /* 0x0000000502047211 */ /* 0x0c0fe400078f10ff */
[----:B------:R-:W-:Y:S02]  /*1660*/  LEA.HI R2, R2, R5, RZ, 0x5 ;  /* 0x0000000502027211 */ /* 0x000fe400078f28ff */
[--C-:B------:R-:W-:Y:S02]  /*1670*/  SHF.R.S32.HI R6, RZ, 0x2, R4.reuse ;  /* 0x00000002ff067819 */ /* 0x100fe40000011404 */
[----:B------:R-:W-:Y:S02]  /*1680*/  SHF.R.S32.HI R7, RZ, 0x1f, R4 ;  /* 0x0000001fff077819 */ /* 0x000fe40000011404 */
[----:B------:R-:W-:-:S02]  /*1690*/  SHF.R.S32.HI R2, RZ, 0x5, R2 ;  /* 0x00000005ff027819 */ /* 0x000fc40000011402 */
[----:B------:R-:W-:-:S04]  /*16a0*/  LEA.HI R7, R7, R6, RZ, 0x3 ;  /* 0x0000000607077211 */ /* 0x000fc800078f18ff */
        /* <DEDUP_REMOVED lines=19> */
.L_x_4053:
[----:B------:R-:W-:Y:S01]  /*17e0*/  IADD3 R3, R3, -0x2, RZ ;  /* 0xfffffffe03037810 */ /* 0x000fe20007ffe0ff */
[----:B------:R-:W-:-:S03]  /*17f0*/  VIADD R4, R11, 0x38860 ;  /* 0x000388600b047836 */ /* 0x000fc60000000000 */
[----:B------:R-:W-:Y:S02]  /*1800*/  ISETP.GE.AND P0, PT, R3, R0, PT ;  /* 0x000000000300720c */ /* 0x000fe40003f06270 */
[----:B------:R-:W-:-:S04]  /*1810*/  PRMT R4, R197, 0x654, R4 ;  /* 0x00000654c5047816 */ /* 0x000fc80000000004 */
[----:B------:R0:W-:Y:S07]  /*1820*/  SYNCS.ARRIVE.TRANS64.RED.A1T0 RZ, [R4+URZ], RZ ;  /* 0x000000ff04ff79a7 */ /* 0x0001ee000810043f */
[----:B------:R-:W-:Y:S05]  /*1830*/  @!P0 BRA `(.L_x_4054) ;  /* 0x0000000800bc8947 */ /* 0x000fea0003800000 */
[----:B------:R-:W-:-:S07]  /*1840*/  IMAD.MOV.U32 R2, RZ, RZ, RZ ;  /* 0x000000ffff027224 */ /* 0x000fce00078e00ff */
.L_x_4056:
        /* <DEDUP_REMOVED lines=168> */
.L_x_4055:
[----:B------:R-:W-:-:S04]  /*22d0*/  IMAD R4, R2, 0x8, R11 ;  /* 0x0000000802047824 */ /* 0x000fc800078e020b */
[----:B------:R-:W-:-:S05]  /*22e0*/  VIADD R4, R4, 0x38860 ;  /* 0x0003886004047836 */ /* 0x000fca0000000000 */
[----:B------:R-:W-:-:S04]  /*22f0*/  PRMT R4, R197, 0x654, R4 ;  /* 0x00000654c5047816 */ /* 0x000fc80000000004 */
[----:B------:R1:W-:Y:S01]  /*2300*/  SYNCS.ARRIVE.TRANS64.RED.A1T0 RZ, [R4+URZ], RZ ;  /* 0x000000ff04ff79a7 */ /* 0x0003e2000810043f */
[----:B------:R-:W-:Y:S05]  /*2310*/  @P0 BRA `(.L_x_4056) ;  /* 0xfffffff4004c0947 */ /* 0x000fea000383ffff */
[----:B------:R-:W-:-:S07]  /*2320*/  IMAD.SHL.U32 R2, R2, 0x40, RZ ;  /* 0x0000004002027824 */ /* 0x000fce00078e00ff */
.L_x_4054:
[----:B------:R-:W-:Y:S01]  /*2330*/  BAR.SYNC.DEFER_BLOCKING 0xe, 0x100 ;  /* 0x0384000000007b1d */ /* 0x000fe20000010000 */
[----:B------:R-:W-:Y:S01]  /*2340*/  IMAD.IADD R2, R7, 0x1, R2 ;  /* 0x0000000107027824 */ /* 0x000fe200078e0202 */
[----:B------:R-:W-:Y:S01]  /*2350*/  PLOP3.LUT P0, PT, PT, PT, PT, 0x8, 0x0 ;  /* 0x000000000000781c */ /* 0x000fe20003f0e170 */
[----:B01----:R-:W-:Y:S02]  /*2360*/  IMAD.MOV.U32 R4, RZ, RZ, RZ ;  /* 0x000000ffff047224 */ /* 0x003fe400078e00ff */
[----:B------:R-:W-:-:S05]  /*2370*/  IMAD R2, R2, 0x4, R11 ;  /* 0x0000000402027824 */ /* 0x000fca00078e020b */
        /* <DEDUP_REMOVED lines=133> */
.L_x_4050:
[----:B------:R-:W0:Y:S01]  /*2bd0*/  LDC R0, c[0x0][0x288] ;  /* 0x0000a200ff007b82 */ /* 0x000e220000000800 */
[----:B------:R-:W-:Y:S01]  /*2be0*/  ULDC UR4, c[0x0][0x448] ;  /* 0x0001120000047ab9 */ /* 0x000fe20000000800 */
[----:B------:R-:W-:Y:S02]  /*2bf0*/  UIADD3 UR6, UR38, 0x3f, URZ ;  /* 0x0000003f26067890 */ /* 0x000fe4000fffe03f */
[----:B------:R-:W-:Y:S02]  /*2c00*/  UISETP.NE.AND UP0, UPT, UR4, 0x1, UPT ;  /* 0x000000010400788c */ /* 0x000fe4000bf05270 */
[----:B------:R-:W-:Y:S02]  /*2c10*/  USHF.R.U32.HI UR9, URZ, 0x10, UR7 ;  /* 0x000000103f097899 */ /* 0x000fe40008011607 */
[----:B------:R-:W-:Y:S02]  /*2c20*/  UP2UR UR60, UPR, URZ, 0x1 ;  /* 0x000000013f3c7883 */ /* 0x000fe40008000000 */
[----:B------:R-:W-:-:S05]  /*2c30*/  ULOP3.LUT UR61, UR7, 0xffff, URZ, 0xc0, !UPT ;  /* 0x0000ffff073d7892 */ /* 0x000fca000f8ec03f */
[----:B------:R-:W-:Y:S01]  /*2c40*/  @UP0 ULDC UR4, c[0x0][0x44c] ;  /* 0x0001130000040ab9 */ /* 0x000fe20000000800 */
[----:B------:R-:W-:Y:S01]  /*2c50*/  @UP0 ULDC UR8, c[0x0][0x450] ;  /* 0x0001140000080ab9 */ /* 0x000fe20000000800 */
[----:B------:R-:W-:-:S04]  /*2c60*/  UIMAD.WIDE.U32 UR4, UR6, UR4, URZ ;  /* 0x00000004060472a5 */ /* 0x000fc8000f8e003f */
[----:B------:R-:W-:Y:S02]  /*2c70*/  @UP0 USHF.R.U32.HI UR6, URZ, UR8, UR5 ;  /* 0x000000083f060299 */ /* 0x000fe40008011605 */
[----:B------:R-:W-:Y:S01]  /*2c80*/  UISETP.NE.AND UP0, UPT, UR9, URZ, UPT ;  /* 0x0000003f0900728c */ /* 0x000fe2000bf05270 */
[----:B0-----:R-:W-:Y:S01]  /*2c90*/  IADD3 R0, -R0, 0x40, RZ ;  /* 0x0000004000007810 */ /* 0x001fe20007ffe1ff */
[----:B------:R-:W-:-:S04]  /*2ca0*/  UMOV UR4, URZ ;  /* 0x0000003f00047c82 */ /* 0x000fc80008000000 */
[----:B------:R-:W-:-:S05]  /*2cb0*/  IMAD R0, R195, R2, R0 ;  /* 0x00000002c3007224 */ /* 0x000fca00078e0200 */
[----:B------:R-:W-:Y:S01]  /*2cc0*/  IADD3 R0, R0, UR6, RZ ;  /* 0x0000000600007c10 */ /* 0x000fe2000fffe0ff */
[----:B------:R-:W-:-:S03]  /*2cd0*/  @!UP0 ULDC UR9, c[0x0][0xae8] ;  /* 0x0002ba0000098ab9 */ /* 0x000fc60000000800 */
[----:B------:R-:W-:-:S04]  /*2ce0*/  SHF.R.S32.HI R5, RZ, 0x1f, R0 ;  /* 0x0000001fff057819 */ /* 0x000fc80000011400 */
[----:B------:R-:W-:-:S04]  /*2cf0*/  LEA.HI R5, R5, R0, RZ, 0x6 ;  /* 0x0000000005057211 */ /* 0x000fc800078f30ff */
[----:B------:R-:W-:-:S04]  /*2d00*/  SHF.R.S32.HI R0, RZ, 0x6, R5 ;  /* 0x00000006ff007819 */ /* 0x000fc80000011405 */
[----:B------:R-:W-:-:S04]  /*2d10*/  VIMNMX R22, R3, R0, PT ;  /* 0x0000000003167248 */ /* 0x000fc80003fe0100 */
[----:B------:R-:W-:-:S13]  /*2d20*/  ISETP.GE.AND P0, PT, R22, 0x1, PT ;  /* 0x000000011600780c */ /* 0x000fda0003f06270 */
[----:B------:R-:W-:Y:S05]  /*2d30*/  @!P0 BRA `(.L_x_4057) ;  /* 0x0000000000808947 */ /* 0x000fea0003800000 */
[----:B------:R-:W-:Y:S01]  /*2d40*/  IMAD.U32 R5, RZ, RZ, UR9 ;  /* 0x00000009ff057e24 */ /* 0x000fe2000f8e00ff */
[----:B------:R-:W-:-:S04]  /*2d50*/  UMOV UR4, URZ ;  /* 0x0000003f00047c82 */ /* 0x000fc80008000000 */
[----:B------:R-:W-:-:S04]  /*2d60*/  IABS R0, R5 ;  /* 0x0000000500007213 */ /* 0x000fc80000000000 */
[----:B------:R-:W-:Y:S02]  /*2d70*/  R2UR UR8, R0 ;  /* 0x00000000000872ca */ /* 0x000fe400000e0000 */
[----:B------:R-:W-:Y:S02]  /*2d80*/  IADD3 R0, R5, -0x1, R22 ;  /* 0xffffffff05007810 */ /* 0x000fe40007ffe016 */
[----:B------:R-:W-:Y:S02]  /*2d90*/  IABS R5, R5 ;  /* 0x0000000500057213 */ /* 0x000fe40000000000 */
[----:B------:R-:W-:-:S04]  /*2da0*/  IABS R4, R0 ;  /* 0x0000000000047213 */ /* 0x000fc80000000000 */
[----:B------:R-:W-:-:S03]  /*2db0*/  R2UR UR7, R4 ;  /* 0x00000000040772ca */ /* 0x000fc600000e0000 */
        /* <DEDUP_REMOVED lines=17> */
[----:B------:R-:W-:-:S04]  /*2ed0*/  ULOP3.LUT UR4, UR6, UR9, URZ, 0x3c, !UPT ;  /* 0x0000000906047292 */ /* 0x000fc8000f8e3c3f */
[----:B------:R-:W-:-:S05]  /*2ee0*/  UISETP.GE.AND UP0, UPT, UR4, URZ, UPT ;  /* 0x0000003f0400728c */ /* 0x000fca000bf06270 */
[----:B------:R-:W-:Y:S02]  /*2ef0*/  @UP1 UIADD3 UR5, UR5, 0x1, URZ ;  /* 0x0000000105051890 */ /* 0x000fe4000fffe03f */
[----:B------:R-:W-:-:S05]  /*2f00*/  UISETP.NE.AND UP1, UPT, UR9, URZ, UPT ;  /* 0x0000003f0900728c */ /* 0x000fca000bf25270 */
[----:B------:R-:W-:Y:S02]  /*2f10*/  UMOV UR4, UR5 ;  /* 0x0000000500047c82 */ /* 0x000fe40008000000 */
[----:B------:R-:W-:-:S04]  /*2f20*/  @!UP0 UIADD3 UR4, -UR4, URZ, URZ ;  /* 0x0000003f04048290 */ /* 0x000fc8000fffe13f */
[----:B------:R-:W-:-:S12]  /*2f30*/  @!UP1 ULOP3.LUT UR4, URZ, UR9, URZ, 0x33, !UPT ;  /* 0x000000093f049292 */ /* 0x000fd8000f8e333f */
.L_x_4057:
[----:B------:R-:W-:Y:S02]  /*2f40*/  UIMAD UR61, UR61, UR4, URZ ;  /* 0x000000043d3d72a4 */ /* 0x000fe4000f8e023f */
[----:B------:R-:W-:Y:S01]  /*2f50*/  IMAD.U32 R3, RZ, RZ, UR4 ;  /* 0x00000004ff037e24 */ /* 0x000fe2000f8e00ff */
[----:B------:R-:W-:Y:S01]  /*2f60*/  PLOP3.LUT P0, PT, PT, PT, PT, 0x80, 0x0 ;  /* 0x000000000000781c */ /* 0x000fe20003f0f070 */
[----:B------:R-:W-:Y:S01]  /*2f70*/  IMAD.MOV.U32 R2, RZ, RZ, RZ ;  /* 0x000000ffff027224 */ /* 0x000fe200078e00ff */
[----:B------:R-:W-:Y:S01]  /*2f80*/  CS2R R150, SRZ ;  /* 0x0000000000967805 */ /* 0x000fe2000001ff00 */
[----:B------:R-:W-:Y:S01]  /*2f90*/  IMAD.MOV.U32 R4, RZ, RZ, RZ ;  /* 0x000000ffff047224 */ /* 0x000fe200078e00ff */
[----:B------:R-:W-:Y:S02]  /*2fa0*/  VIADDMNMX R22, R3, UR61, R22, PT ;  /* 0x0000003d03167c46 */ /* 0x000fe4000b800116 */
[----:B------:R-:W-:Y:S02]  /*2fb0*/  CS2R R148, SRZ ;  /* 0x0000000000947805 */ /* 0x000fe4000001ff00 */
[----:B------:R-:W-:-:S02]  /*2fc0*/  CS2R R146, SRZ ;  /* 0x0000000000927805 */ /* 0x000fc4000001ff00 */
[----:B------:R-:W-:Y:S02]  /*2fd0*/  CS2R R144, SRZ ;  /* 0x0000000000907805 */ /* 0x000fe4000001ff00 */
[----:B------:R-:W-:Y:S02]  /*2fe0*/  ISETP.GT.AND P1, PT, R22, UR61, PT ;  /* 0x0000003d16007c0c */ /* 0x000fe4000bf24270 */
        /* <DEDUP_REMOVED lines=86> */
[----:B------:R-:W-:Y:S01]  /*3550*/  MOV R8, 0x70 ;  /* 0x0000007000087802 */ /* 0x000fe20000000f00 */
[----:B------:R-:W-:Y:S02]  /*3560*/  IMAD.U32 R6, RZ, RZ, UR4 ;  /* 0x00000004ff067e24 */ /* 0x000fe4000f8e00ff */
[----:B------:R-:W-:-:S02]  /*3570*/  IMAD.U32 R7, RZ, RZ, UR5 ;  /* 0x00000005ff077e24 */ /* 0x000fc4000f8e00ff */
[----:B------:R-:W-:Y:S02]  /*3580*/  IMAD.U32 R11, RZ, RZ, UR7 ;  /* 0x00000007ff0b7e24 */ /* 0x000fe4000f8e00ff */
[----:B------:R-:W-:Y:S02]  /*3590*/  IMAD.MOV.U32 R12, RZ, RZ, 0x1 ;  /* 0x00000001ff0c7424 */ /* 0x000fe400078e00ff */
[----:B0-----:R-:W-:-:S07]  /*35a0*/  IMAD.MOV.U32 R13, RZ, RZ, RZ ;  /* 0x000000ffff0d7224 */ /* 0x001fce00078e00ff */
[----:B------:R-:W-:-:S07]  /*35b0*/  LEPC R20, `(.L_x_4058) ;  /* 0x000000001014794e */ /* 0x000fce0000000000 */
[----:B-1----:R-:W-:Y:S05]  /*35c0*/  CALL.ABS.NOINC R2 ;  /* 0x0000000002007343 */ /* 0x002fea0003c00000 */
.L_x_4058:
        /* <DEDUP_REMOVED lines=11> */
.L_x_4149:
[----:B------:R-:W2:Y:S01]  /*3680*/  LDL R0, [R1+0x4] ;  /* 0x0000040001007983 */ /* 0x000ea20000100800 */
[----:B------:R-:W-:Y:S02]  /*3690*/  LEA.HI R9, R9, R6, RZ, 0x3 ;  /* 0x0000000609097211 */ /* 0x000fe400078f18ff */
[----:B------:R-:W-:Y:S02]  /*36a0*/  LEA.HI R4, R4, R7, RZ, 0x5 ;  /* 0x0000000704047211 */ /* 0x000fe400078f28ff */
[----:B------:R-:W-:Y:S02]  /*36b0*/  LOP3.LUT R9, R9, 0xfffffff8, RZ, 0xc0, !PT ;  /* 0xfffffff809097812 */ /* 0x000fe400078ec0ff */
[----:B------:R-:W-:-:S03]  /*36c0*/  SHF.R.S32.HI R4, RZ, 0x5, R4 ;  /* 0x00000005ff047819 */ /* 0x000fc60000011404 */
[----:B------:R-:W-:-:S04]  /*36d0*/  IMAD.IADD R9, R6, 0x1, -R9 ;  /* 0x0000000106097824 */ /* 0x000fc800078e0a09 */
[----:B------:R-:W-:Y:S01]  /*36e0*/  IMAD R192, R4, 0x10, R9 ;  /* 0x0000001004c07824 */ /* 0x000fe200078e0209 */
[----:B--2---:R-:W-:Y:S02]  /*36f0*/  R2UR UR4, R0 ;  /* 0x00000000000472ca */ /* 0x004fe400000e0000 */
[----:B------:R-:W-:Y:S01]  /*3700*/  LOP3.LUT R0, R3, 0x7ffffffc, RZ, 0xc0, !PT ;  /* 0x7ffffffc03007812 */ /* 0x000fe200078ec0ff */
[----:B------:R-:W-:-:S04]  /*3710*/  IMAD.IADD R3, R17, 0x1, -R2 ;  /* 0x0000000111037824 */ /* 0x000fc800078e0a02 */
        /* <DEDUP_REMOVED lines=8> */
.L_x_4060:
[----:B------:R1:W2:Y:S01]  /*37a0*/  SYNCS.PHASECHK.TRANS64.TRYWAIT P1, [R198+URZ+0x38830], R5 ;  /* 0x03883005c60075a7 */ /* 0x0002a2000802017f */
[----:B------:R-:W-:Y:S05]  /*37b0*/  @!P0 BRA `(.L_x_4061) ;  /* 0x0000000000048947 */ /* 0x000fea0003800000 */
[----:B------:R-:W-:Y:S01]  /*37c0*/  BPT.TRAP 0x1 ;  /* 0x000000040000795c */ /* 0x000fe20000300000 */
.L_x_4061:
[----:B--2---:R-:W-:Y:S05]  /*37d0*/  @P1 BRA `(.L_x_4062) ;  /* 0x0000000000081947 */ /* 0x004fea0003800000 */
[----:B------:R-:W2:Y:S02]  /*37e0*/  SYNCS.PHASECHK.TRANS64.TRYWAIT P1, [R198+URZ+0x38830], R5 ;  /* 0x03883005c60075a7 */ /* 0x000ea4000802017f */
[----:B--2---:R-:W-:Y:S05]  /*37f0*/  @!P1 BRA `(.L_x_4063) ;  /* 0x0000010800149947 */ /* 0x004fea0003800000 */
.L_x_4062:
        /* <DEDUP_REMOVED lines=35> */
[----:B------:R-:W-:Y:S01]  /*3a30*/  MOV R8, UR8 ;  /* 0x0000000800087c02 */ /* 0x000fe20008000f00 */
        /* <DEDUP_REMOVED lines=29> */
.L_x_4150:
[----:B------:R-:W-:Y:S05]  /*3c10*/  @!P0 BRA `(.L_x_4065) ;  /* 0x0000000000048947 */ /* 0x000fea0003800000 */
[----:B------:R-:W-:Y:S01]  /*3c20*/  BPT.TRAP 0x1 ;  /* 0x000000040000795c */ /* 0x000fe20000300000 */
.L_x_4065:
[----:B------:R4:W0:Y:S01]  /*3c30*/  SYNCS.PHASECHK.TRANS64.TRYWAIT P1, [R198+URZ+0x38850], R5 ;  /* 0x03885005c60075a7 */ /* 0x000822000802017f */
[----:B------:R-:W-:Y:S05]  /*3c40*/  @!P0 BRA `(.L_x_4066) ;  /* 0x0000000000048947 */ /* 0x000fea0003800000 */
[----:B------:R-:W-:Y:S01]  /*3c50*/  BPT.TRAP 0x1 ;  /* 0x000000040000795c */ /* 0x000fe20000300000 */
.L_x_4066:
        /* <DEDUP_REMOVED lines=11> */
.L_x_4067:
[----:B------:R-:W-:Y:S01]  /*3d10*/  R2UR UR4, R0 ;  /* 0x00000000000472ca */ /* 0x000fe200000e0000 */
[----:B------:R-:W-:Y:S01]  /*3d20*/  WARPGROUP.ARRIVE ;  /* 0x00000000000079c5 */ /* 0x000fe20000000000 */
[----:B------:R-:W-:Y:S01]  /*3d30*/  R2UR UR6, R18 ;  /* 0x00000000120672ca */ /* 0x000fe200000e0000 */
        /* <DEDUP_REMOVED lines=9> */
[----:B------:R-:W-:Y:S01]  /*3dd0*/  VIADD R4, R0, 0x4 ;  /* 0x0000000400047836 */ /* 0x000fe20000000000 */
[----:B------:R-:W-:Y:S01]  /*3de0*/  UMOV UR8, UR4 ;  /* 0x0000000400087c82 */ /* 0x000fe20008000000 */
[----:B-1234-:R-:W-:Y:S01]  /*3df0*/  VIADD R5, R18, 0x4 ;  /* 0x0000000412057836 */ /* 0x01efe20000000000 */
[----:B------:R-:W-:Y:S01]  /*3e00*/  UMOV UR4, UR8 ;  /* 0x0000000800047c82 */ /* 0x000fe20008000000 */
[----:B------:R-:W-:Y:S01]  /*3e10*/  IMAD.U32 R6, RZ, RZ, UR8 ;  /* 0x00000008ff067e24 */ /* 0x000fe2000f8e00ff */
[----:B------:R-:W-:Y:S01]  /*3e20*/  HGMMA.64x64x16.F32.BF16 R24, gdesc[UR4], R24, gsb0 ;  /* 0x00e00000041879f0 */ /* 0x000fe20008001818 */
[----:B------:R-:W-:Y:S01]  /*3e30*/  R2UR UR4, R2 ;  /* 0x00000000020472ca */ /* 0x000fe200000e0000 */
[----:B------:R-:W-:Y:S01]  /*3e40*/  UMOV UR5, UR9 ;  /* 0x0000000900057c82 */ /* 0x000fe20008000000 */
[----:B------:R-:W-:Y:S01]  /*3e50*/  R2UR UR6, R3 ;  /* 0x00000000030672ca */ /* 0x000fe200000e0000 */
[----:B------:R-:W-:Y:S01]  /*3e60*/  UMOV UR7, 0x40000040 ;  /* 0x4000004000077882 */ /* 0x000fe20000000000 */
[----:B------:R-:W-:Y:S01]  /*3e70*/  MOV R3, UR9 ;  /* 0x0000000900037c02 */ /* 0x000fe20008000f00 */
[----:B------:R-:W-:Y:S01]  /*3e80*/  UMOV UR9, 0x40000040 ;  /* 0x4000004000097882 */ /* 0x000fe20000000000 */
[----:B------:R-:W-:Y:S01]  /*3e90*/  VIADD R12, R0, 0x6 ;  /* 0x00000006000c7836 */ /* 0x000fe20000000000 */
[----:B------:R-:W-:Y:S01]  /*3ea0*/  UMOV UR15, 0x40000040 ;  /* 0x40000040000f7882 */ /* 0x000fe20000000000 */
[----:B------:R-:W-:Y:S01]  /*3eb0*/  VIADD R13, R18, 0x6 ;  /* 0x00000006120d7836 */ /* 0x000fe20000000000 */
[----:B------:R-:W-:Y:S01]  /*3ec0*/  UMOV UR17, 0x40000040 ;  /* 0x4000004000117882 */ /* 0x000fe20000000000 */
[----:B------:R-:W-:Y:S01]  /*3ed0*/  VIADD R19, R0, 0x200 ;  /* 0x0000020000137836 */ /* 0x000fe20000000000 */
[----:B------:R-:W-:Y:S01]  /*3ee0*/  UMOV UR19, 0x40000040 ;  /* 0x4000004000137882 */ /* 0x000fe20000000000 */
[----:B------:R-:W-:Y:S01]  /*3ef0*/  VIADD R20, R18, 0x200 ;  /* 0x0000020012147836 */ /* 0x000fe20000000000 */
        /* <DEDUP_REMOVED lines=20> */
[----:B------:R-:W-:Y:S01]  /*4040*/  VIADD R184, R0, 0x800 ;  /* 0x0000080000b87836 */ /* 0x000fe20000000000 */
        /* <DEDUP_REMOVED lines=12> */
[----:B------:R-:W-:Y:S01]  /*4110*/  IMAD.U32 R5, RZ, RZ, UR9 ;  /* 0x00000009ff057e24 */ /* 0x000fe2000f8e00ff */
[----:B------:R-:W-:-:S08]  /*4120*/  UMOV UR9, 0x40000040 ;  /* 0x4000004000097882 */ /* 0x000fd00000000000 */
        /* <DEDUP_REMOVED lines=34> */
[----:B------:R-:W-:Y:S01]  /*4350*/  VIADD R20, R18, 0x400 ;  /* 0x0000040012147836 */ /* 0x000fe20000000000 */
[----:B------:R-:W-:-:S04]  /*4360*/  IADD3 R19, R0, 0x400, RZ ;  /* 0x0000040000137810 */ /* 0x000fc80007ffe0ff */
        /* <DEDUP_REMOVED lines=31> */
[----:B------:R-:W-:Y:S02]  /*4560*/  WARPGROUP.DEPBAR.LE gsb0, 0x0 ;  /* 0x00008000000079c5 */ /* 0x000fe40000010000 */
[----:B------:R-:W-:-:S06]  /*4570*/  WARPGROUP.ARRIVE ;  /* 0x00000000000079c5 */ /* 0x000fcc0000000000 */
[----:B------:R-:W-:Y:S01]  /*4580*/  HGMMA.64x64x16.F32.BF16 R24, gdesc[UR4], R24, gsb0 ;  /* 0x00e00000041879f0 */ /* 0x000fe20008001818 */
[----:B0-----:R-:W-:Y:S02]  /*4590*/  ISETP.GT.AND P1, PT, R19, 0x7f, PT ;  /* 0x0000007f1300780c */ /* 0x001fe40003f24270 */
[----:B------:R-:W-:Y:S02]  /*45a0*/  IADD3 R19, R18, 0x800, RZ ;  /* 0x0000080012137810 */ /* 0x000fe40007ffe0ff */
[----:B------:R-:W-:Y:S02]  /*45b0*/  SEL R20, RZ, 0x2, !P1 ;  /* 0x00000002ff147807 */ /* 0x000fe40004800000 */
[C---:B------:R-:W-:Y:S02]  /*45c0*/  SEL R56, R58.reuse, 0x2, P1 ;  /* 0x000000023a387807 */ /* 0x040fe40000800000 */
[----:B------:R-:W-:Y:S01]  /*45d0*/  SEL R58, R58, 0x6, !P1 ;  /* 0x000000063a3a7807 */ /* 0x000fe20004800000 */
[----:B------:R-:W-:-:S02]  /*45e0*/  IMAD.IADD R21, R20, 0x1, R184 ;  /* 0x0000000114157824 */ /* 0x000fc400078e02b8 */
        /* <DEDUP_REMOVED lines=167> */
[C---:B------:R-:W-:Y:S01]  /*5060*/  IADD3 R20, R56.reuse, R199, RZ ;  /* 0x000000c738147210 */ /* 0x040fe20007ffe0ff */
[--C-:B------:R-:W-:Y:S02]  /*5070*/  IMAD.IADD R56, R56, 0x1, R21.reuse ;  /* 0x0000000138387824 */ /* 0x100fe400078e0215 */
[----:B------:R-:W-:Y:S02]  /*5080*/  IMAD.IADD R21, R58, 0x1, R21 ;  /* 0x000000013a157824 */ /* 0x000fe400078e0215 */
[----:B------:R-:W-:Y:S01]  /*5090*/  IMAD.MOV.U32 R59, RZ, RZ, 0x40 ;  /* 0x00000040ff3b7424 */ /* 0x000fe200078e00ff */
        /* <DEDUP_REMOVED lines=17> */
[----:B------:R-:W-:-:S04]  /*51b0*/  SEL R21, R21, 0xf80, P1 ;  /* 0x00000f8015157807 */ /* 0x000fc80000800000 */
        /* <DEDUP_REMOVED lines=17> */
.L_x_4069:
[----:B------:R-:W-:Y:S01]  /*52d0*/  LEA.HI R20, R57, R152, RZ, 0x2 ;  /* 0x0000009839147211 */ /* 0x000fe200078f10ff */
[----:B------:R-:W-:Y:S01]  /*52e0*/  UISETP.NE.AND UP0, UPT, UR60, URZ, UPT ;  /* 0x0000003f3c00728c */ /* 0x000fe2000bf05270 */
[----:B------:R-:W-:Y:S01]  /*52f0*/  VIADD R61, R192, UR38 ;  /* 0x00000026c03d7c36 */ /* 0x000fe20008000000 */
[----:B------:R-:W0:Y:S01]  /*5300*/  LDC R169, c[0x0][0x288] ;  /* 0x0000a200ffa97b82 */ /* 0x000e220000000800 */
[----:B------:R-:W-:Y:S01]  /*5310*/  LOP3.LUT R21, R20, 0xfffffffc, RZ, 0xc0, !PT ;  /* 0xfffffffc14157812 */ /* 0x000fe200078ec0ff */
[----:B------:R-:W-:Y:S01]  /*5320*/  IMAD R56, R22, -0x40, R59 ;  /* 0xffffffc016387824 */ /* 0x000fe200078e023b */
[----:B------:R-:W-:Y:S01]  /*5330*/  ULDC UR7, c[0x0][0x2f0] ;  /* 0x0000bc0000077ab9 */ /* 0x000fe20000000800 */
[----:B------:R-:W-:Y:S01]  /*5340*/  PLOP3.LUT P1, PT, PT, PT, UP0, 0x80, 0x0 ;  /* 0x000000000000781c */ /* 0x000fe20003f2f008 */
[----:B------:R-:W-:Y:S01]  /*5350*/  UMOV UR11, 0x40000040 ;  /* 0x40000040000b7882 */ /* 0x000fe20000000000 */
[----:B------:R-:W-:Y:S01]  /*5360*/  IMAD.IADD R21, R152, 0x1, -R21 ;  /* 0x0000000198157824 */ /* 0x000fe200078e0a15 */
[----:B------:R-:W-:Y:S01]  /*5370*/  PLOP3.LUT P2, PT, PT, PT, UP0, 0x80, 0x0 ;  /* 0x000000000000781c */ /* 0x000fe20003f4f008 */
[----:B------:R-:W-:Y:S01]  /*5380*/  VIADD R58, R56, 0x1 ;  /* 0x00000001383a7836 */ /* 0x000fe20000000000 */
[----:B------:R-:W-:Y:S01]  /*5390*/  @UP0 ULDC UR6, c[0x0][0x44c] ;  /* 0x0001130000060ab9 */ /* 0x000fe20000000800 */
[C---:B------:R-:W-:Y:S01]  /*53a0*/  R2UR UR10, R193.reuse ;  /* 0x00000000c10a72ca */ /* 0x040fe200000e0000 */
[----:B------:R-:W-:Y:S01]  /*53b0*/  VIADD R216, R193, 0x80 ;  /* 0x00000080c1d87836 */ /* 0x000fe20000000000 */
[----:B------:R-:W-:Y:S01]  /*53c0*/  LEA.HI R20, R21, R21, RZ, 0x1 ;  /* 0x0000001515147211 */ /* 0x000fe200078f08ff */
[----:B------:R-:W-:-:S03]  /*53d0*/  IMAD R58, R195, UR7, R58 ;  /* 0x00000007c33a7c24 */ /* 0x000fc6000f8e023a */
[----:B------:R-:W-:-:S05]  /*53e0*/  LOP3.LUT R20, R20, 0x1ffffffe, RZ, 0xc0, !PT ;  /* 0x1ffffffe14147812 */ /* 0x000fca00078ec0ff */
[----:B------:R-:W-:Y:S01]  /*53f0*/  IMAD.IADD R20, R21, 0x1, -R20 ;  /* 0x0000000115147824 */ /* 0x000fe200078e0a14 */
[----:B0-----:R-:W-:-:S03]  /*5400*/  IADD3 R58, R58, -R169, -R196 ;  /* 0x800000a93a3a7210 */ /* 0x001fc60007ffe8c4 */
[----:B------:R-:W-:-:S04]  /*5410*/  IMAD R186, R20, 0x8, R61 ;  /* 0x0000000814ba7824 */ /* 0x000fc800078e023d */
[----:B------:R-:W-:Y:S01]  /*5420*/  @P1 IMAD.HI.U32 R21, R186, UR6, RZ ;  /* 0x00000006ba151c27 */ /* 0x000fe2000f8e00ff */
[----:B------:R-:W-:-:S03]  /*5430*/  @UP0 ULDC UR6, c[0x0][0x450] ;  /* 0x0001140000060ab9 */ /* 0x000fc60000000800 */
[----:B------:R-:W-:Y:S01]  /*5440*/  IMAD.MOV.U32 R20, RZ, RZ, R186 ;  /* 0x000000ffff147224 */ /* 0x000fe200078e00ba */
[----:B------:R-:W-:Y:S01]  /*5450*/  @P2 SHF.R.U32.HI R20, RZ, UR6, R21 ;  /* 0x00000006ff142c19 */ /* 0x000fe20008011615 */
[----:B------:R-:W-:Y:S01]  /*5460*/  IMAD R21, R195, UR7, R56 ;  /* 0x00000007c3157c24 */ /* 0x000fe2000f8e0238 */
[----:B------:R-:W-:-:S03]  /*5470*/  ULDC UR6, c[0x0][0xa80] ;  /* 0x0002a00000067ab9 */ /* 0x000fc60000000800 */
[----:B------:R-:W0:Y:S01]  /*5480*/  SHFL.IDX PT, R60, R20, RZ, 0x1c1f ;  /* 0x001c1fff143c7589 */ /* 0x000e2200000e0000 */
[----:B------:R-:W-:-:S03]  /*5490*/  IMAD.IADD R21, R21, 0x1, -R196 ;  /* 0x0000000115157824 */ /* 0x000fc600078e0ac4 */
[----:B------:R-:W1:Y:S02]  /*54a0*/  SHFL.IDX PT, R20, R20, 0x1, 0x1c1f ;  /* 0x003c1f0014147f89 */ /* 0x000e6400000e0000 */
[----:B0-----:R-:W-:-:S04]  /*54b0*/  VIADDMNMX R60, R60, R58, R21, PT ;  /* 0x0000003a3c3c7246 */ /* 0x001fc80003800115 */
        /* <DEDUP_REMOVED lines=45> */
[----:B------:R-:W-:Y:S02]  /*5790*/  FMNMX.FTZ R56, R52, R61, !PT ;  /* 0x0000003d34387209 */ /* 0x000fe40007810000 */
[----:B-1----:R-:W-:Y:S02]  /*57a0*/  VIADDMNMX R21, R20, R58, R21, PT ;  /* 0x0000003a14157246 */ /* 0x002fe40003800115 */
[----:B------:R-:W-:-:S02]  /*57b0*/  FMNMX.FTZ R56, R53, R56, !PT ;  /* 0x0000003835387209 */ /* 0x000fc40007810000 */
[C---:B------:R-:W-:Y:S02]  /*57c0*/  ISETP.GT.AND P1, PT, R21.reuse, RZ, PT ;  /* 0x000000ff1500720c */ /* 0x040fe40003f24270 */
[C---:B------:R-:W-:Y:S01]  /*57d0*/  ISETP.GT.AND P2, PT, R21.reuse, 0x1, PT ;  /* 0x000000011500780c */ /* 0x040fe20003f44270 */
[----:B------:R-:W0:Y:S01]  /*57e0*/  SHFL.BFLY PT, R61, R56, 0x2, 0x1f ;  /* 0x0c401f00383d7f89 */ /* 0x000e2200000e0000 */
[----:B------:R-:W-:Y:S02]  /*57f0*/  ISETP.GT.AND P3, PT, R21, 0x8, PT ;  /* 0x000000081500780c */ /* 0x000fe40003f64270 */
[----:B------:R-:W-:Y:S02]  /*5800*/  FSEL R26, R26, -INF , P1 ;  /* 0xff8000001a1a7808 */ /* 0x000fe40000800000 */
[----:B------:R-:W-:Y:S02]  /*5810*/  FSEL R27, R27, -INF , P2 ;  /* 0xff8000001b1b7808 */ /* 0x000fe40001000000 */
[----:B------:R-:W-:-:S02]  /*5820*/  ISETP.GT.AND P1, PT, R21, 0x9, PT ;  /* 0x000000091500780c */ /* 0x000fc40003f24270 */
[----:B------:R-:W-:Y:S02]  /*5830*/  FSEL R30, R30, -INF , P3 ;  /* 0xff8000001e1e7808 */ /* 0x000fe40001800000 */
[----:B------:R-:W-:Y:S02]  /*5840*/  ISETP.GT.AND P2, PT, R21, 0x10, PT ;  /* 0x000000101500780c */ /* 0x000fe40003f44270 */
[----:B------:R-:W-:Y:S02]  /*5850*/  FSEL R31, R31, -INF , P1 ;  /* 0xff8000001f1f7808 */ /* 0x000fe40000800000 */
[C---:B------:R-:W-:Y:S02]  /*5860*/  ISETP.GT.AND P1, PT, R21.reuse, 0x11, PT ;  /* 0x000000111500780c */ /* 0x040fe40003f24270 */
[----:B------:R-:W-:Y:S02]  /*5870*/  FSEL R34, R34, -INF , P2 ;  /* 0xff80000022227808 */ /* 0x000fe40001000000 */
[----:B------:R-:W-:-:S02]  /*5880*/  ISETP.GT.AND P2, PT, R21, 0x18, PT ;  /* 0x000000181500780c */ /* 0x000fc40003f44270 */
[----:B------:R-:W-:Y:S02]  /*5890*/  FSEL R35, R35, -INF , P1 ;  /* 0xff80000023237808 */ /* 0x000fe40000800000 */
[----:B------:R-:W-:Y:S02]  /*58a0*/  ISETP.GT.AND P1, PT, R21, 0x19, PT ;  /* 0x000000191500780c */ /* 0x000fe40003f24270 */
[----:B0-----:R-:W-:Y:S02]  /*58b0*/  FMNMX.FTZ R185, R56, R61, !PT ;  /* 0x0000003d38b97209 */ /* 0x001fe40007810000 */
[----:B------:R-:W-:Y:S02]  /*58c0*/  FMNMX.FTZ R61, R26, R27, !PT ;  /* 0x0000001b1a3d7209 */ /* 0x000fe40007810000 */
[----:B------:R-:W-:Y:S01]  /*58d0*/  FSEL R38, R38, -INF , P2 ;  /* 0xff80000026267808 */ /* 0x000fe20001000000 */
[----:B------:R-:W0:Y:S01]  /*58e0*/  SHFL.BFLY PT, R58, R185, 0x1, 0x1f ;  /* 0x0c201f00b93a7f89 */ /* 0x000e2200000e0000 */
[----:B------:R-:W-:-:S02]  /*58f0*/  FMNMX.FTZ R20, R30, R61, !PT ;  /* 0x0000003d1e147209 */ /* 0x000fc40007810000 */
[----:B------:R-:W-:Y:S02]  /*5900*/  ISETP.GT.AND P2, PT, R21, 0x20, PT ;  /* 0x000000201500780c */ /* 0x000fe40003f44270 */
[----:B------:R-:W-:Y:S02]  /*5910*/  FMNMX.FTZ R61, R31, R20, !PT ;  /* 0x000000141f3d7209 */ /* 0x000fe40007810000 */
[----:B------:R-:W-:Y:S02]  /*5920*/  FSEL R39, R39, -INF , P1 ;  /* 0xff80000027277808 */ /* 0x000fe40000800000 */
[----:B------:R-:W-:Y:S02]  /*5930*/  FMNMX.FTZ R20, R34, R61, !PT ;  /* 0x0000003d22147209 */ /* 0x000fe40007810000 */
[----:B------:R-:W-:Y:S02]  /*5940*/  ISETP.GT.AND P1, PT, R21, 0x21, PT ;  /* 0x000000211500780c */ /* 0x000fe40003f24270 */
[----:B------:R-:W-:-:S02]  /*5950*/  FMNMX.FTZ R61, R35, R20, !PT ;  /* 0x00000014233d7209 */ /* 0x000fc40007810000 */
[----:B------:R-:W-:Y:S02]  /*5960*/  FSEL R42, R42, -INF , P2 ;  /* 0xff8000002a2a7808 */ /* 0x000fe40001000000 */
[----:B------:R-:W-:Y:S02]  /*5970*/  FMNMX.FTZ R20, R38, R61, !PT ;  /* 0x0000003d26147209 */ /* 0x000fe40007810000 */
[----:B------:R-:W-:Y:S02]  /*5980*/  ISETP.GT.AND P2, PT, R21, 0x28, PT ;  /* 0x000000281500780c */ /* 0x000fe40003f44270 */
[----:B------:R-:W-:Y:S02]  /*5990*/  FMNMX.FTZ R61, R39, R20, !PT ;  /* 0x00000014273d7209 */ /* 0x000fe40007810000 */
[----:B------:R-:W-:Y:S02]  /*59a0*/  FSEL R43, R43, -INF , P1 ;  /* 0xff8000002b2b7808 */ /* 0x000fe40000800000 */
[----:B0-----:R-:W-:-:S02]  /*59b0*/  FMNMX.FTZ R185, R185, R58, !PT ;  /* 0x0000003ab9b97209 */ /* 0x001fc40007810000 */
[----:B------:R-:W-:Y:S02]  /*59c0*/  FMNMX.FTZ R20, R42, R61, !PT ;  /* 0x0000003d2a147209 */ /* 0x000fe40007810000 */
[----:B------:R-:W-:Y:S01]  /*59d0*/  ISETP.GT.AND P3, PT, R21, 0x29, PT ;  /* 0x000000291500780c */ /* 0x000fe20003f64270 */
[----:B------:R-:W-:Y:S01]  /*59e0*/  FMUL.FTZ R56, R185, UR6 ;  /* 0x00000006b9387c20 */ /* 0x000fe20008410000 */
[----:B------:R-:W-:Y:S02]  /*59f0*/  FSEL R46, R46, -INF , P2 ;  /* 0xff8000002e2e7808 */ /* 0x000fe40001000000 */
[----:B------:R-:W-:Y:S02]  /*5a00*/  FMNMX.FTZ R61, R43, R20, !PT ;  /* 0x000000142b3d7209 */ /* 0x000fe40007810000 */
[----:B------:R-:W-:Y:S02]  /*5a10*/  FSETP.NEU.FTZ.AND P4, PT, R185, -INF , PT ;  /* 0xff800000b900780b */ /* 0x000fe40003f9d000 */
[----:B------:R-:W-:-:S02]  /*5a20*/  ISETP.GT.AND P1, PT, R21, 0x30, PT ;  /* 0x000000301500780c */ /* 0x000fc40003f24270 */
[----:B------:R-:W-:Y:S02]  /*5a30*/  FSEL R47, R47, -INF , P3 ;  /* 0xff8000002f2f7808 */ /* 0x000fe40001800000 */
[----:B------:R-:W-:Y:S02]  /*5a40*/  FMNMX.FTZ R20, R46, R61, !PT ;  /* 0x0000003d2e147209 */ /* 0x000fe40007810000 */
[----:B------:R-:W-:Y:S02]  /*5a50*/  FSEL R56, R56, RZ, P4 ;  /* 0x000000ff38387208 */ /* 0x000fe40002000000 */
[----:B------:R-:W-:Y:S02]  /*5a60*/  ISETP.GT.AND P2, PT, R21, 0x31, PT ;  /* 0x000000311500780c */ /* 0x000fe40003f44270 */
[----:B------:R-:W-:Y:S01]  /*5a70*/  FSEL R50, R50, -INF , P1 ;  /* 0xff80000032327808 */ /* 0x000fe20000800000 */
[--C-:B------:R-:W-:Y:S01]  /*5a80*/  FFMA.FTZ R58, R24, UR6, -R56.reuse ;  /* 0x00000006183a7c23 */ /* 0x100fe20008010838 */
[----:B------:R-:W-:Y:S01]  /*5a90*/  FMNMX.FTZ R61, R47, R20, !PT ;  /* 0x000000142f3d7209 */ /* 0x000fe20007810000 */
[--C-:B------:R-:W-:Y:S01]  /*5aa0*/  FFMA.FTZ R171, R25, UR6, -R56.reuse ;  /* 0x0000000619ab7c23 */ /* 0x100fe20008010838 */
[----:B------:R-:W-:Y:S01]  /*5ab0*/  ISETP.GT.AND P1, PT, R21, 0x38, PT ;  /* 0x000000381500780c */ /* 0x000fe20003f24270 */
[--C-:B------:R-:W-:Y:S01]  /*5ac0*/  FFMA.FTZ R175, R29, UR6, -R56.reuse ;  /* 0x000000061daf7c23 */ /* 0x100fe20008010838 */
        /* <DEDUP_REMOVED lines=10> */
[----:B------:R-:W-:Y:S01]  /*5b70*/  FSEL R55, R55, -INF , P2 ;  /* 0xff80000037377808 */ /* 0x000fe20001000000 */
        /* <DEDUP_REMOVED lines=9> */
[----:B------:R-:W-:Y:S01]  /*5c10*/  FFMA.FTZ R207, R53, UR6, -R56 ;  /* 0x0000000635cf7c23 */ /* 0x000fe20008010838 */
[----:B------:R-:W0:Y:S01]  /*5c20*/  SHFL.BFLY PT, R21, R24, 0x2, 0x1f ;  /* 0x0c401f0018157f89 */ /* 0x000e2200000e0000 */
[----:B------:R-:W-:Y:S08]  /*5c30*/  MUFU.EX2 R20, R58 ;  /* 0x0000003a00147308 */ /* 0x000ff00000000800 */
[----:B------:R-:W1:Y:S08]  /*5c40*/  MUFU.EX2 R171, R171 ;  /* 0x000000ab00ab7308 */ /* 0x000e700000000800 */
[----:B------:R-:W-:Y:S01]  /*5c50*/  MUFU.EX2 R172, R172 ;  /* 0x000000ac00ac7308 */ /* 0x000fe20000000800 */
[----:B0-----:R-:W-:-:S07]  /*5c60*/  FMNMX.FTZ R21, R24, R21, !PT ;  /* 0x0000001518157209 */ /* 0x001fce0007810000 */
[----:B------:R-:W0:Y:S01]  /*5c70*/  MUFU.EX2 R175, R175 ;  /* 0x000000af00af7308 */ /* 0x000e220000000800 */
[CC--:B------:R-:W-:Y:S02]  /*5c80*/  LEA.HI R24, R57.reuse, R152.reuse, RZ, 0x4 ;  /* 0x0000009839187211 */ /* 0x0c0fe400078f20ff */
[----:B------:R-:W-:Y:S01]  /*5c90*/  LEA.HI R57, R57, R152, RZ, 0x5 ;  /* 0x0000009839397211 */ /* 0x000fe200078f28ff */
[----:B------:R-:W2:Y:S01]  /*5ca0*/  SHFL.BFLY PT, R168, R21, 0x1, 0x1f ;  /* 0x0c201f0015a87f89 */ /* 0x000ea200000e0000 */
[----:B------:R-:W-:Y:S02]  /*5cb0*/  LOP3.LUT R25, R24, 0xfffffff0, RZ, 0xc0, !PT ;  /* 0xfffffff018197812 */ /* 0x000fe400078ec0ff */
[----:B------:R-:W-:Y:S01]  /*5cc0*/  SHF.R.U32.HI R24, RZ, 0x1, R24 ;  /* 0x00000001ff187819 */ /* 0x000fe20000011618 */
[----:B------:R-:W-:Y:S01]  /*5cd0*/  IMAD.SHL.U32 R57, R57, 0x20, RZ ;  /* 0x0000002039397824 */ /* 0x000fe200078e00ff */
[----:B------:R-:W-:Y:S01]  /*5ce0*/  MUFU.EX2 R176, R176 ;  /* 0x000000b000b07308 */ /* 0x000fe20000000800 */
[----:B------:R-:W-:Y:S01]  /*5cf0*/  IMAD.IADD R25, R152, 0x1, -R25 ;  /* 0x0000000198197824 */ /* 0x000fe200078e0a19 */
[----:B-1----:R-:W-:Y:S01]  /*5d00*/  F2FP.BF16.F32.PACK_AB R152, R171, R20 ;  /* 0x00000014ab98723e */ /* 0x002fe200000010ff */
[----:B------:R-:W-:Y:S01]  /*5d10*/  FADD.FTZ R171, R20, R171 ;  /* 0x000000ab14ab7221 */ /* 0x000fe20000010000 */
[----:B------:R-:W-:-:S04]  /*5d20*/  LOP3.LUT R57, R57, 0x7ffffc00, RZ, 0xc0, !PT ;  /* 0x7ffffc0039397812 */ /* 0x000fc800078ec0ff */
[----:B------:R-:W1:Y:S01]  /*5d30*/  MUFU.EX2 R179, R179 ;  /* 0x000000b300b37308 */ /* 0x000e620000000800 */
[----:B0-----:R-:W-:Y:S01]  /*5d40*/  F2FP.BF16.F32.PACK_AB R154, R175, R172 ;  /* 0x000000acaf9a723e */ /* 0x001fe200000010ff */
[----:B------:R-:W-:-:S04]  /*5d50*/  FADD.FTZ R172, R172, R171 ;  /* 0x000000abacac7221 */ /* 0x000fc80000010000 */
[----:B------:R-:W-:Y:S02]  /*5d60*/  FADD.FTZ R175, R175, R172 ;  /* 0x000000acafaf7221 */ /* 0x000fe40000010000 */
[----:B------:R-:W-:Y:S01]  /*5d70*/  MUFU.EX2 R180, R180 ;  /* 0x000000b400b47308 */ /* 0x000fe20000000800 */
[----:B--2---:R-:W-:-:S04]  /*5d80*/  FMNMX.FTZ R168, R21, R168, !PT ;  /* 0x000000a815a87209 */ /* 0x004fc80007810000 */
[C---:B------:R-:W-:Y:S01]  /*5d90*/  FSETP.NEU.FTZ.AND P1, PT, R168.reuse, -INF , PT ;  /* 0xff800000a800780b */ /* 0x040fe20003f3d000 */
[----:B------:R-:W-:Y:S02]  /*5da0*/  FMUL.FTZ R21, R168, UR6 ;  /* 0x00000006a8157c20 */ /* 0x000fe40008410000 */
[----:B------:R-:W0:Y:S01]  /*5db0*/  MUFU.EX2 R183, R183 ;  /* 0x000000b700b77308 */ /* 0x000e220000000800 */
[----:B-1----:R-:W-:Y:S01]  /*5dc0*/  F2FP.BF16.F32.PACK_AB R156, R179, R176 ;  /* 0x000000b0b39c723e */ /* 0x002fe200000010ff */
[----:B------:R-:W-:Y:S01]  /*5dd0*/  FADD.FTZ R176, R176, R175 ;  /* 0x000000afb0b07221 */ /* 0x000fe20000010000 */
[----:B------:R-:W-:-:S03]  /*5de0*/  FSEL R29, R21, RZ, P1 ;  /* 0x000000ff151d7208 */ /* 0x000fc60000800000 */
[----:B------:R-:W-:Y:S02]  /*5df0*/  FADD.FTZ R179, R179, R176 ;  /* 0x000000b0b3b37221 */ /* 0x000fe40000010000 */
[----:B------:R-:W-:Y:S01]  /*5e00*/  MUFU.EX2 R200, R200 ;  /* 0x000000c800c87308 */ /* 0x000fe20000000800 */
        /* <DEDUP_REMOVED lines=8> */
[--C-:B------:R-:W-:Y:S01]  /*5e90*/  FFMA.FTZ R181, R38, UR6, -R29.reuse ;  /* 0x0000000626b57c23 */ /* 0x100fe2000801081d */
[C---:B------:R-:W-:Y:S01]  /*5ea0*/  LOP3.LUT R28, R26.reuse, 0xfffffff8, RZ, 0xc0, !PT ;  /* 0xfffffff81a1c7812 */ /* 0x040fe200078ec0ff */
[--C-:B------:R-:W-:Y:S01]  /*5eb0*/  FFMA.FTZ R182, R39, UR6, -R29.reuse ;  /* 0x0000000627b67c23 */ /* 0x100fe2000801081d */
[----:B------:R-:W-:Y:S01]  /*5ec0*/  SHF.L.U32 R26, R26, 0x6, RZ ;  /* 0x000000061a1a7819 */ /* 0x000fe200000006ff */
[--C-:B------:R-:W-:Y:S01]  /*5ed0*/  FFMA.FTZ R208, R42, UR6, -R29.reuse ;  /* 0x000000062ad07c23 */ /* 0x100fe2000801081d */
[--C-:B------:R-:W-:Y:S01]  /*5ee0*/  FFMA.FTZ R209, R43, UR6, -R29.reuse ;  /* 0x000000062bd17c23 */ /* 0x100fe2000801081d */
[----:B------:R-:W-:Y:S01]  /*5ef0*/  IMAD.IADD R28, R25, 0x1, -R28 ;  /* 0x00000001191c7824 */ /* 0x000fe200078e0a1c */
[----:B------:R-:W-:Y:S01]  /*5f00*/  LOP3.LUT R26, R26, 0x7ffffe00, RZ, 0xc0, !PT ;  /* 0x7ffffe001a1a7812 */ /* 0x000fe200078ec0ff */
[--C-:B------:R-:W-:Y:S01]  /*5f10*/  FFMA.FTZ R210, R46, UR6, -R29.reuse ;  /* 0x000000062ed27c23 */ /* 0x100fe2000801081d */
[----:B------:R-:W-:Y:S01]  /*5f20*/  FFMA.FTZ R211, R47, UR6, -R29 ;  /* 0x000000062fd37c23 */ /* 0x000fe2000801081d */
[----:B------:R-:W-:-:S02]  /*5f30*/  IMAD.SHL.U32 R25, R28, 0x40, RZ ;  /* 0x000000401c197824 */ /* 0x000fc400078e00ff */
[--C-:B------:R-:W-:Y:S01]  /*5f40*/  FFMA.FTZ R212, R50, UR6, -R29.reuse ;  /* 0x0000000632d47c23 */ /* 0x100fe2000801081d */
[--C-:B------:R-:W-:Y:S01]  /*5f50*/  FFMA.FTZ R213, R51, UR6, -R29.reuse ;  /* 0x0000000633d57c23 */ /* 0x100fe2000801081d */
[--C-:B------:R-:W-:Y:S01]  /*5f60*/  FFMA.FTZ R214, R54, UR6, -R29.reuse ;  /* 0x0000000636d67c23 */ /* 0x100fe2000801081d */
[----:B------:R-:W-:Y:S01]  /*5f70*/  FFMA.FTZ R215, R55, UR6, -R29 ;  /* 0x0000000637d77c23 */ /* 0x000fe2000801081d */
[----:B------:R-:W-:Y:S01]  /*5f80*/  LOP3.LUT R25, R25, 0x1c0, RZ, 0xc0, !PT ;  /* 0x000001c019197812 */ /* 0x000fe200078ec0ff */
[----:B------:R-:W-:Y:S01]  /*5f90*/  MUFU.EX2 R170, R170 ;  /* 0x000000aa00aa7308 */ /* 0x000fe20000000800 */
[----:B------:R-:W-:Y:S02]  /*5fa0*/  LOP3.LUT P2, RZ, R28, 0x2, RZ, 0xc0, !PT ;  /* 0x000000021cff7812 */ /* 0x000fe4000784c0ff */
[----:B------:R-:W-:Y:S02]  /*5fb0*/  LOP3.LUT R24, R25, 0x8, R24, 0xf8, !PT ;  /* 0x0000000819187812 */ /* 0x000fe400078ef818 */
[----:B------:R-:W-:-:S02]  /*5fc0*/  SHF.R.U32.HI R25, RZ, 0x3, R25 ;  /* 0x00000003ff197819 */ /* 0x000fc40000011619 */
[----:B------:R-:W-:Y:S01]  /*5fd0*/  LOP3.LUT P1, RZ, R28, 0x4, RZ, 0xc0, !PT ;  /* 0x000000041cff7812 */ /* 0x000fe2000782c0ff */
[----:B------:R-:W1:Y:S01]  /*5fe0*/  MUFU.EX2 R21, R21 ;  /* 0x0000001500157308 */ /* 0x000e620000000800 */
[----:B------:R-:W-:Y:S02]  /*5ff0*/  LOP3.LUT R24, R24, R25, RZ, 0x3c, !PT ;  /* 0x0000001918187212 */ /* 0x000fe400078e3cff */
[----:B------:R-:W-:Y:S02]  /*6000*/  SEL R59, R59, 0xffffffc0, !P1 ;  /* 0xffffffc03b3b7807 */ /* 0x000fe40004800000 */
[----:B------:R-:W-:Y:S01]  /*6010*/  IADD3 R57, R24, R26, R57 ;  /* 0x0000001a18397210 */ /* 0x000fe20007ffe039 */
[----:B------:R-:W-:Y:S01]  /*6020*/  VIADD R24, R198, 0x38840 ;  /* 0x00038840c6187836 */ /* 0x000fe20000000000 */
[----:B0-----:R-:W-:Y:S01]  /*6030*/  F2FP.BF16.F32.PACK_AB R158, R183, R180 ;  /* 0x000000b4b79e723e */ /* 0x001fe200000010ff */
[----:B------:R-:W-:Y:S01]  /*6040*/  MUFU.EX2 R173, R173 ;  /* 0x000000ad00ad7308 */ /* 0x000fe20000000800 */
[----:B------:R-:W-:Y:S01]  /*6050*/  FADD.FTZ R180, R180, R179 ;  /* 0x000000b3b4b47221 */ /* 0x000fe20000010000 */
[----:B------:R-:W-:Y:S01]  /*6060*/  IMAD R188, R57, 0x2, R198 ;  /* 0x0000000239bc7824 */ /* 0x000fe200078e02c6 */
[----:B------:R-:W-:-:S02]  /*6070*/  PRMT R24, R197, 0x654, R24 ;  /* 0x00000654c5187816 */ /* 0x000fc40000000018 */
[----:B------:R-:W-:Y:S01]  /*6080*/  FADD.FTZ R183, R183, R180 ;  /* 0x000000b4b7b77221 */ /* 0x000fe20000010000 */
[C---:B------:R-:W-:Y:S01]  /*6090*/  VIADD R190, R188.reuse, 0x36400 ;  /* 0x00036400bcbe7836 */ /* 0x040fe20000000000 */
[----:B------:R0:W-:Y:S01]  /*60a0*/  SYNCS.ARRIVE.TRANS64.RED.A1T0 RZ, [R24+URZ], RZ ;  /* 0x000000ff18ff79a7 */ /* 0x0001e2000810043f */
[----:B------:R-:W2:Y:S01]  /*60b0*/  MUFU.EX2 R174, R174 ;  /* 0x000000ae00ae7308 */ /* 0x000ea20000000800 */
[----:B------:R-:W-:Y:S01]  /*60c0*/  VIADD R187, R188, 0x36420 ;  /* 0x00036420bcbb7836 */ /* 0x000fe20000000000 */
[----:B-1----:R-:W-:Y:S01]  /*60d0*/  F2FP.BF16.F32.PACK_AB R153, R21, R170 ;  /* 0x000000aa1599723e */ /* 0x002fe200000010ff */
[----:B------:R-:W-:Y:S02]  /*60e0*/  @P2 VIADD R187, R190, 0xffffffe0 ;  /* 0xffffffe0bebb2836 */ /* 0x000fe40000000000 */
[----:B------:R-:W-:Y:S01]  /*60f0*/  FADD.FTZ R170, R170, R21 ;  /* 0x00000015aaaa7221 */ /* 0x000fe20000010000 */
[----:B------:R-:W-:Y:S02]  /*6100*/  IMAD.IADD R190, R190, 0x1, R59 ;  /* 0x00000001bebe7824 */ /* 0x000fe400078e023b */
[----:B------:R-:W-:Y:S01]  /*6110*/  IMAD.IADD R189, R59, 0x1, R187 ;  /* 0x000000013bbd7824 */ /* 0x000fe200078e02bb */
[----:B------:R-:W-:Y:S08]  /*6120*/  MUFU.EX2 R177, R177 ;  /* 0x000000b100b17308 */ /* 0x000ff00000000800 */
[----:B------:R-:W1:Y:S01]  /*6130*/  MUFU.EX2 R178, R178 ;  /* 0x000000b200b27308 */ /* 0x000e620000000800 */
[----:B--2---:R-:W-:Y:S01]  /*6140*/  F2FP.BF16.F32.PACK_AB R155, R174, R173 ;  /* 0x000000adae9b723e */ /* 0x004fe200000010ff */
[----:B------:R-:W-:Y:S01]  /*6150*/  BAR.SYNC.DEFER_BLOCKING 0xf, 0x100 ;  /* 0x03c4000000007b1d */ /* 0x000fe20000010000 */
[----:B------:R-:W-:-:S04]  /*6160*/  FADD.FTZ R173, R173, R170 ;  /* 0x000000aaadad7221 */ /* 0x000fc80000010000 */
[----:B------:R-:W-:Y:S01]  /*6170*/  FADD.FTZ R174, R174, R173 ;  /* 0x000000adaeae7221 */ /* 0x000fe20000010000 */
[----:B------:R-:W-:Y:S08]  /*6180*/  MUFU.EX2 R181, R181 ;  /* 0x000000b500b57308 */ /* 0x000ff00000000800 */
[----:B------:R-:W2:Y:S01]  /*6190*/  MUFU.EX2 R182, R182 ;  /* 0x000000b600b67308 */ /* 0x000ea20000000800 */
[----:B-1----:R-:W-:Y:S01]  /*61a0*/  F2FP.BF16.F32.PACK_AB R157, R178, R177 ;  /* 0x000000b1b29d723e */ /* 0x002fe200000010ff */
[----:B------:R-:W-:-:S04]  /*61b0*/  FADD.FTZ R177, R177, R174 ;  /* 0x000000aeb1b17221 */ /* 0x000fc80000010000 */
[----:B------:R-:W-:Y:S02]  /*61c0*/  FADD.FTZ R178, R178, R177 ;  /* 0x000000b1b2b27221 */ /* 0x000fe40000010000 */
[----:B------:R-:W1:Y:S01]  /*61d0*/  MUFU.EX2 R201, R201 ;  /* 0x000000c900c97308 */ /* 0x000e620000000800 */
[----:B------:R3:W-:Y:S07]  /*61e0*/  STSM.16.M88.4 [R188+0x36400], R152 ;  /* 0x03640098bc007844 */ /* 0x0007ee0000000200 */
[----:B------:R-:W-:Y:S01]  /*61f0*/  MUFU.EX2 R202, R202 ;  /* 0x000000ca00ca7308 */ /* 0x000fe20000000800 */
[----:B--2---:R-:W-:Y:S01]  /*6200*/  F2FP.BF16.F32.PACK_AB R159, R182, R181 ;  /* 0x000000b5b69f723e */ /* 0x004fe200000010ff */
[----:B------:R-:W-:-:S04]  /*6210*/  FADD.FTZ R181, R181, R178 ;  /* 0x000000b2b5b57221 */ /* 0x000fc80000010000 */
[----:B------:R2:W-:Y:S01]  /*6220*/  STSM.16.M88.4 [R187], R156 ;  /* 0x0000009cbb007844 */ /* 0x0005e20000000200 */
[----:B------:R-:W-:Y:S01]  /*6230*/  FADD.FTZ R181, R182, R181 ;  /* 0x000000b5b6b57221 */ /* 0x000fe20000010000 */
[----:B------:R-:W4:Y:S01]  /*6240*/  MUFU.EX2 R203, R203 ;  /* 0x000000cb00cb7308 */ /* 0x000f220000000800 */
[----:B-1----:R-:W-:Y:S01]  /*6250*/  F2FP.BF16.F32.PACK_AB R160, R201, R200 ;  /* 0x000000c8c9a0723e */ /* 0x002fe200000010ff */
[----:B------:R-:W-:-:S04]  /*6260*/  FADD.FTZ R200, R200, R183 ;  /* 0x000000b7c8c87221 */ /* 0x000fc80000010000 */
[----:B------:R-:W-:Y:S02]  /*6270*/  FADD.FTZ R201, R201, R200 ;  /* 0x000000c8c9c97221 */ /* 0x000fe40000010000 */
[----:B------:R-:W-:Y:S08]  /*6280*/  MUFU.EX2 R208, R208 ;  /* 0x000000d000d07308 */ /* 0x000ff00000000800 */
[----:B------:R-:W1:Y:S01]  /*6290*/  MUFU.EX2 R209, R209 ;  /* 0x000000d100d17308 */ /* 0x000e620000000800 */
[----:B----4-:R-:W-:Y:S01]  /*62a0*/  F2FP.BF16.F32.PACK_AB R162, R203, R202 ;  /* 0x000000cacba2723e */ /* 0x010fe200000010ff */
[----:B------:R-:W-:-:S04]  /*62b0*/  FADD.FTZ R202, R202, R201 ;  /* 0x000000c9caca7221 */ /* 0x000fc80000010000 */
[----:B------:R-:W-:Y:S02]  /*62c0*/  FADD.FTZ R203, R203, R202 ;  /* 0x000000cacbcb7221 */ /* 0x000fe40000010000 */
[----:B------:R-:W-:Y:S08]  /*62d0*/  MUFU.EX2 R210, R210 ;  /* 0x000000d200d27308 */ /* 0x000ff00000000800 */
        /* <DEDUP_REMOVED lines=8> */
[----:B------:R2:W-:Y:S01]  /*6360*/  STSM.16.M88.4 [R190], R160 ;  /* 0x000000a0be007844 */ /* 0x0005e20000000200 */
[----:B------:R-:W-:Y:S01]  /*6370*/  FADD.FTZ R211, R211, R210 ;  /* 0x000000d2d3d37221 */ /* 0x000fe20000010000 */
        /* <DEDUP_REMOVED lines=10> */
[----:B------:R-:W4:Y:S08]  /*6420*/  MUFU.EX2 R214, R214 ;  /* 0x000000d600d67308 */ /* 0x000f300000000800 */
[----:B------:R-:W5:Y:S01]  /*6430*/  MUFU.EX2 R215, R215 ;  /* 0x000000d700d77308 */ /* 0x000f620000000800 */
[----:B-1----:R-:W-:Y:S01]  /*6440*/  F2FP.BF16.F32.PACK_AB R165, R213, R212 ;  /* 0x000000d4d5a5723e */ /* 0x002fe200000010ff */
[----:B------:R-:W-:-:S04]  /*6450*/  FADD.FTZ R212, R212, R211 ;  /* 0x000000d3d4d47221 */ /* 0x000fc80000010000 */
[----:B------:R-:W-:-:S04]  /*6460*/  FADD.FTZ R213, R213, R212 ;  /* 0x000000d4d5d57221 */ /* 0x000fc80000010000 */
[----:B----4-:R-:W-:Y:S01]  /*6470*/  FADD.FTZ R20, R214, R213 ;  /* 0x000000d5d6147221 */ /* 0x010fe20000010000 */
[----:B-----5:R-:W-:-:S03]  /*6480*/  F2FP.BF16.F32.PACK_AB R167, R215, R214 ;  /* 0x000000d6d7a7723e */ /* 0x020fc600000010ff */
[----:B------:R-:W-:Y:S02]  /*6490*/  FADD.FTZ R20, R215, R20 ;  /* 0x00000014d7147221 */ /* 0x000fe40000010000 */
[----:B------:R2:W-:Y:S01]  /*64a0*/  STSM.16.M88.4 [R189], R164 ;  /* 0x000000a4bd007844 */ /* 0x0005e20000000200 */
[----:B0-----:R-:W-:-:S06]  /*64b0*/  WARPGROUP.ARRIVE ;  /* 0x00000000000079c5 */ /* 0x001fcc0000000000 */
[----:B------:R-:W-:Y:S01]  /*64c0*/  HGMMA.64x256x16.F32.BF16 R24, R152, gdesc[UR8].tnspB, RZ, !UPT, gsb0 ;  /* 0x43e0000898187df0 */ /* 0x000fe2000c0018ff */
[----:B------:R-:W-:Y:S01]  /*64d0*/  R2UR UR10, R216 ;  /* 0x00000000d80a72ca */ /* 0x000fe200000e0000 */
[----:B------:R-:W-:Y:S01]  /*64e0*/  UMOV UR11, 0x40000040 ;  /* 0x40000040000b7882 */ /* 0x000fe20000000000 */
[C---:B------:R-:W-:Y:S01]  /*64f0*/  VIADD R216, R193.reuse, 0x100 ;  /* 0x00000100c1d87836 */ /* 0x040fe20000000000 */
[----:B------:R-:W-:Y:S02]  /*6500*/  WARPGROUP.DEPBAR.LE gsb0, 0x0 ;  /* 0x00008000000079c5 */ /* 0x000fe40000010000 */
[----:B------:R-:W-:Y:S01]  /*6510*/  WARPGROUP.ARRIVE ;  /* 0x00000000000079c5 */ /* 0x000fe20000000000 */
[----:B---3--:R-:W-:-:S15]  /*6520*/  VIADD R152, R193, 0x180 ;  /* 0x00000180c1987836 */ /* 0x008fde0000000000 */
        /* <DEDUP_REMOVED lines=25> */
.L_x_4070:
[----:B------:R-:W-:Y:S01]  /*66c0*/  UISETP.NE.AND UP0, UPT, UR60, URZ, UPT ;  /* 0x0000003f3c00728c */ /* 0x000fe2000bf05270 */
[----:B------:R-:W-:Y:S02]  /*66d0*/  IMAD R169, R195, UR7, -R169 ;  /* 0x00000007c3a97c24 */ /* 0x000fe4000f8e0aa9 */
[----:B------:R-:W-:Y:S02]  /*66e0*/  VIADD R200, R22, 0xfffffffe ;  /* 0xfffffffe16c87836 */ /* 0x000fe40000000000 */
[----:B------:R-:W-:Y:S01]  /*66f0*/  VIADD R152, R198, 0x38860 ;  /* 0x00038860c6987836 */ /* 0x000fe20000000000 */
[----:B------:R-:W-:Y:S01]  /*6700*/  R2UR UR7, R169 ;  /* 0x00000000a90772ca */ /* 0x000fe200000e0000 */
[----:B------:R-:W-:-:S03]  /*6710*/  IMAD.MOV.U32 R22, RZ, RZ, RZ ;  /* 0x000000ffff167224 */ /* 0x000fc600078e00ff */
[----:B------:R-:W-:Y:S01]  /*6720*/  PRMT R152, R197, 0x654, R152 ;  /* 0x00000654c5987816 */ /* 0x000fe20000000098 */
[----:B------:R-:W-:Y:S01]  /*6730*/  @UP0 ULDC UR10, c[0x0][0x44c] ;  /* 0x00011300000a0ab9 */ /* 0x000fe20000000800 */
[----:B------:R-:W-:Y:S01]  /*6740*/  @UP0 ULDC UR14, c[0x0][0x450] ;  /* 0x00011400000e0ab9 */ /* 0x000fe20000000800 */
[----:B------:R-:W-:Y:S01]  /*6750*/  UIMAD.WIDE.U32 UR10, UR38, UR10, URZ ;  /* 0x0000000a260a72a5 */ /* 0x000fe2000f8e003f */
[----:B------:R0:W-:Y:S03]  /*6760*/  SYNCS.ARRIVE.TRANS64.RED.A1T0 RZ, [R152+URZ], RZ ;  /* 0x000000ff98ff79a7 */ /* 0x0001e6000810043f */
[----:B------:R-:W-:-:S04]  /*6770*/  @UP0 USHF.R.U32.HI UR38, URZ, UR14, UR11 ;  /* 0x0000000e3f260299 */ /* 0x000fc8000801160b */
[----:B------:R-:W-:-:S04]  /*6780*/  UIADD3 UR38, UR7, UR38, URZ ;  /* 0x0000002607267290 */ /* 0x000fc8000fffe03f */
[----:B------:R-:W-:-:S04]  /*6790*/  USHF.R.S32.HI UR7, URZ, 0x1f, UR38 ;  /* 0x0000001f3f077899 */ /* 0x000fc80008011426 */
[----:B------:R-:W-:-:S03]  /*67a0*/  ULEA.HI UR7, UR7, UR38, URZ, 0x6 ;  /* 0x0000002607077291 */ /* 0x000fc6000f8f303f */
[----:B------:R-:W-:Y:S01]  /*67b0*/  UMOV UR38, URZ ;  /* 0x0000003f00267c82 */ /* 0x000fe20008000000 */
[----:B------:R-:W-:-:S04]  /*67c0*/  USHF.R.S32.HI UR7, URZ, 0x6, UR7 ;  /* 0x000000063f077899 */ /* 0x000fc80008011407 */
[----:B------:R-:W-:-:S04]  /*67d0*/  UISETP.LT.AND UP0, UPT, UR61, UR7, UPT ;  /* 0x000000073d00728c */ /* 0x000fc8000bf01270 */
[----:B------:R-:W-:-:S06]  /*67e0*/  USEL UR39, UR61, UR7, !UP0 ;  /* 0x000000073d277287 */ /* 0x000fcc000c000000 */
[----:B------:R-:W-:-:S13]  /*67f0*/  ISETP.GE.AND P1, PT, R200, UR39, PT ;  /* 0x00000027c8007c0c */ /* 0x000fda000bf26270 */
[----:B0-----:R-:W-:Y:S05]  /*6800*/  @!P1 BRA `(.L_x_4071) ;  /* 0x0000003000c89947 */ /* 0x001fea0003800000 */
[----:B------:R-:W-:Y:S01]  /*6810*/  IMAD.MOV.U32 R203, RZ, RZ, R168 ;  /* 0x000000ffffcb7224 */ /* 0x000fe200078e00a8 */
[----:B------:R-:W-:Y:S01]  /*6820*/  UMOV UR38, URZ ;  /* 0x0000003f00267c82 */ /* 0x000fe20008000000 */
[----:B------:R-:W-:Y:S02]  /*6830*/  IMAD.MOV.U32 R202, RZ, RZ, R185 ;  /* 0x000000ffffca7224 */ /* 0x000fe400078e00b9 */
[----:B------:R-:W-:-:S07]  /*6840*/  IMAD.MOV.U32 R205, RZ, RZ, RZ ;  /* 0x000000ffffcd7224 */ /* 0x000fce00078e00ff */
.L_x_4082:
[----:B------:R-:W-:-:S04]  /*6850*/  IADD3 R22, R205, 0x1, RZ ;  /* 0x00000001cd167810 */ /* 0x000fc80007ffe0ff */
[----:B------:R-:W-:-:S04]  /*6860*/  ISETP.NE.AND P1, PT, R22, 0x2, PT ;  /* 0x000000021600780c */ /* 0x000fc80003f25270 */
[----:B0-----:R-:W-:Y:S02]  /*6870*/  SEL R152, RZ, 0x1, P1 ;  /* 0x00000001ff987807 */ /* 0x001fe40000800000 */
[----:B------:R-:W-:Y:S02]  /*6880*/  SEL R22, R22, RZ, P1 ;  /* 0x000000ff16167207 */ /* 0x000fe40000800000 */
[----:B------:R-:W-:-:S13]  /*6890*/  R2UR UR6, R152 ;  /* 0x00000000980672ca */ /* 0x000fda00000e0000 */
[----:B------:R-:W-:Y:S01]  /*68a0*/  ULOP3.LUT UR38, UR38, UR6, URZ, 0x3c, !UPT ;  /* 0x0000000626267292 */ /* 0x000fe2000f8e3c3f */
[----:B------:R-:W-:Y:S11]  /*68b0*/  @!P0 BRA `(.L_x_4072) ;  /* 0x0000000000048947 */ /* 0x000ff60003800000 */
[----:B------:R-:W-:Y:S01]  /*68c0*/  BPT.TRAP 0x1 ;  /* 0x000000040000795c */ /* 0x000fe20000300000 */
.L_x_4072:
[----:B------:R-:W-:Y:S02]  /*68d0*/  IMAD.U32 R204, RZ, RZ, UR38 ;  /* 0x00000026ffcc7e24 */ /* 0x000fe4000f8e00ff */
[----:B------:R-:W-:-:S03]  /*68e0*/  IMAD R201, R22, 0x8, R198 ;  /* 0x0000000816c97824 */ /* 0x000fc600078e02c6 */
[----:B------:R-:W-:-:S04]  /*68f0*/  SHF.L.U32 R204, R204, 0x1f, RZ ;  /* 0x0000001fcccc7819 */ /* 0x000fc800000006ff */
[----:B------:R0:W1:Y:S01]  /*6900*/  SYNCS.PHASECHK.TRANS64.TRYWAIT P1, [R201+URZ+0x38830], R204 ;  /* 0x038830ccc90075a7 */ /* 0x000062000802017f */
[----:B------:R-:W-:Y:S05]  /*6910*/  @!P0 BRA `(.L_x_4073) ;  /* 0x0000000000048947 */ /* 0x000fea0003800000 */
[----:B------:R-:W-:Y:S01]  /*6920*/  BPT.TRAP 0x1 ;  /* 0x000000040000795c */ /* 0x000fe20000300000 */
.L_x_4073:
[----:B------:R-:W-:Y:S01]  /*6930*/  IMAD R185, R22, 0x200, R191 ;  /* 0x0000020016b97824 */ /* 0x000fe200078e02bf */
[----:B-1----:R-:W-:Y:S06]  /*6940*/  @P1 BRA `(.L_x_4074) ;  /* 0x0000000000081947 */ /* 0x002fec0003800000 */
[----:B------:R-:W1:Y:S02]  /*6950*/  SYNCS.PHASECHK.TRANS64.TRYWAIT P1, [R201+URZ+0x38830], R204 ;  /* 0x038830ccc90075a7 */ /* 0x000e64000802017f */
[----:B-1----:R-:W-:Y:S05]  /*6960*/  @!P1 BRA `(.L_x_4075) ;  /* 0x000000d400f49947 */ /* 0x002fea0003800000 */
.L_x_4074:
        /* <DEDUP_REMOVED lines=49> */
.L_x_4076:
[----:B------:R2:W3:Y:S01]  /*6c80*/  SYNCS.PHASECHK.TRANS64.TRYWAIT P1, [R201+URZ+0x38850], R204 ;  /* 0x038850ccc90075a7 */ /* 0x0004e2000802017f */
[----:B------:R-:W-:Y:S05]  /*6c90*/  @!P0 BRA `(.L_x_4077) ;  /* 0x0000000000048947 */ /* 0x000fea0003800000 */
[----:B------:R-:W-:Y:S01]  /*6ca0*/  BPT.TRAP 0x1 ;  /* 0x000000040000795c */ /* 0x000fe20000300000 */
.L_x_4077:
[----:B------:R-:W-:Y:S01]  /*6cb0*/  IMAD R185, R22, 0x1000, R18 ;  /* 0x0000100016b97824 */ /* 0x000fe200078e0212 */
[----:B---3--:R-:W-:Y:S06]  /*6cc0*/  @P1 BRA `(.L_x_4078) ;  /* 0x0000000000081947 */ /* 0x008fec0003800000 */
[----:B------:R-:W3:Y:S02]  /*6cd0*/  SYNCS.PHASECHK.TRANS64.TRYWAIT P1, [R201+URZ+0x38850], R204 ;  /* 0x038850ccc90075a7 */ /* 0x000ee4000802017f */
[----:B---3--:R-:W-:Y:S05]  /*6ce0*/  @!P1 BRA `(.L_x_4079) ;  /* 0x000000d400289947 */ /* 0x008fea0003800000 */
.L_x_4078:
[----:B------:R-:W-:Y:S01]  /*6cf0*/  R2UR UR6, R185 ;  /* 0x00000000b90672ca */ /* 0x000fe200000e0000 */
[----:B------:R-:W-:Y:S01]  /*6d00*/  WARPGROUP.ARRIVE ;  /* 0x00000000000079c5 */ /* 0x000fe20000000000 */
[----:B0123--:R-:W-:Y:S01]  /*6d10*/  MOV R204, UR49 ;  /* 0x0000003100cc7c02 */ /* 0x00ffe20008000f00 */
[----:B------:R-:W-:Y:S01]  /*6d20*/  UMOV UR51, 0x40000040 ;  /* 0x4000004000337882 */ /* 0x000fe20000000000 */
[----:B------:R-:W-:Y:S01]  /*6d30*/  MOV R206, UR48 ;  /* 0x0000003000ce7c02 */ /* 0x000fe20008000f00 */
        /* <DEDUP_REMOVED lines=56> */
[----:B------:R-:W-:Y:S02]  /*70c0*/  R2UR UR26, R204 ;  /* 0x00000000cc1a72ca */ /* 0x000fe400000e0000 */
[C---:B------:R-:W-:Y:S02]  /*70d0*/  IADD3 R204, R185.reuse, 0x404, RZ ;  /* 0x00000404b9cc7810 */ /* 0x040fe40007ffe0ff */
[----:B------:R-:W-:Y:S02]  /*70e0*/  HGMMA.64x64x16.F32.BF16 R152, gdesc[UR52], R152, gsb0 ;  /* 0x00e00000349879f0 */ /* 0x000fe40008001898 */
[----:B------:R-:W-:Y:S01]  /*70f0*/  R2UR UR30, R204 ;  /* 0x00000000cc1e72ca */ /* 0x000fe200000e0000 */
[----:B------:R-:W-:Y:S01]  /*7100*/  VIADD R204, R185, 0x406 ;  /* 0x00000406b9cc7836 */ /* 0x000fe20000000000 */
[----:B------:R-:W-:Y:S01]  /*7110*/  R2UR UR53, R207 ;  /* 0x00000000cf3572ca */ /* 0x000fe200000e0000 */
[----:B------:R-:W-:Y:S01]  /*7120*/  UMOV UR55, 0x40000040 ;  /* 0x4000004000377882 */ /* 0x000fe20000000000 */
[----:B------:R-:W-:Y:S01]  /*7130*/  R2UR UR52, R208 ;  /* 0x00000000d03472ca */ /* 0x000fe200000e0000 */
[C---:B------:R-:W-:Y:S01]  /*7140*/  VIADD R207, R185.reuse, 0x800 ;  /* 0x00000800b9cf7836 */ /* 0x040fe20000000000 */
        /* <DEDUP_REMOVED lines=10> */
[----:B0-----:R-:W-:-:S04]  /*71f0*/  ISETP.GT.AND P1, PT, R204, 0x7f, PT ;  /* 0x0000007fcc00780c */ /* 0x001fc80003f24270 */
        /* <DEDUP_REMOVED lines=89> */
[----:B------:R-:W-:Y:S01]  /*7790*/  VIADD R207, R185, 0xa00 ;  /* 0x00000a00b9cf7836 */ /* 0x000fe20000000000 */
[----:B------:R-:W-:-:S03]  /*77a0*/  IADD3 R209, R23, R204, RZ ;  /* 0x000000cc17d17210 */ /* 0x000fc60007ffe0ff */
        /* <DEDUP_REMOVED lines=84> */
[----:B------:R-:W-:Y:S01]  /*7cf0*/  IADD3 R207, R185, 0xe00, RZ ;  /* 0x00000e00b9cf7810 */ /* 0x000fe20007ffe0ff */
[----:B------:R-:W-:-:S04]  /*7d00*/  IMAD.IADD R209, R199, 0x1, R204 ;  /* 0x00000001c7d17824 */ /* 0x000fc800078e02cc */
        /* <DEDUP_REMOVED lines=47> */
.L_x_4080:
[----:B------:R-:W-:Y:S01]  /*8000*/  UISETP.NE.AND UP0, UPT, UR60, URZ, UPT ;  /* 0x0000003f3c00728c */ /* 0x000fe2000bf05270 */
[----:B------:R-:W-:Y:S01]  /*8010*/  IMAD.MOV.U32 R204, RZ, RZ, R186 ;  /* 0x000000ffffcc7224 */ /* 0x000fe200078e00ba */
[----:B------:R-:W-:Y:S01]  /*8020*/  ULDC UR10, c[0x0][0x2f0] ;  /* 0x0000bc00000a7ab9 */ /* 0x000fe20000000800 */
[----:B------:R-:W-:Y:S01]  /*8030*/  ULDC UR7, c[0x0][0x288] ;  /* 0x0000a20000077ab9 */ /* 0x000fe20000000800 */
[----:B------:R-:W-:Y:S02]  /*8040*/  UMOV UR11, 0x40000040 ;  /* 0x40000040000b7882 */ /* 0x000fe40000000000 */
[----:B------:R-:W-:Y:S02]  /*8050*/  PLOP3.LUT P1, PT, PT, PT, UP0, 0x80, 0x0 ;  /* 0x000000000000781c */ /* 0x000fe40003f2f008 */
[----:B------:R-:W-:-:S03]  /*8060*/  PLOP3.LUT P2, PT, PT, PT, UP0, 0x80, 0x0 ;  /* 0x000000000000781c */ /* 0x000fc60003f4f008 */
[----:B------:R-:W-:-:S08]  /*8070*/  @UP0 ULDC UR6, c[0x0][0x44c] ;  /* 0x0001130000060ab9 */ /* 0x000fd00000000800 */
[----:B------:R-:W-:Y:S01]  /*8080*/  @P1 IMAD.HI.U32 R185, R186, UR6, RZ ;  /* 0x00000006bab91c27 */ /* 0x000fe2000f8e00ff */
[----:B------:R-:W-:-:S04]  /*8090*/  @UP0 ULDC UR6, c[0x0][0x450] ;  /* 0x0001140000060ab9 */ /* 0x000fc80000000800 */
[----:B------:R-:W-:Y:S01]  /*80a0*/  @P2 SHF.R.U32.HI R204, RZ, UR6, R185 ;  /* 0x00000006ffcc2c19 */ /* 0x000fe200080116b9 */
[----:B------:R-:W-:Y:S01]  /*80b0*/  IMAD.MOV.U32 R185, RZ, RZ, -0x40 ;  /* 0xffffffc0ffb97424 */ /* 0x000fe200078e00ff */
[----:B------:R-:W-:-:S03]  /*80c0*/  ULDC UR6, c[0x0][0xa80] ;  /* 0x0002a00000067ab9 */ /* 0x000fc60000000800 */
[----:B------:R-:W0:Y:S01]  /*80d0*/  SHFL.IDX PT, R208, R204, 0x1, 0x1c1f ;  /* 0x003c1f00ccd07f89 */ /* 0x000e2200000e0000 */
[----:B------:R-:W-:-:S03]  /*80e0*/  IMAD R185, R200, R185, 0x1 ;  /* 0x00000001c8b97424 */ /* 0x000fc600078e02b9 */
[----:B------:R-:W1:Y:S01]  /*80f0*/  SHFL.IDX PT, R204, R204, RZ, 0x1c1f ;  /* 0x001c1fffcccc7589 */ /* 0x000e6200000e0000 */
[----:B------:R-:W-:-:S04]  /*8100*/  IMAD.IADD R206, R185, 0x1, -R196 ;  /* 0x00000001b9ce7824 */ /* 0x000fc800078e0ac4 */
[----:B------:R-:W-:-:S05]  /*8110*/  IMAD R185, R195, UR10, R206 ;  /* 0x0000000ac3b97c24 */ /* 0x000fca000f8e02ce */
[----:B0-----:R-:W-:-:S04]  /*8120*/  IADD3 R206, R208, -UR7, R185 ;  /* 0x80000007d0ce7c10 */ /* 0x001fc8000fffe0b9 */
        /* <DEDUP_REMOVED lines=47> */
[----:B-1----:R-:W-:-:S02]  /*8420*/  IADD3 R185, R204, -UR7, R185 ;  /* 0x80000007ccb97c10 */ /* 0x002fc4000fffe0b9 */
[----:B------:R-:W-:Y:S02]  /*8430*/  FMNMX.FTZ R206, R183, R206, !PT ;  /* 0x000000ceb7ce7209 */ /* 0x000fe40007810000 */
[C---:B------:R-:W-:Y:S02]  /*8440*/  ISETP.GT.AND P1, PT, R185.reuse, RZ, PT ;  /* 0x000000ffb900720c */ /* 0x040fe40003f24270 */
[C---:B------:R-:W-:Y:S01]  /*8450*/  ISETP.GT.AND P2, PT, R185.reuse, 0x1, PT ;  /* 0x00000001b900780c */ /* 0x040fe20003f44270 */
[----:B------:R-:W0:Y:S01]  /*8460*/  SHFL.BFLY PT, R209, R206, 0x2, 0x1f ;  /* 0x0c401f00ced17f89 */ /* 0x000e2200000e0000 */
[----:B------:R-:W-:Y:S02]  /*8470*/  FSEL R207, R152, -INF , P1 ;  /* 0xff80000098cf7808 */ /* 0x000fe40000800000 */
[----:B------:R-:W-:Y:S02]  /*8480*/  ISETP.GT.AND P1, PT, R185, 0x8, PT ;  /* 0x00000008b900780c */ /* 0x000fe40003f24270 */
[----:B------:R-:W-:-:S02]  /*8490*/  FSEL R153, R153, -INF , P2 ;  /* 0xff80000099997808 */ /* 0x000fc40001000000 */
[----:B------:R-:W-:Y:S02]  /*84a0*/  FMNMX.FTZ R152, R207, R202, !PT ;  /* 0x000000cacf987209 */ /* 0x000fe40007810000 */
[C---:B------:R-:W-:Y:S02]  /*84b0*/  ISETP.GT.AND P2, PT, R185.reuse, 0x9, PT ;  /* 0x00000009b900780c */ /* 0x040fe40003f44270 */
[----:B------:R-:W-:Y:S02]  /*84c0*/  FSEL R156, R156, -INF , P1 ;  /* 0xff8000009c9c7808 */ /* 0x000fe40000800000 */
[----:B------:R-:W-:Y:S02]  /*84d0*/  ISETP.GT.AND P1, PT, R185, 0x10, PT ;  /* 0x00000010b900780c */ /* 0x000fe40003f24270 */
[----:B------:R-:W-:Y:S02]  /*84e0*/  FSEL R157, R157, -INF , P2 ;  /* 0xff8000009d9d7808 */ /* 0x000fe40001000000 */
[----:B------:R-:W-:-:S02]  /*84f0*/  ISETP.GT.AND P2, PT, R185, 0x11, PT ;  /* 0x00000011b900780c */ /* 0x000fc40003f44270 */
[----:B------:R-:W-:Y:S02]  /*8500*/  FSEL R160, R160, -INF , P1 ;  /* 0xff800000a0a07808 */ /* 0x000fe40000800000 */
[----:B------:R-:W-:Y:S02]  /*8510*/  ISETP.GT.AND P1, PT, R185, 0x18, PT ;  /* 0x00000018b900780c */ /* 0x000fe40003f24270 */
[----:B------:R-:W-:Y:S02]  /*8520*/  FSEL R161, R161, -INF , P2 ;  /* 0xff800000a1a17808 */ /* 0x000fe40001000000 */
[----:B0-----:R-:W-:Y:S02]  /*8530*/  FMNMX.FTZ R208, R206, R209, !PT ;  /* 0x000000d1ced07209 */ /* 0x001fe40007810000 */
[----:B------:R-:W-:Y:S02]  /*8540*/  FMNMX.FTZ R209, R153, R152, !PT ;  /* 0x0000009899d17209 */ /* 0x000fe40007810000 */
[----:B------:R-:W-:Y:S01]  /*8550*/  ISETP.GT.AND P2, PT, R185, 0x19, PT ;  /* 0x00000019b900780c */ /* 0x000fe20003f44270 */
[----:B------:R-:W0:Y:S01]  /*8560*/  SHFL.BFLY PT, R211, R208, 0x1, 0x1f ;  /* 0x0c201f00d0d37f89 */ /* 0x000e2200000e0000 */
[----:B------:R-:W-:-:S02]  /*8570*/  FMNMX.FTZ R152, R156, R209, !PT ;  /* 0x000000d19c987209 */ /* 0x000fc40007810000 */
[----:B------:R-:W-:Y:S02]  /*8580*/  FSEL R164, R164, -INF , P1 ;  /* 0xff800000a4a47808 */ /* 0x000fe40000800000 */
[----:B------:R-:W-:Y:S02]  /*8590*/  FMNMX.FTZ R209, R157, R152, !PT ;  /* 0x000000989dd17209 */ /* 0x000fe40007810000 */
[----:B------:R-:W-:Y:S02]  /*85a0*/  ISETP.GT.AND P1, PT, R185, 0x20, PT ;  /* 0x00000020b900780c */ /* 0x000fe40003f24270 */
[----:B------:R-:W-:Y:S02]  /*85b0*/  FMNMX.FTZ R152, R160, R209, !PT ;  /* 0x000000d1a0987209 */ /* 0x000fe40007810000 */
[----:B------:R-:W-:Y:S02]  /*85c0*/  FSEL R165, R165, -INF , P2 ;  /* 0xff800000a5a57808 */ /* 0x000fe40001000000 */
[----:B------:R-:W-:-:S02]  /*85d0*/  FMNMX.FTZ R209, R161, R152, !PT ;  /* 0x00000098a1d17209 */ /* 0x000fc40007810000 */
[----:B------:R-:W-:Y:S02]  /*85e0*/  ISETP.GT.AND P2, PT, R185, 0x21, PT ;  /* 0x00000021b900780c */ /* 0x000fe40003f44270 */
[----:B------:R-:W-:Y:S02]  /*85f0*/  FMNMX.FTZ R204, R164, R209, !PT ;  /* 0x000000d1a4cc7209 */ /* 0x000fe40007810000 */
[----:B------:R-:W-:Y:S02]  /*8600*/  FSEL R152, R168, -INF , P1 ;  /* 0xff800000a8987808 */ /* 0x000fe40000800000 */
[----:B------:R-:W-:Y:S02]  /*8610*/  FMNMX.FTZ R209, R165, R204, !PT ;  /* 0x000000cca5d17209 */ /* 0x000fe40007810000 */
[----:B------:R-:W-:Y:S02]  /*8620*/  ISETP.GT.AND P1, PT, R185, 0x28, PT ;  /* 0x00000028b900780c */ /* 0x000fe40003f24270 */
[----:B------:R-:W-:-:S02]  /*8630*/  FSEL R206, R169, -INF , P2 ;  /* 0xff800000a9ce7808 */ /* 0x000fc40001000000 */
[----:B------:R-:W-:Y:S02]  /*8640*/  FMNMX.FTZ R209, R152, R209, !PT ;  /* 0x000000d198d17209 */ /* 0x000fe40007810000 */
[----:B0-----:R-:W-:Y:S02]  /*8650*/  FMNMX.FTZ R168, R208, R211, !PT ;  /* 0x000000d3d0a87209 */ /* 0x001fe40007810000 */
[C---:B------:R-:W-:Y:S02]  /*8660*/  ISETP.GT.AND P2, PT, R185.reuse, 0x29, PT ;  /* 0x00000029b900780c */ /* 0x040fe40003f44270 */
[----:B------:R-:W-:Y:S01]  /*8670*/  FSEL R208, R172, -INF , P1 ;  /* 0xff800000acd07808 */ /* 0x000fe20000800000 */
[----:B------:R-:W-:Y:S01]  /*8680*/  FMUL.FTZ R212, R168, UR6 ;  /* 0x00000006a8d47c20 */ /* 0x000fe20008410000 */
        /* <DEDUP_REMOVED lines=10> */
[----:B------:R-:W-:Y:S02]  /*8730*/  FSETP.NEU.FTZ.AND P4, PT, R168, -INF , PT ;  /* 0xff800000a800780b */ /* 0x000fe40003f9d000 */
[----:B------:R-:W-:Y:S02]  /*8740*/  ISETP.GT.AND P1, PT, R185, 0x39, PT ;  /* 0x00000039b900780c */ /* 0x000fe40003f24270 */
[----:B------:R-:W-:Y:S02]  /*8750*/  FSEL R213, R180, -INF , P3 ;  /* 0xff800000b4d57808 */ /* 0x000fe40001800000 */
[----:B------:R-:W-:-:S02]  /*8760*/  FMNMX.FTZ R172, R211, R172, !PT ;  /* 0x000000acd3ac7209 */ /* 0x000fc40007810000 */
[----:B------:R-:W-:Y:S02]  /*8770*/  FSEL R212, R212, RZ, P4 ;  /* 0x000000ffd4d47208 */ /* 0x000fe40002000000 */
[----:B------:R-:W-:Y:S02]  /*8780*/  FSEL R215, R181, -INF , P1 ;  /* 0xff800000b5d77808 */ /* 0x000fe40000800000 */
        /* <DEDUP_REMOVED lines=19> */
[----:B------:R-:W-:Y:S08]  /*88c0*/  MUFU.EX2 R169, R169 ;  /* 0x000000a900a97308 */ /* 0x000ff00000000800 */
[----:B------:R-:W-:Y:S01]  /*88d0*/  MUFU.EX2 R172, R172 ;  /* 0x000000ac00ac7308 */ /* 0x000fe20000000800 */
[----:B0-----:R-:W-:-:S07]  /*88e0*/  FMNMX.FTZ R155, R154, R155, !PT ;  /* 0x0000009b9a9b7209 */ /* 0x001fce0007810000 */
[----:B------:R-:W-:Y:S01]  /*88f0*/  MUFU.EX2 R173, R173 ;  /* 0x000000ad00ad7308 */ /* 0x000fe20000000800 */
[----:B------:R-:W0:Y:S07]  /*8900*/  SHFL.BFLY PT, R154, R155, 0x1, 0x1f ;  /* 0x0c201f009b9a7f89 */ /* 0x000e2e00000e0000 */
[----:B------:R-:W1:Y:S08]  /*8910*/  MUFU.EX2 R176, R176 ;  /* 0x000000b000b07308 */ /* 0x000e700000000800 */
[----:B------:R-:W-:Y:S08]  /*8920*/  MUFU.EX2 R177, R177 ;  /* 0x000000b100b17308 */ /* 0x000ff00000000800 */
[----:B------:R-:W-:Y:S01]  /*8930*/  MUFU.EX2 R180, R180 ;  /* 0x000000b400b47308 */ /* 0x000fe20000000800 */
[----:B0-----:R-:W-:-:S04]  /*8940*/  FMNMX.FTZ R185, R155, R154, !PT ;  /* 0x0000009a9bb97209 */ /* 0x001fc80007810000 */
        /* <DEDUP_REMOVED lines=10> */
[----:B------:R-:W-:Y:S01]  /*89f0*/  FSEL R153, R185, RZ, P1 ;  /* 0x000000ffb9997208 */ /* 0x000fe20000800000 */
[--C-:B------:R-:W-:Y:S01]  /*8a00*/  FFMA.FTZ R156, R211, UR6, -R154.reuse ;  /* 0x00000006d39c7c23 */ /* 0x100fe2000801089a */
[----:B------:R-:W-:Y:S01]  /*8a10*/  ISETP.NE.AND P1, PT, R194, RZ, PT ;  /* 0x000000ffc200720c */ /* 0x000fe20003f25270 */
[----:B------:R-:W-:Y:S01]  /*8a20*/  FADD.FTZ R152, -R152, R203 ;  /* 0x000000cb98987221 */ /* 0x000fe20000010100 */
[----:B------:R-:W-:Y:S01]  /*8a30*/  FFMA.FTZ R217, R157, UR6, -R154 ;  /* 0x000000069dd97c23 */ /* 0x000fe2000801089a */
[----:B------:R-:W-:Y:S01]  /*8a40*/  FADD.FTZ R153, -R153, R202 ;  /* 0x000000ca99997221 */ /* 0x000fe20000010100 */
[----:B------:R-:W-:Y:S01]  /*8a50*/  FFMA.FTZ R218, R160, UR6, -R154 ;  /* 0x00000006a0da7c23 */ /* 0x000fe2000801089a */
[----:B------:R-:W-:Y:S01]  /*8a60*/  FMUL.FTZ R155, R152, UR6 ;  /* 0x00000006989b7c20 */ /* 0x000fe20008410000 */
[----:B------:R-:W-:-:S02]  /*8a70*/  VIADD R152, R201, 0x38840 ;  /* 0x00038840c9987836 */ /* 0x000fc40000000000 */
[----:B------:R-:W-:Y:S01]  /*8a80*/  FMUL.FTZ R153, R153, UR6 ;  /* 0x0000000699997c20 */ /* 0x000fe20008410000 */
[--C-:B------:R-:W-:Y:S01]  /*8a90*/  FFMA.FTZ R223, R206, UR6, -R154.reuse ;  /* 0x00000006cedf7c23 */ /* 0x100fe2000801089a */
[----:B------:R1:W0:Y:S01]  /*8aa0*/  MUFU.EX2 R202, R155 ;  /* 0x0000009b00ca7308 */ /* 0x0002220000000800 */
[----:B------:R-:W-:Y:S01]  /*8ab0*/  FFMA.FTZ R219, R161, UR6, -R154 ;  /* 0x00000006a1db7c23 */ /* 0x000fe2000801089a */
[----:B------:R-:W-:Y:S01]  /*8ac0*/  PRMT R152, R197, 0x654, R152 ;  /* 0x00000654c5987816 */ /* 0x000fe20000000098 */
[----:B------:R-:W-:Y:S01]  /*8ad0*/  FFMA.FTZ R220, R164, UR6, -R154 ;  /* 0x00000006a4dc7c23 */ /* 0x000fe2000801089a */
[----:B------:R-:W-:Y:S02]  /*8ae0*/  @!P1 IMAD R157, R205, 0x40, R192 ;  /* 0x00000040cd9d9824 */ /* 0x000fe400078e02c0 */
[--C-:B------:R-:W-:Y:S01]  /*8af0*/  FFMA.FTZ R221, R165, UR6, -R154.reuse ;  /* 0x00000006a5dd7c23 */ /* 0x100fe2000801089a */
[--C-:B------:R-:W-:Y:S01]  /*8b00*/  FFMA.FTZ R206, R208, UR6, -R154.reuse ;  /* 0x00000006d0ce7c23 */ /* 0x100fe2000801089a */
[----:B------:R-:W-:Y:S01]  /*8b10*/  FFMA.FTZ R209, R209, UR6, -R154 ;  /* 0x00000006d1d17c23 */ /* 0x000fe2000801089a */
[----:B------:R2:W3:Y:S01]  /*8b20*/  MUFU.EX2 R211, R153 ;  /* 0x0000009900d37308 */ /* 0x0004e20000000800 */
[----:B------:R-:W-:-:S02]  /*8b30*/  @!P1 IMAD R160, R157, 0x4, R198 ;  /* 0x000000049da09824 */ /* 0x000fc400078e02c6 */
[--C-:B------:R-:W-:Y:S01]  /*8b40*/  FFMA.FTZ R208, R210, UR6, -R154.reuse ;  /* 0x00000006d2d07c23 */ /* 0x100fe2000801089a */
[----:B------:R4:W-:Y:S01]  /*8b50*/  SYNCS.ARRIVE.TRANS64.RED.A1T0 RZ, [R152+URZ], RZ ;  /* 0x000000ff98ff79a7 */ /* 0x0009e2000810043f */
[--C-:B------:R-:W-:Y:S01]  /*8b60*/  FFMA.FTZ R210, R213, UR6, -R154.reuse ;  /* 0x00000006d5d27c23 */ /* 0x100fe2000801089a */
[----:B------:R-:W-:Y:S01]  /*8b70*/  FFMA.FTZ R215, R215, UR6, -R154 ;  /* 0x00000006d7d77c23 */ /* 0x000fe2000801089a */
[----:B------:R-:W-:Y:S01]  /*8b80*/  IMAD R213, R22, 0x1000, R193 ;  /* 0x0000100016d57824 */ /* 0x000fe200078e02c1 */
[----:B-1----:R-:W-:Y:S01]  /*8b90*/  F2FP.BF16.F32.PACK_AB R155, R176, R173 ;  /* 0x000000adb09b723e */ /* 0x002fe200000010ff */
[----:B------:R-:W-:Y:S01]  /*8ba0*/  MUFU.EX2 R214, R214 ;  /* 0x000000d600d67308 */ /* 0x000fe20000000800 */
[----:B0-----:R-:W-:Y:S01]  /*8bb0*/  @!P1 STS [R160+0x38420], R202 ;  /* 0x038420caa0009388 */ /* 0x001fe20000000800 */
[----:B--2---:R-:W-:Y:S01]  /*8bc0*/  F2FP.BF16.F32.PACK_AB R153, R172, R169 ;  /* 0x000000a9ac99723e */ /* 0x004fe200000010ff */
[-C--:B------:R-:W-:Y:S01]  /*8bd0*/  FMUL.FTZ R26, R26, R202.reuse ;  /* 0x000000ca1a1a7220 */ /* 0x080fe20000410000 */
[----:B------:R-:W-:Y:S01]  /*8be0*/  F2FP.BF16.F32.PACK_AB R157, R180, R177 ;  /* 0x000000b1b49d723e */ /* 0x000fe200000010ff */
[-C--:B------:R-:W-:Y:S01]  /*8bf0*/  FMUL.FTZ R27, R27, R202.reuse ;  /* 0x000000ca1b1b7220 */ /* 0x080fe20000410000 */
[----:B------:R-:W-:Y:S01]  /*8c00*/  F2FP.BF16.F32.PACK_AB R159, R204, R181 ;  /* 0x000000b5cc9f723e */ /* 0x000fe200000010ff */
[-C--:B------:R-:W-:Y:S01]  /*8c10*/  FMUL.FTZ R30, R30, R202.reuse ;  /* 0x000000ca1e1e7220 */ /* 0x080fe20000410000 */
[----:B------:R-:W4:Y:S01]  /*8c20*/  MUFU.EX2 R207, R207 ;  /* 0x000000cf00cf7308 */ /* 0x000f220000000800 */
[----:B---3--:R0:W-:Y:S01]  /*8c30*/  @!P1 STS [R160+0x38400], R211 ;  /* 0x038400d3a0009388 */ /* 0x0081e20000000800 */
[----:B------:R-:W-:Y:S01]  /*8c40*/  R2UR UR10, R213 ;  /* 0x00000000d50a72ca */ /* 0x000fe200000e0000 */
        /* <DEDUP_REMOVED lines=14> */
[----:B----4-:R-:W-:Y:S01]  /*8d30*/  F2FP.BF16.F32.PACK_AB R152, R207, R214 ;  /* 0x000000d6cf98723e */ /* 0x010fe200000010ff */
        /* <DEDUP_REMOVED lines=134> */
[----:B------:R0:W1:Y:S01]  /*95a0*/  MUFU.EX2 R203, R156 ;  /* 0x0000009c00cb7308 */ /* 0x0000620000000800 */
[----:B------:R-:W-:Y:S01]  /*95b0*/  FMUL.FTZ R149, R149, R211 ;  /* 0x000000d395957220 */ /* 0x000fe20000410000 */
[-C--:B------:R-:W-:Y:S01]  /*95c0*/  FMUL.FTZ R150, R150, R202.reuse ;  /* 0x000000ca96967220 */ /* 0x080fe20000410000 */
[----:B------:R-:W-:Y:S01]  /*95d0*/  FMUL.FTZ R151, R151, R202 ;  /* 0x000000ca97977220 */ /* 0x000fe20000410000 */
[----:B------:R2:W-:Y:S01]  /*95e0*/  STSM.16.M88.4 [R188+0x36400], R152 ;  /* 0x03640098bc007844 */ /* 0x0005e20000000200 */
[----:B------:R-:W-:-:S02]  /*95f0*/  VIADD R212, R213, 0x80 ;  /* 0x00000080d5d47836 */ /* 0x000fc40000000000 */
[----:B------:R-:W-:Y:S01]  /*9600*/  FFMA.FTZ R169, R202, R20, R169 ;  /* 0x00000014caa97223 */ /* 0x000fe200000100a9 */
[----:B------:R-:W-:Y:S01]  /*9610*/  FFMA.FTZ R214, R211, R21, R214 ;  /* 0x00000015d3d67223 */ /* 0x000fe200000100d6 */
[----:B------:R-:W-:Y:S01]  /*9620*/  MUFU.EX2 R210, R210 ;  /* 0x000000d200d27308 */ /* 0x000fe20000000800 */
[----:B0-----:R-:W-:Y:S01]  /*9630*/  F2FP.BF16.F32.PACK_AB R156, R219, R218 ;  /* 0x000000dadb9c723e */ /* 0x001fe200000010ff */
[----:B------:R-:W-:Y:S01]  /*9640*/  FADD.FTZ R172, R172, R169 ;  /* 0x000000a9acac7221 */ /* 0x000fe20000010000 */
[----:B------:R-:W-:-:S03]  /*9650*/  FADD.FTZ R207, R207, R214 ;  /* 0x000000d6cfcf7221 */ /* 0x000fc60000010000 */
[----:B------:R2:W-:Y:S01]  /*9660*/  STSM.16.M88.4 [R187], R156 ;  /* 0x0000009cbb007844 */ /* 0x0005e20000000200 */
[----:B------:R-:W-:Y:S01]  /*9670*/  FADD.FTZ R173, R173, R172 ;  /* 0x000000acadad7221 */ /* 0x000fe20000010000 */
[----:B------:R-:W0:Y:S01]  /*9680*/  MUFU.EX2 R205, R215 ;  /* 0x000000d700cd7308 */ /* 0x000e220000000800 */
[----:B-1----:R-:W-:Y:S01]  /*9690*/  F2FP.BF16.F32.PACK_AB R164, R203, R208 ;  /* 0x000000d0cba4723e */ /* 0x002fe200000010ff */
[----:B------:R2:W-:Y:S01]  /*96a0*/  STSM.16.M88.4 [R190], R160 ;  /* 0x000000a0be007844 */ /* 0x0005e20000000200 */
[----:B------:R-:W-:Y:S01]  /*96b0*/  FADD.FTZ R216, R216, R207 ;  /* 0x000000cfd8d87221 */ /* 0x000fe20000010000 */
[----:B------:R-:W-:-:S03]  /*96c0*/  FADD.FTZ R176, R176, R173 ;  /* 0x000000adb0b07221 */ /* 0x000fc60000010000 */
[----:B------:R-:W-:Y:S01]  /*96d0*/  FADD.FTZ R217, R217, R216 ;  /* 0x000000d8d9d97221 */ /* 0x000fe20000010000 */
[----:B------:R-:W1:Y:S01]  /*96e0*/  MUFU.EX2 R183, R183 ;  /* 0x000000b700b77308 */ /* 0x000e620000000800 */
[----:B------:R-:W-:Y:S02]  /*96f0*/  FADD.FTZ R177, R177, R176 ;  /* 0x000000b0b1b17221 */ /* 0x000fe40000010000 */
[----:B------:R-:W-:Y:S02]  /*9700*/  FADD.FTZ R218, R218, R217 ;  /* 0x000000d9dada7221 */ /* 0x000fe40000010000 */
[----:B------:R-:W-:Y:S02]  /*9710*/  FADD.FTZ R180, R180, R177 ;  /* 0x000000b1b4b47221 */ /* 0x000fe40000010000 */
[----:B------:R-:W-:Y:S01]  /*9720*/  FADD.FTZ R219, R219, R218 ;  /* 0x000000dadbdb7221 */ /* 0x000fe20000010000 */
[----:B0-----:R-:W-:Y:S01]  /*9730*/  F2FP.BF16.F32.PACK_AB R166, R205, R210 ;  /* 0x000000d2cda6723e */ /* 0x001fe200000010ff */
[----:B------:R-:W-:-:S02]  /*9740*/  FADD.FTZ R181, R181, R180 ;  /* 0x000000b4b5b57221 */ /* 0x000fc40000010000 */
[----:B------:R-:W-:Y:S02]  /*9750*/  FADD.FTZ R220, R220, R219 ;  /* 0x000000dbdcdc7221 */ /* 0x000fe40000010000 */
[----:B------:R-:W-:Y:S02]  /*9760*/  FADD.FTZ R181, R204, R181 ;  /* 0x000000b5ccb57221 */ /* 0x000fe40000010000 */
[----:B------:R-:W-:Y:S01]  /*9770*/  FADD.FTZ R221, R221, R220 ;  /* 0x000000dcdddd7221 */ /* 0x000fe20000010000 */
[----:B-1----:R-:W-:Y:S01]  /*9780*/  F2FP.BF16.F32.PACK_AB R167, R183, R182 ;  /* 0x000000b6b7a7723e */ /* 0x002fe200000010ff */
[----:B------:R-:W-:Y:S02]  /*9790*/  FADD.FTZ R170, R170, R181 ;  /* 0x000000b5aaaa7221 */ /* 0x000fe40000010000 */
        /* <DEDUP_REMOVED lines=9> */
[C---:B------:R-:W-:Y:S01]  /*9830*/  IADD3 R212, R213.reuse, 0x100, RZ ;  /* 0x00000100d5d47810 */ /* 0x040fe20007ffe0ff */
        /* <DEDUP_REMOVED lines=38> */
.L_x_4081:
        /* <DEDUP_REMOVED lines=9> */
.L_x_4071:
[----:B------:R-:W-:-:S13]  /*9b30*/  ISETP.GE.AND P1, PT, R200, UR61, PT ;  /* 0x0000003dc8007c0c */ /* 0x000fda000bf26270 */
[----:B------:R-:W-:Y:S05]  /*9b40*/  @!P1 BRA `(.L_x_4083) ;  /* 0x0000002800dc9947 */ /* 0x000fea0003800000 */
[----:B------:R-:W-:Y:S01]  /*9b50*/  IMAD.MOV.U32 R209, RZ, RZ, R168 ;  /* 0x000000ffffd17224 */ /* 0x000fe200078e00a8 */
[----:B------:R-:W-:Y:S01]  /*9b60*/  ULDC UR39, c[0x0][0xa80] ;  /* 0x0002a00000277ab9 */ /* 0x000fe20000000800 */
[----:B------:R-:W-:Y:S02]  /*9b70*/  IMAD.MOV.U32 R186, RZ, RZ, R185 ;  /* 0x000000ffffba7224 */ /* 0x000fe400078e00b9 */
[----:B------:R-:W-:-:S07]  /*9b80*/  IMAD.MOV.U32 R211, RZ, RZ, R22 ;  /* 0x000000ffffd37224 */ /* 0x000fce00078e0016 */
.L_x_4094:
[----:B------:R-:W-:-:S05]  /*9b90*/  VIADD R22, R211, 0x1 ;  /* 0x00000001d3167836 */ /* 0x000fca0000000000 */
[----:B------:R-:W-:-:S04]  /*9ba0*/  ISETP.NE.AND P1, PT, R22, 0x2, PT ;  /* 0x000000021600780c */ /* 0x000fc80003f25270 */
[----:B01----:R-:W-:Y:S02]  /*9bb0*/  SEL R152, RZ, 0x1, P1 ;  /* 0x00000001ff987807 */ /* 0x003fe40000800000 */
[----:B------:R-:W-:Y:S02]  /*9bc0*/  SEL R22, R22, RZ, P1 ;  /* 0x000000ff16167207 */ /* 0x000fe40000800000 */
[----:B------:R-:W-:-:S13]  /*9bd0*/  R2UR UR6, R152 ;  /* 0x00000000980672ca */ /* 0x000fda00000e0000 */
[----:B------:R-:W-:Y:S01]  /*9be0*/  ULOP3.LUT UR38, UR38, UR6, URZ, 0x3c, !UPT ;  /* 0x0000000626267292 */ /* 0x000fe2000f8e3c3f */
[----:B------:R-:W-:Y:S11]  /*9bf0*/  @!P0 BRA `(.L_x_4084) ;  /* 0x0000000000048947 */ /* 0x000ff60003800000 */
[----:B------:R-:W-:Y:S01]  /*9c00*/  BPT.TRAP 0x1 ;  /* 0x000000040000795c */ /* 0x000fe20000300000 */
.L_x_4084:
[----:B------:R-:W-:Y:S02]  /*9c10*/  IMAD.U32 R196, RZ, RZ, UR38 ;  /* 0x00000026ffc47e24 */ /* 0x000fe4000f8e00ff */
[----:B------:R-:W-:-:S03]  /*9c20*/  IMAD R195, R22, 0x8, R198 ;  /* 0x0000000816c37824 */ /* 0x000fc600078e02c6 */
[----:B------:R-:W-:-:S04]  /*9c30*/  SHF.L.U32 R196, R196, 0x1f, RZ ;  /* 0x0000001fc4c47819 */ /* 0x000fc800000006ff */
[----:B------:R0:W1:Y:S01]  /*9c40*/  SYNCS.PHASECHK.TRANS64.TRYWAIT P1, [R195+URZ+0x38830], R196 ;  /* 0x038830c4c30075a7 */ /* 0x000062000802017f */
[----:B------:R-:W-:Y:S05]  /*9c50*/  @!P0 BRA `(.L_x_4085) ;  /* 0x0000000000048947 */ /* 0x000fea0003800000 */
[----:B------:R-:W-:Y:S01]  /*9c60*/  BPT.TRAP 0x1 ;  /* 0x000000040000795c */ /* 0x000fe20000300000 */
.L_x_4085:
[----:B------:R-:W-:Y:S01]  /*9c70*/  IMAD R185, R22, 0x200, R191 ;  /* 0x0000020016b97824 */ /* 0x000fe200078e02bf */
[----:B-1----:R-:W-:Y:S06]  /*9c80*/  @P1 BRA `(.L_x_4086) ;  /* 0x0000000000081947 */ /* 0x002fec0003800000 */
[----:B------:R-:W1:Y:S02]  /*9c90*/  SYNCS.PHASECHK.TRANS64.TRYWAIT P1, [R195+URZ+0x38830], R196 ;  /* 0x038830c4c30075a7 */ /* 0x000e64000802017f */
[----:B-1----:R-:W-:Y:S05]  /*9ca0*/  @!P1 BRA `(.L_x_4087) ;  /* 0x000000a4004c9947 */ /* 0x002fea0003800000 */
.L_x_4086:
[----:B------:R-:W-:Y:S01]  /*9cb0*/  R2UR UR58, R185 ;  /* 0x00000000b93a72ca */ /* 0x000fe200000e0000 */
[----:B------:R-:W-:Y:S01]  /*9cc0*/  WARPGROUP.ARRIVE ;  /* 0x00000000000079c5 */ /* 0x000fe20000000000 */
[----:B------:R-:W-:Y:S01]  /*9cd0*/  R2UR UR56, R10 ;  /* 0x000000000a3872ca */ /* 0x000fe200000e0000 */
[----:B------:R-:W-:Y:S01]  /*9ce0*/  UMOV UR59, 0x40000040 ;  /* 0x40000040003b7882 */ /* 0x000fe20000000000 */
[----:B------:R-:W-:Y:S01]  /*9cf0*/  R2UR UR57, R11 ;  /* 0x000000000b3972ca */ /* 0x000fe200000e0000 */
[----:B------:R-:W-:-:S12]  /*9d00*/  VIADD R201, R185, 0x2 ;  /* 0x00000002b9c97836 */ /* 0x000fd80000000000 */
        /* <DEDUP_REMOVED lines=27> */
.L_x_4088:
[----:B------:R2:W3:Y:S01]  /*9ec0*/  SYNCS.PHASECHK.TRANS64.TRYWAIT P1, [R195+URZ+0x38850], R196 ;  /* 0x038850c4c30075a7 */ /* 0x0004e2000802017f */
[----:B------:R-:W-:Y:S05]  /*9ed0*/  @!P0 BRA `(.L_x_4089) ;  /* 0x0000000000048947 */ /* 0x000fea0003800000 */
[----:B------:R-:W-:Y:S01]  /*9ee0*/  BPT.TRAP 0x1 ;  /* 0x000000040000795c */ /* 0x000fe20000300000 */
.L_x_4089:
[----:B------:R-:W-:Y:S01]  /*9ef0*/  LEA R185, R22, R18, 0xc ;  /* 0x0000001216b97211 */ /* 0x000fe200078e60ff */
[----:B---3--:R-:W-:Y:S06]  /*9f00*/  @P1 BRA `(.L_x_4090) ;  /* 0x0000000000081947 */ /* 0x008fec0003800000 */
[----:B------:R-:W3:Y:S02]  /*9f10*/  SYNCS.PHASECHK.TRANS64.TRYWAIT P1, [R195+URZ+0x38850], R196 ;  /* 0x038850c4c30075a7 */ /* 0x000ee4000802017f */
[----:B---3--:R-:W-:Y:S05]  /*9f20*/  @!P1 BRA `(.L_x_4091) ;  /* 0x000000a000c09947 */ /* 0x008fea0003800000 */
.L_x_4090:
[----:B------:R-:W-:Y:S01]  /*9f30*/  R2UR UR58, R185 ;  /* 0x00000000b93a72ca */ /* 0x000fe200000e0000 */
[----:B------:R-:W-:Y:S01]  /*9f40*/  WARPGROUP.ARRIVE ;  /* 0x00000000000079c5 */ /* 0x000fe20000000000 */
[----:B------:R-:W-:Y:S01]  /*9f50*/  R2UR UR56, R6 ;  /* 0x00000000063872ca */ /* 0x000fe200000e0000 */
[----:B------:R-:W-:Y:S01]  /*9f60*/  UMOV UR59, 0x40000040 ;  /* 0x40000040003b7882 */ /* 0x000fe20000000000 */
[----:B------:R-:W-:Y:S01]  /*9f70*/  R2UR UR57, R7 ;  /* 0x00000000073972ca */ /* 0x000fe200000e0000 */
[C---:B0123--:R-:W-:Y:S01]  /*9f80*/  VIADD R196, R185.reuse, 0x2 ;  /* 0x00000002b9c47836 */ /* 0x04ffe20000000000 */
        /* <DEDUP_REMOVED lines=67> */
[----:B------:R-:W-:-:S04]  /*a3c0*/  SEL R196, RZ, 0x2, !P1 ;  /* 0x00000002ffc47807 */ /* 0x000fc80004800000 */
[----:B------:R-:W-:Y:S01]  /*a3d0*/  IADD3 R202, R184, R196, RZ ;  /* 0x000000c4b8ca7210 */ /* 0x000fe20007ffe0ff */
        /* <DEDUP_REMOVED lines=210> */
.L_x_4092:
        /* <DEDUP_REMOVED lines=38> */
[----:B------:R-:W0:Y:S01]  /*b360*/  MUFU.EX2 R186, R202 ;  /* 0x000000ca00ba7308 */ /* 0x000e220000000800 */
        /* <DEDUP_REMOVED lines=19> */
[----:B0-----:R-:W-:Y:S01]  /*b4a0*/  FMUL.FTZ R24, R24, R186 ;  /* 0x000000ba18187220 */ /* 0x001fe20000410000 */
        /* <DEDUP_REMOVED lines=105> */
[-C--:B-1----:R-:W-:Y:S01]  /*bb40*/  FMUL.FTZ R26, R26, R181.reuse ;  /* 0x000000b51a1a7220 */ /* 0x082fe20000410000 */
[----:B------:R1:W-:Y:S01]  /*bb50*/  @!P1 STS [R153+0x38420], R181 ;  /* 0x038420b599009388 */ /* 0x0003e20000000800 */
[----:B0-----:R-:W-:Y:S01]  /*bb60*/  F2FP.BF16.F32.PACK_AB R154, R203, R202 ;  /* 0x000000cacb9a723e */ /* 0x001fe200000010ff */
[-C--:B------:R-:W-:Y:S01]  /*bb70*/  FMUL.FTZ R27, R27, R181.reuse ;  /* 0x000000b51b1b7220 */ /* 0x080fe20000410000 */
[----:B------:R-:W-:Y:S01]  /*bb80*/  F2FP.BF16.F32.PACK_AB R158, R207, R206 ;  /* 0x000000cecf9e723e */ /* 0x000fe200000010ff */
[-C--:B------:R-:W-:Y:S01]  /*bb90*/  FMUL.FTZ R30, R30, R181.reuse ;  /* 0x000000b51e1e7220 */ /* 0x080fe20000410000 */
        /* <DEDUP_REMOVED lines=169> */
.L_x_4093:
        /* <DEDUP_REMOVED lines=9> */
.L_x_4083:
[----:B------:R-:W2:Y:S01]  /*c6c0*/  SHFL.BFLY PT, R0, R21, 0x2, 0x1f ;  /* 0x0c401f0015007f89 */ /* 0x000ea200000e0000 */
[----:B------:R-:W-:Y:S08]  /*c6d0*/  BAR.ARV 0x8, 0x100 ;  /* 0x0204000000007b1d */ /* 0x000ff00000002000 */
[----:B------:R-:W-:Y:S01]  /*c6e0*/  BAR.SYNC.DEFER_BLOCKING 0xf, 0x100 ;  /* 0x03c4000000007b1d */ /* 0x000fe20000010000 */
[----:B------:R-:W-:Y:S01]  /*c6f0*/  ISETP.NE.AND P0, PT, R194, RZ, PT ;  /* 0x000000ffc200720c */ /* 0x000fe20003f05270 */
[----:B------:R-:W-:-:S02]  /*c700*/  IMAD R7, R22, 0x40, R192 ;  /* 0x0000004016077824 */ /* 0x000fc400078e02c0 */
[----:B------:R-:W-:Y:S02]  /*c710*/  IMAD.U32 R8, RZ, RZ, UR6 ;  /* 0x00000006ff087e24 */ /* 0x000fe4000f8e00ff */
[----:B------:R-:W3:Y:S01]  /*c720*/  SHFL.BFLY PT, R5, R20, 0x2, 0x1f ;  /* 0x0c401f0014057f89 */ /* 0x000ee200000e0000 */
[----:B--2---:R-:W-:-:S07]  /*c730*/  FADD.FTZ R2, R0, R21 ;  /* 0x0000001500027221 */ /* 0x004fce0000010000 */
[----:B------:R-:W-:Y:S01]  /*c740*/  @!P0 LEA R198, R7, R198, 0x2 ;  /* 0x000000c607c68211 */ /* 0x000fe200078e10ff */
[----:B------:R-:W2:Y:S01]  /*c750*/  SHFL.BFLY PT, R3, R2, 0x1, 0x1f ;  /* 0x0c201f0002037f89 */ /* 0x000ea200000e0000 */
[----:B---3--:R-:W-:-:S05]  /*c760*/  FADD.FTZ R5, R5, R20 ;  /* 0x0000001405057221 */ /* 0x008fca0000010000 */
[----:B------:R-:W3:Y:S01]  /*c770*/  SHFL.BFLY PT, R0, R5, 0x1, 0x1f ;  /* 0x0c201f0005007f89 */ /* 0x000ee200000e0000 */
[----:B--2---:R-:W-:Y:S01]  /*c780*/  FADD.FTZ R4, R2, R3 ;  /* 0x0000000302047221 */ /* 0x004fe20000010000 */
[----:B------:R-:W-:Y:S02]  /*c790*/  IMAD.MOV.U32 R3, RZ, RZ, RZ ;  /* 0x000000ffff037224 */ /* 0x000fe400078e00ff */
[----:B------:R-:W-:Y:S02]  /*c7a0*/  IMAD.MOV.U32 R2, RZ, RZ, -0x800000 ;  /* 0xff800000ff027424 */ /* 0x000fe400078e00ff */
[----:B------:R-:W-:-:S13]  /*c7b0*/  FSETP.NE.FTZ.AND P1, PT, R4, RZ, PT ;  /* 0x000000ff0400720b */ /* 0x000fda0003f35000 */
[----:B------:R-:W2:Y:S01]  /*c7c0*/  @P1 MUFU.RCP R3, R4 ;  /* 0x0000000400031308 */ /* 0x000ea20000001000 */
[----:B---3--:R-:W-:Y:S01]  /*c7d0*/  FADD.FTZ R6, R5, R0 ;  /* 0x0000000005067221 */ /* 0x008fe20000010000 */
[----:B------:R-:W-:-:S04]  /*c7e0*/  IMAD.MOV.U32 R0, RZ, RZ, RZ ;  /* 0x000000ffff007224 */ /* 0x000fc800078e00ff */
[----:B------:R-:W-:Y:S02]  /*c7f0*/  FSETP.NE.FTZ.AND P2, PT, R6, RZ, PT ;  /* 0x000000ff0600720b */ /* 0x000fe40003f55000 */
[----:B------:R3:W4:Y:S01]  /*c800*/  @P1 MUFU.LG2 R5, R4 ;  /* 0x0000000400051308 */ /* 0x0007220000000c00 */
[----:B--2---:R2:W-:Y:S01]  /*c810*/  @!P0 STS [R198+0x38400], R3 ;  /* 0x03840003c6008388 */ /* 0x0045e20000000800 */
[----:B---3--:R-:W-:Y:S02]  /*c820*/  IMAD.MOV.U32 R4, RZ, RZ, -0x800000 ;  /* 0xff800000ff047424 */ /* 0x008fe400078e00ff */
[----:B------:R-:W-:-:S07]  /*c830*/  FMUL.FTZ R24, R24, R3 ;  /* 0x0000000318187220 */ /* 0x000fce0000410000 */
[----:B------:R-:W3:Y:S01]  /*c840*/  @P2 MUFU.RCP R0, R6 ;  /* 0x0000000600002308 */ /* 0x000ee20000001000 */
[----:B------:R-:W-:Y:S01]  /*c850*/  @P2 FMUL.FTZ R8, R8, 0.69314718246459960938 ;  /* 0x3f31721808082820 */ /* 0x000fe20000410000 */
[-C--:B------:R-:W-:Y:S01]  /*c860*/  FMUL.FTZ R25, R25, R3.reuse ;  /* 0x0000000319197220 */ /* 0x080fe20000410000 */
[-C--:B------:R-:W-:Y:S01]  /*c870*/  FMUL.FTZ R28, R28, R3.reuse ;  /* 0x000000031c1c7220 */ /* 0x080fe20000410000 */
[-C--:B------:R-:W-:Y:S01]  /*c880*/  FMUL.FTZ R29, R29, R3.reuse ;  /* 0x000000031d1d7220 */ /* 0x080fe20000410000 */
[----:B----4-:R-:W-:Y:S01]  /*c890*/  @P1 FMUL.FTZ R5, R5, 0.69314718246459960938 ;  /* 0x3f31721805051820 */ /* 0x010fe20000410000 */
[-C--:B------:R-:W-:Y:S01]  /*c8a0*/  FMUL.FTZ R32, R32, R3.reuse ;  /* 0x0000000320207220 */ /* 0x080fe20000410000 */
[-C--:B------:R-:W-:Y:S01]  /*c8b0*/  FMUL.FTZ R33, R33, R3.reuse ;  /* 0x0000000321217220 */ /* 0x080fe20000410000 */
[----:B------:R4:W5:Y:S01]  /*c8c0*/  @P2 MUFU.LG2 R7, R6 ;  /* 0x0000000600072308 */ /* 0x0009620000000c00 */
        /* <DEDUP_REMOVED lines=8> */
[----:B---3--:R2:W-:Y:S01]  /*c950*/  @!P0 STS [R198+0x38420], R0 ;  /* 0x03842000c6008388 */ /* 0x0085e20000000800 */
[----:B----4-:R-:W-:-:S02]  /*c960*/  IMAD.U32 R6, RZ, RZ, UR6 ;  /* 0x00000006ff067e24 */ /* 0x010fc4000f8e00ff */
[-C--:B------:R-:W-:Y:S01]  /*c970*/  FMUL.FTZ R52, R52, R3.reuse ;  /* 0x0000000334347220 */ /* 0x080fe20000410000 */
[-C--:B------:R-:W-:Y:S01]  /*c980*/  FMUL.FTZ R53, R53, R3.reuse ;  /* 0x0000000335357220 */ /* 0x080fe20000410000 */
[-C--:B------:R-:W-:Y:S01]  /*c990*/  FMUL.FTZ R56, R56, R3.reuse ;  /* 0x0000000338387220 */ /* 0x080fe20000410000 */
[----:B------:R-:W-:Y:S01]  /*c9a0*/  @P1 FMUL.FTZ R6, R6, 0.69314718246459960938 ;  /* 0x3f31721806061820 */ /* 0x000fe20000410000 */
[-C--:B------:R-:W-:Y:S01]  /*c9b0*/  FMUL.FTZ R57, R57, R3.reuse ;  /* 0x0000000339397220 */ /* 0x080fe20000410000 */
[-C--:B------:R-:W-:Y:S01]  /*c9c0*/  FMUL.FTZ R60, R60, R3.reuse ;  /* 0x000000033c3c7220 */ /* 0x080fe20000410000 */
[----:B-----5:R-:W-:Y:S01]  /*c9d0*/  @P2 FMUL.FTZ R7, R7, 0.69314718246459960938 ;  /* 0x3f31721807072820 */ /* 0x020fe20000410000 */
        /* <DEDUP_REMOVED lines=112> */
[----:B--2---:R-:W-:Y:S06]  /*d0e0*/  BAR.ARV 0xe, 0x100 ;  /* 0x0384000000007b1d */ /* 0x004fec0000002000 */
.L_x_4052:
[----:B------:R-:W-:Y:S05]  /*d0f0*/  @P0 BRA `(.L_x_4095) ;  /* 0x0000002400080947 */ /* 0x000fea0003800000 */
[----:B------:R-:W2:Y:S01]  /*d100*/  LDL R156, [R1] ;  /* 0x00000000019c7983 */ /* 0x000ea20000100800 */
[----:B------:R-:W3:Y:S01]  /*d110*/  S2UR UR5, SR_CgaCtaId ;  /* 0x00000000000579c3 */ /* 0x000ee20000008800 */
[----:B------:R-:W-:Y:S01]  /*d120*/  UMOV UR4, 0x400 ;  /* 0x0000040000047882 */ /* 0x000fe20000000000 */
[----:B------:R-:W4:Y:S06]  /*d130*/  S2R R0, SR_TID.X ;  /* 0x0000000000007919 */ /* 0x000f2c0000002100 */
[----:B------:R-:W5:Y:S08]  /*d140*/  S2UR UR6, SR_CTAID.Y ;  /* 0x00000000000679c3 */ /* 0x000f700000002600 */
[----:B------:R-:W5:Y:S08]  /*d150*/  LDC R10, c[0x0][0xd50] ;  /* 0x00035400ff0a7b82 */ /* 0x000f700000000800 */
[----:B------:R-:W0:Y:S01]  /*d160*/  LDC R6, c[0x0][0xce8] ;  /* 0x00033a00ff067b82 */ /* 0x000e220000000800 */
[----:B---3--:R-:W-:-:S04]  /*d170*/  ULEA UR4, UR5, UR4, 0x18 ;  /* 0x0000000405047291 */ /* 0x008fc8000f8ec03f */
[----:B------:R-:W-:-:S04]  /*d180*/  UIADD3 UR4, UR4, 0x38820, URZ ;  /* 0x0003882004047890 */ /* 0x000fc8000fffe03f */
[----:B------:R-:W-:Y:S01]  /*d190*/  UPRMT UR4, URZ, 0x654, UR4 ;  /* 0x000006543f047896 */ /* 0x000fe20008000004 */
[----:B------:R-:W-:Y:S01]  /*d1a0*/  BAR.SYNC.DEFER_BLOCKING 0x1, 0x100 ;  /* 0x0044000000007b1d */ /* 0x000fe20000010000 */
[----:B----4-:R-:W-:-:S05]  /*d1b0*/  VIADD R20, R0, 0xffffff80 ;  /* 0xffffff8000147836 */ /* 0x010fca0000000000 */
[----:B------:R-:W-:-:S04]  /*d1c0*/  SHF.R.S32.HI R21, RZ, 0x1f, R20 ;  /* 0x0000001fff157819 */ /* 0x000fc80000011414 */
[----:B------:R-:W-:-:S04]  /*d1d0*/  LEA.HI R9, R21, R20, RZ, 0x7 ;  /* 0x0000001415097211 */ /* 0x000fc800078f38ff */
[----:B------:R-:W-:Y:S02]  /*d1e0*/  SHF.R.S32.HI R0, RZ, 0x7, R9 ;  /* 0x00000007ff007819 */ /* 0x000fe40000011409 */
[----:B------:R-:W-:Y:S02]  /*d1f0*/  LOP3.LUT R5, R9, 0xffffff80, RZ, 0xc0, !PT ;  /* 0xffffff8009057812 */ /* 0x000fe400078ec0ff */
[----:B0-----:R-:W-:Y:S01]  /*d200*/  ISETP.NE.AND P1, PT, R6, 0x1, PT ;  /* 0x000000010600780c */ /* 0x001fe20003f25270 */
[----:B------:R-:W0:Y:S02]  /*d210*/  SHFL.IDX PT, R7, R0, RZ, 0x1f ;  /* 0x00001fff00077589 */ /* 0x000e2400000e0000 */
[----:B------:R-:W-:Y:S01]  /*d220*/  IMAD.IADD R8, R20, 0x1, -R5 ;  /* 0x0000000114087824 */ /* 0x000fe200078e0a05 */
[----:B------:R-:W-:Y:S04]  /*d230*/  SYNCS.ARRIVE.TRANS64.RED.A1T0 RZ, [UR4], RZ ;  /* 0x000000ffffff79a7 */ /* 0x000fe80008100404 */
[----:B------:R-:W-:-:S02]  /*d240*/  SHF.R.S32.HI R155, RZ, 0x1f, R8 ;  /* 0x0000001fff9b7819 */ /* 0x000fc40000011408 */
[----:B0-----:R-:W-:Y:S02]  /*d250*/  ISETP.NE.AND P0, PT, R7, RZ, PT ;  /* 0x000000ff0700720c */ /* 0x001fe40003f05270 */
[----:B------:R-:W-:-:S04]  /*d260*/  LEA.HI R7, R155, R8, RZ, 0x2 ;  /* 0x000000089b077211 */ /* 0x000fc800078f10ff */
[----:B------:R-:W-:Y:S02]  /*d270*/  SHF.R.S32.HI R154, RZ, 0x2, R7 ;  /* 0x00000002ff9a7819 */ /* 0x000fe40000011407 */
[----:B--2---:R-:W-:-:S13]  /*d280*/  R2UR UR7, R156 ;  /* 0x000000009c0772ca */ /* 0x004fda00000e0000 */
[----:B------:R-:W-:-:S04]  /*d290*/  IMAD R3, RZ, RZ, -UR7 ;  /* 0x80000007ff037e24 */ /* 0x000fc8000f8e02ff */
[----:B-----5:R-:W-:Y:S01]  /*d2a0*/  IMAD R3, R10, R3, UR6 ;  /* 0x000000060a037e24 */ /* 0x020fe2000f8e0203 */
[----:B------:R-:W-:-:S04]  /*d2b0*/  USHF.R.S32.HI UR6, URZ, 0x1f, UR7 ;  /* 0x0000001f3f067899 */ /* 0x000fc80008011407 */
[----:B------:R-:W-:Y:S01]  /*d2c0*/  SHF.R.S32.HI R5, RZ, 0x1f, R3 ;  /* 0x0000001fff057819 */ /* 0x000fe20000011403 */
[----:B------:R-:W-:Y:S07]  /*d2d0*/  @P0 BRA `(.L_x_4096) ;  /* 0x0000000400480947 */ /* 0x000fee0003800000 */
[----:B------:R-:W0:Y:S01]  /*d2e0*/  LDC R16, c[0x0][0xce8] ;  /* 0x00033a00ff107b82 */ /* 0x000e220000000800 */
[----:B------:R-:W-:Y:S01]  /*d2f0*/  LOP3.LUT R9, R9, 0xffffff80, RZ, 0xc0, !PT ;  /* 0xffffff8009097812 */ /* 0x000fe200078ec0ff */
[----:B------:R-:W2:Y:S01]  /*d300*/  S2R R22, SR_CTAID.X ;  /* 0x0000000000167919 */ /* 0x000ea20000002500 */
[----:B------:R-:W-:Y:S01]  /*d310*/  LEA.HI R11, R21, R20, RZ, 0x2 ;  /* 0x00000014150b7211 */ /* 0x000fe200078f10ff */
[----:B------:R-:W-:Y:S01]  /*d320*/  ULDC.64 UR4, c[0x0][0xcd0] ;  /* 0x0003340000047ab9 */ /* 0x000fe20000000a00 */
[----:B------:R-:W-:Y:S01]  /*d330*/  R2UR UR10, R156 ;  /* 0x000000009c0a72ca */ /* 0x000fe200000e0000 */
[C---:B------:R-:W-:Y:S01]  /*d340*/  IMAD.IADD R23, R20.reuse, 0x1, -R9 ;  /* 0x0000000114177824 */ /* 0x040fe200078e0a09 */
[----:B------:R-:W-:Y:S01]  /*d350*/  LOP3.LUT R11, R11, 0xfffffffc, RZ, 0xc0, !PT ;  /* 0xfffffffc0b0b7812 */ /* 0x000fe200078ec0ff */
[----:B------:R-:W3:Y:S03]  /*d360*/  S2UR UR7, SR_CTAID.Z ;  /* 0x00000000000779c3 */ /* 0x000ee60000002700 */
[----:B------:R-:W-:Y:S01]  /*d370*/  SHF.R.S32.HI R10, RZ, 0x1f, R23 ;  /* 0x0000001fff0a7819 */ /* 0x000fe20000011417 */
[----:B------:R-:W-:-:S03]  /*d380*/  IMAD.IADD R11, R20, 0x1, -R11 ;  /* 0x00000001140b7824 */ /* 0x000fc600078e0a0b */
[CC--:B-1----:R-:W-:Y:S01]  /*d390*/  LEA.HI R152, R10.reuse, R23.reuse, RZ, 0x2 ;  /* 0x000000170a987211 */ /* 0x0c2fe200078f10ff */
[----:B------:R-:W1:Y:S01]  /*d3a0*/  LDC.64 R18, c[0x0][0xcd8] ;  /* 0x00033600ff127b82 */ /* 0x000e620000000a00 */
[----:B------:R-:W-:Y:S01]  /*d3b0*/  LEA.HI R10, R10, R23, RZ, 0x5 ;  /* 0x000000170a0a7211 */ /* 0x000fe200078f28ff */
[----:B------:R-:W-:Y:S01]  /*d3c0*/  UIMAD.WIDE.U32 UR8, UR10, UR4, URZ ;  /* 0x000000040a0872a5 */ /* 0x000fe2000f8e003f */
[--C-:B------:R-:W-:Y:S01]  /*d3d0*/  SHF.R.S32.HI R9, RZ, 0x2, R152.reuse ;  /* 0x00000002ff097819 */ /* 0x100fe20000011498 */
[----:B------:R-:W-:Y:S01]  /*d3e0*/  UIMAD UR4, UR6, UR4, URZ ;  /* 0x00000004060472a4 */ /* 0x000fe2000f8e023f */
[----:B------:R-:W-:Y:S02]  /*d3f0*/  SHF.R.S32.HI R12, RZ, 0x1f, R152 ;  /* 0x0000001fff0c7819 */ /* 0x000fe40000011498 */
[----:B------:R-:W-:Y:S01]  /*d400*/  SHF.R.S32.HI R10, RZ, 0x5, R10 ;  /* 0x00000005ff0a7819 */ /* 0x000fe2000001140a */
[----:B------:R-:W-:Y:S01]  /*d410*/  UIMAD UR4, UR10, UR5, UR4 ;  /* 0x000000050a0472a4 */ /* 0x000fe2000f8e0204 */
[----:B0-----:R-:W-:-:S02]  /*d420*/  ISETP.NE.AND P0, PT, R16, 0x1, PT ;  /* 0x000000011000780c */ /* 0x001fc40003f05270 */
[----:B------:R-:W-:Y:S01]  /*d430*/  LEA.HI R12, R12, R9, RZ, 0x3 ;  /* 0x000000090c0c7211 */ /* 0x000fe200078f18ff */
[----:B------:R-:W-:Y:S01]  /*d440*/  UIADD3 UR4, UR9, UR4, URZ ;  /* 0x0000000409047290 */ /* 0x000fe2000fffe03f */
[----:B------:R-:W-:Y:S02]  /*d450*/  LOP3.LUT R152, R152, 0x7ffffffc, RZ, 0xc0, !PT ;  /* 0x7ffffffc98987812 */ /* 0x000fe400078ec0ff */
[----:B------:R-:W-:Y:S01]  /*d460*/  LOP3.LUT R12, R12, 0xfffffff8, RZ, 0xc0, !PT ;  /* 0xfffffff80c0c7812 */ /* 0x000fe200078ec0ff */
[----:B---3--:R-:W-:Y:S02]  /*d470*/  USHF.R.S32.HI UR5, URZ, 0x1f, UR7 ;  /* 0x0000001f3f057899 */ /* 0x008fe40008011407 */
[----:B------:R-:W-:Y:S02]  /*d480*/  IMAD.IADD R152, R23, 0x1, -R152 ;  /* 0x0000000117987824 */ /* 0x000fe400078e0a98 */
[----:B------:R-:W-:Y:S01]  /*d490*/  IMAD.IADD R9, R9, 0x1, -R12 ;  /* 0x0000000109097824 */ /* 0x000fe200078e0a0c */
[----:B------:R-:W-:Y:S01]  /*d4a0*/  LEA.HI R12, R11, R11, RZ, 0x1 ;  /* 0x0000000b0b0c7211 */ /* 0x000fe200078f08ff */
[----:B------:R-:W0:Y:S01]  /*d4b0*/  @P0 LDC R14, c[0x0][0xcec] ;  /* 0x00033b00ff0e0b82 */ /* 0x000e220000000800 */
[----:B------:R-:W-:-:S02]  /*d4c0*/  IMAD.SHL.U32 R152, R152, 0x2, RZ ;  /* 0x0000000298987824 */ /* 0x000fc400078e00ff */
[----:B------:R-:W-:Y:S01]  /*d4d0*/  LOP3.LUT R12, R12, 0x1ffffffe, RZ, 0xc0, !PT ;  /* 0x1ffffffe0c0c7812 */ /* 0x000fe200078ec0ff */
[----:B------:R-:W-:Y:S02]  /*d4e0*/  IMAD R153, R10, 0x10, R9 ;  /* 0x000000100a997824 */ /* 0x000fe400078e0209 */
[----:B------:R-:W-:Y:S02]  /*d4f0*/  IMAD.U32 R10, RZ, RZ, UR8 ;  /* 0x00000008ff0a7e24 */ /* 0x000fe4000f8e00ff */
[----:B------:R-:W3:Y:S01]  /*d500*/  @P0 LDC R17, c[0x0][0xcf0] ;  /* 0x00033c00ff110b82 */ /* 0x000ee20000000800 */
[----:B------:R-:W-:Y:S02]  /*d510*/  IMAD.IADD R12, R11, 0x1, -R12 ;  /* 0x000000010b0c7824 */ /* 0x000fe400078e0a0c */
[----:B------:R-:W-:Y:S02]  /*d520*/  IMAD.U32 R11, RZ, RZ, UR9 ;  /* 0x00000009ff0b7e24 */ /* 0x000fe4000f8e00ff */
[----:B------:R-:W-:-:S02]  /*d530*/  IMAD R9, R12, 0x8, R153 ;  /* 0x000000080c097824 */ /* 0x000fc400078e0299 */
[----:B-1----:R-:W-:Y:S02]  /*d540*/  IMAD R12, R18, UR5, RZ ;  /* 0x00000005120c7c24 */ /* 0x002fe4000f8e02ff */
[----:B------:R-:W-:Y:S01]  /*d550*/  IMAD.U32 R11, RZ, RZ, UR4 ;  /* 0x00000004ff0b7e24 */ /* 0x000fe2000f8e00ff */
[----:B--2---:R-:W-:Y:S01]  /*d560*/  LEA R9, R22, R9, 0x6 ;  /* 0x0000000916097211 */ /* 0x004fe200078e30ff */
[----:B------:R-:W-:Y:S01]  /*d570*/  IMAD R15, R19, UR7, R12 ;  /* 0x00000007130f7c24 */ /* 0x000fe2000f8e020c */
[----:B------:R-:W-:Y:S01]  /*d580*/  ULDC.64 UR4, c[0x0][0xce0] ;  /* 0x0003380000047ab9 */ /* 0x000fe20000000a00 */
[----:B------:R-:W-:-:S04]  /*d590*/  IMAD.WIDE.U32 R10, R18, UR7, R10 ;  /* 0x00000007120a7c25 */ /* 0x000fc8000f8e000a */
[----:B0-----:R-:W-:-:S04]  /*d5a0*/  @P0 IMAD.HI.U32 R12, R9, R14, RZ ;  /* 0x0000000e090c0227 */ /* 0x001fc800078e00ff */
[----:B------:R-:W-:Y:S02]  /*d5b0*/  IMAD.MOV.U32 R13, RZ, RZ, R9 ;  /* 0x000000ffff0d7224 */ /* 0x000fe400078e0009 */
[----:B------:R-:W-:Y:S01]  /*d5c0*/  IMAD.IADD R11, R11, 0x1, R15 ;  /* 0x000000010b0b7824 */ /* 0x000fe200078e020f */
[----:B---3--:R-:W-:Y:S01]  /*d5d0*/  @P0 SHF.R.U32.HI R13, RZ, R17, R12 ;  /* 0x00000011ff0d0219 */ /* 0x008fe2000001160c */
[----:B------:R-:W-:Y:S02]  /*d5e0*/  IMAD R12, R5, UR4, RZ ;  /* 0x00000004050c7c24 */ /* 0x000fe4000f8e02ff */
[----:B------:R-:W-:Y:S01]  /*d5f0*/  IMAD.WIDE.U32 R10, R3, UR4, R10 ;  /* 0x00000004030a7c25 */ /* 0x000fe2000f8e000a */
[----:B------:R-:W-:-:S03]  /*d600*/  SHF.R.S32.HI R15, RZ, 0x1f, R13 ;  /* 0x0000001fff0f7819 */ /* 0x000fc6000001140d */
[----:B------:R-:W-:Y:S01]  /*d610*/  IMAD.MOV R14, RZ, RZ, -R13 ;  /* 0x000000ffff0e7224 */ /* 0x000fe200078e0a0d */
[----:B------:R-:W-:-:S03]  /*d620*/  IADD3 R10, P0, R13, R10, RZ ;  /* 0x0000000a0d0a7210 */ /* 0x000fc60007f1e0ff */
[----:B------:R-:W-:Y:S02]  /*d630*/  IMAD R9, R16, R14, R9 ;  /* 0x0000000e10097224 */ /* 0x000fe400078e0209 */
[----:B------:R-:W-:Y:S01]  /*d640*/  IMAD R14, R3, UR5, R12 ;  /* 0x00000005030e7c24 */ /* 0x000fe2000f8e020c */
[----:B------:R-:W-:Y:S02]  /*d650*/  ULDC.64 UR4, c[0x0][0xcc8] ;  /* 0x0003320000047ab9 */ /* 0x000fe40000000a00 */
        /* <DEDUP_REMOVED lines=10> */
[----:B------:R-:W-:Y:S01]  /*d700*/  LOP3.LUT R11, R12, 0xfffffe, RZ, 0xc0, !PT ;  /* 0x00fffffe0c0b7812 */ /* 0x000fe200078ec0ff */
[----:B------:R-:W-:Y:S01]  /*d710*/  IMAD R14, R16, UR4, RZ ;  /* 0x00000004100e7c24 */ /* 0x000fe2000f8e02ff */
[----:B------:R-:W-:Y:S01]  /*d720*/  LEA.HI.X R18, R10, UR5, R9, 0x2, P0 ;  /* 0x000000050a127c11 */ /* 0x000fe200080f1409 */
[----:B------:R-:W-:Y:S01]  /*d730*/  SHFL.IDX PT, R12, R17, 0x1, 0x1c1f ;  /* 0x003c1f00110c7f89 */ /* 0x000fe200000e0000 */
[----:B------:R-:W-:-:S02]  /*d740*/  IMAD R9, R22, 0x40, R153 ;  /* 0x0000004016097824 */ /* 0x000fc400078e0299 */
[----:B------:R-:W-:Y:S01]  /*d750*/  IMAD.IADD R15, R0, 0x1, -R11 ;  /* 0x00000001000f7824 */ /* 0x000fe200078e0a0b */
[----:B------:R-:W-:Y:S03]  /*d760*/  SHFL.IDX PT, R10, R17, RZ, 0x1c1f ;  /* 0x001c1fff110a7589 */ /* 0x000fe600000e0000 */
        /* <DEDUP_REMOVED lines=9> */
.L_x_4096:
[----:B------:R-:W2:Y:S01]  /*d800*/  S2R R14, SR_CTAID.X ;  /* 0x00000000000e7919 */ /* 0x000ea20000002500 */
[----:B------:R-:W-:Y:S01]  /*d810*/  LEA.HI R21, R21, R20, RZ, 0x2 ;  /* 0x0000001415157211 */ /* 0x000fe200078f10ff */
[----:B------:R-:W3:Y:S01]  /*d820*/  S2UR UR7, SR_CTAID.Z ;  /* 0x00000000000779c3 */ /* 0x000ee20000002700 */
[----:B------:R-:W-:Y:S01]  /*d830*/  SHF.R.S32.HI R9, RZ, 0x1f, R7 ;  /* 0x0000001fff097819 */ /* 0x000fe20000011407 */
[----:B------:R-:W-:Y:S01]  /*d840*/  ULDC.64 UR8, c[0x0][0xc38] ;  /* 0x00030e0000087ab9 */ /* 0x000fe20000000a00 */
[----:B------:R-:W-:Y:S01]  /*d850*/  LOP3.LUT R21, R21, 0xfffffffc, RZ, 0xc0, !PT ;  /* 0xfffffffc15157812 */ /* 0x000fe200078ec0ff */
[----:B------:R-:W-:Y:S01]  /*d860*/  UIMAD UR6, UR6, UR8, URZ ;  /* 0x00000008060672a4 */ /* 0x000fe2000f8e023f */
[----:B------:R-:W-:Y:S01]  /*d870*/  LEA.HI R9, R9, R154, RZ, 0x3 ;  /* 0x0000009a09097211 */ /* 0x000fe200078f18ff */
[----:B------:R-:W-:Y:S01]  /*d880*/  BSSY B0, `(.L_x_4097) ;  /* 0x0000102000007945 */ /* 0x000fe20003800000 */
[----:B------:R-:W-:Y:S01]  /*d890*/  R2UR UR10, R156 ;  /* 0x000000009c0a72ca */ /* 0x000fe200000e0000 */
[----:B------:R-:W-:Y:S01]  /*d8a0*/  IMAD.IADD R21, R20, 0x1, -R21 ;  /* 0x0000000114157824 */ /* 0x000fe200078e0a15 */
[----:B0-----:R-:W0:Y:S01]  /*d8b0*/  LDC.64 R12, c[0x0][0xc40] ;  /* 0x00031000ff0c7b82 */ /* 0x001e220000000a00 */
[----:B------:R-:W-:-:S02]  /*d8c0*/  LOP3.LUT R9, R9, 0xfffffff8, RZ, 0xc0, !PT ;  /* 0xfffffff809097812 */ /* 0x000fc400078ec0ff */
[----:B------:R-:W-:Y:S02]  /*d8d0*/  LEA.HI R155, R155, R8, RZ, 0x5 ;  /* 0x000000089b9b7211 */ /* 0x000fe400078f28ff */
[----:B------:R-:W-:Y:S01]  /*d8e0*/  LEA.HI R2, R21, R21, RZ, 0x1 ;  /* 0x0000001515027211 */ /* 0x000fe200078f08ff */
[----:B------:R-:W-:Y:S01]  /*d8f0*/  IMAD.IADD R154, R154, 0x1, -R9 ;  /* 0x000000019a9a7824 */ /* 0x000fe200078e0a09 */
[----:B------:R-:W-:Y:S01]  /*d900*/  SHF.R.S32.HI R155, RZ, 0x5, R155 ;  /* 0x00000005ff9b7819 */ /* 0x000fe2000001149b */
[----:B------:R-:W4:Y:S01]  /*d910*/  @P1 LDC R4, c[0x0][0xcec] ;  /* 0x00033b00ff041b82 */ /* 0x000f220000000800 */
[----:B------:R-:W-:Y:S02]  /*d920*/  LOP3.LUT R2, R2, 0x1ffffffe, RZ, 0xc0, !PT ;  /* 0x1ffffffe02027812 */ /* 0x000fe400078ec0ff */
[----:B------:R-:W-:Y:S01]  /*d930*/  UIMAD.WIDE.U32 UR4, UR10, UR8, URZ ;  /* 0x000000080a0472a5 */ /* 0x000fe2000f8e003f */
[----:B------:R-:W-:Y:S01]  /*d940*/  IMAD R155, R155, 0x10, R154 ;  /* 0x000000109b9b7824 */ /* 0x000fe200078e029a */
[----:B------:R-:W-:Y:S01]  /*d950*/  UIMAD UR6, UR10, UR9, UR6 ;  /* 0x000000090a0672a4 */ /* 0x000fe2000f8e0206 */
[----:B------:R-:W-:Y:S01]  /*d960*/  IMAD.IADD R2, R21, 0x1, -R2 ;  /* 0x0000000115027824 */ /* 0x000fe200078e0a02 */
[----:B---3--:R-:W-:Y:S01]  /*d970*/  USHF.R.S32.HI UR8, URZ, 0x1f, UR7 ;  /* 0x0000001f3f087899 */ /* 0x008fe20008011407 */
[----:B------:R-:W3:Y:S01]  /*d980*/  @P1 LDC R17, c[0x0][0xcf0] ;  /* 0x00033c00ff111b82 */ /* 0x000ee20000000800 */
[----:B------:R-:W-:Y:S01]  /*d990*/  UIADD3 UR6, UR5, UR6, URZ ;  /* 0x0000000605067290 */ /* 0x000fe2000fffe03f */
[----:B------:R-:W-:Y:S01]  /*d9a0*/  IMAD R9, R2, 0x8, R155 ;  /* 0x0000000802097824 */ /* 0x000fe200078e029b */
[----:B------:R-:W-:Y:S01]  /*d9b0*/  MOV R11, UR5 ;  /* 0x00000005000b7c02 */ /* 0x000fe20008000f00 */
[----:B------:R-:W-:Y:S01]  /*d9c0*/  IMAD.U32 R10, RZ, RZ, UR4 ;  /* 0x00000004ff0a7e24 */ /* 0x000fe2000f8e00ff */
[----:B------:R-:W-:Y:S01]  /*d9d0*/  ULDC.64 UR4, c[0x0][0xc48] ;  /* 0x0003120000047ab9 */ /* 0x000fe20000000a00 */
[----:B--2---:R-:W-:-:S02]  /*d9e0*/  IMAD R15, R14, 0x40, R9 ;  /* 0x000000400e0f7824 */ /* 0x004fc400078e0209 */
[----:B------:R-:W-:Y:S02]  /*d9f0*/  IMAD.U32 R11, RZ, RZ, UR6 ;  /* 0x00000006ff0b7e24 */ /* 0x000fe4000f8e00ff */
[C---:B0-----:R-:W-:Y:S02]  /*da00*/  IMAD R2, R12.reuse, UR8, RZ ;  /* 0x000000080c027c24 */ /* 0x041fe4000f8e02ff */
[----:B------:R-:W-:-:S04]  /*da10*/  IMAD.WIDE.U32 R10, R12, UR7, R10 ;  /* 0x000000070c0a7c25 */ /* 0x000fc8000f8e000a */
[----:B----4-:R-:W-:-:S04]  /*da20*/  @P1 IMAD.HI.U32 R4, R15, R4, RZ ;  /* 0x000000040f041227 */ /* 0x010fc800078e00ff */
[----:B------:R-:W-:Y:S02]  /*da30*/  IMAD R13, R13, UR7, R2 ;  /* 0x000000070d0d7c24 */ /* 0x000fe4000f8e0202 */
[----:B------:R-:W-:Y:S01]  /*da40*/  IMAD.MOV.U32 R9, RZ, RZ, R15 ;  /* 0x000000ffff097224 */ /* 0x000fe200078e000f */
[----:B---3--:R-:W-:Y:S01]  /*da50*/  @P1 SHF.R.U32.HI R9, RZ, R17, R4 ;  /* 0x00000011ff091219 */ /* 0x008fe20000011604 */
[----:B------:R-:W-:Y:S02]  /*da60*/  IMAD R2, R5, UR4, RZ ;  /* 0x0000000405027c24 */ /* 0x000fe4000f8e02ff */
[----:B------:R-:W-:Y:S01]  /*da70*/  IMAD.IADD R11, R11, 0x1, R13 ;  /* 0x000000010b0b7824 */ /* 0x000fe200078e020d */
[--C-:B------:R-:W-:Y:S01]  /*da80*/  SHF.R.S32.HI R4, RZ, 0x1f, R9.reuse ;  /* 0x0000001fff047819 */ /* 0x100fe20000011409 */
[----:B------:R-:W-:Y:S02]  /*da90*/  IMAD R13, R3, UR5, R2 ;  /* 0x00000005030d7c24 */ /* 0x000fe4000f8e0202 */
[----:B------:R-:W-:-:S02]  /*daa0*/  IMAD.MOV R5, RZ, RZ, -R9 ;  /* 0x000000ffff057224 */ /* 0x000fc400078e0a09 */
        /* <DEDUP_REMOVED lines=56> */
[----:B--23--:R-:W-:Y:S01]  /*de30*/  @!P2 IMAD.WIDE R8, R9, 0x4, R2 ;  /* 0x000000040908a825 */ /* 0x00cfe200078e0202 */
        /* <DEDUP_REMOVED lines=17> */
[----:B--2---:R-:W-:Y:S02]  /*df50*/  @!P1 LOP3.LUT R11, R17, 0xfffffffe, RZ, 0xc0, !PT ;  /* 0xfffffffe110b9812 */ /* 0x004fe400078ec0ff */
        /* <DEDUP_REMOVED lines=10> */
[----:B------:R-:W-:Y:S01]  /*e000*/  @!P3 LOP3.LUT R19, R19, 0xfffffffe, RZ, 0xc0, !PT ;  /* 0xfffffffe1313b812 */ /* 0x000fe200078ec0ff */
[----:B------:R-:W-:Y:S01]  /*e010*/  VIADD R18, R0, 0x68 ;  /* 0x0000006800127836 */ /* 0x000fe20000000000 */
[----:B----4-:R-:W-:Y:S01]  /*e020*/  @!P4 LOP3.LUT R15, R20, 0xfffffffe, RZ, 0xc0, !PT ;  /* 0xfffffffe140fc812 */ /* 0x010fe200078ec0ff */
[----:B------:R-:W-:Y:S01]  /*e030*/  VIADD R20, R0, 0x78 ;  /* 0x0000007800147836 */ /* 0x000fe20000000000 */
[----:B------:R-:W-:-:S02]  /*e040*/  @!P5 LOP3.LUT R21, R21, 0xfffffffe, RZ, 0xc0, !PT ;  /* 0xfffffffe1515d812 */ /* 0x000fc400078ec0ff */
        /* <DEDUP_REMOVED lines=66> */
[----:B------:R-:W-:Y:S02]  /*e470*/  @!P2 LEA.HI R18, R18, R18, RZ, 0x1 ;  /* 0x000000121212a211 */ /* 0x000fe400078f08ff */
[----:B--2---:R-:W-:Y:S01]  /*e480*/  @!P1 LOP3.LUT R11, R24, 0xfffffffe, RZ, 0xc0, !PT ;  /* 0xfffffffe180b9812 */ /* 0x004fe200078ec0ff */
[--C-:B------:R-:W-:Y:S01]  /*e490*/  @!P0 IMAD.WIDE R8, R9, 0x4, R2.reuse ;  /* 0x0000000409088825 */ /* 0x100fe200078e0202 */
[----:B------:R-:W-:Y:S02]  /*e4a0*/  @!P3 LEA.HI R19, R19, R19, RZ, 0x1 ;  /* 0x000000131313b211 */ /* 0x000fe400078f08ff */
[----:B------:R-:W-:Y:S01]  /*e4b0*/  @!P4 LEA.HI R20, R20, R20, RZ, 0x1 ;  /* 0x000000141414c211 */ /* 0x000fe200078f08ff */
[--C-:B------:R-:W-:Y:S01]  /*e4c0*/  @!P1 IMAD.WIDE R10, R11, 0x4, R2.reuse ;  /* 0x000000040b0a9825 */ /* 0x100fe200078e0202 */
[----:B---3--:R-:W-:Y:S01]  /*e4d0*/  @!P2 LOP3.LUT R13, R18, 0xfffffffe, RZ, 0xc0, !PT ;  /* 0xfffffffe120da812 */ /* 0x008fe200078ec0ff */
[----:B------:R0:W-:Y:S01]  /*e4e0*/  @!P0 ST.E.64 desc[UR36][R8.64], R96 ;  /* 0x0000006008008985 */ /* 0x0001e2000c101b24 */
[----:B------:R-:W-:Y:S01]  /*e4f0*/  @!P5 LEA.HI R21, R21, R21, RZ, 0x1 ;  /* 0x000000151515d211 */ /* 0x000fe200078f08ff */
[----:B------:R-:W-:Y:S01]  /*e500*/  VIADD R18, R0, 0xc8 ;  /* 0x000000c800127836 */ /* 0x000fe20000000000 */
[----:B------:R-:W-:Y:S01]  /*e510*/  @!P3 LOP3.LUT R19, R19, 0xfffffffe, RZ, 0xc0, !PT ;  /* 0xfffffffe1313b812 */ /* 0x000fe200078ec0ff */
[----:B------:R-:W-:Y:S01]  /*e520*/  @!P2 IMAD.WIDE R12, R13, 0x4, R2 ;  /* 0x000000040d0ca825 */ /* 0x000fe200078e0202 */
[----:B------:R-:W-:Y:S01]  /*e530*/  @!P6 LEA.HI R22, R22, R22, RZ, 0x1 ;  /* 0x000000161616e211 */ /* 0x000fe200078f08ff */
[----:B------:R2:W-:Y:S01]  /*e540*/  @!P1 ST.E.64 desc[UR36][R10.64], R100 ;  /* 0x000000640a009985 */ /* 0x0005e2000c101b24 */
[----:B----4-:R-:W-:Y:S01]  /*e550*/  @!P4 LOP3.LUT R15, R20, 0xfffffffe, RZ, 0xc0, !PT ;  /* 0xfffffffe140fc812 */ /* 0x010fe200078ec0ff */
[----:B------:R-:W-:Y:S01]  /*e560*/  VIADD R20, R0, 0xd8 ;  /* 0x000000d800147836 */ /* 0x000fe20000000000 */
[----:B------:R-:W-:Y:S01]  /*e570*/  @!P5 LOP3.LUT R21, R21, 0xfffffffe, RZ, 0xc0, !PT ;  /* 0xfffffffe1515d812 */ /* 0x000fe200078ec0ff */
[----:B------:R-:W-:Y:S01]  /*e580*/  @!P2 ST.E.64 desc[UR36][R12.64], R104 ;  /* 0x000000680c00a985 */ /* 0x000fe2000c101b24 */
[----:B-----5:R-:W-:-:S02]  /*e590*/  @!P6 LOP3.LUT R17, R22, 0xfffffffe, RZ, 0xc0, !PT ;  /* 0xfffffffe1611e812 */ /* 0x020fc400078ec0ff */
[----:B------:R-:W-:Y:S01]  /*e5a0*/  ISETP.GE.AND P0, PT, R18, UR4, PT ;  /* 0x0000000412007c0c */ /* 0x000fe2000bf06270 */
[----:B0-----:R-:W-:Y:S01]  /*e5b0*/  @!P3 IMAD.WIDE R8, R19, 0x4, R2 ;  /* 0x000000041308b825 */ /* 0x001fe200078e0202 */
[----:B------:R-:W-:-:S03]  /*e5c0*/  ISETP.GE.AND P2, PT, R20, UR4, PT ;  /* 0x0000000414007c0c */ /* 0x000fc6000bf46270 */
[----:B------:R-:W-:Y:S01]  /*e5d0*/  VIADD R19, R0, 0xd0 ;  /* 0x000000d000137836 */ /* 0x000fe20000000000 */
[----:B------:R0:W-:Y:S01]  /*e5e0*/  @!P3 ST.E.64 desc[UR36][R8.64], R108 ;  /* 0x0000006c0800b985 */ /* 0x0001e2000c101b24 */
[----:B--2---:R-:W-:-:S03]  /*e5f0*/  @!P4 IMAD.WIDE R10, R15, 0x4, R2 ;  /* 0x000000040f0ac825 */ /* 0x004fc600078e0202 */
[----:B------:R-:W-:Y:S01]  /*e600*/  ISETP.GE.AND P1, PT, R19, UR4, PT ;  /* 0x0000000413007c0c */ /* 0x000fe2000bf26270 */
[--C-:B------:R-:W-:Y:S01]  /*e610*/  @!P5 IMAD.WIDE R14, R21, 0x4, R2.reuse ;  /* 0x00000004150ed825 */ /* 0x100fe200078e0202 */
[----:B------:R2:W-:Y:S01]  /*e620*/  @!P4 ST.E.64 desc[UR36][R10.64], R112 ;  /* 0x000000700a00c985 */ /* 0x0005e2000c101b24 */
[----:B------:R-:W-:Y:S02]  /*e630*/  @!P0 LEA.HI R18, R18, R18, RZ, 0x1 ;  /* 0x0000001212128211 */ /* 0x000fe400078f08ff */
[----:B------:R-:W-:Y:S01]  /*e640*/  @!P6 IMAD.WIDE R16, R17, 0x4, R2 ;  /* 0x000000041110e825 */ /* 0x000fe200078e0202 */
[----:B------:R3:W-:Y:S01]  /*e650*/  @!P5 ST.E.64 desc[UR36][R14.64], R116 ;  /* 0x000000740e00d985 */ /* 0x0007e2000c101b24 */
[----:B------:R-:W-:Y:S02]  /*e660*/  @!P2 LEA.HI R20, R20, R20, RZ, 0x1 ;  /* 0x000000141414a211 */ /* 0x000fe400078f08ff */
[C---:B------:R-:W-:Y:S01]  /*e670*/  VIADD R21, R0.reuse, 0xe0 ;  /* 0x000000e000157836 */ /* 0x040fe20000000000 */
[----:B------:R4:W-:Y:S01]  /*e680*/  @!P6 ST.E.64 desc[UR36][R16.64], R120 ;  /* 0x000000781000e985 */ /* 0x0009e2000c101b24 */
[----:B0-----:R-:W-:-:S02]  /*e690*/  VIADD R9, R0, 0xf8 ;  /* 0x000000f800097836 */ /* 0x001fc40000000000 */
[C---:B------:R-:W-:Y:S01]  /*e6a0*/  VIADD R12, R0.reuse, 0xe8 ;  /* 0x000000e8000c7836 */ /* 0x040fe20000000000 */
[----:B------:R-:W-:Y:S01]  /*e6b0*/  ISETP.GE.AND P3, PT, R21, UR4, PT ;  /* 0x0000000415007c0c */ /* 0x000fe2000bf66270 */
[----:B------:R-:W-:Y:S01]  /*e6c0*/  VIADD R13, R0, 0xf0 ;  /* 0x000000f0000d7836 */ /* 0x000fe20000000000 */
[----:B------:R-:W-:Y:S02]  /*e6d0*/  ISETP.GE.AND P6, PT, R9, UR4, PT ;  /* 0x0000000409007c0c */ /* 0x000fe4000bfc6270 */
[----:B------:R-:W-:Y:S02]  /*e6e0*/  ISETP.GE.AND P4, PT, R12, UR4, PT ;  /* 0x000000040c007c0c */ /* 0x000fe4000bf86270 */
        /* <DEDUP_REMOVED lines=27> */
.L_x_4098:
[----:B------:R-:W-:Y:S05]  /*e8a0*/  BSYNC B0 ;  /* 0x0000000000007941 */ /* 0x000fea0003800000 */
.L_x_4097:
[----:B------:R-:W-:Y:S01]  /*e8b0*/  VIADD R7, R7, 0x8 ;  /* 0x0000000807077836 */ /* 0x000fe20000000000 */
[----:B0--3--:R3:W4:Y:S04]  /*e8c0*/  SHFL.IDX PT, R3, R5, 0x1, 0x1c1f ;  /* 0x003c1f0005037f89 */ /* 0x00972800000e0000 */
[----:B------:R-:W-:Y:S01]  /*e8d0*/  ISETP.GE.AND P0, PT, R7, R6, PT ;  /* 0x000000060700720c */ /* 0x000fe20003f06270 */
[----:B--2---:R3:W0:-:S12]  /*e8e0*/  SHFL.IDX PT, R2, R4, 0x1, 0x1c1f ;  /* 0x003c1f0004027f89 */ /* 0x00461800000e0000 */
        /* <DEDUP_REMOVED lines=25> */
[----:B0---4-:R-:W-:Y:S01]  /*ea80*/  @!P0 IMAD.WIDE R4, R5, 0x4, R2 ;  /* 0x0000000405048825 */ /* 0x011fe200078e0202 */
        /* <DEDUP_REMOVED lines=15> */
[----:B--2---:R-:W-:Y:S01]  /*eb80*/  @!P6 LOP3.LUT R7, R11, 0xfffffffe, RZ, 0xc0, !PT ;  /* 0xfffffffe0b07e812 */ /* 0x004fe200078ec0ff */
[----:B------:R-:W-:Y:S01]  /*eb90*/  @!P5 IMAD.WIDE R4, R5, 0x4, R2 ;  /* 0x000000040504d825 */ /* 0x000fe200078e0202 */
[----:B------:R-:W-:-:S02]  /*eba0*/  @!P1 LEA.HI R13, R13, R13, RZ, 0x1 ;  /* 0x0000000d0d0d9211 */ /* 0x000fc400078f08ff */
        /* <DEDUP_REMOVED lines=52> */
[----:B-----5:R-:W-:Y:S02]  /*eef0*/  @!P0 LOP3.LUT R13, R20, 0xfffffffe, RZ, 0xc0, !PT ;  /* 0xfffffffe140d8812 */ /* 0x020fe400078ec0ff */
[----:B------:R-:W-:Y:S01]  /*ef00*/  ISETP.GE.AND P6, PT, R18, UR4, PT ;  /* 0x0000000412007c0c */ /* 0x000fe2000bfc6270 */
[----:B0-----:R-:W-:Y:S01]  /*ef10*/  @!P4 IMAD.WIDE R4, R9, 0x4, R2 ;  /* 0x000000040904c825 */ /* 0x001fe200078e0202 */
[----:B------:R-:W-:-:S02]  /*ef20*/  ISETP.GE.AND P5, PT, R19, UR4, PT ;  /* 0x0000000413007c0c */ /* 0x000fc4000bfa6270 */
[----:B------:R-:W-:Y:S01]  /*ef30*/  IADD3 R20, R0, 0xb8, RZ ;  /* 0x000000b800147810 */ /* 0x000fe20007ffe0ff */
        /* <DEDUP_REMOVED lines=94> */
.L_x_4095:
[----:B------:R-:W2:Y:S02]  /*f520*/  S2R R0, SR_TID.X ;  /* 0x0000000000007919 */ /* 0x000ea40000002100 */
[----:B--2---:R-:W-:-:S05]  /*f530*/  VIADD R2, R0, 0xffffff80 ;  /* 0xffffff8000027836 */ /* 0x004fca0000000000 */
[----:B------:R-:W-:-:S13]  /*f540*/  ISETP.GT.AND P0, PT, R2, 0x3f, PT ;  /* 0x0000003f0200780c */ /* 0x000fda0003f04270 */
[----:B------:R-:W-:Y:S05]  /*f550*/  @P0 BRA `(.L_x_4049) ;  /* 0x0000004800a00947 */ /* 0x000fea0003800000 */
[----:B------:R-:W2:Y:S01]  /*f560*/  S2R R3, SR_CTAID.X ;  /* 0x0000000000037919 */ /* 0x000ea20000002500 */
[----:B------:R-:W3:Y:S01]  /*f570*/  LDC R6, c[0x0][0xce8] ;  /* 0x00033a00ff067b82 */ /* 0x000ee20000000800 */
[----:B------:R-:W-:Y:S01]  /*f580*/  ULDC UR4, c[0x0][0xb88] ;  /* 0x0002e20000047ab9 */ /* 0x000fe20000000800 */
[----:B--2---:R-:W-:Y:S02]  /*f590*/  IMAD R0, R3, 0x40, R0 ;  /* 0x0000004003007824 */ /* 0x004fe400078e0200 */
[----:B---3--:R-:W-:Y:S02]  /*f5a0*/  IMAD R3, R6, UR4, RZ ;  /* 0x0000000406037c24 */ /* 0x008fe4000f8e02ff */
[----:B------:R-:W-:-:S05]  /*f5b0*/  VIADD R0, R0, 0xffffff80 ;  /* 0xffffff8000007836 */ /* 0x000fca0000000000 */
[----:B------:R-:W-:-:S13]  /*f5c0*/  ISETP.GE.AND P0, PT, R0, R3, PT ;  /* 0x000000030000720c */ /* 0x000fda0003f06270 */
[----:B------:R-:W-:Y:S05]  /*f5d0*/  @P0 BRA `(.L_x_4049) ;  /* 0x0000004800800947 */ /* 0x000fea0003800000 */
[----:B------:R-:W2:Y:S01]  /*f5e0*/  LDL R4, [R1] ;  /* 0x0000000001047983 */ /* 0x000ea20000100800 */
[----:B------:R-:W-:Y:S01]  /*f5f0*/  ISETP.NE.AND P0, PT, R6, 0x1, PT ;  /* 0x000000010600780c */ /* 0x000fe20003f05270 */
[----:B------:R-:W-:Y:S01]  /*f600*/  S2UR UR7, SR_CTAID.Z ;  /* 0x00000000000779c3 */ /* 0x000fe20000002700 */
[----:B------:R-:W-:Y:S01]  /*f610*/  ULDC.64 UR8, c[0x0][0xcd0] ;  /* 0x0003340000087ab9 */ /* 0x000fe20000000a00 */
[----:B------:R-:W-:-:S06]  /*f620*/  IMAD.MOV.U32 R5, RZ, RZ, R0 ;  /* 0x000000ffff057224 */ /* 0x000fcc00078e0000 */
[----:B------:R-:W3:Y:S08]  /*f630*/  LDC.64 R10, c[0x0][0xcd8] ;  /* 0x00033600ff0a7b82 */ /* 0x000ef00000000a00 */
[----:B------:R-:W4:Y:S08]  /*f640*/  @P0 LDC R7, c[0x0][0xcec] ;  /* 0x00033b00ff070b82 */ /* 0x000f300000000800 */
[----:B------:R-:W5:Y:S08]  /*f650*/  @P0 LDC R9, c[0x0][0xcf0] ;  /* 0x00033c00ff090b82 */ /* 0x000f700000000800 */
[----:B------:R-:W0:Y:S08]  /*f660*/  S2UR UR10, SR_CTAID.Y ;  /* 0x00000000000a79c3 */ /* 0x000e300000002600 */
[----:B------:R-:W0:Y:S01]  /*f670*/  LDC R8, c[0x0][0xd50] ;  /* 0x00035400ff087b82 */ /* 0x000e220000000800 */
[----:B--2---:R-:W-:Y:S01]  /*f680*/  R2UR UR11, R4 ;  /* 0x00000000040b72ca */ /* 0x004fe200000e0000 */
[----:B----4-:R-:W-:-:S05]  /*f690*/  @P0 IMAD.HI.U32 R4, R0, R7, RZ ;  /* 0x0000000700040227 */ /* 0x010fca00078e00ff */
[----:B-----5:R-:W-:-:S07]  /*f6a0*/  @P0 SHF.R.U32.HI R5, RZ, R9, R4 ;  /* 0x00000009ff050219 */ /* 0x020fce0000011604 */
[----:B------:R-:W-:Y:S02]  /*f6b0*/  USHF.R.S32.HI UR6, URZ, 0x1f, UR11 ;  /* 0x0000001f3f067899 */ /* 0x000fe4000801140b */
[----:B------:R-:W-:Y:S01]  /*f6c0*/  IMAD R7, RZ, RZ, -UR11 ;  /* 0x8000000bff077e24 */ /* 0x000fe2000f8e02ff */
[----:B------:R-:W-:Y:S02]  /*f6d0*/  UIMAD.WIDE.U32 UR4, UR11, UR8, URZ ;  /* 0x000000080b0472a5 */ /* 0x000fe4000f8e003f */
[----:B------:R-:W-:Y:S01]  /*f6e0*/  UIMAD UR6, UR6, UR8, URZ ;  /* 0x00000008060672a4 */ /* 0x000fe2000f8e023f */
[----:B0-----:R-:W-:Y:S01]  /*f6f0*/  IMAD R9, R8, R7, UR10 ;  /* 0x0000000a08097e24 */ /* 0x001fe2000f8e0207 */
[----:B------:R-:W-:Y:S01]  /*f700*/  USHF.R.S32.HI UR8, URZ, 0x1f, UR7 ;  /* 0x0000001f3f087899 */ /* 0x000fe20008011407 */
[----:B------:R-:W-:Y:S01]  /*f710*/  IADD3 R7, -R5, RZ, RZ ;  /* 0x000000ff05077210 */ /* 0x000fe20007ffe1ff */
[----:B------:R-:W-:Y:S01]  /*f720*/  UIMAD UR6, UR11, UR9, UR6 ;  /* 0x000000090b0672a4 */ /* 0x000fe2000f8e0206 */
[----:B------:R-:W-:Y:S01]  /*f730*/  IMAD.U32 R3, RZ, RZ, UR5 ;  /* 0x00000005ff037e24 */ /* 0x000fe2000f8e00ff */
[----:B------:R-:W-:Y:S01]  /*f740*/  SHF.R.S32.HI R4, RZ, 0x1f, R9 ;  /* 0x0000001fff047819 */ /* 0x000fe20000011409 */
[----:B------:R-:W-:Y:S01]  /*f750*/  IMAD.U32 R2, RZ, RZ, UR4 ;  /* 0x00000004ff027e24 */ /* 0x000fe2000f8e00ff */
[----:B------:R-:W-:Y:S01]  /*f760*/  UIADD3 UR6, UR5, UR6, URZ ;  /* 0x0000000605067290 */ /* 0x000fe2000fffe03f */
[----:B---3--:R-:W-:-:S02]  /*f770*/  IMAD R12, R10, UR8, RZ ;  /* 0x000000080a0c7c24 */ /* 0x008fc4000f8e02ff */
[----:B------:R-:W-:Y:S01]  /*f780*/  ULDC.64 UR4, c[0x0][0xce0] ;  /* 0x0003380000047ab9 */ /* 0x000fe20000000a00 */
[----:B------:R-:W-:Y:S02]  /*f790*/  IMAD R7, R6, R7, R0 ;  /* 0x0000000706077224 */ /* 0x000fe400078e0200 */
[----:B------:R-:W-:Y:S02]  /*f7a0*/  IMAD.U32 R3, RZ, RZ, UR6 ;  /* 0x00000006ff037e24 */ /* 0x000fe4000f8e00ff */
[----:B------:R-:W-:Y:S01]  /*f7b0*/  IMAD R11, R11, UR7, R12 ;  /* 0x000000070b0b7c24 */ /* 0x000fe2000f8e020c */
[----:B------:R-:W-:Y:S01]  /*f7c0*/  SHF.R.S32.HI R0, RZ, 0x1f, R7 ;  /* 0x0000001fff007819 */ /* 0x000fe20000011407 */
[----:B------:R-:W-:-:S04]  /*f7d0*/  IMAD.WIDE.U32 R2, R10, UR7, R2 ;  /* 0x000000070a027c25 */ /* 0x000fc8000f8e0002 */
[----:B------:R-:W-:Y:S02]  /*f7e0*/  IMAD.IADD R3, R11, 0x1, R3 ;  /* 0x000000010b037824 */ /* 0x000fe400078e0203 */
[----:B------:R-:W-:Y:S02]  /*f7f0*/  IMAD R4, R4, UR4, RZ ;  /* 0x0000000404047c24 */ /* 0x000fe4000f8e02ff */
[----:B------:R-:W-:-:S04]  /*f800*/  IMAD.WIDE.U32 R2, R9, UR4, R2 ;  /* 0x0000000409027c25 */ /* 0x000fc8000f8e0002 */
[----:B------:R-:W-:Y:S01]  /*f810*/  IMAD R4, R9, UR5, R4 ;  /* 0x0000000509047c24 */ /* 0x000fe2000f8e0204 */
[----:B------:R-:W-:Y:S01]  /*f820*/  SHF.R.S32.HI R9, RZ, 0x1f, R5 ;  /* 0x0000001fff097819 */ /* 0x000fe20000011405 */
[----:B------:R-:W-:Y:S01]  /*f830*/  ULDC.64 UR4, c[0x0][0xcc8] ;  /* 0x0003320000047ab9 */ /* 0x000fe20000000a00 */
[----:B------:R-:W-:Y:S01]  /*f840*/  IADD3 R2, P0, R5, R2, RZ ;  /* 0x0000000205027210 */ /* 0x000fe20007f1e0ff */
[----:B------:R-:W-:-:S03]  /*f850*/  IMAD R0, R0, UR4, RZ ;  /* 0x0000000400007c24 */ /* 0x000fc6000f8e02ff */
[----:B------:R-:W-:Y:S01]  /*f860*/  IADD3.X R3, R9, R3, R4, P0, !PT ;  /* 0x0000000309037210 */ /* 0x000fe200007fe404 */
        /* <DEDUP_REMOVED lines=9> */
.L_x_4047:
        /* <DEDUP_REMOVED lines=18> */
.L_x_4099:
[----:B------:R-:W-:Y:S01]  /*fa20*/  ULDC UR43, c[0x0][0xd50] ;  /* 0x00035400002b7ab9 */ /* 0x000fe20000000800 */
[----:B------:R-:W-:Y:S01]  /*fa30*/  UMOV UR39, UR6 ;  /* 0x0000000600277c82 */ /* 0x000fe20008000000 */
[----:B------:R-:W-:-:S11]  /*fa40*/  UISETP.NE.AND UP0, UPT, UR43, 0x1, UPT ;  /* 0x000000012b00788c */ /* 0x000fd6000bf05270 */
[----:B------:R-:W-:Y:S01]  /*fa50*/  @UP0 ULDC UR4, c[0x0][0xd54] ;  /* 0x0003550000040ab9 */ /* 0x000fe20000000800 */
[----:B------:R-:W-:Y:S01]  /*fa60*/  @UP0 ULDC UR7, c[0x0][0xd58] ;  /* 0x0003560000070ab9 */ /* 0x000fe20000000800 */
[----:B------:R-:W-:-:S04]  /*fa70*/  UIMAD.WIDE.U32 UR4, UR6, UR4, URZ ;  /* 0x00000004060472a5 */ /* 0x000fc8000f8e003f */
[----:B------:R-:W-:-:S12]  /*fa80*/  @UP0 USHF.R.U32.HI UR39, URZ, UR7, UR5 ;  /* 0x000000073f270299 */ /* 0x000fd80008011605 */
.L_x_4100:
        /* <DEDUP_REMOVED lines=8> */
[----:B------:R-:W0:Y:S01]  /*fb10*/  S2UR UR46, SR_CTAID.X ;  /* 0x00000000002e79c3 */ /* 0x000e220000002500 */
[----:B------:R-:W-:Y:S01]  /*fb20*/  UISETP.NE.U32.AND UP0, UPT, UR4, URZ, UPT ;  /* 0x0000003f0400728c */ /* 0x000fe2000bf05070 */
[----:B------:R-:W-:Y:S01]  /*fb30*/  IMAD.MOV.U32 R30, RZ, RZ, RZ ;  /* 0x000000ffff1e7224 */ /* 0x000fe200078e00ff */
[----:B------:R-:W-:Y:S01]  /*fb40*/  ULDC UR6, c[0x0][0x448] ;  /* 0x0001120000067ab9 */ /* 0x000fe20000000800 */
[----:B------:R-:W-:Y:S01]  /*fb50*/  ULDC UR7, c[0x0][0x2f0] ;  /* 0x0000bc0000077ab9 */ /* 0x000fe20000000800 */
[----:B------:R-:W-:Y:S02]  /*fb60*/  UISETP.NE.AND.EX UP0, UPT, UR5, URZ, UPT, UP0 ;  /* 0x0000003f0500728c */ /* 0x000fe4000bf05300 */
[----:B------:R-:W-:-:S04]  /*fb70*/  UISETP.NE.AND UP1, UPT, UR6, 0x1, UPT ;  /* 0x000000010600788c */ /* 0x000fc8000bf25270 */
[----:B------:R-:W-:-:S05]  /*fb80*/  PLOP3.LUT P0, PT, PT, PT, UP0, 0x80, 0x0 ;  /* 0x000000000000781c */ /* 0x000fca0003f0f008 */
[----:B------:R-:W-:Y:S02]  /*fb90*/  @UP0 ULDC.64 UR4, c[0x0][0xb20] ;  /* 0x0002c80000040ab9 */ /* 0x000fe40000000a00 */
[----:B------:R-:W-:Y:S01]  /*fba0*/  @UP0 UIMAD.WIDE UR4, UR45, 0x4, UR4 ;  /* 0x000000042d0408a5 */ /* 0x000fe2000f8e0204 */
[----:B------:R-:W-:-:S05]  /*fbb0*/  @UP1 ULDC UR8, c[0x0][0x450] ;  /* 0x0001140000081ab9 */ /* 0x000fca0000000800 */
[----:B------:R-:W-:Y:S02]  /*fbc0*/  IMAD.U32 R2, RZ, RZ, UR4 ;  /* 0x00000004ff027e24 */ /* 0x000fe4000f8e00ff */
[----:B------:R-:W-:Y:S01]  /*fbd0*/  IMAD.U32 R3, RZ, RZ, UR5 ;  /* 0x00000005ff037e24 */ /* 0x000fe2000f8e00ff */
[----:B------:R-:W-:Y:S02]  /*fbe0*/  ULDC.64 UR4, c[0x0][0x418] ;  /* 0x0001060000047ab9 */ /* 0x000fe40000000a00 */
[----:B------:R-:W-:Y:S02]  /*fbf0*/  UISETP.NE.U32.AND UP0, UPT, UR4, URZ, UPT ;  /* 0x0000003f0400728c */ /* 0x000fe4000bf05070 */
[----:B0-----:R-:W-:Y:S01]  /*fc00*/  ULEA UR6, UR46, 0x3f, 0x6 ;  /* 0x0000003f2e067891 */ /* 0x001fe2000f8e303f */
[----:B------:R0:W5:Y:S01]  /*fc10*/  @P0 LDG.E R30, desc[UR36][R2.64] ;  /* 0x00000024021e0981 */ /* 0x000162000c1e1900 */
[----:B------:R-:W-:Y:S01]  /*fc20*/  UISETP.NE.AND.EX UP0, UPT, UR5, URZ, UPT, UP0 ;  /* 0x0000003f0500728c */ /* 0x000fe2000bf05300 */
[----:B------:R-:W-:Y:S01]  /*fc30*/  ULDC UR4, c[0x0][0x424] ;  /* 0x0001090000047ab9 */ /* 0x000fe20000000800 */
[----:B------:R-:W-:-:S02]  /*fc40*/  UP2UR UR47, UPR, URZ, 0x2 ;  /* 0x000000023f2f7883 */ /* 0x000fc40008000000 */
[----:B------:R-:W-:Y:S02]  /*fc50*/  USEL UR40, UR4, 0x1, UP0 ;  /* 0x0000000104287887 */ /* 0x000fe40008000000 */
[----:B------:R-:W-:Y:S01]  /*fc60*/  USHF.R.U32.HI UR9, URZ, 0x10, UR43 ;  /* 0x000000103f097899 */ /* 0x000fe2000801162b */
[----:B------:R-:W-:Y:S01]  /*fc70*/  @UP1 ULDC UR4, c[0x0][0x44c] ;  /* 0x0001130000041ab9 */ /* 0x000fe20000000800 */
[----:B------:R-:W-:Y:S02]  /*fc80*/  UIMAD UR40, UR40, UR7, URZ ;  /* 0x00000007282872a4 */ /* 0x000fe4000f8e023f */
[----:B------:R-:W-:Y:S01]  /*fc90*/  UIMAD.WIDE.U32 UR4, UR6, UR4, URZ ;  /* 0x00000004060472a5 */ /* 0x000fe2000f8e003f */
[----:B------:R-:W-:Y:S01]  /*fca0*/  ULDC UR7, c[0x0][0x288] ;  /* 0x0000a20000077ab9 */ /* 0x000fe20000000800 */
[----:B------:R-:W-:Y:S02]  /*fcb0*/  UIADD3 UR4, UR40, 0x3f, URZ ;  /* 0x0000003f28047890 */ /* 0x000fe4000fffe03f */
[----:B------:R-:W-:-:S02]  /*fcc0*/  UIADD3 UR7, UR40, 0x40, -UR7 ;  /* 0x0000004028077890 */ /* 0x000fc4000fffe807 */
[----:B------:R-:W-:Y:S02]  /*fcd0*/  @UP1 USHF.R.U32.HI UR6, URZ, UR8, UR5 ;  /* 0x000000083f061299 */ /* 0x000fe40008011605 */
[----:B------:R-:W-:Y:S02]  /*fce0*/  USHF.R.S32.HI UR5, URZ, 0x1f, UR4 ;  /* 0x0000001f3f057899 */ /* 0x000fe40008011404 */
[----:B------:R-:W-:Y:S02]  /*fcf0*/  UIADD3 UR7, UR7, UR6, URZ ;  /* 0x0000000607077290 */ /* 0x000fe4000fffe03f */
[----:B------:R-:W-:Y:S02]  /*fd00*/  ULEA.HI UR5, UR5, UR4, URZ, 0x6 ;  /* 0x0000000405057291 */ /* 0x000fe4000f8f303f */
[----:B------:R-:W-:Y:S02]  /*fd10*/  USHF.R.S32.HI UR6, URZ, 0x1f, UR7 ;  /* 0x0000001f3f067899 */ /* 0x000fe40008011407 */
[----:B------:R-:W-:-:S02]  /*fd20*/  USHF.R.S32.HI UR41, URZ, 0x6, UR5 ;  /* 0x000000063f297899 */ /* 0x000fc40008011405 */
[----:B------:R-:W-:Y:S02]  /*fd30*/  ULEA.HI UR6, UR6, UR7, URZ, 0x6 ;  /* 0x0000000706067291 */ /* 0x000fe4000f8f303f */
[----:B------:R-:W-:Y:S02]  /*fd40*/  ULOP3.LUT UR43, UR43, 0xffff, URZ, 0xc0, !UPT ;  /* 0x0000ffff2b2b7892 */ /* 0x000fe4000f8ec03f */
[----:B------:R-:W-:Y:S01]  /*fd50*/  USHF.R.S32.HI UR42, URZ, 0x6, UR6 ;  /* 0x000000063f2a7899 */ /* 0x000fe20008011406 */
[----:B------:R-:W-:-:S03]  /*fd60*/  UMOV UR38, URZ ;  /* 0x0000003f00267c82 */ /* 0x000fc60008000000 */
[----:B------:R-:W-:-:S04]  /*fd70*/  UISETP.LT.AND UP0, UPT, UR41, UR42, UPT ;  /* 0x0000002a2900728c */ /* 0x000fc8000bf01270 */
[----:B------:R-:W-:Y:S02]  /*fd80*/  USEL UR11, UR41, UR42, UP0 ;  /* 0x0000002a290b7287 */ /* 0x000fe40008000000 */
[----:B------:R-:W-:Y:S02]  /*fd90*/  UISETP.NE.AND UP0, UPT, UR9, URZ, UPT ;  /* 0x0000003f0900728c */ /* 0x000fe4000bf05270 */
[----:B------:R-:W-:-:S06]  /*fda0*/  UISETP.GE.AND UP1, UPT, UR11, 0x1, UPT ;  /* 0x000000010b00788c */ /* 0x000fcc000bf26270 */
[----:B------:R-:W-:-:S03]  /*fdb0*/  PLOP3.LUT P0, PT, PT, PT, UP1, 0x80, 0x0 ;  /* 0x000000000000781c */ /* 0x000fc60003f0f018 */
[----:B------:R-:W-:-:S10]  /*fdc0*/  @!UP0 ULDC UR9, c[0x0][0xae8] ;  /* 0x0002ba0000098ab9 */ /* 0x000fd40000000800 */
        /* <DEDUP_REMOVED lines=31> */
.L_x_4102:
        /* <DEDUP_REMOVED lines=20> */
[----:B------:R-:W-:Y:S01]  /*10100*/  ULDC.64 UR4, c[0x4][0x8] ;  /* 0x0100020000047ab9 */ /* 0x000fe20000000a00 */
        /* <DEDUP_REMOVED lines=9> */
[----:B0----5:R-:W-:Y:S05]  /*101a0*/  CALL.ABS.NOINC R2 ;  /* 0x0000000002007343 */ /* 0x021fea0003c00000 */
.L_x_4103:
        /* <DEDUP_REMOVED lines=20> */
.L_x_4105:
[----:B------:R0:W1:Y:S01]  /*102f0*/  LDC.64 R2, c[0x4][R16] ;  /* 0x0100000010027b82 */ /* 0x0000620000000a00 */
[----:B------:R-:W-:Y:S01]  /*10300*/  ULDC.64 UR4, c[0x4][0x90] ;  /* 0x0100240000047ab9 */ /* 0x000fe20000000a00 */
[----:B------:R-:W-:Y:S01]  /*10310*/  ULDC.64 UR6, c[0x4][0x98] ;  /* 0x0100260000067ab9 */ /* 0x000fe20000000a00 */
[----:B------:R-:W-:Y:S01]  /*10320*/  MOV R4, UR4 ;  /* 0x0000000400047c02 */ /* 0x000fe20008000f00 */
        /* <DEDUP_REMOVED lines=11> */
.L_x_4104:
        /* <DEDUP_REMOVED lines=90> */
.L_x_4152:
[----:B------:R-:W2:Y:S01]  /*10980*/  LDL R0, [R1+0x4] ;  /* 0x0000040001007983 */ /* 0x000ea20000100800 */
[----:B------:R-:W-:Y:S01]  /*10990*/  ISETP.GT.U32.AND P1, PT, R31, 0x3f, PT ;  /* 0x0000003f1f00780c */ /* 0x000fe20003f24070 */
[----:B------:R-:W-:Y:S01]  /*109a0*/  IMAD.U32 R23, RZ, RZ, UR39 ;  /* 0x00000027ff177e24 */ /* 0x000fe2000f8e00ff */
[----:B------:R-:W-:Y:S02]  /*109b0*/  LOP3.LUT R16, R16, 0xfffffbff, RZ, 0xc0, !PT ;  /* 0xfffffbff10107812 */ /* 0x000fe400078ec0ff */
[----:B------:R-:W-:Y:S02]  /*109c0*/  LOP3.LUT R34, R3, R34, RZ, 0xfc, !PT ;  /* 0x0000002203227212 */ /* 0x000fe400078efcff */
        /* <DEDUP_REMOVED lines=11> */
.L_x_4107:
[----:B------:R-:W-:-:S05]  /*10a80*/  IMAD.MOV.U32 R0, RZ, RZ, 0x1 ;  /* 0x00000001ff007424 */ /* 0x000fca00078e00ff */
[----:B------:R-:W-:-:S04]  /*10a90*/  SHF.L.U32 R0, R0, 0x1f, RZ ;  /* 0x0000001f00007819 */ /* 0x000fc800000006ff */
[----:B------:R-:W0:Y:S02]  /*10aa0*/  SYNCS.PHASECHK.TRANS64.TRYWAIT P0, [UR44+0x38840], R0 ;  /* 0x03884000ff0075a7 */ /* 0x000e24000800016c */
[----:B0-----:R-:W-:Y:S05]  /*10ab0*/  @!P0 BRA `(.L_x_4108) ;  /* 0x0000003800108947 */ /* 0x001fea0003800000 */
.L_x_4153:
        /* <DEDUP_REMOVED lines=58> */
.L_x_4163:
[----:B------:R-:W-:-:S13]  /*10e60*/  ISETP.GE.AND P0, PT, R18, 0x31, PT ;  /* 0x000000311200780c */ /* 0x000fda0003f06270 */
[----:B0-2---:R-:W-:-:S04]  /*10e70*/  @P0 LEA R2, P1, R22, R14, 0x1 ;  /* 0x0000000e16020211 */ /* 0x005fc800078208ff */
[----:B-1----:R-:W-:Y:S02]  /*10e80*/  @P0 IADD3.X R3, RZ, R5, RZ, P1, !PT ;  /* 0x00000005ff030210 */ /* 0x002fe40000ffe4ff */
        /* <DEDUP_REMOVED lines=12> */
.L_x_4110:
        /* <DEDUP_REMOVED lines=24> */
.L_x_4111:
[----:B------:R-:W-:Y:S01]  /*110d0*/  UISETP.NE.AND UP0, UPT, UR47, URZ, UPT ;  /* 0x0000003f2f00728c */ /* 0x000fe2000bf05270 */
[----:B------:R-:W-:Y:S01]  /*110e0*/  IMAD.U32 R28, RZ, RZ, UR46 ;  /* 0x0000002eff1c7e24 */ /* 0x000fe2000f8e00ff */
[----:B------:R-:W-:Y:S01]  /*110f0*/  R2UR UR6, R23 ;  /* 0x00000000170672ca */ /* 0x000fe200000e0000 */
[----:B------:R-:W-:Y:S01]  /*11100*/  ULDC.64 UR8, c[0x0][0x2d8] ;  /* 0x0000b60000087ab9 */ /* 0x000fe20000000a00 */
[----:B------:R-:W0:Y:S01]  /*11110*/  LDC R7, c[0x0][0x448] ;  /* 0x00011200ff077b82 */ /* 0x000e220000000800 */
[----:B------:R-:W-:Y:S01]  /*11120*/  IMAD R28, R28, 0x40, R31 ;  /* 0x000000401c1c7824 */ /* 0x000fe200078e021f */
[----:B------:R-:W-:Y:S01]  /*11130*/  PLOP3.LUT P0, PT, PT, PT, UP0, 0x80, 0x0 ;  /* 0x000000000000781c */ /* 0x000fe20003f0f008 */
[----:B------:R-:W1:Y:S02]  /*11140*/  S2R R20, SR_TID.X ;  /* 0x0000000000147919 */ /* 0x000e640000002100 */
[----:B------:R-:W-:Y:S02]  /*11150*/  IMAD.MOV.U32 R11, RZ, RZ, R28 ;  /* 0x000000ffff0b7224 */ /* 0x000fe400078e001c */
        /* <DEDUP_REMOVED lines=17> */
[----:B------:R-:W-:Y:S01]  /*11270*/  IADD3 R5, -R11, RZ, RZ ;  /* 0x000000ff0b057210 */ /* 0x000fe20007ffe1ff */
[----:B------:R-:W-:Y:S01]  /*11280*/  UIADD3 UR6, UR5, UR6, URZ ;  /* 0x0000000605067290 */ /* 0x000fe2000fffe03f */
[----:B------:R-:W-:Y:S02]  /*11290*/  IMAD.U32 R4, RZ, RZ, UR4 ;  /* 0x00000004ff047e24 */ /* 0x000fe4000f8e00ff */
        /* <DEDUP_REMOVED lines=22> */
[----:B------:R-:W-:Y:S01]  /*11400*/  IMAD.U32 R6, RZ, RZ, UR46 ;  /* 0x0000002eff067e24 */ /* 0x000fe2000f8e00ff */
[----:B------:R-:W-:Y:S01]  /*11410*/  ULDC UR4, c[0x0][0x288] ;  /* 0x0000a20000047ab9 */ /* 0x000fe20000000800 */
[----:B------:R-:W-:Y:S01]  /*11420*/  LOP3.LUT R16, R16, 0xfffffeff, RZ, 0xc0, !PT ;  /* 0xfffffeff10107812 */ /* 0x000fe200078ec0ff */
[----:B------:R-:W1:Y:S01]  /*11430*/  SHFL.IDX PT, R2, R4, RZ, 0x181f ;  /* 0x00181fff04027589 */ /* 0x000e6200000e0000 */
[----:B------:R-:W-:Y:S02]  /*11440*/  IMAD R5, R7, UR4, RZ ;  /* 0x0000000407057c24 */ /* 0x000fe4000f8e02ff */
[----:B------:R-:W-:Y:S01]  /*11450*/  IMAD R6, R6, 0x40, R20 ;  /* 0x0000004006067824 */ /* 0x000fe200078e0214 */
[----:B------:R-:W2:Y:S03]  /*11460*/  SHFL.IDX PT, R7, R0, 0x1, 0x181f ;  /* 0x00381f0000077f89 */ /* 0x000ea600000e0000 */
[C---:B------:R-:W-:Y:S01]  /*11470*/  VIADD R8, R6.reuse, 0x10 ;  /* 0x0000001006087836 */ /* 0x040fe20000000000 */
[-C--:B------:R-:W-:Y:S01]  /*11480*/  ISETP.GE.AND P2, PT, R6, R5.reuse, PT ;  /* 0x000000050600720c */ /* 0x080fe20003f46270 */
[----:B------:R-:W3:Y:S03]  /*11490*/  SHFL.IDX PT, R9, R4, 0x1, 0x181f ;  /* 0x00381f0004097f89 */ /* 0x000ee600000e0000 */
[----:B------:R-:W-:-:S09]  /*114a0*/  ISETP.GE.AND P3, PT, R8, R5, PT ;  /* 0x000000050800720c */ /* 0x000fd20003f66270 */
[----:B0-----:R-:W-:Y:S02]  /*114b0*/  @!P2 LEA R3, P1, R22, R14, 0x1 ;  /* 0x0000000e1603a211 */ /* 0x001fe400078208ff */
[----:B------:R-:W-:Y:S01]  /*114c0*/  @!P2 LEA R8, R24, UR44, 0x1 ;  /* 0x0000002c1808ac11 */ /* 0x000fe2000f8e08ff */
[----:B------:R-:W-:Y:S01]  /*114d0*/  SHFL.IDX PT, R14, R0, 0x3, 0x181f ;  /* 0x00781f00000e7f89 */ /* 0x000fe200000e0000 */
[----:B------:R-:W-:Y:S01]  /*114e0*/  @P2 LOP3.LUT R16, R16, 0x100, RZ, 0xfc, !PT ;  /* 0x0000010010102812 */ /* 0x000fe200078efcff */
[----:B-1----:R-:W-:Y:S01]  /*114f0*/  @!P2 IMAD.X R2, RZ, RZ, R2, P1 ;  /* 0x000000ffff02a224 */ /* 0x002fe200008e0602 */
[----:B------:R-:W-:Y:S02]  /*11500*/  @!P3 LEA R10, R24, UR44, 0x1 ;  /* 0x0000002c180abc11 */ /* 0x000fe4000f8e08ff */
[----:B--2---:R-:W-:Y:S02]  /*11510*/  @!P3 LEA R7, P1, R22, R7, 0x1 ;  /* 0x000000071607b211 */ /* 0x004fe400078208ff */
[----:B------:R-:W-:-:S02]  /*11520*/  @!P2 LOP3.LUT R3, R3, R2, RZ, 0x3c, !PT ;  /* 0x000000020303a212 */ /* 0x000fc400078e3cff */
[----:B------:R-:W-:Y:S01]  /*11530*/  LOP3.LUT R16, R16, 0xffffff7f, RZ, 0xc0, !PT ;  /* 0xffffff7f10107812 */ /* 0x000fe200078ec0ff */
[----:B---3--:R-:W-:Y:S01]  /*11540*/  @!P3 IMAD.X R9, RZ, RZ, R9, P1 ;  /* 0x000000ffff09b224 */ /* 0x008fe200008e0609 */
[C---:B------:R-:W-:Y:S02]  /*11550*/  @!P2 LOP3.LUT R2, R3.reuse, R2, RZ, 0x3c, !PT ;  /* 0x000000020302a212 */ /* 0x040fe400078e3cff */
[----:B------:R-:W-:Y:S02]  /*11560*/  @P3 LOP3.LUT R16, R16, 0x80, RZ, 0xfc, !PT ;  /* 0x0000008010103812 */ /* 0x000fe400078efcff */
[----:B------:R-:W-:Y:S02]  /*11570*/  @!P2 LOP3.LUT R3, R3, R2, RZ, 0x3c, !PT ;  /* 0x000000020303a212 */ /* 0x000fe400078e3cff */
[----:B------:R-:W-:-:S03]  /*11580*/  LOP3.LUT R16, R16, 0xffffffbf, RZ, 0xc0, !PT ;  /* 0xffffffbf10107812 */ /* 0x000fc600078ec0ff */
        /* <DEDUP_REMOVED lines=16> */
.L_x_4172:
        /* <DEDUP_REMOVED lines=36> */
.L_x_4113:
        /* <DEDUP_REMOVED lines=98> */
[----:B------:R-:W-:Y:S02]  /*11ef0*/  @!P6 LOP3.LUT R20, R5, 0x40, RZ, 0xc0, !PT ;  /* 0x000000400514e812 */ /* 0x000fe400078ec0ff */
[----:B-1----:R-:W-:Y:S01]  /*11f00*/  @!P6 IADD3.X R21, RZ, R9, RZ, P0, !PT ;  /* 0x00000009ff15e210 */ /* 0x002fe200007fe4ff */
[----:B--2---:R-:W-:Y:S01]  /*11f10*/  @!P6 IMAD.MOV.U32 R2, RZ, RZ, R14 ;  /* 0x000000ffff02e224 */ /* 0x004fe200078e000e */
[----:B------:R-:W-:Y:S01]  /*11f20*/  LOP3.LUT P0, RZ, R16, 0x800, RZ, 0xc0, !PT ;  /* 0x0000080010ff7812 */ /* 0x000fe2000780c0ff */
[----:B------:R-:W0:Y:S01]  /*11f30*/  SHFL.IDX PT, R14, R0, 0x2, 0x181f ;  /* 0x00581f00000e7f89 */ /* 0x000e2200000e0000 */
[----:B------:R-:W-:Y:S01]  /*11f40*/  @!P6 LEA R9, R24, UR44, 0x1 ;  /* 0x0000002c1809ec11 */ /* 0x000fe2000f8e08ff */
[----:B------:R-:W-:Y:S01]  /*11f50*/  @!P6 IMAD.MOV.U32 R3, RZ, RZ, R21 ;  /* 0x000000ffff03e224 */ /* 0x000fe200078e0015 */
[----:B------:R-:W-:-:S09]  /*11f60*/  @!P6 SHF.R.U32.HI R20, RZ, 0x2, R20 ;  /* 0x00000002ff14e819 */ /* 0x000fd20000011614 */
        /* <DEDUP_REMOVED lines=42> */
.L_x_4182:
        /* <DEDUP_REMOVED lines=24> */
.L_x_4116:
[----:B------:R-:W-:Y:S05]  /*12390*/  BSYNC B0 ;  /* 0x0000000000007941 */ /* 0x000fea0003800000 */
.L_x_4115:
        /* <DEDUP_REMOVED lines=9> */
.L_x_4183:
[----:B------:R-:W-:-:S13]  /*12430*/  LOP3.LUT P0, RZ, R16, 0x400, RZ, 0xc0, !PT ;  /* 0x0000040010ff7812 */ /* 0x000fda000780c0ff */
[----:B------:R-:W-:Y:S05]  /*12440*/  @!P0 BRA `(.L_x_4118) ;  /* 0x0000000000048947 */ /* 0x000fea0003800000 */
[----:B------:R-:W-:Y:S01]  /*12450*/  BPT.TRAP 0x1 ;  /* 0x000000040000795c */ /* 0x000fe20000300000 */
.L_x_4118:
[----:B------:R-:W2:Y:S02]  /*12460*/  SYNCS.PHASECHK.TRANS64.TRYWAIT P0, [UR44+0x38860], R0 ;  /* 0x03886000ff0075a7 */ /* 0x000ea4000800016c */
[----:B--2---:R-:W-:Y:S05]  /*12470*/  @!P0 BRA `(.L_x_4119) ;  /* 0x0000003000948947 */ /* 0x004fea0003800000 */
.L_x_4184:
[----:B------:R-:W-:Y:S01]  /*12480*/  ULDC.64 UR4, c[0x0][0x328] ;  /* 0x0000ca0000047ab9 */ /* 0x000fe20000000a00 */
[----:B------:R-:W-:Y:S01]  /*12490*/  ULDC.64 UR6, c[0x0][0x338] ;  /* 0x0000ce0000067ab9 */ /* 0x000fe20000000a00 */
[----:B0-----:R-:W-:Y:S02]  /*124a0*/  IMAD R0, R33, UR4, RZ ;  /* 0x0000000421007c24 */ /* 0x001fe4000f8e02ff */
[----:B-1----:R-:W-:Y:S01]  /*124b0*/  IMAD.WIDE.U32 R2, R19, UR4, RZ ;  /* 0x0000000413027c25 */ /* 0x002fe2000f8e00ff */
        /* <DEDUP_REMOVED lines=101> */
.L_x_4194:
[----:B0-----:R-:W-:Y:S02]  /*12b10*/  IADD3 R2, P6, R14, R0, RZ ;  /* 0x000000000e027210 */ /* 0x001fe40007fde0ff */
[----:B------:R-:W-:Y:S02]  /*12b20*/  ISETP.LT.OR P5, PT, R18, 0x31, !P5 ;  /* 0x000000311200780c */ /* 0x000fe40006fa1670 */
[----:B------:R-:W-:Y:S02]  /*12b30*/  IADD3.X R3, RZ, R8, RZ, P6, !PT ;  /* 0x00000008ff037210 */ /* 0x000fe400037fe4ff */
[----:B------:R-:W-:Y:S02]  /*12b40*/  LOP3.LUT P6, RZ, R16, 0x40, RZ, 0xc0, !PT ;  /* 0x0000004010ff7812 */ /* 0x000fe400078cc0ff */
[C---:B------:R-:W-:Y:S02]  /*12b50*/  ISETP.LT.OR P4, PT, R18.reuse, 0x31, !P4 ;  /* 0x000000311200780c */ /* 0x040fe40006781670 */
[----:B------:R-:W-:-:S02]  /*12b60*/  ISETP.LT.OR P6, PT, R18, 0x31, P6 ;  /* 0x000000311200780c */ /* 0x000fc400037c1670 */
[C---:B------:R-:W-:Y:S02]  /*12b70*/  ISETP.LT.OR P3, PT, R18.reuse, 0x31, !P3 ;  /* 0x000000311200780c */ /* 0x040fe40005f61670 */
[C---:B------:R-:W-:Y:S02]  /*12b80*/  ISETP.LT.OR P2, PT, R18.reuse, 0x31, !P2 ;  /* 0x000000311200780c */ /* 0x040fe40005741670 */
[C---:B------:R-:W-:Y:S02]  /*12b90*/  ISETP.LT.OR P1, PT, R18.reuse, 0x31, !P1 ;  /* 0x000000311200780c */ /* 0x040fe40004f21670 */
[----:B------:R-:W-:-:S05]  /*12ba0*/  ISETP.LT.OR P0, PT, R18, 0x31, !P0 ;  /* 0x000000311200780c */ /* 0x000fca0004701670 */
        /* <DEDUP_REMOVED lines=20> */
.L_x_4121:
        /* <DEDUP_REMOVED lines=10> */
[----:B------:R-:W-:Y:S01]  /*12d90*/  ULOP3.LUT UR5, URZ, UR42, URZ, 0x33, !UPT ;  /* 0x0000002a3f057292 */ /* 0x000fe2000f8e333f */
[----:B------:R-:W1:Y:S01]  /*12da0*/  S2R R6, SR_TID.X ;  /* 0x0000000000067919 */ /* 0x000e620000002100 */
[----:B------:R-:W-:Y:S01]  /*12db0*/  UIMAD UR4, UR4, UR38, URZ ;  /* 0x00000026040472a4 */ /* 0x000fe2000f8e023f */
[----:B------:R-:W-:Y:S01]  /*12dc0*/  LOP3.LUT R28, R17, 0x80, RZ, 0xc0, !PT ;  /* 0x00000080111c7812 */ /* 0x000fe200078ec0ff */
[----:B------:R-:W-:Y:S02]  /*12dd0*/  IMAD.MOV.U32 R8, RZ, RZ, 0x1 ;  /* 0x00000001ff087424 */ /* 0x000fe400078e00ff */
[----:B------:R-:W-:Y:S01]  /*12de0*/  IMAD.MOV.U32 R21, RZ, RZ, 0x1 ;  /* 0x00000001ff157424 */ /* 0x000fe200078e00ff */
[----:B------:R-:W-:-:S02]  /*12df0*/  SHF.R.U32.HI R28, RZ, 0x3, R28 ;  /* 0x00000003ff1c7819 */ /* 0x000fc4000001161c */
[----:B------:R-:W-:-:S04]  /*12e00*/  LOP3.LUT R3, RZ, UR4, RZ, 0x33, !PT ;  /* 0x00000004ff037c12 */ /* 0x000fc8000f8e33ff */
[----:B------:R-:W-:-:S04]  /*12e10*/  VIMNMX3 R2, R2, UR5, R3, !PT ;  /* 0x0000000502027c0f */ /* 0x000fc8000f800103 */
[----:B------:R-:W-:Y:S01]  /*12e20*/  IADD3 R22, -R2, -0x2, RZ ;  /* 0xfffffffe02167810 */ /* 0x000fe20007ffe1ff */
[----:B0-----:R-:W-:Y:S01]  /*12e30*/  IMAD.SHL.U32 R5, R5, 0x10, RZ ;  /* 0x0000001005057824 */ /* 0x001fe200078e00ff */
[----:B-1----:R-:W-:-:S04]  /*12e40*/  LOP3.LUT R6, R6, 0x7f, RZ, 0xc0, !PT ;  /* 0x0000007f06067812 */ /* 0x002fc800078ec0ff */
[----:B------:R-:W-:Y:S02]  /*12e50*/  LOP3.LUT R5, R5, 0x70, RZ, 0xc0, !PT ;  /* 0x0000007005057812 */ /* 0x000fe400078ec0ff */
[----:B------:R-:W-:-:S04]  /*12e60*/  SHF.R.U32.HI R6, RZ, 0x3, R6 ;  /* 0x00000003ff067819 */ /* 0x000fc80000011606 */
[----:B------:R-:W-:Y:S02]  /*12e70*/  IADD3 R4, R5, R30, R6 ;  /* 0x0000001e05047210 */ /* 0x000fe40007ffe006 */
[----:B------:R-:W-:-:S03]  /*12e80*/  LOP3.LUT R30, R34, 0x40, RZ, 0xc0, !PT ;  /* 0x00000040221e7812 */ /* 0x000fc600078ec0ff */
[----:B------:R-:W-:Y:S01]  /*12e90*/  VIADD R9, R4, 0xffffff40 ;  /* 0xffffff4004097836 */ /* 0x000fe20000000000 */
[----:B------:R-:W-:-:S03]  /*12ea0*/  SHF.R.U32.HI R30, RZ, 0x2, R30 ;  /* 0x00000002ff1e7819 */ /* 0x000fc6000001161e */
[----:B------:R-:W-:-:S07]  /*12eb0*/  IMAD R9, R2, -0x40, R9 ;  /* 0xffffffc002097824 */ /* 0x000fce00078e0209 */
.L_x_4137:
        /* <DEDUP_REMOVED lines=22> */
.L_x_4124:
[----:B------:R-:W-:Y:S05]  /*13020*/  BSYNC B1 ;  /* 0x0000000000017941 */ /* 0x000fea0003800000 */
.L_x_4123:
[----:B------:R-:W-:-:S13]  /*13030*/  LOP3.LUT P0, RZ, R16, 0x400, RZ, 0xc0, !PT ;  /* 0x0000040010ff7812 */ /* 0x000fda000780c0ff */
[----:B------:R-:W-:Y:S05]  /*13040*/  @!P0 BRA `(.L_x_4125) ;  /* 0x0000000000048947 */ /* 0x000fea0003800000 */
[----:B------:R-:W-:Y:S01]  /*13050*/  BPT.TRAP 0x1 ;  /* 0x000000040000795c */ /* 0x000fe20000300000 */
.L_x_4125:
[----:B------:R-:W-:Y:S01]  /*13060*/  LEA R10, R8, UR44, 0x3 ;  /* 0x0000002c080a7c11 */ /* 0x000fe2000f8e18ff */
[----:B------:R-:W-:Y:S01]  /*13070*/  BSSY B1, `(.L_x_4126) ;  /* 0x0000004000017945 */ /* 0x000fe20003800000 */
[----:B------:R-:W-:-:S04]  /*13080*/  SHF.L.U32 R20, R21, 0x1f, RZ ;  /* 0x0000001f15147819 */ /* 0x000fc800000006ff */
[----:B------:R-:W1:Y:S02]  /*13090*/  SYNCS.PHASECHK.TRANS64.TRYWAIT P0, [R10+URZ+0x38840], R20 ;  /* 0x038840140a0075a7 */ /* 0x000e64000800017f */
[----:B-1----:R-:W-:Y:S05]  /*130a0*/  @!P0 BRA `(.L_x_4127) ;  /* 0x0000002c00b08947 */ /* 0x002fea0003800000 */
.L_x_4195:
[----:B------:R-:W-:Y:S05]  /*130b0*/  BSYNC B1 ;  /* 0x0000000000017941 */ /* 0x000fea0003800000 */
.L_x_4126:
        /* <DEDUP_REMOVED lines=47> */
.L_x_4205:
        /* <DEDUP_REMOVED lines=8> */
.L_x_4129:
        /* <DEDUP_REMOVED lines=10> */
.L_x_4130:
[----:B------:R2:W-:Y:S01]  /*134d0*/  SYNCS.ARRIVE.TRANS64.A1T0 RZ, [R10+URZ+0x38830], RZ ;  /* 0x038830ff0aff79a7 */ /* 0x0005e2000810003f */
[----:B------:R-:W-:Y:S05]  /*134e0*/  @!P2 BRA `(.L_x_4131) ;  /* 0x000000000004a947 */ /* 0x000fea0003800000 */
[----:B------:R-:W-:Y:S01]  /*134f0*/  BPT.TRAP 0x1 ;  /* 0x000000040000795c */ /* 0x000fe20000300000 */
.L_x_4131:
[----:B------:R-:W3:Y:S01]  /*13500*/  SYNCS.PHASECHK.TRANS64.TRYWAIT P0, [R10+URZ+0x38860], R20 ;  /* 0x038860140a0075a7 */ /* 0x000ee2000800017f */
[----:B------:R-:W-:Y:S04]  /*13510*/  BSSY B1, `(.L_x_4132) ;  /* 0x0000002000017945 */ /* 0x000fe80003800000 */
[----:B---3--:R-:W-:Y:S05]  /*13520*/  @!P0 BRA `(.L_x_4133) ;  /* 0x0000002c00b08947 */ /* 0x008fea0003800000 */
.L_x_4206:
[----:B------:R-:W-:Y:S05]  /*13530*/  BSYNC B1 ;  /* 0x0000000000017941 */ /* 0x000fea0003800000 */
.L_x_4132:
        /* <DEDUP_REMOVED lines=77> */
.L_x_4216:
        /* <DEDUP_REMOVED lines=20> */
.L_x_4135:
        /* <DEDUP_REMOVED lines=10> */
.L_x_4136:
        /* <DEDUP_REMOVED lines=10> */
.L_x_4122:
[----:B------:R-:W-:Y:S05]  /*13c90*/  BSYNC B0 ;  /* 0x0000000000007941 */ /* 0x000fea0003800000 */
.L_x_4101:
[----:B------:R-:W0:Y:S01]  /*13ca0*/  S2R R3, SR_CgaCtaId ;  /* 0x0000000000037919 */ /* 0x000e220000008800 */
[----:B------:R-:W-:Y:S01]  /*13cb0*/  MOV R0, 0x400 ;  /* 0x0000040000007802 */ /* 0x000fe20000000f00 */
[----:B------:R-:W-:Y:S01]  /*13cc0*/  BSSY B0, `(.L_x_4138) ;  /* 0x0000005000007945 */ /* 0x000fe20003800000 */
[----:B------:R-:W-:Y:S02]  /*13cd0*/  SHF.L.U32 R4, R4, 0x1f, RZ ;  /* 0x0000001f04047819 */ /* 0x000fe400000006ff */
[----:B0-----:R-:W-:-:S04]  /*13ce0*/  LEA R5, R3, R0, 0x18 ;  /* 0x0000000003057211 */ /* 0x001fc800078ec0ff */
[----:B------:R-:W0:Y:S02]  /*13cf0*/  SYNCS.PHASECHK.TRANS64.TRYWAIT P0, [R5+URZ+0x38820], R4 ;  /* 0x03882004050075a7 */ /* 0x000e24000800017f */
[----:B0-----:R-:W-:Y:S05]  /*13d00*/  @!P0 BRA `(.L_x_4139) ;  /* 0x0000002c00908947 */ /* 0x001fea0003800000 */
.L_x_4217:
[----:B------:R-:W-:Y:S05]  /*13d10*/  BSYNC B0 ;  /* 0x0000000000007941 */ /* 0x000fea0003800000 */
.L_x_4138:
[----:B------:R-:W-:-:S03]  /*13d20*/  UMOV UR4, 0xffffffff ;  /* 0xffffffff00047882 */ /* 0x000fc60000000000 */
[----:B------:R-:W-:Y:S05]  /*13d30*/  BRA.DIV UR4, `(.L_x_4140) ;  /* 0x0000002e04987947 */ /* 0x000fea000b800000 */
[----:B------:R-:W1:Y:S02]  /*13d40*/  S2R R0, SR_TID.X ;  /* 0x0000000000007919 */ /* 0x000e640000002100 */
[----:B-1----:R-:W-:-:S04]  /*13d50*/  SHF.R.U32.HI R0, RZ, 0x5, R0 ;  /* 0x00000005ff007819 */ /* 0x002fc80000011600 */
[----:B------:R-:W-:-:S05]  /*13d60*/  LOP3.LUT R0, R0, 0x3, RZ, 0xc0, !PT ;  /* 0x0000000300007812 */ /* 0x000fca00078ec0ff */
[----:B------:R1:W3:Y:S02]  /*13d70*/  SHFL.IDX PT, R14, R0, RZ, 0x1f ;  /* 0x00001fff000e7589 */ /* 0x0002e400000e0000 */
.L_x_4220:
[----:B---3--:R-:W-:-:S13]  /*13d80*/  ISETP.NE.AND P0, PT, R14, RZ, PT ;  /* 0x000000ff0e00720c */ /* 0x008fda0003f05270 */
[----:B------:R-:W-:Y:S05]  /*13d90*/  @P0 BRA `(.L_x_4049) ;  /* 0x0000000000900947 */ /* 0x000fea0003800000 */
[----:B------:R-:W-:-:S03]  /*13da0*/  UMOV UR4, 0xffffffff ;  /* 0xffffffff00047882 */ /* 0x000fc60000000000 */
[----:B------:R-:W-:Y:S05]  /*13db0*/  BRA.DIV UR4, `(.L_x_4141) ;  /* 0x0000002e04ac7947 */ /* 0x000fea000b800000 */
[----:B------:R-:W-:-:S13]  /*13dc0*/  ELECT P6, URZ, PT ;  /* 0x00000000003f782f */ /* 0x000fda00038c0000 */
.L_x_4223:
[----:B------:R-:W-:Y:S05]  /*13dd0*/  @!P6 BRA `(.L_x_4049) ;  /* 0x000000000080e947 */ /* 0x000fea0003800000 */
[----:B-1----:R-:W3:Y:S02]  /*13de0*/  LDL R0, [R1+0x4] ;  /* 0x0000040001007983 */ /* 0x002ee40000100800 */
[----:B---3--:R-:W-:-:S13]  /*13df0*/  R2UR UR4, R0 ;  /* 0x00000000000472ca */ /* 0x008fda00000e0000 */
[----:B------:R-:W-:-:S06]  /*13e00*/  ULOP3.LUT UR4, UR4, 0x2, URZ, 0xfc, !UPT ;  /* 0x0000000204047892 */ /* 0x000fcc000f8efc3f */
[----:B------:R-:W-:-:S05]  /*13e10*/  IMAD.U32 R0, RZ, RZ, UR4 ;  /* 0x00000004ff007e24 */ /* 0x000fca000f8e00ff */
[----:B------:R-:W-:-:S13]  /*13e20*/  ISETP.NE.AND P0, PT, R0, 0x3, PT ;  /* 0x000000030000780c */ /* 0x000fda0003f05270 */
[----:B------:R-:W-:Y:S05]  /*13e30*/  @!P0 BRA `(.L_x_4142) ;  /* 0x0000000000048947 */ /* 0x000fea0003800000 */
[----:B------:R-:W-:Y:S01]  /*13e40*/  BPT.TRAP 0x1 ;  /* 0x000000040000795c */ /* 0x000fe20000300000 */
.L_x_4142:
[C---:B------:R-:W-:Y:S01]  /*13e50*/  LEA R3, R8.reuse, R5, 0x3 ;  /* 0x0000000508037211 */ /* 0x040fe200078e18ff */
[----:B------:R-:W-:Y:S01]  /*13e60*/  VIADD R8, R8, 0x1 ;  /* 0x0000000108087836 */ /* 0x000fe20000000000 */
[----:B------:R-:W-:-:S04]  /*13e70*/  SHF.L.U32 R2, R21, 0x1f, RZ ;  /* 0x0000001f15027819 */ /* 0x000fc800000006ff */
[----:B------:R-:W1:Y:S01]  /*13e80*/  SYNCS.PHASECHK.TRANS64.TRYWAIT P1, [R3+URZ+0x38840], R2 ;  /* 0x03884002030075a7 */ /* 0x000e62000802017f */
[----:B------:R-:W-:-:S04]  /*13e90*/  ISETP.NE.AND P2, PT, R8, 0x2, PT ;  /* 0x000000020800780c */ /* 0x000fc80003f45270 */
[----:B------:R-:W-:Y:S01]  /*13ea0*/  SEL R0, RZ, 0x1, P2 ;  /* 0x00000001ff007807 */ /* 0x000fe20001000000 */
[----:B-1----:R-:W-:Y:S08]  /*13eb0*/  @!P1 BRA `(.L_x_4143) ;  /* 0x0000002c008c9947 */ /* 0x002ff00003800000 */
.L_x_4224:
[----:B------:R-:W-:Y:S02]  /*13ec0*/  SEL R8, R8, RZ, P2 ;  /* 0x000000ff08087207 */ /* 0x000fe40001000000 */
[----:B------:R-:W-:Y:S01]  /*13ed0*/  LOP3.LUT R0, R21, R0, RZ, 0x3c, !PT ;  /* 0x0000000015007212 */ /* 0x000fe200078e3cff */
[----:B------:R-:W-:Y:S06]  /*13ee0*/  @!P0 BRA `(.L_x_4144) ;  /* 0x0000000000048947 */ /* 0x000fec0003800000 */
[----:B------:R-:W-:Y:S01]  /*13ef0*/  BPT.TRAP 0x1 ;  /* 0x000000040000795c */ /* 0x000fe20000300000 */
.L_x_4144:
[----:B0-----:R-:W-:Y:S01]  /*13f00*/  IMAD R5, R8, 0x8, R5 ;  /* 0x0000000808057824 */ /* 0x001fe200078e0205 */
[----:B------:R-:W-:-:S04]  /*13f10*/  SHF.L.U32 R0, R0, 0x1f, RZ ;  /* 0x0000001f00007819 */ /* 0x000fc800000006ff */
[----:B------:R-:W0:Y:S02]  /*13f20*/  SYNCS.PHASECHK.TRANS64.TRYWAIT P1, [R5+URZ+0x38840], R0 ;  /* 0x03884000050075a7 */ /* 0x000e24000802017f */
[----:B0-----:R-:W-:Y:S05]  /*13f30*/  @!P1 BRA `(.L_x_4145) ;  /* 0x0000002c00809947 */ /* 0x001fea0003800000 */
.L_x_4225:
[----:B------:R-:W-:Y:S05]  /*13f40*/  @!P0 BRA `(.L_x_4146) ;  /* 0x0000000000048947 */ /* 0x000fea0003800000 */
[----:B------:R-:W-:Y:S01]  /*13f50*/  BPT.TRAP 0x1 ;  /* 0x000000040000795c */ /* 0x000fe20000300000 */
.L_x_4146:
[----:B------:R-:W3:Y:S02]  /*13f60*/  SYNCS.PHASECHK.TRANS64.TRYWAIT P1, [R3+URZ+0x38860], R2 ;  /* 0x03886002030075a7 */ /* 0x000ee4000802017f */
[----:B---3--:R-:W-:Y:S05]  /*13f70*/  @!P1 BRA `(.L_x_4147) ;  /* 0x0000002c00849947 */ /* 0x008fea0003800000 */
.L_x_4226:
[----:B------:R-:W-:Y:S05]  /*13f80*/  @!P0 BRA `(.L_x_4148) ;  /* 0x0000000000048947 */ /* 0x000fea0003800000 */
[----:B------:R-:W-:Y:S01]  /*13f90*/  BPT.TRAP 0x1 ;  /* 0x000000040000795c */ /* 0x000fe20000300000 */
.L_x_4148:
[----:B----4-:R4:W0:Y:S02]  /*13fa0*/  SYNCS.PHASECHK.TRANS64.TRYWAIT P0, [R5+URZ+0x38860], R0 ;  /* 0x03886000050075a7 */ /* 0x010824000800017f */
[----:B0-----:R-:W-:Y:S05]  /*13fb0*/  @!P0 NANOSLEEP.SYNCS 0x989680 ;  /* 0x009896800000895d */ /* 0x001fea0003900000 */
[----:B------:R-:W0:Y:S02]  /*13fc0*/  @!P0 SYNCS.PHASECHK.TRANS64 P0, [R5+URZ+0x38860], R0 ;  /* 0x03886000050085a7 */ /* 0x000e24000800007f */
[----:B0-----:R-:W-:Y:S05]  /*13fd0*/  @!P0 BRA `(.L_x_4148) ;  /* 0xfffffffc00f08947 */ /* 0x001fea000383ffff */
.L_x_4049:
[----:B------:R-:W-:Y:S05]  /*13fe0*/  BSYNC B6 ;  /* 0x0000000000067941 */ /* 0x000fea0003800000 */
.L_x_4046:
[----:B------:R-:W-:Y:S05]  /*13ff0*/  EXIT ;  /* 0x000000000000794d */ /* 0x000fea0003800000 */
.L_x_4059:
[----:B0-----:R0:W1:Y:S02]  /*14000*/  SYNCS.PHASECHK.TRANS64.TRYWAIT P0, [R198+URZ+0x38800], R5 ;  /* 0x03880005c60075a7 */ /* 0x001064000800017f */
[----:B-1----:R-:W-:Y:S05]  /*14010*/  @!P0 NANOSLEEP.SYNCS 0x989680 ;  /* 0x009896800000895d */ /* 0x002fea0003900000 */
[----:B------:R-:W1:Y:S02]  /*14020*/  @!P0 SYNCS.PHASECHK.TRANS64 P0, [R198+URZ+0x38800], R5 ;  /* 0x03880005c60085a7 */ /* 0x000e64000800007f */
[----:B-1----:R-:W-:Y:S05]  /*14030*/  @!P0 BRA `(.L_x_4059) ;  /* 0xfffffffc00f08947 */ /* 0x002fea000383ffff */
[----:B------:R-:W-:Y:S05]  /*14040*/  BRA `(.L_x_4149) ;  /* 0xfffffef4008c7947 */ /* 0x000fea000383ffff */
.L_x_4063:
[----:B--2---:R2:W3:Y:S02]  /*14050*/  SYNCS.PHASECHK.TRANS64.TRYWAIT P1, [R198+URZ+0x38830], R5 ;  /* 0x03883005c60075a7 */ /* 0x0044e4000802017f */
[----:B---3--:R-:W-:Y:S05]  /*14060*/  @!P1 NANOSLEEP.SYNCS 0x989680 ;  /* 0x009896800000995d */ /* 0x008fea0003900000 */
[----:B------:R-:W3:Y:S02]  /*14070*/  @!P1 SYNCS.PHASECHK.TRANS64 P1, [R198+URZ+0x38830], R5 ;  /* 0x03883005c60095a7 */ /* 0x000ee4000802007f */
[----:B---3--:R-:W-:Y:S05]  /*14080*/  @!P1 BRA `(.L_x_4063) ;  /* 0xfffffffc00f09947 */ /* 0x008fea000383ffff */
[----:B------:R-:W-:Y:S05]  /*14090*/  BRA `(.L_x_4062) ;  /* 0xfffffef400d87947 */ /* 0x000fea000383ffff */
.L_x_4064:
[----:B---3--:R3:W4:Y:S02]  /*140a0*/  SYNCS.PHASECHK.TRANS64.TRYWAIT P1, [R198+URZ+0x38810], R5 ;  /* 0x03881005c60075a7 */ /* 0x008724000802017f */
[----:B----4-:R-:W-:Y:S05]  /*140b0*/  @!P1 NANOSLEEP.SYNCS 0x989680 ;  /* 0x009896800000995d */ /* 0x010fea0003900000 */
[----:B------:R-:W4:Y:S02]  /*140c0*/  @!P1 SYNCS.PHASECHK.TRANS64 P1, [R198+URZ+0x38810], R5 ;  /* 0x03881005c60095a7 */ /* 0x000f24000802007f */
[----:B----4-:R-:W-:Y:S05]  /*140d0*/  @!P1 BRA `(.L_x_4064) ;  /* 0xfffffffc00f09947 */ /* 0x010fea000383ffff */
[----:B------:R-:W-:Y:S05]  /*140e0*/  BRA `(.L_x_4150) ;  /* 0xfffffef800c87947 */ /* 0x000fea000383ffff */
.L_x_4068:
[----:B------:R0:W0:Y:S02]  /*140f0*/  SYNCS.PHASECHK.TRANS64.TRYWAIT P1, [R198+URZ+0x38850], R5 ;  /* 0x03885005c60075a7 */ /* 0x000024000802017f */
[----:B0-----:R-:W-:Y:S05]  /*14100*/  @!P1 NANOSLEEP.SYNCS 0x989680 ;  /* 0x009896800000995d */ /* 0x001fea0003900000 */
[----:B------:R-:W0:Y:S02]  /*14110*/  @!P1 SYNCS.PHASECHK.TRANS64 P1, [R198+URZ+0x38850], R5 ;  /* 0x03885005c60095a7 */ /* 0x000e24000802007f */
[----:B0-----:R-:W-:Y:S05]  /*14120*/  @!P1 BRA `(.L_x_4068) ;  /* 0xfffffffc00f09947 */ /* 0x001fea000383ffff */
[----:B------:R-:W-:Y:S05]  /*14130*/  BRA `(.L_x_4067) ;  /* 0xfffffef800f47947 */ /* 0x000fea000383ffff */
.L_x_4075:
[----:B-1----:R1:W2:Y:S02]  /*14140*/  SYNCS.PHASECHK.TRANS64.TRYWAIT P1, [R201+URZ+0x38830], R204 ;  /* 0x038830ccc90075a7 */ /* 0x0022a4000802017f */
[----:B--2---:R-:W-:Y:S05]  /*14150*/  @!P1 NANOSLEEP.SYNCS 0x989680 ;  /* 0x009896800000995d */ /* 0x004fea0003900000 */
[----:B------:R-:W2:Y:S02]  /*14160*/  @!P1 SYNCS.PHASECHK.TRANS64 P1, [R201+URZ+0x38830], R204 ;  /* 0x038830ccc90095a7 */ /* 0x000ea4000802007f */
[----:B--2---:R-:W-:Y:S05]  /*14170*/  @!P1 BRA `(.L_x_4075) ;  /* 0xfffffffc00f09947 */ /* 0x004fea000383ffff */
[----:B------:R-:W-:Y:S05]  /*14180*/  BRA `(.L_x_4074) ;  /* 0xffffff2400f87947 */ /* 0x000fea000383ffff */
.L_x_4079:
[----:B---3--:R3:W4:Y:S02]  /*14190*/  SYNCS.PHASECHK.TRANS64.TRYWAIT P1, [R201+URZ+0x38850], R204 ;  /* 0x038850ccc90075a7 */ /* 0x008724000802017f */
[----:B----4-:R-:W-:Y:S05]  /*141a0*/  @!P1 NANOSLEEP.SYNCS 0x989680 ;  /* 0x009896800000995d */ /* 0x010fea0003900000 */
[----:B------:R-:W4:Y:S02]  /*141b0*/  @!P1 SYNCS.PHASECHK.TRANS64 P1, [R201+URZ+0x38850], R204 ;  /* 0x038850ccc90095a7 */ /* 0x000f24000802007f */
[----:B----4-:R-:W-:Y:S05]  /*141c0*/  @!P1 BRA `(.L_x_4079) ;  /* 0xfffffffc00f09947 */ /* 0x010fea000383ffff */
[----:B------:R-:W-:Y:S05]  /*141d0*/  BRA `(.L_x_4078) ;  /* 0xffffff2800c47947 */ /* 0x000fea000383ffff */
.L_x_4087:
[----:B-1----:R1:W2:Y:S02]  /*141e0*/  SYNCS.PHASECHK.TRANS64.TRYWAIT P1, [R195+URZ+0x38830], R196 ;  /* 0x038830c4c30075a7 */ /* 0x0022a4000802017f */
[----:B--2---:R-:W-:Y:S05]  /*141f0*/  @!P1 NANOSLEEP.SYNCS 0x989680 ;  /* 0x009896800000995d */ /* 0x004fea0003900000 */
[----:B------:R-:W2:Y:S02]  /*14200*/  @!P1 SYNCS.PHASECHK.TRANS64 P1, [R195+URZ+0x38830], R196 ;  /* 0x038830c4c30095a7 */ /* 0x000ea4000802007f */
[----:B--2---:R-:W-:Y:S05]  /*14210*/  @!P1 BRA `(.L_x_4087) ;  /* 0xfffffffc00f09947 */ /* 0x004fea000383ffff */
[----:B------:R-:W-:Y:S05]  /*14220*/  BRA `(.L_x_4086) ;  /* 0xffffff5800a07947 */ /* 0x000fea000383ffff */
.L_x_4091:
[----:B---3--:R3:W4:Y:S02]  /*14230*/  SYNCS.PHASECHK.TRANS64.TRYWAIT P1, [R195+URZ+0x38850], R196 ;  /* 0x038850c4c30075a7 */ /* 0x008724000802017f */
[----:B----4-:R-:W-:Y:S05]  /*14240*/  @!P1 NANOSLEEP.SYNCS 0x989680 ;  /* 0x009896800000995d */ /* 0x010fea0003900000 */
[----:B------:R-:W4:Y:S02]  /*14250*/  @!P1 SYNCS.PHASECHK.TRANS64 P1, [R195+URZ+0x38850], R196 ;  /* 0x038850c4c30095a7 */ /* 0x000f24000802007f */
[----:B----4-:R-:W-:Y:S05]  /*14260*/  @!P1 BRA `(.L_x_4091) ;  /* 0xfffffffc00f09947 */ /* 0x010fea000383ffff */
[----:B------:R-:W-:Y:S05]  /*14270*/  BRA `(.L_x_4090) ;  /* 0xffffff5c002c7947 */ /* 0x000fea000383ffff */
.L_x_4106:
[----:B------:R-:W-:Y:S02]  /*14280*/  IMAD.MOV.U32 R13, RZ, RZ, R23 ;  /* 0x000000ffff0d7224 */ /* 0x000fe400078e0017 */
[----:B------:R-:W-:Y:S02]  /*14290*/  IMAD.MOV.U32 R12, RZ, RZ, RZ ;  /* 0x000000ffff0c7224 */ /* 0x000fe400078e00ff */
[----:B------:R-:W-:Y:S02]  /*142a0*/  IMAD.MOV.U32 R11, RZ, RZ, 0x1f ;  /* 0x0000001fff0b7424 */ /* 0x000fe400078e00ff */
[----:B------:R-:W-:-:S07]  /*142b0*/  IMAD.MOV.U32 R15, RZ, RZ, -0x1 ;  /* 0xffffffffff0f7424 */ /* 0x000fce00078e00ff */
[----:B------:R-:W-:Y:S05]  /*142c0*/  WARPSYNC.COLLECTIVE R15, `(.L_x_4151) ;  /* 0x000000000f087348 */ /* 0x000fea0003c00000 */
[----:B------:R0:W1:Y:S02]  /*142d0*/  SHFL.IDX P6, R14, R13, R12, R11 ;  /* 0x0000000c0d0e7389 */ /* 0x00006400000c000b */
[----:B01----:R-:W-:Y:S01]  /*142e0*/  ENDCOLLECTIVE ;  /* 0x000000000000791b */ /* 0x003fe20003800000 */
.L_x_4151:
[----:B------:R-:W-:Y:S05]  /*142f0*/  BRA `(.L_x_4152) ;  /* 0xffffffc400a07947 */ /* 0x000fea000383ffff */
.L_x_4108:
[----:B0-----:R-:W-:-:S04]  /*14300*/  IMAD.U32 R3, RZ, RZ, UR44 ;  /* 0x0000002cff037e24 */ /* 0x001fc8000f8e00ff */
[----:B------:R0:W1:Y:S03]  /*14310*/  SYNCS.PHASECHK.TRANS64.TRYWAIT P0, [R3+URZ+0x38840], R0 ;  /* 0x03884000030075a7 */ /* 0x000066000800017f */
[----:B-1----:R-:W-:Y:S05]  /*14320*/  @!P0 NANOSLEEP.SYNCS 0x989680 ;  /* 0x009896800000895d */ /* 0x002fea0003900000 */
[----:B------:R-:W1:Y:S02]  /*14330*/  @!P0 SYNCS.PHASECHK.TRANS64 P0, [R3+URZ+0x38840], R0 ;  /* 0x03884000030085a7 */ /* 0x000e64000800007f */
[----:B-1----:R-:W-:Y:S05]  /*14340*/  @!P0 BRA `(.L_x_4108) ;  /* 0xfffffffc00ec8947 */ /* 0x002fea000383ffff */
[----:B------:R-:W-:Y:S05]  /*14350*/  BRA `(.L_x_4153) ;  /* 0xffffffc400d87947 */ /* 0x000fea000383ffff */
.L_x_4109:
        /* <DEDUP_REMOVED lines=8> */
.L_x_4155:
[----:B------:R-:W-:Y:S05]  /*143e0*/  BSYNC B0 ;  /* 0x0000000000007941 */ /* 0x000fea0003800000 */
.L_x_4154:
        /* <DEDUP_REMOVED lines=9> */
.L_x_4156:
[----:B------:R-:W-:Y:S02]  /*14480*/  IMAD.MOV.U32 R13, RZ, RZ, R4 ;  /* 0x000000ffff0d7224 */ /* 0x000fe400078e0004 */
[----:B------:R-:W-:Y:S01]  /*14490*/  IMAD.MOV.U32 R12, RZ, RZ, 0x1 ;  /* 0x00000001ff0c7424 */ /* 0x000fe200078e00ff */
[----:B------:R-:W-:-:S04]  /*144a0*/  @P0 LEA R14, P1, R22, R14, 0x1 ;  /* 0x0000000e160e0211 */ /* 0x000fc800078208ff */
[----:B------:R-:W-:Y:S01]  /*144b0*/  @P0 IADD3.X R3, RZ, R2, RZ, P1, !PT ;  /* 0x00000002ff030210 */ /* 0x000fe20000ffe4ff */
[----:B------:R-:W-:-:S08]  /*144c0*/  @P0 IMAD.MOV.U32 R2, RZ, RZ, R14 ;  /* 0x000000ffff020224 */ /* 0x000fd000078e000e */
[----:B------:R-:W-:Y:S05]  /*144d0*/  WARPSYNC.COLLECTIVE R15, `(.L_x_4157) ;  /* 0x000000000f087348 */ /* 0x000fea0003c00000 */
[----:B------:R0:W1:Y:S02]  /*144e0*/  SHFL.IDX P6, R14, R13, R12, R11 ;  /* 0x0000000c0d0e7389 */ /* 0x00006400000c000b */
[----:B01----:R-:W-:Y:S01]  /*144f0*/  ENDCOLLECTIVE ;  /* 0x000000000000791b */ /* 0x003fe20003800000 */
.L_x_4157:
        /* <DEDUP_REMOVED lines=11> */
.L_x_4158:
[----:B------:R-:W-:Y:S02]  /*145b0*/  IMAD.MOV.U32 R13, RZ, RZ, R4 ;  /* 0x000000ffff0d7224 */ /* 0x000fe400078e0004 */
[----:B------:R-:W-:Y:S01]  /*145c0*/  IMAD.MOV.U32 R12, RZ, RZ, 0x2 ;  /* 0x00000002ff0c7424 */ /* 0x000fe200078e00ff */
[----:B------:R-:W-:-:S13]  /*145d0*/  @P0 LEA R2, P1, R22, R14, 0x1 ;  /* 0x0000000e16020211 */ /* 0x000fda00078208ff */
[----:B------:R-:W-:Y:S05]  /*145e0*/  WARPSYNC.COLLECTIVE R15, `(.L_x_4159) ;  /* 0x000000000f087348 */ /* 0x000fea0003c00000 */
[----:B------:R0:W1:Y:S02]  /*145f0*/  SHFL.IDX P6, R14, R13, R12, R11 ;  /* 0x0000000c0d0e7389 */ /* 0x00006400000c000b */
[----:B01----:R-:W-:Y:S01]  /*14600*/  ENDCOLLECTIVE ;  /* 0x000000000000791b */ /* 0x003fe20003800000 */
.L_x_4159:
        /* <DEDUP_REMOVED lines=12> */
.L_x_4160:
[----:B------:R-:W-:Y:S02]  /*146d0*/  IMAD.MOV.U32 R13, RZ, RZ, R4 ;  /* 0x000000ffff0d7224 */ /* 0x000fe400078e0004 */
[----:B------:R-:W-:Y:S01]  /*146e0*/  IMAD.MOV.U32 R12, RZ, RZ, 0x3 ;  /* 0x00000003ff0c7424 */ /* 0x000fe200078e00ff */
[----:B------:R-:W-:-:S13]  /*146f0*/  @P0 LEA R2, P1, R22, R14, 0x1 ;  /* 0x0000000e16020211 */ /* 0x000fda00078208ff */
[----:B------:R-:W-:Y:S05]  /*14700*/  WARPSYNC.COLLECTIVE R15, `(.L_x_4161) ;  /* 0x000000000f087348 */ /* 0x000fea0003c00000 */
[----:B------:R0:W1:Y:S02]  /*14710*/  SHFL.IDX P6, R14, R13, R12, R11 ;  /* 0x0000000c0d0e7389 */ /* 0x00006400000c000b */
[----:B01----:R-:W-:Y:S01]  /*14720*/  ENDCOLLECTIVE ;  /* 0x000000000000791b */ /* 0x003fe20003800000 */
.L_x_4161:
        /* <DEDUP_REMOVED lines=10> */
.L_x_4162:
[----:B------:R-:W-:Y:S05]  /*147d0*/  BRA `(.L_x_4163) ;  /* 0xffffffc400a07947 */ /* 0x000fea000383ffff */
.L_x_4112:
[----:B------:R-:W-:Y:S01]  /*147e0*/  IMAD.MOV.U32 R13, RZ, RZ, R4 ;  /* 0x000000ffff0d7224 */ /* 0x000fe200078e0004 */
[----:B------:R-:W-:Y:S01]  /*147f0*/  MOV R12, RZ ;  /* 0x000000ff000c7202 */ /* 0x000fe20000000f00 */
[----:B------:R-:W-:Y:S01]  /*14800*/  IMAD.MOV.U32 R11, RZ, RZ, 0x181f ;  /* 0x0000181fff0b7424 */ /* 0x000fe200078e00ff */
[----:B------:R-:W-:Y:S01]  /*14810*/  LOP3.LUT R16, R16, 0xfffffeff, RZ, 0xc0, !PT ;  /* 0xfffffeff10107812 */ /* 0x000fe200078ec0ff */
[----:B------:R-:W-:Y:S02]  /*14820*/  IMAD.MOV.U32 R15, RZ, RZ, -0x1 ;  /* 0xffffffffff0f7424 */ /* 0x000fe400078e00ff */
[----:B------:R-:W-:-:S07]  /*14830*/  IMAD.U32 R6, RZ, RZ, UR46 ;  /* 0x0000002eff067e24 */ /* 0x000fce000f8e00ff */
[----:B------:R-:W-:Y:S05]  /*14840*/  WARPSYNC.COLLECTIVE R15, `(.L_x_4164) ;  /* 0x000000000f087348 */ /* 0x000fea0003c00000 */
[----:B------:R0:W1:Y:S02]  /*14850*/  SHFL.IDX P6, R14, R13, R12, R11 ;  /* 0x0000000c0d0e7389 */ /* 0x00006400000c000b */
[----:B01----:R-:W-:Y:S01]  /*14860*/  ENDCOLLECTIVE ;  /* 0x000000000000791b */ /* 0x003fe20003800000 */
.L_x_4164:
[----:B------:R-:W-:-:S04]  /*14870*/  IMAD R6, R6, 0x40, R20 ;  /* 0x0000004006067824 */ /* 0x000fc800078e0214 */
[----:B------:R-:W-:Y:S02]  /*14880*/  VIADD R10, R6, 0x10 ;  /* 0x00000010060a7836 */ /* 0x000fe40000000000 */
[----:B------:R-:W-:Y:S02]  /*14890*/  IMAD.MOV.U32 R13, RZ, RZ, R0 ;  /* 0x000000ffff0d7224 */ /* 0x000fe400078e0000 */
[----:B------:R-:W-:-:S07]  /*148a0*/  IMAD.MOV.U32 R2, RZ, RZ, R14 ;  /* 0x000000ffff027224 */ /* 0x000fce00078e000e */
[----:B------:R-:W-:Y:S05]  /*148b0*/  WARPSYNC.COLLECTIVE R15, `(.L_x_4165) ;  /* 0x000000000f087348 */ /* 0x000fea0003c00000 */
[----:B------:R0:W1:Y:S02]  /*148c0*/  SHFL.IDX P6, R14, R13, R12, R11 ;  /* 0x0000000c0d0e7389 */ /* 0x00006400000c000b */
[----:B01----:R-:W-:Y:S01]  /*148d0*/  ENDCOLLECTIVE ;  /* 0x000000000000791b */ /* 0x003fe20003800000 */
.L_x_4165:
        /* <DEDUP_REMOVED lines=11> */
.L_x_4166:
        /* <DEDUP_REMOVED lines=15> */
.L_x_4167:
        /* <DEDUP_REMOVED lines=10> */
.L_x_4168:
[----:B------:R-:W-:-:S05]  /*14b20*/  @!P2 LEA R7, P1, R22, R7, 0x1 ;  /* 0x000000071607a211 */ /* 0x000fca00078208ff */
[----:B------:R-:W-:Y:S02]  /*14b30*/  @!P2 IMAD.X R9, RZ, RZ, R9, P1 ;  /* 0x000000ffff09a224 */ /* 0x000fe400008e0609 */
[----:B------:R-:W-:-:S03]  /*14b40*/  @!P2 IMAD.MOV.U32 R2, RZ, RZ, R7 ;  /* 0x000000ffff02a224 */ /* 0x000fc600078e0007 */
[----:B------:R-:W-:Y:S01]  /*14b50*/  @!P2 MOV R3, R9 ;  /* 0x000000090003a202 */ /* 0x000fe20000000f00 */
[----:B------:R-:W-:-:S04]  /*14b60*/  IMAD.MOV.U32 R13, RZ, RZ, R0 ;  /* 0x000000ffff0d7224 */ /* 0x000fc800078e0000 */
        /* <DEDUP_REMOVED lines=9> */
.L_x_4169:
        /* <DEDUP_REMOVED lines=17> */
.L_x_4170:
[----:B------:R-:W-:Y:S02]  /*14d10*/  IMAD.MOV.U32 R13, RZ, RZ, R0 ;  /* 0x000000ffff0d7224 */ /* 0x000fe400078e0000 */
[----:B------:R-:W-:-:S07]  /*14d20*/  IMAD.MOV.U32 R4, RZ, RZ, R14 ;  /* 0x000000ffff047224 */ /* 0x000fce00078e000e */
[----:B------:R-:W-:Y:S05]  /*14d30*/  WARPSYNC.COLLECTIVE R15, `(.L_x_4171) ;  /* 0x000000000f087348 */ /* 0x000fea0003c00000 */
[----:B------:R0:W1:Y:S02]  /*14d40*/  SHFL.IDX P6, R14, R13, R12, R11 ;  /* 0x0000000c0d0e7389 */ /* 0x00006400000c000b */
[----:B01----:R-:W-:Y:S01]  /*14d50*/  ENDCOLLECTIVE ;  /* 0x000000000000791b */ /* 0x003fe20003800000 */
.L_x_4171:
[----:B------:R-:W-:Y:S05]  /*14d60*/  BRA `(.L_x_4172) ;  /* 0xffffffc800487947 */ /* 0x000fea000383ffff */
.L_x_4114:
        /* <DEDUP_REMOVED lines=8> */
.L_x_4174:
[----:B------:R-:W-:Y:S05]  /*14df0*/  BSYNC B0 ;  /* 0x0000000000007941 */ /* 0x000fea0003800000 */
.L_x_4173:
        /* <DEDUP_REMOVED lines=13> */
.L_x_4175:
        /* <DEDUP_REMOVED lines=38> */
.L_x_4176:
[----:B------:R-:W-:-:S04]  /*15130*/  @!P3 LOP3.LUT R7, R6, 0x80, RZ, 0xc0, !PT ;  /* 0x000000800607b812 */ /* 0x000fc800078ec0ff */
[----:B------:R-:W-:Y:S01]  /*15140*/  @!P3 SHF.R.U32.HI R7, RZ, 0x3, R7 ;  /* 0x00000003ff07b819 */ /* 0x000fe20000011607 */
[----:B------:R-:W-:Y:S02]  /*15150*/  IMAD.MOV.U32 R13, RZ, RZ, R0 ;  /* 0x000000ffff0d7224 */ /* 0x000fe400078e0000 */
[----:B------:R-:W-:-:S07]  /*15160*/  IMAD.MOV.U32 R9, RZ, RZ, R14 ;  /* 0x000000ffff097224 */ /* 0x000fce00078e000e */
[----:B------:R-:W-:Y:S05]  /*15170*/  WARPSYNC.COLLECTIVE R15, `(.L_x_4177) ;  /* 0x000000000f087348 */ /* 0x000fea0003c00000 */
[----:B------:R0:W1:Y:S02]  /*15180*/  SHFL.IDX P6, R14, R13, R12, R11 ;  /* 0x0000000c0d0e7389 */ /* 0x00006400000c000b */
[----:B01----:R-:W-:Y:S01]  /*15190*/  ENDCOLLECTIVE ;  /* 0x000000000000791b */ /* 0x003fe20003800000 */
.L_x_4177:
        /* <DEDUP_REMOVED lines=11> */
[----:B------:R-:W-:Y:S01]  /*15250*/  @!P0 IMAD.MOV.U32 R3, RZ, RZ, R21 ;  /* 0x000000ffff038224 */ /* 0x000fe200078e0015 */
[----:B------:R-:W-:-:S05]  /*15260*/  @!P0 MOV R2, R14 ;  /* 0x0000000e00028202 */ /* 0x000fca0000000f00 */
        /* <DEDUP_REMOVED lines=22> */
.L_x_4178:
[----:B------:R-:W-:-:S04]  /*153d0*/  @!P1 LOP3.LUT R9, R6, 0x80, RZ, 0xc0, !PT ;  /* 0x0000008006099812 */ /* 0x000fc800078ec0ff */
[----:B------:R-:W-:Y:S01]  /*153e0*/  @!P1 SHF.R.U32.HI R9, RZ, 0x3, R9 ;  /* 0x00000003ff099819 */ /* 0x000fe20000011609 */
[----:B------:R-:W-:Y:S02]  /*153f0*/  IMAD.MOV.U32 R13, RZ, RZ, R0 ;  /* 0x000000ffff0d7224 */ /* 0x000fe400078e0000 */
[----:B------:R-:W-:-:S07]  /*15400*/  IMAD.MOV.U32 R7, RZ, RZ, R14 ;  /* 0x000000ffff077224 */ /* 0x000fce00078e000e */
[----:B------:R-:W-:Y:S05]  /*15410*/  WARPSYNC.COLLECTIVE R15, `(.L_x_4179) ;  /* 0x000000000f087348 */ /* 0x000fea0003c00000 */
[----:B------:R0:W1:Y:S02]  /*15420*/  SHFL.IDX P6, R14, R13, R12, R11 ;  /* 0x0000000c0d0e7389 */ /* 0x00006400000c000b */
[----:B01----:R-:W-:Y:S01]  /*15430*/  ENDCOLLECTIVE ;  /* 0x000000000000791b */ /* 0x003fe20003800000 */
.L_x_4179:
        /* <DEDUP_REMOVED lines=29> */
.L_x_4180:
[----:B------:R-:W-:Y:S02]  /*15610*/  IMAD.MOV.U32 R13, RZ, RZ, R0 ;  /* 0x000000ffff0d7224 */ /* 0x000fe400078e0000 */
[----:B------:R-:W-:-:S07]  /*15620*/  IMAD.MOV.U32 R4, RZ, RZ, R14 ;  /* 0x000000ffff047224 */ /* 0x000fce00078e000e */
[----:B------:R-:W-:Y:S05]  /*15630*/  WARPSYNC.COLLECTIVE R15, `(.L_x_4181) ;  /* 0x000000000f087348 */ /* 0x000fea0003c00000 */
[----:B------:R0:W1:Y:S02]  /*15640*/  SHFL.IDX P6, R14, R13, R12, R11 ;  /* 0x0000000c0d0e7389 */ /* 0x00006400000c000b */
[----:B01----:R-:W-:Y:S01]  /*15650*/  ENDCOLLECTIVE ;  /* 0x000000000000791b */ /* 0x003fe20003800000 */
.L_x_4181:
[----:B------:R-:W-:Y:S05]  /*15660*/  BRA `(.L_x_4182) ;  /* 0xffffffc800e87947 */ /* 0x000fea000383ffff */
.L_x_4117:
[----:B01----:R-:W-:-:S04]  /*15670*/  IMAD.U32 R3, RZ, RZ, UR44 ;  /* 0x0000002cff037e24 */ /* 0x003fc8000f8e00ff */
[----:B------:R0:W1:Y:S03]  /*15680*/  SYNCS.PHASECHK.TRANS64.TRYWAIT P0, [R3+URZ+0x38820], R0 ;  /* 0x03882000030075a7 */ /* 0x000066000800017f */
[----:B-1----:R-:W-:Y:S05]  /*15690*/  @!P0 NANOSLEEP.SYNCS 0x989680 ;  /* 0x009896800000895d */ /* 0x002fea0003900000 */
[----:B------:R-:W1:Y:S02]  /*156a0*/  @!P0 SYNCS.PHASECHK.TRANS64 P0, [R3+URZ+0x38820], R0 ;  /* 0x03882000030085a7 */ /* 0x000e64000800007f */
[----:B-1----:R-:W-:Y:S05]  /*156b0*/  @!P0 BRA `(.L_x_4117) ;  /* 0xfffffffc00ec8947 */ /* 0x002fea000383ffff */
[----:B------:R-:W-:Y:S05]  /*156c0*/  BRA `(.L_x_4183) ;  /* 0xffffffcc00587947 */ /* 0x000fea000383ffff */
.L_x_4119:
[----:B01----:R-:W-:-:S04]  /*156d0*/  IMAD.U32 R3, RZ, RZ, UR44 ;  /* 0x0000002cff037e24 */ /* 0x003fc8000f8e00ff */
[----:B------:R0:W1:Y:S03]  /*156e0*/  SYNCS.PHASECHK.TRANS64.TRYWAIT P0, [R3+URZ+0x38860], R0 ;  /* 0x03886000030075a7 */ /* 0x000066000800017f */
[----:B-1----:R-:W-:Y:S05]  /*156f0*/  @!P0 NANOSLEEP.SYNCS 0x989680 ;  /* 0x009896800000895d */ /* 0x002fea0003900000 */
[----:B------:R-:W1:Y:S02]  /*15700*/  @!P0 SYNCS.PHASECHK.TRANS64 P0, [R3+URZ+0x38860], R0 ;  /* 0x03886000030085a7 */ /* 0x000e64000800007f */
[----:B-1----:R-:W-:Y:S05]  /*15710*/  @!P0 BRA `(.L_x_4119) ;  /* 0xfffffffc00ec8947 */ /* 0x002fea000383ffff */
[----:B------:R-:W-:Y:S05]  /*15720*/  BRA `(.L_x_4184) ;  /* 0xffffffcc00547947 */ /* 0x000fea000383ffff */
.L_x_4120:
        /* <DEDUP_REMOVED lines=8> */
.L_x_4186:
[----:B------:R-:W-:Y:S05]  /*157b0*/  BSYNC B0 ;  /* 0x0000000000007941 */ /* 0x000fea0003800000 */
.L_x_4185:
        /* <DEDUP_REMOVED lines=14> */
.L_x_4187:
        /* <DEDUP_REMOVED lines=37> */
.L_x_4188:
[----:B------:R-:W-:Y:S02]  /*15af0*/  IMAD.MOV.U32 R13, RZ, RZ, R6 ;  /* 0x000000ffff0d7224 */ /* 0x000fe400078e0006 */
[----:B------:R-:W-:-:S07]  /*15b00*/  IMAD.MOV.U32 R5, RZ, RZ, R14 ;  /* 0x000000ffff057224 */ /* 0x000fce00078e000e */
[----:B------:R-:W-:Y:S05]  /*15b10*/  WARPSYNC.COLLECTIVE R15, `(.L_x_4189) ;  /* 0x000000000f087348 */ /* 0x000fea0003c00000 */
[----:B------:R0:W1:Y:S02]  /*15b20*/  SHFL.IDX P6, R14, R13, R12, R11 ;  /* 0x0000000c0d0e7389 */ /* 0x00006400000c000b */
[----:B01----:R-:W-:Y:S01]  /*15b30*/  ENDCOLLECTIVE ;  /* 0x000000000000791b */ /* 0x003fe20003800000 */
.L_x_4189:
        /* <DEDUP_REMOVED lines=28> */
.L_x_4190:
[----:B------:R-:W-:Y:S02]  /*15d00*/  IMAD.MOV.U32 R13, RZ, RZ, R6 ;  /* 0x000000ffff0d7224 */ /* 0x000fe400078e0006 */
[----:B------:R-:W-:-:S07]  /*15d10*/  IMAD.MOV.U32 R9, RZ, RZ, R14 ;  /* 0x000000ffff097224 */ /* 0x000fce00078e000e */
[----:B------:R-:W-:Y:S05]  /*15d20*/  WARPSYNC.COLLECTIVE R15, `(.L_x_4191) ;  /* 0x000000000f087348 */ /* 0x000fea0003c00000 */
[----:B------:R0:W1:Y:S02]  /*15d30*/  SHFL.IDX P6, R14, R13, R12, R11 ;  /* 0x0000000c0d0e7389 */ /* 0x00006400000c000b */
[----:B01----:R-:W-:Y:S01]  /*15d40*/  ENDCOLLECTIVE ;  /* 0x000000000000791b */ /* 0x003fe20003800000 */
.L_x_4191:
        /* <DEDUP_REMOVED lines=28> */
.L_x_4192:
[----:B------:R-:W-:Y:S02]  /*15f10*/  IMAD.MOV.U32 R13, RZ, RZ, R6 ;  /* 0x000000ffff0d7224 */ /* 0x000fe400078e0006 */
[----:B------:R-:W-:-:S07]  /*15f20*/  IMAD.MOV.U32 R8, RZ, RZ, R14 ;  /* 0x000000ffff087224 */ /* 0x000fce00078e000e */
[----:B------:R-:W-:Y:S05]  /*15f30*/  WARPSYNC.COLLECTIVE R15, `(.L_x_4193) ;  /* 0x000000000f087348 */ /* 0x000fea0003c00000 */
[----:B------:R0:W1:Y:S02]  /*15f40*/  SHFL.IDX P6, R14, R13, R12, R11 ;  /* 0x0000000c0d0e7389 */ /* 0x00006400000c000b */
[----:B01----:R-:W-:Y:S01]  /*15f50*/  ENDCOLLECTIVE ;  /* 0x000000000000791b */ /* 0x003fe20003800000 */
.L_x_4193:
[----:B------:R-:W-:Y:S05]  /*15f60*/  BRA `(.L_x_4194) ;  /* 0xffffffc800e87947 */ /* 0x000fea000383ffff */
.L_x_4127:
[----:B-1----:R1:W2:Y:S02]  /*15f70*/  SYNCS.PHASECHK.TRANS64.TRYWAIT P0, [R10+URZ+0x38840], R20 ;  /* 0x038840140a0075a7 */ /* 0x0022a4000800017f */
[----:B--2---:R-:W-:Y:S05]  /*15f80*/  @!P0 NANOSLEEP.SYNCS 0x989680 ;  /* 0x009896800000895d */ /* 0x004fea0003900000 */
[----:B------:R-:W2:Y:S02]  /*15f90*/  @!P0 SYNCS.PHASECHK.TRANS64 P0, [R10+URZ+0x38840], R20 ;  /* 0x038840140a0085a7 */ /* 0x000ea4000800007f */
[----:B--2---:R-:W-:Y:S05]  /*15fa0*/  @!P0 BRA `(.L_x_4127) ;  /* 0xfffffffc00f08947 */ /* 0x004fea000383ffff */
[----:B------:R-:W-:Y:S05]  /*15fb0*/  BRA `(.L_x_4195) ;  /* 0xffffffd0003c7947 */ /* 0x000fea000383ffff */
.L_x_4128:
        /* <DEDUP_REMOVED lines=8> */
.L_x_4197:
[----:B------:R-:W-:Y:S05]  /*16040*/  BSYNC B1 ;  /* 0x0000000000017941 */ /* 0x000fea0003800000 */
.L_x_4196:
        /* <DEDUP_REMOVED lines=9> */
.L_x_4198:
[----:B------:R-:W-:Y:S02]  /*160e0*/  IMAD.MOV.U32 R13, RZ, RZ, R29 ;  /* 0x000000ffff0d7224 */ /* 0x000fe400078e001d */
[----:B------:R-:W-:Y:S01]  /*160f0*/  IMAD.MOV.U32 R12, RZ, RZ, 0x1 ;  /* 0x00000001ff0c7424 */ /* 0x000fe200078e00ff */
[----:B------:R-:W-:-:S13]  /*16100*/  IADD3 R2, P0, R14, R0, RZ ;  /* 0x000000000e027210 */ /* 0x000fda0007f1e0ff */
[----:B------:R-:W-:Y:S05]  /*16110*/  WARPSYNC.COLLECTIVE R15, `(.L_x_4199) ;  /* 0x000000000f087348 */ /* 0x000fea0003c00000 */
[----:B------:R0:W1:Y:S02]  /*16120*/  SHFL.IDX P6, R14, R13, R12, R11 ;  /* 0x0000000c0d0e7389 */ /* 0x00006400000c000b */
[----:B01----:R-:W-:Y:S01]  /*16130*/  ENDCOLLECTIVE ;  /* 0x000000000000791b */ /* 0x003fe20003800000 */
.L_x_4199:
        /* <DEDUP_REMOVED lines=10> */
.L_x_4200:
[----:B------:R-:W-:Y:S02]  /*161e0*/  IMAD.MOV.U32 R13, RZ, RZ, R29 ;  /* 0x000000ffff0d7224 */ /* 0x000fe400078e001d */
[----:B------:R-:W-:Y:S01]  /*161f0*/  IMAD.MOV.U32 R12, RZ, RZ, 0x2 ;  /* 0x00000002ff0c7424 */ /* 0x000fe200078e00ff */
[----:B------:R-:W-:-:S13]  /*16200*/  IADD3 R2, P0, R14, R0, RZ ;  /* 0x000000000e027210 */ /* 0x000fda0007f1e0ff */
[----:B------:R-:W-:Y:S05]  /*16210*/  WARPSYNC.COLLECTIVE R15, `(.L_x_4201) ;  /* 0x000000000f087348 */ /* 0x000fea0003c00000 */
[----:B------:R0:W1:Y:S02]  /*16220*/  SHFL.IDX P6, R14, R13, R12, R11 ;  /* 0x0000000c0d0e7389 */ /* 0x00006400000c000b */
[----:B01----:R-:W-:Y:S01]  /*16230*/  ENDCOLLECTIVE ;  /* 0x000000000000791b */ /* 0x003fe20003800000 */
.L_x_4201:
        /* <DEDUP_REMOVED lines=10> */
.L_x_4202:
[----:B------:R-:W-:Y:S02]  /*162e0*/  IMAD.MOV.U32 R13, RZ, RZ, R29 ;  /* 0x000000ffff0d7224 */ /* 0x000fe400078e001d */
[----:B------:R-:W-:Y:S01]  /*162f0*/  IMAD.MOV.U32 R12, RZ, RZ, 0x3 ;  /* 0x00000003ff0c7424 */ /* 0x000fe200078e00ff */
[----:B------:R-:W-:-:S13]  /*16300*/  IADD3 R2, P0, R14, R0, RZ ;  /* 0x000000000e027210 */ /* 0x000fda0007f1e0ff */
[----:B------:R-:W-:Y:S05]  /*16310*/  WARPSYNC.COLLECTIVE R15, `(.L_x_4203) ;  /* 0x000000000f087348 */ /* 0x000fea0003c00000 */
[----:B------:R0:W1:Y:S02]  /*16320*/  SHFL.IDX P6, R14, R13, R12, R11 ;  /* 0x0000000c0d0e7389 */ /* 0x00006400000c000b */
[----:B01----:R-:W-:Y:S01]  /*16330*/  ENDCOLLECTIVE ;  /* 0x000000000000791b */ /* 0x003fe20003800000 */
.L_x_4203:
[----:B------:R-:W-:-:S05]  /*16340*/  IMAD.X R3, RZ, RZ, R3, P0 ;  /* 0x000000ffff037224 */ /* 0x000fca00000e0603 */
        /* <DEDUP_REMOVED lines=9> */
.L_x_4204:
[----:B------:R-:W-:Y:S05]  /*163e0*/  BRA `(.L_x_4205) ;  /* 0xffffffcc00f07947 */ /* 0x000fea000383ffff */
.L_x_4133:
[----:B---3--:R3:W4:Y:S02]  /*163f0*/  SYNCS.PHASECHK.TRANS64.TRYWAIT P0, [R10+URZ+0x38860], R20 ;  /* 0x038860140a0075a7 */ /* 0x008724000800017f */
[----:B----4-:R-:W-:Y:S05]  /*16400*/  @!P0 NANOSLEEP.SYNCS 0x989680 ;  /* 0x009896800000895d */ /* 0x010fea0003900000 */
[----:B------:R-:W4:Y:S02]  /*16410*/  @!P0 SYNCS.PHASECHK.TRANS64 P0, [R10+URZ+0x38860], R20 ;  /* 0x038860140a0085a7 */ /* 0x000f24000800007f */
[----:B----4-:R-:W-:Y:S05]  /*16420*/  @!P0 BRA `(.L_x_4133) ;  /* 0xfffffffc00f08947 */ /* 0x010fea000383ffff */
[----:B------:R-:W-:Y:S05]  /*16430*/  BRA `(.L_x_4206) ;  /* 0xffffffd0003c7947 */ /* 0x000fea000383ffff */
.L_x_4134:
        /* <DEDUP_REMOVED lines=8> */
.L_x_4208:
[----:B------:R-:W-:Y:S05]  /*164c0*/  BSYNC B1 ;  /* 0x0000000000017941 */ /* 0x000fea0003800000 */
.L_x_4207:
        /* <DEDUP_REMOVED lines=12> */
.L_x_4209:
        /* <DEDUP_REMOVED lines=13> */
.L_x_4210:
        /* <DEDUP_REMOVED lines=16> */
.L_x_4211:
        /* <DEDUP_REMOVED lines=18> */
.L_x_4212:
        /* <DEDUP_REMOVED lines=14> */
.L_x_4213:
        /* <DEDUP_REMOVED lines=17> */
.L_x_4214:
        /* <DEDUP_REMOVED lines=13> */
.L_x_4215:
[----:B------:R-:W-:Y:S05]  /*16b40*/  BRA `(.L_x_4216) ;  /* 0xffffffcc00b07947 */ /* 0x000fea000383ffff */
.L_x_4139:
[----:B0-----:R0:W1:Y:S02]  /*16b50*/  SYNCS.PHASECHK.TRANS64.TRYWAIT P0, [R5+URZ+0x38820], R4 ;  /* 0x03882004050075a7 */ /* 0x001064000800017f */
[----:B-1----:R-:W-:Y:S05]  /*16b60*/  @!P0 NANOSLEEP.SYNCS 0x989680 ;  /* 0x009896800000895d */ /* 0x002fea0003900000 */
[----:B------:R-:W1:Y:S02]  /*16b70*/  @!P0 SYNCS.PHASECHK.TRANS64 P0, [R5+URZ+0x38820], R4 ;  /* 0x03882004050085a7 */ /* 0x000e64000800007f */
[----:B-1----:R-:W-:Y:S05]  /*16b80*/  @!P0 BRA `(.L_x_4139) ;  /* 0xfffffffc00f08947 */ /* 0x002fea000383ffff */
[----:B------:R-:W-:Y:S05]  /*16b90*/  BRA `(.L_x_4217) ;  /* 0xffffffd0005c7947 */ /* 0x000fea000383ffff */
.L_x_4140:
        /* <DEDUP_REMOVED lines=11> */
.L_x_4219:
[----:B------:R-:W-:Y:S05]  /*16c50*/  BSYNC B0 ;  /* 0x0000000000007941 */ /* 0x000fea0003800000 */
.L_x_4218:
[----:B------:R-:W-:Y:S05]  /*16c60*/  BRA `(.L_x_4220) ;  /* 0xffffffd000447947 */ /* 0x000fea000383ffff */
.L_x_4141:
[----:B------:R-:W-:Y:S01]  /*16c70*/  BSSY B0, `(.L_x_4221) ;  /* 0x0000006000007945 */ /* 0x000fe20003800000 */
[----:B------:R-:W-:-:S07]  /*16c80*/  IMAD.MOV.U32 R15, RZ, RZ, -0x1 ;  /* 0xffffffffff0f7424 */ /* 0x000fce00078e00ff */
[----:B012--5:R-:W-:Y:S05]  /*16c90*/  WARPSYNC.COLLECTIVE R15, `(.L_x_4222) ;  /* 0x000000000f0c7348 */ /* 0x027fea0003c00000 */
[----:B------:R-:W-:Y:S02]  /*16ca0*/  ELECT P6, UR62, PT ;  /* 0x00000000003e782f */ /* 0x000fe400038c0000 */
[----:B------:R-:W-:Y:S01]  /*16cb0*/  MOV R14, UR62 ;  /* 0x0000003e000e7c02 */ /* 0x000fe20008000f00 */
[----:B012--5:R-:W-:Y:S10]  /*16cc0*/  ENDCOLLECTIVE ;  /* 0x000000000000791b */ /* 0x027ff40003800000 */
.L_x_4222:
[----:B------:R-:W-:Y:S05]  /*16cd0*/  BSYNC B0 ;  /* 0x0000000000007941 */ /* 0x000fea0003800000 */
.L_x_4221:
[----:B------:R-:W-:Y:S05]  /*16ce0*/  BRA `(.L_x_4223) ;  /* 0xffffffd000387947 */ /* 0x000fea000383ffff */
.L_x_4143:
[----:B-1----:R1:W3:Y:S02]  /*16cf0*/  SYNCS.PHASECHK.TRANS64.TRYWAIT P1, [R3+URZ+0x38840], R2 ;  /* 0x03884002030075a7 */ /* 0x0022e4000802017f */
[----:B---3--:R-:W-:Y:S05]  /*16d00*/  @!P1 NANOSLEEP.SYNCS 0x989680 ;  /* 0x009896800000995d */ /* 0x008fea0003900000 */
[----:B------:R-:W3:Y:S02]  /*16d10*/  @!P1 SYNCS.PHASECHK.TRANS64 P1, [R3+URZ+0x38840], R2 ;  /* 0x03884002030095a7 */ /* 0x000ee4000802007f */
[----:B---3--:R-:W-:Y:S05]  /*16d20*/  @!P1 BRA `(.L_x_4143) ;  /* 0xfffffffc00f09947 */ /* 0x008fea000383ffff */
[----:B------:R-:W-:Y:S05]  /*16d30*/  BRA `(.L_x_4224) ;  /* 0xffffffd000607947 */ /* 0x000fea000383ffff */
.L_x_4145:
[----:B0-----:R0:W3:Y:S02]  /*16d40*/  SYNCS.PHASECHK.TRANS64.TRYWAIT P1, [R5+URZ+0x38840], R0 ;  /* 0x03884000050075a7 */ /* 0x0010e4000802017f */
[----:B---3--:R-:W-:Y:S05]  /*16d50*/  @!P1 NANOSLEEP.SYNCS 0x989680 ;  /* 0x009896800000995d */ /* 0x008fea0003900000 */
[----:B------:R-:W3:Y:S02]  /*16d60*/  @!P1 SYNCS.PHASECHK.TRANS64 P1, [R5+URZ+0x38840], R0 ;  /* 0x03884000050095a7 */ /* 0x000ee4000802007f */
[----:B---3--:R-:W-:Y:S05]  /*16d70*/  @!P1 BRA `(.L_x_4145) ;  /* 0xfffffffc00f09947 */ /* 0x008fea000383ffff */
[----:B------:R-:W-:Y:S05]  /*16d80*/  BRA `(.L_x_4225) ;  /* 0xffffffd0006c7947 */ /* 0x000fea000383ffff */
.L_x_4147:
[----:B---3--:R3:W4:Y:S02]  /*16d90*/  SYNCS.PHASECHK.TRANS64.TRYWAIT P1, [R3+URZ+0x38860], R2 ;  /* 0x03886002030075a7 */ /* 0x008724000802017f */
[----:B----4-:R-:W-:Y:S05]  /*16da0*/  @!P1 NANOSLEEP.SYNCS 0x989680 ;  /* 0x009896800000995d */ /* 0x010fea0003900000 */
[----:B------:R-:W4:Y:S02]  /*16db0*/  @!P1 SYNCS.PHASECHK.TRANS64 P1, [R3+URZ+0x38860], R2 ;  /* 0x03886002030095a7 */ /* 0x000f24000802007f */
[----:B----4-:R-:W-:Y:S05]  /*16dc0*/  @!P1 BRA `(.L_x_4147) ;  /* 0xfffffffc00f09947 */ /* 0x010fea000383ffff */
[----:B------:R-:W-:Y:S05]  /*16dd0*/  BRA `(.L_x_4226) ;  /* 0xffffffd000687947 */ /* 0x000fea000383ffff */
.L_x_4227:
        /* <DEDUP_REMOVED lines=10> */
.L_x_5660:


//--------------------- .text._ZN7cutlass13device_kernelIN5flash11enable_sm90INS1_16FlashAttnFwdSm90INS1_25CollectiveMainloopFwdSm90ILi2EN4cute5tupleIJNS5_1CILi1EEES8_S8_EEENS6_IJNS7_ILi64EEESA_SA_EEELi512ENS_10bfloat16_tEfNS_4arch4Sm90ELb1ELb0ELb0ELb1ELb1ELb0ELb0ELb0ELb0ELb1ELb1ELb0EEENS1_21CollectiveEpilogueFwdINS6_IJSA_NS7_ILi512EEESA_EEES9_SC_SE_Li256ELb1ELb1ELb1ELb0EEENS1_36VarlenDynamicPersistentTileSchedulerILi64ELi64ELi256ELi128ELb1ELb1ELb1ELb1ELb1ELb1EEEEEEEEEvNT_6ParamsE --------------------------
	.section	.text._ZN7cutlass13device_kernelIN5flash11enable_sm90INS1_16FlashAttnFwdSm90INS1_25CollectiveMainloopFwdSm90ILi2EN4cute5tupleIJNS5_1CILi1EEES8_S8_EEENS6_IJNS7_ILi64EEESA_SA_EEELi512ENS_10bfloat16_tEfNS_4arch4Sm90ELb1ELb0ELb0ELb1ELb1ELb0ELb0ELb0ELb0ELb1ELb1ELb0EEENS1_21CollectiveEpilogueFwdINS6_IJSA_NS7_ILi512EEESA_EEES9_SC_SE_Li256ELb1ELb1ELb1ELb0EEENS1_36VarlenDynamicPersistentTileSchedulerILi64ELi64ELi256ELi128ELb1ELb1ELb1ELb1ELb1ELb1EEEEEEEEEvNT_6ParamsE,"ax",@progbits
	.align	128
.text._ZN7cutlass13device_kernelIN5flash11enable_sm90INS1_16FlashAttnFwdSm90INS1_25CollectiveMainloopFwdSm90ILi2EN4cute5tupleIJNS5_1CILi1EEES8_S8_EEENS6_IJNS7_ILi64EEESA_SA_EEELi512ENS_10bfloat16_tEfNS_4arch4Sm90ELb1ELb0ELb0ELb1ELb1ELb0ELb0ELb0ELb0ELb1ELb1ELb0EEENS1_21CollectiveEpilogueFwdINS6_IJSA_NS7_ILi512EEESA_EEES9_SC_SE_Li256ELb1ELb1ELb1ELb0EEENS1_36VarlenDynamicPersistentTileSchedulerILi64ELi64ELi256ELi128ELb1ELb1ELb1ELb1ELb1ELb1EEEEEEEEEvNT_6ParamsE:
        .type           _ZN7cutlass13device_kernelIN5flash11enable_sm90INS1_16FlashAttnFwdSm90INS1_25CollectiveMainloopFwdSm90ILi2EN4cute5tupleIJNS5_1CILi1EEES8_S8_EEENS6_IJNS7_ILi64EEESA_SA_EEELi512ENS_10bfloat16_tEfNS_4arch4Sm90ELb1ELb0ELb0ELb1ELb1ELb0ELb0ELb0ELb0ELb1ELb1ELb0EEENS1_21CollectiveEpilogueFwdINS6_IJSA_NS7_ILi512EEESA_EEES9_SC_SE_Li256ELb1ELb1ELb1ELb0EEENS1_36VarlenDynamicPersistentTileSchedulerILi64ELi64ELi256ELi128ELb1ELb1ELb1ELb1ELb1ELb1EEEEEEEEEvNT_6ParamsE,@function
        .size           _ZN7cutlass13device_kernelIN5flash11enable_sm90INS1_16FlashAttnFwdSm90INS1_25CollectiveMainloopFwdSm90ILi2EN4cute5tupleIJNS5_1CILi1EEES8_S8_EEENS6_IJNS7_ILi64EEESA_SA_EEELi512ENS_10bfloat16_tEfNS_4arch4Sm90ELb1ELb0ELb0ELb1ELb1ELb0ELb0ELb0ELb0ELb1ELb1ELb0EEENS1_21CollectiveEpilogueFwdINS6_IJSA_NS7_ILi512EEESA_EEES9_SC_SE_Li256ELb1ELb1ELb1ELb0EEENS1_36VarlenDynamicPersistentTileSchedulerILi64ELi64ELi256ELi128ELb1ELb1ELb1ELb1ELb1ELb1EEEEEEEEEvNT_6ParamsE,(.L_x_5661 - _ZN7cutlass13device_kernelIN5flash11enable_sm90INS1_16FlashAttnFwdSm90INS1_25CollectiveMainloopFwdSm90ILi2EN4cute5tupleIJNS5_1CILi1EEES8_S8_EEENS6_IJNS7_ILi64EEESA_SA_EEELi512ENS_10bfloat16_tEfNS_4arch4Sm90ELb1ELb0ELb0ELb1ELb1ELb0ELb0ELb0ELb0ELb1ELb1ELb0EEENS1_21CollectiveEpilogueFwdINS6_IJSA_NS7_ILi512EEESA_EEES9_SC_SE_Li256ELb1ELb1ELb1ELb0EEENS1_36VarlenDynamicPersistentTileSchedulerILi64ELi64ELi256ELi128ELb1ELb1ELb1ELb1ELb1ELb1EEEEEEEEEvNT_6ParamsE)
        .other          _ZN7cutlass13device_kernelIN5flash11enable_sm90INS1_16FlashAttnFwdSm90INS1_25CollectiveMainloopFwdSm90ILi2EN4cute5tupleIJNS5_1CILi1EEES8_S8_EEENS6_IJNS7_ILi64EEESA_SA_EEELi512ENS_10bfloat16_tEfNS_4arch4Sm90ELb1ELb0ELb0ELb1ELb1ELb0ELb0ELb0ELb0ELb1ELb1ELb0EEENS1_21CollectiveEpilogueFwdINS6_IJSA_NS7_ILi512EEESA_EEES9_SC_SE_Li256ELb1ELb1ELb1ELb0EEENS1_36VarlenDynamicPersistentTileSchedulerILi64ELi64ELi256ELi128ELb1ELb1ELb1ELb1ELb1ELb1EEEEEEEEEvNT_6ParamsE,@"STO_CUDA_ENTRY STV_DEFAULT"
_ZN7cutlass13device_kernelIN5flash11enable_sm90INS1_16FlashAttnFwdSm90INS1_25CollectiveMainloopFwdSm90ILi2EN4cute5tupleIJNS5_1CILi1EEES8_S8_EEENS6_IJNS7_ILi64EEESA_SA_EEELi512ENS_10bfloat16_tEfNS_4arch4Sm90ELb1ELb0ELb0ELb1ELb1ELb0ELb0ELb0ELb0ELb1ELb1ELb0EEENS1_21CollectiveEpilogueFwdINS6_IJSA_NS7_ILi512EEESA_EEES9_SC_SE_Li256ELb1ELb1ELb1ELb0EEENS1_36VarlenDynamicPersistentTileSchedulerILi64ELi64ELi256ELi128ELb1ELb1ELb1ELb1ELb1ELb1EEEEEEEEEvNT_6ParamsE:
        /* <DEDUP_REMOVED lines=41> */
.L_x_4228:
        /* <DEDUP_REMOVED lines=22> */
.L_x_4229:
        /* <DEDUP_REMOVED lines=18> */
.L_x_4230:
        /* <DEDUP_REMOVED lines=22> */
.L_x_4231:
        /* <DEDUP_REMOVED lines=23> */
.L_x_4232:
        /* <DEDUP_REMOVED lines=8> */
.L_x_4234:
        /* <DEDUP_REMOVED lines=35> */
[----:B------:R-:W-:Y:S01]  /*0a90*/  LOP3.LUT R13, R8, 0xfffffff8, RZ, 0xc0, !PT ;  /* 0xfffffff8080d7812 */ /* 0x000fe200078ec0ff */
[C---:B------:R-:W-:Y:S01]  /*0aa0*/  IMAD.IADD R3, R0.reuse, 0x1, -R3 ;  /* 0x0000000100037824 */ /* 0x040fe200078e0a03 */
[----:B------:R-:W-:Y:S01]  /*0ab0*/  LOP3.LUT R11, R5, 0xffffff80, RZ, 0xc0, !PT ;  /* 0xffffff80050b7812 */ /* 0x000fe200078ec0ff */
[----:B------:R-:W-:Y:S01]  /*0ac0*/  IMAD.IADD R15, R0, 0x1, -R15 ;  /* 0x00000001000f7824 */ /* 0x000fe200078e0a0f */
[----:B------:R-:W-:Y:S01]  /*0ad0*/  LEA.HI R2, R2, R7, RZ, 0x1 ;  /* 0x0000000702027211 */ /* 0x000fe200078f08ff */
[C---:B------:R-:W-:Y:S01]  /*0ae0*/  IMAD.IADD R13, R0.reuse, 0x1, -R13 ;  /* 0x00000001000d7824 */ /* 0x040fe200078e0a0d */
[--C-:B------:R-:W-:Y:S01]  /*0af0*/  SHF.R.S32.HI R6, RZ, 0x5, R4.reuse ;  /* 0x00000005ff067819 */ /* 0x100fe20000011404 */
[----:B------:R-:W-:Y:S01]  /*0b00*/  IMAD.IADD R11, R0, 0x1, -R11 ;  /* 0x00000001000b7824 */ /* 0x000fe200078e0a0b */
[----:B------:R-:W-:Y:S02]  /*0b10*/  SHF.R.S32.HI R9, RZ, 0x1f, R4 ;  /* 0x0000001fff097819 */ /* 0x000fe40000011404 */
[----:B------:R-:W-:-:S02]  /*0b20*/  LOP3.LUT R2, R2, 0x1ffffffe, RZ, 0xc0, !PT ;  /* 0x1ffffffe02027812 */ /* 0x000fc400078ec0ff */
[----:B------:R-:W-:Y:S02]  /*0b30*/  SHF.R.S32.HI R0, RZ, 0x1f, R3 ;  /* 0x0000001fff007819 */ /* 0x000fe40000011403 */
[----:B------:R-:W-:Y:S01]  /*0b40*/  LEA.HI R9, R9, R6, RZ, 0x2 ;  /* 0x0000000609097211 */ /* 0x000fe200078f10ff */
[----:B------:R-:W-:Y:S01]  /*0b50*/  IMAD.IADD R2, R7, 0x1, -R2 ;  /* 0x0000000107027824 */ /* 0x000fe200078e0a02 */
[----:B------:R-:W-:Y:S02]  /*0b60*/  LEA.HI R4, R15, R15, RZ, 0x1 ;  /* 0x0000000f0f047211 */ /* 0x000fe400078f08ff */
[----:B------:R-:W-:Y:S01]  /*0b70*/  LEA.HI R7, R0, R3, RZ, 0x3 ;  /* 0x0000000300077211 */ /* 0x000fe200078f18ff */
[----:B------:R-:W-:Y:S01]  /*0b80*/  IMAD.SHL.U32 R2, R2, 0x8, RZ ;  /* 0x0000000802027824 */ /* 0x000fe200078e00ff */
[----:B------:R-:W-:Y:S02]  /*0b90*/  SHF.R.S32.HI R224, RZ, 0x7, R5 ;  /* 0x00000007ffe07819 */ /* 0x000fe40000011405 */
[----:B------:R-:W-:-:S02]  /*0ba0*/  LOP3.LUT R9, R9, 0x3ffffc, RZ, 0xc0, !PT ;  /* 0x003ffffc09097812 */ /* 0x000fc400078ec0ff */
[----:B------:R-:W-:Y:S01]  /*0bb0*/  LOP3.LUT R4, R4, 0x1ffffffe, RZ, 0xc0, !PT ;  /* 0x1ffffffe04047812 */ /* 0x000fe200078ec0ff */
[----:B------:R-:W-:Y:S01]  /*0bc0*/  IMAD R10, R224, 0x100, R3 ;  /* 0x00000100e00a7824 */ /* 0x000fe200078e0203 */
[----:B------:R-:W-:Y:S01]  /*0bd0*/  SHF.R.S32.HI R0, RZ, 0x1f, R11 ;  /* 0x0000001fff007819 */ /* 0x000fe2000001140b */
[----:B------:R-:W-:Y:S01]  /*0be0*/  IMAD.IADD R9, R6, 0x1, -R9 ;  /* 0x0000000106097824 */ /* 0x000fe200078e0a09 */
[C---:B------:R-:W-:Y:S01]  /*0bf0*/  LOP3.LUT R8, R7.reuse, 0xfffffff8, RZ, 0xc0, !PT ;  /* 0xfffffff807087812 */ /* 0x040fe200078ec0ff */
[----:B------:R-:W-:Y:S01]  /*0c00*/  IMAD.SHL.U32 R7, R7, 0x40, RZ ;  /* 0x0000004007077824 */ /* 0x000fe200078e00ff */
[----:B------:R-:W-:Y:S01]  /*0c10*/  LEA.HI R5, R5, R224, RZ, 0x1 ;  /* 0x000000e005057211 */ /* 0x000fe200078f08ff */
[----:B------:R-:W-:Y:S01]  /*0c20*/  IMAD.IADD R186, R15, 0x1, -R4 ;  /* 0x000000010fba7824 */ /* 0x000fe200078e0a04 */
[CC--:B------:R-:W-:Y:S01]  /*0c30*/  LEA.HI R4, R0.reuse, R11.reuse, RZ, 0x2 ;  /* 0x0000000b00047211 */ /* 0x0c0fe200078f10ff */
[----:B------:R-:W-:Y:S01]  /*0c40*/  IMAD.IADD R8, R3, 0x1, -R8 ;  /* 0x0000000103087824 */ /* 0x000fe200078e0a08 */
[----:B------:R-:W-:Y:S01]  /*0c50*/  LEA.HI R3, R0, R11, RZ, 0x5 ;  /* 0x0000000b00037211 */ /* 0x000fe200078f28ff */
[----:B------:R-:W-:Y:S01]  /*0c60*/  IMAD R17, R9, 0x10, R10 ;  /* 0x0000001009117824 */ /* 0x000fe200078e020a */
[----:B------:R-:W-:-:S02]  /*0c70*/  LOP3.LUT R9, R7, 0x7ffffe00, RZ, 0xc0, !PT ;  /* 0x7ffffe0007097812 */ /* 0x000fc400078ec0ff */
[----:B------:R-:W-:Y:S02]  /*0c80*/  LOP3.LUT R10, R4, 0x7ffffffc, RZ, 0xc0, !PT ;  /* 0x7ffffffc040a7812 */ /* 0x000fe400078ec0ff */
[--C-:B------:R-:W-:Y:S01]  /*0c90*/  SHF.R.S32.HI R0, RZ, 0x2, R4.reuse ;  /* 0x00000002ff007819 */ /* 0x100fe20000011404 */
[----:B------:R-:W-:Y:S01]  /*0ca0*/  IMAD R6, R6, 0x400, R9 ;  /* 0x0000040006067824 */ /* 0x000fe200078e0209 */
[----:B------:R-:W-:Y:S01]  /*0cb0*/  SHF.R.S32.HI R7, RZ, 0x1f, R4 ;  /* 0x0000001fff077819 */ /* 0x000fe20000011404 */
[----:B------:R-:W-:Y:S01]  /*0cc0*/  IMAD.SHL.U32 R4, R8, 0x40, RZ ;  /* 0x0000004008047824 */ /* 0x000fe200078e00ff */
[----:B------:R-:W-:Y:S01]  /*0cd0*/  LOP3.LUT R5, R5, 0xfffffe, RZ, 0xc0, !PT ;  /* 0x00fffffe05057812 */ /* 0x000fe200078ec0ff */
[----:B------:R-:W-:Y:S01]  /*0ce0*/  IMAD.IADD R10, R11, 0x1, -R10 ;  /* 0x000000010b0a7824 */ /* 0x000fe200078e0a0a */
[----:B------:R-:W-:Y:S02]  /*0cf0*/  LEA.HI R7, R7, R0, RZ, 0x3 ;  /* 0x0000000007077211 */ /* 0x000fe400078f18ff */
[----:B------:R-:W-:Y:S01]  /*0d00*/  LOP3.LUT R9, R4, 0x1c0, RZ, 0xc0, !PT ;  /* 0x000001c004097812 */ /* 0x000fe200078ec0ff */
[--C-:B------:R-:W-:Y:S01]  /*0d10*/  IMAD.U32 R4, R17, 0x40, R2.reuse ;  /* 0x0000004011047824 */ /* 0x100fe200078e0002 */
[----:B------:R-:W-:Y:S01]  /*0d20*/  LOP3.LUT R7, R7, 0xfffffff8, RZ, 0xc0, !PT ;  /* 0xfffffff807077812 */ /* 0x000fe200078ec0ff */
[----:B------:R-:W-:Y:S01]  /*0d30*/  IMAD.IADD R5, R224, 0x1, -R5 ;  /* 0x00000001e0057824 */ /* 0x000fe200078e0a05 */
[----:B------:R-:W-:Y:S01]  /*0d40*/  LOP3.LUT R2, R9, 0x8, R2, 0xf8, !PT ;  /* 0x0000000809027812 */ /* 0x000fe200078ef802 */
[----:B------:R-:W-:Y:S01]  /*0d50*/  IMAD.SHL.U32 R185, R10, 0x2, RZ ;  /* 0x000000020ab97824 */ /* 0x000fe200078e00ff */
[----:B------:R-:W-:Y:S01]  /*0d60*/  SHF.R.U32.HI R9, RZ, 0x3, R9 ;  /* 0x00000003ff097819 */ /* 0x000fe20000011609 */
[----:B------:R0:W-:Y:S01]  /*0d70*/  STL [R1+0x34], R4 ;  /* 0x0000340401007387 */ /* 0x0001e20000100800 */
[----:B------:R-:W-:Y:S01]  /*0d80*/  R2P PR, R8, 0x6 ;  /* 0x0000000608007804 */ /* 0x000fe20000000000 */
[----:B------:R-:W-:Y:S01]  /*0d90*/  IMAD.IADD R0, R0, 0x1, -R7 ;  /* 0x0000000100007824 */ /* 0x000fe200078e0a07 */
[----:B------:R-:W-:Y:S01]  /*0da0*/  LOP3.LUT R9, R2, R9, RZ, 0x3c, !PT ;  /* 0x0000000902097212 */ /* 0x000fe200078e3cff */
[----:B------:R-:W-:Y:S01]  /*0db0*/  IMAD.SHL.U32 R2, R13, 0x8, RZ ;  /* 0x000000080d027824 */ /* 0x000fe200078e00ff */
[----:B------:R-:W-:-:S02]  /*0dc0*/  SHF.R.S32.HI R3, RZ, 0x5, R3 ;  /* 0x00000005ff037819 */ /* 0x000fc40000011403 */
[----:B------:R-:W-:Y:S01]  /*0dd0*/  SEL R23, R23, 0xffffffc0, !P2 ;  /* 0xffffffc017177807 */ /* 0x000fe20005000000 */
[----:B------:R-:W-:Y:S02]  /*0de0*/  IMAD.IADD R6, R6, 0x1, R9 ;  /* 0x0000000106067824 */ /* 0x000fe400078e0209 */
[----:B0-----:R-:W-:Y:S02]  /*0df0*/  IMAD.SHL.U32 R4, R5, 0x100, RZ ;  /* 0x0000010005047824 */ /* 0x001fe400078e00ff */
[----:B------:R-:W-:Y:S01]  /*0e00*/  VIADD R192, R2, 0x40 ;  /* 0x0000004002c07836 */ /* 0x000fe20000000000 */
[----:B------:R-:W-:Y:S01]  /*0e10*/  LEA R19, R6, UR40, 0x1 ;  /* 0x0000002806137c11 */ /* 0x000fe2000f8e08ff */
[----:B------:R-:W-:Y:S01]  /*0e20*/  IMAD.IADD R18, R185, 0x1, R4 ;  /* 0x00000001b9127824 */ /* 0x000fe200078e0204 */
[----:B------:R0:W-:Y:S01]  /*0e30*/  STL [R1+0x30], R4 ;  /* 0x0000300401007387 */ /* 0x0001e20000100800 */
[----:B------:R-:W-:Y:S01]  /*0e40*/  IMAD R17, R3, 0x10, R0 ;  /* 0x0000001003117824 */ /* 0x000fe200078e0200 */
[----:B------:R-:W-:Y:S01]  /*0e50*/  SHF.R.S32.HI R3, RZ, 0x1f, R192 ;  /* 0x0000001fff037819 */ /* 0x000fe200000114c0 */
[C---:B------:R-:W-:Y:S01]  /*0e60*/  VIADD R223, R18.reuse, 0x8 ;  /* 0x0000000812df7836 */ /* 0x040fe20000000000 */
[----:B------:R-:W-:Y:S01]  /*0e70*/  SHF.R.S32.HI R0, RZ, 0x1f, R18 ;  /* 0x0000001fff007819 */ /* 0x000fe20000011412 */
[----:B------:R-:W-:-:S02]  /*0e80*/  VIADD R222, R18, 0x10 ;  /* 0x0000001012de7836 */ /* 0x000fc40000000000 */
        /* <DEDUP_REMOVED lines=64> */
[----:B------:R-:W-:Y:S02]  /*1290*/  VIADD R187, R2, 0x80 ;  /* 0x0000008002bb7836 */ /* 0x000fe40000000000 */
[----:B------:R-:W-:Y:S02]  /*12a0*/  IMAD R186, R186, 0x8, R17 ;  /* 0x00000008baba7824 */ /* 0x000fe400078e0211 */
[----:B------:R-:W-:-:S07]  /*12b0*/  IMAD.IADD R23, R23, 0x1, R22 ;  /* 0x0000000117177824 */ /* 0x000fce00078e0216 */
.L_x_4303:
[----:B------:R-:W-:Y:S01]  /*12c0*/  ULDC.64 UR8, c[0x0][0xc88] ;  /* 0x0003220000087ab9 */ /* 0x000fe20000000a00 */
[----:B------:R-:W-:Y:S01]  /*12d0*/  ULDC.64 UR10, c[0x0][0xa18] ;  /* 0x00028600000a7ab9 */ /* 0x000fe20000000a00 */
[----:B------:R-:W-:Y:S02]  /*12e0*/  UIMAD.WIDE UR8, UR7, 0x4, UR8 ;  /* 0x00000004070878a5 */ /* 0x000fe4000f8e0208 */
[----:B------:R-:W-:Y:S02]  /*12f0*/  UISETP.NE.U32.AND UP1, UPT, UR10, URZ, UPT ;  /* 0x0000003f0a00728c */ /* 0x000fe4000bf25070 */
[----:B------:R-:W-:Y:S02]  /*1300*/  ULOP3.LUT UR4, UR6, 0xff000000, URZ, 0xc0, !UPT ;  /* 0xff00000006047892 */ /* 0x000fe4000f8ec03f */
[----:B012---:R-:W-:Y:S01]  /*1310*/  IMAD.U32 R4, RZ, RZ, UR8 ;  /* 0x00000008ff047e24 */ /* 0x007fe2000f8e00ff */
[----:B------:R-:W-:Y:S01]  /*1320*/  ULDC UR7, c[0x0][0x424] ;  /* 0x0001090000077ab9 */ /* 0x000fe20000000800 */
[----:B----4-:R-:W-:Y:S01]  /*1330*/  IMAD.U32 R5, RZ, RZ, UR9 ;  /* 0x00000009ff057e24 */ /* 0x010fe2000f8e00ff */
[----:B------:R-:W-:-:S04]  /*1340*/  ULDC.64 UR8, c[0x0][0xa28] ;  /* 0x00028a0000087ab9 */ /* 0x000fc80000000a00 */
[----:B------:R-:W2:Y:S01]  /*1350*/  LDG.E R4, desc[UR50][R4.64] ;  /* 0x0000003204047981 */ /* 0x000ea2000c1e1900 */
        /* <DEDUP_REMOVED lines=14> */
[----:B---3--:R-:W-:-:S03]  /*1440*/  IMAD.U32 R6, RZ, RZ, UR10 ;  /* 0x0000000aff067e24 */ /* 0x008fc6000f8e00ff */
[----:B------:R-:W-:Y:S01]  /*1450*/  IMAD.U32 R7, RZ, RZ, UR11 ;  /* 0x0000000bff077e24 */ /* 0x000fe2000f8e00ff */
[----:B------:R-:W2:Y:S01]  /*1460*/  @P0 LDG.E R4, desc[UR50][R4.64] ;  /* 0x0000003204040981 */ /* 0x000ea2000c1e1900 */
[----:B------:R-:W-:Y:S02]  /*1470*/  UISETP.NE.U32.AND UP0, UPT, UR8, URZ, UPT ;  /* 0x0000003f0800728c */ /* 0x000fe4000bf05070 */
[----:B------:R-:W-:Y:S01]  /*1480*/  ULOP3.LUT UR43, UR6, 0xff0000, URZ, 0xc0, !UPT ;  /* 0x00ff0000062b7892 */ /* 0x000fe2000f8ec03f */
[----:B------:R-:W3:Y:S01]  /*1490*/  @P2 LDG.E R6, desc[UR50][R6.64] ;  /* 0x0000003206062981 */ /* 0x000ee2000c1e1900 */
[----:B------:R-:W-:Y:S02]  /*14a0*/  UISETP.NE.AND.EX UP0, UPT, UR9, URZ, UPT, UP0 ;  /* 0x0000003f0900728c */ /* 0x000fe4000bf05300 */
[----:B------:R-:W-:Y:S01]  /*14b0*/  USHF.R.U32.HI UR4, URZ, 0x8, UR4 ;  /* 0x000000083f047899 */ /* 0x000fe20008011604 */
[----:B------:R-:W-:Y:S01]  /*14c0*/  ULDC.64 UR8, c[0x0][0xa20] ;  /* 0x0002880000087ab9 */ /* 0x000fe20000000a00 */
[----:B------:R-:W-:Y:S01]  /*14d0*/  USEL UR7, UR7, 0x1, UP0 ;  /* 0x0000000107077887 */ /* 0x000fe20008000000 */
[----:B------:R-:W-:Y:S01]  /*14e0*/  ISETP.NE.U32.AND P1, PT, RZ, UR8, PT ;  /* 0x00000008ff007c0c */ /* 0x000fe2000bf25070 */
[----:B------:R-:W-:Y:S01]  /*14f0*/  ULDC UR10, c[0x0][0x2f0] ;  /* 0x0000bc00000a7ab9 */ /* 0x000fe20000000800 */
[----:B------:R-:W-:Y:S01]  /*1500*/  UMOV UR52, URZ ;  /* 0x0000003f00347c82 */ /* 0x000fe20008000000 */
[----:B------:R-:W-:Y:S01]  /*1510*/  ULEA.HI UR43, UR43, UR4, URZ, 0x10 ;  /* 0x000000042b2b7291 */ /* 0x000fe2000f8f803f */
[----:B------:R-:W-:Y:S01]  /*1520*/  ISETP.NE.AND.EX P1, PT, RZ, UR9, PT, P1 ;  /* 0x00000009ff007c0c */ /* 0x000fe2000bf25310 */
[----:B------:R-:W-:-:S02]  /*1530*/  UIMAD UR4, UR7, UR10, URZ ;  /* 0x0000000a070472a4 */ /* 0x000fc4000f8e023f */
        /* <DEDUP_REMOVED lines=18> */
.L_x_4235:
[----:B------:R-:W-:Y:S05]  /*1660*/  @!P1 BRA `(.L_x_4236) ;  /* 0x00000000001c9947 */ /* 0x000fea0003800000 */
[----:B------:R-:W-:-:S04]  /*1670*/  ULEA UR8, UP0, UR41, UR8, 0x2 ;  /* 0x0000000829087291 */ /* 0x000fc8000f80103f */
[----:B------:R-:W-:Y:S02]  /*1680*/  ULEA.HI.X UR9, UR41, UR9, UR42, 0x2, UP0 ;  /* 0x0000000929097291 */ /* 0x000fe400080f142a */
[----:B------:R-:W-:-:S04]  /*1690*/  IMAD.U32 R4, RZ, RZ, UR8 ;  /* 0x00000008ff047e24 */ /* 0x000fc8000f8e00ff */
[----:B------:R-:W-:-:S05]  /*16a0*/  IMAD.U32 R5, RZ, RZ, UR9 ;  /* 0x00000009ff057e24 */ /* 0x000fca000f8e00ff */
[----:B------:R-:W2:Y:S02]  /*16b0*/  LDG.E R4, desc[UR50][R4.64] ;  /* 0x0000003204047981 */ /* 0x000ea4000c1e1900 */
[----:B--2---:R-:W-:Y:S01]  /*16c0*/  R2UR UR4, R4 ;  /* 0x00000000040472ca */ /* 0x004fe200000e0000 */
[----:B------:R-:W-:-:S14]  /*16d0*/  BRA `(.L_x_4237) ;  /* 0x0000000000347947 */ /* 0x000fdc0003800000 */
.L_x_4236:
        /* <DEDUP_REMOVED lines=13> */
.L_x_4237:
[----:B------:R-:W-:Y:S02]  /*17b0*/  UISETP.NE.AND UP0, UPT, UR47, 0x1, UPT ;  /* 0x000000012f00788c */ /* 0x000fe4000bf05270 */
[----:B------:R-:W-:Y:S02]  /*17c0*/  UIADD3 UR52, -UR52, UR4, URZ ;  /* 0x0000000434347290 */ /* 0x000fe4000fffe13f */
        /* <DEDUP_REMOVED lines=10> */
[----:B------:R-:W-:Y:S02]  /*1870*/  UIADD3 UR52, UR52, 0x40, -UR53 ;  /* 0x0000004034347890 */ /* 0x000fe4000fffe835 */
[----:B------:R-:W-:-:S07]  /*1880*/  ULOP3.LUT UR20, UR43, 0xff, URZ, 0xc0, !UPT ;  /* 0x000000ff2b147892 */ /* 0x000fce000f8ec03f */
[----:B------:R-:W-:Y:S01]  /*1890*/  @UP0 ULDC UR4, c[0x0][0x44c] ;  /* 0x0001130000040ab9 */ /* 0x000fe20000000800 */
[----:B------:R-:W-:Y:S01]  /*18a0*/  @UP0 ULDC UR8, c[0x0][0x450] ;  /* 0x0001140000080ab9 */ /* 0x000fe20000000800 */
[----:B------:R-:W-:-:S04]  /*18b0*/  UIMAD.WIDE.U32 UR4, UR6, UR4, URZ ;  /* 0x00000004060472a5 */ /* 0x000fc8000f8e003f */
[----:B------:R-:W-:-:S04]  /*18c0*/  @UP0 USHF.R.U32.HI UR6, URZ, UR8, UR5 ;  /* 0x000000083f060299 */ /* 0x000fc80008011605 */
[----:B------:R-:W-:-:S04]  /*18d0*/  UIADD3 UR6, UR52, UR6, URZ ;  /* 0x0000000634067290 */ /* 0x000fc8000fffe03f */
[----:B------:R-:W-:-:S04]  /*18e0*/  USHF.R.S32.HI UR4, URZ, 0x1f, UR6 ;  /* 0x0000001f3f047899 */ /* 0x000fc80008011406 */
[----:B------:R-:W-:-:S04]  /*18f0*/  ULEA.HI UR4, UR4, UR6, URZ, 0x6 ;  /* 0x0000000604047291 */ /* 0x000fc8000f8f303f */
[----:B------:R-:W-:-:S04]  /*1900*/  USHF.R.S32.HI UR4, URZ, 0x6, UR4 ;  /* 0x000000063f047899 */ /* 0x000fc80008011404 */
[----:B------:R-:W-:-:S04]  /*1910*/  UISETP.LT.AND UP0, UPT, UR7, UR4, UPT ;  /* 0x000000040700728c */ /* 0x000fc8000bf01270 */
[----:B------:R-:W-:-:S03]  /*1920*/  USEL UR9, UR7, UR4, UP0 ;  /* 0x0000000407097287 */ /* 0x000fc60008000000 */
[----:B------:R-:W-:Y:S01]  /*1930*/  UMOV UR4, URZ ;  /* 0x0000003f00047c82 */ /* 0x000fe20008000000 */
[----:B------:R-:W-:-:S06]  /*1940*/  UISETP.GE.AND UP0, UPT, UR9, 0x1, UPT ;  /* 0x000000010900788c */ /* 0x000fcc000bf06270 */
[----:B------:R-:W-:-:S13]  /*1950*/  PLOP3.LUT P0, PT, PT, PT, UP0, 0x80, 0x0 ;  /* 0x000000000000781c */ /* 0x000fda0003f0f008 */
[----:B------:R-:W-:Y:S05]  /*1960*/  @!P0 BRA `(.L_x_4239) ;  /* 0x0000000000908947 */ /* 0x000fea0003800000 */
[----:B------:R-:W-:Y:S01]  /*1970*/  USHF.R.U32.HI UR10, URZ, 0x10, UR43 ;  /* 0x000000103f0a7899 */ /* 0x000fe2000801162b */
[----:B------:R-:W-:-:S03]  /*1980*/  UMOV UR4, URZ ;  /* 0x0000003f00047c82 */ /* 0x000fc60008000000 */
[----:B------:R-:W-:-:S11]  /*1990*/  UISETP.NE.AND UP0, UPT, UR10, URZ, UPT ;  /* 0x0000003f0a00728c */ /* 0x000fd6000bf05270 */
[----:B------:R-:W-:Y:S02]  /*19a0*/  @!UP0 ULDC UR10, c[0x0][0x9f0] ;  /* 0x00027c00000a8ab9 */ /* 0x000fe40000000800 */
[----:B------:R-:W-:Y:S01]  /*19b0*/  IMAD.U32 R4, RZ, RZ, UR10 ;  /* 0x0000000aff047e24 */ /* 0x000fe2000f8e00ff */
[----:B------:R-:W-:-:S04]  /*19c0*/  UIADD3 UR6, UR10, -0x1, UR9 ;  /* 0xffffffff0a067890 */ /* 0x000fc8000fffe009 */
        /* <DEDUP_REMOVED lines=30> */
.L_x_4239:
        /* <DEDUP_REMOVED lines=91> */
.L_x_4241:
[----:B------:R-:W-:Y:S01]  /*2160*/  ULEA UR23, UR37, UR40, 0x3 ;  /* 0x0000002825177291 */ /* 0x000fe2000f8e183f */
[----:B------:R-:W-:-:S05]  /*2170*/  IMAD.U32 R0, RZ, RZ, UR36 ;  /* 0x00000024ff007e24 */ /* 0x000fca000f8e00ff */
[----:B------:R-:W-:-:S04]  /*2180*/  SHF.L.U32 R0, R0, 0x1f, RZ ;  /* 0x0000001f00007819 */ /* 0x000fc800000006ff */
[----:B------:R-:W0:Y:S02]  /*2190*/  SYNCS.PHASECHK.TRANS64.TRYWAIT P1, [UR23+0x28c50], R0 ;  /* 0x028c5000ff0075a7 */ /* 0x000e240008020157 */
[----:B0-----:R-:W-:Y:S05]  /*21a0*/  @!P1 BRA `(.L_x_4242) ;  /* 0x0000012800449947 */ /* 0x001fea0003800000 */
.L_x_4390:
        /* <DEDUP_REMOVED lines=38> */
.L_x_4243:
        /* <DEDUP_REMOVED lines=8> */
.L_x_4250:
        /* <DEDUP_REMOVED lines=144> */
.L_x_4245:
[----:B------:R-:W-:Y:S01]  /*2d90*/  ULEA UR23, UR37, UR40, 0x3 ;  /* 0x0000002825177291 */ /* 0x000fe2000f8e183f */
[----:B------:R-:W-:-:S05]  /*2da0*/  IMAD.U32 R0, RZ, RZ, UR36 ;  /* 0x00000024ff007e24 */ /* 0x000fca000f8e00ff */
[----:B------:R-:W-:-:S04]  /*2db0*/  SHF.L.U32 R0, R0, 0x1f, RZ ;  /* 0x0000001f00007819 */ /* 0x000fc800000006ff */
[----:B------:R0:W1:Y:S01]  /*2dc0*/  SYNCS.PHASECHK.TRANS64.TRYWAIT P1, [UR23+0x28c50], R0 ;  /* 0x028c5000ff0075a7 */ /* 0x0000620008020157 */
[----:B------:R-:W-:Y:S05]  /*2dd0*/  @!P0 BRA `(.L_x_4246) ;  /* 0x0000000000048947 */ /* 0x000fea0003800000 */
[----:B------:R-:W-:Y:S01]  /*2de0*/  BPT.TRAP 0x1 ;  /* 0x000000040000795c */ /* 0x000fe20000300000 */
.L_x_4246:
[----:B-1----:R-:W-:Y:S05]  /*2df0*/  @P1 BRA `(.L_x_4247) ;  /* 0x0000000000081947 */ /* 0x002fea0003800000 */
[----:B------:R-:W1:Y:S02]  /*2e00*/  SYNCS.PHASECHK.TRANS64.TRYWAIT P1, [UR23+0x28c50], R0 ;  /* 0x028c5000ff0075a7 */ /* 0x000e640008020157 */
[----:B-1----:R-:W-:Y:S05]  /*2e10*/  @!P1 BRA `(.L_x_4248) ;  /* 0x0000011c00409947 */ /* 0x002fea0003800000 */
.L_x_4247:
        /* <DEDUP_REMOVED lines=26> */
.L_x_4249:
[----:B------:R-:W-:Y:S01]  /*2fc0*/  UIADD3 UR6, UR23, 0x28c60, URZ ;  /* 0x00028c6017067890 */ /* 0x000fe2000fffe03f */
[----:B------:R-:W-:-:S03]  /*2fd0*/  PLOP3.LUT P1, PT, PT, PT, UP1, 0x80, 0x0 ;  /* 0x000000000000781c */ /* 0x000fc60003f2f018 */
[----:B------:R-:W-:-:S09]  /*2fe0*/  UPRMT UR6, UR39, 0x654, UR6 ;  /* 0x0000065427067896 */ /* 0x000fd20008000006 */
[----:B------:R-:W-:Y:S01]  /*2ff0*/  SYNCS.ARRIVE.TRANS64.RED.A1T0 RZ, [UR6], RZ ;  /* 0x000000ffffff79a7 */ /* 0x000fe20008100406 */
[----:B------:R-:W-:Y:S05]  /*3000*/  @P1 BRA `(.L_x_4250) ;  /* 0xfffffff400201947 */ /* 0x000fea000383ffff */
.L_x_4244:
        /* <DEDUP_REMOVED lines=143> */
.L_x_4238:
[----:B------:R-:W-:Y:S01]  /*3900*/  ULDC UR4, c[0x0][0x448] ;  /* 0x0001120000047ab9 */ /* 0x000fe20000000800 */
[----:B------:R-:W-:Y:S02]  /*3910*/  UIADD3 UR6, UR45, 0x3f, URZ ;  /* 0x0000003f2d067890 */ /* 0x000fe4000fffe03f */
[----:B------:R-:W-:Y:S02]  /*3920*/  UISETP.NE.AND UP0, UPT, UR4, 0x1, UPT ;  /* 0x000000010400788c */ /* 0x000fe4000bf05270 */
[----:B------:R-:W-:Y:S02]  /*3930*/  UIADD3 UR8, UR52, 0x40, -UR53 ;  /* 0x0000004034087890 */ /* 0x000fe4000fffe835 */
[----:B------:R-:W-:Y:S02]  /*3940*/  UP2UR UR54, UPR, URZ, 0x1 ;  /* 0x000000013f367883 */ /* 0x000fe40008000000 */
[----:B------:R-:W-:-:S05]  /*3950*/  ULOP3.LUT UR48, UR43, 0xff, URZ, 0xc0, !UPT ;  /* 0x000000ff2b307892 */ /* 0x000fca000f8ec03f */
        /* <DEDUP_REMOVED lines=50> */
.L_x_4251:
        /* <DEDUP_REMOVED lines=104> */
.L_x_4252:
        /* <DEDUP_REMOVED lines=12> */
.L_x_4391:
[----:B------:R-:W-:Y:S05]  /*43c0*/  @!P0 BRA `(.L_x_4254) ;  /* 0x0000000000048947 */ /* 0x000fea0003800000 */
[----:B------:R-:W-:Y:S01]  /*43d0*/  BPT.TRAP 0x1 ;  /* 0x000000040000795c */ /* 0x000fe20000300000 */
.L_x_4254:
[----:B------:R-:W-:Y:S02]  /*43e0*/  IMAD.U32 R7, RZ, RZ, UR37 ;  /* 0x00000025ff077e24 */ /* 0x000fe4000f8e00ff */
[----:B------:R-:W-:-:S03]  /*43f0*/  IMAD.U32 R8, RZ, RZ, UR36 ;  /* 0x00000024ff087e24 */ /* 0x000fc6000f8e00ff */
[----:B------:R-:W-:Y:S02]  /*4400*/  LEA R7, R7, UR40, 0x3 ;  /* 0x0000002807077c11 */ /* 0x000fe4000f8e18ff */
[----:B------:R-:W-:-:S04]  /*4410*/  SHF.L.U32 R8, R8, 0x1f, RZ ;  /* 0x0000001f08087819 */ /* 0x000fc800000006ff */
[----:B------:R1:W2:Y:S01]  /*4420*/  SYNCS.PHASECHK.TRANS64.TRYWAIT P1, [R7+URZ+0x28c30], R8 ;  /* 0x028c3008070075a7 */ /* 0x0002a2000802017f */
[----:B------:R-:W-:Y:S05]  /*4430*/  @!P0 BRA `(.L_x_4255) ;  /* 0x0000000000048947 */ /* 0x000fea0003800000 */
[----:B------:R-:W-:Y:S01]  /*4440*/  BPT.TRAP 0x1 ;  /* 0x000000040000795c */ /* 0x000fe20000300000 */
.L_x_4255:
[----:B--2---:R-:W-:Y:S05]  /*4450*/  @P1 BRA `(.L_x_4256) ;  /* 0x0000000000081947 */ /* 0x004fea0003800000 */
[----:B------:R-:W2:Y:S02]  /*4460*/  SYNCS.PHASECHK.TRANS64.TRYWAIT P1, [R7+URZ+0x28c30], R8 ;  /* 0x028c3008070075a7 */ /* 0x000ea4000802017f */
[----:B--2---:R-:W-:Y:S05]  /*4470*/  @!P1 BRA `(.L_x_4257) ;  /* 0x0000010400d89947 */ /* 0x004fea0003800000 */
.L_x_4256:
        /* <DEDUP_REMOVED lines=40> */
.L_x_4258:
[----:B------:R-:W-:Y:S01]  /*4700*/  UISETP.NE.AND UP0, UPT, UR54, URZ, UPT ;  /* 0x0000003f3600728c */ /* 0x000fe2000bf05270 */
[----:B------:R-:W-:Y:S01]  /*4710*/  VIADD R3, R186, UR45 ;  /* 0x0000002dba037c36 */ /* 0x000fe20008000000 */
[----:B------:R-:W-:-:S04]  /*4720*/  ULDC UR10, c[0x0][0x988] ;  /* 0x00026200000a7ab9 */ /* 0x000fc80000000800 */
[----:B------:R-:W-:Y:S02]  /*4730*/  PLOP3.LUT P1, PT, PT, PT, UP0, 0x80, 0x0 ;  /* 0x000000000000781c */ /* 0x000fe40003f2f008 */
[----:B------:R-:W-:-:S03]  /*4740*/  PLOP3.LUT P2, PT, PT, PT, UP0, 0x80, 0x0 ;  /* 0x000000000000781c */ /* 0x000fc60003f4f008 */
[----:B------:R-:W-:-:S08]  /*4750*/  @UP0 ULDC UR6, c[0x0][0x44c] ;  /* 0x0001130000060ab9 */ /* 0x000fd00000000800 */
[----:B------:R-:W-:Y:S01]  /*4760*/  @P1 IMAD.HI.U32 R4, R3, UR6, RZ ;  /* 0x0000000603041c27 */ /* 0x000fe2000f8e00ff */
[----:B------:R-:W-:-:S04]  /*4770*/  @UP0 ULDC UR6, c[0x0][0x450] ;  /* 0x0001140000060ab9 */ /* 0x000fc80000000800 */
[----:B------:R-:W-:Y:S01]  /*4780*/  @P2 SHF.R.U32.HI R3, RZ, UR6, R4 ;  /* 0x00000006ff032c19 */ /* 0x000fe20008011604 */
[----:B------:R-:W-:Y:S02]  /*4790*/  UMOV UR6, 0xffffffc0 ;  /* 0xffffffc000067882 */ /* 0x000fe40000000000 */
[----:B------:R-:W-:Y:S02]  /*47a0*/  UIMAD UR6, UR55, UR6, 0x40 ;  /* 0x00000040370674a4 */ /* 0x000fe4000f8e0206 */
[----:B------:R-:W0:Y:S02]  /*47b0*/  SHFL.IDX PT, R6, R3, 0x1, 0x1c1f ;  /* 0x003c1f0003067f89 */ /* 0x000e2400000e0000 */
[----:B------:R-:W-:Y:S02]  /*47c0*/  UIADD3 UR7, UR52, 0x1, UR6 ;  /* 0x0000000134077890 */ /* 0x000fe4000fffe006 */
[----:B------:R-:W-:Y:S01]  /*47d0*/  IMAD.U32 R4, RZ, RZ, UR6 ;  /* 0x00000006ff047e24 */ /* 0x000fe2000f8e00ff */
[----:B------:R-:W3:Y:S01]  /*47e0*/  SHFL.IDX PT, R3, R3, RZ, 0x1c1f ;  /* 0x001c1fff03037589 */ /* 0x000ee200000e0000 */
[----:B------:R-:W-:-:S02]  /*47f0*/  R2UR UR6, R7 ;  /* 0x00000000070672ca */ /* 0x000fc400000e0000 */
[----:B------:R-:W-:Y:S01]  /*4800*/  IMAD.U32 R10, RZ, RZ, UR7 ;  /* 0x00000007ff0a7e24 */ /* 0x000fe2000f8e00ff */
[----:B------:R-:W-:-:S04]  /*4810*/  IADD3 R4, -R185, UR52, R4 ;  /* 0x00000034b9047c10 */ /* 0x000fc8000fffe104 */
[----:B------:R-:W-:-:S06]  /*4820*/  IADD3 R5, R10, -UR53, -R185 ;  /* 0x800000350a057c10 */ /* 0x000fcc000fffe8b9 */
[----:B------:R-:W-:-:S04]  /*4830*/  UIADD3 UR6, UR6, 0x28c40, URZ ;  /* 0x00028c4006067890 */ /* 0x000fc8000fffe03f */
[----:B------:R-:W-:Y:S01]  /*4840*/  UPRMT UR6, UR39, 0x654, UR6 ;  /* 0x0000065427067896 */ /* 0x000fe20008000006 */
[----:B0-----:R-:W-:-:S04]  /*4850*/  VIADDMNMX R6, R6, R5, R4, PT ;  /* 0x0000000506067246 */ /* 0x001fc80003800104 */
[C---:B------:R-:W-:Y:S02]  /*4860*/  ISETP.GT.AND P1, PT, R6.reuse, RZ, PT ;  /* 0x000000ff0600720c */ /* 0x040fe40003f24270 */
[C---:B------:R-:W-:Y:S02]  /*4870*/  ISETP.GT.AND P2, PT, R6.reuse, 0x1, PT ;  /* 0x000000010600780c */ /* 0x040fe40003f44270 */
[----:B------:R-:W-:Y:S01]  /*4880*/  ISETP.GT.AND P3, PT, R6, 0x8, PT ;  /* 0x000000080600780c */ /* 0x000fe20003f64270 */
[----:B------:R-:W-:Y:S01]  /*4890*/  SYNCS.ARRIVE.TRANS64.RED.A1T0 RZ, [UR6], RZ ;  /* 0x000000ffffff79a7 */ /* 0x000fe20008100406 */
[----:B------:R-:W-:Y:S02]  /*48a0*/  FSEL R26, R26, -INF , P1 ;  /* 0xff8000001a1a7808 */ /* 0x000fe40000800000 */
[----:B------:R-:W-:Y:S01]  /*48b0*/  FSEL R27, R27, -INF , P2 ;  /* 0xff8000001b1b7808 */ /* 0x000fe20001000000 */
[----:B------:R-:W-:Y:S01]  /*48c0*/  BAR.SYNC.DEFER_BLOCKING 0xf, 0x100 ;  /* 0x03c4000000007b1d */ /* 0x000fe20000010000 */
        /* <DEDUP_REMOVED lines=41> */
[----:B---3--:R-:W-:Y:S02]  /*4b60*/  VIADDMNMX R4, R3, R5, R4, PT ;  /* 0x0000000503047246 */ /* 0x008fe40003800104 */
        /* <DEDUP_REMOVED lines=9> */
[----:B------:R-:W-:Y:S02]  /*4c00*/  FMNMX.FTZ R3, R24, R25, !PT ;  /* 0x0000001918037209 */ /* 0x000fe40007810000 */
[C---:B------:R-:W-:Y:S02]  /*4c10*/  ISETP.GT.AND P2, PT, R4.reuse, 0x10, PT ;  /* 0x000000100400780c */ /* 0x040fe40003f44270 */
[----:B------:R-:W-:Y:S02]  /*4c20*/  FSEL R29, R29, -INF , P1 ;  /* 0xff8000001d1d7808 */ /* 0x000fe40000800000 */
[----:B------:R-:W-:Y:S02]  /*4c30*/  ISETP.GT.AND P1, PT, R4, 0x11, PT ;  /* 0x000000110400780c */ /* 0x000fe40003f24270 */
[----:B------:R-:W-:-:S02]  /*4c40*/  FSEL R32, R32, -INF , P2 ;  /* 0xff80000020207808 */ /* 0x000fc40001000000 */
        /* <DEDUP_REMOVED lines=36> */
[----:B0-----:R-:W-:-:S02]  /*4e90*/  FMNMX.FTZ R3, R9, R10, !PT ;  /* 0x0000000a09037209 */ /* 0x001fc40007810000 */
[----:B------:R-:W-:Y:S02]  /*4ea0*/  FMNMX.FTZ R4, R53, R4, !PT ;  /* 0x0000000435047209 */ /* 0x000fe40007810000 */
[C---:B------:R-:W-:Y:S01]  /*4eb0*/  FSETP.NEU.FTZ.AND P4, PT, R3.reuse, -INF , PT ;  /* 0xff8000000300780b */ /* 0x040fe20003f9d000 */
[----:B------:R-:W-:Y:S02]  /*4ec0*/  FMUL.FTZ R9, R3, UR10 ;  /* 0x0000000a03097c20 */ /* 0x000fe40008410000 */
[----:B------:R-:W0:Y:S03]  /*4ed0*/  SHFL.BFLY PT, R5, R4, 0x2, 0x1f ;  /* 0x0c401f0004057f89 */ /* 0x000e2600000e0000 */
        /* <DEDUP_REMOVED lines=17> */
[----:B0-----:R-:W-:Y:S01]  /*4ff0*/  FMNMX.FTZ R5, R4, R5, !PT ;  /* 0x0000000504057209 */ /* 0x001fe20007810000 */
[--C-:B------:R-:W-:Y:S01]  /*5000*/  FFMA.FTZ R54, R54, UR10, -R9.reuse ;  /* 0x0000000a36367c23 */ /* 0x100fe20008010809 */
[----:B------:R-:W-:-:S03]  /*5010*/  FFMA.FTZ R9, R55, UR10, -R9 ;  /* 0x0000000a37097c23 */ /* 0x000fc60008010809 */
[----:B------:R-:W0:Y:S01]  /*5020*/  SHFL.BFLY PT, R6, R5, 0x1, 0x1f ;  /* 0x0c201f0005067f89 */ /* 0x000e2200000e0000 */
[----:B------:R-:W-:Y:S08]  /*5030*/  MUFU.EX2 R30, R30 ;  /* 0x0000001e001e7308 */ /* 0x000ff00000000800 */
[----:B------:R-:W4:Y:S01]  /*5040*/  MUFU.EX2 R31, R31 ;  /* 0x0000001f001f7308 */ /* 0x000f220000000800 */
[----:B---3--:R-:W-:-:S07]  /*5050*/  F2FP.BF16.F32.PACK_AB R153, R27, R26 ;  /* 0x0000001a1b99723e */ /* 0x008fce00000010ff */
[----:B------:R-:W3:Y:S01]  /*5060*/  MUFU.EX2 R34, R34 ;  /* 0x0000002200227308 */ /* 0x000ee20000000800 */
[----:B0-----:R-:W-:-:S07]  /*5070*/  FMNMX.FTZ R6, R5, R6, !PT ;  /* 0x0000000605067209 */ /* 0x001fce0007810000 */
[----:B------:R-:W0:Y:S01]  /*5080*/  MUFU.EX2 R35, R35 ;  /* 0x0000002300237308 */ /* 0x000e220000000800 */
[----:B------:R-:W-:Y:S01]  /*5090*/  FADD.FTZ R5, R26, R27 ;  /* 0x0000001b1a057221 */ /* 0x000fe20000010000 */
[----:B----4-:R-:W-:Y:S01]  /*50a0*/  F2FP.BF16.F32.PACK_AB R155, R31, R30 ;  /* 0x0000001e1f9b723e */ /* 0x010fe200000010ff */
[C---:B------:R-:W-:Y:S01]  /*50b0*/  FMUL.FTZ R4, R6.reuse, UR10 ;  /* 0x0000000a06047c20 */ /* 0x040fe20008410000 */
[----:B------:R-:W-:Y:S01]  /*50c0*/  FSETP.NEU.FTZ.AND P1, PT, R6, -INF , PT ;  /* 0xff8000000600780b */ /* 0x000fe20003f3d000 */
[----:B------:R-:W-:-:S03]  /*50d0*/  FADD.FTZ R10, R30, R5 ;  /* 0x000000051e0a7221 */ /* 0x000fc60000010000 */
[----:B------:R-:W4:Y:S01]  /*50e0*/  MUFU.EX2 R38, R38 ;  /* 0x0000002600267308 */ /* 0x000f220000000800 */
[----:B------:R-:W-:Y:S01]  /*50f0*/  FSEL R4, R4, RZ, P1 ;  /* 0x000000ff04047208 */ /* 0x000fe20000800000 */
[----:B------:R-:W-:-:S04]  /*5100*/  FADD.FTZ R11, R31, R10 ;  /* 0x0000000a1f0b7221 */ /* 0x000fc80000010000 */
        /* <DEDUP_REMOVED lines=10> */
[----:B---3--:R-:W-:Y:S01]  /*51b0*/  FADD.FTZ R12, R34, R11 ;  /* 0x0000000b220c7221 */ /* 0x008fe20000010000 */
[--C-:B------:R-:W-:Y:S01]  /*51c0*/  FFMA.FTZ R41, R41, UR10, -R4.reuse ;  /* 0x0000000a29297c23 */ /* 0x100fe20008010804 */
[--C-:B------:R-:W-:Y:S01]  /*51d0*/  FFMA.FTZ R44, R44, UR10, -R4.reuse ;  /* 0x0000000a2c2c7c23 */ /* 0x100fe20008010804 */
[----:B------:R-:W-:Y:S01]  /*51e0*/  FFMA.FTZ R45, R45, UR10, -R4 ;  /* 0x0000000a2d2d7c23 */ /* 0x000fe20008010804 */
[----:B------:R-:W3:Y:S01]  /*51f0*/  MUFU.EX2 R25, R25 ;  /* 0x0000001900197308 */ /* 0x000ee20000000800 */
[----:B0-----:R-:W-:Y:S01]  /*5200*/  FADD.FTZ R11, R35, R12 ;  /* 0x0000000c230b7221 */ /* 0x001fe20000010000 */
[--C-:B------:R-:W-:Y:S01]  /*5210*/  FFMA.FTZ R48, R48, UR10, -R4.reuse ;  /* 0x0000000a30307c23 */ /* 0x100fe20008010804 */
[--C-:B------:R-:W-:Y:S01]  /*5220*/  FFMA.FTZ R49, R49, UR10, -R4.reuse ;  /* 0x0000000a31317c23 */ /* 0x100fe20008010804 */
[--C-:B------:R-:W-:Y:S01]  /*5230*/  FFMA.FTZ R52, R52, UR10, -R4.reuse ;  /* 0x0000000a34347c23 */ /* 0x100fe20008010804 */
[----:B----4-:R-:W-:Y:S01]  /*5240*/  FADD.FTZ R12, R38, R11 ;  /* 0x0000000b260c7221 */ /* 0x010fe20000010000 */
[----:B------:R-:W-:Y:S01]  /*5250*/  FFMA.FTZ R4, R53, UR10, -R4 ;  /* 0x0000000a35047c23 */ /* 0x000fe20008010804 */
[----:B------:R-:W-:Y:S01]  /*5260*/  F2FP.BF16.F32.PACK_AB R157, R35, R34 ;  /* 0x00000022239d723e */ /* 0x000fe200000010ff */
[----:B------:R-:W0:Y:S08]  /*5270*/  MUFU.EX2 R28, R28 ;  /* 0x0000001c001c7308 */ /* 0x000e300000000800 */
[----:B------:R-:W4:Y:S01]  /*5280*/  MUFU.EX2 R29, R29 ;  /* 0x0000001d001d7308 */ /* 0x000f220000000800 */
[----:B---3--:R-:W-:Y:S01]  /*5290*/  FADD.FTZ R5, R24, R25 ;  /* 0x0000001918057221 */ /* 0x008fe20000010000 */
[----:B------:R-:W-:-:S06]  /*52a0*/  F2FP.BF16.F32.PACK_AB R152, R25, R24 ;  /* 0x000000181998723e */ /* 0x000fcc00000010ff */
[----:B------:R-:W3:Y:S01]  /*52b0*/  MUFU.EX2 R32, R32 ;  /* 0x0000002000207308 */ /* 0x000ee20000000800 */
[----:B0-----:R-:W-:-:S07]  /*52c0*/  FADD.FTZ R10, R28, R5 ;  /* 0x000000051c0a7221 */ /* 0x001fce0000010000 */
[----:B------:R-:W0:Y:S01]  /*52d0*/  MUFU.EX2 R33, R33 ;  /* 0x0000002100217308 */ /* 0x000e220000000800 */
[C---:B----4-:R-:W-:Y:S01]  /*52e0*/  FADD.FTZ R5, R29.reuse, R10 ;  /* 0x0000000a1d057221 */ /* 0x050fe20000010000 */
[----:B------:R-:W-:-:S05]  /*52f0*/  F2FP.BF16.F32.PACK_AB R154, R29, R28 ;  /* 0x0000001c1d9a723e */ /* 0x000fca00000010ff */
[----:B------:R4:W-:Y:S01]  /*5300*/  STSM.16.M88.4 [R19+0x26800], R152 ;  /* 0x0268009813007844 */ /* 0x0009e20000000200 */
[----:B------:R-:W5:Y:S01]  /*5310*/  MUFU.EX2 R39, R39 ;  /* 0x0000002700277308 */ /* 0x000f620000000800 */
[----:B---3--:R-:W-:-:S07]  /*5320*/  FADD.FTZ R10, R32, R5 ;  /* 0x00000005200a7221 */ /* 0x008fce0000010000 */
[----:B------:R-:W3:Y:S01]  /*5330*/  MUFU.EX2 R36, R36 ;  /* 0x0000002400247308 */ /* 0x000ee20000000800 */
[C---:B0-----:R-:W-:Y:S01]  /*5340*/  FADD.FTZ R5, R33.reuse, R10 ;  /* 0x0000000a21057221 */ /* 0x041fe20000010000 */
[----:B------:R-:W-:-:S06]  /*5350*/  F2FP.BF16.F32.PACK_AB R156, R33, R32 ;  /* 0x00000020219c723e */ /* 0x000fcc00000010ff */
[----:B------:R-:W0:Y:S01]  /*5360*/  MUFU.EX2 R42, R42 ;  /* 0x0000002a002a7308 */ /* 0x000e220000000800 */
[C---:B-----5:R-:W-:Y:S01]  /*5370*/  FADD.FTZ R11, R39.reuse, R12 ;  /* 0x0000000c270b7221 */ /* 0x060fe20000010000 */
[----:B------:R-:W-:-:S06]  /*5380*/  F2FP.BF16.F32.PACK_AB R159, R39, R38 ;  /* 0x00000026279f723e */ /* 0x000fcc00000010ff */
[----:B------:R-:W5:Y:S01]  /*5390*/  MUFU.EX2 R37, R37 ;  /* 0x0000002500257308 */ /* 0x000f620000000800 */
[----:B---3--:R-:W-:-:S07]  /*53a0*/  FADD.FTZ R10, R36, R5 ;  /* 0x00000005240a7221 */ /* 0x008fce0000010000 */
[----:B------:R-:W3:Y:S01]  /*53b0*/  MUFU.EX2 R40, R40 ;  /* 0x0000002800287308 */ /* 0x000ee20000000800 */
[----:B0-----:R-:W-:-:S07]  /*53c0*/  FADD.FTZ R12, R42, R11 ;  /* 0x0000000b2a0c7221 */ /* 0x001fce0000010000 */
[----:B------:R-:W0:Y:S01]  /*53d0*/  MUFU.EX2 R43, R43 ;  /* 0x0000002b002b7308 */ /* 0x000e220000000800 */
[C---:B-----5:R-:W-:Y:S01]  /*53e0*/  FADD.FTZ R11, R37.reuse, R10 ;  /* 0x0000000a250b7221 */ /* 0x060fe20000010000 */
[----:B------:R-:W-:-:S05]  /*53f0*/  F2FP.BF16.F32.PACK_AB R158, R37, R36 ;  /* 0x00000024259e723e */ /* 0x000fca00000010ff */
[----:B------:R4:W-:Y:S01]  /*5400*/  STSM.16.M88.4 [R22], R156 ;  /* 0x0000009c16007844 */ /* 0x0009e20000000200 */
[----:B------:R-:W5:Y:S01]  /*5410*/  MUFU.EX2 R41, R41 ;  /* 0x0000002900297308 */ /* 0x000f620000000800 */
[----:B---3--:R-:W-:-:S07]  /*5420*/  FADD.FTZ R10, R40, R11 ;  /* 0x0000000b280a7221 */ /* 0x008fce0000010000 */
[----:B------:R-:W3:Y:S01]  /*5430*/  MUFU.EX2 R46, R46 ;  /* 0x0000002e002e7308 */ /* 0x000ee20000000800 */
[C---:B0-----:R-:W-:Y:S01]  /*5440*/  FADD.FTZ R13, R43.reuse, R12 ;  /* 0x0000000c2b0d7221 */ /* 0x041fe20000010000 */
[----:B------:R-:W-:-:S06]  /*5450*/  F2FP.BF16.F32.PACK_AB R161, R43, R42 ;  /* 0x0000002a2ba1723e */ /* 0x000fcc00000010ff */
[----:B------:R-:W-:Y:S01]  /*5460*/  MUFU.EX2 R44, R44 ;  /* 0x0000002c002c7308 */ /* 0x000fe20000000800 */
[C---:B-----5:R-:W-:Y:S01]  /*5470*/  FADD.FTZ R11, R41.reuse, R10 ;  /* 0x0000000a290b7221 */ /* 0x060fe20000010000 */
[----:B------:R-:W-:-:S06]  /*5480*/  F2FP.BF16.F32.PACK_AB R160, R41, R40 ;  /* 0x0000002829a0723e */ /* 0x000fcc00000010ff */
[----:B------:R-:W0:Y:S01]  /*5490*/  MUFU.EX2 R47, R47 ;  /* 0x0000002f002f7308 */ /* 0x000e220000000800 */
[----:B---3--:R-:W-:-:S07]  /*54a0*/  FADD.FTZ R10, R46, R13 ;  /* 0x0000000d2e0a7221 */ /* 0x008fce0000010000 */
[----:B------:R-:W3:Y:S08]  /*54b0*/  MUFU.EX2 R45, R45 ;  /* 0x0000002d002d7308 */ /* 0x000ef00000000800 */
[----:B------:R-:W-:Y:S01]  /*54c0*/  MUFU.EX2 R50, R50 ;  /* 0x0000003200327308 */ /* 0x000fe20000000800 */
[C---:B0-----:R-:W-:Y:S01]  /*54d0*/  F2FP.BF16.F32.PACK_AB R163, R47.reuse, R46 ;  /* 0x0000002e2fa3723e */ /* 0x041fe200000010ff */
[----:B------:R-:W-:-:S06]  /*54e0*/  FADD.FTZ R47, R47, R10 ;  /* 0x0000000a2f2f7221 */ /* 0x000fcc0000010000 */
[----:B------:R-:W0:Y:S01]  /*54f0*/  MUFU.EX2 R51, R51 ;  /* 0x0000003300337308 */ /* 0x000e220000000800 */
[----:B---3--:R-:W-:-:S05]  /*5500*/  F2FP.BF16.F32.PACK_AB R162, R45, R44 ;  /* 0x0000002c2da2723e */ /* 0x008fca00000010ff */
[----:B------:R4:W-:Y:S02]  /*5510*/  STSM.16.M88.4 [R184], R160 ;  /* 0x000000a0b8007844 */ /* 0x0009e40000000200 */
[----:B------:R-:W-:Y:S08]  /*5520*/  MUFU.EX2 R48, R48 ;  /* 0x0000003000307308 */ /* 0x000ff00000000800 */
[----:B------:R-:W3:Y:S01]  /*5530*/  MUFU.EX2 R49, R49 ;  /* 0x0000003100317308 */ /* 0x000ee20000000800 */
[----:B0-----:R-:W-:Y:S01]  /*5540*/  F2FP.BF16.F32.PACK_AB R165, R51, R50 ;  /* 0x0000003233a5723e */ /* 0x001fe200000010ff */
[----:B------:R-:W-:-:S04]  /*5550*/  FADD.FTZ R50, R50, R47 ;  /* 0x0000002f32327221 */ /* 0x000fc80000010000 */
[----:B------:R-:W-:Y:S02]  /*5560*/  FADD.FTZ R51, R51, R50 ;  /* 0x0000003233337221 */ /* 0x000fe40000010000 */
[----:B------:R-:W-:Y:S08]  /*5570*/  MUFU.EX2 R54, R54 ;  /* 0x0000003600367308 */ /* 0x000ff00000000800 */
[----:B------:R-:W0:Y:S01]  /*5580*/  MUFU.EX2 R9, R9 ;  /* 0x0000000900097308 */ /* 0x000e220000000800 */
[----:B---3--:R-:W-:-:S07]  /*5590*/  F2FP.BF16.F32.PACK_AB R164, R49, R48 ;  /* 0x0000003031a4723e */ /* 0x008fce00000010ff */
[----:B------:R-:W-:Y:S08]  /*55a0*/  MUFU.EX2 R52, R52 ;  /* 0x0000003400347308 */ /* 0x000ff00000000800 */
[----:B------:R3:W5:Y:S01]  /*55b0*/  MUFU.EX2 R5, R4 ;  /* 0x0000000400057308 */ /* 0x0007620000000800 */
[----:B0-----:R-:W-:Y:S01]  /*55c0*/  F2FP.BF16.F32.PACK_AB R167, R9, R54 ;  /* 0x0000003609a7723e */ /* 0x001fe200000010ff */
[----:B---3--:R-:W-:-:S04]  /*55d0*/  FADD.FTZ R4, R44, R11 ;  /* 0x0000000b2c047221 */ /* 0x008fc80000010000 */
[----:B------:R-:W-:Y:S01]  /*55e0*/  FADD.FTZ R45, R45, R4 ;  /* 0x000000042d2d7221 */ /* 0x000fe20000010000 */
[----:B------:R-:W-:-:S03]  /*55f0*/  FADD.FTZ R4, R54, R51 ;  /* 0x0000003336047221 */ /* 0x000fc60000010000 */
[----:B------:R-:W-:Y:S01]  /*5600*/  FADD.FTZ R48, R48, R45 ;  /* 0x0000002d30307221 */ /* 0x000fe20000010000 */
[----:B-----5:R-:W-:Y:S01]  /*5610*/  F2FP.BF16.F32.PACK_AB R166, R5, R52 ;  /* 0x0000003405a6723e */ /* 0x020fe200000010ff */
[----:B------:R-:W-:Y:S02]  /*5620*/  FADD.FTZ R4, R9, R4 ;  /* 0x0000000409047221 */ /* 0x000fe40000010000 */
[----:B------:R-:W-:Y:S02]  /*5630*/  FADD.FTZ R49, R49, R48 ;  /* 0x0000003031317221 */ /* 0x000fe40000010000 */
[----:B------:R4:W-:Y:S02]  /*5640*/  STSM.16.M88.4 [R23], R164 ;  /* 0x000000a417007844 */ /* 0x0009e40000000200 */
[----:B------:R-:W-:-:S04]  /*5650*/  FADD.FTZ R52, R52, R49 ;  /* 0x0000003134347221 */ /* 0x000fc80000010000 */
[----:B------:R-:W-:Y:S01]  /*5660*/  FADD.FTZ R5, R5, R52 ;  /* 0x0000003405057221 */ /* 0x000fe20000010000 */
[----:B------:R-:W-:Y:S06]  /*5670*/  @!P0 BRA `(.L_x_4259) ;  /* 0x0000000000048947 */ /* 0x000fec0003800000 */
[----:B------:R-:W-:Y:S01]  /*5680*/  BPT.TRAP 0x1 ;  /* 0x000000040000795c */ /* 0x000fe20000300000 */
.L_x_4259:
[----:B------:R0:W3:Y:S01]  /*5690*/  SYNCS.PHASECHK.TRANS64.TRYWAIT P1, [R7+URZ+0x28c50], R8 ;  /* 0x028c5008070075a7 */ /* 0x0000e2000802017f */
[----:B------:R-:W-:Y:S05]  /*56a0*/  @!P0 BRA `(.L_x_4260) ;  /* 0x0000000000048947 */ /* 0x000fea0003800000 */
[----:B------:R-:W-:Y:S01]  /*56b0*/  BPT.TRAP 0x1 ;  /* 0x000000040000795c */ /* 0x000fe20000300000 */
.L_x_4260:
[----:B---3--:R-:W-:Y:S05]  /*56c0*/  @P1 BRA `(.L_x_4261) ;  /* 0x0000000000081947 */ /* 0x008fea0003800000 */
[----:B------:R-:W3:Y:S02]  /*56d0*/  SYNCS.PHASECHK.TRANS64.TRYWAIT P1, [R7+URZ+0x28c50], R8 ;  /* 0x028c5008070075a7 */ /* 0x000ee4000802017f */
[----:B---3--:R-:W-:Y:S05]  /*56e0*/  @!P1 BRA `(.L_x_4262) ;  /* 0x000000f400509947 */ /* 0x008fea0003800000 */
.L_x_4261:
        /* <DEDUP_REMOVED lines=34> */
.L_x_4263:
[----:B------:R-:W-:Y:S01]  /*5910*/  UISETP.NE.AND UP0, UPT, UR54, URZ, UPT ;  /* 0x0000003f3600728c */ /* 0x000fe2000bf05270 */
[----:B------:R-:W-:Y:S01]  /*5920*/  R2UR UR14, R7 ;  /* 0x00000000070e72ca */ /* 0x000fe200000e0000 */
[----:B------:R-:W-:Y:S01]  /*5930*/  UMOV UR11, UR45 ;  /* 0x0000002d000b7c82 */ /* 0x000fe20008000000 */
[----:B------:R-:W-:-:S08]  /*5940*/  UIADD3 UR21, UR55, -0x2, URZ ;  /* 0xfffffffe37157890 */ /* 0x000fd0000fffe03f */
[----:B------:R-:W-:Y:S01]  /*5950*/  @UP0 ULDC UR6, c[0x0][0x44c] ;  /* 0x0001130000060ab9 */ /* 0x000fe20000000800 */
[----:B------:R-:W-:Y:S01]  /*5960*/  @UP0 ULDC UR15, c[0x0][0x450] ;  /* 0x00011400000f0ab9 */ /* 0x000fe20000000800 */
[----:B------:R-:W-:Y:S02]  /*5970*/  UIMAD.WIDE.U32 UR6, UR45, UR6, URZ ;  /* 0x000000062d0672a5 */ /* 0x000fe4000f8e003f */
[----:B------:R-:W-:Y:S02]  /*5980*/  UIADD3 UR6, UR14, 0x28c60, URZ ;  /* 0x00028c600e067890 */ /* 0x000fe4000fffe03f */
[----:B------:R-:W-:Y:S02]  /*5990*/  @UP0 USHF.R.U32.HI UR11, URZ, UR15, UR7 ;  /* 0x0000000f3f0b0299 */ /* 0x000fe40008011607 */
[----:B------:R-:W-:Y:S02]  /*59a0*/  UPRMT UR6, UR39, 0x654, UR6 ;  /* 0x0000065427067896 */ /* 0x000fe40008000006 */
[----:B------:R-:W-:-:S04]  /*59b0*/  UIADD3 UR7, UR11, UR52, -UR53 ;  /* 0x000000340b077290 */ /* 0x000fc8000fffe835 */
[----:B------:R-:W-:-:S03]  /*59c0*/  USHF.R.S32.HI UR11, URZ, 0x1f, UR7 ;  /* 0x0000001f3f0b7899 */ /* 0x000fc60008011407 */
[----:B------:R-:W-:Y:S01]  /*59d0*/  SYNCS.ARRIVE.TRANS64.RED.A1T0 RZ, [UR6], RZ ;  /* 0x000000ffffff79a7 */ /* 0x000fe20008100406 */
        /* <DEDUP_REMOVED lines=9> */
[----:B0123--:R-:W-:Y:S01]  /*5a70*/  IMAD.MOV.U32 R8, RZ, RZ, R6 ;  /* 0x000000ffff087224 */ /* 0x00ffe200078e0006 */
[----:B------:R-:W-:-:S06]  /*5a80*/  ULDC UR22, c[0x0][0x988] ;  /* 0x0002620000167ab9 */ /* 0x000fcc0000000800 */
.L_x_4275:
[----:B------:R-:W-:-:S04]  /*5a90*/  UIADD3 UR37, UR24, 0x1, URZ ;  /* 0x0000000118257890 */ /* 0x000fc8000fffe03f */
[----:B------:R-:W-:-:S04]  /*5aa0*/  UISETP.NE.AND UP0, UPT, UR37, 0x2, UPT ;  /* 0x000000022500788c */ /* 0x000fc8000bf05270 */
[----:B------:R-:W-:Y:S02]  /*5ab0*/  USEL UR6, URZ, 0x1, UP0 ;  /* 0x000000013f067887 */ /* 0x000fe40008000000 */
[----:B------:R-:W-:Y:S02]  /*5ac0*/  USEL UR37, UR37, URZ, UP0 ;  /* 0x0000003f25257287 */ /* 0x000fe40008000000 */
[----:B------:R-:W-:Y:S01]  /*5ad0*/  ULOP3.LUT UR36, UR36, UR6, URZ, 0x3c, !UPT ;  /* 0x0000000624247292 */ /* 0x000fe2000f8e3c3f */
[----:B012---:R-:W-:Y:S11]  /*5ae0*/  @!P0 BRA `(.L_x_4265) ;  /* 0x0000000000048947 */ /* 0x007ff60003800000 */
[----:B------:R-:W-:Y:S01]  /*5af0*/  BPT.TRAP 0x1 ;  /* 0x000000040000795c */ /* 0x000fe20000300000 */
.L_x_4265:
[----:B------:R-:W-:Y:S01]  /*5b00*/  ULEA UR23, UR37, UR40, 0x3 ;  /* 0x0000002825177291 */ /* 0x000fe2000f8e183f */
[----:B------:R-:W-:-:S05]  /*5b10*/  IMAD.U32 R7, RZ, RZ, UR36 ;  /* 0x00000024ff077e24 */ /* 0x000fca000f8e00ff */
[----:B------:R-:W-:-:S04]  /*5b20*/  SHF.L.U32 R7, R7, 0x1f, RZ ;  /* 0x0000001f07077819 */ /* 0x000fc800000006ff */
[----:B------:R0:W1:Y:S01]  /*5b30*/  SYNCS.PHASECHK.TRANS64.TRYWAIT P1, [UR23+0x28c30], R7 ;  /* 0x028c3007ff0075a7 */ /* 0x0000620008020157 */
[----:B------:R-:W-:Y:S05]  /*5b40*/  @!P0 BRA `(.L_x_4266) ;  /* 0x0000000000048947 */ /* 0x000fea0003800000 */
[----:B------:R-:W-:Y:S01]  /*5b50*/  BPT.TRAP 0x1 ;  /* 0x000000040000795c */ /* 0x000fe20000300000 */
.L_x_4266:
[----:B-1----:R-:W-:Y:S05]  /*5b60*/  @P1 BRA `(.L_x_4267) ;  /* 0x0000000000081947 */ /* 0x002fea0003800000 */
[----:B------:R-:W1:Y:S02]  /*5b70*/  SYNCS.PHASECHK.TRANS64.TRYWAIT P1, [UR23+0x28c30], R7 ;  /* 0x028c3007ff0075a7 */ /* 0x000e640008020157 */
[----:B-1----:R-:W-:Y:S05]  /*5b80*/  @!P1 BRA `(.L_x_4268) ;  /* 0x000000f0003c9947 */ /* 0x002fea0003800000 */
.L_x_4267:
[----:B------:R-:W-:Y:S01]  /*5b90*/  R2UR UR18, R0 ;  /* 0x00000000001272ca */ /* 0x000fe200000e0000 */
[----:B----4-:R-:W-:Y:S01]  /*5ba0*/  WARPGROUP.ARRIVE ;  /* 0x00000000000079c5 */ /* 0x010fe20000000000 */
        /* <DEDUP_REMOVED lines=21> */
.L_x_4269:
[----:B------:R-:W-:Y:S01]  /*5d00*/  UISETP.NE.AND UP0, UPT, UR54, URZ, UPT ;  /* 0x0000003f3600728c */ /* 0x000fe2000bf05270 */
[----:B------:R-:W-:Y:S01]  /*5d10*/  VIADD R11, R186, UR45 ;  /* 0x0000002dba0b7c36 */ /* 0x000fe20008000000 */
[----:B------:R-:W-:Y:S01]  /*5d20*/  UMOV UR10, UR22 ;  /* 0x00000016000a7c82 */ /* 0x000fe20008000000 */
[----:B------:R-:W-:-:S03]  /*5d30*/  LOP3.LUT R16, R16, 0xffffbfff, RZ, 0xc0, !PT ;  /* 0xffffbfff10107812 */ /* 0x000fc600078ec0ff */
[----:B------:R-:W-:Y:S02]  /*5d40*/  PLOP3.LUT P1, PT, PT, PT, UP0, 0x80, 0x0 ;  /* 0x000000000000781c */ /* 0x000fe40003f2f008 */
[----:B------:R-:W-:Y:S02]  /*5d50*/  PLOP3.LUT P2, PT, PT, PT, UP0, 0x80, 0x0 ;  /* 0x000000000000781c */ /* 0x000fe40003f4f008 */
[----:B------:R-:W-:Y:S01]  /*5d60*/  @P0 LOP3.LUT R16, R16, 0x4000, RZ, 0xfc, !PT ;  /* 0x0000400010100812 */ /* 0x000fe200078efcff */
[----:B------:R-:W-:-:S03]  /*5d70*/  @UP0 ULDC UR6, c[0x0][0x44c] ;  /* 0x0001130000060ab9 */ /* 0x000fc60000000800 */
[----:B------:R-:W-:-:S05]  /*5d80*/  LOP3.LUT R16, R16, 0xffff7fff, RZ, 0xc0, !PT ;  /* 0xffff7fff10107812 */ /* 0x000fca00078ec0ff */
[----:B------:R-:W-:Y:S01]  /*5d90*/  @P1 IMAD.HI.U32 R3, R11, UR6, RZ ;  /* 0x000000060b031c27 */ /* 0x000fe2000f8e00ff */
[----:B------:R-:W-:-:S04]  /*5da0*/  @UP0 ULDC UR6, c[0x0][0x450] ;  /* 0x0001140000060ab9 */ /* 0x000fc80000000800 */
[----:B------:R-:W-:Y:S01]  /*5db0*/  @P2 SHF.R.U32.HI R11, RZ, UR6, R3 ;  /* 0x00000006ff0b2c19 */ /* 0x000fe20008011603 */
[----:B------:R-:W-:Y:S01]  /*5dc0*/  UMOV UR6, 0xffffffc0 ;  /* 0xffffffc000067882 */ /* 0x000fe20000000000 */
[----:B------:R-:W-:Y:S01]  /*5dd0*/  IMAD.U32 R3, RZ, RZ, UR52 ;  /* 0x00000034ff037e24 */ /* 0x000fe2000f8e00ff */
[----:B------:R-:W-:Y:S02]  /*5de0*/  UIMAD UR6, UR21, UR6, 0x1 ;  /* 0x00000001150674a4 */ /* 0x000fe4000f8e0206 */
[----:B-1----:R-:W1:Y:S04]  /*5df0*/  SHFL.IDX PT, R6, R11, RZ, 0x1c1f ;  /* 0x001c1fff0b067589 */ /* 0x002e6800000e0000 */
[----:B------:R-:W2:Y:S01]  /*5e00*/  SHFL.IDX PT, R11, R11, 0x1, 0x1c1f ;  /* 0x003c1f000b0b7f89 */ /* 0x000ea200000e0000 */
[----:B------:R-:W-:Y:S01]  /*5e10*/  IADD3 R3, R3, UR6, -R185 ;  /* 0x0000000603037c10 */ /* 0x000fe2000fffe8b9 */
[----:B------:R-:W-:-:S04]  /*5e20*/  UIADD3 UR6, UR23, 0x28c40, URZ ;  /* 0x00028c4017067890 */ /* 0x000fc8000fffe03f */
[----:B------:R-:W-:Y:S01]  /*5e30*/  VIADD R3, R3, -UR53 ;  /* 0x8000003503037c36 */ /* 0x000fe20008000000 */
[----:B------:R-:W-:-:S09]  /*5e40*/  UPRMT UR6, UR39, 0x654, UR6 ;  /* 0x0000065427067896 */ /* 0x000fd20008000006 */
[----:B------:R-:W-:Y:S01]  /*5e50*/  SYNCS.ARRIVE.TRANS64.RED.A1T0 RZ, [UR6], RZ ;  /* 0x000000ffffff79a7 */ /* 0x000fe20008100406 */
[C---:B-1----:R-:W-:Y:S02]  /*5e60*/  IMAD.IADD R6, R3.reuse, 0x1, R6 ;  /* 0x0000000103067824 */ /* 0x042fe400078e0206 */
[----:B--2---:R-:W-:-:S03]  /*5e70*/  IMAD.IADD R3, R3, 0x1, R11 ;  /* 0x0000000103037824 */ /* 0x004fc600078e020b */
[C---:B------:R-:W-:Y:S02]  /*5e80*/  ISETP.GT.AND P6, PT, R6.reuse, RZ, PT ;  /* 0x000000ff0600720c */ /* 0x040fe40003fc4270 */
[----:B------:R-:W-:Y:S02]  /*5e90*/  ISETP.GT.AND P0, PT, R6, 0x20, PT ;  /* 0x000000200600780c */ /* 0x000fe40003f04270 */
[----:B------:R-:W-:Y:S02]  /*5ea0*/  FSEL R152, R152, -INF , P6 ;  /* 0xff80000098987808 */ /* 0x000fe40003000000 */
[----:B------:R-:W-:Y:S02]  /*5eb0*/  ISETP.GT.AND P6, PT, R3, RZ, PT ;  /* 0x000000ff0300720c */ /* 0x000fe40003fc4270 */
[----:B------:R-:W-:Y:S02]  /*5ec0*/  ISETP.GT.AND P5, PT, R6, 0x1, PT ;  /* 0x000000010600780c */ /* 0x000fe40003fa4270 */
[----:B------:R-:W-:-:S02]  /*5ed0*/  FSEL R154, R154, -INF , P6 ;  /* 0xff8000009a9a7808 */ /* 0x000fc40003000000 */
[----:B------:R-:W-:Y:S02]  /*5ee0*/  ISETP.GT.AND P6, PT, R3, 0x1, PT ;  /* 0x000000010300780c */ /* 0x000fe40003fc4270 */
[----:B------:R-:W-:Y:S02]  /*5ef0*/  ISETP.GT.AND P4, PT, R6, 0x8, PT ;  /* 0x000000080600780c */ /* 0x000fe40003f84270 */
[----:B------:R-:W-:Y:S02]  /*5f00*/  FSEL R155, R155, -INF , P6 ;  /* 0xff8000009b9b7808 */ /* 0x000fe40003000000 */
[----:B------:R-:W-:Y:S02]  /*5f10*/  ISETP.GT.AND P6, PT, R3, 0x8, PT ;  /* 0x000000080300780c */ /* 0x000fe40003fc4270 */
[----:B------:R-:W-:Y:S02]  /*5f20*/  FSEL R10, R153, -INF , P5 ;  /* 0xff800000990a7808 */ /* 0x000fe40002800000 */
[----:B------:R-:W-:-:S02]  /*5f30*/  FSEL R158, R158, -INF , P6 ;  /* 0xff8000009e9e7808 */ /* 0x000fc40003000000 */
[----:B------:R-:W-:Y:S02]  /*5f40*/  ISETP.GT.AND P6, PT, R3, 0x9, PT ;  /* 0x000000090300780c */ /* 0x000fe40003fc4270 */
[C---:B------:R-:W-:Y:S02]  /*5f50*/  ISETP.GT.AND P5, PT, R6.reuse, 0x29, PT ;  /* 0x000000290600780c */ /* 0x040fe40003fa4270 */
[----:B------:R-:W-:Y:S02]  /*5f60*/  FSEL R159, R159, -INF , P6 ;  /* 0xff8000009f9f7808 */ /* 0x000fe40003000000 */
[----:B------:R-:W-:Y:S02]  /*5f70*/  ISETP.GT.AND P6, PT, R3, 0x10, PT ;  /* 0x000000100300780c */ /* 0x000fe40003fc4270 */
[----:B------:R-:W-:Y:S02]  /*5f80*/  ISETP.GT.AND P3, PT, R6, 0x9, PT ;  /* 0x000000090600780c */ /* 0x000fe40003f64270 */
[----:B------:R-:W-:-:S02]  /*5f90*/  FSEL R162, R162, -INF , P6 ;  /* 0xff800000a2a27808 */ /* 0x000fc40003000000 */
[----:B------:R-:W-:Y:S02]  /*5fa0*/  ISETP.GT.AND P6, PT, R3, 0x11, PT ;  /* 0x000000110300780c */ /* 0x000fe40003fc4270 */
[----:B------:R-:W-:Y:S02]  /*5fb0*/  FSEL R156, R156, -INF , P4 ;  /* 0xff8000009c9c7808 */ /* 0x000fe40002000000 */
[----:B------:R-:W-:Y:S02]  /*5fc0*/  FSEL R163, R163, -INF , P6 ;  /* 0xff800000a3a37808 */ /* 0x000fe40003000000 */
[----:B------:R-:W-:Y:S02]  /*5fd0*/  ISETP.GT.AND P6, PT, R3, 0x18, PT ;  /* 0x000000180300780c */ /* 0x000fe40003fc4270 */
[----:B------:R-:W-:Y:S02]  /*5fe0*/  @P0 LOP3.LUT R16, R16, 0x8000, RZ, 0xfc, !PT ;  /* 0x0000800010100812 */ /* 0x000fe400078efcff */
        /* <DEDUP_REMOVED lines=8> */
[----:B------:R-:W-:Y:S02]  /*6070*/  LOP3.LUT R16, R16, 0xfffeffff, RZ, 0xc0, !PT ;  /* 0xfffeffff10107812 */ /* 0x000fe400078ec0ff */
        /* <DEDUP_REMOVED lines=11> */
[----:B------:R-:W-:Y:S02]  /*6130*/  FSEL R161, R161, -INF , P1 ;  /* 0xff800000a1a17808 */ /* 0x000fe40000800000 */
[----:B------:R-:W-:Y:S02]  /*6140*/  FSEL R179, R179, -INF , P6 ;  /* 0xff800000b3b37808 */ /* 0x000fe40003000000 */
[----:B------:R-:W-:Y:S02]  /*6150*/  ISETP.GT.AND P6, PT, R3, 0x38, PT ;  /* 0x000000380300780c */ /* 0x000fe40003fc4270 */
[----:B------:R-:W-:Y:S02]  /*6160*/  ISETP.GT.AND P5, PT, R6, 0x18, PT ;  /* 0x000000180600780c */ /* 0x000fe40003fa4270 */
[----:B------:R-:W-:-:S02]  /*6170*/  FSEL R182, R182, -INF , P6 ;  /* 0xff800000b6b67808 */ /* 0x000fc40003000000 */
        /* <DEDUP_REMOVED lines=8> */
[----:B------:R-:W-:Y:S02]  /*6200*/  FSEL R165, R165, -INF , P0 ;  /* 0xff800000a5a57808 */ /* 0x000fe40000000000 */
[----:B------:R-:W-:Y:S02]  /*6210*/  FMNMX.FTZ R3, R162, R3, !PT ;  /* 0x00000003a2037209 */ /* 0x000fe40007810000 */
[----:B------:R-:W-:Y:S02]  /*6220*/  LOP3.LUT P0, RZ, R16, 0x8000, RZ, 0xc0, !PT ;  /* 0x0000800010ff7812 */ /* 0x000fe4000780c0ff */
[----:B------:R-:W-:-:S02]  /*6230*/  FMNMX.FTZ R3, R163, R3, !PT ;  /* 0x00000003a3037209 */ /* 0x000fc40007810000 */
[----:B------:R-:W-:Y:S02]  /*6240*/  ISETP.GT.AND P4, PT, R6, 0x30, PT ;  /* 0x000000300600780c */ /* 0x000fe40003f84270 */
[----:B------:R-:W-:Y:S02]  /*6250*/  FMNMX.FTZ R3, R166, R3, !PT ;  /* 0x00000003a6037209 */ /* 0x000fe40007810000 */
[C---:B------:R-:W-:Y:S02]  /*6260*/  ISETP.GT.AND P3, PT, R6.reuse, 0x31, PT ;  /* 0x000000310600780c */ /* 0x040fe40003f64270 */
[----:B------:R-:W-:Y:S02]  /*6270*/  FMNMX.FTZ R3, R167, R3, !PT ;  /* 0x00000003a7037209 */ /* 0x000fe40007810000 */
[----:B------:R-:W-:Y:S02]  /*6280*/  ISETP.GT.AND P2, PT, R6, 0x38, PT ;  /* 0x000000380600780c */ /* 0x000fe40003f44270 */
[----:B------:R-:W-:-:S02]  /*6290*/  FMNMX.FTZ R3, R170, R3, !PT ;  /* 0x00000003aa037209 */ /* 0x000fc40007810000 */
[----:B------:R-:W-:Y:S02]  /*62a0*/  ISETP.GT.AND P1, PT, R6, 0x39, PT ;  /* 0x000000390600780c */ /* 0x000fe40003f24270 */
[----:B------:R-:W-:Y:S02]  /*62b0*/  FMNMX.FTZ R3, R171, R3, !PT ;  /* 0x00000003ab037209 */ /* 0x000fe40007810000 */
[----:B------:R-:W-:Y:S02]  /*62c0*/  FSEL R168, R168, -INF , P0 ;  /* 0xff800000a8a87808 */ /* 0x000fe40000000000 */
[----:B------:R-:W-:Y:S02]  /*62d0*/  FMNMX.FTZ R3, R174, R3, !PT ;  /* 0x00000003ae037209 */ /* 0x000fe40007810000 */
[----:B------:R-:W-:Y:S02]  /*62e0*/  LOP3.LUT P5, RZ, R16, 0x10000, RZ, 0xc0, !PT ;  /* 0x0001000010ff7812 */ /* 0x000fe400078ac0ff */
[----:B------:R-:W-:-:S02]  /*62f0*/  FMNMX.FTZ R3, R175, R3, !PT ;  /* 0x00000003af037209 */ /* 0x000fc40007810000 */
[----:B------:R-:W-:Y:S02]  /*6300*/  FSEL R173, R173, -INF , P5 ;  /* 0xff800000adad7808 */ /* 0x000fe40002800000 */
[----:B------:R-:W-:Y:S02]  /*6310*/  FMNMX.FTZ R3, R178, R3, !PT ;  /* 0x00000003b2037209 */ /* 0x000fe40007810000 */
[----:B------:R-:W-:Y:S02]  /*6320*/  FSEL R176, R176, -INF , P4 ;  /* 0xff800000b0b07808 */ /* 0x000fe40002000000 */
[----:B------:R-:W-:Y:S02]  /*6330*/  FMNMX.FTZ R3, R179, R3, !PT ;  /* 0x00000003b3037209 */ /* 0x000fe40007810000 */
[----:B------:R-:W-:Y:S02]  /*6340*/  FSEL R177, R177, -INF , P3 ;  /* 0xff800000b1b17808 */ /* 0x000fe40001800000 */
[----:B------:R-:W-:-:S02]  /*6350*/  FMNMX.FTZ R3, R182, R3, !PT ;  /* 0x00000003b6037209 */ /* 0x000fc40007810000 */
[----:B------:R-:W-:Y:S02]  /*6360*/  FSEL R180, R180, -INF , P2 ;  /* 0xff800000b4b47808 */ /* 0x000fe40001000000 */
[----:B------:R-:W-:Y:S02]  /*6370*/  FMNMX.FTZ R3, R183, R3, !PT ;  /* 0x00000003b7037209 */ /* 0x000fe40007810000 */
[----:B------:R-:W-:Y:S02]  /*6380*/  FSEL R181, R181, -INF , P1 ;  /* 0xff800000b5b57808 */ /* 0x000fe40000800000 */
[----:B------:R-:W-:Y:S01]  /*6390*/  ISETP.NE.AND P1, PT, R18, RZ, PT ;  /* 0x000000ff1200720c */ /* 0x000fe20003f25270 */
[----:B------:R-:W1:Y:S01]  /*63a0*/  SHFL.BFLY PT, R11, R3, 0x2, 0x1f ;  /* 0x0c401f00030b7f89 */ /* 0x000e6200000e0000 */
[----:B------:R-:W-:Y:S02]  /*63b0*/  LOP3.LUT P0, RZ, R16, 0x4000, RZ, 0xc0, !PT ;  /* 0x0000400010ff7812 */ /* 0x000fe4000780c0ff */
[----:B-1----:R-:W-:-:S05]  /*63c0*/  FMNMX.FTZ R3, R3, R11, !PT ;  /* 0x0000000b03037209 */ /* 0x002fca0007810000 */
[----:B------:R-:W1:Y:S02]  /*63d0*/  SHFL.BFLY PT, R11, R3, 0x1, 0x1f ;  /* 0x0c201f00030b7f89 */ /* 0x000e6400000e0000 */
[----:B-1----:R-:W-:-:S04]  /*63e0*/  FMNMX.FTZ R3, R3, R11, !PT ;  /* 0x0000000b03037209 */ /* 0x002fc80007810000 */
[----:B------:R-:W-:-:S04]  /*63f0*/  FSETP.NEU.FTZ.AND P6, PT, R3, -INF , PT ;  /* 0xff8000000300780b */ /* 0x000fc80003fdd000 */
[----:B------:R-:W-:-:S05]  /*6400*/  FSEL R11, R3, RZ, P6 ;  /* 0x000000ff030b7208 */ /* 0x000fca0003000000 */
[----:B------:R-:W-:Y:S01]  /*6410*/  FADD.FTZ R11, -R11, R9 ;  /* 0x000000090b0b7221 */ /* 0x000fe20000010100 */
[----:B------:R-:W-:-:S05]  /*6420*/  FMUL.FTZ R9, R3, UR10 ;  /* 0x0000000a03097c20 */ /* 0x000fca0008410000 */
[----:B------:R-:W-:Y:S02]  /*6430*/  FSEL R9, R9, RZ, P6 ;  /* 0x000000ff09097208 */ /* 0x000fe40003000000 */
[----:B------:R-:W-:-:S03]  /*6440*/  ISETP.GT.AND P6, PT, R6, 0x21, PT ;  /* 0x000000210600780c */ /* 0x000fc60003fc4270 */
        /* <DEDUP_REMOVED lines=16> */
[----:B------:R-:W-:Y:S01]  /*6550*/  FMUL.FTZ R9, R11, UR10 ;  /* 0x0000000a0b097c20 */ /* 0x000fe20008410000 */
[----:B------:R-:W-:Y:S01]  /*6560*/  FMNMX.FTZ R11, R152, R8, !PT ;  /* 0x00000008980b7209 */ /* 0x000fe20007810000 */
[----:B------:R-:W-:Y:S01]  /*6570*/  MUFU.EX2 R153, R154 ;  /* 0x0000009a00997308 */ /* 0x000fe20000000800 */
[----:B------:R-:W-:-:S02]  /*6580*/  FSEL R169, R169, -INF , P6 ;  /* 0xff800000a9a97808 */ /* 0x000fc40003000000 */
[----:B------:R-:W-:Y:S02]  /*6590*/  FMNMX.FTZ R11, R10, R11, !PT ;  /* 0x0000000b0a0b7209 */ /* 0x000fe40007810000 */
[----:B------:R-:W-:Y:S02]  /*65a0*/  ISETP.GT.AND P6, PT, R6, 0x28, PT ;  /* 0x000000280600780c */ /* 0x000fe40003fc4270 */
[----:B------:R-:W-:Y:S01]  /*65b0*/  FMNMX.FTZ R11, R156, R11, !PT ;  /* 0x0000000b9c0b7209 */ /* 0x000fe20007810000 */
[----:B------:R-:W1:Y:S01]  /*65c0*/  MUFU.EX2 R9, R9 ;  /* 0x0000000900097308 */ /* 0x000e620000000800 */
[----:B------:R-:W-:Y:S02]  /*65d0*/  FSEL R172, R172, -INF , P6 ;  /* 0xff800000acac7808 */ /* 0x000fe40003000000 */
[----:B------:R-:W-:-:S04]  /*65e0*/  FMNMX.FTZ R11, R157, R11, !PT ;  /* 0x0000000b9d0b7209 */ /* 0x000fc80007810000 */
[----:B------:R-:W-:Y:S01]  /*65f0*/  FMNMX.FTZ R11, R160, R11, !PT ;  /* 0x0000000ba00b7209 */ /* 0x000fe20007810000 */
[----:B------:R-:W2:Y:S03]  /*6600*/  MUFU.EX2 R155, R155 ;  /* 0x0000009b009b7308 */ /* 0x000ea60000000800 */
[----:B------:R-:W-:-:S04]  /*6610*/  FMNMX.FTZ R11, R161, R11, !PT ;  /* 0x0000000ba10b7209 */ /* 0x000fc80007810000 */
[----:B------:R-:W-:Y:S01]  /*6620*/  FMNMX.FTZ R11, R164, R11, !PT ;  /* 0x0000000ba40b7209 */ /* 0x000fe20007810000 */
[----:B------:R-:W-:Y:S01]  /*6630*/  MUFU.EX2 R159, R159 ;  /* 0x0000009f009f7308 */ /* 0x000fe20000000800 */
[----:B-1----:R-:W-:Y:S01]  /*6640*/  FFMA.FTZ R4, R9, R4, R153 ;  /* 0x0000000409047223 */ /* 0x002fe20000010099 */
[----:B------:R-:W-:Y:S01]  /*6650*/  FMUL.FTZ R26, R26, R9 ;  /* 0x000000091a1a7220 */ /* 0x000fe20000410000 */
[----:B------:R-:W-:Y:S01]  /*6660*/  FMNMX.FTZ R6, R165, R11, !PT ;  /* 0x0000000ba5067209 */ /* 0x000fe20007810000 */
[-C--:B------:R-:W-:Y:S01]  /*6670*/  FMUL.FTZ R27, R27, R9.reuse ;  /* 0x000000091b1b7220 */ /* 0x080fe20000410000 */
[-C--:B------:R-:W-:Y:S01]  /*6680*/  FMUL.FTZ R30, R30, R9.reuse ;  /* 0x000000091e1e7220 */ /* 0x080fe20000410000 */
[----:B------:R-:W-:Y:S01]  /*6690*/  FMUL.FTZ R31, R31, R9 ;  /* 0x000000091f1f7220 */ /* 0x000fe20000410000 */
[----:B------:R-:W-:Y:S01]  /*66a0*/  FMNMX.FTZ R6, R168, R6, !PT ;  /* 0x00000006a8067209 */ /* 0x000fe20007810000 */
[----:B------:R-:W-:Y:S01]  /*66b0*/  MUFU.EX2 R162, R162 ;  /* 0x000000a200a27308 */ /* 0x000fe20000000800 */
[C---:B--2---:R-:W-:Y:S01]  /*66c0*/  FADD.FTZ R4, R155.reuse, R4 ;  /* 0x000000049b047221 */ /* 0x044fe20000010000 */
[----:B------:R-:W-:Y:S01]  /*66d0*/  F2FP.BF16.F32.PACK_AB R153, R155, R153 ;  /* 0x000000999b99723e */ /* 0x000fe200000010ff */
        /* <DEDUP_REMOVED lines=54> */
[----:B-1----:R-:W-:Y:S01]  /*6a40*/  FMNMX.FTZ R6, R6, R11, !PT ;  /* 0x0000000b06067209 */ /* 0x002fe20007810000 */
[----:B------:R-:W-:Y:S01]  /*6a50*/  MUFU.EX2 R175, R175 ;  /* 0x000000af00af7308 */ /* 0x000fe20000000800 */
        /* <DEDUP_REMOVED lines=24> */
[----:B-1----:R-:W-:-:S04]  /*6be0*/  FMNMX.FTZ R6, R6, R11, !PT ;  /* 0x0000000b06067209 */ /* 0x002fc80007810000 */
[----:B------:R-:W-:-:S04]  /*6bf0*/  FSETP.NEU.FTZ.AND P2, PT, R6, -INF , PT ;  /* 0xff8000000600780b */ /* 0x000fc80003f5d000 */
[----:B------:R-:W-:-:S05]  /*6c00*/  FSEL R11, R6, RZ, P2 ;  /* 0x000000ff060b7208 */ /* 0x000fca0001000000 */
[----:B------:R-:W-:-:S04]  /*6c10*/  FADD.FTZ R11, -R11, R8 ;  /* 0x000000080b0b7221 */ /* 0x000fc80000010100 */
[----:B------:R-:W-:Y:S01]  /*6c20*/  FMUL.FTZ R8, R11, UR10 ;  /* 0x0000000a0b087c20 */ /* 0x000fe20008410000 */
[----:B------:R-:W-:-:S04]  /*6c30*/  IMAD.U32 R11, RZ, RZ, UR24 ;  /* 0x00000018ff0b7e24 */ /* 0x000fc8000f8e00ff */
[----:B------:R-:W-:Y:S01]  /*6c40*/  @!P1 IMAD R11, R11, 0x40, R17 ;  /* 0x000000400b0b9824 */ /* 0x000fe200078e0211 */
[----:B------:R-:W1:Y:S04]  /*6c50*/  MUFU.EX2 R8, R8 ;  /* 0x0000000800087308 */ /* 0x000e680000000800 */
[----:B------:R-:W-:-:S05]  /*6c60*/  @!P1 LEA R11, R11, UR40, 0x2 ;  /* 0x000000280b0b9c11 */ /* 0x000fca000f8e10ff */
[----:B------:R-:W-:Y:S04]  /*6c70*/  @!P1 STS [R11+0x28820], R9 ;  /* 0x028820090b009388 */ /* 0x000fe80000000800 */
        /* <DEDUP_REMOVED lines=10> */
[----:B-1----:R-:W-:Y:S01]  /*6d20*/  FMUL.FTZ R11, R6, UR10 ;  /* 0x0000000a060b7c20 */ /* 0x002fe20008410000 */
        /* <DEDUP_REMOVED lines=8> */
[-C--:B------:R-:W-:Y:S01]  /*6db0*/  FMUL.FTZ R56, R56, R8.reuse ;  /* 0x0000000838387220 */ /* 0x080fe20000410000 */
        /* <DEDUP_REMOVED lines=16> */
[--C-:B------:R-:W-:Y:S01]  /*6ec0*/  FFMA.FTZ R180, R180, UR10, -R11.reuse ;  /* 0x0000000ab4b47c23 */ /* 0x100fe2000801080b */
[----:B------:R-:W-:Y:S01]  /*6ed0*/  FFMA.FTZ R11, R181, UR10, -R11 ;  /* 0x0000000ab50b7c23 */ /* 0x000fe2000801080b */
        /* <DEDUP_REMOVED lines=22> */
[----:B------:R-:W-:Y:S01]  /*7040*/  FADD.FTZ R5, R155, R4 ;  /* 0x000000049b057221 */ /* 0x000fe20000010000 */
[----:B------:R-:W-:Y:S01]  /*7050*/  F2FP.BF16.F32.PACK_AB R155, R159, R155 ;  /* 0x0000009b9f9b723e */ /* 0x000fe200000010ff */
[-C--:B------:R-:W-:Y:S01]  /*7060*/  FMUL.FTZ R88, R88, R8.reuse ;  /* 0x0000000858587220 */ /* 0x080fe20000410000 */
[----:B------:R-:W-:Y:S01]  /*7070*/  FMUL.FTZ R89, R89, R8 ;  /* 0x0000000859597220 */ /* 0x000fe20000410000 */
[----:B------:R-:W-:Y:S01]  /*7080*/  FADD.FTZ R5, R159, R5 ;  /* 0x000000059f057221 */ /* 0x000fe20000010000 */
[----:B------:R-:W-:Y:S01]  /*7090*/  F2FP.BF16.F32.PACK_AB R159, R167, R166 ;  /* 0x000000a6a79f723e */ /* 0x000fe200000010ff */
[----:B------:R-:W3:Y:S01]  /*70a0*/  MUFU.EX2 R12, R12 ;  /* 0x0000000c000c7308 */ /* 0x000ee20000000800 */
[C---:B-1----:R-:W-:Y:S01]  /*70b0*/  FADD.FTZ R4, R157.reuse, R10 ;  /* 0x0000000a9d047221 */ /* 0x042fe20000010000 */
[----:B------:R-:W-:Y:S01]  /*70c0*/  FADD.FTZ R5, R162, R5 ;  /* 0x00000005a2057221 */ /* 0x000fe20000010000 */
[----:B------:R-:W-:Y:S01]  /*70d0*/  F2FP.BF16.F32.PACK_AB R154, R157, R154 ;  /* 0x0000009a9d9a723e */ /* 0x000fe200000010ff */
[----:B------:R-:W-:Y:S01]  /*70e0*/  BAR.SYNC.DEFER_BLOCKING 0xf, 0x100 ;  /* 0x03c4000000007b1d */ /* 0x000fe20000010000 */
[C---:B------:R-:W-:Y:S01]  /*70f0*/  F2FP.BF16.F32.PACK_AB R157, R163.reuse, R162 ;  /* 0x000000a2a39d723e */ /* 0x040fe200000010ff */
[----:B------:R-:W-:Y:S01]  /*7100*/  FADD.FTZ R5, R163, R5 ;  /* 0x00000005a3057221 */ /* 0x000fe20000010000 */
[----:B------:R-:W-:Y:S01]  /*7110*/  F2FP.BF16.F32.PACK_AB R163, R175, R174 ;  /* 0x000000aeafa3723e */ /* 0x000fe200000010ff */
[-C--:B------:R-:W-:Y:S01]  /*7120*/  FMUL.FTZ R92, R92, R8.reuse ;  /* 0x000000085c5c7220 */ /* 0x080fe20000410000 */
[----:B--2---:R-:W-:Y:S01]  /*7130*/  FADD.FTZ R4, R156, R4 ;  /* 0x000000049c047221 */ /* 0x004fe20000010000 */
[----:B------:R-:W1:Y:S01]  /*7140*/  MUFU.EX2 R158, R164 ;  /* 0x000000a4009e7308 */ /* 0x000e620000000800 */
[----:B------:R-:W-:Y:S01]  /*7150*/  FADD.FTZ R5, R166, R5 ;  /* 0x00000005a6057221 */ /* 0x000fe20000010000 */
[-C--:B------:R-:W-:Y:S01]  /*7160*/  FMUL.FTZ R93, R93, R8.reuse ;  /* 0x000000085d5d7220 */ /* 0x080fe20000410000 */
[-C--:B------:R-:W-:Y:S01]  /*7170*/  FMUL.FTZ R96, R96, R8.reuse ;  /* 0x0000000860607220 */ /* 0x080fe20000410000 */
[-C--:B------:R-:W-:Y:S01]  /*7180*/  FMUL.FTZ R97, R97, R8.reuse ;  /* 0x0000000861617220 */ /* 0x080fe20000410000 */
[----:B------:R-:W-:Y:S01]  /*7190*/  FADD.FTZ R5, R167, R5 ;  /* 0x00000005a7057221 */ /* 0x000fe20000010000 */
[----:B------:R-:W-:Y:S01]  /*71a0*/  FMUL.FTZ R100, R100, R8 ;  /* 0x0000000864647220 */ /* 0x000fe20000410000 */
[----:B---3--:R-:W-:Y:S01]  /*71b0*/  FADD.FTZ R4, R12, R4 ;  /* 0x000000040c047221 */ /* 0x008fe20000010000 */
[----:B------:R-:W2:Y:S01]  /*71c0*/  MUFU.EX2 R165, R165 ;  /* 0x000000a500a57308 */ /* 0x000ea20000000800 */
[----:B------:R-:W-:Y:S01]  /*71d0*/  FADD.FTZ R5, R170, R5 ;  /* 0x00000005aa057221 */ /* 0x000fe20000010000 */
        /* <DEDUP_REMOVED lines=17> */
[----:B------:R-:W-:Y:S01]  /*72f0*/  FMUL.FTZ R121, R121, R8 ;  /* 0x0000000879797220 */ /* 0x000fe20000410000 */
[----:B------:R-:W-:Y:S01]  /*7300*/  F2FP.BF16.F32.PACK_AB R165, R179, R178 ;  /* 0x000000b2b3a5723e */ /* 0x000fe200000010ff */
        /* <DEDUP_REMOVED lines=22> */
[----:B------:R-:W-:-:S02]  /*7470*/  FMUL.FTZ R149, R149, R8 ;  /* 0x0000000895957220 */ /* 0x000fc40000410000 */
[----:B------:R-:W-:-:S03]  /*7480*/  FADD.FTZ R5, R174, R5 ;  /* 0x00000005ae057221 */ /* 0x000fc60000010000 */
[----:B------:R-:W2:Y:S01]  /*7490*/  MUFU.EX2 R164, R176 ;  /* 0x000000b000a47308 */ /* 0x000ea20000000800 */
[----:B---3--:R-:W-:Y:S01]  /*74a0*/  FADD.FTZ R4, R172, R4 ;  /* 0x00000004ac047221 */ /* 0x008fe20000010000 */
[----:B------:R-:W-:-:S04]  /*74b0*/  FADD.FTZ R5, R175, R5 ;  /* 0x00000005af057221 */ /* 0x000fc80000010000 */
[----:B------:R-:W-:Y:S02]  /*74c0*/  FADD.FTZ R5, R178, R5 ;  /* 0x00000005b2057221 */ /* 0x000fe40000010000 */
[----:B------:R-:W3:Y:S01]  /*74d0*/  MUFU.EX2 R177, R177 ;  /* 0x000000b100b17308 */ /* 0x000ee20000000800 */
[----:B----4-:R-:W-:Y:S01]  /*74e0*/  FADD.FTZ R4, R173, R4 ;  /* 0x00000004ad047221 */ /* 0x010fe20000010000 */
[----:B------:R-:W-:Y:S01]  /*74f0*/  FADD.FTZ R5, R179, R5 ;  /* 0x00000005b3057221 */ /* 0x000fe20000010000 */
[----:B------:R-:W-:-:S05]  /*7500*/  F2FP.BF16.F32.PACK_AB R162, R173, R172 ;  /* 0x000000acada2723e */ /* 0x000fca00000010ff */
[----:B------:R-:W4:Y:S01]  /*7510*/  MUFU.EX2 R166, R180 ;  /* 0x000000b400a67308 */ /* 0x000f220000000800 */
[----:B--2---:R-:W-:Y:S01]  /*7520*/  FADD.FTZ R4, R164, R4 ;  /* 0x00000004a4047221 */ /* 0x004fe20000010000 */
[----:B------:R1:W-:Y:S06]  /*7530*/  STSM.16.M88.4 [R184], R160 ;  /* 0x000000a0b8007844 */ /* 0x0003ec0000000200 */
[----:B------:R-:W2:Y:S01]  /*7540*/  MUFU.EX2 R167, R183 ;  /* 0x000000b700a77308 */ /* 0x000ea20000000800 */
[C---:B---3--:R-:W-:Y:S01]  /*7550*/  FADD.FTZ R4, R177.reuse, R4 ;  /* 0x00000004b1047221 */ /* 0x048fe20000010000 */
[----:B------:R-:W-:-:S06]  /*7560*/  F2FP.BF16.F32.PACK_AB R164, R177, R164 ;  /* 0x000000a4b1a4723e */ /* 0x000fcc00000010ff */
[----:B------:R-:W3:Y:S01]  /*7570*/  MUFU.EX2 R11, R11 ;  /* 0x0000000b000b7308 */ /* 0x000ee20000000800 */
[----:B----4-:R-:W-:Y:S01]  /*7580*/  FADD.FTZ R10, R166, R4 ;  /* 0x00000004a60a7221 */ /* 0x010fe20000010000 */
[----:B------:R-:W-:-:S04]  /*7590*/  FADD.FTZ R4, R182, R5 ;  /* 0x00000005b6047221 */ /* 0x000fc80000010000 */
[C---:B--2---:R-:W-:Y:S01]  /*75a0*/  FADD.FTZ R4, R167.reuse, R4 ;  /* 0x00000004a7047221 */ /* 0x044fe20000010000 */
[----:B------:R-:W-:Y:S02]  /*75b0*/  F2FP.BF16.F32.PACK_AB R167, R167, R182 ;  /* 0x000000b6a7a7723e */ /* 0x000fe400000010ff */
[C---:B---3--:R-:W-:Y:S01]  /*75c0*/  F2FP.BF16.F32.PACK_AB R166, R11.reuse, R166 ;  /* 0x000000a60ba6723e */ /* 0x048fe200000010ff */
[----:B------:R-:W-:-:S04]  /*75d0*/  FADD.FTZ R5, R11, R10 ;  /* 0x0000000a0b057221 */ /* 0x000fc80000010000 */
[----:B------:R1:W-:Y:S01]  /*75e0*/  STSM.16.M88.4 [R23], R164 ;  /* 0x000000a417007844 */ /* 0x0003e20000000200 */
[----:B------:R-:W-:Y:S05]  /*75f0*/  @!P0 BRA `(.L_x_4270) ;  /* 0x0000000000048947 */ /* 0x000fea0003800000 */
[----:B------:R-:W-:Y:S01]  /*7600*/  BPT.TRAP 0x1 ;  /* 0x000000040000795c */ /* 0x000fe20000300000 */
.L_x_4270:
[----:B------:R2:W3:Y:S01]  /*7610*/  SYNCS.PHASECHK.TRANS64.TRYWAIT P1, [UR23+0x28c50], R7 ;  /* 0x028c5007ff0075a7 */ /* 0x0004e20008020157 */
[----:B------:R-:W-:Y:S05]  /*7620*/  @!P0 BRA `(.L_x_4271) ;  /* 0x0000000000048947 */ /* 0x000fea0003800000 */
[----:B------:R-:W-:Y:S01]  /*7630*/  BPT.TRAP 0x1 ;  /* 0x000000040000795c */ /* 0x000fe20000300000 */
.L_x_4271:
[----:B---3--:R-:W-:Y:S05]  /*7640*/  @P1 BRA `(.L_x_4272) ;  /* 0x0000000000081947 */ /* 0x008fea0003800000 */
[----:B------:R-:W3:Y:S02]  /*7650*/  SYNCS.PHASECHK.TRANS64.TRYWAIT P1, [UR23+0x28c50], R7 ;  /* 0x028c5007ff0075a7 */ /* 0x000ee40008020157 */
[----:B---3--:R-:W-:Y:S05]  /*7660*/  @!P1 BRA `(.L_x_4273) ;  /* 0x000000d4009c9947 */ /* 0x008fea0003800000 */
.L_x_4272:
        /* <DEDUP_REMOVED lines=34> */
.L_x_4274:
[----:B------:R-:W-:Y:S01]  /*7890*/  UISETP.GT.AND UP0, UPT, UR21, UR20, UPT ;  /* 0x000000141500728c */ /* 0x000fe2000bf04270 */
[----:B------:R-:W-:Y:S01]  /*78a0*/  IMAD.MOV.U32 R9, RZ, RZ, R3 ;  /* 0x000000ffff097224 */ /* 0x000fe200078e0003 */
[----:B------:R-:W-:Y:S01]  /*78b0*/  UIADD3 UR23, UR23, 0x28c60, URZ ;  /* 0x00028c6017177890 */ /* 0x000fe2000fffe03f */
[----:B---3--:R-:W-:Y:S01]  /*78c0*/  IMAD.MOV.U32 R8, RZ, RZ, R6 ;  /* 0x000000ffff087224 */ /* 0x008fe200078e0006 */
[----:B------:R-:W-:Y:S02]  /*78d0*/  UIADD3 UR21, UR21, -0x1, URZ ;  /* 0xffffffff15157890 */ /* 0x000fe4000fffe03f */
[----:B------:R-:W-:Y:S01]  /*78e0*/  PLOP3.LUT P1, PT, PT, PT, UP0, 0x80, 0x0 ;  /* 0x000000000000781c */ /* 0x000fe20003f2f008 */
[----:B------:R-:W-:Y:S01]  /*78f0*/  UPRMT UR23, UR39, 0x654, UR23 ;  /* 0x0000065427177896 */ /* 0x000fe20008000017 */
[----:B------:R-:W-:-:S08]  /*7900*/  UMOV UR24, UR37 ;  /* 0x0000002500187c82 */ /* 0x000fd00008000000 */
[----:B------:R-:W-:Y:S03]  /*7910*/  SYNCS.ARRIVE.TRANS64.RED.A1T0 RZ, [UR23], RZ ;  /* 0x000000ffffff79a7 */ /* 0x000fe60008100417 */
[----:B------:R-:W-:Y:S05]  /*7920*/  @P1 BRA `(.L_x_4275) ;  /* 0xffffffe000581947 */ /* 0x000fea000383ffff */
.L_x_4264:
[----:B------:R-:W-:-:S06]  /*7930*/  UISETP.GE.AND UP0, UPT, UR21, UR48, UPT ;  /* 0x000000301500728c */ /* 0x000fcc000bf06270 */
[----:B------:R-:W-:-:S13]  /*7940*/  PLOP3.LUT P1, PT, PT, PT, UP0, 0x80, 0x0 ;  /* 0x000000000000781c */ /* 0x000fda0003f2f008 */
[----:B------:R-:W-:Y:S05]  /*7950*/  @!P1 BRA `(.L_x_4276) ;  /* 0x0000001800389947 */ /* 0x000fea0003800000 */
[----:B------:R-:W-:Y:S01]  /*7960*/  IMAD.MOV.U32 R9, RZ, RZ, R3 ;  /* 0x000000ffff097224 */ /* 0x000fe200078e0003 */
[----:B------:R-:W-:Y:S01]  /*7970*/  UMOV UR23, UR37 ;  /* 0x0000002500177c82 */ /* 0x000fe20008000000 */
[----:B0123--:R-:W-:Y:S01]  /*7980*/  IMAD.MOV.U32 R8, RZ, RZ, R6 ;  /* 0x000000ffff087224 */ /* 0x00ffe200078e0006 */
[----:B------:R-:W-:-:S06]  /*7990*/  ULDC UR20, c[0x0][0x988] ;  /* 0x0002620000147ab9 */ /* 0x000fcc0000000800 */
.L_x_4287:
[----:B------:R-:W-:-:S04]  /*79a0*/  UIADD3 UR37, UR23, 0x1, URZ ;  /* 0x0000000117257890 */ /* 0x000fc8000fffe03f */
[----:B------:R-:W-:-:S04]  /*79b0*/  UISETP.NE.AND UP0, UPT, UR37, 0x2, UPT ;  /* 0x000000022500788c */ /* 0x000fc8000bf05270 */
[----:B------:R-:W-:Y:S02]  /*79c0*/  USEL UR6, URZ, 0x1, UP0 ;  /* 0x000000013f067887 */ /* 0x000fe40008000000 */
[----:B------:R-:W-:Y:S02]  /*79d0*/  USEL UR37, UR37, URZ, UP0 ;  /* 0x0000003f25257287 */ /* 0x000fe40008000000 */
[----:B------:R-:W-:Y:S01]  /*79e0*/  ULOP3.LUT UR36, UR36, UR6, URZ, 0x3c, !UPT ;  /* 0x0000000624247292 */ /* 0x000fe2000f8e3c3f */
[----:B0-2---:R-:W-:Y:S11]  /*79f0*/  @!P0 BRA `(.L_x_4277) ;  /* 0x0000000000048947 */ /* 0x005ff60003800000 */
[----:B------:R-:W-:Y:S01]  /*7a00*/  BPT.TRAP 0x1 ;  /* 0x000000040000795c */ /* 0x000fe20000300000 */
.L_x_4277:
[----:B------:R-:W-:Y:S01]  /*7a10*/  ULEA UR22, UR37, UR40, 0x3 ;  /* 0x0000002825167291 */ /* 0x000fe2000f8e183f */
[----:B------:R-:W-:-:S05]  /*7a20*/  IMAD.U32 R7, RZ, RZ, UR36 ;  /* 0x00000024ff077e24 */ /* 0x000fca000f8e00ff */
[----:B------:R-:W-:-:S04]  /*7a30*/  SHF.L.U32 R7, R7, 0x1f, RZ ;  /* 0x0000001f07077819 */ /* 0x000fc800000006ff */
[----:B------:R0:W1:Y:S01]  /*7a40*/  SYNCS.PHASECHK.TRANS64.TRYWAIT P1, [UR22+0x28c30], R7 ;  /* 0x028c3007ff0075a7 */ /* 0x0000620008020156 */
[----:B------:R-:W-:Y:S05]  /*7a50*/  @!P0 BRA `(.L_x_4278) ;  /* 0x0000000000048947 */ /* 0x000fea0003800000 */
[----:B------:R-:W-:Y:S01]  /*7a60*/  BPT.TRAP 0x1 ;  /* 0x000000040000795c */ /* 0x000fe20000300000 */
.L_x_4278:
[----:B-1----:R-:W-:Y:S05]  /*7a70*/  @P1 BRA `(.L_x_4279) ;  /* 0x0000000000081947 */ /* 0x002fea0003800000 */
[----:B------:R-:W1:Y:S02]  /*7a80*/  SYNCS.PHASECHK.TRANS64.TRYWAIT P1, [UR22+0x28c30], R7 ;  /* 0x028c3007ff0075a7 */ /* 0x000e640008020156 */
[----:B-1----:R-:W-:Y:S05]  /*7a90*/  @!P1 BRA `(.L_x_4280) ;  /* 0x000000d000a89947 */ /* 0x002fea0003800000 */
.L_x_4279:
        /* <DEDUP_REMOVED lines=23> */
.L_x_4281:
        /* <DEDUP_REMOVED lines=48> */
[----:B------:R-:W-:-:S04]  /*7f10*/  FFMA.FTZ R181, R181, UR10, -R3 ;  /* 0x0000000ab5b57c23 */ /* 0x000fc80008010803 */
[----:B------:R-:W2:Y:S08]  /*7f20*/  MUFU.EX2 R153, R153 ;  /* 0x0000009900997308 */ /* 0x000eb00000000800 */
[----:B------:R-:W3:Y:S01]  /*7f30*/  MUFU.EX2 R156, R156 ;  /* 0x0000009c009c7308 */ /* 0x000ee20000000800 */
[----:B-1----:R-:W-:Y:S01]  /*7f40*/  FFMA.FTZ R3, R8, R5, R152 ;  /* 0x0000000508037223 */ /* 0x002fe20000010098 */
[----:B------:R-:W-:Y:S01]  /*7f50*/  @!P1 STS [R12+0x28800], R8 ;  /* 0x028800080c009388 */ /* 0x000fe20000000800 */
        /* <DEDUP_REMOVED lines=20> */
[-C--:B------:R-:W-:Y:S01]  /*80a0*/  FMUL.FTZ R53, R53, R8.reuse ;  /* 0x0000000835357220 */ /* 0x080fe20000410000 */
[----:B------:R-:W-:Y:S01]  /*80b0*/  MUFU.EX2 R161, R161 ;  /* 0x000000a100a17308 */ /* 0x000fe20000000800 */
[C---:B-1----:R-:W-:Y:S01]  /*80c0*/  FADD.FTZ R5, R157.reuse, R3 ;  /* 0x000000039d057221 */ /* 0x042fe20000010000 */
[----:B------:R-:W-:Y:S01]  /*80d0*/  FMNMX.FTZ R3, R154, R9, !PT ;  /* 0x000000099a037209 */ /* 0x000fe20007810000 */
[----:B------:R-:W-:Y:S01]  /*80e0*/  FMUL.FTZ R56, R56, R8 ;  /* 0x0000000838387220 */ /* 0x000fe20000410000 */
[----:B------:R-:W-:Y:S01]  /*80f0*/  F2FP.BF16.F32.PACK_AB R190, R157, R156 ;  /* 0x0000009c9dbe723e */ /* 0x000fe200000010ff */
[-C--:B------:R-:W-:Y:S01]  /*8100*/  FMUL.FTZ R57, R57, R8.reuse ;  /* 0x0000000839397220 */ /* 0x080fe20000410000 */
[----:B------:R-:W-:Y:S01]  /*8110*/  FMNMX.FTZ R3, R155, R3, !PT ;  /* 0x000000039b037209 */ /* 0x000fe20007810000 */
[-C--:B------:R-:W-:Y:S01]  /*8120*/  FMUL.FTZ R60, R60, R8.reuse ;  /* 0x000000083c3c7220 */ /* 0x080fe20000410000 */
[----:B------:R-:W-:Y:S01]  /*8130*/  MUFU.EX2 R164, R164 ;  /* 0x000000a400a47308 */ /* 0x000fe20000000800 */
[-C--:B------:R-:W-:Y:S01]  /*8140*/  FMUL.FTZ R61, R61, R8.reuse ;  /* 0x000000083d3d7220 */ /* 0x080fe20000410000 */
[----:B------:R-:W-:Y:S01]  /*8150*/  FMNMX.FTZ R3, R158, R3, !PT ;  /* 0x000000039e037209 */ /* 0x000fe20007810000 */
[-C--:B------:R-:W-:Y:S01]  /*8160*/  FMUL.FTZ R64, R64, R8.reuse ;  /* 0x0000000840407220 */ /* 0x080fe20000410000 */
[-C--:B------:R-:W-:Y:S01]  /*8170*/  FMUL.FTZ R65, R65, R8.reuse ;  /* 0x0000000841417220 */ /* 0x080fe20000410000 */
        /* <DEDUP_REMOVED lines=116> */
[----:B------:R-:W-:Y:S01]  /*88c0*/  FADD.FTZ R11, R152, R5 ;  /* 0x00000005980b7221 */ /* 0x000fe20000010000 */
[----:B------:R-:W-:Y:S01]  /*88d0*/  F2FP.BF16.F32.PACK_AB R152, R161, R152 ;  /* 0x00000098a198723e */ /* 0x000fe200000010ff */
[----:B------:R-:W-:Y:S01]  /*88e0*/  BAR.SYNC.DEFER_BLOCKING 0xf, 0x100 ;  /* 0x03c4000000007b1d */ /* 0x000fe20000010000 */
[----:B--2---:R-:W-:Y:S01]  /*88f0*/  F2FP.BF16.F32.PACK_AB R162, R181, R180 ;  /* 0x000000b4b5a2723e */ /* 0x004fe200000010ff */
[-C--:B------:R-:W-:Y:S01]  /*8900*/  FMUL.FTZ R55, R55, R9.reuse ;  /* 0x0000000937377220 */ /* 0x080fe20000410000 */
[-C--:B------:R-:W-:Y:S01]  /*8910*/  FMUL.FTZ R58, R58, R9.reuse ;  /* 0x000000093a3a7220 */ /* 0x080fe20000410000 */
[----:B-----5:R-:W-:Y:S01]  /*8920*/  FADD.FTZ R5, R153, R4 ;  /* 0x0000000499057221 */ /* 0x020fe20000010000 */
[----:B------:R-:W-:Y:S01]  /*8930*/  FADD.FTZ R4, R161, R11 ;  /* 0x0000000ba1047221 */ /* 0x000fe20000010000 */
[----:B------:R-:W2:Y:S01]  /*8940*/  MUFU.EX2 R155, R166 ;  /* 0x000000a6009b7308 */ /* 0x000ea20000000800 */
[-C--:B------:R-:W-:Y:S01]  /*8950*/  FMUL.FTZ R59, R59, R9.reuse ;  /* 0x000000093b3b7220 */ /* 0x080fe20000410000 */
[-C--:B------:R-:W-:Y:S01]  /*8960*/  FMUL.FTZ R62, R62, R9.reuse ;  /* 0x000000093e3e7220 */ /* 0x080fe20000410000 */
[----:B------:R-:W-:Y:S01]  /*8970*/  FADD.FTZ R4, R164, R4 ;  /* 0x00000004a4047221 */ /* 0x000fe20000010000 */
[-C--:B------:R-:W-:Y:S01]  /*8980*/  FMUL.FTZ R63, R63, R9.reuse ;  /* 0x000000093f3f7220 */ /* 0x080fe20000410000 */
[----:B------:R-:W-:Y:S01]  /*8990*/  FMUL.FTZ R66, R66, R9 ;  /* 0x0000000942427220 */ /* 0x000fe20000410000 */
[----:B---3--:R-:W-:Y:S01]  /*89a0*/  FADD.FTZ R5, R163, R5 ;  /* 0x00000005a3057221 */ /* 0x008fe20000010000 */
[----:B------:R-:W-:Y:S01]  /*89b0*/  FADD.FTZ R4, R165, R4 ;  /* 0x00000004a5047221 */ /* 0x000fe20000010000 */
[----:B------:R-:W3:Y:S01]  /*89c0*/  MUFU.EX2 R167, R167 ;  /* 0x000000a700a77308 */ /* 0x000ee20000000800 */
[----:B------:R-:W-:Y:S01]  /*89d0*/  F2FP.BF16.F32.PACK_AB R153, R163, R153 ;  /* 0x00000099a399723e */ /* 0x000fe200000010ff */
[-C--:B------:R-:W-:Y:S01]  /*89e0*/  FMUL.FTZ R67, R67, R9.reuse ;  /* 0x0000000943437220 */ /* 0x080fe20000410000 */
[----:B------:R-:W-:Y:S01]  /*89f0*/  FADD.FTZ R4, R156, R4 ;  /* 0x000000049c047221 */ /* 0x000fe20000010000 */
[----:B------:R-:W-:Y:S01]  /*8a00*/  F2FP.BF16.F32.PACK_AB R156, R169, R156 ;  /* 0x0000009ca99c723e */ /* 0x000fe200000010ff */
[-C--:B------:R-:W-:Y:S01]  /*8a10*/  FMUL.FTZ R70, R70, R9.reuse ;  /* 0x0000000946467220 */ /* 0x080fe20000410000 */
[-C--:B------:R-:W-:Y:S01]  /*8a20*/  FMUL.FTZ R71, R71, R9.reuse ;  /* 0x0000000947477220 */ /* 0x080fe20000410000 */
[----:B------:R-:W-:Y:S01]  /*8a30*/  FADD.FTZ R4, R169, R4 ;  /* 0x00000004a9047221 */ /* 0x000fe20000010000 */
[----:B------:R-:W4:Y:S01]  /*8a40*/  MUFU.EX2 R157, R170 ;  /* 0x000000aa009d7308 */ /* 0x000f220000000800 */
        /* <DEDUP_REMOVED lines=42> */
[----:B------:R-:W-:Y:S01]  /*8cf0*/  F2FP.BF16.F32.PACK_AB R160, R177, R160 ;  /* 0x000000a0b1a0723e */ /* 0x000fe200000010ff */
[-C--:B------:R-:W-:Y:S01]  /*8d00*/  FMUL.FTZ R122, R122, R9.reuse ;  /* 0x000000097a7a7220 */ /* 0x080fe20000410000 */
[-C--:B------:R-:W-:Y:S01]  /*8d10*/  FMUL.FTZ R123, R123, R9.reuse ;  /* 0x000000097b7b7220 */ /* 0x080fe20000410000 */
[----:B------:R-:W-:Y:S01]  /*8d20*/  FADD.FTZ R4, R177, R4 ;  /* 0x00000004b1047221 */ /* 0x000fe20000010000 */
[----:B------:R-:W-:Y:S01]  /*8d30*/  FMUL.FTZ R126, R126, R9 ;  /* 0x000000097e7e7220 */ /* 0x000fe20000410000 */
[----:B------:R-:W4:Y:S01]  /*8d40*/  MUFU.EX2 R179, R179 ;  /* 0x000000b300b37308 */ /* 0x000f220000000800 */
[C---:B--2---:R-:W-:Y:S01]  /*8d50*/  FADD.FTZ R5, R175.reuse, R5 ;  /* 0x00000005af057221 */ /* 0x044fe20000010000 */
[----:B------:R-:W-:Y:S01]  /*8d60*/  FADD.FTZ R11, R180, R4 ;  /* 0x00000004b40b7221 */ /* 0x000fe20000010000 */
[----:B------:R-:W-:Y:S01]  /*8d70*/  F2FP.BF16.F32.PACK_AB R159, R175, R159 ;  /* 0x0000009faf9f723e */ /* 0x000fe200000010ff */
[-C--:B------:R-:W-:Y:S01]  /*8d80*/  FMUL.FTZ R127, R127, R9.reuse ;  /* 0x000000097f7f7220 */ /* 0x080fe20000410000 */
[-C--:B------:R-:W-:Y:S01]  /*8d90*/  FMUL.FTZ R130, R130, R9.reuse ;  /* 0x0000000982827220 */ /* 0x080fe20000410000 */
[-C--:B------:R-:W-:Y:S01]  /*8da0*/  FMUL.FTZ R131, R131, R9.reuse ;  /* 0x0000000983837220 */ /* 0x080fe20000410000 */
[-C--:B------:R-:W-:Y:S01]  /*8db0*/  FMUL.FTZ R134, R134, R9.reuse ;  /* 0x0000000986867220 */ /* 0x080fe20000410000 */
[----:B------:R-:W2:Y:S01]  /*8dc0*/  MUFU.EX2 R163, R182 ;  /* 0x000000b600a37308 */ /* 0x000ea20000000800 */
[----:B---3--:R-:W-:Y:S01]  /*8dd0*/  FADD.FTZ R5, R161, R5 ;  /* 0x00000005a1057221 */ /* 0x008fe20000010000 */
[----:B------:R1:W-:Y:S01]  /*8de0*/  STSM.16.M88.4 [R184], R156 ;  /* 0x0000009cb8007844 */ /* 0x0003e20000000200 */
        /* <DEDUP_REMOVED lines=11> */
[----:B------:R-:W-:Y:S01]  /*8ea0*/  FMUL.FTZ R151, R151, R9 ;  /* 0x0000000997977220 */ /* 0x000fe20000410000 */
[----:B--2---:R-:W-:Y:S01]  /*8eb0*/  FADD.FTZ R4, R163, R5 ;  /* 0x00000005a3047221 */ /* 0x004fe20000010000 */
[----:B------:R-:W-:Y:S01]  /*8ec0*/  FADD.FTZ R5, R181, R11 ;  /* 0x0000000bb5057221 */ /* 0x000fe20000010000 */
[----:B---3--:R-:W-:-:S02]  /*8ed0*/  F2FP.BF16.F32.PACK_AB R163, R10, R163 ;  /* 0x000000a30aa3723e */ /* 0x008fc400000010ff */
[----:B------:R-:W-:-:S03]  /*8ee0*/  FADD.FTZ R4, R10, R4 ;  /* 0x000000040a047221 */ /* 0x000fc60000010000 */
[----:B------:R1:W-:Y:S01]  /*8ef0*/  STSM.16.M88.4 [R23], R160 ;  /* 0x000000a017007844 */ /* 0x0003e20000000200 */
[----:B------:R-:W-:Y:S05]  /*8f00*/  @!P0 BRA `(.L_x_4282) ;  /* 0x0000000000048947 */ /* 0x000fea0003800000 */
[----:B------:R-:W-:Y:S01]  /*8f10*/  BPT.TRAP 0x1 ;  /* 0x000000040000795c */ /* 0x000fe20000300000 */
.L_x_4282:
[----:B------:R2:W3:Y:S01]  /*8f20*/  SYNCS.PHASECHK.TRANS64.TRYWAIT P1, [UR22+0x28c50], R7 ;  /* 0x028c5007ff0075a7 */ /* 0x0004e20008020156 */
[----:B------:R-:W-:Y:S05]  /*8f30*/  @!P0 BRA `(.L_x_4283) ;  /* 0x0000000000048947 */ /* 0x000fea0003800000 */
[----:B------:R-:W-:Y:S01]  /*8f40*/  BPT.TRAP 0x1 ;  /* 0x000000040000795c */ /* 0x000fe20000300000 */
.L_x_4283:
[----:B---3--:R-:W-:Y:S05]  /*8f50*/  @P1 BRA `(.L_x_4284) ;  /* 0x0000000000081947 */ /* 0x008fea0003800000 */
[----:B------:R-:W3:Y:S02]  /*8f60*/  SYNCS.PHASECHK.TRANS64.TRYWAIT P1, [UR22+0x28c50], R7 ;  /* 0x028c5007ff0075a7 */ /* 0x000ee40008020156 */
[----:B---3--:R-:W-:Y:S05]  /*8f70*/  @!P1 BRA `(.L_x_4285) ;  /* 0x000000bc00889947 */ /* 0x008fea0003800000 */
.L_x_4284:
        /* <DEDUP_REMOVED lines=34> */
.L_x_4286:
[----:B------:R-:W-:Y:S01]  /*91a0*/  UISETP.GT.AND UP0, UPT, UR21, UR48, UPT ;  /* 0x000000301500728c */ /* 0x000fe2000bf04270 */
[----:B-1----:R-:W-:Y:S01]  /*91b0*/  IMAD.MOV.U32 R9, RZ, RZ, R3 ;  /* 0x000000ffff097224 */ /* 0x002fe200078e0003 */
        /* <DEDUP_REMOVED lines=8> */
.L_x_4276:
[----:B------:R-:W5:Y:S01]  /*9240*/  SHFL.BFLY PT, R0, R5, 0x2, 0x1f ;  /* 0x0c401f0005007f89 */ /* 0x000f6200000e0000 */
[----:B------:R-:W-:Y:S01]  /*9250*/  IMAD.U32 R12, RZ, RZ, UR10 ;  /* 0x0000000aff0c7e24 */ /* 0x000fe2000f8e00ff */
[----:B------:R-:W-:Y:S08]  /*9260*/  BAR.ARV 0x8, 0x100 ;  /* 0x0204000000007b1d */ /* 0x000ff00000002000 */
[----:B------:R-:W-:Y:S01]  /*9270*/  BAR.SYNC.DEFER_BLOCKING 0xf, 0x100 ;  /* 0x03c4000000007b1d */ /* 0x000fe20000010000 */
[----:B------:R-:W-:Y:S01]  /*9280*/  ISETP.NE.AND P2, PT, R18, RZ, PT ;  /* 0x000000ff1200720c */ /* 0x000fe20003f45270 */
[----:B------:R-:W-:Y:S01]  /*9290*/  IMAD.MOV.U32 R13, RZ, RZ, -0x800000 ;  /* 0xff800000ff0d7424 */ /* 0x000fe200078e00ff */
[----:B------:R-:W-:-:S03]  /*92a0*/  UIADD3 UR46, UR46, 0x1, URZ ;  /* 0x000000012e2e7890 */ /* 0x000fc6000fffe03f */
[----:B------:R-:W4:Y:S01]  /*92b0*/  SHFL.BFLY PT, R9, R4, 0x2, 0x1f ;  /* 0x0c401f0004097f89 */ /* 0x000f2200000e0000 */
[----:B-----5:R-:W-:-:S05]  /*92c0*/  FADD.FTZ R0, R0, R5 ;  /* 0x0000000500007221 */ /* 0x020fca0000010000 */
[----:B0123--:R-:W0:Y:S01]  /*92d0*/  SHFL.BFLY PT, R7, R0, 0x1, 0x1f ;  /* 0x0c201f0000077f89 */ /* 0x00fe2200000e0000 */
[----:B----4-:R-:W-:Y:S01]  /*92e0*/  FADD.FTZ R9, R9, R4 ;  /* 0x0000000409097221 */ /* 0x010fe20000010000 */
[----:B------:R-:W-:-:S04]  /*92f0*/  IMAD.MOV.U32 R4, RZ, RZ, RZ ;  /* 0x000000ffff047224 */ /* 0x000fc800078e00ff */
[----:B------:R-:W1:Y:S01]  /*9300*/  SHFL.BFLY PT, R8, R9, 0x1, 0x1f ;  /* 0x0c201f0009087f89 */ /* 0x000e6200000e0000 */
[----:B0-----:R-:W-:Y:S01]  /*9310*/  FADD.FTZ R10, R0, R7 ;  /* 0x00000007000a7221 */ /* 0x001fe20000010000 */
[----:B------:R-:W-:-:S04]  /*9320*/  IMAD.MOV.U32 R0, RZ, RZ, RZ ;  /* 0x000000ffff007224 */ /* 0x000fc800078e00ff */
[----:B------:R-:W-:-:S13]  /*9330*/  FSETP.NE.FTZ.AND P0, PT, R10, RZ, PT ;  /* 0x000000ff0a00720b */ /* 0x000fda0003f15000 */
[----:B------:R-:W0:Y:S01]  /*9340*/  @P0 MUFU.LG2 R7, R10 ;  /* 0x0000000a00070308 */ /* 0x000e220000000c00 */
[----:B------:R-:W-:Y:S01]  /*9350*/  @P0 FMUL.FTZ R5, R12, 0.69314718246459960938 ;  /* 0x3f3172180c050820 */ /* 0x000fe20000410000 */
[----:B-1----:R-:W-:Y:S01]  /*9360*/  FADD.FTZ R11, R9, R8 ;  /* 0x00000008090b7221 */ /* 0x002fe20000010000 */
[----:B------:R-:W-:-:S04]  /*9370*/  IMAD.MOV.U32 R12, RZ, RZ, -0x800000 ;  /* 0xff800000ff0c7424 */ /* 0x000fc800078e00ff */
[----:B------:R-:W-:Y:S01]  /*9380*/  FSETP.NE.FTZ.AND P1, PT, R11, RZ, PT ;  /* 0x000000ff0b00720b */ /* 0x000fe20003f35000 */
[----:B------:R-:W1:Y:S01]  /*9390*/  @P0 MUFU.RCP R4, R10 ;  /* 0x0000000a00040308 */ /* 0x000e620000001000 */
[----:B0-----:R-:W-:-:S11]  /*93a0*/  @P0 FMUL.FTZ R8, R7, 0.69314718246459960938 ;  /* 0x3f31721807080820 */ /* 0x001fd60000410000 */
[----:B------:R-:W0:Y:S01]  /*93b0*/  @P1 MUFU.RCP R0, R11 ;  /* 0x0000000b00001308 */ /* 0x000e220000001000 */
[----:B------:R-:W-:Y:S01]  /*93c0*/  @P0 FFMA.FTZ R12, R5, R6, R8 ;  /* 0x00000006050c0223 */ /* 0x000fe20000010008 */
[----:B------:R-:W-:Y:S01]  /*93d0*/  IMAD.U32 R6, RZ, RZ, UR37 ;  /* 0x00000025ff067e24 */ /* 0x000fe2000f8e00ff */
[----:B------:R-:W-:Y:S01]  /*93e0*/  UIADD3 UR37, UR37, 0x1, URZ ;  /* 0x0000000125257890 */ /* 0x000fe2000fffe03f */
[----:B------:R-:W-:Y:S01]  /*93f0*/  PLOP3.LUT P0, PT, PT, PT, PT, 0x8, 0x0 ;  /* 0x000000000000781c */ /* 0x000fe20003f0e170 */
[-C--:B-1----:R-:W-:Y:S01]  /*9400*/  FMUL.FTZ R24, R24, R4.reuse ;  /* 0x0000000418187220 */ /* 0x082fe20000410000 */
[----:B------:R-:W-:Y:S01]  /*9410*/  @!P2 IMAD R5, R6, 0x40, R17 ;  /* 0x000000400605a824 */ /* 0x000fe200078e0211 */
[----:B------:R-:W-:Y:S01]  /*9420*/  UISETP.NE.AND UP0, UPT, UR37, 0x2, UPT ;  /* 0x000000022500788c */ /* 0x000fe2000bf05270 */
[----:B------:R-:W-:Y:S02]  /*9430*/  IMAD.U32 R6, RZ, RZ, UR10 ;  /* 0x0000000aff067e24 */ /* 0x000fe4000f8e00ff */
[-C--:B------:R-:W-:Y:S01]  /*9440*/  FMUL.FTZ R25, R25, R4.reuse ;  /* 0x0000000419197220 */ /* 0x080fe20000410000 */
[-C--:B------:R-:W-:Y:S01]  /*9450*/  FMUL.FTZ R28, R28, R4.reuse ;  /* 0x000000041c1c7220 */ /* 0x080fe20000410000 */
[----:B------:R-:W-:Y:S01]  /*9460*/  @!P2 LEA R7, R5, UR40, 0x2 ;  /* 0x000000280507ac11 */ /* 0x000fe2000f8e10ff */
[-C--:B------:R-:W-:Y:S01]  /*9470*/  FMUL.FTZ R29, R29, R4.reuse ;  /* 0x000000041d1d7220 */ /* 0x080fe20000410000 */
[----:B------:R-:W1:Y:S01]  /*9480*/  @P1 MUFU.LG2 R5, R11 ;  /* 0x0000000b00051308 */ /* 0x000e620000000c00 */
        /* <DEDUP_REMOVED lines=63> */
[----:B-1----:R-:W-:Y:S01]  /*9880*/  @P1 FMUL.FTZ R4, R5, 0.69314718246459960938 ;  /* 0x3f31721805041820 */ /* 0x002fe20000410000 */
[----:B------:R-:W-:Y:S01]  /*9890*/  USEL UR4, URZ, 0x1, UP0 ;  /* 0x000000013f047887 */ /* 0x000fe20008000000 */
        /* <DEDUP_REMOVED lines=65> */
[----:B------:R-:W-:-:S02]  /*9cb0*/  USEL UR37, UR37, URZ, UP0 ;  /* 0x0000003f25257287 */ /* 0x000fc40008000000 */
[----:B------:R-:W-:Y:S01]  /*9cc0*/  ULOP3.LUT UR36, UR36, UR4, URZ, 0x3c, !UPT ;  /* 0x0000000424247292 */ /* 0x000fe2000f8e3c3f */
[----:B0-----:R-:W-:Y:S11]  /*9cd0*/  BAR.ARV 0xe, 0x100 ;  /* 0x0384000000007b1d */ /* 0x001ff60000002000 */
.L_x_4240:
        /* <DEDUP_REMOVED lines=22> */
[----:B0-----:R-:W-:Y:S01]  /*9e40*/  UMOV UR11, UR4 ;  /* 0x00000004000b7c82 */ /* 0x001fe20008000000 */
        /* <DEDUP_REMOVED lines=10> */
[----:B------:R-:W-:-:S04]  /*9ef0*/  UIADD3 UR4, UP0, UR4, UR12, URZ ;  /* 0x0000000c04047290 */ /* 0x000fc8000ff1e03f */
[----:B------:R-:W-:Y:S01]  /*9f00*/  UIADD3.X UR8, UR8, UR13, URZ, UP0, !UPT ;  /* 0x0000000d08087290 */ /* 0x000fe200087fe43f */
        /* <DEDUP_REMOVED lines=25> */
[----:B0-----:R-:W-:Y:S02]  /*a0a0*/  IADD3 R8, P0, R20, 0x60, RZ ;  /* 0x0000006014087810 */ /* 0x001fe40007f1e0ff */
        /* <DEDUP_REMOVED lines=8> */
[----:B0-----:R-:W-:Y:S01]  /*a130*/  IMAD.X R5, RZ, RZ, R21, P0 ;  /* 0x000000ffff057224 */ /* 0x001fe200000e0615 */
        /* <DEDUP_REMOVED lines=139> */
[----:B0-----:R-:W-:Y:S02]  /*a9f0*/  IMAD.U32 R4, RZ, RZ, UR10 ;  /* 0x0000000aff047e24 */ /* 0x001fe4000f8e00ff */
[----:B------:R-:W-:-:S05]  /*aa00*/  IMAD.U32 R5, RZ, RZ, UR11 ;  /* 0x0000000bff057e24 */ /* 0x000fca000f8e00ff */
[----:B------:R0:W2:Y:S02]  /*aa10*/  @P1 LDG.E R3, desc[UR50][R4.64] ;  /* 0x0000003204031981 */ /* 0x0000a4000c1e1900 */
[----:B0-----:R-:W-:Y:S01]  /*aa20*/  IMAD.U32 R4, RZ, RZ, UR4 ;  /* 0x00000004ff047e24 */ /* 0x001fe2000f8e00ff */
[----:B------:R-:W-:Y:S01]  /*aa30*/  UISETP.NE.AND UP0, UPT, UR9, URZ, UPT ;  /* 0x0000003f0900728c */ /* 0x000fe2000bf05270 */
[----:B------:R-:W-:Y:S01]  /*aa40*/  IMAD.U32 R5, RZ, RZ, UR8 ;  /* 0x00000008ff057e24 */ /* 0x000fe2000f8e00ff */
[----:B------:R-:W-:-:S04]  /*aa50*/  ULDC UR4, c[0x0][0xad4] ;  /* 0x0002b50000047ab9 */ /* 0x000fc80000000800 */
[----:B------:R1:W5:Y:S01]  /*aa60*/  @P0 LDG.E R0, desc[UR50][R4.64] ;  /* 0x0000003204000981 */ /* 0x000362000c1e1900 */
[----:B------:R-:W-:Y:S01]  /*aa70*/  ULDC UR8, c[0x0][0xa88] ;  /* 0x0002a20000087ab9 */ /* 0x000fe20000000800 */
[----:B------:R-:W-:Y:S02]  /*aa80*/  ULOP3.LUT UR43, UR43, 0xff, URZ, 0xc0, !UPT ;  /* 0x000000ff2b2b7892 */ /* 0x000fe4000f8ec03f */
[----:B------:R-:W-:Y:S01]  /*aa90*/  USEL UR10, UR9, UR4, UP0 ;  /* 0x00000004090a7287 */ /* 0x000fe20008000000 */
[----:B--2---:R-:W-:Y:S01]  /*aaa0*/  @P1 R2UR UR8, R3 ;  /* 0x00000000030812ca */ /* 0x004fe200000e0000 */
[----:B-1----:R-:W-:-:S14]  /*aab0*/  @P1 BRA `(.L_x_4290) ;  /* 0x0000000000181947 */ /* 0x002fdc0003800000 */
[----:B------:R-:W-:Y:S05]  /*aac0*/  @!P0 BRA `(.L_x_4290) ;  /* 0x0000000000148947 */ /* 0x000fea0003800000 */
[----:B------:R-:W2:Y:S04]  /*aad0*/  LDG.E R6, desc[UR50][R4.64] ;  /* 0x0000003204067981 */ /* 0x000ea8000c1e1900 */
[----:B------:R-:W3:Y:S01]  /*aae0*/  LDG.E R3, desc[UR50][R4.64+0x4] ;  /* 0x0000043204037981 */ /* 0x000ee2000c1e1900 */
[----:B--2---:R-:W-:Y:S02]  /*aaf0*/  R2UR UR4, R6 ;  /* 0x00000000060472ca */ /* 0x004fe400000e0000 */
[----:B---3--:R-:W-:-:S13]  /*ab00*/  R2UR UR8, R3 ;  /* 0x00000000030872ca */ /* 0x008fda00000e0000 */
[----:B------:R-:W-:-:S12]  /*ab10*/  UIADD3 UR8, -UR4, UR8, URZ ;  /* 0x0000000804087290 */ /* 0x000fd8000fffe13f */
.L_x_4290:
        /* <DEDUP_REMOVED lines=22> */
[----:B------:R-:W-:-:S04]  /*ac80*/  USEL UR42, UR42, URZ, !UP0 ;  /* 0x0000003f2a2a7287 */ /* 0x000fc8000c000000 */
[----:B------:R-:W-:Y:S01]  /*ac90*/  ULDC.64 UR14, c[0x0][UR19+0x228] ;  /* 0x00008a00130e7abb */ /* 0x000fe20008000a00 */
[----:B------:R-:W-:Y:S01]  /*aca0*/  ULDC.64 UR12, c[0x0][UR19+0x220] ;  /* 0x00008800130c7abb */ /* 0x000fe20008000a00 */
[----:B------:R-:W-:Y:S02]  /*acb0*/  UIMAD.WIDE.U32 UR20, UR14, UR16, URZ ;  /* 0x000000100e1472a5 */ /* 0x000fe4000f8e003f */
[----:B------:R-:W-:Y:S01]  /*acc0*/  UIMAD UR22, UR15, UR16, URZ ;  /* 0x000000100f1672a4 */ /* 0x000fe2000f8e023f */
[----:B0-----:R-:W-:Y:S01]  /*acd0*/  ISETP.NE.AND P0, PT, R0, 0x1, PT ;  /* 0x000000010000780c */ /* 0x001fe20003f05270 */
[----:B------:R-:W-:Y:S01]  /*ace0*/  UIMAD.WIDE.U32 UR14, UR12, UR41, URZ ;  /* 0x000000290c0e72a5 */ /* 0x000fe2000f8e003f */
[----:B------:R-:W-:Y:S01]  /*acf0*/  ULDC.64 UR10, c[0x0][UR19+0x218] ;  /* 0x00008600130a7abb */ /* 0x000fe20008000a00 */
[----:B------:R-:W-:Y:S02]  /*ad00*/  UIMAD UR41, UR13, UR41, URZ ;  /* 0x000000290d2972a4 */ /* 0x000fe4000f8e023f */
[----:B------:R-:W-:-:S02]  /*ad10*/  UIMAD.WIDE.U32 UR16, UR10, UR44, URZ ;  /* 0x0000002c0a1072a5 */ /* 0x000fc4000f8e003f */
[----:B------:R-:W-:Y:S02]  /*ad20*/  UIMAD UR10, UR11, UR44, URZ ;  /* 0x0000002c0b0a72a4 */ /* 0x000fe4000f8e023f */
[----:B------:R-:W-:Y:S02]  /*ad30*/  UIMAD UR41, UR12, UR42, UR41 ;  /* 0x0000002a0c2972a4 */ /* 0x000fe4000f8e0229 */
[----:B------:R-:W-:Y:S02]  /*ad40*/  UIADD3 UR22, UR21, UR22, URZ ;  /* 0x0000001615167290 */ /* 0x000fe4000fffe03f */
[----:B------:R-:W0:Y:S01]  /*ad50*/  @P0 LDC R4, c[0x0][0xbec] ;  /* 0x0002fb00ff040b82 */ /* 0x000e220000000800 */
[----:B------:R-:W-:Y:S02]  /*ad60*/  UIADD3 UR11, UR17, UR10, URZ ;  /* 0x0000000a110b7290 */ /* 0x000fe4000fffe03f */
[----:B------:R-:W-:Y:S02]  /*ad70*/  UIADD3 UR16, UP0, UP2, UR14, UR16, UR4 ;  /* 0x000000100e107290 */ /* 0x000fe4000fa1e004 */
[----:B------:R-:W-:Y:S01]  /*ad80*/  UIADD3 UR10, UR15, UR41, URZ ;  /* 0x000000290f0a7290 */ /* 0x000fe2000fffe03f */
[----:B------:R-:W-:-:S02]  /*ad90*/  IMAD.U32 R6, RZ, RZ, UR22 ;  /* 0x00000016ff067e24 */ /* 0x000fc4000f8e00ff */
[----:B------:R-:W1:Y:S01]  /*ada0*/  @P0 LDC R5, c[0x0][0xbf0] ;  /* 0x0002fc00ff050b82 */ /* 0x000e620000000800 */
[----:B------:R-:W-:Y:S01]  /*adb0*/  UIADD3.X UR10, UR10, UR11, UR18, UP0, UP2 ;  /* 0x0000000b0a0a7290 */ /* 0x000fe200087e4412 */
[----:B0-----:R-:W-:-:S05]  /*adc0*/  @P0 IMAD.HI.U32 R4, R9, R4, RZ ;  /* 0x0000000409040227 */ /* 0x001fca00078e00ff */
[----:B-1----:R-:W-:Y:S01]  /*add0*/  @P0 SHF.R.U32.HI R3, RZ, R5, R4 ;  /* 0x00000005ff030219 */ /* 0x002fe20000011604 */
[----:B------:R-:W-:-:S04]  /*ade0*/  IMAD.U32 R4, RZ, RZ, UR20 ;  /* 0x00000014ff047e24 */ /* 0x000fc8000f8e00ff */
[--C-:B------:R-:W-:Y:S01]  /*adf0*/  IMAD.MOV R7, RZ, RZ, -R3.reuse ;  /* 0x000000ffff077224 */ /* 0x100fe200078e0a03 */
[----:B------:R-:W-:Y:S02]  /*ae00*/  IADD3 R4, P0, P2, R3, UR16, R4 ;  /* 0x0000001003047c10 */ /* 0x000fe4000fa1e004 */
[----:B------:R-:W-:Y:S01]  /*ae10*/  SHF.R.S32.HI R3, RZ, 0x1f, R3 ;  /* 0x0000001fff037819 */ /* 0x000fe20000011403 */
[C---:B------:R-:W-:Y:S02]  /*ae20*/  IMAD R7, R0.reuse, R7, R9 ;  /* 0x0000000700077224 */ /* 0x040fe400078e0209 */
[----:B------:R-:W-:Y:S01]  /*ae30*/  IMAD R9, R0, UR8, RZ ;  /* 0x0000000800097c24 */ /* 0x000fe2000f8e02ff */
        /* <DEDUP_REMOVED lines=10> */
[----:B------:R-:W-:Y:S01]  /*aee0*/  LEA R8, P0, R4, UR10, 0x2 ;  /* 0x0000000a04087c11 */ /* 0x000fe2000f8010ff */
[----:B------:R-:W-:-:S03]  /*aef0*/  VIADD R0, R17, UR45 ;  /* 0x0000002d11007c36 */ /* 0x000fc60008000000 */
        /* <DEDUP_REMOVED lines=12> */
.L_x_4291:
[----:B------:R-:W-:Y:S05]  /*afc0*/  @P1 BRA `(.L_x_4292) ;  /* 0x0000001000601947 */ /* 0x000fea0003800000 */
[----:B------:R-:W1:Y:S01]  /*afd0*/  S2R R0, SR_TID.X ;  /* 0x0000000000007919 */ /* 0x000e620000002100 */
[----:B------:R-:W2:Y:S01]  /*afe0*/  LDC R82, c[0x0][0xbe8] ;  /* 0x0002fa00ff527b82 */ /* 0x000ea20000000800 */
[----:B------:R-:W-:Y:S01]  /*aff0*/  ULDC UR14, c[0x0][0xac8] ;  /* 0x0002b200000e7ab9 */ /* 0x000fe20000000800 */
[----:B------:R-:W-:Y:S01]  /*b000*/  ULDC.64 UR12, c[0x0][0xaa0] ;  /* 0x0002a800000c7ab9 */ /* 0x000fe20000000a00 */
[----:B-1----:R-:W-:-:S05]  /*b010*/  VIADD R0, R0, 0xffffff80 ;  /* 0xffffff8000007836 */ /* 0x002fca0000000000 */
[----:B------:R-:W-:-:S04]  /*b020*/  SHF.R.S32.HI R3, RZ, 0x1f, R0 ;  /* 0x0000001fff037819 */ /* 0x000fc80000011400 */
[----:B------:R-:W-:-:S04]  /*b030*/  LEA.HI R20, R3, R0, RZ, 0x3 ;  /* 0x0000000003147211 */ /* 0x000fc800078f18ff */
[----:B------:R-:W-:-:S05]  /*b040*/  SHF.R.S32.HI R3, RZ, 0x3, R20 ;  /* 0x00000003ff037819 */ /* 0x000fca0000011414 */
[----:B0-----:R-:W-:-:S04]  /*b050*/  IMAD R5, R3, 0x40, R2 ;  /* 0x0000004003057824 */ /* 0x001fc800078e0202 */
[----:B------:R-:W-:-:S03]  /*b060*/  IMAD.WIDE R14, R5, 0x2, R14 ;  /* 0x00000002050e7825 */ /* 0x000fc600078e020e */
[C---:B------:R-:W-:Y:S02]  /*b070*/  IADD3 R41, P2, R14.reuse, 0x7000, RZ ;  /* 0x000070000e297810 */ /* 0x040fe40007f5e0ff */
[C---:B------:R-:W-:Y:S02]  /*b080*/  IADD3 R33, P0, R14.reuse, 0x5000, RZ ;  /* 0x000050000e217810 */ /* 0x040fe40007f1e0ff */
[----:B------:R-:W-:Y:S02]  /*b090*/  LOP3.LUT R40, R41, 0x380, RZ, 0xc0, !PT ;  /* 0x0000038029287812 */ /* 0x000fe400078ec0ff */
[----:B------:R-:W-:Y:S02]  /*b0a0*/  LOP3.LUT R32, R33, 0x380, RZ, 0xc0, !PT ;  /* 0x0000038021207812 */ /* 0x000fe400078ec0ff */
[----:B------:R-:W-:Y:S02]  /*b0b0*/  IADD3 R37, P1, R14, 0x6000, RZ ;  /* 0x000060000e257810 */ /* 0x000fe40007f3e0ff */
[----:B------:R-:W-:-:S02]  /*b0c0*/  SHF.R.U64 R40, R40, 0x3, RZ ;  /* 0x0000000328287819 */ /* 0x000fc400000012ff */
[----:B------:R-:W-:Y:S02]  /*b0d0*/  SHF.R.U64 R32, R32, 0x3, RZ ;  /* 0x0000000320207819 */ /* 0x000fe400000012ff */
[----:B------:R-:W-:Y:S02]  /*b0e0*/  LOP3.LUT R36, R37, 0x380, RZ, 0xc0, !PT ;  /* 0x0000038025247812 */ /* 0x000fe400078ec0ff */
[----:B------:R-:W-:Y:S01]  /*b0f0*/  LOP3.LUT R40, R40, R41, RZ, 0x3c, !PT ;  /* 0x0000002928287212 */ /* 0x000fe200078e3cff */
[--C-:B------:R-:W-:Y:S01]  /*b100*/  IMAD.X R41, RZ, RZ, R15.reuse, P2 ;  /* 0x000000ffff297224 */ /* 0x100fe200010e060f */
[----:B------:R-:W-:Y:S01]  /*b110*/  LOP3.LUT R32, R32, R33, RZ, 0x3c, !PT ;  /* 0x0000002120207212 */ /* 0x000fe200078e3cff */
[--C-:B------:R-:W-:Y:S01]  /*b120*/  IMAD.X R33, RZ, RZ, R15.reuse, P0 ;  /* 0x000000ffff217224 */ /* 0x100fe200000e060f */
[----:B------:R-:W-:Y:S02]  /*b130*/  IADD3 R69, P2, R14, 0xe000, RZ ;  /* 0x0000e0000e457810 */ /* 0x000fe40007f5e0ff */
[----:B------:R-:W-:Y:S01]  /*b140*/  SHF.R.U64 R36, R36, 0x3, RZ ;  /* 0x0000000324247819 */ /* 0x000fe200000012ff */
[----:B------:R-:W-:Y:S01]  /*b150*/  UIMAD UR18, UR18, UR12, URZ ;  /* 0x0000000c121272a4 */ /* 0x000fe2000f8e023f */
[----:B------:R-:W-:Y:S01]  /*b160*/  IADD3 R61, P0, R14, 0xc000, RZ ;  /* 0x0000c0000e3d7810 */ /* 0x000fe20007f1e0ff */
[----:B------:R-:W-:Y:S01]  /*b170*/  UIMAD.WIDE.U32 UR10, UR4, UR12, URZ ;  /* 0x0000000c040a72a5 */ /* 0x000fe2000f8e003f */
[----:B------:R-:W-:Y:S01]  /*b180*/  LOP3.LUT R68, R69, 0x380, RZ, 0xc0, !PT ;  /* 0x0000038045447812 */ /* 0x000fe200078ec0ff */
[----:B------:R-:W-:Y:S01]  /*b190*/  VIADD R89, R2, 0xc0 ;  /* 0x000000c002597836 */ /* 0x000fe20000000000 */
[----:B------:R-:W-:Y:S01]  /*b1a0*/  LOP3.LUT R36, R36, R37, RZ, 0x3c, !PT ;  /* 0x0000002524247212 */ /* 0x000fe200078e3cff */
[----:B------:R-:W-:Y:S01]  /*b1b0*/  IMAD.X R37, RZ, RZ, R15, P1 ;  /* 0x000000ffff257224 */ /* 0x000fe200008e060f */
[----:B------:R-:W-:Y:S01]  /*b1c0*/  LOP3.LUT R60, R61, 0x380, RZ, 0xc0, !PT ;  /* 0x000003803d3c7812 */ /* 0x000fe200078ec0ff */
[----:B------:R-:W-:Y:S01]  /*b1d0*/  VIADD R87, R2, 0x100 ;  /* 0x0000010002577836 */ /* 0x000fe20000000000 */
[----:B------:R-:W-:Y:S01]  /*b1e0*/  IADD3 R65, P1, R14, 0xd000, RZ ;  /* 0x0000d0000e417810 */ /* 0x000fe20007f3e0ff */
[----:B------:R-:W-:Y:S01]  /*b1f0*/  VIADD R91, R2, 0x140 ;  /* 0x00000140025b7836 */ /* 0x000fe20000000000 */
[----:B------:R-:W-:-:S02]  /*b200*/  SHF.R.U64 R68, R68, 0x3, RZ ;  /* 0x0000000344447819 */ /* 0x000fc400000012ff */
[----:B------:R-:W-:Y:S02]  /*b210*/  IADD3 R9, P3, R14, 0x1000, RZ ;  /* 0x000010000e097810 */ /* 0x000fe40007f7e0ff */
[----:B------:R-:W-:Y:S02]  /*b220*/  LOP3.LUT R77, R20, 0xfffffff8, RZ, 0xc0, !PT ;  /* 0xfffffff8144d7812 */ /* 0x000fe400078ec0ff */
[C---:B------:R-:W-:Y:S02]  /*b230*/  IADD3 R13, P4, R14.reuse, 0x2000, RZ ;  /* 0x000020000e0d7810 */ /* 0x040fe40007f9e0ff */
[C---:B------:R-:W-:Y:S02]  /*b240*/  IADD3 R25, P5, R14.reuse, 0x3000, RZ ;  /* 0x000030000e197810 */ /* 0x040fe40007fbe0ff */
[----:B------:R-:W-:Y:S01]  /*b250*/  IADD3 R29, P6, R14, 0x4000, RZ ;  /* 0x000040000e1d7810 */ /* 0x000fe20007fde0ff */
[----:B------:R-:W-:Y:S01]  /*b260*/  UIMAD UR18, UR4, UR13, UR18 ;  /* 0x0000000d041272a4 */ /* 0x000fe2000f8e0212 */
[----:B------:R-:W-:Y:S01]  /*b270*/  SHF.R.U64 R60, R60, 0x3, RZ ;  /* 0x000000033c3c7819 */ /* 0x000fe200000012ff */
[----:B------:R-:W-:Y:S01]  /*b280*/  VIADD R95, R2, 0x180 ;  /* 0x00000180025f7836 */ /* 0x000fe20000000000 */
[----:B------:R-:W-:Y:S01]  /*b290*/  LOP3.LUT R64, R65, 0x380, RZ, 0xc0, !PT ;  /* 0x0000038041407812 */ /* 0x000fe200078ec0ff */
[----:B------:R-:W-:Y:S01]  /*b2a0*/  ULDC.64 UR12, c[0x0][0xae8] ;  /* 0x0002ba00000c7ab9 */ /* 0x000fe20000000a00 */
[----:B------:R-:W-:Y:S01]  /*b2b0*/  LOP3.LUT R68, R68, R69, RZ, 0x3c, !PT ;  /* 0x0000004544447212 */ /* 0x000fe200078e3cff */
[--C-:B------:R-:W-:Y:S01]  /*b2c0*/  IMAD.X R69, RZ, RZ, R15.reuse, P2 ;  /* 0x000000ffff457224 */ /* 0x100fe200010e060f */
[----:B------:R-:W-:Y:S01]  /*b2d0*/  LOP3.LUT R60, R60, R61, RZ, 0x3c, !PT ;  /* 0x0000003d3c3c7212 */ /* 0x000fe200078e3cff */
[----:B------:R-:W-:Y:S01]  /*b2e0*/  IMAD.X R61, RZ, RZ, R15, P0 ;  /* 0x000000ffff3d7224 */ /* 0x000fe200000e060f */
[----:B--2---:R-:W-:Y:S01]  /*b2f0*/  ISETP.NE.AND P2, PT, R82, 0x1, PT ;  /* 0x000000015200780c */ /* 0x004fe20003f45270 */
[----:B------:R-:W5:Y:S01]  /*b300*/  LD.E.128 R32, desc[UR50][R32.64] ;  /* 0x0000003220207980 */ /* 0x000f62000c101d00 */
[----:B------:R-:W-:-:S02]  /*b310*/  SHF.R.U64 R64, R64, 0x3, RZ ;  /* 0x0000000340407819 */ /* 0x000fc400000012ff */
[----:B------:R-:W-:Y:S01]  /*b320*/  ISETP.GE.AND P0, PT, R192, UR14, PT ;  /* 0x0000000ec0007c0c */ /* 0x000fe2000bf06270 */
[----:B------:R-:W5:Y:S01]  /*b330*/  LD.E.128 R36, desc[UR50][R36.64] ;  /* 0x0000003224247980 */ /* 0x000f62000c101d00 */
[----:B------:R-:W-:Y:S01]  /*b340*/  LOP3.LUT R64, R64, R65, RZ, 0x3c, !PT ;  /* 0x0000004140407212 */ /* 0x000fe200078e3cff */
[----:B------:R-:W-:Y:S01]  /*b350*/  IMAD.X R65, RZ, RZ, R15, P1 ;  /* 0x000000ffff417224 */ /* 0x000fe200008e060f */
[----:B------:R-:W-:Y:S01]  /*b360*/  SEL R76, RZ, 0xffffffff, P0 ;  /* 0xffffffffff4c7807 */ /* 0x000fe20000000000 */
[----:B------:R-:W5:Y:S01]  /*b370*/  LD.E.128 R40, desc[UR50][R40.64] ;  /* 0x0000003228287980 */ /* 0x000f62000c101d00 */
[----:B------:R-:W-:Y:S02]  /*b380*/  ISETP.GE.AND P1, PT, R2, UR14, PT ;  /* 0x0000000e02007c0c */ /* 0x000fe4000bf26270 */
[----:B------:R-:W-:Y:S01]  /*b390*/  LOP3.LUT R8, R9, 0x380, RZ, 0xc0, !PT ;  /* 0x0000038009087812 */ /* 0x000fe200078ec0ff */
[----:B------:R-:W-:Y:S01]  /*b3a0*/  IMAD.SHL.U32 R76, R76, 0x2, RZ ;  /* 0x000000024c4c7824 */ /* 0x000fe200078e00ff */
[----:B------:R-:W-:Y:S01]  /*b3b0*/  SEL R21, RZ, 0x1, P1 ;  /* 0x00000001ff157807 */ /* 0x000fe20000800000 */
[----:B------:R-:W0:Y:S01]  /*b3c0*/  @P2 LDC R79, c[0x0][0xbec] ;  /* 0x0002fb00ff4f2b82 */ /* 0x000e220000000800 */
[----:B------:R-:W-:-:S02]  /*b3d0*/  ISETP.GE.AND P0, PT, R187, UR14, PT ;  /* 0x0000000ebb007c0c */ /* 0x000fc4000bf06270 */
[----:B------:R-:W-:Y:S02]  /*b3e0*/  LOP3.LUT R12, R13, 0x380, RZ, 0xc0, !PT ;  /* 0x000003800d0c7812 */ /* 0x000fe400078ec0ff */
[----:B------:R-:W-:Y:S02]  /*b3f0*/  LOP3.LUT R24, R25, 0x380, RZ, 0xc0, !PT ;  /* 0x0000038019187812 */ /* 0x000fe400078ec0ff */
[----:B------:R-:W-:Y:S01]  /*b400*/  LOP3.LUT R28, R29, 0x380, RZ, 0xc0, !PT ;  /* 0x000003801d1c7812 */ /* 0x000fe200078ec0ff */
[----:B------:R-:W1:Y:S01]  /*b410*/  @P2 LDC R81, c[0x0][0xbf0] ;  /* 0x0002fc00ff512b82 */ /* 0x000e620000000800 */
[----:B------:R-:W-:Y:S01]  /*b420*/  SHF.R.U64 R8, R8, 0x3, RZ ;  /* 0x0000000308087819 */ /* 0x000fe200000012ff */
[----:B------:R-:W-:Y:S01]  /*b430*/  UIADD3 UR11, UR11, UR18, URZ ;  /* 0x000000120b0b7290 */ /* 0x000fe2000fffe03f */
[----:B------:R-:W-:Y:S01]  /*b440*/  LOP3.LUT R21, R76, 0x2, R21, 0xe2, !PT ;  /* 0x000000024c157812 */ /* 0x000fe200078ee215 */
[----:B------:R-:W-:Y:S01]  /*b450*/  IMAD.IADD R76, R0, 0x1, -R77 ;  /* 0x00000001004c7824 */ /* 0x000fe200078e0a4d */
[----:B------:R-:W-:Y:S01]  /*b460*/  SEL R0, RZ, 0xffffffff, P0 ;  /* 0xffffffffff007807 */ /* 0x000fe20000000000 */
[----:B------:R-:W-:Y:S01]  /*b470*/  USHF.R.S32.HI UR4, URZ, 0x1f, UR9 ;  /* 0x0000001f3f047899 */ /* 0x000fe20008011409 */
[----:B------:R-:W-:Y:S01]  /*b480*/  LOP3.LUT R8, R8, R9, RZ, 0x3c, !PT ;  /* 0x0000000908087212 */ /* 0x000fe200078e3cff */
[----:B------:R-:W-:Y:S01]  /*b490*/  IMAD.X R9, RZ, RZ, R15, P3 ;  /* 0x000000ffff097224 */ /* 0x000fe200018e060f */
[----:B------:R-:W-:Y:S01]  /*b4a0*/  IADD3 R45, P3, R14, 0x8000, RZ ;  /* 0x000080000e2d7810 */ /* 0x000fe20007f7e0ff */
[----:B------:R-:W-:Y:S01]  /*b4b0*/  IMAD.SHL.U32 R0, R0, 0x4, RZ ;  /* 0x0000000400007824 */ /* 0x000fe200078e00ff */
[----:B------:R-:W-:Y:S01]  /*b4c0*/  SHF.R.U64 R12, R12, 0x3, RZ ;  /* 0x000000030c0c7819 */ /* 0x000fe200000012ff */
[----:B------:R-:W5:Y:S01]  /*b4d0*/  LD.E.128 R60, desc[UR50][R60.64] ;  /* 0x000000323c3c7980 */ /* 0x000f62000c101d00 */
[----:B------:R-:W-:-:S02]  /*b4e0*/  LOP3.LUT R44, R45, 0x380, RZ, 0xc0, !PT ;  /* 0x000003802d2c7812 */ /* 0x000fc400078ec0ff */
[----:B------:R-:W-:Y:S01]  /*b4f0*/  LOP3.LUT R21, R0, 0x4, R21, 0xe2, !PT ;  /* 0x0000000400157812 */ /* 0x000fe200078ee215 */
[----:B------:R-:W-:Y:S01]  /*b500*/  IMAD R0, R76, 0x20, R3 ;  /* 0x000000204c007824 */ /* 0x000fe200078e0203 */
[----:B------:R-:W-:Y:S01]  /*b510*/  SHF.R.U64 R24, R24, 0x3, RZ ;  /* 0x0000000318187819 */ /* 0x000fe200000012ff */
[----:B------:R-:W5:Y:S01]  /*b520*/  LD.E.128 R64, desc[UR50][R64.64] ;  /* 0x0000003240407980 */ /* 0x000f62000c101d00 */
[----:B------:R-:W-:Y:S02]  /*b530*/  SHF.R.U64 R28, R28, 0x3, RZ ;  /* 0x000000031c1c7819 */ /* 0x000fe400000012ff */
[----:B------:R-:W-:Y:S01]  /*b540*/  SHF.R.U64 R44, R44, 0x3, RZ ;  /* 0x000000032c2c7819 */ /* 0x000fe200000012ff */
[----:B------:R-:W-:Y:S01]  /*b550*/  UIMAD.WIDE.U32 UR10, UR44, UR12, UR10 ;  /* 0x0000000c2c0a72a5 */ /* 0x000fe2000f8e000a */
[----:B------:R-:W-:Y:S01]  /*b560*/  ISETP.GE.AND P1, PT, R89, UR14, PT ;  /* 0x0000000e59007c0c */ /* 0x000fe2000bf26270 */
[----:B------:R-:W-:Y:S01]  /*b570*/  VIADD R80, R0, UR45 ;  /* 0x0000002d00507c36 */ /* 0x000fe20008000000 */
        /* <DEDUP_REMOVED lines=9> */
[----:B------:R-:W-:Y:S01]  /*b610*/  UIMAD UR11, UR44, UR13, UR11 ;  /* 0x0000000d2c0b72a4 */ /* 0x000fe2000f8e020b */
[----:B------:R-:W-:Y:S01]  /*b620*/  IADD3 R53, P5, R14, 0xa000, RZ ;  /* 0x0000a0000e357810 */ /* 0x000fe20007fbe0ff */
[----:B0-----:R-:W-:Y:S01]  /*b630*/  @P2 IMAD.HI.U32 R0, R80, R79, RZ ;  /* 0x0000004f50002227 */ /* 0x001fe200078e00ff */
[C---:B------:R-:W-:Y:S01]  /*b640*/  IADD3 R57, P6, R14.reuse, 0xb000, RZ ;  /* 0x0000b0000e397810 */ /* 0x040fe20007fde0ff */
[----:B------:R-:W-:Y:S01]  /*b650*/  ULDC.64 UR12, c[0x0][0xaf0] ;  /* 0x0002bc00000c7ab9 */ /* 0x000fe20000000a00 */
[----:B------:R-:W-:Y:S01]  /*b660*/  IADD3 R7, P3, R14, 0xf000, RZ ;  /* 0x0000f0000e077810 */ /* 0x000fe20007f7e0ff */
[----:B------:R-:W5:Y:S01]  /*b670*/  LD.E.128 R8, desc[UR50][R8.64] ;  /* 0x0000003208087980 */ /* 0x000f62000c101d00 */
[----:B------:R-:W-:Y:S01]  /*b680*/  SEL R20, RZ, 0xffffffff, P1 ;  /* 0xffffffffff147807 */ /* 0x000fe20000800000 */
[----:B------:R-:W-:Y:S01]  /*b690*/  UIMAD UR4, UR4, UR12, URZ ;  /* 0x0000000c040472a4 */ /* 0x000fe2000f8e023f */
[----:B------:R-:W-:-:S02]  /*b6a0*/  ISETP.GE.AND P0, PT, R87, UR14, PT ;  /* 0x0000000e57007c0c */ /* 0x000fc4000bf06270 */
[----:B------:R-:W-:Y:S01]  /*b6b0*/  LOP3.LUT R5, R14, 0x380, RZ, 0xc0, !PT ;  /* 0x000003800e057812 */ /* 0x000fe200078ec0ff */
[----:B------:R-:W-:Y:S01]  /*b6c0*/  IMAD.MOV.U32 R77, RZ, RZ, R80 ;  /* 0x000000ffff4d7224 */ /* 0x000fe200078e0050 */
[----:B------:R-:W-:Y:S01]  /*b6d0*/  LOP3.LUT R48, R49, 0x380, RZ, 0xc0, !PT ;  /* 0x0000038031307812 */ /* 0x000fe200078ec0ff */
[----:B------:R-:W5:Y:S01]  /*b6e0*/  LD.E.128 R24, desc[UR50][R24.64] ;  /* 0x0000003218187980 */ /* 0x000f62000c101d00 */
[----:B------:R-:W-:Y:S02]  /*b6f0*/  LOP3.LUT R52, R53, 0x380, RZ, 0xc0, !PT ;  /* 0x0000038035347812 */ /* 0x000fe400078ec0ff */
[----:B------:R-:W-:Y:S01]  /*b700*/  LOP3.LUT R56, R57, 0x380, RZ, 0xc0, !PT ;  /* 0x0000038039387812 */ /* 0x000fe200078ec0ff */
[----:B------:R-:W-:Y:S01]  /*b710*/  IMAD.SHL.U32 R76, R20, 0x8, RZ ;  /* 0x00000008144c7824 */ /* 0x000fe200078e00ff */
[----:B------:R-:W-:Y:S01]  /*b720*/  LOP3.LUT R6, R7, 0x380, RZ, 0xc0, !PT ;  /* 0x0000038007067812 */ /* 0x000fe200078ec0ff */
[----:B------:R-:W-:Y:S01]  /*b730*/  UIMAD.WIDE.U32 UR10, UR9, UR12, UR10 ;  /* 0x0000000c090a72a5 */ /* 0x000fe2000f8e000a */
[----:B------:R-:W-:Y:S01]  /*b740*/  SEL R20, RZ, 0xffffffff, P0 ;  /* 0xffffffffff147807 */ /* 0x000fe20000000000 */
[----:B------:R-:W-:Y:S01]  /*b750*/  UIMAD UR4, UR9, UR13, UR4 ;  /* 0x0000000d090472a4 */ /* 0x000fe2000f8e0204 */
[----:B-1----:R-:W-:Y:S01]  /*b760*/  @P2 SHF.R.U32.HI R77, RZ, R81, R0 ;  /* 0x00000051ff4d2219 */ /* 0x002fe20000011600 */
[----:B------:R-:W-:Y:S01]  /*b770*/  IMAD.X R73, RZ, RZ, R15, P3 ;  /* 0x000000ffff497224 */ /* 0x000fe200018e060f */
[----:B------:R-:W-:Y:S01]  /*b780*/  SHF.R.U64 R48, R48, 0x3, RZ ;  /* 0x0000000330307819 */ /* 0x000fe200000012ff */
        /* <DEDUP_REMOVED lines=8> */
[----:B------:R-:W-:Y:S01]  /*b810*/  IMAD.SHL.U32 R83, R20, 0x10, RZ ;  /* 0x0000001014537824 */ /* 0x000fe200078e00ff */
[--C-:B------:R-:W-:Y:S01]  /*b820*/  SHF.R.S32.HI R78, RZ, 0x1f, R77.reuse ;  /* 0x0000001fff4e7819 */ /* 0x100fe2000001144d */
[----:B------:R-:W-:Y:S01]  /*b830*/  IMAD.MOV R79, RZ, RZ, -R77 ;  /* 0x000000ffff4f7224 */ /* 0x000fe200078e0a4d */
        /* <DEDUP_REMOVED lines=10> */
[----:B------:R-:W-:Y:S01]  /*b8e0*/  LOP3.LUT R72, R6, R7, RZ, 0x3c, !PT ;  /* 0x0000000706487212 */ /* 0x000fe200078e3cff */
[----:B------:R-:W-:Y:S01]  /*b8f0*/  IMAD.U32 R21, RZ, RZ, UR11 ;  /* 0x0000000bff157e24 */ /* 0x000fe2000f8e00ff */
[----:B------:R-:W-:Y:S01]  /*b900*/  ULDC.64 UR10, c[0x0][0xae0] ;  /* 0x0002b800000a7ab9 */ /* 0x000fe20000000a00 */
[----:B------:R-:W-:Y:S01]  /*b910*/  SEL R0, RZ, 0xffffffff, P0 ;  /* 0xffffffffff007807 */ /* 0x000fe20000000000 */
[----:B------:R-:W-:Y:S01]  /*b920*/  IMAD R79, R82, R79, R80 ;  /* 0x0000004f524f7224 */ /* 0x000fe200078e0250 */
[----:B------:R-:W5:Y:S01]  /*b930*/  LD.E.128 R4, desc[UR50][R4.64] ;  /* 0x0000003204047980 */ /* 0x000f62000c101d00 */
[----:B------:R-:W-:Y:S01]  /*b940*/  IMAD R78, R78, UR10, RZ ;  /* 0x0000000a4e4e7c24 */ /* 0x000fe2000f8e02ff */
[----:B------:R-:W-:Y:S01]  /*b950*/  LOP3.LUT R76, R83, 0x10, R76, 0xe2, !PT ;  /* 0x00000010534c7812 */ /* 0x000fe200078ee24c */
[----:B------:R-:W-:Y:S01]  /*b960*/  IMAD.U32 R21, RZ, RZ, UR4 ;  /* 0x00000004ff157e24 */ /* 0x000fe2000f8e00ff */
[----:B------:R-:W5:Y:S01]  /*b970*/  LD.E.128 R12, desc[UR50][R12.64] ;  /* 0x000000320c0c7980 */ /* 0x000f62000c101d00 */
[----:B------:R-:W-:Y:S01]  /*b980*/  IMAD.SHL.U32 R83, R0, 0x20, RZ ;  /* 0x0000002000537824 */ /* 0x000fe200078e00ff */
[----:B------:R-:W-:Y:S01]  /*b990*/  ISETP.GE.AND P0, PT, R95, UR14, PT ;  /* 0x0000000e5f007c0c */ /* 0x000fe2000bf06270 */
[----:B------:R-:W-:Y:S01]  /*b9a0*/  IMAD R81, R77, UR11, R78 ;  /* 0x0000000b4d517c24 */ /* 0x000fe2000f8e024e */
[----:B------:R-:W5:Y:S01]  /*b9b0*/  LD.E.128 R48, desc[UR50][R48.64] ;  /* 0x0000003230307980 */ /* 0x000f62000c101d00 */
[----:B------:R-:W-:-:S03]  /*b9c0*/  SHF.R.S32.HI R78, RZ, 0x1f, R79 ;  /* 0x0000001fff4e7819 */ /* 0x000fc6000001144f */
[----:B------:R-:W5:Y:S01]  /*b9d0*/  LD.E.128 R52, desc[UR50][R52.64] ;  /* 0x0000003234347980 */ /* 0x000f62000c101d00 */
[----:B------:R-:W-:Y:S01]  /*b9e0*/  IMAD.WIDE.U32 R20, R77, UR10, R20 ;  /* 0x0000000a4d147c25 */ /* 0x000fe2000f8e0014 */
[----:B------:R-:W-:Y:S02]  /*b9f0*/  ULDC.64 UR10, c[0x0][0xad8] ;  /* 0x0002b600000a7ab9 */ /* 0x000fe40000000a00 */
        /* <DEDUP_REMOVED lines=11> */
[----:B------:R-:W-:Y:S01]  /*bab0*/  IMAD.IADD R21, R21, 0x1, R81 ;  /* 0x0000000115157824 */ /* 0x000fe200078e0251 */
[----:B------:R-:W-:Y:S01]  /*bac0*/  SEL R77, RZ, 0x40, P0 ;  /* 0x00000040ff4d7807 */ /* 0x000fe20000000000 */
[----:B------:R-:W-:Y:S01]  /*bad0*/  IMAD R78, R78, UR10, RZ ;  /* 0x0000000a4e4e7c24 */ /* 0x000fe2000f8e02ff */
[----:B------:R-:W-:Y:S01]  /*bae0*/  ISETP.GE.AND P0, PT, R97, UR14, PT ;  /* 0x0000000e61007c0c */ /* 0x000fe2000bf06270 */
[----:B------:R-:W-:-:S02]  /*baf0*/  IMAD R93, R82, UR8, RZ ;  /* 0x00000008525d7c24 */ /* 0x000fc4000f8e02ff */
[----:B------:R-:W-:Y:S01]  /*bb00*/  VIADD R90, R3, UR45 ;  /* 0x0000002d035a7c36 */ /* 0x000fe20008000000 */
        /* <DEDUP_REMOVED lines=12> */
[----:B0-----:R0:W1:Y:S02]  /*bbd0*/  SHFL.IDX PT, R20, R86, RZ, 0x181f ;  /* 0x00181fff56147589 */ /* 0x00106400000e0000 */
[----:B------:R-:W-:Y:S02]  /*bbe0*/  SYNCS.ARRIVE.TRANS64.RED.A1T0 RZ, [UR4], RZ ;  /* 0x000000ffffff79a7 */ /* 0x000fe40008100404 */
        /* <DEDUP_REMOVED lines=11> */
[-C--:B-1----:R-:W-:Y:S01]  /*bca0*/  @!P1 LEA R76, P2, R192, R20.reuse, 0x1 ;  /* 0x00000014c04c9211 */ /* 0x082fe200078408ff */
[----:B--2---:R-:W-:Y:S02]  /*bcb0*/  @!P0 IMAD.WIDE R78, R2, 0x2, R20 ;  /* 0x00000002024e8825 */ /* 0x004fe400078e0214 */
[----:B------:R-:W-:Y:S02]  /*bcc0*/  @!P4 LEA R80, P5, R187, R20, 0x1 ;  /* 0x00000014bb50c211 */ /* 0x000fe400078a08ff */
[----:B------:R-:W-:Y:S01]  /*bcd0*/  @!P1 LEA.HI.X R77, R192, R21, R152, 0x1, P2 ;  /* 0x00000015c04d9211 */ /* 0x000fe200010f0c98 */
[----:B-----5:R1:W-:Y:S01]  /*bce0*/  @!P0 ST.E.128 desc[UR50][R78.64], R4 ;  /* 0x000000044e008985 */ /* 0x0203e2000c101d32 */
[----:B------:R-:W-:Y:S02]  /*bcf0*/  ISETP.GE.AND P2, PT, R87, UR14, PT ;  /* 0x0000000e57007c0c */ /* 0x000fe4000bf46270 */
[----:B------:R-:W-:Y:S01]  /*bd00*/  LOP3.LUT P0, RZ, R0, 0x40, RZ, 0xc0, !PT ;  /* 0x0000004000ff7812 */ /* 0x000fe2000780c0ff */
[----:B------:R2:W-:Y:S01]  /*bd10*/  @!P1 ST.E.128 desc[UR50][R76.64], R12 ;  /* 0x0000000c4c009985 */ /* 0x0005e2000c101d32 */
[----:B------:R-:W-:-:S02]  /*bd20*/  ISETP.GE.AND P1, PT, R91, UR14, PT ;  /* 0x0000000e5b007c0c */ /* 0x000fc4000bf26270 */
[-C--:B------:R-:W-:Y:S02]  /*bd30*/  @!P3 LEA R82, P6, R89, R20.reuse, 0x1 ;  /* 0x000000145952b211 */ /* 0x080fe400078c08ff */
[-C--:B------:R-:W-:Y:S02]  /*bd40*/  @!P4 LEA.HI.X R81, R187, R21.reuse, R81, 0x1, P5 ;  /* 0x00000015bb51c211 */ /* 0x080fe400028f0c51 */
[-C--:B------:R-:W-:Y:S02]  /*bd50*/  @!P3 LEA.HI.X R83, R89, R21.reuse, R83, 0x1, P6 ;  /* 0x000000155953b211 */ /* 0x080fe400030f0c53 */
[----:B------:R-:W-:Y:S01]  /*bd60*/  LOP3.LUT P6, RZ, R3, 0x80, RZ, 0xc0, !PT ;  /* 0x0000008003ff7812 */ /* 0x000fe200078cc0ff */
[----:B------:R3:W-:Y:S01]  /*bd70*/  @!P4 ST.E.128 desc[UR50][R80.64], R28 ;  /* 0x0000001c5000c985 */ /* 0x0007e2000c101d32 */
[C---:B------:R-:W-:Y:S02]  /*bd80*/  @!P2 LEA R84, P5, R87.reuse, R20, 0x1 ;  /* 0x000000145754a211 */ /* 0x040fe400078a08ff */
[----:B-1----:R-:W-:Y:S01]  /*bd90*/  SHF.R.S32.HI R5, RZ, 0x1f, R91 ;  /* 0x0000001fff057819 */ /* 0x002fe2000001145b */
        /* <DEDUP_REMOVED lines=14> */
.L_x_4294:
[----:B------:R-:W-:Y:S05]  /*be80*/  BSYNC B1 ;  /* 0x0000000000017941 */ /* 0x000fea0003800000 */
.L_x_4293:
        /* <DEDUP_REMOVED lines=9> */
[----:B------:R-:W-:Y:S02]  /*bf20*/  ISETP.GE.AND P1, PT, R87, UR14, PT ;  /* 0x0000000e57007c0c */ /* 0x000fe4000bf26270 */
[----:B------:R-:W-:-:S02]  /*bf30*/  SHF.R.S32.HI R15, RZ, 0x1f, R187 ;  /* 0x0000001fff0f7819 */ /* 0x000fc400000114bb */
[----:B--2---:R-:W-:Y:S01]  /*bf40*/  SHF.R.S32.HI R21, RZ, 0x1f, R89 ;  /* 0x0000001fff157819 */ /* 0x004fe20000011459 */
[----:B0---4-:R-:W-:Y:S02]  /*bf50*/  @!P0 IMAD.WIDE R6, R2, 0x2, R4 ;  /* 0x0000000202068825 */ /* 0x011fe400078e0204 */
[CC--:B------:R-:W-:Y:S02]  /*bf60*/  @!P4 LEA R12, P5, R192.reuse, R4.reuse, 0x1 ;  /* 0x00000004c00cc211 */ /* 0x0c0fe400078a08ff */
[-C--:B------:R-:W-:Y:S01]  /*bf70*/  @!P3 LEA R14, P6, R187, R4.reuse, 0x1 ;  /* 0x00000004bb0eb211 */ /* 0x080fe200078c08ff */
[----:B------:R0:W-:Y:S01]  /*bf80*/  @!P0 ST.E.128 desc[UR50][R6.64], R8 ;  /* 0x0000000806008985 */ /* 0x0001e2000c101d32 */
[----:B------:R-:W-:Y:S02]  /*bf90*/  ISETP.GE.AND P0, PT, R91, UR14, PT ;  /* 0x0000000e5b007c0c */ /* 0x000fe4000bf06270 */
[----:B------:R-:W-:Y:S02]  /*bfa0*/  @!P4 LEA.HI.X R13, R192, R5, R152, 0x1, P5 ;  /* 0x00000005c00dc211 */ /* 0x000fe400028f0c98 */
[----:B-1----:R-:W-:-:S02]  /*bfb0*/  @!P2 LEA R20, P5, R89, R4, 0x1 ;  /* 0x000000045914a211 */ /* 0x002fc400078a08ff */
        /* <DEDUP_REMOVED lines=25> */
.L_x_4292:
        /* <DEDUP_REMOVED lines=44> */
[----:B------:R-:W-:Y:S01]  /*c410*/  UIADD3 UR4, UR40, 0x28c20, URZ ;  /* 0x00028c2028047890 */ /* 0x000fe2000fffe03f */
[----:B------:R-:W-:Y:S01]  /*c420*/  IMAD R7, R7, UR14, R4 ;  /* 0x0000000e07077c24 */ /* 0x000fe2000f8e0204 */
[----:B------:R-:W-:Y:S01]  /*c430*/  SHF.R.S32.HI R162, RZ, 0x1f, R209 ;  /* 0x0000001fffa27819 */ /* 0x000fe200000114d1 */
[----:B------:R-:W-:Y:S01]  /*c440*/  IMAD R0, R0, UR12, RZ ;  /* 0x0000000c00007c24 */ /* 0x000fe2000f8e02ff */
[----:B------:R-:W-:Y:S01]  /*c450*/  UPRMT UR4, URZ, 0x654, UR4 ;  /* 0x000006543f047896 */ /* 0x000fe20008000004 */
[----:B------:R-:W-:Y:S01]  /*c460*/  IMAD.U32 R4, RZ, RZ, UR10 ;  /* 0x0000000aff047e24 */ /* 0x000fe2000f8e00ff */
[----:B------:R-:W-:Y:S01]  /*c470*/  ULDC.64 UR10, c[0x0][0xb28] ;  /* 0x0002ca00000a7ab9 */ /* 0x000fe20000000a00 */
[C---:B------:R-:W-:Y:S01]  /*c480*/  IMAD R9, R3.reuse, UR13, R0 ;  /* 0x0000000d03097c24 */ /* 0x040fe2000f8e0200 */
[----:B------:R-:W-:Y:S01]  /*c490*/  SHF.R.S32.HI R0, RZ, 0x1f, R7 ;  /* 0x0000001fff007819 */ /* 0x000fe20000011407 */
[----:B------:R-:W-:Y:S01]  /*c4a0*/  IMAD.WIDE.U32 R4, R3, UR12, R4 ;  /* 0x0000000c03047c25 */ /* 0x000fe2000f8e0004 */
[----:B------:R-:W-:-:S02]  /*c4b0*/  SHF.R.S32.HI R163, RZ, 0x1f, R210 ;  /* 0x0000001fffa37819 */ /* 0x000fc400000114d2 */
        /* <DEDUP_REMOVED lines=39> */
[----:B0-----:R-:W-:-:S04]  /*c730*/  @!P1 LEA R4, P2, R223, R12, 0x2 ;  /* 0x0000000cdf049211 */ /* 0x001fc800078410ff */
[----:B------:R-:W-:Y:S02]  /*c740*/  @!P1 LEA.HI.X R5, R223, R11, R174, 0x2, P2 ;  /* 0x0000000bdf059211 */ /* 0x000fe400010f14ae */
[----:B------:R-:W-:-:S03]  /*c750*/  ISETP.GE.AND P2, PT, R217, UR4, PT ;  /* 0x00000004d9007c0c */ /* 0x000fc6000bf46270 */
[----:B------:R0:W-:Y:S01]  /*c760*/  @!P1 ST.E.64 desc[UR50][R4.64], R28 ;  /* 0x0000001c04009985 */ /* 0x0001e2000c101b32 */
[----:B------:R-:W-:-:S03]  /*c770*/  ISETP.GE.AND P1, PT, R218, UR4, PT ;  /* 0x00000004da007c0c */ /* 0x000fc6000bf26270 */
[----:B------:R1:W-:Y:S01]  /*c780*/  @!P0 ST.E.64 desc[UR50][R6.64], R32 ;  /* 0x0000002006008985 */ /* 0x0003e2000c101b32 */
[----:B------:R-:W-:Y:S02]  /*c790*/  ISETP.GE.AND P0, PT, R219, UR4, PT ;  /* 0x00000004db007c0c */ /* 0x000fe4000bf06270 */
[CC--:B0-----:R-:W-:Y:S02]  /*c7a0*/  @!P3 LEA R4, P5, R221.reuse, R12.reuse, 0x2 ;  /* 0x0000000cdd04b211 */ /* 0x0c1fe400078a10ff */
[CC--:B-1----:R-:W-:Y:S02]  /*c7b0*/  @!P4 LEA R6, P6, R220.reuse, R12.reuse, 0x2 ;  /* 0x0000000cdc06c211 */ /* 0x0c2fe400078c10ff */
[-C--:B------:R-:W-:Y:S02]  /*c7c0*/  @!P3 LEA.HI.X R5, R221, R11.reuse, R14, 0x2, P5 ;  /* 0x0000000bdd05b211 */ /* 0x080fe400028f140e */
[----:B------:R-:W-:Y:S02]  /*c7d0*/  @!P4 LEA.HI.X R7, R220, R11, R173, 0x2, P6 ;  /* 0x0000000bdc07c211 */ /* 0x000fe400030f14ad */
[----:B------:R-:W-:Y:S01]  /*c7e0*/  @!P2 LEA R8, P6, R217, R12, 0x2 ;  /* 0x0000000cd908a211 */ /* 0x000fe200078c10ff */
[----:B------:R0:W-:Y:S01]  /*c7f0*/  @!P3 ST.E.64 desc[UR50][R4.64], R36 ;  /* 0x000000240400b985 */ /* 0x0001e2000c101b32 */
[----:B------:R-:W-:-:S02]  /*c800*/  ISETP.GE.AND P3, PT, R216, UR4, PT ;  /* 0x00000004d8007c0c */ /* 0x000fc4000bf66270 */
[-C--:B------:R-:W-:Y:S01]  /*c810*/  @!P2 LEA.HI.X R9, R217, R11.reuse, R170, 0x2, P6 ;  /* 0x0000000bd909a211 */ /* 0x080fe200030f14aa */
[----:B------:R1:W-:Y:S01]  /*c820*/  @!P4 ST.E.64 desc[UR50][R6.64], R40 ;  /* 0x000000280600c985 */ /* 0x0003e2000c101b32 */
[CC--:B0-----:R-:W-:Y:S02]  /*c830*/  @!P0 LEA R4, P4, R219.reuse, R12.reuse, 0x2 ;  /* 0x0000000cdb048211 */ /* 0x0c1fe400078810ff */
[C---:B-1----:R-:W-:Y:S02]  /*c840*/  @!P1 LEA R6, P5, R218.reuse, R12, 0x2 ;  /* 0x0000000cda069211 */ /* 0x042fe400078a10ff */
        /* <DEDUP_REMOVED lines=9> */
[CC--:B0-----:R-:W-:Y:S02]  /*c8e0*/  @!P3 LEA R4, P6, R216.reuse, R12.reuse, 0x2 ;  /* 0x0000000cd804b211 */ /* 0x0c1fe400078c10ff */
[CC--:B-1----:R-:W-:Y:S02]  /*c8f0*/  @!P4 LEA R6, P2, R215.reuse, R12.reuse, 0x2 ;  /* 0x0000000cd706c211 */ /* 0x0c2fe400078410ff */
[-C--:B------:R-:W-:Y:S02]  /*c900*/  @!P3 LEA.HI.X R5, R216, R11.reuse, R169, 0x2, P6 ;  /* 0x0000000bd805b211 */ /* 0x080fe400030f14a9 */
[----:B--2---:R-:W-:Y:S02]  /*c910*/  @!P5 LEA R8, P6, R214, R12, 0x2 ;  /* 0x0000000cd608d211 */ /* 0x004fe400078c10ff */
        /* <DEDUP_REMOVED lines=87> */
.L_x_4297:
[----:B------:R-:W-:Y:S05]  /*ce90*/  BSYNC B1 ;  /* 0x0000000000017941 */ /* 0x000fea0003800000 */
.L_x_4296:
        /* <DEDUP_REMOVED lines=10> */
[CC--:B0-----:R-:W-:Y:S02]  /*cf40*/  @!P4 LEA R10, P3, R18.reuse, R3.reuse, 0x2 ;  /* 0x00000003120ac211 */ /* 0x0c1fe400078610ff */
[-C--:B------:R-:W-:Y:S02]  /*cf50*/  @!P2 LEA R4, P6, R223, R3.reuse, 0x2 ;  /* 0x00000003df04a211 */ /* 0x080fe400078c10ff */
[----:B--2-4-:R-:W-:Y:S02]  /*cf60*/  @!P4 LEA.HI.X R11, R18, R20, R175, 0x2, P3 ;  /* 0x00000014120bc211 */ /* 0x014fe400018f14af */
        /* <DEDUP_REMOVED lines=9> */
[----:B------:R-:W-:Y:S01]  /*d000*/  @!P0 LEA.HI.X R9, R221, R20, R14, 0x2, P6 ;  /* 0x00000014dd098211 */ /* 0x000fe200030f140e */
        /* <DEDUP_REMOVED lines=14> */
[-C--:B--2---:R-:W-:Y:S02]  /*d0f0*/  @!P0 LEA R4, P6, R217, R3.reuse, 0x2 ;  /* 0x00000003d9048211 */ /* 0x084fe400078c10ff */
[----:B------:R-:W-:Y:S01]  /*d100*/  ISETP.GE.AND P4, PT, R213, UR4, PT ;  /* 0x00000004d5007c0c */ /* 0x000fe2000bf86270 */
[----:B------:R2:W-:Y:S01]  /*d110*/  @!P5 ST.E.64 desc[UR50][R14.64], R50 ;  /* 0x000000320e00d985 */ /* 0x0005e2000c101b32 */
[----:B---3--:R-:W-:-:S02]  /*d120*/  @!P1 LEA R6, P5, R216, R3, 0x2 ;  /* 0x00000003d8069211 */ /* 0x008fc400078a10ff */
        /* <DEDUP_REMOVED lines=10> */
[CC--:B----4-:R-:W-:Y:S02]  /*d1d0*/  @!P4 LEA R12, P2, R213.reuse, R3.reuse, 0x2 ;  /* 0x00000003d50cc211 */ /* 0x0d0fe400078410ff */
[----:B------:R-:W-:Y:S02]  /*d1e0*/  ISETP.GE.AND P1, PT, R210, UR4, PT ;  /* 0x00000004d2007c0c */ /* 0x000fe4000bf26270 */
[-C--:B------:R-:W-:Y:S02]  /*d1f0*/  @!P3 LEA.HI.X R11, R214, R20.reuse, R167, 0x2, P6 ;  /* 0x00000014d60bb211 */ /* 0x080fe400030f14a7 */
[----:B------:R-:W-:Y:S02]  /*d200*/  @!P4 LEA.HI.X R13, R213, R20, R166, 0x2, P2 ;  /* 0x00000014d50dc211 */ /* 0x000fe400010f14a6 */
[----:B------:R-:W-:Y:S01]  /*d210*/  ISETP.GE.AND P2, PT, R209, UR4, PT ;  /* 0x00000004d1007c0c */ /* 0x000fe2000bf46270 */
[----:B------:R-:W-:Y:S01]  /*d220*/  @!P3 ST.E.64 desc[UR50][R10.64], R66 ;  /* 0x000000420a00b985 */ /* 0x000fe2000c101b32 */
[----:B--2---:R-:W-:-:S03]  /*d230*/  @!P5 LEA R14, P6, R212, R3, 0x2 ;  /* 0x00000003d40ed211 */ /* 0x004fc600078c10ff */
[----:B------:R2:W-:Y:S01]  /*d240*/  @!P4 ST.E.64 desc[UR50][R12.64], R70 ;  /* 0x000000460c00c985 */ /* 0x0005e2000c101b32 */
[-C--:B------:R-:W-:Y:S02]  /*d250*/  @!P5 LEA.HI.X R15, R212, R20.reuse, R165, 0x2, P6 ;  /* 0x00000014d40fd211 */ /* 0x080fe400030f14a5 */
[CC--:B0-----:R-:W-:Y:S02]  /*d260*/  @!P0 LEA R4, P4, R211.reuse, R3.reuse, 0x2 ;  /* 0x00000003d3048211 */ /* 0x0c1fe400078810ff */
[-C--:B---3--:R-:W-:Y:S01]  /*d270*/  @!P1 LEA R6, P3, R210, R3.reuse, 0x2 ;  /* 0x00000003d2069211 */ /* 0x088fe200078610ff */
        /* <DEDUP_REMOVED lines=23> */
[-C--:B---3--:R-:W-:Y:S02]  /*d3f0*/  @!P2 LEA R4, P6, R205, R3.reuse, 0x2 ;  /* 0x00000003cd04a211 */ /* 0x088fe400078c10ff */
[----:B------:R-:W-:Y:S01]  /*d400*/  ISETP.GE.AND P4, PT, R201, UR4, PT ;  /* 0x00000004c9007c0c */ /* 0x000fe2000bf86270 */
[----:B------:R3:W-:Y:S01]  /*d410*/  @!P3 ST.E.64 desc[UR50][R14.64], R98 ;  /* 0x000000620e00b985 */ /* 0x0007e2000c101b32 */
[-C--:B-1----:R-:W-:Y:S02]  /*d420*/  @!P1 LEA R6, P3, R204, R3.reuse, 0x2 ;  /* 0x00000003cc069211 */ /* 0x082fe400078610ff */
[----:B------:R-:W-:Y:S02]  /*d430*/  @!P2 LEA.HI.X R5, R205, R20, R158, 0x2, P6 ;  /* 0x00000014cd05a211 */ /* 0x000fe400030f149e */
[----:B--2---:R-:W-:-:S02]  /*d440*/  @!P0 LEA R8, P6, R203, R3, 0x2 ;  /* 0x00000003cb088211 */ /* 0x004fc400078c10ff */
[-C--:B------:R-:W-:Y:S01]  /*d450*/  @!P1 LEA.HI.X R7, R204, R20.reuse, R157, 0x2, P3 ;  /* 0x00000014cc079211 */ /* 0x080fe200018f149d */
[----:B------:R1:W-:Y:S01]  /*d460*/  @!P2 ST.E.64 desc[UR50][R4.64], R102 ;  /* 0x000000660400a985 */ /* 0x0003e2000c101b32 */
[----:B------:R-:W-:Y:S02]  /*d470*/  ISETP.GE.AND P3, PT, R200, UR4, PT ;  /* 0x00000004c8007c0c */ /* 0x000fe4000bf66270 */
[----:B------:R-:W-:Y:S01]  /*d480*/  @!P0 LEA.HI.X R9, R203, R20, R156, 0x2, P6 ;  /* 0x00000014cb098211 */ /* 0x000fe200030f149c */
[----:B------:R2:W-:Y:S01]  /*d490*/  @!P1 ST.E.64 desc[UR50][R6.64], R106 ;  /* 0x0000006a06009985 */ /* 0x0005e2000c101b32 */
[-C--:B0-----:R-:W-:Y:S02]  /*d4a0*/  @!P5 LEA R10, P1, R202, R3.reuse, 0x2 ;  /* 0x00000003ca0ad211 */ /* 0x081fe400078210ff */
[----:B----4-:R-:W-:Y:S01]  /*d4b0*/  @!P4 LEA R12, P2, R201, R3, 0x2 ;  /* 0x00000003c90cc211 */ /* 0x010fe200078410ff */
[----:B------:R0:W-:Y:S01]  /*d4c0*/  @!P0 ST.E.64 desc[UR50][R8.64], R110 ;  /* 0x0000006e08008985 */ /* 0x0001e2000c101b32 */
[----:B------:R-:W-:-:S02]  /*d4d0*/  ISETP.GE.AND P0, PT, R199, UR4, PT ;  /* 0x00000004c7007c0c */ /* 0x000fc4000bf06270 */
[-C--:B------:R-:W-:Y:S02]  /*d4e0*/  @!P5 LEA.HI.X R11, R202, R20.reuse, R155, 0x2, P1 ;  /* 0x00000014ca0bd211 */ /* 0x080fe400008f149b */
        /* <DEDUP_REMOVED lines=13> */
[-C--:B--2---:R-:W-:Y:S01]  /*d5c0*/  @!P1 LEA R6, P6, R198, R3.reuse, 0x2 ;  /* 0x00000003c6069211 */ /* 0x084fe200078c10ff */
[----:B------:R2:W-:Y:S02]  /*d5d0*/  @!P0 ST.E.64 desc[UR50][R4.64], R126 ;  /* 0x0000007e04008985 */ /* 0x0005e4000c101b32 */
[----:B0-----:R-:W-:-:S02]  /*d5e0*/  @!P4 LEA R8, P0, R197, R3, 0x2 ;  /* 0x00000003c508c211 */ /* 0x001fc400078010ff */
[-C--:B------:R-:W-:Y:S02]  /*d5f0*/  @!P1 LEA.HI.X R7, R198, R20.reuse, R21, 0x2, P6 ;  /* 0x00000014c6079211 */ /* 0x080fe400030f1415 */
[-C--:B---3--:R-:W-:Y:S02]  /*d600*/  @!P3 LEA R10, P6, R196, R3.reuse, 0x2 ;  /* 0x00000003c40ab211 */ /* 0x088fe400078c10ff */
[-C--:B------:R-:W-:Y:S01]  /*d610*/  @!P4 LEA.HI.X R9, R197, R20.reuse, R229, 0x2, P0 ;  /* 0x00000014c509c211 */ /* 0x080fe200000f14e5 */
[----:B------:R2:W-:Y:S01]  /*d620*/  @!P1 ST.E.64 desc[UR50][R6.64], R130 ;  /* 0x0000008206009985 */ /* 0x0005e2000c101b32 */
[-C--:B----4-:R-:W-:Y:S02]  /*d630*/  @!P2 LEA R12, P1, R195, R3.reuse, 0x2 ;  /* 0x00000003c30ca211 */ /* 0x090fe400078210ff */
        /* <DEDUP_REMOVED lines=14> */
.L_x_4289:
        /* <DEDUP_REMOVED lines=22> */
[----:B------:R-:W1:Y:S10]  /*d880*/  S2R R3, SR_TID.X ;  /* 0x0000000000037919 */ /* 0x000e740000002100 */
[----:B------:R-:W-:Y:S01]  /*d890*/  @!UP1 ULDC UR9, c[0x0][0xad4] ;  /* 0x0002b50000099ab9 */ /* 0x000fe20000000800 */
[----:B--2---:R-:W-:Y:S01]  /*d8a0*/  @P1 R2UR UR4, R8 ;  /* 0x00000000080412ca */ /* 0x004fe200000e0000 */
[----:B-1----:R-:W-:-:S05]  /*d8b0*/  VIADD R8, R3, 0xffffff80 ;  /* 0xffffff8003087836 */ /* 0x002fca0000000000 */
[----:B------:R-:W-:-:S07]  /*d8c0*/  ISETP.GT.AND P0, PT, R8, 0x3f, PT ;  /* 0x0000003f0800780c */ /* 0x000fce0003f04270 */
[----:B------:R-:W-:Y:S01]  /*d8d0*/  USHF.R.S32.HI UR22, URZ, 0x1f, UR4 ;  /* 0x0000001f3f167899 */ /* 0x000fe20008011404 */
[----:B0-----:R-:W-:Y:S11]  /*d8e0*/  @P2 BRA `(.L_x_4298) ;  /* 0x0000000000102947 */ /* 0x001ff60003800000 */
[----:B------:R-:W-:Y:S05]  /*d8f0*/  @!P1 BRA `(.L_x_4298) ;  /* 0x00000000000c9947 */ /* 0x000fea0003800000 */
[----:B------:R-:W2:Y:S04]  /*d900*/  LDG.E R3, desc[UR50][R4.64] ;  /* 0x0000003204037981 */ /* 0x000ea8000c1e1900 */
[----:B-----5:R-:W2:Y:S02]  /*d910*/  LDG.E R0, desc[UR50][R4.64+0x4] ;  /* 0x0000043204007981 */ /* 0x020ea4000c1e1900 */
[----:B--2---:R-:W-:-:S07]  /*d920*/  IMAD.IADD R0, R0, 0x1, -R3 ;  /* 0x0000000100007824 */ /* 0x004fce00078e0a03 */
.L_x_4298:
[----:B------:R-:W-:Y:S01]  /*d930*/  USEL UR41, UR41, URZ, !UP0 ;  /* 0x0000003f29297287 */ /* 0x000fe2000c000000 */
[----:B------:R-:W-:Y:S01]  /*d940*/  BSSY B1, `(.L_x_4299) ;  /* 0x0000039000017945 */ /* 0x000fe20003800000 */
[----:B------:R-:W-:-:S03]  /*d950*/  USEL UR42, UR42, URZ, !UP0 ;  /* 0x0000003f2a2a7287 */ /* 0x000fc6000c000000 */
[----:B------:R-:W-:Y:S09]  /*d960*/  @P0 BRA `(.L_x_4300) ;  /* 0x0000000000d80947 */ /* 0x000ff20003800000 */
[----:B------:R-:W0:Y:S01]  /*d970*/  S2R R6, SR_TID.X ;  /* 0x0000000000067919 */ /* 0x000e220000002100 */
[----:B------:R-:W1:Y:S01]  /*d980*/  LDC R9, c[0x0][0xbe8] ;  /* 0x0002fa00ff097b82 */ /* 0x000e620000000800 */
[----:B------:R-:W-:Y:S02]  /*d990*/  IMAD.U32 R5, RZ, RZ, UR45 ;  /* 0x0000002dff057e24 */ /* 0x000fe4000f8e00ff */
[----:B-1---5:R-:W-:-:S03]  /*d9a0*/  IMAD R3, R0, R9, RZ ;  /* 0x0000000900037224 */ /* 0x022fc600078e02ff */
[----:B0-----:R-:W-:-:S04]  /*d9b0*/  IADD3 R6, R5, -0x80, R6 ;  /* 0xffffff8005067810 */ /* 0x001fc80007ffe006 */
        /* <DEDUP_REMOVED lines=13> */
[----:B------:R-:W-:Y:S02]  /*da90*/  UIMAD UR15, UR15, UR41, URZ ;  /* 0x000000290f0f72a4 */ /* 0x000fe4000f8e023f */
[----:B------:R-:W-:-:S02]  /*daa0*/  UIMAD.WIDE.U32 UR12, UR10, UR44, URZ ;  /* 0x0000002c0a0c72a5 */ /* 0x000fc4000f8e003f */
        /* <DEDUP_REMOVED lines=14> */
[----:B------:R-:W-:Y:S01]  /*db90*/  UIADD3.X UR8, UR8, UR19, UR22, UP1, UP2 ;  /* 0x0000001308087290 */ /* 0x000fe20008fe4416 */
[----:B------:R-:W-:Y:S01]  /*dba0*/  IMAD.U32 R5, RZ, RZ, UR21 ;  /* 0x00000015ff057e24 */ /* 0x000fe2000f8e00ff */
[--C-:B------:R-:W-:Y:S01]  /*dbb0*/  SHF.R.S32.HI R5, RZ, 0x1f, R3.reuse ;  /* 0x0000001fff057819 */ /* 0x100fe20000011403 */
[----:B------:R-:W-:Y:S01]  /*dbc0*/  IMAD.MOV R7, RZ, RZ, -R3 ;  /* 0x000000ffff077224 */ /* 0x000fe200078e0a03 */
[----:B------:R-:W-:Y:S01]  /*dbd0*/  IADD3 R4, P0, P1, R3, UR12, R4 ;  /* 0x0000000c03047c10 */ /* 0x000fe2000f91e004 */
[----:B------:R-:W-:Y:S01]  /*dbe0*/  ULDC.64 UR10, c[0x0][UR18+0x210] ;  /* 0x00008400120a7abb */ /* 0x000fe20008000a00 */
[----:B------:R-:W-:Y:S01]  /*dbf0*/  ULDC.64 UR12, c[0x0][0xba8] ;  /* 0x0002ea00000c7ab9 */ /* 0x000fe20000000a00 */
[----:B------:R-:W-:Y:S01]  /*dc00*/  IMAD R7, R9, R7, R6 ;  /* 0x0000000709077224 */ /* 0x000fe200078e0206 */
[----:B------:R-:W-:Y:S01]  /*dc10*/  IADD3.X R5, R5, UR8, R10, P0, P1 ;  /* 0x0000000805057c10 */ /* 0x000fe200087e240a */
[----:B------:R-:W-:Y:S01]  /*dc20*/  @!UP0 ULDC UR12, c[0x0][0xb50] ;  /* 0x0002d400000c8ab9 */ /* 0x000fe20000000800 */
[----:B------:R-:W-:Y:S01]  /*dc30*/  @!UP0 ULDC UR13, c[0x0][0xb54] ;  /* 0x0002d500000d8ab9 */ /* 0x000fe20000000800 */
[C---:B------:R-:W-:Y:S01]  /*dc40*/  IMAD R6, R7.reuse, UR11, RZ ;  /* 0x0000000b07067c24 */ /* 0x040fe2000f8e02ff */
[----:B------:R-:W-:Y:S01]  /*dc50*/  SHF.R.S32.HI R3, RZ, 0x1f, R7 ;  /* 0x0000001fff037819 */ /* 0x000fe20000011407 */
[----:B------:R-:W-:-:S04]  /*dc60*/  IMAD.WIDE.U32 R4, R7, UR10, R4 ;  /* 0x0000000a07047c25 */ /* 0x000fc8000f8e0004 */
[----:B------:R-:W-:Y:S01]  /*dc70*/  IMAD R3, R3, UR10, R6 ;  /* 0x0000000a03037c24 */ /* 0x000fe2000f8e0206 */
[----:B------:R-:W-:-:S03]  /*dc80*/  LEA R6, P0, R4, UR12, 0x2 ;  /* 0x0000000c04067c11 */ /* 0x000fc6000f8010ff */
[----:B------:R-:W-:-:S05]  /*dc90*/  IMAD.IADD R3, R5, 0x1, R3 ;  /* 0x0000000105037824 */ /* 0x000fca00078e0203 */
[----:B------:R-:W-:Y:S01]  /*dca0*/  LEA.HI.X R7, R4, UR13, R3, 0x2, P0 ;  /* 0x0000000d04077c11 */ /* 0x000fe200080f1403 */
[----:B------:R-:W-:-:S05]  /*dcb0*/  IMAD.MOV.U32 R3, RZ, RZ, -0x800000 ;  /* 0xff800000ff037424 */ /* 0x000fca00078e00ff */
[----:B------:R0:W-:Y:S02]  /*dcc0*/  STG.E desc[UR50][R6.64], R3 ;  /* 0x0000000306007986 */ /* 0x0001e4000c101932 */
.L_x_4300:
[----:B------:R-:W-:Y:S05]  /*dcd0*/  BSYNC B1 ;  /* 0x0000000000017941 */ /* 0x000fea0003800000 */
.L_x_4299:
[----:B------:R-:W-:-:S06]  /*dce0*/  UISETP.GT.AND UP0, UPT, UR9, 0x1, UPT ;  /* 0x000000010900788c */ /* 0x000fcc000bf04270 */
[----:B------:R-:W-:-:S13]  /*dcf0*/  PLOP3.LUT P0, PT, PT, PT, UP0, 0x80, 0x0 ;  /* 0x000000000000781c */ /* 0x000fda0003f0f008 */
[----:B------:R-:W-:Y:S05]  /*dd00*/  @P0 BRA `(.L_x_4295) ;  /* 0x00000008008c0947 */ /* 0x000fea0003800000 */
[----:B------:R-:W1:Y:S01]  /*dd10*/  LDC R11, c[0x0][0xbe8] ;  /* 0x0002fa00ff0b7b82 */ /* 0x000e620000000800 */
[----:B0-----:R-:W-:Y:S01]  /*dd20*/  SHF.R.S32.HI R3, RZ, 0x1f, R8 ;  /* 0x0000001fff037819 */ /* 0x001fe20000011408 */
[----:B------:R-:W-:Y:S01]  /*dd30*/  ULDC UR14, c[0x0][0xac8] ;  /* 0x0002b200000e7ab9 */ /* 0x000fe20000000800 */
[----:B------:R-:W-:Y:S01]  /*dd40*/  ULDC.64 UR12, c[0x0][0xaa0] ;  /* 0x0002a800000c7ab9 */ /* 0x000fe20000000a00 */
[----:B------:R-:W-:Y:S01]  /*dd50*/  ISETP.GE.AND P1, PT, R192, UR14, PT ;  /* 0x0000000ec0007c0c */ /* 0x000fe2000bf26270 */
[----:B------:R-:W-:Y:S01]  /*dd60*/  UIMAD UR10, UR22, UR12, URZ ;  /* 0x0000000c160a72a4 */ /* 0x000fe2000f8e023f */
[----:B------:R-:W-:Y:S01]  /*dd70*/  LEA.HI R6, R3, R8, RZ, 0x3 ;  /* 0x0000000803067211 */ /* 0x000fe200078f18ff */
[----:B------:R-:W-:Y:S01]  /*dd80*/  UIMAD.WIDE.U32 UR8, UR4, UR12, URZ ;  /* 0x0000000c040872a5 */ /* 0x000fe2000f8e003f */
[----:B------:R-:W-:Y:S01]  /*dd90*/  SEL R4, RZ, 0xffffffff, P1 ;  /* 0xffffffffff047807 */ /* 0x000fe20000800000 */
[----:B------:R-:W-:Y:S01]  /*dda0*/  UIMAD UR10, UR4, UR13, UR10 ;  /* 0x0000000d040a72a4 */ /* 0x000fe2000f8e020a */
[----:B------:R-:W-:Y:S01]  /*ddb0*/  LOP3.LUT R3, R6, 0xfffffff8, RZ, 0xc0, !PT ;  /* 0xfffffff806037812 */ /* 0x000fe200078ec0ff */
[C---:B------:R-:W-:Y:S01]  /*ddc0*/  VIADD R33, R2.reuse, 0xc0 ;  /* 0x000000c002217836 */ /* 0x040fe20000000000 */
[----:B------:R-:W-:Y:S01]  /*ddd0*/  ISETP.GE.AND P2, PT, R2, UR14, PT ;  /* 0x0000000e02007c0c */ /* 0x000fe2000bf46270 */
[----:B------:R-:W-:Y:S01]  /*dde0*/  IMAD.SHL.U32 R4, R4, 0x2, RZ ;  /* 0x0000000204047824 */ /* 0x000fe200078e00ff */
[----:B------:R-:W-:Y:S01]  /*ddf0*/  SHF.R.S32.HI R13, RZ, 0x3, R6 ;  /* 0x00000003ff0d7819 */ /* 0x000fe20000011406 */
[----:B------:R-:W-:Y:S01]  /*de00*/  IMAD.IADD R8, R8, 0x1, -R3 ;  /* 0x0000000108087824 */ /* 0x000fe200078e0a03 */
[----:B------:R-:W-:Y:S01]  /*de10*/  SEL R3, RZ, 0x1, P2 ;  /* 0x00000001ff037807 */ /* 0x000fe20001000000 */
[----:B------:R-:W-:Y:S01]  /*de20*/  UIADD3 UR9, UR9, UR10, URZ ;  /* 0x0000000a09097290 */ /* 0x000fe2000fffe03f */
[----:B------:R-:W-:Y:S01]  /*de30*/  ISETP.GE.AND P1, PT, R187, UR14, PT ;  /* 0x0000000ebb007c0c */ /* 0x000fe2000bf26270 */
[----:B------:R-:W-:Y:S01]  /*de40*/  ULDC.64 UR12, c[0x0][0xae8] ;  /* 0x0002ba00000c7ab9 */ /* 0x000fe20000000a00 */
[----:B------:R-:W-:Y:S01]  /*de50*/  LOP3.LUT R6, R4, 0x2, R3, 0xe2, !PT ;  /* 0x0000000204067812 */ /* 0x000fe200078ee203 */
[----:B------:R-:W-:Y:S01]  /*de60*/  IMAD R3, R8, 0x20, R13 ;  /* 0x0000002008037824 */ /* 0x000fe200078e020d */
[----:B------:R-:W-:Y:S01]  /*de70*/  SEL R4, RZ, 0xffffffff, P1 ;  /* 0xffffffffff047807 */ /* 0x000fe20000800000 */
[----:B------:R-:W-:Y:S01]  /*de80*/  UIMAD.WIDE.U32 UR8, UR44, UR12, UR8 ;  /* 0x0000000c2c0872a5 */ /* 0x000fe2000f8e0008 */
[----:B-1----:R-:W-:Y:S01]  /*de90*/  ISETP.NE.AND P0, PT, R11, 0x1, PT ;  /* 0x000000010b00780c */ /* 0x002fe20003f05270 */
[----:B------:R-:W-:Y:S01]  /*dea0*/  VIADD R8, R3, UR45 ;  /* 0x0000002d03087c36 */ /* 0x000fe20008000000 */
[----:B------:R-:W-:Y:S01]  /*deb0*/  ISETP.GE.AND P1, PT, R33, UR14, PT ;  /* 0x0000000e21007c0c */ /* 0x000fe2000bf26270 */
[----:B------:R-:W-:Y:S01]  /*dec0*/  IMAD.SHL.U32 R9, R4, 0x4, RZ ;  /* 0x0000000404097824 */ /* 0x000fe200078e00ff */
[----:B------:R-:W-:Y:S01]  /*ded0*/  ULDC.64 UR10, c[0x0][0xaf0] ;  /* 0x0002bc00000a7ab9 */ /* 0x000fe20000000a00 */
[----:B------:R-:W-:Y:S01]  /*dee0*/  UIMAD UR9, UR44, UR13, UR9 ;  /* 0x0000000d2c0972a4 */ /* 0x000fe2000f8e0209 */
[----:B------:R-:W-:Y:S01]  /*def0*/  IMAD.MOV.U32 R3, RZ, RZ, R8 ;  /* 0x000000ffff037224 */ /* 0x000fe200078e0008 */
[----:B------:R-:W-:Y:S01]  /*df00*/  UIMAD UR42, UR42, UR10, URZ ;  /* 0x0000000a2a2a72a4 */ /* 0x000fe2000f8e023f */
[C---:B------:R-:W-:Y:S01]  /*df10*/  VIADD R27, R2.reuse, 0x100 ;  /* 0x00000100021b7836 */ /* 0x040fe20000000000 */
[----:B------:R-:W-:Y:S01]  /*df20*/  UIMAD.WIDE.U32 UR8, UR41, UR10, UR8 ;  /* 0x0000000a290872a5 */ /* 0x000fe2000f8e0008 */
[----:B------:R-:W-:Y:S01]  /*df30*/  LOP3.LUT R6, R9, 0x4, R6, 0xe2, !PT ;  /* 0x0000000409067812 */ /* 0x000fe200078ee206 */
[----:B------:R-:W-:Y:S01]  /*df40*/  UIMAD UR4, UR41, UR11, UR42 ;  /* 0x0000000b290472a4 */ /* 0x000fe2000f8e022a */
[C---:B------:R-:W-:Y:S01]  /*df50*/  VIADD R37, R2.reuse, 0x140 ;  /* 0x0000014002257836 */ /* 0x040fe20000000000 */
[----:B------:R-:W0:Y:S01]  /*df60*/  @P0 LDC R5, c[0x0][0xbec] ;  /* 0x0002fb00ff050b82 */ /* 0x000e220000000800 */
[----:B------:R-:W-:Y:S01]  /*df70*/  VIADD R29, R2, 0x180 ;  /* 0x00000180021d7836 */ /* 0x000fe20000000000 */
[----:B------:R-:W-:Y:S01]  /*df80*/  UIADD3 UR4, UR9, UR4, URZ ;  /* 0x0000000409047290 */ /* 0x000fe2000fffe03f */
[----:B-----5:R-:W-:Y:S01]  /*df90*/  IMAD R25, R0, R11, RZ ;  /* 0x0000000b00197224 */ /* 0x020fe200078e02ff */
[----:B------:R-:W-:Y:S01]  /*dfa0*/  BSSY B1, `(.L_x_4301) ;  /* 0x0000055000017945 */ /* 0x000fe20003800000 */
[----:B------:R-:W-:Y:S01]  /*dfb0*/  VIADD R26, R13, UR45 ;  /* 0x0000002d0d1a7c36 */ /* 0x000fe20008000000 */
[----:B------:R-:W-:Y:S01]  /*dfc0*/  SHF.R.S32.HI R35, RZ, 0x1f, R187 ;  /* 0x0000001fff237819 */ /* 0x000fe200000114bb */
[----:B------:R-:W-:Y:S01]  /*dfd0*/  VIADD R31, R2, 0x1c0 ;  /* 0x000001c0021f7836 */ /* 0x000fe20000000000 */
[----:B------:R-:W1:Y:S01]  /*dfe0*/  @P0 LDC R7, c[0x0][0xbf0] ;  /* 0x0002fc00ff070b82 */ /* 0x000e620000000800 */
[----:B------:R-:W-:-:S02]  /*dff0*/  SHF.R.S32.HI R28, RZ, 0x1f, R27 ;  /* 0x0000001fff1c7819 */ /* 0x000fc4000001141b */
[----:B------:R-:W-:Y:S02]  /*e000*/  SHF.R.S32.HI R30, RZ, 0x1f, R29 ;  /* 0x0000001fff1e7819 */ /* 0x000fe4000001141d */
[----:B------:R-:W-:Y:S02]  /*e010*/  SHF.R.S32.HI R32, RZ, 0x1f, R33 ;  /* 0x0000001fff207819 */ /* 0x000fe40000011421 */
[----:B------:R-:W-:Y:S02]  /*e020*/  SHF.R.S32.HI R34, RZ, 0x1f, R31 ;  /* 0x0000001fff227819 */ /* 0x000fe4000001141f */
[----:B------:R-:W-:Y:S02]  /*e030*/  SHF.R.S32.HI R36, RZ, 0x1f, R37 ;  /* 0x0000001fff247819 */ /* 0x000fe40000011425 */
[----:B------:R-:W-:Y:S01]  /*e040*/  SHF.R.S32.HI R38, RZ, 0x1f, R192 ;  /* 0x0000001fff267819 */ /* 0x000fe200000114c0 */
[----:B0-----:R-:W-:Y:S01]  /*e050*/  @P0 IMAD.HI.U32 R4, R8, R5, RZ ;  /* 0x0000000508040227 */ /* 0x001fe200078e00ff */
[----:B------:R-:W-:-:S02]  /*e060*/  SEL R5, RZ, 0xffffffff, P1 ;  /* 0xffffffffff057807 */ /* 0x000fc40000800000 */
        /* <DEDUP_REMOVED lines=72> */
.L_x_4302:
[----:B------:R-:W-:Y:S05]  /*e4f0*/  BSYNC B1 ;  /* 0x0000000000017941 */ /* 0x000fea0003800000 */
.L_x_4301:
        /* <DEDUP_REMOVED lines=36> */
.L_x_4295:
[----:B------:R-:W-:Y:S05]  /*e740*/  BSYNC B0 ;  /* 0x0000000000007941 */ /* 0x000fea0003800000 */
.L_x_4288:
[----:B------:R-:W-:Y:S02]  /*e750*/  ULDC UR4, c[0x0][0xc3c] ;  /* 0x00030f0000047ab9 */ /* 0x000fe40000000800 */
[----:B------:R-:W-:-:S06]  /*e760*/  UISETP.GE.AND UP0, UPT, UR7, UR4, UPT ;  /* 0x000000040700728c */ /* 0x000fcc000bf06270 */
[----:B------:R-:W-:-:S13]  /*e770*/  PLOP3.LUT P0, PT, PT, PT, UP0, 0x80, 0x0 ;  /* 0x000000000000781c */ /* 0x000fda0003f0f008 */
[----:B------:R-:W-:Y:S05]  /*e780*/  @!P0 BRA `(.L_x_4303) ;  /* 0xffffff2800cc8947 */ /* 0x000fea000383ffff */
[----:B------:R-:W-:Y:S05]  /*e790*/  EXIT ;  /* 0x000000000000794d */ /* 0x000fea0003800000 */
.L_x_4233:
        /* <DEDUP_REMOVED lines=16> */
.L_x_4304:
        /* <DEDUP_REMOVED lines=43> */
.L_x_4308:
        /* <DEDUP_REMOVED lines=35> */
.L_x_4306:
        /* <DEDUP_REMOVED lines=13> */
.L_x_4309:
        /* <DEDUP_REMOVED lines=62> */
.L_x_4310:
        /* <DEDUP_REMOVED lines=61> */
.L_x_4311:
[----:B------:R-:W-:-:S05]  /*f600*/  LOP3.LUT R25, RZ, R2, RZ, 0x33, !PT ;  /* 0x00000002ff197212 */ /* 0x000fca00078e33ff */
[----:B------:R-:W-:Y:S01]  /*f610*/  IMAD.IADD R25, R6, 0x1, R25 ;  /* 0x0000000106197824 */ /* 0x000fe200078e0219 */
[----:B------:R-:W-:Y:S06]  /*f620*/  BRA `(.L_x_4312) ;  /* 0x0000000000147947 */ /* 0x000fec0003800000 */
.L_x_4307:
[----:B------:R-:W-:Y:S01]  /*f630*/  ULDC UR4, c[0x0][0xc3c] ;  /* 0x00030f0000047ab9 */ /* 0x000fe20000000800 */
[----:B------:R-:W-:Y:S02]  /*f640*/  IMAD.MOV.U32 R25, RZ, RZ, RZ ;  /* 0x000000ffff197224 */ /* 0x000fe400078e00ff */
[----:B------:R-:W-:Y:S02]  /*f650*/  IMAD.U32 R24, RZ, RZ, UR6 ;  /* 0x00000006ff187e24 */ /* 0x000fe4000f8e00ff */
[----:B------:R-:W-:Y:S02]  /*f660*/  IMAD.MOV.U32 R26, RZ, RZ, RZ ;  /* 0x000000ffff1a7224 */ /* 0x000fe400078e00ff */
[----:B------:R-:W-:-:S07]  /*f670*/  IMAD.U32 R27, RZ, RZ, UR4 ;  /* 0x00000004ff1b7e24 */ /* 0x000fce000f8e00ff */
.L_x_4312:
[----:B------:R-:W-:-:S13]  /*f680*/  ISETP.NE.AND P0, PT, R7, RZ, PT ;  /* 0x000000ff0700720c */ /* 0x000fda0003f05270 */
[----:B------:R-:W0:Y:S01]  /*f690*/  @!P0 S2R R3, SR_CgaCtaId ;  /* 0x0000000000038919 */ /* 0x000e220000008800 */
[----:B------:R-:W-:-:S04]  /*f6a0*/  @!P0 MOV R2, 0x400 ;  /* 0x0000040000028802 */ /* 0x000fc80000000f00 */
[----:B0-----:R-:W-:-:S05]  /*f6b0*/  @!P0 LEA R2, R3, R2, 0x18 ;  /* 0x0000000203028211 */ /* 0x001fca00078ec0ff */
[----:B------:R0:W-:Y:S01]  /*f6c0*/  @!P0 STS.128 [R2+0x28cd0], R24 ;  /* 0x028cd01802008388 */ /* 0x0001e20000000c00 */
[----:B------:R-:W-:Y:S06]  /*f6d0*/  BAR.ARV 0x5, 0x180 ;  /* 0x0146000000007b1d */ /* 0x000fec0000002000 */
.L_x_4305:
[----:B------:R2:W-:Y:S01]  /*f6e0*/  STL [R1+0x20], RZ ;  /* 0x000020ff01007387 */ /* 0x0005e20000100800 */
[----:B------:R-:W-:Y:S01]  /*f6f0*/  ULDC UR4, c[0x0][0xc3c] ;  /* 0x00030f0000047ab9 */ /* 0x000fe20000000800 */
[----:B------:R-:W-:Y:S01]  /*f700*/  IMAD.MOV.U32 R22, RZ, RZ, 0x1 ;  /* 0x00000001ff167424 */ /* 0x000fe200078e00ff */
[----:B-1----:R-:W-:Y:S01]  /*f710*/  ISETP.GE.AND P0, PT, R27, UR4, PT ;  /* 0x000000041b007c0c */ /* 0x002fe2000bf06270 */
[----:B------:R-:W-:-:S12]  /*f720*/  IMAD.MOV.U32 R18, RZ, RZ, RZ ;  /* 0x000000ffff127224 */ /* 0x000fd800078e00ff */
[----:B--2---:R-:W-:Y:S05]  /*f730*/  @P0 BRA `(.L_x_4313) ;  /* 0x0000004c00f80947 */ /* 0x004fea0003800000 */
[----:B------:R-:W1:Y:S01]  /*f740*/  S2UR UR5, SR_CgaCtaId ;  /* 0x00000000000579c3 */ /* 0x000e620000008800 */
[C---:B0-----:R-:W-:Y:S01]  /*f750*/  IMAD.SHL.U32 R2, R0.reuse, 0x8, RZ ;  /* 0x0000000800027824 */ /* 0x041fe200078e00ff */
        /* <DEDUP_REMOVED lines=18> */
[----:B-1----:R-:W-:Y:S01]  /*f880*/  ULEA UR4, UR5, UR4, 0x18 ;  /* 0x0000000405047291 */ /* 0x002fe2000f8ec03f */
[C---:B------:R-:W-:Y:S02]  /*f890*/  LOP3.LUT R2, R0.reuse, 0x100, RZ, 0xfc, !PT ;  /* 0x0000010000027812 */ /* 0x040fe400078efcff */
[C---:B------:R-:W-:Y:S02]  /*f8a0*/  LOP3.LUT R4, R0.reuse, 0x140, RZ, 0xfc, !PT ;  /* 0x0000014000047812 */ /* 0x040fe400078efcff */
[C---:B------:R-:W-:Y:S01]  /*f8b0*/  LOP3.LUT R3, R0.reuse, 0x180, RZ, 0xfc, !PT ;  /* 0x0000018000037812 */ /* 0x040fe200078efcff */
[----:B------:R-:W-:Y:S01]  /*f8c0*/  IMAD.U32 R17, RZ, RZ, UR4 ;  /* 0x00000004ff117e24 */ /* 0x000fe2000f8e00ff */
[----:B------:R-:W-:-:S03]  /*f8d0*/  LOP3.LUT R2, R0, 0x1c0, RZ, 0xfc, !PT ;  /* 0x000001c000027812 */ /* 0x000fc600078efcff */
[----:B------:R-:W-:-:S05]  /*f8e0*/  IMAD R0, R33, 0x2, R17 ;  /* 0x0000000221007824 */ /* 0x000fca00078e0211 */
[----:B------:R0:W-:Y:S02]  /*f8f0*/  STL [R1+0x28], R0 ;  /* 0x0000280001007387 */ /* 0x0001e40000100800 */
.L_x_4376:
[----:B-1----:R-:W1:Y:S02]  /*f900*/  LDC.64 R2, c[0x0][0xc88] ;  /* 0x00032200ff027b82 */ /* 0x002e640000000a00 */
[----:B-1----:R-:W-:-:S05]  /*f910*/  IMAD.WIDE R2, R27, 0x4, R2 ;  /* 0x000000041b027825 */ /* 0x002fca00078e0202 */
[----:B------:R-:W0:Y:S01]  /*f920*/  LDG.E R29, desc[UR50][R2.64] ;  /* 0x00000032021d7981 */ /* 0x000e22000c1e1900 */
[----:B------:R-:W-:Y:S05]  /*f930*/  YIELD ;  /* 0x0000000000007946 */ /* 0x000fea0003800000 */
[----:B------:R-:W-:Y:S01]  /*f940*/  ULDC.64 UR4, c[0x0][0xa28] ;  /* 0x00028a0000047ab9 */ /* 0x000fe20000000a00 */
[----:B------:R-:W-:Y:S01]  /*f950*/  IMAD.MOV.U32 R31, RZ, RZ, RZ ;  /* 0x000000ffff1f7224 */ /* 0x000fe200078e00ff */
[----:B------:R-:W-:Y:S01]  /*f960*/  ISETP.NE.U32.AND P0, PT, RZ, UR4, PT ;  /* 0x00000004ff007c0c */ /* 0x000fe2000bf05070 */
[----:B------:R-:W-:-:S03]  /*f970*/  ULDC.64 UR6, c[0x0][0xa18] ;  /* 0x0002860000067ab9 */ /* 0x000fc60000000a00 */
[----:B------:R-:W-:Y:S01]  /*f980*/  ISETP.NE.AND.EX P0, PT, RZ, UR5, PT, P0 ;  /* 0x00000005ff007c0c */ /* 0x000fe2000bf05300 */
[----:B------:R-:W-:Y:S01]  /*f990*/  IMAD.MOV.U32 R37, RZ, RZ, RZ ;  /* 0x000000ffff257224 */ /* 0x000fe200078e00ff */
[----:B0-----:R-:W-:-:S11]  /*f9a0*/  SHF.R.S32.HI R0, RZ, 0x1f, R29 ;  /* 0x0000001fff007819 */ /* 0x001fd6000001141d */
        /* <DEDUP_REMOVED lines=37> */
.L_x_4314:
        /* <DEDUP_REMOVED lines=9> */
.L_x_4315:
        /* <DEDUP_REMOVED lines=9> */
.L_x_4316:
[----:B------:R-:W3:Y:S01]  /*fd20*/  LDL R4, [R1+0x4] ;  /* 0x0000040001047983 */ /* 0x000ee20000100800 */
[----:B012---:R-:W0:Y:S01]  /*fd30*/  LDC R0, c[0x0][0x448] ;  /* 0x00011200ff007b82 */ /* 0x007e220000000800 */
[----:B-----5:R-:W-:Y:S01]  /*fd40*/  IMAD.IADD R28, R28, 0x1, -R31 ;  /* 0x000000011c1c7824 */ /* 0x020fe200078e0a1f */
[----:B------:R-:W-:Y:S01]  /*fd50*/  LOP3.LUT R16, R16, 0xfffffdff, RZ, 0xc0, !PT ;  /* 0xfffffdff10107812 */ /* 0x000fe200078ec0ff */
[----:B------:R-:W-:Y:S01]  /*fd60*/  BSSY B0, `(.L_x_4317) ;  /* 0x0000037000007945 */ /* 0x000fe20003800000 */
[----:B0-----:R-:W-:Y:S01]  /*fd70*/  ISETP.NE.AND P0, PT, R0, 0x1, PT ;  /* 0x000000010000780c */ /* 0x001fe20003f05270 */
[----:B------:R-:W-:-:S04]  /*fd80*/  IMAD.SHL.U32 R0, R25, 0x40, RZ ;  /* 0x0000004019007824 */ /* 0x000fc800078e00ff */
[----:B------:R-:W-:-:S08]  /*fd90*/  VIADD R0, R0, 0x3f ;  /* 0x0000003f00007836 */ /* 0x000fd00000000000 */
[----:B------:R-:W0:Y:S01]  /*fda0*/  @P0 LDC R3, c[0x0][0x44c] ;  /* 0x00011300ff030b82 */ /* 0x000e220000000800 */
[----:B------:R-:W-:-:S07]  /*fdb0*/  @P0 LOP3.LUT R16, R16, 0x200, RZ, 0xfc, !PT ;  /* 0x0000020010100812 */ /* 0x000fce00078efcff */
[----:B------:R-:W1:Y:S01]  /*fdc0*/  @P0 LDC R2, c[0x0][0x450] ;  /* 0x00011400ff020b82 */ /* 0x000e620000000800 */
[----:B0-----:R-:W-:-:S05]  /*fdd0*/  @P0 IMAD.HI.U32 R3, R0, R3, RZ ;  /* 0x0000000300030227 */ /* 0x001fca00078e00ff */
[----:B-1----:R-:W-:Y:S01]  /*fde0*/  @P0 SHF.R.U32.HI R0, RZ, R2, R3 ;  /* 0x00000002ff000219 */ /* 0x002fe20000011603 */
[C---:B------:R-:W-:Y:S01]  /*fdf0*/  VIADD R2, R28.reuse, 0x3f ;  /* 0x0000003f1c027836 */ /* 0x040fe20000000000 */
[----:B---3--:R-:W-:-:S05]  /*fe00*/  IADD3 R3, R28, 0x40, -R4 ;  /* 0x000000401c037810 */ /* 0x008fca0007ffe804 */
[----:B------:R-:W-:-:S05]  /*fe10*/  IMAD.IADD R0, R3, 0x1, R0 ;  /* 0x0000000103007824 */ /* 0x000fca00078e0200 */
[----:B------:R-:W-:-:S04]  /*fe20*/  SHF.R.S32.HI R3, RZ, 0x1f, R0 ;  /* 0x0000001fff037819 */ /* 0x000fc80000011400 */
[----:B------:R-:W-:Y:S02]  /*fe30*/  LEA.HI R0, R3, R0, RZ, 0x6 ;  /* 0x0000000003007211 */ /* 0x000fe400078f30ff */
[----:B------:R-:W-:Y:S02]  /*fe40*/  SHF.R.S32.HI R3, RZ, 0x1f, R2 ;  /* 0x0000001fff037819 */ /* 0x000fe40000011402 */
[----:B------:R-:W-:Y:S02]  /*fe50*/  SHF.R.S32.HI R0, RZ, 0x6, R0 ;  /* 0x00000006ff007819 */ /* 0x000fe40000011400 */
[----:B------:R-:W-:Y:S02]  /*fe60*/  LEA.HI R3, R3, R2, RZ, 0x6 ;  /* 0x0000000203037211 */ /* 0x000fe400078f30ff */
[----:B------:R-:W-:Y:S02]  /*fe70*/  LOP3.LUT R2, R26, 0xff000000, RZ, 0xc0, !PT ;  /* 0xff0000001a027812 */ /* 0x000fe400078ec0ff */
[----:B------:R-:W-:-:S02]  /*fe80*/  SHF.R.S32.HI R3, RZ, 0x6, R3 ;  /* 0x00000006ff037819 */ /* 0x000fc40000011403 */
[----:B------:R-:W-:Y:S02]  /*fe90*/  SHF.R.U32.HI R2, RZ, 0x8, R2 ;  /* 0x00000008ff027819 */ /* 0x000fe40000011602 */
[----:B------:R-:W-:Y:S02]  /*fea0*/  VIMNMX R0, R3, R0, PT ;  /* 0x0000000003007248 */ /* 0x000fe40003fe0100 */
[----:B------:R-:W-:Y:S02]  /*feb0*/  LOP3.LUT R3, R26, 0xff0000, RZ, 0xc0, !PT ;  /* 0x00ff00001a037812 */ /* 0x000fe400078ec0ff */
[----:B------:R-:W-:Y:S02]  /*fec0*/  ISETP.GE.AND P0, PT, R0, 0x1, PT ;  /* 0x000000010000780c */ /* 0x000fe40003f06270 */
[----:B------:R-:W-:Y:S01]  /*fed0*/  LEA.HI R4, R3, R2, RZ, 0x10 ;  /* 0x0000000203047211 */ /* 0x000fe200078f80ff */
[----:B------:R-:W-:-:S10]  /*fee0*/  IMAD.MOV.U32 R2, RZ, RZ, RZ ;  /* 0x000000ffff027224 */ /* 0x000fd400078e00ff */
[----:B------:R-:W-:Y:S05]  /*fef0*/  @!P0 BRA `(.L_x_4318) ;  /* 0x0000000000748947 */ /* 0x000fea0003800000 */
        /* <DEDUP_REMOVED lines=29> */
.L_x_4318:
[----:B------:R-:W-:Y:S05]  /*100d0*/  BSYNC B0 ;  /* 0x0000000000007941 */ /* 0x000fea0003800000 */
.L_x_4317:
        /* <DEDUP_REMOVED lines=24> */
.L_x_4320:
        /* <DEDUP_REMOVED lines=20> */
.L_x_4323:
[----:B------:R-:W-:Y:S05]  /*103a0*/  BSYNC B6 ;  /* 0x0000000000067941 */ /* 0x000fea0003800000 */
.L_x_4322:
        /* <DEDUP_REMOVED lines=20> */
.L_x_4326:
        /* <DEDUP_REMOVED lines=15> */
.L_x_4325:
[----:B------:R-:W-:Y:S05]  /*105e0*/  BSYNC B6 ;  /* 0x0000000000067941 */ /* 0x000fea0003800000 */
.L_x_4324:
[----:B------:R-:W0:Y:S01]  /*105f0*/  S2R R34, SR_TID.X ;  /* 0x0000000000227919 */ /* 0x000e220000002100 */
[----:B------:R-:W-:Y:S01]  /*10600*/  ULDC.64 UR4, c[0x0][0x9f8] ;  /* 0x00027e0000047ab9 */ /* 0x000fe20000000a00 */
[----:B------:R-:W1:Y:S01]  /*10610*/  LDC R20, c[0x0][0x430] ;  /* 0x00010c00ff147b82 */ /* 0x000e620000000800 */
[----:B------:R-:W-:-:S04]  /*10620*/  ISETP.NE.U32.AND P0, PT, RZ, UR4, PT ;  /* 0x00000004ff007c0c */ /* 0x000fc8000bf05070 */
[----:B------:R-:W-:Y:S01]  /*10630*/  ISETP.NE.AND.EX P0, PT, RZ, UR5, PT, P0 ;  /* 0x00000005ff007c0c */ /* 0x000fe2000bf05300 */
[----:B------:R-:W2:-:S12]  /*10640*/  S2R R21, SR_TID.X ;  /* 0x0000000000157919 */ /* 0x000e980000002100 */
[----:B------:R-:W-:Y:S01]  /*10650*/  @P0 IADD3 R2, P1, R19, UR4, RZ ;  /* 0x0000000413020c10 */ /* 0x000fe2000ff3e0ff */
[----:B------:R-:W-:-:S03]  /*10660*/  ULDC UR4, c[0x0][0x320] ;  /* 0x0000c80000047ab9 */ /* 0x000fc60000000800 */
[----:B------:R-:W-:-:S05]  /*10670*/  @P0 IADD3.X R3, R32, UR5, RZ, P1, !PT ;  /* 0x0000000520030c10 */ /* 0x000fca0008ffe4ff */
[----:B------:R3:W5:Y:S01]  /*10680*/  @P0 LDG.E R23, desc[UR50][R2.64] ;  /* 0x0000003202170981 */ /* 0x000762000c1e1900 */
[----:B------:R-:W-:Y:S01]  /*10690*/  LOP3.LUT R16, R16, 0xffffffbf, RZ, 0xc0, !PT ;  /* 0xffffffbf10107812 */ /* 0x000fe200078ec0ff */
[----:B------:R-:W-:Y:S01]  /*106a0*/  UMOV UR5, 0xffffffff ;  /* 0xffffffff00057882 */ /* 0x000fe20000000000 */
[----:B0-----:R-:W-:-:S05]  /*106b0*/  IMAD.SHL.U32 R34, R34, 0x8, RZ ;  /* 0x0000000822227824 */ /* 0x001fca00078e00ff */
[----:B------:R-:W-:Y:S01]  /*106c0*/  LOP3.LUT R34, R34, 0x38, RZ, 0xc0, !PT ;  /* 0x0000003822227812 */ /* 0x000fe200078ec0ff */
[----:B--2---:R-:W-:-:S03]  /*106d0*/  IMAD.SHL.U32 R21, R21, 0x8, RZ ;  /* 0x0000000815157824 */ /* 0x004fc600078e00ff */
[C---:B------:R-:W-:Y:S02]  /*106e0*/  LOP3.LUT R0, R34.reuse, 0x40, RZ, 0xfc, !PT ;  /* 0x0000004022007812 */ /* 0x040fe400078efcff */
[----:B------:R-:W-:Y:S02]  /*106f0*/  LOP3.LUT R4, R34, 0x180, RZ, 0xfc, !PT ;  /* 0x0000018022047812 */ /* 0x000fe400078efcff */
[----:B------:R-:W-:Y:S02]  /*10700*/  ISETP.GE.AND P3, PT, R0, UR4, PT ;  /* 0x0000000400007c0c */ /* 0x000fe4000bf66270 */
[----:B------:R-:W0:Y:S01]  /*10710*/  S2R R0, SR_TID.X ;  /* 0x0000000000007919 */ /* 0x000e220000002100 */
[----:B------:R-:W-:Y:S02]  /*10720*/  LOP3.LUT R34, R34, 0x1c0, RZ, 0xfc, !PT ;  /* 0x000001c022227812 */ /* 0x000fe400078efcff */
[----:B------:R-:W-:Y:S02]  /*10730*/  LOP3.LUT R21, R21, 0x38, RZ, 0xc0, !PT ;  /* 0x0000003815157812 */ /* 0x000fe400078ec0ff */
[----:B------:R-:W-:-:S02]  /*10740*/  ISETP.GE.AND P0, PT, R34, UR4, PT ;  /* 0x0000000422007c0c */ /* 0x000fc4000bf06270 */
[----:B------:R-:W2:Y:S01]  /*10750*/  S2R R34, SR_TID.X ;  /* 0x0000000000227919 */ /* 0x000ea20000002100 */
[----:B------:R-:W-:Y:S02]  /*10760*/  ISETP.GE.AND P2, PT, R21, UR4, PT ;  /* 0x0000000415007c0c */ /* 0x000fe4000bf46270 */
[----:B------:R-:W-:Y:S02]  /*10770*/  ISETP.GE.AND P1, PT, R4, UR4, PT ;  /* 0x0000000404007c0c */ /* 0x000fe4000bf26270 */
[----:B------:R-:W-:Y:S02]  /*10780*/  @P3 LOP3.LUT R16, R16, 0x40, RZ, 0xfc, !PT ;  /* 0x0000004010103812 */ /* 0x000fe400078efcff */
[----:B------:R-:W-:Y:S02]  /*10790*/  SEL R7, RZ, 0x40, P1 ;  /* 0x00000040ff077807 */ /* 0x000fe40000800000 */
[----:B------:R-:W-:Y:S02]  /*107a0*/  LOP3.LUT R16, R16, 0xffffff7f, RZ, 0xc0, !PT ;  /* 0xffffff7f10107812 */ /* 0x000fe400078ec0ff */
[----:B------:R-:W-:-:S03]  /*107b0*/  SEL R8, RZ, 0x80, P0 ;  /* 0x00000080ff087807 */ /* 0x000fc60000000000 */
[----:B------:R-:W-:-:S04]  /*107c0*/  @P2 LOP3.LUT R16, R16, 0x80, RZ, 0xfc, !PT ;  /* 0x0000008010102812 */ /* 0x000fc800078efcff */
[----:B------:R-:W-:Y:S01]  /*107d0*/  LOP3.LUT R16, R16, 0xffffffdf, RZ, 0xc0, !PT ;  /* 0xffffffdf10107812 */ /* 0x000fe200078ec0ff */
[----:B0-----:R-:W-:-:S05]  /*107e0*/  IMAD.SHL.U32 R0, R0, 0x8, RZ ;  /* 0x0000000800007824 */ /* 0x001fca00078e00ff */
[----:B------:R-:W-:Y:S01]  /*107f0*/  LOP3.LUT R0, R0, 0x38, RZ, 0xc0, !PT ;  /* 0x0000003800007812 */ /* 0x000fe200078ec0ff */
[----:B--2---:R-:W-:-:S03]  /*10800*/  IMAD.SHL.U32 R34, R34, 0x8, RZ ;  /* 0x0000000822227824 */ /* 0x004fc600078e00ff */
[----:B------:R-:W-:Y:S02]  /*10810*/  LOP3.LUT R0, R0, 0x80, RZ, 0xfc, !PT ;  /* 0x0000008000007812 */ /* 0x000fe400078efcff */
[----:B------:R-:W-:Y:S02]  /*10820*/  LOP3.LUT R34, R34, 0x38, RZ, 0xc0, !PT ;  /* 0x0000003822227812 */ /* 0x000fe400078ec0ff */
[----:B------:R-:W-:Y:S02]  /*10830*/  ISETP.GE.AND P5, PT, R0, UR4, PT ;  /* 0x0000000400007c0c */ /* 0x000fe4000bfa6270 */
[----:B------:R-:W-:Y:S02]  /*10840*/  LOP3.LUT R34, R34, 0xc0, RZ, 0xfc, !PT ;  /* 0x000000c022227812 */ /* 0x000fe400078efcff */
[----:B------:R-:W-:Y:S02]  /*10850*/  LEA R0, R35, 0xffffffc0, 0x6 ;  /* 0xffffffc023007811 */ /* 0x000fe400078e30ff */
        /* <DEDUP_REMOVED lines=12> */
[----:B-1-3--:R-:W-:Y:S06]  /*10920*/  BRA.DIV UR5, `(.L_x_4327) ;  /* 0x0000004605347947 */ /* 0x00afec000b800000 */
.L_x_4394:
        /* <DEDUP_REMOVED lines=56> */
.L_x_4328:
[----:B------:R-:W-:Y:S01]  /*10cb0*/  IADD3 R28, -R36, R28, -R0 ;  /* 0x0000001c241c7210 */ /* 0x000fe20007ffe900 */
[----:B------:R-:W-:Y:S01]  /*10cc0*/  IMAD R19, R18, 0x8, R17 ;  /* 0x0000000812137824 */ /* 0x000fe200078e0211 */
[----:B------:R-:W-:Y:S01]  /*10cd0*/  SHF.L.U32 R0, R22, 0x1f, RZ ;  /* 0x0000001f16007819 */ /* 0x000fe200000006ff */
[----:B------:R-:W-:Y:S03]  /*10ce0*/  BSSY B0, `(.L_x_4329) ;  /* 0x0000003000007945 */ /* 0x000fe60003800000 */
[----:B------:R-:W0:Y:S02]  /*10cf0*/  SYNCS.PHASECHK.TRANS64.TRYWAIT P0, [R19+URZ+0x28c40], R0 ;  /* 0x028c4000130075a7 */ /* 0x000e24000800017f */
[----:B0-----:R-:W-:Y:S05]  /*10d00*/  @!P0 BRA `(.L_x_4330) ;  /* 0x0000004000708947 */ /* 0x001fea0003800000 */
.L_x_4395:
[----:B------:R-:W-:Y:S05]  /*10d10*/  BSYNC B0 ;  /* 0x0000000000007941 */ /* 0x000fea0003800000 */
.L_x_4329:
        /* <DEDUP_REMOVED lines=63> */
.L_x_4405:
        /* <DEDUP_REMOVED lines=10> */
.L_x_4332:
        /* <DEDUP_REMOVED lines=11> */
.L_x_4333:
        /* <DEDUP_REMOVED lines=39> */
.L_x_4335:
[----:B------:R-:W-:Y:S05]  /*114d0*/  BSYNC B6 ;  /* 0x0000000000067941 */ /* 0x000fea0003800000 */
.L_x_4334:
        /* <DEDUP_REMOVED lines=28> */
[----:B--2---:R-:W-:Y:S02]  /*116a0*/  @P6 SHF.R.U32.HI R4, RZ, R0, R6 ;  /* 0x00000000ff046219 */ /* 0x004fe40000011606 */
        /* <DEDUP_REMOVED lines=55> */
.L_x_4414:
        /* <DEDUP_REMOVED lines=10> */
.L_x_4337:
        /* <DEDUP_REMOVED lines=18> */
.L_x_4415:
[----:B------:R-:W-:Y:S05]  /*11be0*/  BSYNC B0 ;  /* 0x0000000000007941 */ /* 0x000fea0003800000 */
.L_x_4338:
[----:B------:R-:W-:-:S05]  /*11bf0*/  IMAD.U32 R2, RZ, RZ, UR36 ;  /* 0x00000024ff027e24 */ /* 0x000fca000f8e00ff */
[----:B------:R-:W-:-:S13]  /*11c00*/  ISETP.NE.AND P0, PT, R2, 0x3, PT ;  /* 0x000000030200780c */ /* 0x000fda0003f05270 */
[----:B------:R-:W-:Y:S05]  /*11c10*/  @!P0 BRA `(.L_x_4340) ;  /* 0x0000000000048947 */ /* 0x000fea0003800000 */
[----:B------:R-:W-:Y:S01]  /*11c20*/  BPT.TRAP 0x1 ;  /* 0x000000040000795c */ /* 0x000fe20000300000 */
.L_x_4340:
[----:B0-----:R-:W-:Y:S01]  /*11c30*/  SHF.L.U32 R0, R22, 0x1f, RZ ;  /* 0x0000001f16007819 */ /* 0x001fe200000006ff */
[----:B------:R-:W-:Y:S03]  /*11c40*/  BSSY B0, `(.L_x_4341) ;  /* 0x0000003000007945 */ /* 0x000fe60003800000 */
[----:B------:R-:W0:Y:S02]  /*11c50*/  SYNCS.PHASECHK.TRANS64.TRYWAIT P0, [R19+URZ+0x28c60], R0 ;  /* 0x028c6000130075a7 */ /* 0x000e24000800017f */
[----:B0-----:R-:W-:Y:S05]  /*11c60*/  @!P0 BRA `(.L_x_4342) ;  /* 0x0000003c00548947 */ /* 0x001fea0003800000 */
.L_x_4416:
[----:B------:R-:W-:Y:S05]  /*11c70*/  BSYNC B0 ;  /* 0x0000000000007941 */ /* 0x000fea0003800000 */
.L_x_4341:
        /* <DEDUP_REMOVED lines=109> */
.L_x_4426:
        /* <DEDUP_REMOVED lines=34> */
.L_x_4344:
        /* <DEDUP_REMOVED lines=11> */
.L_x_4345:
        /* <DEDUP_REMOVED lines=12> */
.L_x_4360:
        /* <DEDUP_REMOVED lines=41> */
.L_x_4348:
[----:B------:R-:W-:Y:S01]  /*12970*/  IMAD R6, R18, 0x8, R17 ;  /* 0x0000000812067824 */ /* 0x000fe200078e0211 */
[----:B------:R-:W-:Y:S01]  /*12980*/  SHF.L.U32 R19, R22, 0x1f, RZ ;  /* 0x0000001f16137819 */ /* 0x000fe200000006ff */
[----:B------:R-:W-:Y:S01]  /*12990*/  BSSY B1, `(.L_x_4349) ;  /* 0x0000004000017945 */ /* 0x000fe20003800000 */
[----:B------:R-:W-:Y:S02]  /*129a0*/  SHF.R.S32.HI R9, RZ, 0x1f, R5 ;  /* 0x0000001fff097819 */ /* 0x000fe40000011405 */
[----:B------:R-:W0:Y:S02]  /*129b0*/  SYNCS.PHASECHK.TRANS64.TRYWAIT P0, [R6+URZ+0x28c40], R19 ;  /* 0x028c4013060075a7 */ /* 0x000e24000800017f */
[----:B0-----:R-:W-:Y:S05]  /*129c0*/  @!P0 BRA `(.L_x_4350) ;  /* 0x00000038003c8947 */ /* 0x001fea0003800000 */
.L_x_4427:
[----:B------:R-:W-:Y:S05]  /*129d0*/  BSYNC B1 ;  /* 0x0000000000017941 */ /* 0x000fea0003800000 */
.L_x_4349:
        /* <DEDUP_REMOVED lines=40> */
.L_x_4437:
        /* <DEDUP_REMOVED lines=8> */
.L_x_4352:
        /* <DEDUP_REMOVED lines=11> */
.L_x_4353:
[----:B------:R2:W-:Y:S01]  /*12d90*/  SYNCS.ARRIVE.TRANS64.A1T0 RZ, [R6+URZ+0x28c30], RZ ;  /* 0x028c30ff06ff79a7 */ /* 0x0005e2000810003f */
[----:B------:R-:W-:Y:S05]  /*12da0*/  @!P2 BRA `(.L_x_4354) ;  /* 0x000000000004a947 */ /* 0x000fea0003800000 */
[----:B------:R-:W-:Y:S01]  /*12db0*/  BPT.TRAP 0x1 ;  /* 0x000000040000795c */ /* 0x000fe20000300000 */
.L_x_4354:
[----:B------:R-:W3:Y:S01]  /*12dc0*/  SYNCS.PHASECHK.TRANS64.TRYWAIT P0, [R6+URZ+0x28c60], R19 ;  /* 0x028c6013060075a7 */ /* 0x000ee2000800017f */
[----:B------:R-:W-:Y:S04]  /*12dd0*/  BSSY B1, `(.L_x_4355) ;  /* 0x0000002000017945 */ /* 0x000fe80003800000 */
[----:B---3--:R-:W-:Y:S05]  /*12de0*/  @!P0 BRA `(.L_x_4356) ;  /* 0x0000003800648947 */ /* 0x008fea0003800000 */
.L_x_4438:
[----:B------:R-:W-:Y:S05]  /*12df0*/  BSYNC B1 ;  /* 0x0000000000017941 */ /* 0x000fea0003800000 */
.L_x_4355:
        /* <DEDUP_REMOVED lines=79> */
.L_x_4448:
        /* <DEDUP_REMOVED lines=25> */
.L_x_4358:
        /* <DEDUP_REMOVED lines=11> */
.L_x_4359:
[----:B------:R3:W-:Y:S01]  /*13530*/  SYNCS.ARRIVE.TRANS64.A1T0 RZ, [R6+URZ+0x28c50], RZ ;  /* 0x028c50ff06ff79a7 */ /* 0x0007e2000810003f */
[----:B------:R-:W-:Y:S05]  /*13540*/  @P3 BRA `(.L_x_4360) ;  /* 0xfffffff000643947 */ /* 0x000fea000383ffff */
.L_x_4347:
[----:B------:R-:W-:Y:S05]  /*13550*/  BSYNC B0 ;  /* 0x0000000000007941 */ /* 0x000fea0003800000 */
.L_x_4346:
        /* <DEDUP_REMOVED lines=21> */
.L_x_4362:
[----:B------:R-:W-:Y:S05]  /*136b0*/  BSYNC B0 ;  /* 0x0000000000007941 */ /* 0x000fea0003800000 */
.L_x_4361:
[----:B------:R-:W-:-:S07]  /*136c0*/  SEL R18, R18, RZ, P0 ;  /* 0x000000ff12127207 */ /* 0x000fce0000000000 */
.L_x_4321:
[----:B------:R-:W-:Y:S05]  /*136d0*/  BSYNC B7 ;  /* 0x0000000000077941 */ /* 0x000fea0003800000 */
.L_x_4319:
        /* <DEDUP_REMOVED lines=11> */
.L_x_4363:
        /* <DEDUP_REMOVED lines=43> */
.L_x_4458:
[----:B------:R-:W-:Y:S02]  /*13a40*/  ULDC UR4, c[0x0][0xc38] ;  /* 0x00030e0000047ab9 */ /* 0x000fe40000000800 */
[----:B------:R-:W-:-:S04]  /*13a50*/  IMAD.U32 R4, RZ, RZ, UR4 ;  /* 0x00000004ff047e24 */ /* 0x000fc8000f8e00ff */
[----:B--2---:R-:W-:-:S04]  /*13a60*/  IMAD R5, R14, R4, RZ ;  /* 0x000000040e057224 */ /* 0x004fc800078e02ff */
[----:B------:R-:W-:-:S05]  /*13a70*/  IMAD.IADD R6, R6, 0x1, R5 ;  /* 0x0000000106067824 */ /* 0x000fca00078e0205 */
[----:B------:R-:W-:-:S13]  /*13a80*/  ISETP.GT.AND P6, PT, R6, R0, PT ;  /* 0x000000000600720c */ /* 0x000fda0003fc4270 */
[----:B------:R-:W-:Y:S05]  /*13a90*/  @P6 BRA `(.L_x_4366) ;  /* 0x0000000000a46947 */ /* 0x000fea0003800000 */
.L_x_4369:
        /* <DEDUP_REMOVED lines=11> */
[----:B------:R-:W-:Y:S02]  /*13b50*/  IMAD.MOV.U32 R8, RZ, RZ, RZ ;  /* 0x000000ffff087224 */ /* 0x000fe400078e00ff */
[----:B0-----:R-:W-:-:S05]  /*13b60*/  @!P6 IMAD.WIDE R2, R7, 0x4, R2 ;  /* 0x000000040702e825 */ /* 0x001fca00078e0202 */
[----:B------:R2:W3:Y:S02]  /*13b70*/  @!P6 LDG.E R25, desc[UR50][R2.64] ;  /* 0x000000320219e981 */ /* 0x0004e4000c1e1900 */
[----:B--2---:R-:W-:-:S05]  /*13b80*/  @!P6 IMAD.WIDE R2, R7, 0x4, R4 ;  /* 0x000000040702e825 */ /* 0x004fca00078e0204 */
        /* <DEDUP_REMOVED lines=20> */
.L_x_4466:
[----:B------:R-:W-:Y:S02]  /*13cd0*/  ULDC UR4, c[0x0][0xc38] ;  /* 0x00030e0000047ab9 */ /* 0x000fe40000000800 */
[----:B------:R-:W-:-:S04]  /*13ce0*/  IMAD.U32 R4, RZ, RZ, UR4 ;  /* 0x00000004ff047e24 */ /* 0x000fc8000f8e00ff */
[----:B--2---:R-:W-:-:S04]  /*13cf0*/  IMAD R5, R14, R4, RZ ;  /* 0x000000040e057224 */ /* 0x004fc800078e02ff */
[----:B------:R-:W-:-:S05]  /*13d00*/  IMAD.IADD R6, R5, 0x1, R6 ;  /* 0x0000000105067824 */ /* 0x000fca00078e0206 */
[----:B------:R-:W-:-:S13]  /*13d10*/  ISETP.GT.AND P6, PT, R6, R0, PT ;  /* 0x000000000600720c */ /* 0x000fda0003fc4270 */
[----:B------:R-:W-:Y:S05]  /*13d20*/  @!P6 BRA `(.L_x_4369) ;  /* 0xfffffffc005ce947 */ /* 0x000fea000383ffff */
.L_x_4366:
[----:B------:R-:W-:Y:S01]  /*13d30*/  IMAD.IADD R5, R6, 0x1, -R5 ;  /* 0x0000000106057824 */ /* 0x000fe200078e0a05 */
[----:B------:R-:W-:-:S03]  /*13d40*/  UMOV UR4, 0xffffffff ;  /* 0xffffffff00047882 */ /* 0x000fc60000000000 */
[----:B------:R-:W-:-:S05]  /*13d50*/  IMAD R7, R3, R4, R5 ;  /* 0x0000000403077224 */ /* 0x000fca00078e0205 */
[----:B------:R-:W-:Y:S01]  /*13d60*/  ISETP.GT.AND P6, PT, R7, R0, PT ;  /* 0x000000000700720c */ /* 0x000fe20003fc4270 */
[----:B------:R-:W-:-:S12]  /*13d70*/  BRA.DIV UR4, `(.L_x_4370) ;  /* 0x0000003a04607947 */ /* 0x000fd8000b800000 */
[----:B------:R-:W-:-:S04]  /*13d80*/  VOTE.ANY R2, PT, !P6 ;  /* 0x0000000000027806 */ /* 0x000fc800070e0100 */
[----:B------:R-:W2:Y:S02]  /*13d90*/  POPC R12, R2 ;  /* 0x00000002000c7309 */ /* 0x000ea40000000000 */
[----:B--2---:R2:W3:Y:S01]  /*13da0*/  SHFL.IDX PT, R25, R25, R12, 0x1f ;  /* 0x00001f0c19197589 */ /* 0x0044e200000e0000 */
[----:B------:R-:W-:-:S03]  /*13db0*/  IMAD.IADD R27, R12, 0x1, R27 ;  /* 0x000000010c1b7824 */ /* 0x000fc600078e021b */
[----:B------:R2:W4:Y:S04]  /*13dc0*/  SHFL.IDX PT, R8, R8, R12, 0x1f ;  /* 0x00001f0c08087589 */ /* 0x00052800000e0000 */
.L_x_4471:
[----:B------:R-:W-:-:S13]  /*13dd0*/  ISETP.NE.AND P0, PT, R2, RZ, PT ;  /* 0x000000ff0200720c */ /* 0x000fda0003f05270 */
[----:B------:R-:W-:Y:S05]  /*13de0*/  @!P0 BRA `(.L_x_4371) ;  /* 0x0000000000108947 */ /* 0x000fea0003800000 */
[----:B------:R-:W-:Y:S01]  /*13df0*/  UMOV UR4, 0xffffffff ;  /* 0xffffffff00047882 */ /* 0x000fe20000000000 */
[----:B--2---:R-:W-:Y:S02]  /*13e00*/  VIADD R12, R12, 0xffffffff ;  /* 0xffffffff0c0c7836 */ /* 0x004fe40000000000 */
[----:B------:R-:W-:Y:S05]  /*13e10*/  BRA.DIV UR4, `(.L_x_4372) ;  /* 0x0000003a04947947 */ /* 0x000fea000b800000 */
[----:B------:R2:W0:Y:S02]  /*13e20*/  SHFL.IDX PT, R24, R3, R12, 0x1f ;  /* 0x00001f0c03187589 */ /* 0x00042400000e0000 */
.L_x_4371:
[----:B----4-:R-:W-:Y:S01]  /*13e30*/  ISETP.NE.AND P0, PT, R8, 0x1, PT ;  /* 0x000000010800780c */ /* 0x010fe20003f05270 */
[----:B0-----:R-:W-:-:S04]  /*13e40*/  IMAD R24, R24, R4, R5 ;  /* 0x0000000418187224 */ /* 0x001fc800078e0205 */
[----:B------:R-:W-:-:S08]  /*13e50*/  IMAD.IADD R0, R0, 0x1, -R24 ;  /* 0x0000000100007824 */ /* 0x000fd000078e0a18 */
[----:B------:R-:W-:Y:S05]  /*13e60*/  @!P0 BRA `(.L_x_4373) ;  /* 0x0000000000dc8947 */ /* 0x000fea0003800000 */
[----:B---3--:R-:W-:Y:S02]  /*13e70*/  IABS R4, R25 ;  /* 0x0000001900047213 */ /* 0x008fe40000000000 */
[----:B------:R-:W-:Y:S02]  /*13e80*/  IABS R5, R8 ;  /* 0x0000000800057213 */ /* 0x000fe40000000000 */
[----:B------:R-:W0:Y:S08]  /*13e90*/  I2F.RP R6, R4 ;  /* 0x0000000400067306 */ /* 0x000e300000209400 */
[----:B------:R-:W3:Y:S08]  /*13ea0*/  I2F.RP R9, R5 ;  /* 0x0000000500097306 */ /* 0x000ef00000209400 */
[----:B0-----:R-:W0:Y:S08]  /*13eb0*/  MUFU.RCP R6, R6 ;  /* 0x0000000600067308 */ /* 0x001e300000001000 */
[----:B---3--:R-:W-:Y:S01]  /*13ec0*/  MUFU.RCP R9, R9 ;  /* 0x0000000900097308 */ /* 0x008fe20000001000 */
[----:B0-----:R-:W-:-:S07]  /*13ed0*/  VIADD R2, R6, 0xffffffe ;  /* 0x0ffffffe06027836 */ /* 0x001fce0000000000 */
[----:B--2---:R0:W2:Y:S02]  /*13ee0*/  F2I.FTZ.U32.TRUNC.NTZ R3, R2 ;  /* 0x0000000200037305 */ /* 0x0040a4000021f000 */
[----:B0-----:R-:W-:Y:S02]  /*13ef0*/  IMAD.MOV.U32 R2, RZ, RZ, RZ ;  /* 0x000000ffff027224 */ /* 0x001fe400078e00ff */
[----:B--2---:R-:W-:-:S04]  /*13f00*/  IMAD.MOV R7, RZ, RZ, -R3 ;  /* 0x000000ffff077224 */ /* 0x004fc800078e0a03 */
        /* <DEDUP_REMOVED lines=45> */
.L_x_4373:
[----:B--2---:R-:W0:Y:S02]  /*141e0*/  LDC.64 R2, c[0x0][0xc90] ;  /* 0x00032400ff027b82 */ /* 0x004e240000000a00 */
[----:B0-----:R-:W-:-:S05]  /*141f0*/  IMAD.WIDE R2, R27, 0x4, R2 ;  /* 0x000000041b027825 */ /* 0x001fca00078e0202 */
[----:B------:R0:W3:Y:S02]  /*14200*/  LDG.E R6, desc[UR50][R2.64] ;  /* 0x0000003202067981 */ /* 0x0000e4000c1e1900 */
[----:B0-----:R-:W-:Y:S02]  /*14210*/  IMAD.MOV.U32 R2, RZ, RZ, RZ ;  /* 0x000000ffff027224 */ /* 0x001fe400078e00ff */
[----:B---3--:R-:W-:-:S05]  /*14220*/  IMAD R5, R25, R6, RZ ;  /* 0x0000000619057224 */ /* 0x008fca00078e02ff */
        /* <DEDUP_REMOVED lines=33> */
[----:B------:R0:W2:Y:S02]  /*14440*/  F2I.FTZ.U32.TRUNC.NTZ R3, R2 ;  /* 0x0000000200037305 */ /* 0x0000a4000021f000 */
[----:B0-----:R-:W-:Y:S02]  /*14450*/  IMAD.MOV.U32 R2, RZ, RZ, RZ ;  /* 0x000000ffff027224 */ /* 0x001fe400078e00ff */
[----:B--2---:R-:W-:-:S04]  /*14460*/  IMAD.MOV R5, RZ, RZ, -R3 ;  /* 0x000000ffff057224 */ /* 0x004fc800078e0a03 */
        /* <DEDUP_REMOVED lines=19> */
.L_x_4374:
[----:B------:R-:W-:-:S05]  /*145a0*/  LOP3.LUT R0, RZ, R3, RZ, 0x33, !PT ;  /* 0x00000003ff007212 */ /* 0x000fca00078e33ff */
[----:B------:R-:W-:Y:S01]  /*145b0*/  IMAD.IADD R25, R25, 0x1, R0 ;  /* 0x0000000119197824 */ /* 0x000fe200078e0200 */
[----:B------:R-:W-:Y:S06]  /*145c0*/  BRA `(.L_x_4375) ;  /* 0x00000000001c7947 */ /* 0x000fec0003800000 */
.L_x_4367:
[----:B------:R-:W-:Y:S01]  /*145d0*/  UMOV UR4, URZ ;  /* 0x0000003f00047c82 */ /* 0x000fe20008000000 */
[----:B------:R-:W-:Y:S01]  /*145e0*/  UMOV UR5, URZ ;  /* 0x0000003f00057c82 */ /* 0x000fe20008000000 */
[----:B------:R-:W-:Y:S01]  /*145f0*/  ULDC UR6, c[0x0][0xc3c] ;  /* 0x00030f0000067ab9 */ /* 0x000fe20000000800 */
[----:B------:R-:W-:Y:S02]  /*14600*/  IMAD.MOV.U32 R24, RZ, RZ, R0 ;  /* 0x000000ffff187224 */ /* 0x000fe400078e0000 */
[----:B------:R-:W-:Y:S02]  /*14610*/  IMAD.U32 R25, RZ, RZ, UR4 ;  /* 0x00000004ff197e24 */ /* 0x000fe4000f8e00ff */
[----:B------:R-:W-:Y:S02]  /*14620*/  IMAD.U32 R26, RZ, RZ, UR5 ;  /* 0x00000005ff1a7e24 */ /* 0x000fe4000f8e00ff */
[----:B------:R-:W-:-:S07]  /*14630*/  IMAD.U32 R27, RZ, RZ, UR6 ;  /* 0x00000006ff1b7e24 */ /* 0x000fce000f8e00ff */
.L_x_4375:
        /* <DEDUP_REMOVED lines=10> */
.L_x_4364:
[----:B------:R-:W-:Y:S02]  /*146e0*/  ULDC UR4, c[0x0][0xc3c] ;  /* 0x00030f0000047ab9 */ /* 0x000fe40000000800 */
[----:B0-----:R-:W-:-:S13]  /*146f0*/  ISETP.GE.AND P0, PT, R27, UR4, PT ;  /* 0x000000041b007c0c */ /* 0x001fda000bf06270 */
[----:B------:R-:W-:Y:S05]  /*14700*/  @!P0 BRA `(.L_x_4376) ;  /* 0xffffffb0007c8947 */ /* 0x000fea000383ffff */
[----:B------:R-:W-:Y:S05]  /*14710*/  BSYNC B8 ;  /* 0x0000000000087941 */ /* 0x000fea0003800000 */
.L_x_4313:
        /* <DEDUP_REMOVED lines=12> */
.L_x_4474:
[----:B------:R-:W-:Y:S05]  /*147e0*/  BSYNC B0 ;  /* 0x0000000000007941 */ /* 0x000fea0003800000 */
.L_x_4377:
[----:B------:R-:W-:-:S03]  /*147f0*/  UMOV UR4, 0xffffffff ;  /* 0xffffffff00047882 */ /* 0x000fc60000000000 */
[----:B------:R-:W-:Y:S05]  /*14800*/  BRA.DIV UR4, `(.L_x_4379) ;  /* 0x0000003204547947 */ /* 0x000fea000b800000 */
[----:B0-----:R-:W0:Y:S02]  /*14810*/  S2R R0, SR_TID.X ;  /* 0x0000000000007919 */ /* 0x001e240000002100 */
[----:B0-----:R-:W-:-:S04]  /*14820*/  SHF.R.U32.HI R0, RZ, 0x5, R0 ;  /* 0x00000005ff007819 */ /* 0x001fc80000011600 */
[----:B------:R-:W-:-:S05]  /*14830*/  LOP3.LUT R0, R0, 0x3, RZ, 0xc0, !PT ;  /* 0x0000000300007812 */ /* 0x000fca00078ec0ff */
[----:B------:R0:W1:Y:S02]  /*14840*/  SHFL.IDX PT, R14, R0, RZ, 0x1f ;  /* 0x00001fff000e7589 */ /* 0x00006400000e0000 */
.L_x_4477:
[----:B-1----:R-:W-:Y:S01]  /*14850*/  ISETP.NE.AND P0, PT, R14, RZ, PT ;  /* 0x000000ff0e00720c */ /* 0x002fe20003f05270 */
[----:B------:R-:W-:-:S12]  /*14860*/  BSSY B0, `(.L_x_4380) ;  /* 0x0000024000007945 */ /* 0x000fd80003800000 */
[----:B------:R-:W-:Y:S05]  /*14870*/  @P0 BRA `(.L_x_4381) ;  /* 0x0000000000880947 */ /* 0x000fea0003800000 */
[----:B------:R-:W-:-:S03]  /*14880*/  UMOV UR4, 0xffffffff ;  /* 0xffffffff00047882 */ /* 0x000fc60000000000 */
[----:B------:R-:W-:Y:S05]  /*14890*/  BRA.DIV UR4, `(.L_x_4382) ;  /* 0x0000003204647947 */ /* 0x000fea000b800000 */
[----:B------:R-:W-:-:S13]  /*148a0*/  ELECT P6, URZ, PT ;  /* 0x00000000003f782f */ /* 0x000fda00038c0000 */
.L_x_4480:
[----:B------:R-:W-:Y:S05]  /*148b0*/  @!P6 BRA `(.L_x_4381) ;  /* 0x000000000078e947 */ /* 0x000fea0003800000 */
[----:B------:R-:W-:-:S06]  /*148c0*/  ULOP3.LUT UR4, UR38, 0x2, URZ, 0xfc, !UPT ;  /* 0x0000000226047892 */ /* 0x000fcc000f8efc3f */
[----:B0-----:R-:W-:-:S05]  /*148d0*/  IMAD.U32 R0, RZ, RZ, UR4 ;  /* 0x00000004ff007e24 */ /* 0x001fca000f8e00ff */
[----:B------:R-:W-:-:S13]  /*148e0*/  ISETP.NE.AND P0, PT, R0, 0x3, PT ;  /* 0x000000030000780c */ /* 0x000fda0003f05270 */
[----:B------:R-:W-:Y:S05]  /*148f0*/  @!P0 BRA `(.L_x_4383) ;  /* 0x0000000000048947 */ /* 0x000fea0003800000 */
[----:B------:R-:W-:Y:S01]  /*14900*/  BPT.TRAP 0x1 ;  /* 0x000000040000795c */ /* 0x000fe20000300000 */
.L_x_4383:
[----:B------:R-:W-:Y:S01]  /*14910*/  IMAD R5, R18, 0x8, R7 ;  /* 0x0000000812057824 */ /* 0x000fe200078e0207 */
[----:B------:R-:W-:Y:S01]  /*14920*/  SHF.L.U32 R0, R22, 0x1f, RZ ;  /* 0x0000001f16007819 */ /* 0x000fe200000006ff */
[----:B------:R-:W-:-:S03]  /*14930*/  VIADD R18, R18, 0x1 ;  /* 0x0000000112127836 */ /* 0x000fc60000000000 */
[----:B------:R-:W0:Y:S02]  /*14940*/  SYNCS.PHASECHK.TRANS64.TRYWAIT P1, [R5+URZ+0x28c40], R0 ;  /* 0x028c4000050075a7 */ /* 0x000e24000802017f */
[----:B------:R-:W-:-:S04]  /*14950*/  ISETP.NE.AND P2, PT, R18, 0x2, PT ;  /* 0x000000021200780c */ /* 0x000fc80003f45270 */
[----:B------:R-:W-:Y:S01]  /*14960*/  SEL R3, RZ, 0x1, P2 ;  /* 0x00000001ff037807 */ /* 0x000fe20001000000 */
[----:B0-----:R-:W-:Y:S08]  /*14970*/  @!P1 BRA `(.L_x_4384) ;  /* 0x00000030004c9947 */ /* 0x001ff00003800000 */
.L_x_4481:
[----:B------:R-:W-:Y:S02]  /*14980*/  SEL R18, R18, RZ, P2 ;  /* 0x000000ff12127207 */ /* 0x000fe40001000000 */
[----:B------:R-:W-:Y:S01]  /*14990*/  LOP3.LUT R2, R22, R3, RZ, 0x3c, !PT ;  /* 0x0000000316027212 */ /* 0x000fe200078e3cff */
[----:B------:R-:W-:Y:S06]  /*149a0*/  @!P0 BRA `(.L_x_4385) ;  /* 0x0000000000048947 */ /* 0x000fec0003800000 */
[----:B------:R-:W-:Y:S01]  /*149b0*/  BPT.TRAP 0x1 ;  /* 0x000000040000795c */ /* 0x000fe20000300000 */
.L_x_4385:
[----:B------:R-:W-:Y:S01]  /*149c0*/  IMAD R3, R18, 0x8, R7 ;  /* 0x0000000812037824 */ /* 0x000fe200078e0207 */
[----:B------:R-:W-:-:S04]  /*149d0*/  SHF.L.U32 R2, R2, 0x1f, RZ ;  /* 0x0000001f02027819 */ /* 0x000fc800000006ff */
[----:B------:R-:W1:Y:S02]  /*149e0*/  SYNCS.PHASECHK.TRANS64.TRYWAIT P1, [R3+URZ+0x28c40], R2 ;  /* 0x028c4002030075a7 */ /* 0x000e64000802017f */
[----:B-1----:R-:W-:Y:S05]  /*149f0*/  @!P1 BRA `(.L_x_4386) ;  /* 0x0000003000409947 */ /* 0x002fea0003800000 */
.L_x_4482:
[----:B------:R-:W-:Y:S05]  /*14a00*/  @!P0 BRA `(.L_x_4387) ;  /* 0x0000000000048947 */ /* 0x000fea0003800000 */
[----:B------:R-:W-:Y:S01]  /*14a10*/  BPT.TRAP 0x1 ;  /* 0x000000040000795c */ /* 0x000fe20000300000 */
.L_x_4387:
[----:B------:R-:W5:Y:S02]  /*14a20*/  SYNCS.PHASECHK.TRANS64.TRYWAIT P1, [R5+URZ+0x28c60], R0 ;  /* 0x028c6000050075a7 */ /* 0x000f64000802017f */
[----:B-----5:R-:W-:Y:S05]  /*14a30*/  @!P1 BRA `(.L_x_4388) ;  /* 0x0000003000449947 */ /* 0x020fea0003800000 */
.L_x_4483:
[----:B------:R-:W-:Y:S05]  /*14a40*/  @!P0 BRA `(.L_x_4389) ;  /* 0x0000000000048947 */ /* 0x000fea0003800000 */
[----:B------:R-:W-:Y:S01]  /*14a50*/  BPT.TRAP 0x1 ;  /* 0x000000040000795c */ /* 0x000fe20000300000 */
.L_x_4389:
[----:B------:R0:W0:Y:S02]  /*14a60*/  SYNCS.PHASECHK.TRANS64.TRYWAIT P0, [R3+URZ+0x28c60], R2 ;  /* 0x028c6002030075a7 */ /* 0x000024000800017f */
[----:B0-----:R-:W-:Y:S05]  /*14a70*/  @!P0 NANOSLEEP.SYNCS 0x989680 ;  /* 0x009896800000895d */ /* 0x001fea0003900000 */
[----:B------:R-:W0:Y:S02]  /*14a80*/  @!P0 SYNCS.PHASECHK.TRANS64 P0, [R3+URZ+0x28c60], R2 ;  /* 0x028c6002030085a7 */ /* 0x000e24000800007f */
[----:B0-----:R-:W-:Y:S05]  /*14a90*/  @!P0 BRA `(.L_x_4389) ;  /* 0xfffffffc00f08947 */ /* 0x001fea000383ffff */
.L_x_4381:
[----:B------:R-:W-:Y:S05]  /*14aa0*/  BSYNC B0 ;  /* 0x0000000000007941 */ /* 0x000fea0003800000 */
.L_x_4380:
[----:B------:R-:W-:Y:S05]  /*14ab0*/  EXIT ;  /* 0x000000000000794d */ /* 0x000fea0003800000 */
.L_x_4242:
[----:B0-----:R-:W-:-:S04]  /*14ac0*/  IMAD.U32 R3, RZ, RZ, UR23 ;  /* 0x00000017ff037e24 */ /* 0x001fc8000f8e00ff */
[----:B------:R0:W1:Y:S03]  /*14ad0*/  SYNCS.PHASECHK.TRANS64.TRYWAIT P1, [R3+URZ+0x28c50], R0 ;  /* 0x028c5000030075a7 */ /* 0x000066000802017f */
[----:B-1----:R-:W-:Y:S05]  /*14ae0*/  @!P1 NANOSLEEP.SYNCS 0x989680 ;  /* 0x009896800000995d */ /* 0x002fea0003900000 */
[----:B------:R-:W1:Y:S02]  /*14af0*/  @!P1 SYNCS.PHASECHK.TRANS64 P1, [R3+URZ+0x28c50], R0 ;  /* 0x028c5000030095a7 */ /* 0x000e64000802007f */
[----:B-1----:R-:W-:Y:S05]  /*14b00*/  @!P1 BRA `(.L_x_4242) ;  /* 0xfffffffc00ec9947 */ /* 0x002fea000383ffff */
[----:B------:R-:W-:Y:S05]  /*14b10*/  BRA `(.L_x_4390) ;  /* 0xfffffed400a47947 */ /* 0x000fea000383ffff */
.L_x_4248:
[----:B-1----:R-:W-:-:S04]  /*14b20*/  IMAD.U32 R3, RZ, RZ, UR23 ;  /* 0x00000017ff037e24 */ /* 0x002fc8000f8e00ff */
[----:B------:R1:W2:Y:S03]  /*14b30*/  SYNCS.PHASECHK.TRANS64.TRYWAIT P1, [R3+URZ+0x28c50], R0 ;  /* 0x028c5000030075a7 */ /* 0x0002a6000802017f */
[----:B--2---:R-:W-:Y:S05]  /*14b40*/  @!P1 NANOSLEEP.SYNCS 0x989680 ;  /* 0x009896800000995d */ /* 0x004fea0003900000 */
[----:B------:R-:W2:Y:S02]  /*14b50*/  @!P1 SYNCS.PHASECHK.TRANS64 P1, [R3+URZ+0x28c50], R0 ;  /* 0x028c5000030095a7 */ /* 0x000ea4000802007f */
[----:B--2---:R-:W-:Y:S05]  /*14b60*/  @!P1 BRA `(.L_x_4248) ;  /* 0xfffffffc00ec9947 */ /* 0x004fea000383ffff */
[----:B------:R-:W-:Y:S05]  /*14b70*/  BRA `(.L_x_4247) ;  /* 0xfffffee000a87947 */ /* 0x000fea000383ffff */
.L_x_4253:
[----:B0-----:R-:W-:-:S04]  /*14b80*/  IMAD.U32 R3, RZ, RZ, UR40 ;  /* 0x00000028ff037e24 */ /* 0x001fc8000f8e00ff */
[----:B------:R0:W1:Y:S03]  /*14b90*/  SYNCS.PHASECHK.TRANS64.TRYWAIT P1, [R3+URZ+0x28c00], R0 ;  /* 0x028c0000030075a7 */ /* 0x000066000802017f */
[----:B-1----:R-:W-:Y:S05]  /*14ba0*/  @!P1 NANOSLEEP.SYNCS 0x989680 ;  /* 0x009896800000995d */ /* 0x002fea0003900000 */
[----:B------:R-:W1:Y:S02]  /*14bb0*/  @!P1 SYNCS.PHASECHK.TRANS64 P1, [R3+URZ+0x28c00], R0 ;  /* 0x028c0000030095a7 */ /* 0x000e64000802007f */
[----:B-1----:R-:W-:Y:S05]  /*14bc0*/  @!P1 BRA `(.L_x_4253) ;  /* 0xfffffffc00ec9947 */ /* 0x002fea000383ffff */
[----:B------:R-:W-:Y:S05]  /*14bd0*/  BRA `(.L_x_4391) ;  /* 0xfffffef400f87947 */ /* 0x000fea000383ffff */
.L_x_4257:
[----:B--2---:R2:W3:Y:S02]  /*14be0*/  SYNCS.PHASECHK.TRANS64.TRYWAIT P1, [R7+URZ+0x28c30], R8 ;  /* 0x028c3008070075a7 */ /* 0x0044e4000802017f */
[----:B---3--:R-:W-:Y:S05]  /*14bf0*/  @!P1 NANOSLEEP.SYNCS 0x989680 ;  /* 0x009896800000995d */ /* 0x008fea0003900000 */
[----:B------:R-:W3:Y:S02]  /*14c00*/  @!P1 SYNCS.PHASECHK.TRANS64 P1, [R7+URZ+0x28c30], R8 ;  /* 0x028c3008070095a7 */ /* 0x000ee4000802007f */
[----:B---3--:R-:W-:Y:S05]  /*14c10*/  @!P1 BRA `(.L_x_4257) ;  /* 0xfffffffc00f09947 */ /* 0x008fea000383ffff */
[----:B------:R-:W-:Y:S05]  /*14c20*/  BRA `(.L_x_4256) ;  /* 0xfffffef800147947 */ /* 0x000fea000383ffff */
.L_x_4262:
[----:B---3--:R3:W0:Y:S02]  /*14c30*/  SYNCS.PHASECHK.TRANS64.TRYWAIT P1, [R7+URZ+0x28c50], R8 ;  /* 0x028c5008070075a7 */ /* 0x008624000802017f */
[----:B0-----:R-:W-:Y:S05]  /*14c40*/  @!P1 NANOSLEEP.SYNCS 0x989680 ;  /* 0x009896800000995d */ /* 0x001fea0003900000 */
[----:B------:R-:W0:Y:S02]  /*14c50*/  @!P1 SYNCS.PHASECHK.TRANS64 P1, [R7+URZ+0x28c50], R8 ;  /* 0x028c5008070095a7 */ /* 0x000e24000802007f */
[----:B0-----:R-:W-:Y:S05]  /*14c60*/  @!P1 BRA `(.L_x_4262) ;  /* 0xfffffffc00f09947 */ /* 0x001fea000383ffff */
[----:B------:R-:W-:Y:S05]  /*14c70*/  BRA `(.L_x_4261) ;  /* 0xffffff08009c7947 */ /* 0x000fea000383ffff */
.L_x_4268:
[----:B-1----:R-:W-:-:S04]  /*14c80*/  IMAD.U32 R6, RZ, RZ, UR23 ;  /* 0x00000017ff067e24 */ /* 0x002fc8000f8e00ff */
[----:B------:R1:W2:Y:S03]  /*14c90*/  SYNCS.PHASECHK.TRANS64.TRYWAIT P1, [R6+URZ+0x28c30], R7 ;  /* 0x028c3007060075a7 */ /* 0x0002a6000802017f */
[----:B--2---:R-:W-:Y:S05]  /*14ca0*/  @!P1 NANOSLEEP.SYNCS 0x989680 ;  /* 0x009896800000995d */ /* 0x004fea0003900000 */
[----:B------:R-:W2:Y:S02]  /*14cb0*/  @!P1 SYNCS.PHASECHK.TRANS64 P1, [R6+URZ+0x28c30], R7 ;  /* 0x028c3007060095a7 */ /* 0x000ea4000802007f */
[----:B--2---:R-:W-:Y:S05]  /*14cc0*/  @!P1 BRA `(.L_x_4268) ;  /* 0xfffffffc00ec9947 */ /* 0x004fea000383ffff */
[----:B------:R-:W-:Y:S05]  /*14cd0*/  BRA `(.L_x_4267) ;  /* 0xffffff0c00ac7947 */ /* 0x000fea000383ffff */
.L_x_4273:
[----:B---3--:R-:W-:-:S04]  /*14ce0*/  IMAD.U32 R8, RZ, RZ, UR23 ;  /* 0x00000017ff087e24 */ /* 0x008fc8000f8e00ff */
[----:B------:R3:W4:Y:S03]  /*14cf0*/  SYNCS.PHASECHK.TRANS64.TRYWAIT P1, [R8+URZ+0x28c50], R7 ;  /* 0x028c5007080075a7 */ /* 0x000726000802017f */
[----:B----4-:R-:W-:Y:S05]  /*14d00*/  @!P1 NANOSLEEP.SYNCS 0x989680 ;  /* 0x009896800000995d */ /* 0x010fea0003900000 */
[----:B------:R-:W4:Y:S02]  /*14d10*/  @!P1 SYNCS.PHASECHK.TRANS64 P1, [R8+URZ+0x28c50], R7 ;  /* 0x028c5007080095a7 */ /* 0x000f24000802007f */
[----:B----4-:R-:W-:Y:S05]  /*14d20*/  @!P1 BRA `(.L_x_4273) ;  /* 0xfffffffc00ec9947 */ /* 0x010fea000383ffff */
[----:B------:R-:W-:Y:S05]  /*14d30*/  BRA `(.L_x_4272) ;  /* 0xffffff28004c7947 */ /* 0x000fea000383ffff */
.L_x_4280:
[----:B-1----:R-:W-:-:S04]  /*14d40*/  IMAD.U32 R6, RZ, RZ, UR22 ;  /* 0x00000016ff067e24 */ /* 0x002fc8000f8e00ff */
[----:B------:R1:W2:Y:S03]  /*14d50*/  SYNCS.PHASECHK.TRANS64.TRYWAIT P1, [R6+URZ+0x28c30], R7 ;  /* 0x028c3007060075a7 */ /* 0x0002a6000802017f */
[----:B--2---:R-:W-:Y:S05]  /*14d60*/  @!P1 NANOSLEEP.SYNCS 0x989680 ;  /* 0x009896800000995d */ /* 0x004fea0003900000 */
[----:B------:R-:W2:Y:S02]  /*14d70*/  @!P1 SYNCS.PHASECHK.TRANS64 P1, [R6+URZ+0x28c30], R7 ;  /* 0x028c3007060095a7 */ /* 0x000ea4000802007f */
[----:B--2---:R-:W-:Y:S05]  /*14d80*/  @!P1 BRA `(.L_x_4280) ;  /* 0xfffffffc00ec9947 */ /* 0x004fea000383ffff */
[----:B------:R-:W-:Y:S05]  /*14d90*/  BRA `(.L_x_4279) ;  /* 0xffffff2c00407947 */ /* 0x000fea000383ffff */
.L_x_4285:
[----:B---3--:R-:W-:-:S04]  /*14da0*/  IMAD.U32 R8, RZ, RZ, UR22 ;  /* 0x00000016ff087e24 */ /* 0x008fc8000f8e00ff */
[----:B------:R3:W4:Y:S03]  /*14db0*/  SYNCS.PHASECHK.TRANS64.TRYWAIT P1, [R8+URZ+0x28c50], R7 ;  /* 0x028c5007080075a7 */ /* 0x000726000802017f */
[----:B----4-:R-:W-:Y:S05]  /*14dc0*/  @!P1 NANOSLEEP.SYNCS 0x989680 ;  /* 0x009896800000995d */ /* 0x010fea0003900000 */
[----:B------:R-:W4:Y:S02]  /*14dd0*/  @!P1 SYNCS.PHASECHK.TRANS64 P1, [R8+URZ+0x28c50], R7 ;  /* 0x028c5007080095a7 */ /* 0x000f24000802007f */
[----:B----4-:R-:W-:Y:S05]  /*14de0*/  @!P1 BRA `(.L_x_4285) ;  /* 0xfffffffc00ec9947 */ /* 0x010fea000383ffff */
[----:B------:R-:W-:Y:S05]  /*14df0*/  BRA `(.L_x_4284) ;  /* 0xffffff4000607947 */ /* 0x000fea000383ffff */
.L_x_4327:
        /* <DEDUP_REMOVED lines=11> */
.L_x_4393:
[----:B------:R-:W-:Y:S05]  /*14eb0*/  BSYNC B0 ;  /* 0x0000000000007941 */ /* 0x000fea0003800000 */
.L_x_4392:
[----:B------:R-:W-:Y:S05]  /*14ec0*/  BRA `(.L_x_4394) ;  /* 0xffffffb800987947 */ /* 0x000fea000383ffff */
.L_x_4330:
[----:B0-----:R0:W1:Y:S02]  /*14ed0*/  SYNCS.PHASECHK.TRANS64.TRYWAIT P0, [R19+URZ+0x28c40], R0 ;  /* 0x028c4000130075a7 */ /* 0x001064000800017f */
[----:B-1----:R-:W-:Y:S05]  /*14ee0*/  @!P0 NANOSLEEP.SYNCS 0x989680 ;  /* 0x009896800000895d */ /* 0x002fea0003900000 */
[----:B------:R-:W1:Y:S02]  /*14ef0*/  @!P0 SYNCS.PHASECHK.TRANS64 P0, [R19+URZ+0x28c40], R0 ;  /* 0x028c4000130085a7 */ /* 0x000e64000800007f */
[----:B-1----:R-:W-:Y:S05]  /*14f00*/  @!P0 BRA `(.L_x_4330) ;  /* 0xfffffffc00f08947 */ /* 0x002fea000383ffff */
[----:B------:R-:W-:Y:S05]  /*14f10*/  BRA `(.L_x_4395) ;  /* 0xffffffbc007c7947 */ /* 0x000fea000383ffff */
.L_x_4331:
        /* <DEDUP_REMOVED lines=8> */
.L_x_4397:
[----:B------:R-:W-:Y:S05]  /*14fa0*/  BSYNC B0 ;  /* 0x0000000000007941 */ /* 0x000fea0003800000 */
.L_x_4396:
        /* <DEDUP_REMOVED lines=9> */
.L_x_4398:
[----:B------:R-:W-:Y:S02]  /*15040*/  IMAD.MOV.U32 R13, RZ, RZ, R5 ;  /* 0x000000ffff0d7224 */ /* 0x000fe400078e0005 */
[----:B------:R-:W-:Y:S02]  /*15050*/  IMAD.MOV.U32 R12, RZ, RZ, 0x1 ;  /* 0x00000001ff0c7424 */ /* 0x000fe400078e00ff */
[----:B------:R-:W-:-:S07]  /*15060*/  IMAD.MOV.U32 R3, RZ, RZ, R14 ;  /* 0x000000ffff037224 */ /* 0x000fce00078e000e */
[----:B------:R-:W-:Y:S05]  /*15070*/  WARPSYNC.COLLECTIVE R15, `(.L_x_4399) ;  /* 0x000000000f087348 */ /* 0x000fea0003c00000 */
[----:B------:R0:W1:Y:S02]  /*15080*/  SHFL.IDX P6, R14, R13, R12, R11 ;  /* 0x0000000c0d0e7389 */ /* 0x00006400000c000b */
[----:B01----:R-:W-:Y:S01]  /*15090*/  ENDCOLLECTIVE ;  /* 0x000000000000791b */ /* 0x003fe20003800000 */
.L_x_4399:
        /* <DEDUP_REMOVED lines=15> */
.L_x_4400:
[----:B------:R-:W-:Y:S02]  /*15190*/  @P0 IMAD R6, R4, 0x2, R17 ;  /* 0x0000000204060824 */ /* 0x000fe400078e0211 */
[----:B------:R-:W-:Y:S02]  /*151a0*/  IMAD.MOV.U32 R13, RZ, RZ, R5 ;  /* 0x000000ffff0d7224 */ /* 0x000fe400078e0005 */
[----:B------:R-:W-:Y:S02]  /*151b0*/  IMAD.MOV.U32 R12, RZ, RZ, 0x2 ;  /* 0x00000002ff0c7424 */ /* 0x000fe400078e00ff */
[----:B------:R-:W-:-:S07]  /*151c0*/  IMAD.MOV.U32 R3, RZ, RZ, R14 ;  /* 0x000000ffff037224 */ /* 0x000fce00078e000e */
[----:B------:R-:W-:Y:S05]  /*151d0*/  WARPSYNC.COLLECTIVE R15, `(.L_x_4401) ;  /* 0x000000000f087348 */ /* 0x000fea0003c00000 */
[----:B------:R0:W1:Y:S02]  /*151e0*/  SHFL.IDX P6, R14, R13, R12, R11 ;  /* 0x0000000c0d0e7389 */ /* 0x00006400000c000b */
[----:B01----:R-:W-:Y:S01]  /*151f0*/  ENDCOLLECTIVE ;  /* 0x000000000000791b */ /* 0x003fe20003800000 */
.L_x_4401:
        /* <DEDUP_REMOVED lines=15> */
.L_x_4402:
[----:B------:R-:W-:Y:S02]  /*152f0*/  @P0 IMAD R6, R4, 0x2, R17 ;  /* 0x0000000204060824 */ /* 0x000fe400078e0211 */
[----:B------:R-:W-:Y:S02]  /*15300*/  IMAD.MOV.U32 R13, RZ, RZ, R5 ;  /* 0x000000ffff0d7224 */ /* 0x000fe400078e0005 */
[----:B------:R-:W-:Y:S02]  /*15310*/  IMAD.MOV.U32 R12, RZ, RZ, 0x3 ;  /* 0x00000003ff0c7424 */ /* 0x000fe400078e00ff */
[----:B------:R-:W-:-:S07]  /*15320*/  IMAD.MOV.U32 R3, RZ, RZ, R14 ;  /* 0x000000ffff037224 */ /* 0x000fce00078e000e */
[----:B------:R-:W-:Y:S05]  /*15330*/  WARPSYNC.COLLECTIVE R15, `(.L_x_4403) ;  /* 0x000000000f087348 */ /* 0x000fea0003c00000 */
[----:B------:R0:W1:Y:S02]  /*15340*/  SHFL.IDX P6, R14, R13, R12, R11 ;  /* 0x0000000c0d0e7389 */ /* 0x00006400000c000b */
[----:B01----:R-:W-:Y:S01]  /*15350*/  ENDCOLLECTIVE ;  /* 0x000000000000791b */ /* 0x003fe20003800000 */
.L_x_4403:
        /* <DEDUP_REMOVED lines=10> */
.L_x_4404:
[----:B------:R-:W-:Y:S01]  /*15400*/  @!PT LDS RZ, [RZ] ;  /* 0x00000000fffff984 */ /* 0x000fe20000000800 */
[----:B------:R-:W-:Y:S01]  /*15410*/  @!PT LDS RZ, [RZ] ;  /* 0x00000000fffff984 */ /* 0x000fe20000000800 */
[----:B------:R-:W-:Y:S01]  /*15420*/  @!PT LDS RZ, [RZ] ;  /* 0x00000000fffff984 */ /* 0x000fe20000000800 */
[----:B------:R0:W-:Y:S01]  /*15430*/  @P0 LDGSTS.E.BYPASS.LTC128B.128 [R6+0x23400], desc[UR50][R2.64], !P2 ;  /* 0x2340000002060fae */ /* 0x0001e2000d101d72 */
[----:B------:R-:W-:Y:S01]  /*15440*/  IMAD.MOV.U32 R0, RZ, RZ, R14 ;  /* 0x000000ffff007224 */ /* 0x000fe200078e000e */
[----:B------:R-:W-:Y:S06]  /*15450*/  BRA `(.L_x_4405) ;  /* 0xffffffbc002c7947 */ /* 0x000fec000383ffff */
.L_x_4336:
        /* <DEDUP_REMOVED lines=9> */
.L_x_4406:
[C---:B------:R-:W-:Y:S01]  /*154f0*/  VIADD R6, R25.reuse, 0x10 ;  /* 0x0000001019067836 */ /* 0x040fe20000000000 */
[----:B------:R-:W-:Y:S01]  /*15500*/  ISETP.GE.AND P0, PT, R25, R5, PT ;  /* 0x000000051900720c */ /* 0x000fe20003f06270 */
[----:B------:R-:W-:Y:S02]  /*15510*/  IMAD.MOV.U32 R13, RZ, RZ, R0 ;  /* 0x000000ffff0d7224 */ /* 0x000fe400078e0000 */
[----:B------:R-:W-:-:S10]  /*15520*/  IMAD.MOV.U32 R2, RZ, RZ, R14 ;  /* 0x000000ffff027224 */ /* 0x000fd400078e000e */
[----:B------:R-:W-:Y:S05]  /*15530*/  WARPSYNC.COLLECTIVE R15, `(.L_x_4407) ;  /* 0x000000000f087348 */ /* 0x000fea0003c00000 */
[----:B------:R0:W1:Y:S02]  /*15540*/  SHFL.IDX P6, R14, R13, R12, R11 ;  /* 0x0000000c0d0e7389 */ /* 0x00006400000c000b */
[----:B01----:R-:W-:Y:S01]  /*15550*/  ENDCOLLECTIVE ;  /* 0x000000000000791b */ /* 0x003fe20003800000 */
.L_x_4407:
[----:B------:R-:W-:Y:S02]  /*15560*/  IMAD.MOV.U32 R13, RZ, RZ, R4 ;  /* 0x000000ffff0d7224 */ /* 0x000fe400078e0004 */
[----:B------:R-:W-:Y:S02]  /*15570*/  IMAD.MOV.U32 R12, RZ, RZ, 0x1 ;  /* 0x00000001ff0c7424 */ /* 0x000fe400078e00ff */
[----:B------:R-:W-:-:S07]  /*15580*/  IMAD.MOV.U32 R3, RZ, RZ, R14 ;  /* 0x000000ffff037224 */ /* 0x000fce00078e000e */
[----:B------:R-:W-:Y:S05]  /*15590*/  WARPSYNC.COLLECTIVE R15, `(.L_x_4408) ;  /* 0x000000000f087348 */ /* 0x000fea0003c00000 */
[----:B------:R0:W1:Y:S02]  /*155a0*/  SHFL.IDX P6, R14, R13, R12, R11 ;  /* 0x0000000c0d0e7389 */ /* 0x00006400000c000b */
[----:B01----:R-:W-:Y:S01]  /*155b0*/  ENDCOLLECTIVE ;  /* 0x000000000000791b */ /* 0x003fe20003800000 */
.L_x_4408:
        /* <DEDUP_REMOVED lines=15> */
.L_x_4409:
[----:B------:R-:W-:Y:S02]  /*156b0*/  IMAD.MOV.U32 R13, RZ, RZ, R4 ;  /* 0x000000ffff0d7224 */ /* 0x000fe400078e0004 */
[----:B------:R-:W-:Y:S02]  /*156c0*/  IMAD.MOV.U32 R12, RZ, RZ, 0x2 ;  /* 0x00000002ff0c7424 */ /* 0x000fe400078e00ff */
[----:B------:R-:W-:-:S07]  /*156d0*/  IMAD.MOV.U32 R3, RZ, RZ, R14 ;  /* 0x000000ffff037224 */ /* 0x000fce00078e000e */
[----:B------:R-:W-:Y:S05]  /*156e0*/  WARPSYNC.COLLECTIVE R15, `(.L_x_4410) ;  /* 0x000000000f087348 */ /* 0x000fea0003c00000 */
[----:B------:R0:W1:Y:S02]  /*156f0*/  SHFL.IDX P6, R14, R13, R12, R11 ;  /* 0x0000000c0d0e7389 */ /* 0x00006400000c000b */
[----:B01----:R-:W-:Y:S01]  /*15700*/  ENDCOLLECTIVE ;  /* 0x000000000000791b */ /* 0x003fe20003800000 */
.L_x_4410:
        /* <DEDUP_REMOVED lines=16> */
.L_x_4411:
[----:B------:R-:W-:Y:S02]  /*15810*/  IMAD.MOV.U32 R13, RZ, RZ, R4 ;  /* 0x000000ffff0d7224 */ /* 0x000fe400078e0004 */
[----:B------:R-:W-:Y:S02]  /*15820*/  IMAD.MOV.U32 R12, RZ, RZ, 0x3 ;  /* 0x00000003ff0c7424 */ /* 0x000fe400078e00ff */
[----:B------:R-:W-:-:S07]  /*15830*/  IMAD.MOV.U32 R3, RZ, RZ, R14 ;  /* 0x000000ffff037224 */ /* 0x000fce00078e000e */
[----:B------:R-:W-:Y:S05]  /*15840*/  WARPSYNC.COLLECTIVE R15, `(.L_x_4412) ;  /* 0x000000000f087348 */ /* 0x000fea0003c00000 */
[----:B------:R0:W1:Y:S02]  /*15850*/  SHFL.IDX P6, R14, R13, R12, R11 ;  /* 0x0000000c0d0e7389 */ /* 0x00006400000c000b */
[----:B01----:R-:W-:Y:S01]  /*15860*/  ENDCOLLECTIVE ;  /* 0x000000000000791b */ /* 0x003fe20003800000 */
.L_x_4412:
        /* <DEDUP_REMOVED lines=10> */
.L_x_4413:
[----:B------:R-:W-:Y:S01]  /*15910*/  @!PT LDS RZ, [RZ] ;  /* 0x00000000fffff984 */ /* 0x000fe20000000800 */
[----:B------:R-:W-:Y:S01]  /*15920*/  @!PT LDS RZ, [RZ] ;  /* 0x00000000fffff984 */ /* 0x000fe20000000800 */
[----:B------:R-:W-:Y:S01]  /*15930*/  @!PT LDS RZ, [RZ] ;  /* 0x00000000fffff984 */ /* 0x000fe20000000800 */
[----:B------:R1:W-:Y:S01]  /*15940*/  @!P0 LDGSTS.E.BYPASS.LTC128B.128 [R7+0x21400], desc[UR50][R2.64], !P1 ;  /* 0x2140000002078fae */ /* 0x0003e2000c901d72 */
[----:B------:R-:W-:Y:S01]  /*15950*/  IMAD.MOV.U32 R0, RZ, RZ, R14 ;  /* 0x000000ffff007224 */ /* 0x000fe200078e000e */
[----:B------:R-:W-:Y:S06]  /*15960*/  BRA `(.L_x_4414) ;  /* 0xffffffc0002c7947 */ /* 0x000fec000383ffff */
.L_x_4339:
[----:B0-----:R0:W1:Y:S02]  /*15970*/  SYNCS.PHASECHK.TRANS64.TRYWAIT P0, [R17+URZ+0x28c20], R0 ;  /* 0x028c2000110075a7 */ /* 0x001064000800017f */
[----:B-1----:R-:W-:Y:S05]  /*15980*/  @!P0 NANOSLEEP.SYNCS 0x989680 ;  /* 0x009896800000895d */ /* 0x002fea0003900000 */
[----:B------:R-:W1:Y:S02]  /*15990*/  @!P0 SYNCS.PHASECHK.TRANS64 P0, [R17+URZ+0x28c20], R0 ;  /* 0x028c2000110085a7 */ /* 0x000e64000800007f */
[----:B-1----:R-:W-:Y:S05]  /*159a0*/  @!P0 BRA `(.L_x_4339) ;  /* 0xfffffffc00f08947 */ /* 0x002fea000383ffff */
[----:B------:R-:W-:Y:S05]  /*159b0*/  BRA `(.L_x_4415) ;  /* 0xffffffc000887947 */ /* 0x000fea000383ffff */
.L_x_4342:
[----:B0-----:R0:W1:Y:S02]  /*159c0*/  SYNCS.PHASECHK.TRANS64.TRYWAIT P0, [R19+URZ+0x28c60], R0 ;  /* 0x028c6000130075a7 */ /* 0x001064000800017f */
[----:B-1----:R-:W-:Y:S05]  /*159d0*/  @!P0 NANOSLEEP.SYNCS 0x989680 ;  /* 0x009896800000895d */ /* 0x002fea0003900000 */
[----:B------:R-:W1:Y:S02]  /*159e0*/  @!P0 SYNCS.PHASECHK.TRANS64 P0, [R19+URZ+0x28c60], R0 ;  /* 0x028c6000130085a7 */ /* 0x000e64000800007f */
[----:B-1----:R-:W-:Y:S05]  /*159f0*/  @!P0 BRA `(.L_x_4342) ;  /* 0xfffffffc00f08947 */ /* 0x002fea000383ffff */
[----:B------:R-:W-:Y:S05]  /*15a00*/  BRA `(.L_x_4416) ;  /* 0xffffffc000987947 */ /* 0x000fea000383ffff */
.L_x_4343:
        /* <DEDUP_REMOVED lines=8> */
.L_x_4418:
[----:B------:R-:W-:Y:S05]  /*15a90*/  BSYNC B0 ;  /* 0x0000000000007941 */ /* 0x000fea0003800000 */
.L_x_4417:
        /* <DEDUP_REMOVED lines=15> */
.L_x_4419:
        /* <DEDUP_REMOVED lines=40> */
.L_x_4420:
[----:B------:R-:W-:Y:S02]  /*15e10*/  IMAD.MOV.U32 R13, RZ, RZ, R4 ;  /* 0x000000ffff0d7224 */ /* 0x000fe400078e0004 */
[----:B------:R-:W-:-:S07]  /*15e20*/  IMAD.MOV.U32 R3, RZ, RZ, R14 ;  /* 0x000000ffff037224 */ /* 0x000fce00078e000e */
[----:B------:R-:W-:Y:S05]  /*15e30*/  WARPSYNC.COLLECTIVE R15, `(.L_x_4421) ;  /* 0x000000000f087348 */ /* 0x000fea0003c00000 */
[----:B------:R0:W1:Y:S02]  /*15e40*/  SHFL.IDX P6, R14, R13, R12, R11 ;  /* 0x0000000c0d0e7389 */ /* 0x00006400000c000b */
[----:B01----:R-:W-:Y:S01]  /*15e50*/  ENDCOLLECTIVE ;  /* 0x000000000000791b */ /* 0x003fe20003800000 */
.L_x_4421:
        /* <DEDUP_REMOVED lines=29> */
.L_x_4422:
[----:B------:R-:W-:Y:S02]  /*16030*/  IMAD.MOV.U32 R13, RZ, RZ, R4 ;  /* 0x000000ffff0d7224 */ /* 0x000fe400078e0004 */
[----:B------:R-:W-:-:S07]  /*16040*/  IMAD.MOV.U32 R7, RZ, RZ, R14 ;  /* 0x000000ffff077224 */ /* 0x000fce00078e000e */
[----:B------:R-:W-:Y:S05]  /*16050*/  WARPSYNC.COLLECTIVE R15, `(.L_x_4423) ;  /* 0x000000000f087348 */ /* 0x000fea0003c00000 */
[----:B------:R0:W1:Y:S02]  /*16060*/  SHFL.IDX P6, R14, R13, R12, R11 ;  /* 0x0000000c0d0e7389 */ /* 0x00006400000c000b */
[----:B01----:R-:W-:Y:S01]  /*16070*/  ENDCOLLECTIVE ;  /* 0x000000000000791b */ /* 0x003fe20003800000 */
.L_x_4423:
        /* <DEDUP_REMOVED lines=29> */
.L_x_4424:
[----:B------:R-:W-:Y:S02]  /*16250*/  IMAD.MOV.U32 R13, RZ, RZ, R4 ;  /* 0x000000ffff0d7224 */ /* 0x000fe400078e0004 */
[----:B------:R-:W-:-:S07]  /*16260*/  IMAD.MOV.U32 R6, RZ, RZ, R14 ;  /* 0x000000ffff067224 */ /* 0x000fce00078e000e */
[----:B------:R-:W-:Y:S05]  /*16270*/  WARPSYNC.COLLECTIVE R15, `(.L_x_4425) ;  /* 0x000000000f087348 */ /* 0x000fea0003c00000 */
[----:B------:R0:W1:Y:S02]  /*16280*/  SHFL.IDX P6, R14, R13, R12, R11 ;  /* 0x0000000c0d0e7389 */ /* 0x00006400000c000b */
[----:B01----:R-:W-:Y:S01]  /*16290*/  ENDCOLLECTIVE ;  /* 0x000000000000791b */ /* 0x003fe20003800000 */
.L_x_4425:
[----:B------:R-:W-:Y:S01]  /*162a0*/  IMAD.MOV.U32 R2, RZ, RZ, R14 ;  /* 0x000000ffff027224 */ /* 0x000fe200078e000e */
[----:B------:R-:W-:Y:S06]  /*162b0*/  BRA `(.L_x_4426) ;  /* 0xffffffc000247947 */ /* 0x000fec000383ffff */
.L_x_4350:
[----:B0-----:R0:W1:Y:S02]  /*162c0*/  SYNCS.PHASECHK.TRANS64.TRYWAIT P0, [R6+URZ+0x28c40], R19 ;  /* 0x028c4013060075a7 */ /* 0x001064000800017f */
[----:B-1----:R-:W-:Y:S05]  /*162d0*/  @!P0 NANOSLEEP.SYNCS 0x989680 ;  /* 0x009896800000895d */ /* 0x002fea0003900000 */
[----:B------:R-:W1:Y:S02]  /*162e0*/  @!P0 SYNCS.PHASECHK.TRANS64 P0, [R6+URZ+0x28c40], R19 ;  /* 0x028c4013060085a7 */ /* 0x000e64000800007f */
[----:B-1----:R-:W-:Y:S05]  /*162f0*/  @!P0 BRA `(.L_x_4350) ;  /* 0xfffffffc00f08947 */ /* 0x002fea000383ffff */
[----:B------:R-:W-:Y:S05]  /*16300*/  BRA `(.L_x_4427) ;  /* 0xffffffc400b07947 */ /* 0x000fea000383ffff */
.L_x_4351:
        /* <DEDUP_REMOVED lines=8> */
.L_x_4429:
[----:B------:R-:W-:Y:S05]  /*16390*/  BSYNC B1 ;  /* 0x0000000000017941 */ /* 0x000fea0003800000 */
.L_x_4428:
        /* <DEDUP_REMOVED lines=9> */
.L_x_4430:
[----:B------:R-:W-:Y:S02]  /*16430*/  IMAD.MOV.U32 R13, RZ, RZ, R25 ;  /* 0x000000ffff0d7224 */ /* 0x000fe400078e0019 */
[----:B------:R-:W-:Y:S02]  /*16440*/  IMAD.MOV.U32 R12, RZ, RZ, 0x1 ;  /* 0x00000001ff0c7424 */ /* 0x000fe400078e00ff */
[----:B------:R-:W-:-:S07]  /*16450*/  IMAD.MOV.U32 R2, RZ, RZ, R14 ;  /* 0x000000ffff027224 */ /* 0x000fce00078e000e */
[----:B------:R-:W-:Y:S05]  /*16460*/  WARPSYNC.COLLECTIVE R15, `(.L_x_4431) ;  /* 0x000000000f087348 */ /* 0x000fea0003c00000 */
[----:B------:R0:W1:Y:S02]  /*16470*/  SHFL.IDX P6, R14, R13, R12, R11 ;  /* 0x0000000c0d0e7389 */ /* 0x00006400000c000b */
[----:B01----:R-:W-:Y:S01]  /*16480*/  ENDCOLLECTIVE ;  /* 0x000000000000791b */ /* 0x003fe20003800000 */
.L_x_4431:
        /* <DEDUP_REMOVED lines=11> */
.L_x_4432:
[----:B------:R-:W-:Y:S02]  /*16540*/  IMAD.MOV.U32 R13, RZ, RZ, R25 ;  /* 0x000000ffff0d7224 */ /* 0x000fe400078e0019 */
[----:B------:R-:W-:Y:S02]  /*16550*/  IMAD.MOV.U32 R12, RZ, RZ, 0x2 ;  /* 0x00000002ff0c7424 */ /* 0x000fe400078e00ff */
[----:B------:R-:W-:-:S07]  /*16560*/  IMAD.MOV.U32 R2, RZ, RZ, R14 ;  /* 0x000000ffff027224 */ /* 0x000fce00078e000e */
[----:B------:R-:W-:Y:S05]  /*16570*/  WARPSYNC.COLLECTIVE R15, `(.L_x_4433) ;  /* 0x000000000f087348 */ /* 0x000fea0003c00000 */
[----:B------:R0:W1:Y:S02]  /*16580*/  SHFL.IDX P6, R14, R13, R12, R11 ;  /* 0x0000000c0d0e7389 */ /* 0x00006400000c000b */
[----:B01----:R-:W-:Y:S01]  /*16590*/  ENDCOLLECTIVE ;  /* 0x000000000000791b */ /* 0x003fe20003800000 */
.L_x_4433:
        /* <DEDUP_REMOVED lines=11> */
.L_x_4434:
[----:B------:R-:W-:Y:S02]  /*16650*/  IMAD.MOV.U32 R13, RZ, RZ, R25 ;  /* 0x000000ffff0d7224 */ /* 0x000fe400078e0019 */
[----:B------:R-:W-:Y:S02]  /*16660*/  IMAD.MOV.U32 R12, RZ, RZ, 0x3 ;  /* 0x00000003ff0c7424 */ /* 0x000fe400078e00ff */
[----:B------:R-:W-:-:S07]  /*16670*/  IMAD.MOV.U32 R2, RZ, RZ, R14 ;  /* 0x000000ffff027224 */ /* 0x000fce00078e000e */
[----:B------:R-:W-:Y:S05]  /*16680*/  WARPSYNC.COLLECTIVE R15, `(.L_x_4435) ;  /* 0x000000000f087348 */ /* 0x000fea0003c00000 */
[----:B------:R0:W1:Y:S02]  /*16690*/  SHFL.IDX P6, R14, R13, R12, R11 ;  /* 0x0000000c0d0e7389 */ /* 0x00006400000c000b */
[----:B01----:R-:W-:Y:S01]  /*166a0*/  ENDCOLLECTIVE ;  /* 0x000000000000791b */ /* 0x003fe20003800000 */
.L_x_4435:
        /* <DEDUP_REMOVED lines=11> */
.L_x_4436:
[----:B------:R-:W-:Y:S01]  /*16760*/  IMAD.MOV.U32 R2, RZ, RZ, R14 ;  /* 0x000000ffff027224 */ /* 0x000fe200078e000e */
[----:B------:R-:W-:Y:S06]  /*16770*/  BRA `(.L_x_4437) ;  /* 0xffffffc400387947 */ /* 0x000fec000383ffff */
.L_x_4356:
[----:B---3--:R3:W4:Y:S02]  /*16780*/  SYNCS.PHASECHK.TRANS64.TRYWAIT P0, [R6+URZ+0x28c60], R19 ;  /* 0x028c6013060075a7 */ /* 0x008724000800017f */
[----:B----4-:R-:W-:Y:S05]  /*16790*/  @!P0 NANOSLEEP.SYNCS 0x989680 ;  /* 0x009896800000895d */ /* 0x010fea0003900000 */
[----:B------:R-:W4:Y:S02]  /*167a0*/  @!P0 SYNCS.PHASECHK.TRANS64 P0, [R6+URZ+0x28c60], R19 ;  /* 0x028c6013060085a7 */ /* 0x000f24000800007f */
[----:B----4-:R-:W-:Y:S05]  /*167b0*/  @!P0 BRA `(.L_x_4356) ;  /* 0xfffffffc00f08947 */ /* 0x010fea000383ffff */
[----:B------:R-:W-:Y:S05]  /*167c0*/  BRA `(.L_x_4438) ;  /* 0xffffffc400887947 */ /* 0x000fea000383ffff */
.L_x_4357:
        /* <DEDUP_REMOVED lines=8> */
.L_x_4440:
[----:B------:R-:W-:Y:S05]  /*16850*/  BSYNC B1 ;  /* 0x0000000000017941 */ /* 0x000fea0003800000 */
.L_x_4439:
        /* <DEDUP_REMOVED lines=13> */
.L_x_4441:
        /* <DEDUP_REMOVED lines=17> */
.L_x_4442:
        /* <DEDUP_REMOVED lines=16> */
.L_x_4443:
        /* <DEDUP_REMOVED lines=19> */
.L_x_4444:
        /* <DEDUP_REMOVED lines=14> */
.L_x_4445:
        /* <DEDUP_REMOVED lines=16> */
.L_x_4446:
        /* <DEDUP_REMOVED lines=14> */
.L_x_4447:
[----:B------:R-:W-:Y:S05]  /*16f30*/  BRA `(.L_x_4448) ;  /* 0xffffffc000ec7947 */ /* 0x000fea000383ffff */
.L_x_4365:
        /* <DEDUP_REMOVED lines=8> */
.L_x_4450:
[----:B------:R-:W-:Y:S05]  /*16fc0*/  BSYNC B0 ;  /* 0x0000000000007941 */ /* 0x000fea0003800000 */
.L_x_4449:
        /* <DEDUP_REMOVED lines=9> */
.L_x_4451:
        /* <DEDUP_REMOVED lines=23> */
.L_x_4452:
[----:B------:R-:W-:Y:S01]  /*171d0*/  IMAD.MOV.U32 R12, RZ, RZ, 0x2 ;  /* 0x00000002ff0c7424 */ /* 0x000fe200078e00ff */
[----:B------:R-:W-:-:S05]  /*171e0*/  SEL R4, R14, RZ, P1 ;  /* 0x000000ff0e047207 */ /* 0x000fca0000800000 */
[----:B------:R-:W-:-:S04]  /*171f0*/  IMAD.IADD R4, R13, 0x1, R4 ;  /* 0x000000010d047824 */ /* 0x000fc800078e0204 */
[----:B------:R-:W-:-:S07]  /*17200*/  IMAD.MOV.U32 R13, RZ, RZ, R4 ;  /* 0x000000ffff0d7224 */ /* 0x000fce00078e0004 */
[----:B------:R-:W-:Y:S05]  /*17210*/  WARPSYNC.COLLECTIVE R15, `(.L_x_4453) ;  /* 0x000000000f087348 */ /* 0x000fea0003c00000 */
[----:B------:R0:W1:Y:S02]  /*17220*/  SHFL.UP P6, R14, R13, R12, R11 ;  /* 0x0400000c0d0e7389 */ /* 0x00006400000c000b */
[----:B01----:R-:W-:Y:S01]  /*17230*/  ENDCOLLECTIVE ;  /* 0x000000000000791b */ /* 0x003fe20003800000 */
.L_x_4453:
[----:B------:R-:W-:Y:S01]  /*17240*/  IMAD.MOV.U32 R12, RZ, RZ, 0x4 ;  /* 0x00000004ff0c7424 */ /* 0x000fe200078e00ff */
[----:B------:R-:W-:-:S05]  /*17250*/  SEL R3, R14, RZ, P2 ;  /* 0x000000ff0e037207 */ /* 0x000fca0001000000 */
[----:B------:R-:W-:-:S04]  /*17260*/  IMAD.IADD R2, R4, 0x1, R3 ;  /* 0x0000000104027824 */ /* 0x000fc800078e0203 */
[----:B------:R-:W-:-:S07]  /*17270*/  IMAD.MOV.U32 R13, RZ, RZ, R2 ;  /* 0x000000ffff0d7224 */ /* 0x000fce00078e0002 */
[----:B------:R-:W-:Y:S05]  /*17280*/  WARPSYNC.COLLECTIVE R15, `(.L_x_4454) ;  /* 0x000000000f087348 */ /* 0x000fea0003c00000 */
[----:B------:R0:W1:Y:S02]  /*17290*/  SHFL.UP P6, R14, R13, R12, R11 ;  /* 0x0400000c0d0e7389 */ /* 0x00006400000c000b */
[----:B01----:R-:W-:Y:S01]  /*172a0*/  ENDCOLLECTIVE ;  /* 0x000000000000791b */ /* 0x003fe20003800000 */
.L_x_4454:
[----:B------:R-:W-:Y:S01]  /*172b0*/  IMAD.MOV.U32 R12, RZ, RZ, 0x8 ;  /* 0x00000008ff0c7424 */ /* 0x000fe200078e00ff */
[----:B------:R-:W-:-:S05]  /*172c0*/  SEL R3, R14, RZ, P3 ;  /* 0x000000ff0e037207 */ /* 0x000fca0001800000 */
[----:B------:R-:W-:-:S04]  /*172d0*/  IMAD.IADD R3, R2, 0x1, R3 ;  /* 0x0000000102037824 */ /* 0x000fc800078e0203 */
[----:B------:R-:W-:-:S07]  /*172e0*/  IMAD.MOV.U32 R13, RZ, RZ, R3 ;  /* 0x000000ffff0d7224 */ /* 0x000fce00078e0003 */
[----:B------:R-:W-:Y:S05]  /*172f0*/  WARPSYNC.COLLECTIVE R15, `(.L_x_4455) ;  /* 0x000000000f087348 */ /* 0x000fea0003c00000 */
[----:B------:R0:W1:Y:S02]  /*17300*/  SHFL.UP P6, R14, R13, R12, R11 ;  /* 0x0400000c0d0e7389 */ /* 0x00006400000c000b */
[----:B01----:R-:W-:Y:S01]  /*17310*/  ENDCOLLECTIVE ;  /* 0x000000000000791b */ /* 0x003fe20003800000 */
.L_x_4455:
[----:B------:R-:W-:Y:S01]  /*17320*/  IMAD.MOV.U32 R12, RZ, RZ, 0x10 ;  /* 0x00000010ff0c7424 */ /* 0x000fe200078e00ff */
[----:B------:R-:W-:-:S05]  /*17330*/  SEL R4, R14, RZ, P4 ;  /* 0x000000ff0e047207 */ /* 0x000fca0002000000 */
[----:B------:R-:W-:-:S04]  /*17340*/  IMAD.IADD R4, R3, 0x1, R4 ;  /* 0x0000000103047824 */ /* 0x000fc800078e0204 */
[----:B------:R-:W-:-:S07]  /*17350*/  IMAD.MOV.U32 R13, RZ, RZ, R4 ;  /* 0x000000ffff0d7224 */ /* 0x000fce00078e0004 */
[----:B------:R-:W-:Y:S05]  /*17360*/  WARPSYNC.COLLECTIVE R15, `(.L_x_4456) ;  /* 0x000000000f087348 */ /* 0x000fea0003c00000 */
[----:B------:R0:W1:Y:S02]  /*17370*/  SHFL.UP P6, R14, R13, R12, R11 ;  /* 0x0400000c0d0e7389 */ /* 0x00006400000c000b */
[----:B01----:R-:W-:Y:S01]  /*17380*/  ENDCOLLECTIVE ;  /* 0x000000000000791b */ /* 0x003fe20003800000 */
.L_x_4456:
        /* <DEDUP_REMOVED lines=8> */
.L_x_4457:
[----:B------:R-:W-:Y:S05]  /*17410*/  BRA `(.L_x_4458) ;  /* 0xffffffc400887947 */ /* 0x000fea000383ffff */
.L_x_4368:
[----:B------:R-:W-:Y:S01]  /*17420*/  BSSY B0, `(.L_x_4459) ;  /* 0x0000007000007945 */ /* 0x000fe20003800000 */
[----:B------:R-:W-:Y:S02]  /*17430*/  IMAD.MOV.U32 R12, RZ, RZ, 0x1 ;  /* 0x00000001ff0c7424 */ /* 0x000fe400078e00ff */
[----:B------:R-:W-:Y:S02]  /*17440*/  IMAD.MOV.U32 R11, RZ, RZ, RZ ;  /* 0x000000ffff0b7224 */ /* 0x000fe400078e00ff */
[----:B------:R-:W-:-:S07]  /*17450*/  IMAD.MOV.U32 R15, RZ, RZ, -0x1 ;  /* 0xffffffffff0f7424 */ /* 0x000fce00078e00ff */
[----:B-1----:R-:W-:Y:S05]  /*17460*/  WARPSYNC.COLLECTIVE R15, `(.L_x_4460) ;  /* 0x000000000f087348 */ /* 0x002fea0003c00000 */
[----:B------:R0:W2:Y:S02]  /*17470*/  SHFL.UP P6, R14, R13, R12, R11 ;  /* 0x0400000c0d0e7389 */ /* 0x0000a400000c000b */
[----:B012---:R-:W-:Y:S01]  /*17480*/  ENDCOLLECTIVE ;  /* 0x000000000000791b */ /* 0x007fe20003800000 */
.L_x_4460:
[----:B------:R-:W-:Y:S05]  /*17490*/  BSYNC B0 ;  /* 0x0000000000007941 */ /* 0x000fea0003800000 */
.L_x_4459:
        /* <DEDUP_REMOVED lines=8> */
.L_x_4461:
[----:B------:R-:W-:Y:S01]  /*17520*/  IMAD.MOV.U32 R12, RZ, RZ, 0x4 ;  /* 0x00000004ff0c7424 */ /* 0x000fe200078e00ff */
[----:B------:R-:W-:-:S05]  /*17530*/  SEL R2, R14, RZ, P2 ;  /* 0x000000ff0e027207 */ /* 0x000fca0001000000 */
[----:B------:R-:W-:-:S04]  /*17540*/  IMAD.IADD R2, R13, 0x1, R2 ;  /* 0x000000010d027824 */ /* 0x000fc800078e0202 */
[----:B------:R-:W-:-:S07]  /*17550*/  IMAD.MOV.U32 R13, RZ, RZ, R2 ;  /* 0x000000ffff0d7224 */ /* 0x000fce00078e0002 */
[----:B------:R-:W-:Y:S05]  /*17560*/  WARPSYNC.COLLECTIVE R15, `(.L_x_4462) ;  /* 0x000000000f087348 */ /* 0x000fea0003c00000 */
[----:B------:R0:W1:Y:S02]  /*17570*/  SHFL.UP P6, R14, R13, R12, R11 ;  /* 0x0400000c0d0e7389 */ /* 0x00006400000c000b */
[----:B01----:R-:W-:Y:S01]  /*17580*/  ENDCOLLECTIVE ;  /* 0x000000000000791b */ /* 0x003fe20003800000 */
.L_x_4462:
[----:B------:R-:W-:Y:S01]  /*17590*/  IMAD.MOV.U32 R12, RZ, RZ, 0x8 ;  /* 0x00000008ff0c7424 */ /* 0x000fe200078e00ff */
[----:B------:R-:W-:-:S05]  /*175a0*/  SEL R3, R14, RZ, P3 ;  /* 0x000000ff0e037207 */ /* 0x000fca0001800000 */
[----:B------:R-:W-:-:S04]  /*175b0*/  IMAD.IADD R3, R2, 0x1, R3 ;  /* 0x0000000102037824 */ /* 0x000fc800078e0203 */
[----:B------:R-:W-:-:S07]  /*175c0*/  IMAD.MOV.U32 R13, RZ, RZ, R3 ;  /* 0x000000ffff0d7224 */ /* 0x000fce00078e0003 */
[----:B------:R-:W-:Y:S05]  /*175d0*/  WARPSYNC.COLLECTIVE R15, `(.L_x_4463) ;  /* 0x000000000f087348 */ /* 0x000fea0003c00000 */
[----:B------:R0:W1:Y:S02]  /*175e0*/  SHFL.UP P6, R14, R13, R12, R11 ;  /* 0x0400000c0d0e7389 */ /* 0x00006400000c000b */
[----:B01----:R-:W-:Y:S01]  /*175f0*/  ENDCOLLECTIVE ;  /* 0x000000000000791b */ /* 0x003fe20003800000 */
.L_x_4463:
[----:B------:R-:W-:Y:S01]  /*17600*/  IMAD.MOV.U32 R12, RZ, RZ, 0x10 ;  /* 0x00000010ff0c7424 */ /* 0x000fe200078e00ff */
[----:B------:R-:W-:-:S05]  /*17610*/  SEL R4, R14, RZ, P4 ;  /* 0x000000ff0e047207 */ /* 0x000fca0002000000 */
[----:B------:R-:W-:-:S04]  /*17620*/  IMAD.IADD R4, R3, 0x1, R4 ;  /* 0x0000000103047824 */ /* 0x000fc800078e0204 */
[----:B------:R-:W-:-:S07]  /*17630*/  IMAD.MOV.U32 R13, RZ, RZ, R4 ;  /* 0x000000ffff0d7224 */ /* 0x000fce00078e0004 */
[----:B------:R-:W-:Y:S05]  /*17640*/  WARPSYNC.COLLECTIVE R15, `(.L_x_4464) ;  /* 0x000000000f087348 */ /* 0x000fea0003c00000 */
[----:B------:R0:W1:Y:S02]  /*17650*/  SHFL.UP P6, R14, R13, R12, R11 ;  /* 0x0400000c0d0e7389 */ /* 0x00006400000c000b */
[----:B01----:R-:W-:Y:S01]  /*17660*/  ENDCOLLECTIVE ;  /* 0x000000000000791b */ /* 0x003fe20003800000 */
.L_x_4464:
        /* <DEDUP_REMOVED lines=8> */
.L_x_4465:
[----:B------:R-:W-:Y:S05]  /*176f0*/  BRA `(.L_x_4466) ;  /* 0xffffffc400747947 */ /* 0x000fea000383ffff */
.L_x_4370:
[----:B------:R-:W-:Y:S01]  /*17700*/  BSSY B0, `(.L_x_4467) ;  /* 0x0000006000007945 */ /* 0x000fe20003800000 */
[----:B------:R-:W-:Y:S01]  /*17710*/  PLOP3.LUT P6, PT, P6, PT, PT, 0x8, 0x0 ;  /* 0x000000000000781c */ /* 0x000fe200037ce170 */
[----:B------:R-:W-:-:S12]  /*17720*/  IMAD.MOV.U32 R15, RZ, RZ, -0x1 ;  /* 0xffffffffff0f7424 */ /* 0x000fd800078e00ff */
[----:B01----:R-:W-:Y:S05]  /*17730*/  WARPSYNC.COLLECTIVE R15, `(.L_x_4468) ;  /* 0x000000000f087348 */ /* 0x003fea0003c00000 */
[----:B------:R-:W-:Y:S01]  /*17740*/  VOTE.ANY R14, PT, P6 ;  /* 0x00000000000e7806 */ /* 0x000fe200030e0100 */
[----:B01----:R-:W-:Y:S06]  /*17750*/  ENDCOLLECTIVE ;  /* 0x000000000000791b */ /* 0x003fec0003800000 */
.L_x_4468:
[----:B------:R-:W-:Y:S05]  /*17760*/  BSYNC B0 ;  /* 0x0000000000007941 */ /* 0x000fea0003800000 */
.L_x_4467:
        /* <DEDUP_REMOVED lines=8> */
.L_x_4469:
[----:B------:R-:W-:Y:S02]  /*177f0*/  IMAD.IADD R27, R12, 0x1, R27 ;  /* 0x000000010c1b7824 */ /* 0x000fe400078e021b */
[----:B------:R-:W-:Y:S02]  /*17800*/  IMAD.MOV.U32 R13, RZ, RZ, R8 ;  /* 0x000000ffff0d7224 */ /* 0x000fe400078e0008 */
[----:B------:R-:W-:-:S07]  /*17810*/  IMAD.MOV.U32 R25, RZ, RZ, R14 ;  /* 0x000000ffff197224 */ /* 0x000fce00078e000e */
[----:B------:R-:W-:Y:S05]  /*17820*/  WARPSYNC.COLLECTIVE R15, `(.L_x_4470) ;  /* 0x000000000f087348 */ /* 0x000fea0003c00000 */
[----:B------:R0:W1:Y:S02]  /*17830*/  SHFL.IDX P6, R14, R13, R12, R11 ;  /* 0x0000000c0d0e7389 */ /* 0x00006400000c000b */
[----:B01----:R-:W-:Y:S01]  /*17840*/  ENDCOLLECTIVE ;  /* 0x000000000000791b */ /* 0x003fe20003800000 */
.L_x_4470:
[----:B------:R-:W-:Y:S01]  /*17850*/  IMAD.MOV.U32 R8, RZ, RZ, R14 ;  /* 0x000000ffff087224 */ /* 0x000fe200078e000e */
[----:B------:R-:W-:Y:S06]  /*17860*/  BRA `(.L_x_4471) ;  /* 0xffffffc400587947 */ /* 0x000fec000383ffff */
.L_x_4372:
[----:B------:R-:W-:Y:S01]  /*17870*/  BSSY B0, `(.L_x_4472) ;  /* 0x0000007000007945 */ /* 0x000fe20003800000 */
[----:B------:R-:W-:Y:S02]  /*17880*/  IMAD.MOV.U32 R13, RZ, RZ, R3 ;  /* 0x000000ffff0d7224 */ /* 0x000fe400078e0003 */
[----:B------:R-:W-:Y:S02]  /*17890*/  IMAD.MOV.U32 R11, RZ, RZ, 0x1f ;  /* 0x0000001fff0b7424 */ /* 0x000fe400078e00ff */
[----:B------:R-:W-:-:S07]  /*178a0*/  IMAD.MOV.U32 R15, RZ, RZ, -0x1 ;  /* 0xffffffffff0f7424 */ /* 0x000fce00078e00ff */
[----:B01-34-:R-:W-:Y:S05]  /*178b0*/  WARPSYNC.COLLECTIVE R15, `(.L_x_4473) ;  /* 0x000000000f087348 */ /* 0x01bfea0003c00000 */
[----:B------:R2:W0:Y:S02]  /*178c0*/  SHFL.IDX P6, R14, R13, R12, R11 ;  /* 0x0000000c0d0e7389 */ /* 0x00042400000c000b */
[----:B01234-:R-:W-:Y:S01]  /*178d0*/  ENDCOLLECTIVE ;  /* 0x000000000000791b */ /* 0x01ffe20003800000 */
.L_x_4473:
[----:B------:R-:W-:Y:S05]  /*178e0*/  BSYNC B0 ;  /* 0x0000000000007941 */ /* 0x000fea0003800000 */
.L_x_4472:
[----:B------:R-:W-:Y:S01]  /*178f0*/  IMAD.MOV.U32 R24, RZ, RZ, R14 ;  /* 0x000000ffff187224 */ /* 0x000fe200078e000e */
[----:B------:R-:W-:Y:S06]  /*17900*/  BRA `(.L_x_4371) ;  /* 0xffffffc400487947 */ /* 0x000fec000383ffff */
.L_x_4378:
[----:B0-----:R0:W1:Y:S02]  /*17910*/  SYNCS.PHASECHK.TRANS64.TRYWAIT P0, [R7+URZ+0x28c20], R0 ;  /* 0x028c2000070075a7 */ /* 0x001064000800017f */
[----:B-1----:R-:W-:Y:S05]  /*17920*/  @!P0 NANOSLEEP.SYNCS 0x989680 ;  /* 0x009896800000895d */ /* 0x002fea0003900000 */
[----:B------:R-:W1:Y:S02]  /*17930*/  @!P0 SYNCS.PHASECHK.TRANS64 P0, [R7+URZ+0x28c20], R0 ;  /* 0x028c2000070085a7 */ /* 0x000e64000800007f */
[----:B-1----:R-:W-:Y:S05]  /*17940*/  @!P0 BRA `(.L_x_4378) ;  /* 0xfffffffc00f08947 */ /* 0x002fea000383ffff */
[----:B------:R-:W-:Y:S05]  /*17950*/  BRA `(.L_x_4474) ;  /* 0xffffffcc00a07947 */ /* 0x000fea000383ffff */
.L_x_4379:
        /* <DEDUP_REMOVED lines=11> */
.L_x_4476:
[----:B------:R-:W-:Y:S05]  /*17a10*/  BSYNC B0 ;  /* 0x0000000000007941 */ /* 0x000fea0003800000 */
.L_x_4475:
[----:B------:R-:W-:Y:S05]  /*17a20*/  BRA `(.L_x_4477) ;  /* 0xffffffcc00887947 */ /* 0x000fea000383ffff */
.L_x_4382:
[----:B------:R-:W-:Y:S01]  /*17a30*/  BSSY B1, `(.L_x_4478) ;  /* 0x0000006000017945 */ /* 0x000fe20003800000 */
[----:B------:R-:W-:-:S07]  /*17a40*/  IMAD.MOV.U32 R15, RZ, RZ, -0x1 ;  /* 0xffffffffff0f7424 */ /* 0x000fce00078e00ff */
[----:B0-234-:R-:W-:Y:S05]  /*17a50*/  WARPSYNC.COLLECTIVE R15, `(.L_x_4479) ;  /* 0x000000000f0c7348 */ /* 0x01dfea0003c00000 */
[----:B------:R-:W-:Y:S02]  /*17a60*/  ELECT P6, UR62, PT ;  /* 0x00000000003e782f */ /* 0x000fe400038c0000 */
[----:B------:R-:W-:Y:S01]  /*17a70*/  MOV R14, UR62 ;  /* 0x0000003e000e7c02 */ /* 0x000fe20008000f00 */
[----:B0-234-:R-:W-:Y:S10]  /*17a80*/  ENDCOLLECTIVE ;  /* 0x000000000000791b */ /* 0x01dff40003800000 */
.L_x_4479:
[----:B------:R-:W-:Y:S05]  /*17a90*/  BSYNC B1 ;  /* 0x0000000000017941 */ /* 0x000fea0003800000 */
.L_x_4478:
[----:B------:R-:W-:Y:S05]  /*17aa0*/  BRA `(.L_x_4480) ;  /* 0xffffffcc00807947 */ /* 0x000fea000383ffff */
.L_x_4384:
[----:B0-----:R0:W1:Y:S02]  /*17ab0*/  SYNCS.PHASECHK.TRANS64.TRYWAIT P1, [R5+URZ+0x28c40], R0 ;  /* 0x028c4000050075a7 */ /* 0x001064000802017f */
[----:B-1----:R-:W-:Y:S05]  /*17ac0*/  @!P1 NANOSLEEP.SYNCS 0x989680 ;  /* 0x009896800000995d */ /* 0x002fea0003900000 */
[----:B------:R-:W1:Y:S02]  /*17ad0*/  @!P1 SYNCS.PHASECHK.TRANS64 P1, [R5+URZ+0x28c40], R0 ;  /* 0x028c4000050095a7 */ /* 0x000e64000802007f */
[----:B-1----:R-:W-:Y:S05]  /*17ae0*/  @!P1 BRA `(.L_x_4384) ;  /* 0xfffffffc00f09947 */ /* 0x002fea000383ffff */
[----:B------:R-:W-:Y:S05]  /*17af0*/  BRA `(.L_x_4481) ;  /* 0xffffffcc00a07947 */ /* 0x000fea000383ffff */
.L_x_4386:
[----:B-1----:R1:W0:Y:S02]  /*17b00*/  SYNCS.PHASECHK.TRANS64.TRYWAIT P1, [R3+URZ+0x28c40], R2 ;  /* 0x028c4002030075a7 */ /* 0x002224000802017f */
[----:B0-----:R-:W-:Y:S05]  /*17b10*/  @!P1 NANOSLEEP.SYNCS 0x989680 ;  /* 0x009896800000995d */ /* 0x001fea0003900000 */
[----:B------:R-:W0:Y:S02]  /*17b20*/  @!P1 SYNCS.PHASECHK.TRANS64 P1, [R3+URZ+0x28c40], R2 ;  /* 0x028c4002030095a7 */ /* 0x000e24000802007f */
[----:B0-----:R-:W-:Y:S05]  /*17b30*/  @!P1 BRA `(.L_x_4386) ;  /* 0xfffffffc00f09947 */ /* 0x001fea000383ffff */
[----:B------:R-:W-:Y:S05]  /*17b40*/  BRA `(.L_x_4482) ;  /* 0xffffffcc00ac7947 */ /* 0x000fea000383ffff */
.L_x_4388:
[----:B------:R0:W0:Y:S02]  /*17b50*/  SYNCS.PHASECHK.TRANS64.TRYWAIT P1, [R5+URZ+0x28c60], R0 ;  /* 0x028c6000050075a7 */ /* 0x000024000802017f */
[----:B0-----:R-:W-:Y:S05]  /*17b60*/  @!P1 NANOSLEEP.SYNCS 0x989680 ;  /* 0x009896800000995d */ /* 0x001fea0003900000 */
[----:B------:R-:W0:Y:S02]  /*17b70*/  @!P1 SYNCS.PHASECHK.TRANS64 P1, [R5+URZ+0x28c60], R0 ;  /* 0x028c6000050095a7 */ /* 0x000e24000802007f */
[----:B0-----:R-:W-:Y:S05]  /*17b80*/  @!P1 BRA `(.L_x_4388) ;  /* 0xfffffffc00f09947 */ /* 0x001fea000383ffff */
[----:B------:R-:W-:Y:S05]  /*17b90*/  BRA `(.L_x_4483) ;  /* 0xffffffcc00a87947 */ /* 0x000fea000383ffff */
.L_x_4484:
        /* <DEDUP_REMOVED lines=14> */
.L_x_5661:


//--------------------- .text._ZN7cutlass13device_kernelIN5flash11enable_sm90INS1_16FlashAttnFwdSm90INS1_25CollectiveMainloopFwdSm90ILi2EN4cute5tupleIJNS5_1CILi1EEES8_S8_EEENS6_IJNS7_ILi64EEESA_SA_EEELi512ENS_10bfloat16_tEfNS_4arch4Sm90ELb1ELb0ELb0ELb1ELb1ELb1ELb0ELb0ELb0ELb1ELb1ELb0EEENS1_21CollectiveEpilogueFwdINS6_IJSA_NS7_ILi512EEESA_EEES9_SC_SE_Li256ELb1ELb1ELb1ELb0EEENS1_36VarlenDynamicPersistentTileSchedulerILi64ELi64ELi256ELi128ELb1ELb1ELb1ELb1ELb1ELb1EEEEEEEEEvNT_6ParamsE --------------------------
	.section	.text._ZN7cutlass13device_kernelIN5flash11enable_sm90INS1_16FlashAttnFwdSm90INS1_25CollectiveMainloopFwdSm90ILi2EN4cute5tupleIJNS5_1CILi1EEES8_S8_EEENS6_IJNS7_ILi64EEESA_SA_EEELi512ENS_10bfloat16_tEfNS_4arch4Sm90ELb1ELb0ELb0ELb1ELb1ELb1ELb0ELb0ELb0ELb1ELb1ELb0EEENS1_21CollectiveEpilogueFwdINS6_IJSA_NS7_ILi512EEESA_EEES9_SC_SE_Li256ELb1ELb1ELb1ELb0EEENS1_36VarlenDynamicPersistentTileSchedulerILi64ELi64ELi256ELi128ELb1ELb1ELb1ELb1ELb1ELb1EEEEEEEEEvNT_6ParamsE,"ax",@progbits
	.align	128
.text._ZN7cutlass13device_kernelIN5flash11enable_sm90INS1_16FlashAttnFwdSm90INS1_25CollectiveMainloopFwdSm90ILi2EN4cute5tupleIJNS5_1CILi1EEES8_S8_EEENS6_IJNS7_ILi64EEESA_SA_EEELi512ENS_10bfloat16_tEfNS_4arch4Sm90ELb1ELb0ELb0ELb1ELb1ELb1ELb0ELb0ELb0ELb1ELb1ELb0EEENS1_21CollectiveEpilogueFwdINS6_IJSA_NS7_ILi512EEESA_EEES9_SC_SE_Li256ELb1ELb1ELb1ELb0EEENS1_36VarlenDynamicPersistentTileSchedulerILi64ELi64ELi256ELi128ELb1ELb1ELb1ELb1ELb1ELb1EEEEEEEEEvNT_6ParamsE:
        .type           _ZN7cutlass13device_kernelIN5flash11enable_sm90INS1_16FlashAttnFwdSm90INS1_25CollectiveMainloopFwdSm90ILi2EN4cute5tupleIJNS5_1CILi1EEES8_S8_EEENS6_IJNS7_ILi64EEESA_SA_EEELi512ENS_10bfloat16_tEfNS_4arch4Sm90ELb1ELb0ELb0ELb1ELb1ELb1ELb0ELb0ELb0ELb1ELb1ELb0EEENS1_21CollectiveEpilogueFwdINS6_IJSA_NS7_ILi512EEESA_EEES9_SC_SE_Li256ELb1ELb1ELb1ELb0EEENS1_36VarlenDynamicPersistentTileSchedulerILi64ELi64ELi256ELi128ELb1ELb1ELb1ELb1ELb1ELb1EEEEEEEEEvNT_6ParamsE,@function
        .size           _ZN7cutlass13device_kernelIN5flash11enable_sm90INS1_16FlashAttnFwdSm90INS1_25CollectiveMainloopFwdSm90ILi2EN4cute5tupleIJNS5_1CILi1EEES8_S8_EEENS6_IJNS7_ILi64EEESA_SA_EEELi512ENS_10bfloat16_tEfNS_4arch4Sm90ELb1ELb0ELb0ELb1ELb1ELb1ELb0ELb0ELb0ELb1ELb1ELb0EEENS1_21CollectiveEpilogueFwdINS6_IJSA_NS7_ILi512EEESA_EEES9_SC_SE_Li256ELb1ELb1ELb1ELb0EEENS1_36VarlenDynamicPersistentTileSchedulerILi64ELi64ELi256ELi128ELb1ELb1ELb1ELb1ELb1ELb1EEEEEEEEEvNT_6ParamsE,(.L_x_5662 - _ZN7cutlass13device_kernelIN5flash11enable_sm90INS1_16FlashAttnFwdSm90INS1_25CollectiveMainloopFwdSm90ILi2EN4cute5tupleIJNS5_1CILi1EEES8_S8_EEENS6_IJNS7_ILi64EEESA_SA_EEELi512ENS_10bfloat16_tEfNS_4arch4Sm90ELb1ELb0ELb0ELb1ELb1ELb1ELb0ELb0ELb0ELb1ELb1ELb0EEENS1_21CollectiveEpilogueFwdINS6_IJSA_NS7_ILi512EEESA_EEES9_SC_SE_Li256ELb1ELb1ELb1ELb0EEENS1_36VarlenDynamicPersistentTileSchedulerILi64ELi64ELi256ELi128ELb1ELb1ELb1ELb1ELb1ELb1EEEEEEEEEvNT_6ParamsE)
        .other          _ZN7cutlass13device_kernelIN5flash11enable_sm90INS1_16FlashAttnFwdSm90INS1_25CollectiveMainloopFwdSm90ILi2EN4cute5tupleIJNS5_1CILi1EEES8_S8_EEENS6_IJNS7_ILi64EEESA_SA_EEELi512ENS_10bfloat16_tEfNS_4arch4Sm90ELb1ELb0ELb0ELb1ELb1ELb1ELb0ELb0ELb0ELb1ELb1ELb0EEENS1_21CollectiveEpilogueFwdINS6_IJSA_NS7_ILi512EEESA_EEES9_SC_SE_Li256ELb1ELb1ELb1ELb0EEENS1_36VarlenDynamicPersistentTileSchedulerILi64ELi64ELi256ELi128ELb1ELb1ELb1ELb1ELb1ELb1EEEEEEEEEvNT_6ParamsE,@"STO_CUDA_ENTRY STV_DEFAULT"
_ZN7cutlass13device_kernelIN5flash11enable_sm90INS1_16FlashAttnFwdSm90INS1_25CollectiveMainloopFwdSm90ILi2EN4cute5tupleIJNS5_1CILi1EEES8_S8_EEENS6_IJNS7_ILi64EEESA_SA_EEELi512ENS_10bfloat16_tEfNS_4arch4Sm90ELb1ELb0ELb0ELb1ELb1ELb1ELb0ELb0ELb0ELb1ELb1ELb0EEENS1_21CollectiveEpilogueFwdINS6_IJSA_NS7_ILi512EEESA_EEES9_SC_SE_Li256ELb1ELb1ELb1ELb0EEENS1_36VarlenDynamicPersistentTileSchedulerILi64ELi64ELi256ELi128ELb1ELb1ELb1ELb1ELb1ELb1EEEEEEEEEvNT_6ParamsE:
        /* <DEDUP_REMOVED lines=18> */
.L_x_4486:
[----:B------:R-:W-:Y:S05]  /*0120*/  BSYNC B0 ;  /* 0x0000000000007941 */ /* 0x000fea0003800000 */
.L_x_4485:
        /* <DEDUP_REMOVED lines=37> */
.L_x_4487:
        /* <DEDUP_REMOVED lines=22> */
.L_x_4488:
        /* <DEDUP_REMOVED lines=18> */
.L_x_4489:
        /* <DEDUP_REMOVED lines=22> */
.L_x_4490:
        /* <DEDUP_REMOVED lines=22> */
.L_x_4491:
        /* <DEDUP_REMOVED lines=8> */
.L_x_4494:
        /* <DEDUP_REMOVED lines=30> */
[----:B------:R-:W-:Y:S02]  /*0b20*/  LOP3.LUT R9, R4, 0xffffff80, RZ, 0xc0, !PT ;  /* 0xffffff8004097812 */ /* 0x000fe400078ec0ff */
[----:B------:R-:W-:Y:S02]  /*0b30*/  LOP3.LUT R15, R3, 0xfffffff8, RZ, 0xc0, !PT ;  /* 0xfffffff8030f7812 */ /* 0x000fe400078ec0ff */
[----:B------:R-:W-:Y:S01]  /*0b40*/  LOP3.LUT R3, R5, 0xfffffff0, RZ, 0xc0, !PT ;  /* 0xfffffff005037812 */ /* 0x000fe200078ec0ff */
[C---:B------:R-:W-:Y:S01]  /*0b50*/  IMAD.IADD R9, R0.reuse, 0x1, -R9 ;  /* 0x0000000100097824 */ /* 0x040fe200078e0a09 */
[----:B------:R-:W-:Y:S01]  /*0b60*/  SHF.R.S32.HI R8, RZ, 0x4, R5 ;  /* 0x00000004ff087819 */ /* 0x000fe20000011405 */
[C---:B------:R-:W-:Y:S01]  /*0b70*/  IMAD.IADD R15, R0.reuse, 0x1, -R15 ;  /* 0x00000001000f7824 */ /* 0x040fe200078e0a0f */
[----:B------:R-:W-:Y:S01]  /*0b80*/  LOP3.LUT R11, R13, 0xfffffffc, RZ, 0xc0, !PT ;  /* 0xfffffffc0d0b7812 */ /* 0x000fe200078ec0ff */
[C---:B------:R-:W-:Y:S01]  /*0b90*/  IMAD.IADD R3, R0.reuse, 0x1, -R3 ;  /* 0x0000000100037824 */ /* 0x040fe200078e0a03 */
[--C-:B------:R-:W-:Y:S01]  /*0ba0*/  SHF.R.S32.HI R206, RZ, 0x5, R6.reuse ;  /* 0x00000005ffce7819 */ /* 0x100fe20000011406 */
[----:B------:R-:W-:Y:S01]  /*0bb0*/  IMAD.SHL.U32 R193, R15, 0x8, RZ ;  /* 0x000000080fc17824 */ /* 0x000fe200078e00ff */
[----:B------:R-:W-:Y:S01]  /*0bc0*/  SHF.R.S32.HI R7, RZ, 0x1f, R6 ;  /* 0x0000001fff077819 */ /* 0x000fe20000011406 */
[----:B------:R-:W-:Y:S01]  /*0bd0*/  IMAD.IADD R188, R0, 0x1, -R11 ;  /* 0x0000000100bc7824 */ /* 0x000fe200078e0a0b */
[----:B------:R-:W-:Y:S01]  /*0be0*/  LEA.HI R5, R5, R8, RZ, 0x1 ;  /* 0x0000000805057211 */ /* 0x000fe200078f08ff */
[C---:B------:R-:W-:Y:S01]  /*0bf0*/  VIADD R33, R193.reuse, 0x40 ;  /* 0x00000040c1217836 */ /* 0x040fe20000000000 */
[----:B------:R-:W-:Y:S01]  /*0c00*/  SHF.R.S32.HI R6, RZ, 0x1f, R3 ;  /* 0x0000001fff067819 */ /* 0x000fe20000011403 */
[----:B------:R-:W-:Y:S01]  /*0c10*/  IMAD.SHL.U32 R18, R188, 0x8, RZ ;  /* 0x00000008bc127824 */ /* 0x000fe200078e00ff */
[----:B------:R-:W-:Y:S01]  /*0c20*/  SHF.R.S32.HI R0, RZ, 0x1f, R9 ;  /* 0x0000001fff007819 */ /* 0x000fe20000011409 */
[----:B------:R-:W-:Y:S01]  /*0c30*/  VIADD R32, R193, 0x80 ;  /* 0x00000080c1207836 */ /* 0x000fe20000000000 */
[----:B------:R-:W-:Y:S01]  /*0c40*/  LOP3.LUT R5, R5, 0x1ffffffe, RZ, 0xc0, !PT ;  /* 0x1ffffffe05057812 */ /* 0x000fe200078ec0ff */
[C---:B------:R-:W-:Y:S01]  /*0c50*/  VIADD R229, R18.reuse, 0x40 ;  /* 0x0000004012e57836 */ /* 0x040fe20000000000 */
[----:B------:R-:W-:Y:S01]  /*0c60*/  LEA.HI R7, R7, R206, RZ, 0x2 ;  /* 0x000000ce07077211 */ /* 0x000fe200078f10ff */
[----:B------:R-:W-:Y:S01]  /*0c70*/  VIADD R228, R18, 0x60 ;  /* 0x0000006012e47836 */ /* 0x000fe20000000000 */
[----:B------:R-:W-:Y:S01]  /*0c80*/  LEA.HI R10, R6, R3, RZ, 0x3 ;  /* 0x00000003060a7211 */ /* 0x000fe200078f18ff */
[----:B------:R-:W-:Y:S01]  /*0c90*/  IMAD.IADD R5, R8, 0x1, -R5 ;  /* 0x0000000108057824 */ /* 0x000fe200078e0a05 */
[-C--:B------:R-:W-:Y:S01]  /*0ca0*/  LEA.HI R6, R0, R9.reuse, RZ, 0x2 ;  /* 0x0000000900067211 */ /* 0x080fe200078f10ff */
[C---:B------:R-:W-:Y:S01]  /*0cb0*/  VIADD R227, R18.reuse, 0x80 ;  /* 0x0000008012e37836 */ /* 0x040fe20000000000 */
[----:B------:R-:W-:Y:S01]  /*0cc0*/  SHF.R.S32.HI R20, RZ, 0x7, R4 ;  /* 0x00000007ff147819 */ /* 0x000fe20000011404 */
[----:B------:R-:W-:Y:S01]  /*0cd0*/  IMAD.SHL.U32 R5, R5, 0x8, RZ ;  /* 0x0000000805057824 */ /* 0x000fe200078e00ff */
[----:B------:R-:W-:Y:S01]  /*0ce0*/  LOP3.LUT R7, R7, 0x3ffffc, RZ, 0xc0, !PT ;  /* 0x003ffffc07077812 */ /* 0x000fe200078ec0ff */
[----:B------:R-:W-:Y:S01]  /*0cf0*/  VIADD R226, R18, 0xa0 ;  /* 0x000000a012e27836 */ /* 0x000fe20000000000 */
[--C-:B------:R-:W-:Y:S01]  /*0d00*/  SHF.R.S32.HI R8, RZ, 0x2, R6.reuse ;  /* 0x00000002ff087819 */ /* 0x100fe20000011406 */
[----:B------:R-:W-:Y:S01]  /*0d10*/  IMAD R14, R20, 0x100, R3 ;  /* 0x00000100140e7824 */ /* 0x000fe200078e0203 */
[----:B------:R-:W-:Y:S01]  /*0d20*/  SHF.R.S32.HI R11, RZ, 0x1f, R6 ;  /* 0x0000001fff0b7819 */ /* 0x000fe20000011406 */
[----:B------:R-:W-:Y:S01]  /*0d30*/  IMAD.IADD R7, R206, 0x1, -R7 ;  /* 0x00000001ce077824 */ /* 0x000fe200078e0a07 */
[----:B------:R-:W-:Y:S01]  /*0d40*/  SHF.R.S32.HI R186, RZ, 0x2, R13 ;  /* 0x00000002ffba7819 */ /* 0x000fe2000001140d */
[----:B------:R0:W-:Y:S01]  /*0d50*/  STL [R1+0x54], R20 ;  /* 0x0000541401007387 */ /* 0x0001e20000100800 */
[----:B------:R-:W-:Y:S01]  /*0d60*/  LEA.HI R11, R11, R8, RZ, 0x3 ;  /* 0x000000080b0b7211 */ /* 0x000fe200078f18ff */
[----:B------:R-:W-:Y:S01]  /*0d70*/  IMAD R16, R7, 0x10, R14 ;  /* 0x0000001007107824 */ /* 0x000fe200078e020e */
[----:B------:R-:W-:Y:S01]  /*0d80*/  LEA.HI R0, R0, R9, RZ, 0x5 ;  /* 0x0000000900007211 */ /* 0x000fe200078f28ff */
[----:B------:R-:W-:Y:S01]  /*0d90*/  VIADD R7, R186, 0x20 ;  /* 0x00000020ba077836 */ /* 0x000fe20000000000 */
[----:B------:R-:W-:Y:S01]  /*0da0*/  LOP3.LUT R11, R11, 0xfffffff8, RZ, 0xc0, !PT ;  /* 0xfffffff80b0b7812 */ /* 0x000fe200078ec0ff */
[----:B------:R-:W-:Y:S01]  /*0db0*/  VIADD R225, R18, 0xc0 ;  /* 0x000000c012e17836 */ /* 0x000fe20000000000 */
[C---:B------:R-:W-:Y:S01]  /*0dc0*/  LOP3.LUT R12, R10.reuse, 0xfffffff8, RZ, 0xc0, !PT ;  /* 0xfffffff80a0c7812 */ /* 0x040fe200078ec0ff */
[----:B------:R-:W-:Y:S01]  /*0dd0*/  IMAD.SHL.U32 R10, R10, 0x40, RZ ;  /* 0x000000400a0a7824 */ /* 0x000fe200078e00ff */
[----:B------:R-:W-:Y:S01]  /*0de0*/  SHF.R.S32.HI R0, RZ, 0x5, R0 ;  /* 0x00000005ff007819 */ /* 0x000fe20000011400 */
[----:B------:R-:W-:Y:S01]  /*0df0*/  IMAD.IADD R11, R8, 0x1, -R11 ;  /* 0x00000001080b7824 */ /* 0x000fe200078e0a0b */
[----:B------:R-:W-:Y:S01]  /*0e00*/  SHF.R.S32.HI R14, RZ, 0x1f, R7 ;  /* 0x0000001fff0e7819 */ /* 0x000fe20000011407 */
[----:B------:R-:W-:Y:S01]  /*0e10*/  IMAD.IADD R12, R3, 0x1, -R12 ;  /* 0x00000001030c7824 */ /* 0x000fe200078e0a0c */
[----:B------:R-:W-:Y:S01]  /*0e20*/  LEA.HI R4, R4, R20, RZ, 0x1 ;  /* 0x0000001404047211 */ /* 0x000fe200078f08ff */
[----:B------:R-:W-:Y:S01]  /*0e30*/  IMAD R191, R0, 0x10, R11 ;  /* 0x0000001000bf7824 */ /* 0x000fe200078e020b */
[----:B------:R-:W-:Y:S01]  /*0e40*/  LOP3.LUT R6, R6, 0x7ffffffc, RZ, 0xc0, !PT ;  /* 0x7ffffffc06067812 */ /* 0x000fe200078ec0ff */
[----:B------:R-:W-:Y:S01]  /*0e50*/  IMAD.SHL.U32 R3, R12, 0x40, RZ ;  /* 0x000000400c037824 */ /* 0x000fe200078e00ff */
[----:B------:R-:W-:Y:S01]  /*0e60*/  LEA.HI R14, R14, R7, RZ, 0x3 ;  /* 0x000000070e0e7211 */ /* 0x000fe200078f18ff */
[----:B------:R-:W-:Y:S01]  /*0e70*/  IMAD.SHL.U32 R7, R7, 0x40, RZ ;  /* 0x0000004007077824 */ /* 0x000fe200078e00ff */
[----:B------:R-:W-:Y:S01]  /*0e80*/  LEA.HI R0, R188, R188, RZ, 0x1 ;  /* 0x000000bcbc007211 */ /* 0x000fe200078f08ff */
[----:B------:R-:W-:Y:S01]  /*0e90*/  IMAD.IADD R207, R9, 0x1, -R6 ;  /* 0x0000000109cf7824 */ /* 0x000fe200078e0a06 */
[----:B------:R-:W-:Y:S01]  /*0ea0*/  LOP3.LUT R4, R4, 0xfffffe, RZ, 0xc0, !PT ;  /* 0x00fffffe04047812 */ /* 0x000fe200078ec0ff */
[----:B------:R-:W-:Y:S01]  /*0eb0*/  IMAD.SHL.U32 R14, R14, 0x40, RZ ;  /* 0x000000400e0e7824 */ /* 0x000fe200078e00ff */
[----:B------:R-:W-:Y:S01]  /*0ec0*/  SHF.R.S32.HI R13, RZ, 0x1f, R13 ;  /* 0x0000001fff0d7819 */ /* 0x000fe2000001140d */
[----:B------:R-:W-:Y:S01]  /*0ed0*/  VIADD R224, R18, 0xe0 ;  /* 0x000000e012e07836 */ /* 0x000fe20000000000 */
[----:B------:R-:W-:Y:S01]  /*0ee0*/  LOP3.LUT R9, R0, 0x1ffffffe, RZ, 0xc0, !PT ;  /* 0x1ffffffe00097812 */ /* 0x000fe200078ec0ff */
[----:B------:R-:W-:Y:S01]  /*0ef0*/  IMAD.IADD R4, R20, 0x1, -R4 ;  /* 0x0000000114047824 */ /* 0x000fe200078e0a04 */
[----:B------:R-:W-:Y:S01]  /*0f00*/  LOP3.LUT R7, R7, 0x1c0, RZ, 0xc0, !PT ;  /* 0x000001c007077812 */ /* 0x000fe200078ec0ff */
[----:B------:R-:W-:Y:S01]  /*0f10*/  VIADD R221, R18, 0x100 ;  /* 0x0000010012dd7836 */ /* 0x000fe20000000000 */
[----:B------:R-:W-:Y:S01]  /*0f20*/  LOP3.LUT R6, R3, 0x1c0, RZ, 0xc0, !PT ;  /* 0x000001c003067812 */ /* 0x000fe200078ec0ff */
[----:B------:R-:W-:Y:S01]  /*0f30*/  IMAD.U32 R3, R16, 0x40, R5 ;  /* 0x0000004010037824 */ /* 0x000fe200078e0005 */
[----:B------:R-:W-:Y:S01]  /*0f40*/  SHF.R.S32.HI R0, RZ, 0x1f, R229 ;  /* 0x0000001fff007819 */ /* 0x000fe200000114e5 */
[----:B------:R-:W-:Y:S01]  /*0f50*/  IMAD.IADD R208, R188, 0x1, -R9 ;  /* 0x00000001bcd07824 */ /* 0x000fe200078e0a09 */
[----:B------:R-:W-:Y:S01]  /*0f60*/  LEA.HI R13, R13, R186, RZ, 0x3 ;  /* 0x000000ba0d0d7211 */ /* 0x000fe200078f18ff */
[----:B0-----:R-:W-:Y:S01]  /*0f70*/  IMAD.SHL.U32 R20, R4, 0x100, RZ ;  /* 0x0000010004147824 */ /* 0x001fe200078e00ff */
[----:B------:R-:W-:Y:S01]  /*0f80*/  SHF.R.U32.HI R8, RZ, 0x3, R7 ;  /* 0x00000003ff087819 */ /* 0x000fe20000011607 */
[----:B------:R-:W-:Y:S01]  /*0f90*/  STL [R1+0x60], R3 ;  /* 0x0000600301007387 */ /* 0x000fe20000100800 */
[----:B------:R-:W-:Y:S01]  /*0fa0*/  SHF.R.S32.HI R9, RZ, 0x1f, R228 ;  /* 0x0000001fff097819 */ /* 0x000fe200000114e4 */
[C---:B------:R-:W-:Y:S01]  /*0fb0*/  VIADD R217, R18.reuse, 0x120 ;  /* 0x0000012012d97836 */ /* 0x040fe20000000000 */
[----:B------:R-:W-:Y:S01]  /*0fc0*/  SHF.L.U64.HI R0, R229, 0x1, R0 ;  /* 0x00000001e5007819 */ /* 0x000fe20000010200 */
[----:B------:R-:W-:Y:S01]  /*0fd0*/  STL [R1+0x4c], RZ ;  /* 0x00004cff01007387 */ /* 0x000fe20000100800 */
[----:B------:R-:W-:Y:S01]  /*0fe0*/  LOP3.LUT R7, R7, 0x38, R18, 0xf8, !PT ;  /* 0x0000003807077812 */ /* 0x000fe200078ef812 */
[----:B------:R-:W-:Y:S01]  /*0ff0*/  VIADD R216, R18, 0x140 ;  /* 0x0000014012d87836 */ /* 0x000fe20000000000 */
[----:B------:R-:W-:Y:S01]  /*1000*/  LOP3.LUT R14, R14, 0xfffffe00, RZ, 0xc0, !PT ;  /* 0xfffffe000e0e7812 */ /* 0x000fe200078ec0ff */
[----:B------:R-:W-:Y:S01]  /*1010*/  STL [R1+0x5c], R20 ;  /* 0x00005c1401007387 */ /* 0x000fe20000100800 */
[----:B------:R-:W-:Y:S01]  /*1020*/  LOP3.LUT R13, R13, 0xfffffff8, RZ, 0xc0, !PT ;  /* 0xfffffff80d0d7812 */ /* 0x000fe200078ec0ff */
[----:B------:R-:W-:Y:S01]  /*1030*/  VIADD R215, R18, 0x160 ;  /* 0x0000016012d77836 */ /* 0x000fe20000000000 */
[----:B------:R-:W-:Y:S01]  /*1040*/  SHF.R.S32.HI R4, RZ, 0x1f, R227 ;  /* 0x0000001fff047819 */ /* 0x000fe200000114e3 */
[----:B------:R0:W-:Y:S01]  /*1050*/  STL [R1], R0 ;  /* 0x0000000001007387 */ /* 0x0001e20000100800 */
[----:B------:R-:W-:Y:S01]  /*1060*/  SHF.R.S32.HI R11, RZ, 0x1f, R226 ;  /* 0x0000001fff0b7819 */ /* 0x000fe200000114e2 */
[----:B------:R-:W-:Y:S01]  /*1070*/  IMAD.IADD R192, R186, 0x1, -R13 ;  /* 0x00000001bac07824 */ /* 0x000fe200078e0a0d */
[----:B------:R-:W-:Y:S01]  /*1080*/  SHF.L.U64.HI R9, R228, 0x1, R9 ;  /* 0x00000001e4097819 */ /* 0x000fe20000010209 */
[----:B------:R-:W-:Y:S01]  /*1090*/  VIADD R214, R18, 0x180 ;  /* 0x0000018012d67836 */ /* 0x000fe20000000000 */
[----:B------:R-:W-:Y:S01]  /*10a0*/  LOP3.LUT R25, R14, R7, R8, 0xf6, !PT ;  /* 0x000000070e197212 */ /* 0x000fe200078ef608 */
[C---:B------:R-:W-:Y:S01]  /*10b0*/  VIADD R212, R18.reuse, 0x1a0 ;  /* 0x000001a012d47836 */ /* 0x040fe20000000000 */
[----:B------:R-:W-:Y:S01]  /*10c0*/  SHF.L.U64.HI R4, R227, 0x1, R4 ;  /* 0x00000001e3047819 */ /* 0x000fe20000010204 */
[----:B------:R-:W-:Y:S01]  /*10d0*/  STL [R1+0x4], R9 ;  /* 0x0000040901007387 */ /* 0x000fe20000100800 */
[----:B------:R-:W-:Y:S01]  /*10e0*/  SHF.R.S32.HI R8, RZ, 0x1f, R225 ;  /* 0x0000001fff087819 */ /* 0x000fe200000114e1 */
[----:B------:R-:W-:Y:S01]  /*10f0*/  VIADD R211, R18, 0x1c0 ;  /* 0x000001c012d37836 */ /* 0x000fe20000000000 */
[----:B0-----:R-:W-:Y:S01]  /*1100*/  SHF.L.U64.HI R0, R226, 0x1, R11 ;  /* 0x00000001e2007819 */ /* 0x001fe2000001020b */
[----:B------:R0:W-:Y:S01]  /*1110*/  STL [R1+0x8], R4 ;  /* 0x0000080401007387 */ /* 0x0001e20000100800 */
[----:B------:R-:W-:Y:S01]  /*1120*/  LOP3.LUT R3, R10, 0x7ffffe00, RZ, 0xc0, !PT ;  /* 0x7ffffe000a037812 */ /* 0x000fe200078ec0ff */
[----:B------:R-:W-:Y:S01]  /*1130*/  VIADD R210, R18, 0x1e0 ;  /* 0x000001e012d27836 */ /* 0x000fe20000000000 */
[----:B------:R-:W-:Y:S01]  /*1140*/  SHF.R.S32.HI R13, RZ, 0x1f, R224 ;  /* 0x0000001fff0d7819 */ /* 0x000fe200000114e0 */
[----:B------:R1:W-:Y:S01]  /*1150*/  STL [R1+0xc], R0 ;  /* 0x00000c0001007387 */ /* 0x0003e20000100800 */
[----:B------:R-:W-:Y:S01]  /*1160*/  SHF.R.S32.HI R10, RZ, 0x1f, R221 ;  /* 0x0000001fff0a7819 */ /* 0x000fe200000114dd */
[----:B------:R-:W-:Y:S01]  /*1170*/  IMAD R3, R206, 0x400, R3 ;  /* 0x00000400ce037824 */ /* 0x000fe200078e0203 */
[----:B------:R-:W-:Y:S01]  /*1180*/  SHF.L.U64.HI R8, R225, 0x1, R8 ;  /* 0x00000001e1087819 */ /* 0x000fe20000010208 */
[----:B------:R-:W-:Y:S01]  /*1190*/  IMAD.SHL.U32 R207, R207, 0x2, RZ ;  /* 0x00000002cfcf7824 */ /* 0x000fe200078e00ff */
[----:B------:R-:W-:Y:S01]  /*11a0*/  R2P PR, R12, 0x6 ;  /* 0x000000060c007804 */ /* 0x000fe20000000000 */
[C---:B------:R-:W-:Y:S01]  /*11b0*/  VIADD R31, R193.reuse, 0xc0 ;  /* 0x000000c0c11f7836 */ /* 0x040fe20000000000 */
[----:B0-----:R-:W-:Y:S01]  /*11c0*/  SHF.L.U64.HI R4, R224, 0x1, R13 ;  /* 0x00000001e0047819 */ /* 0x001fe2000001020d */
[----:B------:R0:W-:Y:S01]  /*11d0*/  STL [R1+0x10], R8 ;  /* 0x0000100801007387 */ /* 0x0001e20000100800 */
[----:B------:R-:W-:Y:S01]  /*11e0*/  LOP3.LUT R5, R6, 0x8, R5, 0xf8, !PT ;  /* 0x0000000806057812 */ /* 0x000fe200078ef805 */
[----:B------:R-:W-:Y:S01]  /*11f0*/  VIADD R30, R193, 0x100 ;  /* 0x00000100c11e7836 */ /* 0x000fe20000000000 */
[----:B------:R-:W-:Y:S01]  /*1200*/  SHF.R.S32.HI R12, RZ, 0x1f, R217 ;  /* 0x0000001fff0c7819 */ /* 0x000fe200000114d9 */
[----:B------:R2:W-:Y:S01]  /*1210*/  STL [R1+0x14], R4 ;  /* 0x0000140401007387 */ /* 0x0005e20000100800 */
[----:B-1----:R-:W-:Y:S01]  /*1220*/  SHF.L.U64.HI R0, R221, 0x1, R10 ;  /* 0x00000001dd007819 */ /* 0x002fe2000001020a */
[C---:B------:R-:W-:Y:S01]  /*1230*/  VIADD R28, R193.reuse, 0x140 ;  /* 0x00000140c11c7836 */ /* 0x040fe20000000000 */
[----:B------:R-:W-:Y:S01]  /*1240*/  SHF.R.U32.HI R6, RZ, 0x3, R6 ;  /* 0x00000003ff067819 */ /* 0x000fe20000011606 */
[C---:B------:R-:W-:Y:S01]  /*1250*/  VIADD R26, R193.reuse, 0x180 ;  /* 0x00000180c11a7836 */ /* 0x040fe20000000000 */
[----:B------:R-:W-:Y:S01]  /*1260*/  SHF.R.S32.HI R15, RZ, 0x1f, R216 ;  /* 0x0000001fff0f7819 */ /* 0x000fe200000114d8 */
[----:B------:R1:W-:Y:S01]  /*1270*/  STL [R1+0x18], R0 ;  /* 0x0000180001007387 */ /* 0x0003e20000100800 */
[----:B------:R-:W-:Y:S01]  /*1280*/  SHF.R.S32.HI R14, RZ, 0x1f, R215 ;  /* 0x0000001fff0e7819 */ /* 0x000fe200000114d7 */
[----:B------:R-:W-:Y:S01]  /*1290*/  VIADD R24, R193, 0x1c0 ;  /* 0x000001c0c1187836 */ /* 0x000fe20000000000 */
[----:B0-----:R-:W-:Y:S01]  /*12a0*/  SHF.L.U64.HI R8, R217, 0x1, R12 ;  /* 0x00000001d9087819 */ /* 0x001fe2000001020c */
[----:B------:R-:W-:Y:S01]  /*12b0*/  IMAD.IADD R197, R207, 0x1, R20 ;  /* 0x00000001cfc57824 */ /* 0x000fe200078e0214 */
[----:B------:R-:W-:Y:S01]  /*12c0*/  LOP3.LUT R6, R5, R6, RZ, 0x3c, !PT ;  /* 0x0000000605067212 */ /* 0x000fe200078e3cff */
[----:B------:R-:W-:Y:S01]  /*12d0*/  IMAD.MOV.U32 R5, RZ, RZ, R21 ;  /* 0x000000ffff057224 */ /* 0x000fe200078e0015 */
[----:B--2---:R-:W-:Y:S01]  /*12e0*/  SHF.L.U64.HI R4, R216, 0x1, R15 ;  /* 0x00000001d8047819 */ /* 0x004fe2000001020f */
[----:B------:R0:W-:Y:S01]  /*12f0*/  STL [R1+0x1c], R8 ;  /* 0x00001c0801007387 */ /* 0x0001e20000100800 */
[----:B------:R-:W-:Y:S01]  /*1300*/  SHF.R.S32.HI R21, RZ, 0x1f, R214 ;  /* 0x0000001fff157819 */ /* 0x000fe200000114d6 */
[----:B------:R-:W-:Y:S01]  /*1310*/  IMAD.IADD R3, R3, 0x1, R6 ;  /* 0x0000000103037824 */ /* 0x000fe200078e0206 */
[----:B-1----:R-:W-:Y:S01]  /*1320*/  SHF.L.U64.HI R0, R215, 0x1, R14 ;  /* 0x00000001d7007819 */ /* 0x002fe2000001020e */
[----:B------:R1:W-:Y:S01]  /*1330*/  STL [R1+0x20], R4 ;  /* 0x0000200401007387 */ /* 0x0003e20000100800 */
[----:B------:R-:W-:Y:S01]  /*1340*/  SHF.R.S32.HI R27, RZ, 0x1f, R212 ;  /* 0x0000001fff1b7819 */ /* 0x000fe200000114d4 */
[----:B------:R-:W-:Y:S01]  /*1350*/  IMAD R201, R3, 0x2, R2 ;  /* 0x0000000203c97824 */ /* 0x000fe200078e0202 */
[----:B------:R-:W-:Y:S01]  /*1360*/  SHF.R.S32.HI R16, RZ, 0x1f, R211 ;  /* 0x0000001fff107819 */ /* 0x000fe200000114d3 */
[----:B------:R2:W-:Y:S01]  /*1370*/  STL [R1+0x24], R0 ;  /* 0x0000240001007387 */ /* 0x0005e20000100800 */
[----:B------:R-:W-:Y:S01]  /*1380*/  SHF.R.S32.HI R29, RZ, 0x1f, R210 ;  /* 0x0000001fff1d7819 */ /* 0x000fe200000114d2 */
[----:B------:R-:W-:Y:S01]  /*1390*/  VIADD R204, R201, 0x26800 ;  /* 0x00026800c9cc7836 */ /* 0x000fe20000000000 */
[----:B0-----:R-:W-:Y:S01]  /*13a0*/  SHF.L.U64.HI R8, R214, 0x1, R21 ;  /* 0x00000001d6087819 */ /* 0x001fe20000010215 */
[----:B------:R-:W-:Y:S01]  /*13b0*/  VIADD R11, R197, 0xd0 ;  /* 0x000000d0c50b7836 */ /* 0x000fe20000000000 */
[----:B------:R-:W-:Y:S01]  /*13c0*/  SHF.R.S32.HI R33, RZ, 0x1f, R33 ;  /* 0x0000001fff217819 */ /* 0x000fe20000011421 */
[----:B------:R-:W-:Y:S01]  /*13d0*/  IMAD.MOV.U32 R7, RZ, RZ, R23 ;  /* 0x000000ffff077224 */ /* 0x000fe200078e0017 */
[----:B-1----:R-:W-:Y:S01]  /*13e0*/  SHF.L.U64.HI R4, R211, 0x1, R16 ;  /* 0x00000001d3047819 */ /* 0x002fe20000010210 */
[----:B------:R-:W-:Y:S01]  /*13f0*/  STL [R1+0x28], R8 ;  /* 0x0000280801007387 */ /* 0x000fe20000100800 */
[----:B------:R-:W-:Y:S01]  /*1400*/  SHF.R.S32.HI R32, RZ, 0x1f, R32 ;  /* 0x0000001fff207819 */ /* 0x000fe20000011420 */
[C---:B------:R-:W-:Y:S01]  /*1410*/  VIADD R9, R197.reuse, 0xe0 ;  /* 0x000000e0c5097836 */ /* 0x040fe20000000000 */
[----:B--2---:R-:W-:Y:S01]  /*1420*/  SHF.L.U64.HI R0, R212, 0x1, R27 ;  /* 0x00000001d4007819 */ /* 0x004fe2000001021b */
[----:B------:R-:W-:Y:S01]  /*1430*/  VIADD R23, R18, 0x20 ;  /* 0x0000002012177836 */ /* 0x000fe20000000000 */
[----:B------:R-:W-:Y:S01]  /*1440*/  SHF.R.S32.HI R31, RZ, 0x1f, R31 ;  /* 0x0000001fff1f7819 */ /* 0x000fe2000001141f */
[C---:B------:R-:W-:Y:S01]  /*1450*/  VIADD R41, R197.reuse, 0x8 ;  /* 0x00000008c5297836 */ /* 0x040fe20000000000 */
[----:B------:R-:W-:Y:S01]  /*1460*/  SHF.R.S32.HI R30, RZ, 0x1f, R30 ;  /* 0x0000001fff1e7819 */ /* 0x000fe2000001141e */
[----:B------:R0:W-:Y:S01]  /*1470*/  STL [R1+0x2c], R0 ;  /* 0x00002c0001007387 */ /* 0x0001e20000100800 */
[----:B------:R-:W-:Y:S01]  /*1480*/  SHF.R.S32.HI R28, RZ, 0x1f, R28 ;  /* 0x0000001fff1c7819 */ /* 0x000fe2000001141c */
[C---:B------:R-:W-:Y:S01]  /*1490*/  VIADD R40, R197.reuse, 0x10 ;  /* 0x00000010c5287836 */ /* 0x040fe20000000000 */
[----:B------:R-:W-:Y:S01]  /*14a0*/  SHF.R.S32.HI R26, RZ, 0x1f, R26 ;  /* 0x0000001fff1a7819 */ /* 0x000fe2000001141a */
[----:B------:R1:W-:Y:S01]  /*14b0*/  STL [R1+0x30], R4 ;  /* 0x0000300401007387 */ /* 0x0003e20000100800 */
[----:B------:R-:W-:Y:S01]  /*14c0*/  SHF.R.S32.HI R24, RZ, 0x1f, R24 ;  /* 0x0000001fff187819 */ /* 0x000fe20000011418 */
[----:B------:R-:W-:Y:S01]  /*14d0*/  VIADD R39, R197, 0x18 ;  /* 0x00000018c5277836 */ /* 0x000fe20000000000 */
[----:B------:R-:W-:Y:S01]  /*14e0*/  SEL R203, R203, 0xffffffc0, !P2 ;  /* 0xffffffc0cbcb7807 */ /* 0x000fe20005000000 */
[C---:B------:R-:W-:Y:S01]  /*14f0*/  VIADD R38, R197.reuse, 0x20 ;  /* 0x00000020c5267836 */ /* 0x040fe20000000000 */
[----:B------:R-:W-:Y:S01]  /*1500*/  SHF.R.S32.HI R3, RZ, 0x1f, R11 ;  /* 0x0000001fff037819 */ /* 0x000fe2000001140b */
[C---:B------:R-:W-:Y:S01]  /*1510*/  VIADD R37, R197.reuse, 0x28 ;  /* 0x00000028c5257836 */ /* 0x040fe20000000000 */
[----:B0-----:R-:W-:Y:S01]  /*1520*/  SHF.L.U64.HI R0, R210, 0x1, R29 ;  /* 0x00000001d2007819 */ /* 0x001fe2000001021d */
[----:B------:R-:W-:Y:S01]  /*1530*/  VIADD R36, R197, 0x30 ;  /* 0x00000030c5247836 */ /* 0x000fe20000000000 */
[----:B------:R-:W-:Y:S01]  /*1540*/  SHF.R.S32.HI R3, RZ, 0x1f, R9 ;  /* 0x0000001fff037819 */ /* 0x000fe20000011409 */
[----:B-1----:R-:W-:Y:S01]  /*1550*/  IMAD R4, R25, 0x2, R2 ;  /* 0x0000000219047824 */ /* 0x002fe200078e0202 */
        /* <DEDUP_REMOVED lines=54> */
[----:B------:R-:W-:Y:S01]  /*18c0*/  IMAD.MOV.U32 R6, RZ, RZ, R22 ;  /* 0x000000ffff067224 */ /* 0x000fe200078e0016 */
[----:B------:R-:W-:Y:S01]  /*18d0*/  SHF.R.S32.HI R13, RZ, 0x1f, R13 ;  /* 0x0000001fff0d7819 */ /* 0x000fe2000001140d */
[----:B------:R-:W-:Y:S01]  /*18e0*/  IMAD.IADD R204, R204, 0x1, R203 ;  /* 0x00000001cccc7824 */ /* 0x000fe200078e02cb */
[----:B------:R-:W-:Y:S01]  /*18f0*/  SHF.R.S32.HI R12, RZ, 0x1f, R12 ;  /* 0x0000001fff0c7819 */ /* 0x000fe2000001140c */
[----:B------:R-:W-:Y:S01]  /*1900*/  IMAD.MOV.U32 R22, RZ, RZ, RZ ;  /* 0x000000ffff167224 */ /* 0x000fe200078e00ff */
[----:B------:R-:W-:Y:S01]  /*1910*/  SHF.R.S32.HI R10, RZ, 0x1f, R10 ;  /* 0x0000001fff0a7819 */ /* 0x000fe2000001140a */
[----:B------:R-:W-:Y:S01]  /*1920*/  VIADD R196, R188, 0x10 ;  /* 0x00000010bcc47836 */ /* 0x000fe20000000000 */
[----:B------:R-:W-:Y:S01]  /*1930*/  SHF.R.S32.HI R8, RZ, 0x1f, R8 ;  /* 0x0000001fff087819 */ /* 0x000fe20000011408 */
[----:B------:R-:W-:Y:S01]  /*1940*/  IMAD R208, R208, 0x8, R191 ;  /* 0x00000008d0d07824 */ /* 0x000fe200078e02bf */
[----:B------:R-:W-:Y:S01]  /*1950*/  SHF.R.S32.HI R3, RZ, 0x1f, R4 ;  /* 0x0000001fff037819 */ /* 0x000fe20000011404 */
[----:B------:R-:W-:Y:S01]  /*1960*/  IMAD.IADD R203, R203, 0x1, R202 ;  /* 0x00000001cbcb7824 */ /* 0x000fe200078e02ca */
[----:B------:R-:W-:-:S07]  /*1970*/  SHF.R.S32.HI R0, RZ, 0x1f, R0 ;  /* 0x0000001fff007819 */ /* 0x000fce0000011400 */
.L_x_4651:
[----:B0--34-:R-:W0:Y:S01]  /*1980*/  LDC.64 R8, c[0x0][0xc88] ;  /* 0x00032200ff087b82 */ /* 0x019e220000000a00 */
        /* <DEDUP_REMOVED lines=12> */
[----:B------:R-:W-:Y:S01]  /*1a50*/  ISETP.NE.AND.EX P1, PT, RZ, UR9, PT, P1 ;  /* 0x00000009ff007c0c */ /* 0x000fe2000bf25310 */
[C---:B--2---:R-:W-:Y:S01]  /*1a60*/  IMAD.SHL.U32 R28, R26.reuse, 0x4, RZ ;  /* 0x000000041a1c7824 */ /* 0x044fe200078e00ff */
[----:B------:R-:W-:Y:S01]  /*1a70*/  SHF.R.S32.HI R0, RZ, 0x1f, R26 ;  /* 0x0000001fff007819 */ /* 0x000fe2000001141a */
[----:B------:R-:W-:Y:S04]  /*1a80*/  STL [R1+0x3c], R26 ;  /* 0x00003c1a01007387 */ /* 0x000fe80000100800 */
[C---:B-1----:R-:W-:Y:S02]  /*1a90*/  @P2 LEA R10, P3, R26.reuse, UR4, 0x2 ;  /* 0x000000041a0a2c11 */ /* 0x042fe4000f8610ff */
[--C-:B------:R-:W-:Y:S01]  /*1aa0*/  SHF.L.U64.HI R27, R26, 0x2, R0.reuse ;  /* 0x000000021a1b7819 */ /* 0x100fe20000010200 */
[----:B------:R0:W-:Y:S01]  /*1ab0*/  STL [R1+0x50], R0 ;  /* 0x0000500001007387 */ /* 0x0001e20000100800 */
[----:B------:R-:W-:Y:S01]  /*1ac0*/  IADD3 R8, P4, R28, UR6, RZ ;  /* 0x000000061c087c10 */ /* 0x000fe2000ff9e0ff */
[----:B------:R-:W-:Y:S01]  /*1ad0*/  ULDC UR4, c[0x0][0x288] ;  /* 0x0000a20000047ab9 */ /* 0x000fe20000000800 */
[----:B------:R-:W-:Y:S01]  /*1ae0*/  @P2 LEA.HI.X R11, R26, UR5, R0, 0x2, P3 ;  /* 0x000000051a0b2c11 */ /* 0x000fe200098f1400 */
[----:B------:R1:W-:Y:S01]  /*1af0*/  STL [R1+0x40], R28 ;  /* 0x0000401c01007387 */ /* 0x0003e20000100800 */
[----:B------:R-:W-:Y:S01]  /*1b00*/  IADD3.X R9, R27, UR7, RZ, P4, !PT ;  /* 0x000000071b097c10 */ /* 0x000fe2000a7fe4ff */
[----:B------:R-:W-:Y:S01]  /*1b10*/  IMAD.U32 R198, RZ, RZ, UR4 ;  /* 0x00000004ffc67e24 */ /* 0x000fe2000f8e00ff */
[----:B------:R-:W-:Y:S01]  /*1b20*/  ULDC.64 UR4, c[0x0][0x418] ;  /* 0x0001060000047ab9 */ /* 0x000fe20000000a00 */
[----:B------:R1:W-:Y:S04]  /*1b30*/  STL [R1+0x44], R27 ;  /* 0x0000441b01007387 */ /* 0x0003e80000100800 */
[----:B------:R-:W5:Y:S01]  /*1b40*/  @P0 LDG.E R24, desc[UR42][R8.64] ;  /* 0x0000002a08180981 */ /* 0x000f62000c1e1900 */
[----:B------:R-:W-:-:S03]  /*1b50*/  UISETP.NE.U32.AND UP0, UPT, UR4, URZ, UPT ;  /* 0x0000003f0400728c */ /* 0x000fc6000bf05070 */
[----:B------:R2:W5:Y:S01]  /*1b60*/  @P2 LDG.E R4, desc[UR42][R10.64] ;  /* 0x0000002a0a042981 */ /* 0x000562000c1e1900 */
[----:B------:R-:W-:Y:S01]  /*1b70*/  UISETP.NE.AND.EX UP0, UPT, UR5, URZ, UPT, UP0 ;  /* 0x0000003f0500728c */ /* 0x000fe2000bf05300 */
[----:B------:R-:W-:Y:S01]  /*1b80*/  ULDC UR4, c[0x0][0x424] ;  /* 0x0001090000047ab9 */ /* 0x000fe20000000800 */
[----:B------:R-:W-:Y:S02]  /*1b90*/  LOP3.LUT R3, R6, 0xff000000, RZ, 0xc0, !PT ;  /* 0xff00000006037812 */ /* 0x000fe400078ec0ff */
[----:B--2---:R-:W-:Y:S01]  /*1ba0*/  @P1 IADD3 R10, P2, R28, UR8, RZ ;  /* 0x000000081c0a1c10 */ /* 0x004fe2000ff5e0ff */
[----:B------:R-:W-:Y:S01]  /*1bb0*/  USEL UR4, UR4, 0x1, UP0 ;  /* 0x0000000104047887 */ /* 0x000fe20008000000 */
[----:B------:R-:W-:Y:S02]  /*1bc0*/  ULDC UR5, c[0x0][0x2f0] ;  /* 0x0000bc0000057ab9 */ /* 0x000fe40000000800 */
[----:B------:R-:W-:Y:S01]  /*1bd0*/  @P1 IADD3.X R11, R27, UR9, RZ, P2, !PT ;  /* 0x000000091b0b1c10 */ /* 0x000fe200097fe4ff */
[----:B------:R-:W-:-:S02]  /*1be0*/  ULDC.64 UR8, c[0x0][0xa20] ;  /* 0x0002880000087ab9 */ /* 0x000fc40000000a00 */
[----:B------:R-:W-:Y:S01]  /*1bf0*/  ISETP.NE.U32.AND P2, PT, RZ, UR8, PT ;  /* 0x00000008ff007c0c */ /* 0x000fe2000bf45070 */
[----:B------:R-:W-:Y:S01]  /*1c00*/  UIMAD UR4, UR4, UR5, URZ ;  /* 0x00000005040472a4 */ /* 0x000fe2000f8e023f */
[C---:B0-----:R-:W-:Y:S01]  /*1c10*/  LOP3.LUT R0, R6.reuse, 0xff0000, RZ, 0xc0, !PT ;  /* 0x00ff000006007812 */ /* 0x041fe200078ec0ff */
[----:B------:R0:W5:Y:S01]  /*1c20*/  @P1 LDG.E R198, desc[UR42][R10.64] ;  /* 0x0000002a0ac61981 */ /* 0x000162000c1e1900 */
[----:B------:R-:W-:Y:S01]  /*1c30*/  SHF.R.U32.HI R3, RZ, 0x8, R3 ;  /* 0x00000008ff037819 */ /* 0x000fe20000011603 */
[----:B------:R-:W-:Y:S01]  /*1c40*/  ULDC UR5, c[0x0][0x348] ;  /* 0x0000d20000057ab9 */ /* 0x000fe20000000800 */
[----:B------:R-:W-:Y:S02]  /*1c50*/  ISETP.NE.AND.EX P2, PT, RZ, UR9, PT, P2 ;  /* 0x00000009ff007c0c */ /* 0x000fe4000bf45320 */
[----:B------:R-:W-:Y:S02]  /*1c60*/  LOP3.LUT R185, R6, 0xffff, RZ, 0xc0, !PT ;  /* 0x0000ffff06b97812 */ /* 0x000fe400078ec0ff */
[----:B0-----:R-:W-:Y:S01]  /*1c70*/  LEA.HI R10, R0, R3, RZ, 0x10 ;  /* 0x00000003000a7211 */ /* 0x001fe200078f80ff */
[----:B-1----:R-:W-:Y:S08]  /*1c80*/  @P1 BRA `(.L_x_4496) ;  /* 0x0000000000241947 */ /* 0x002ff00003800000 */
        /* <DEDUP_REMOVED lines=9> */
.L_x_4496:
[----:B------:R-:W-:Y:S02]  /*1d20*/  IMAD.U32 R34, RZ, RZ, UR5 ;  /* 0x00000005ff227e24 */ /* 0x000fe4000f8e00ff */
[----:B------:R-:W-:Y:S01]  /*1d30*/  IMAD.U32 R25, RZ, RZ, UR4 ;  /* 0x00000004ff197e24 */ /* 0x000fe2000f8e00ff */
[----:B------:R-:W-:Y:S06]  /*1d40*/  @!P2 BRA `(.L_x_4497) ;  /* 0x000000000010a947 */ /* 0x000fec0003800000 */
[----:B------:R-:W-:-:S04]  /*1d50*/  IADD3 R6, P0, R28, UR8, RZ ;  /* 0x000000081c067c10 */ /* 0x000fc8000ff1e0ff */
[----:B------:R-:W-:-:S05]  /*1d60*/  IADD3.X R7, R27, UR9, RZ, P0, !PT ;  /* 0x000000091b077c10 */ /* 0x000fca00087fe4ff */
[----:B------:R0:W5:Y:S01]  /*1d70*/  LDG.E R25, desc[UR42][R6.64] ;  /* 0x0000002a06197981 */ /* 0x000162000c1e1900 */
[----:B------:R-:W-:Y:S05]  /*1d80*/  BRA `(.L_x_4498) ;  /* 0x0000000000107947 */ /* 0x000fea0003800000 */
.L_x_4497:
[----:B------:R-:W-:Y:S05]  /*1d90*/  @!P0 BRA `(.L_x_4498) ;  /* 0x00000000000c8947 */ /* 0x000fea0003800000 */
[----:B------:R-:W2:Y:S04]  /*1da0*/  LDG.E R0, desc[UR42][R8.64] ;  /* 0x0000002a08007981 */ /* 0x000ea8000c1e1900 */
[----:B------:R-:W2:Y:S02]  /*1db0*/  LDG.E R25, desc[UR42][R8.64+0x4] ;  /* 0x0000042a08197981 */ /* 0x000ea4000c1e1900 */
[----:B--2---:R-:W-:-:S07]  /*1dc0*/  IMAD.IADD R25, R25, 0x1, -R0 ;  /* 0x0000000119197824 */ /* 0x004fce00078e0a00 */
.L_x_4498:
[----:B------:R-:W-:Y:S01]  /*1dd0*/  ULDC.64 UR4, c[0x0][0xa10] ;  /* 0x0002840000047ab9 */ /* 0x000fe20000000a00 */
[----:B------:R-:W1:Y:S01]  /*1de0*/  LDC R8, c[0x0][0x448] ;  /* 0x00011200ff087b82 */ /* 0x000e620000000800 */
[----:B------:R-:W-:-:S04]  /*1df0*/  ISETP.NE.U32.AND P0, PT, RZ, UR4, PT ;  /* 0x00000004ff007c0c */ /* 0x000fc8000bf05070 */
[----:B------:R-:W-:Y:S01]  /*1e00*/  ISETP.NE.AND.EX P0, PT, RZ, UR5, PT, P0 ;  /* 0x00000005ff007c0c */ /* 0x000fe2000bf05300 */
[----:B------:R-:W-:-:S12]  /*1e10*/  ULDC.64 UR4, c[0x0][0xa30] ;  /* 0x00028c0000047ab9 */ /* 0x000fd80000000a00 */
[----:B0-----:R-:W0:Y:S02]  /*1e20*/  @P0 LDC.64 R6, c[0x0][0xa10] ;  /* 0x00028400ff060b82 */ /* 0x001e240000000a00 */
[----:B0-----:R-:W-:-:S05]  /*1e30*/  @P0 IMAD.WIDE R6, R26, 0x4, R6 ;  /* 0x000000041a060825 */ /* 0x001fca00078e0206 */
[----:B------:R-:W2:Y:S04]  /*1e40*/  @P0 LDG.E R0, desc[UR42][R6.64] ;  /* 0x0000002a06000981 */ /* 0x000ea8000c1e1900 */
[----:B------:R0:W2:Y:S01]  /*1e50*/  @P0 LDG.E R3, desc[UR42][R6.64+0x4] ;  /* 0x0000042a06030981 */ /* 0x0000a2000c1e1900 */
[----:B------:R-:W-:Y:S01]  /*1e60*/  ISETP.NE.U32.AND P1, PT, RZ, UR4, PT ;  /* 0x00000004ff007c0c */ /* 0x000fe2000bf25070 */
[----:B-----5:R-:W-:-:S03]  /*1e70*/  IMAD.MOV.U32 R152, RZ, RZ, R25 ;  /* 0x000000ffff987224 */ /* 0x020fc600078e0019 */
[----:B------:R-:W-:-:S13]  /*1e80*/  ISETP.NE.AND.EX P1, PT, RZ, UR5, PT, P1 ;  /* 0x00000005ff007c0c */ /* 0x000fda000bf25310 */
[----:B0-----:R-:W-:-:S04]  /*1e90*/  @P1 IADD3 R6, P2, R28, UR4, RZ ;  /* 0x000000041c061c10 */ /* 0x001fc8000ff5e0ff */
[----:B------:R-:W-:-:S05]  /*1ea0*/  @P1 IADD3.X R7, R27, UR5, RZ, P2, !PT ;  /* 0x000000051b071c10 */ /* 0x000fca00097fe4ff */
[----:B------:R0:W5:Y:S01]  /*1eb0*/  @P1 LDG.E R152, desc[UR42][R6.64] ;  /* 0x0000002a06981981 */ /* 0x000162000c1e1900 */
[----:B-1----:R-:W-:Y:S01]  /*1ec0*/  ISETP.NE.AND P1, PT, R8, 0x1, PT ;  /* 0x000000010800780c */ /* 0x002fe20003f25270 */
[----:B------:R-:W-:Y:S01]  /*1ed0*/  IMAD.SHL.U32 R199, R5, 0x40, RZ ;  /* 0x0000004005c77824 */ /* 0x000fe200078e00ff */
[----:B------:R-:W-:Y:S01]  /*1ee0*/  LOP3.LUT R13, R10, 0xff, RZ, 0xc0, !PT ;  /* 0x000000ff0a0d7812 */ /* 0x000fe200078ec0ff */
[----:B------:R-:W-:Y:S01]  /*1ef0*/  IMAD.IADD R11, R25, 0x1, -R4 ;  /* 0x00000001190b7824 */ /* 0x000fe200078e0a04 */
[----:B------:R-:W-:Y:S01]  /*1f00*/  SHF.R.U32.HI R12, RZ, 0x10, R10 ;  /* 0x00000010ff0c7819 */ /* 0x000fe2000001160a */
[----:B------:R-:W-:Y:S01]  /*1f10*/  VIADD R5, R199, 0x3f ;  /* 0x0000003fc7057836 */ /* 0x000fe20000000000 */
[----:B------:R-:W-:Y:S01]  /*1f20*/  BSSY B0, `(.L_x_4499) ;  /* 0x0000033000007945 */ /* 0x000fe20003800000 */
[----:B------:R0:W-:Y:S04]  /*1f30*/  STL [R1+0x48], R13 ;  /* 0x0000480d01007387 */ /* 0x0001e80000100800 */
[----:B------:R0:W-:Y:S02]  /*1f40*/  STL [R1+0x38], R12 ;  /* 0x0000380c01007387 */ /* 0x0001e40000100800 */
[----:B------:R-:W1:Y:S08]  /*1f50*/  @P1 LDC R8, c[0x0][0x44c] ;  /* 0x00011300ff081b82 */ /* 0x000e700000000800 */
[----:B------:R-:W3:Y:S01]  /*1f60*/  @P1 LDC R9, c[0x0][0x450] ;  /* 0x00011400ff091b82 */ /* 0x000ee20000000800 */
[----:B--2---:R-:W-:-:S02]  /*1f70*/  @P0 IMAD.IADD R34, R3, 0x1, -R0 ;  /* 0x0000000103220824 */ /* 0x004fc400078e0a00 */
[----:B-1----:R-:W-:-:S04]  /*1f80*/  @P1 IMAD.HI.U32 R0, R5, R8, RZ ;  /* 0x0000000805001227 */ /* 0x002fc800078e00ff */
[----:B------:R-:W-:Y:S01]  /*1f90*/  IMAD.IADD R200, R11, 0x1, R34 ;  /* 0x000000010bc87824 */ /* 0x000fe200078e0222 */
[----:B---3--:R-:W-:-:S03]  /*1fa0*/  @P1 SHF.R.U32.HI R5, RZ, R9, R0 ;  /* 0x00000009ff051219 */ /* 0x008fc60000011600 */
[C---:B------:R-:W-:Y:S01]  /*1fb0*/  VIADD R0, R200.reuse, 0x3f ;  /* 0x0000003fc8007836 */ /* 0x040fe20000000000 */
[----:B------:R-:W-:-:S04]  /*1fc0*/  IADD3 R38, R200, 0x40, -R198 ;  /* 0x00000040c8267810 */ /* 0x000fc80007ffe8c6 */
[----:B------:R-:W-:Y:S01]  /*1fd0*/  SHF.R.S32.HI R3, RZ, 0x1f, R0 ;  /* 0x0000001fff037819 */ /* 0x000fe20000011400 */
[----:B------:R-:W-:-:S03]  /*1fe0*/  IMAD.IADD R5, R38, 0x1, R5 ;  /* 0x0000000126057824 */ /* 0x000fc600078e0205 */
[----:B------:R-:W-:Y:S01]  /*1ff0*/  LEA.HI R3, R3, R0, RZ, 0x6 ;  /* 0x0000000003037211 */ /* 0x000fe200078f30ff */
[----:B------:R-:W-:Y:S01]  /*2000*/  IMAD.MOV.U32 R0, RZ, RZ, RZ ;  /* 0x000000ffff007224 */ /* 0x000fe200078e00ff */
[----:B------:R-:W-:Y:S02]  /*2010*/  SHF.R.S32.HI R4, RZ, 0x1f, R5 ;  /* 0x0000001fff047819 */ /* 0x000fe40000011405 */
[----:B------:R-:W-:Y:S02]  /*2020*/  SHF.R.S32.HI R37, RZ, 0x6, R3 ;  /* 0x00000006ff257819 */ /* 0x000fe40000011403 */
[----:B------:R-:W-:-:S04]  /*2030*/  LEA.HI R4, R4, R5, RZ, 0x6 ;  /* 0x0000000504047211 */ /* 0x000fc800078f30ff */
[----:B------:R-:W-:-:S04]  /*2040*/  SHF.R.S32.HI R4, RZ, 0x6, R4 ;  /* 0x00000006ff047819 */ /* 0x000fc80000011404 */
[----:B------:R-:W-:-:S04]  /*2050*/  VIMNMX R9, R37, R4, PT ;  /* 0x0000000425097248 */ /* 0x000fc80003fe0100 */
[----:B------:R-:W-:-:S13]  /*2060*/  ISETP.GE.AND P0, PT, R9, 0x1, PT ;  /* 0x000000010900780c */ /* 0x000fda0003f06270 */
        /* <DEDUP_REMOVED lines=30> */
.L_x_4500:
[----:B------:R-:W-:Y:S05]  /*2250*/  BSYNC B0 ;  /* 0x0000000000007941 */ /* 0x000fea0003800000 */
.L_x_4499:
[----:B------:R-:W-:-:S05]  /*2260*/  IMAD R3, R13, R0, RZ ;  /* 0x000000000d037224 */ /* 0x000fca00078e02ff */
        /* <DEDUP_REMOVED lines=35> */
.L_x_4503:
[----:B------:R-:W-:Y:S05]  /*24a0*/  BSYNC B6 ;  /* 0x0000000000067941 */ /* 0x000fea0003800000 */
.L_x_4502:
        /* <DEDUP_REMOVED lines=20> */
.L_x_4505:
[----:B------:R-:W-:Y:S05]  /*25f0*/  BSYNC B6 ;  /* 0x0000000000067941 */ /* 0x000fea0003800000 */
.L_x_4504:
        /* <DEDUP_REMOVED lines=17> */
[----:B------:R-:W-:Y:S01]  /*2710*/  SHF.L.U64.HI R40, R6, 0x6, R7 ;  /* 0x0000000606287819 */ /* 0x000fe20000010207 */
        /* <DEDUP_REMOVED lines=8> */
[----:B------:R-:W-:Y:S01]  /*27a0*/  ISETP.GE.AND P2, PT, R18, UR4, PT ;  /* 0x0000000412007c0c */ /* 0x000fe2000bf46270 */
[----:B------:R-:W-:Y:S01]  /*27b0*/  IMAD.IADD R3, R24, 0x1, R25 ;  /* 0x0000000118037824 */ /* 0x000fe200078e0219 */
[----:B------:R-:W-:Y:S01]  /*27c0*/  LEA.HI R13, R13, R8, RZ, 0x2 ;  /* 0x000000080d0d7211 */ /* 0x000fe200078f10ff */
[----:B------:R-:W-:Y:S01]  /*27d0*/  IMAD.IADD R21, R21, 0x1, R11 ;  /* 0x0000000115157824 */ /* 0x000fe200078e020b */
[----:B------:R-:W-:Y:S01]  /*27e0*/  ISETP.GE.AND P1, PT, R23, UR4, PT ;  /* 0x0000000417007c0c */ /* 0x000fe2000bf26270 */
[----:B------:R-:W-:Y:S01]  /*27f0*/  IMAD.IADD R29, R11, 0x1, R29 ;  /* 0x000000010b1d7824 */ /* 0x000fe200078e021d */
[----:B------:R-:W-:Y:S01]  /*2800*/  LOP3.LUT R13, R13, 0xfffffffc, RZ, 0xc0, !PT ;  /* 0xfffffffc0d0d7812 */ /* 0x000fe200078ec0ff */
[----:B-----5:R-:W-:Y:S01]  /*2810*/  IMAD.WIDE.U32 R20, R152, R6, R20 ;  /* 0x0000000698147225 */ /* 0x020fe200078e0014 */
[----:B------:R-:W-:-:S03]  /*2820*/  SHF.R.S32.HI R11, RZ, 0x1f, R152 ;  /* 0x0000001fff0b7819 */ /* 0x000fc60000011498 */
[----:B------:R-:W-:Y:S01]  /*2830*/  IMAD.IADD R49, R8, 0x1, -R13 ;  /* 0x0000000108317824 */ /* 0x000fe200078e0a0d */
[----:B---3--:R-:W-:Y:S01]  /*2840*/  LEA.HI R46, R46, 0x8, RZ, 0x19 ;  /* 0x000000082e2e7811 */ /* 0x008fe200078fc8ff */
[-C--:B------:R-:W-:Y:S02]  /*2850*/  IMAD R10, R11, R6.reuse, RZ ;  /* 0x000000060b0a7224 */ /* 0x080fe400078e02ff */
[----:B------:R-:W-:-:S04]  /*2860*/  IMAD.WIDE.U32 R28, R152, R6, R28 ;  /* 0x00000006981c7225 */ /* 0x000fc800078e001c */
        /* <DEDUP_REMOVED lines=33> */
.L_x_4538:
[----:B0-----:R-:W0:Y:S01]  /*2a80*/  LDC R62, c[0x0][0x430] ;  /* 0x00010c00ff3e7b82 */ /* 0x001e220000000800 */
[----:B------:R-:W-:Y:S02]  /*2a90*/  VIADD R35, R35, 0xffffffff ;  /* 0xffffffff23237836 */ /* 0x000fe40000000000 */
[----:B------:R-:W-:Y:S02]  /*2aa0*/  IMAD.MOV.U32 R61, RZ, RZ, RZ ;  /* 0x000000ffff3d7224 */ /* 0x000fe400078e00ff */
[----:B------:R-:W-:-:S03]  /*2ab0*/  IMAD R4, R35, 0x40, R49 ;  /* 0x0000004023047824 */ /* 0x000fc600078e0231 */
[----:B------:R-:W1:Y:S01]  /*2ac0*/  LDC R69, c[0x0][0x3f4] ;  /* 0x0000fd00ff457b82 */ /* 0x000e620000000800 */
        /* <DEDUP_REMOVED lines=86> */
.L_x_4510:
[----:B------:R-:W-:Y:S05]  /*3030*/  BSYNC B1 ;  /* 0x0000000000017941 */ /* 0x000fea0003800000 */
.L_x_4509:
        /* <DEDUP_REMOVED lines=17> */
.L_x_4511:
[----:B------:R-:W-:Y:S01]  /*3150*/  IMAD R60, R184, 0x8, R2 ;  /* 0x00000008b83c7824 */ /* 0x000fe200078e0202 */
[----:B------:R-:W-:Y:S01]  /*3160*/  SHF.L.U32 R67, R190, 0x1f, RZ ;  /* 0x0000001fbe437819 */ /* 0x000fe200000006ff */
[----:B------:R-:W-:Y:S03]  /*3170*/  BSSY B1, `(.L_x_4512) ;  /* 0x0000003000017945 */ /* 0x000fe60003800000 */
[----:B------:R-:W0:Y:S02]  /*3180*/  SYNCS.PHASECHK.TRANS64.TRYWAIT P6, [R60+URZ+0x28c90], R67 ;  /* 0x028c90433c0075a7 */ /* 0x000e2400080c017f */
[----:B0-----:R-:W-:Y:S05]  /*3190*/  @!P6 BRA `(.L_x_4513) ;  /* 0x000001ac0030e947 */ /* 0x001fea0003800000 */
.L_x_4784:
[----:B------:R-:W-:Y:S05]  /*31a0*/  BSYNC B1 ;  /* 0x0000000000017941 */ /* 0x000fea0003800000 */
.L_x_4512:
[----:B------:R-:W-:-:S03]  /*31b0*/  UMOV UR4, 0xffffffff ;  /* 0xffffffff00047882 */ /* 0x000fc60000000000 */
[----:B------:R-:W-:Y:S05]  /*31c0*/  BRA.DIV UR4, `(.L_x_4514) ;  /* 0x000001ae04387947 */ /* 0x000fea000b800000 */
[----:B------:R1:W2:Y:S04]  /*31d0*/  SHFL.IDX PT, R71, R14, RZ, 0x1c1f ;  /* 0x001c1fff0e477589 */ /* 0x0002a800000e0000 */
[----:B------:R-:W3:Y:S02]  /*31e0*/  SHFL.IDX PT, R68, R68, RZ, 0x1c1f ;  /* 0x001c1fff44447589 */ /* 0x000ee400000e0000 */
.L_x_4788:
        /* <DEDUP_REMOVED lines=10> */
[----:B01----:R-:W-:Y:S01]  /*3290*/  IMAD.U32 R14, R5, 0x10000, RZ ;  /* 0x00010000050e7824 */ /* 0x003fe200078e00ff */
[----:B------:R-:W-:Y:S02]  /*32a0*/  SHF.R.U64 R12, R26, 0x10, R27 ;  /* 0x000000101a0c7819 */ /* 0x000fe4000000121b */
        /* <DEDUP_REMOVED lines=12> */
[-C--:B------:R-:W-:Y:S02]  /*3370*/  FMUL.FTZ R26, R26, R27.reuse ;  /* 0x0000001b1a1a7220 */ /* 0x080fe40000410000 */
[----:B------:R-:W-:Y:S01]  /*3380*/  FFMA.FTZ R5, R14, R27, -R5 ;  /* 0x0000001b0e057223 */ /* 0x000fe20000010805 */
[----:B------:R-:W-:-:S02]  /*3390*/  IMAD.U32 R27, R6, 0x10000, RZ ;  /* 0x00010000061b7824 */ /* 0x000fc400078e00ff */
[----:B------:R-:W-:Y:S01]  /*33a0*/  FFMA.FTZ R14, R14, R55, R26 ;  /* 0x000000370e0e7223 */ /* 0x000fe2000001001a */
[----:B------:R-:W-:Y:S01]  /*33b0*/  LOP3.LUT R26, R6, 0xffff0000, RZ, 0xc0, !PT ;  /* 0xffff0000061a7812 */ /* 0x000fe200078ec0ff */
[----:B------:R-:W-:Y:S02]  /*33c0*/  IMAD.U32 R55, R70, 0x10000, RZ ;  /* 0x0001000046377824 */ /* 0x000fe400078e00ff */
[C---:B------:R-:W-:Y:S01]  /*33d0*/  IMAD.U32 R54, R15.reuse, 0x10000, RZ ;  /* 0x000100000f367824 */ /* 0x040fe200078e00ff */
[----:B------:R-:W-:Y:S01]  /*33e0*/  LOP3.LUT R15, R15, 0xffff0000, RZ, 0xc0, !PT ;  /* 0xffff00000f0f7812 */ /* 0x000fe200078ec0ff */
[----:B------:R-:W-:Y:S01]  /*33f0*/  FMUL.FTZ R6, R26, R55 ;  /* 0x000000371a067220 */ /* 0x000fe20000410000 */
[----:B------:R-:W-:Y:S01]  /*3400*/  F2FP.BF16.F32.PACK_AB R5, R14, R5 ;  /* 0x000000050e05723e */ /* 0x000fe200000010ff */
[-C--:B------:R-:W-:Y:S02]  /*3410*/  FMUL.FTZ R26, R26, R54.reuse ;  /* 0x000000361a1a7220 */ /* 0x080fe40000410000 */
[----:B------:R-:W-:Y:S01]  /*3420*/  FFMA.FTZ R6, R27, R54, -R6 ;  /* 0x000000361b067223 */ /* 0x000fe20000010806 */
[----:B------:R-:W-:Y:S01]  /*3430*/  LOP3.LUT R54, R7, 0xffff0000, RZ, 0xc0, !PT ;  /* 0xffff000007367812 */ /* 0x000fe200078ec0ff */
[----:B------:R-:W-:Y:S01]  /*3440*/  FFMA.FTZ R27, R27, R55, R26 ;  /* 0x000000371b1b7223 */ /* 0x000fe2000001001a */
[----:B------:R-:W-:Y:S01]  /*3450*/  LOP3.LUT R55, R70, 0xffff0000, RZ, 0xc0, !PT ;  /* 0xffff000046377812 */ /* 0x000fe200078ec0ff */
[----:B------:R-:W-:-:S02]  /*3460*/  IMAD.U32 R26, R7, 0x10000, RZ ;  /* 0x00010000071a7824 */ /* 0x000fc400078e00ff */
[C---:B------:R-:W-:Y:S01]  /*3470*/  IMAD.U32 R7, R4.reuse, 0x10000, RZ ;  /* 0x0001000004077824 */ /* 0x040fe200078e00ff */
[----:B------:R-:W-:Y:S01]  /*3480*/  LOP3.LUT R4, R4, 0xffff0000, RZ, 0xc0, !PT ;  /* 0xffff000004047812 */ /* 0x000fe200078ec0ff */
[C---:B------:R-:W-:Y:S01]  /*3490*/  FMUL.FTZ R73, R54.reuse, R55 ;  /* 0x0000003736497220 */ /* 0x040fe20000410000 */
[----:B------:R-:W-:Y:S01]  /*34a0*/  FMUL.FTZ R70, R54, R15 ;  /* 0x0000000f36467220 */ /* 0x000fe20000410000 */
[----:B------:R-:W-:Y:S02]  /*34b0*/  F2FP.BF16.F32.PACK_AB R6, R27, R6 ;  /* 0x000000061b06723e */ /* 0x000fe400000010ff */
[----:B------:R-:W-:Y:S01]  /*34c0*/  FMUL.FTZ R54, R4, R13 ;  /* 0x0000000d04367220 */ /* 0x000fe20000410000 */
[----:B------:R-:W-:Y:S01]  /*34d0*/  FFMA.FTZ R73, R26, R15, -R73 ;  /* 0x0000000f1a497223 */ /* 0x000fe20000010849 */
[-C--:B------:R-:W-:Y:S01]  /*34e0*/  FMUL.FTZ R4, R4, R12.reuse ;  /* 0x0000000c04047220 */ /* 0x080fe20000410000 */
[----:B------:R-:W-:Y:S01]  /*34f0*/  FFMA.FTZ R70, R26, R55, R70 ;  /* 0x000000371a467223 */ /* 0x000fe20000010046 */
[----:B------:R-:W-:-:S02]  /*3500*/  FFMA.FTZ R54, R7, R12, -R54 ;  /* 0x0000000c07367223 */ /* 0x000fc40000010836 */
[----:B------:R-:W-:Y:S02]  /*3510*/  FFMA.FTZ R7, R7, R13, R4 ;  /* 0x0000000d07077223 */ /* 0x000fe40000010004 */
[----:B------:R-:W-:-:S03]  /*3520*/  F2FP.BF16.F32.PACK_AB R70, R70, R73 ;  /* 0x000000494646723e */ /* 0x000fc600000010ff */
[----:B------:R-:W-:Y:S02]  /*3530*/  F2FP.BF16.F32.PACK_AB R4, R7, R54 ;  /* 0x000000360704723e */ /* 0x000fe400000010ff */
[----:B------:R-:W-:-:S07]  /*3540*/  IMAD.MOV.U32 R7, RZ, RZ, R70 ;  /* 0x000000ffff077224 */ /* 0x000fce00078e0046 */
.L_x_4519:
[----:B------:R-:W-:Y:S05]  /*3550*/  BSYNC B2 ;  /* 0x0000000000027941 */ /* 0x000fea0003800000 */
.L_x_4518:
[----:B0-----:R4:W-:Y:S02]  /*3560*/  ST.E.128 desc[UR42][R10.64], R4 ;  /* 0x000000040a007985 */ /* 0x0019e4000c101d2a */
.L_x_4517:
[----:B------:R-:W-:Y:S05]  /*3570*/  BSYNC B1 ;  /* 0x0000000000017941 */ /* 0x000fea0003800000 */
.L_x_4516:
        /* <DEDUP_REMOVED lines=13> */
[----:B-1----:R-:W-:Y:S02]  /*3650*/  SHF.R.U64 R14, R8, 0x10, R9 ;  /* 0x00000010080e7819 */ /* 0x002fe40000001209 */
        /* <DEDUP_REMOVED lines=13> */
[----:B------:R-:W-:Y:S01]  /*3730*/  LOP3.LUT R13, R6, 0xffff0000, RZ, 0xc0, !PT ;  /* 0xffff0000060d7812 */ /* 0x000fe200078ec0ff */
        /* <DEDUP_REMOVED lines=29> */
.L_x_4521:
[----:B------:R-:W-:Y:S05]  /*3910*/  BSYNC B1 ;  /* 0x0000000000017941 */ /* 0x000fea0003800000 */
.L_x_4520:
[----:B--2---:R2:W-:Y:S01]  /*3920*/  ST.E.128 desc[UR42][R10.64], R4 ;  /* 0x000000040a007985 */ /* 0x0045e2000c101d2a */
[----:B------:R-:W-:Y:S05]  /*3930*/  BRA `(.L_x_4515) ;  /* 0x0000000c00a07947 */ /* 0x000fea0003800000 */
.L_x_4508:
        /* <DEDUP_REMOVED lines=43> */
.L_x_4522:
[----:B------:R-:W-:Y:S01]  /*3bf0*/  IMAD R60, R184, 0x8, R2 ;  /* 0x00000008b83c7824 */ /* 0x000fe200078e0202 */
[----:B------:R-:W-:Y:S01]  /*3c00*/  SHF.L.U32 R67, R190, 0x1f, RZ ;  /* 0x0000001fbe437819 */ /* 0x000fe200000006ff */
[----:B------:R-:W-:Y:S03]  /*3c10*/  BSSY B1, `(.L_x_4523) ;  /* 0x0000003000017945 */ /* 0x000fe60003800000 */
[----:B------:R-:W0:Y:S02]  /*3c20*/  SYNCS.PHASECHK.TRANS64.TRYWAIT P6, [R60+URZ+0x28c90], R67 ;  /* 0x028c90433c0075a7 */ /* 0x000e2400080c017f */
[----:B0-----:R-:W-:Y:S05]  /*3c30*/  @!P6 BRA `(.L_x_4524) ;  /* 0x000001a000e8e947 */ /* 0x001fea0003800000 */
.L_x_4789:
[----:B------:R-:W-:Y:S05]  /*3c40*/  BSYNC B1 ;  /* 0x0000000000017941 */ /* 0x000fea0003800000 */
.L_x_4523:
[----:B------:R-:W-:-:S03]  /*3c50*/  UMOV UR4, 0xffffffff ;  /* 0xffffffff00047882 */ /* 0x000fc60000000000 */
[----:B------:R-:W-:Y:S05]  /*3c60*/  BRA.DIV UR4, `(.L_x_4525) ;  /* 0x000001a204f07947 */ /* 0x000fea000b800000 */
[----:B------:R1:W2:Y:S04]  /*3c70*/  SHFL.IDX PT, R69, R14, RZ, 0x1c1f ;  /* 0x001c1fff0e457589 */ /* 0x0002a800000e0000 */
[----:B------:R-:W3:Y:S02]  /*3c80*/  SHFL.IDX PT, R68, R68, RZ, 0x1c1f ;  /* 0x001c1fff44447589 */ /* 0x000ee400000e0000 */
.L_x_4793:
        /* <DEDUP_REMOVED lines=117> */
.L_x_4527:
[----:B------:R-:W-:Y:S05]  /*43e0*/  BSYNC B1 ;  /* 0x0000000000017941 */ /* 0x000fea0003800000 */
.L_x_4526:
        /* <DEDUP_REMOVED lines=8> */
.L_x_4507:
[----:B------:R-:W-:-:S06]  /*4470*/  UISETP.NE.AND UP0, UPT, UR37, 0x3, UPT ;  /* 0x000000032500788c */ /* 0x000fcc000bf05270 */
[----:B------:R-:W-:-:S13]  /*4480*/  PLOP3.LUT P5, PT, PT, PT, UP0, 0x80, 0x0 ;  /* 0x000000000000781c */ /* 0x000fda0003faf008 */
[----:B------:R-:W-:Y:S05]  /*4490*/  @!P5 BRA `(.L_x_4528) ;  /* 0x000000000004d947 */ /* 0x000fea0003800000 */
[----:B------:R-:W-:Y:S01]  /*44a0*/  BPT.TRAP 0x1 ;  /* 0x000000040000795c */ /* 0x000fe20000300000 */
.L_x_4528:
[----:B------:R-:W-:Y:S01]  /*44b0*/  IMAD R60, R184, 0x8, R2 ;  /* 0x00000008b83c7824 */ /* 0x000fe200078e0202 */
[----:B------:R-:W-:Y:S01]  /*44c0*/  SHF.L.U32 R67, R190, 0x1f, RZ ;  /* 0x0000001fbe437819 */ /* 0x000fe200000006ff */
[----:B------:R-:W-:Y:S01]  /*44d0*/  BSSY B1, `(.L_x_4529) ;  /* 0x0000004000017945 */ /* 0x000fe20003800000 */
[----:B------:R-:W-:Y:S02]  /*44e0*/  SHF.R.S32.HI R64, RZ, 0x1f, R62 ;  /* 0x0000001fff407819 */ /* 0x000fe4000001143e */
[----:B------:R-:W0:Y:S02]  /*44f0*/  SYNCS.PHASECHK.TRANS64.TRYWAIT P0, [R60+URZ+0x28c90], R67 ;  /* 0x028c90433c0075a7 */ /* 0x000e24000800017f */
[----:B0-----:R-:W-:Y:S05]  /*4500*/  @!P0 BRA `(.L_x_4530) ;  /* 0x0000019c00148947 */ /* 0x001fea0003800000 */
.L_x_4794:
[----:B------:R-:W-:Y:S05]  /*4510*/  BSYNC B1 ;  /* 0x0000000000017941 */ /* 0x000fea0003800000 */
.L_x_4529:
        /* <DEDUP_REMOVED lines=24> */
.L_x_4798:
        /* <DEDUP_REMOVED lines=18> */
.L_x_4515:
[----:B------:R-:W-:Y:S05]  /*47c0*/  BSYNC B0 ;  /* 0x0000000000007941 */ /* 0x000fea0003800000 */
.L_x_4506:
        /* <DEDUP_REMOVED lines=17> */
.L_x_4533:
[----:B------:R-:W-:Y:S05]  /*48e0*/  BSYNC B0 ;  /* 0x0000000000007941 */ /* 0x000fea0003800000 */
.L_x_4532:
[----:B------:R-:W2:Y:S01]  /*48f0*/  SYNCS.PHASECHK.TRANS64.TRYWAIT P5, [R60+URZ+0x28cb0], R67 ;  /* 0x028cb0433c0075a7 */ /* 0x000ea200080a017f */
[----:B------:R-:W-:Y:S04]  /*4900*/  BSSY B0, `(.L_x_4534) ;  /* 0x0000002000007945 */ /* 0x000fe80003800000 */
[----:B--2---:R-:W-:Y:S05]  /*4910*/  @!P5 BRA `(.L_x_4535) ;  /* 0x000001980068d947 */ /* 0x004fea0003800000 */
.L_x_4799:
[----:B------:R-:W-:Y:S05]  /*4920*/  BSYNC B0 ;  /* 0x0000000000007941 */ /* 0x000fea0003800000 */
.L_x_4534:
        /* <DEDUP_REMOVED lines=21> */
[----:B------:R-:W5:Y:S01]  /*4a80*/  LDL R25, [R1] ;  /* 0x0000000001197983 */ /* 0x000f620000100800 */
[----:B------:R-:W-:-:S03]  /*4a90*/  ULDC UR4, c[0x0][0x320] ;  /* 0x0000c80000047ab9 */ /* 0x000fc60000000800 */
[----:B------:R-:W2:Y:S04]  /*4aa0*/  LDL R24, [R1+0x4] ;  /* 0x0000040001187983 */ /* 0x000ea80000100800 */
[----:B------:R-:W2:Y:S01]  /*4ab0*/  LDL R54, [R1+0x8] ;  /* 0x0000080001367983 */ /* 0x000ea20000100800 */
[----:B------:R-:W-:Y:S01]  /*4ac0*/  ISETP.GE.AND P6, PT, R18, UR4, PT ;  /* 0x0000000412007c0c */ /* 0x000fe2000bfc6270 */
[----:B------:R-:W-:Y:S02]  /*4ad0*/  IMAD R9, R184, 0x8000, R48 ;  /* 0x00008000b8097824 */ /* 0x000fe400078e0230 */
[----:B------:R-:W2:Y:S02]  /*4ae0*/  LDL R27, [R1+0xc] ;  /* 0x00000c00011b7983 */ /* 0x000ea40000100800 */
[----:B------:R-:W-:-:S02]  /*4af0*/  IMAD R13, R9, 0x2, R2 ;  /* 0x00000002090d7824 */ /* 0x000fc400078e0202 */
[----:B------:R-:W2:Y:S01]  /*4b00*/  LDL R26, [R1+0x10] ;  /* 0x00001000011a7983 */ /* 0x000ea20000100800 */
[----:B------:R-:W-:Y:S01]  /*4b10*/  LOP3.LUT P5, RZ, R192, 0x4, RZ, 0xc0, !PT ;  /* 0x00000004c0ff7812 */ /* 0x000fe200078ac0ff */
[C---:B------:R-:W-:Y:S02]  /*4b20*/  VIADD R15, R9.reuse, 0x20 ;  /* 0x00000020090f7836 */ /* 0x040fe40000000000 */
[C---:B---3--:R-:W-:Y:S02]  /*4b30*/  VIADD R14, R18.reuse, 0x40 ;  /* 0x00000040120e7836 */ /* 0x048fe40000000000 */
[----:B------:R-:W3:Y:S08]  /*4b40*/  @!P6 LDS.128 R4, [R13+0x400] ;  /* 0x000400000d04e984 */ /* 0x000ef00000000c00 */
[----:B------:R-:W-:Y:S01]  /*4b50*/  @P5 VIADD R15, R9, 0xffffffe0 ;  /* 0xffffffe0090f5836 */ /* 0x000fe20000000000 */
[----:B-1----:R-:W-:-:S03]  /*4b60*/  @!P6 LEA R8, P5, R18, R11, 0x1 ;  /* 0x0000000b1208e211 */ /* 0x002fc600078a08ff */
[----:B------:R-:W-:Y:S01]  /*4b70*/  IMAD R12, R15, 0x2, R2 ;  /* 0x000000020f0c7824 */ /* 0x000fe200078e0202 */
[----:B----4-:R-:W-:Y:S01]  /*4b80*/  @!P6 LEA.HI.X R9, R18, R10, R19, 0x1, P5 ;  /* 0x0000000a1209e211 */ /* 0x010fe200028f0c13 */
[----:B------:R-:W4:Y:S01]  /*4b90*/  LDL R15, [R1+0x1c] ;  /* 0x00001c00010f7983 */ /* 0x000f220000100800 */
[----:B------:R-:W-:-:S03]  /*4ba0*/  ISETP.GE.AND P5, PT, R23, UR4, PT ;  /* 0x0000000417007c0c */ /* 0x000fc6000bfa6270 */
[----:B---3--:R1:W-:Y:S10]  /*4bb0*/  @!P6 ST.E.128 desc[UR42][R8.64], R4 ;  /* 0x000000040800e985 */ /* 0x0083f4000c101d2a */
[----:B------:R-:W3:Y:S01]  /*4bc0*/  @!P5 LDS.128 R4, [R12+0x400] ;  /* 0x000400000c04d984 */ /* 0x000ee20000000c00 */
[----:B-1----:R-:W-:-:S04]  /*4bd0*/  @!P5 LEA R8, P6, R23, R11, 0x1 ;  /* 0x0000000b1708d211 */ /* 0x002fc800078c08ff */
[----:B------:R-:W-:Y:S02]  /*4be0*/  @!P5 LEA.HI.X R9, R23, R10, R194, 0x1, P6 ;  /* 0x0000000a1709d211 */ /* 0x000fe400030f0cc2 */
[----:B------:R-:W-:Y:S01]  /*4bf0*/  ISETP.GE.AND P6, PT, R14, UR4, PT ;  /* 0x000000040e007c0c */ /* 0x000fe2000bfc6270 */
[----:B------:R-:W-:Y:S02]  /*4c00*/  VIADD R14, R18, 0x60 ;  /* 0x00000060120e7836 */ /* 0x000fe40000000000 */
[----:B---3--:R1:W-:Y:S10]  /*4c10*/  @!P5 ST.E.128 desc[UR42][R8.64], R4 ;  /* 0x000000040800d985 */ /* 0x0083f4000c101d2a */
[----:B------:R-:W3:Y:S01]  /*4c20*/  @!P6 LDS.128 R4, [R13+0x2400] ;  /* 0x002400000d04e984 */ /* 0x000ee20000000c00 */
[----:B-1----:R-:W-:-:S05]  /*4c30*/  @!P6 LEA R8, P5, R229, R11, 0x1 ;  /* 0x0000000be508e211 */ /* 0x002fca00078a08ff */
[----:B-----5:R-:W-:Y:S02]  /*4c40*/  @!P6 IMAD.X R9, R10, 0x1, R25, P5 ;  /* 0x000000010a09e824 */ /* 0x020fe400028e0619 */
[----:B------:R-:W5:Y:S01]  /*4c50*/  LDL R25, [R1+0x14] ;  /* 0x0000140001197983 */ /* 0x000f620000100800 */
[----:B------:R-:W-:Y:S01]  /*4c60*/  ISETP.GE.AND P5, PT, R14, UR4, PT ;  /* 0x000000040e007c0c */ /* 0x000fe2000bfa6270 */
[----:B------:R-:W-:Y:S02]  /*4c70*/  VIADD R14, R18, 0x80 ;  /* 0x00000080120e7836 */ /* 0x000fe40000000000 */
[----:B---3--:R1:W-:Y:S10]  /*4c80*/  @!P6 ST.E.128 desc[UR42][R8.64], R4 ;  /* 0x000000040800e985 */ /* 0x0083f4000c101d2a */
[----:B------:R-:W3:Y:S01]  /*4c90*/  @!P5 LDS.128 R4, [R12+0x2400] ;  /* 0x002400000c04d984 */ /* 0x000ee20000000c00 */
[----:B-1----:R-:W-:-:S05]  /*4ca0*/  @!P5 LEA R8, P6, R228, R11, 0x1 ;  /* 0x0000000be408d211 */ /* 0x002fca00078c08ff */
[----:B--2---:R-:W-:Y:S02]  /*4cb0*/  @!P5 IMAD.X R9, R10, 0x1, R24, P6 ;  /* 0x000000010a09d824 */ /* 0x004fe400030e0618 */
[----:B------:R-:W2:Y:S01]  /*4cc0*/  LDL R24, [R1+0x18] ;  /* 0x0000180001187983 */ /* 0x000ea20000100800 */
[----:B------:R-:W-:Y:S01]  /*4cd0*/  ISETP.GE.AND P6, PT, R14, UR4, PT ;  /* 0x000000040e007c0c */ /* 0x000fe2000bfc6270 */
[----:B------:R-:W-:Y:S02]  /*4ce0*/  VIADD R14, R18, 0xa0 ;  /* 0x000000a0120e7836 */ /* 0x000fe40000000000 */
[----:B---3--:R1:W-:Y:S10]  /*4cf0*/  @!P5 ST.E.128 desc[UR42][R8.64], R4 ;  /* 0x000000040800d985 */ /* 0x0083f4000c101d2a */
[----:B------:R-:W3:Y:S01]  /*4d00*/  @!P6 LDS.128 R4, [R13+0x4400] ;  /* 0x004400000d04e984 */ /* 0x000ee20000000c00 */
[----:B-1----:R-:W-:-:S05]  /*4d10*/  @!P6 LEA R8, P5, R227, R11, 0x1 ;  /* 0x0000000be308e211 */ /* 0x002fca00078a08ff */
[----:B------:R-:W-:Y:S02]  /*4d20*/  @!P6 IMAD.X R9, R10, 0x1, R54, P5 ;  /* 0x000000010a09e824 */ /* 0x000fe400028e0636 */
[----:B------:R-:W4:Y:S01]  /*4d30*/  LDL R54, [R1+0x20] ;  /* 0x0000200001367983 */ /* 0x000f220000100800 */
[----:B------:R-:W-:-:S03]  /*4d40*/  ISETP.GE.AND P5, PT, R14, UR4, PT ;  /* 0x000000040e007c0c */ /* 0x000fc6000bfa6270 */
[----:B---3--:R1:W-:Y:S10]  /*4d50*/  @!P6 ST.E.128 desc[UR42][R8.64], R4 ;  /* 0x000000040800e985 */ /* 0x0083f4000c101d2a */
[----:B------:R-:W3:Y:S01]  /*4d60*/  @!P5 LDS.128 R4, [R12+0x4400] ;  /* 0x004400000c04d984 */ /* 0x000ee20000000c00 */
[----:B-1----:R-:W-:-:S05]  /*4d70*/  @!P5 LEA R8, P6, R226, R11, 0x1 ;  /* 0x0000000be208d211 */ /* 0x002fca00078c08ff */
[----:B------:R-:W-:Y:S02]  /*4d80*/  @!P5 IMAD.X R9, R10, 0x1, R27, P6 ;  /* 0x000000010a09d824 */ /* 0x000fe400030e061b */
[----:B------:R-:W4:Y:S01]  /*4d90*/  LDL R27, [R1+0x24] ;  /* 0x00002400011b7983 */ /* 0x000f220000100800 */
[----:B------:R-:W-:-:S05]  /*4da0*/  VIADD R14, R18, 0xc0 ;  /* 0x000000c0120e7836 */ /* 0x000fca0000000000 */
[----:B------:R-:W-:Y:S01]  /*4db0*/  ISETP.GE.AND P6, PT, R14, UR4, PT ;  /* 0x000000040e007c0c */ /* 0x000fe2000bfc6270 */
[----:B---3--:R1:W-:-:S12]  /*4dc0*/  @!P5 ST.E.128 desc[UR42][R8.64], R4 ;  /* 0x000000040800d985 */ /* 0x0083d8000c101d2a */
        /* <DEDUP_REMOVED lines=8> */
[----:B-1----:R-:W-:Y:S01]  /*4e50*/  @!P5 LEA R8, P6, R224, R11, 0x1 ;  /* 0x0000000be008d211 */ /* 0x002fe200078c08ff */
[----:B------:R-:W-:-:S04]  /*4e60*/  VIADD R14, R18, 0x100 ;  /* 0x00000100120e7836 */ /* 0x000fc80000000000 */
[----:B-----5:R-:W-:Y:S02]  /*4e70*/  @!P5 IMAD.X R9, R10, 0x1, R25, P6 ;  /* 0x000000010a09d824 */ /* 0x020fe400030e0619 */
[----:B------:R-:W5:Y:S01]  /*4e80*/  LDL R25, [R1+0x2c] ;  /* 0x00002c0001197983 */ /* 0x000f620000100800 */
[----:B------:R-:W-:-:S03]  /*4e90*/  ISETP.GE.AND P6, PT, R14, UR4, PT ;  /* 0x000000040e007c0c */ /* 0x000fc6000bfc6270 */
[----:B---3--:R1:W-:Y:S10]  /*4ea0*/  @!P5 ST.E.128 desc[UR42][R8.64], R4 ;  /* 0x000000040800d985 */ /* 0x0083f4000c101d2a */
[----:B------:R-:W3:Y:S01]  /*4eb0*/  @!P6 LDS.128 R4, [R13+0x8400] ;  /* 0x008400000d04e984 */ /* 0x000ee20000000c00 */
[----:B-1----:R-:W-:-:S05]  /*4ec0*/  @!P6 LEA R8, P5, R221, R11, 0x1 ;  /* 0x0000000bdd08e211 */ /* 0x002fca00078a08ff */
[----:B--2---:R-:W-:Y:S02]  /*4ed0*/  @!P6 IMAD.X R9, R10, 0x1, R24, P5 ;  /* 0x000000010a09e824 */ /* 0x004fe400028e0618 */
[----:B------:R-:W2:Y:S01]  /*4ee0*/  LDL R24, [R1+0x30] ;  /* 0x0000300001187983 */ /* 0x000ea20000100800 */
[----:B------:R-:W-:-:S05]  /*4ef0*/  VIADD R14, R18, 0x120 ;  /* 0x00000120120e7836 */ /* 0x000fca0000000000 */
[----:B------:R-:W-:Y:S01]  /*4f00*/  ISETP.GE.AND P5, PT, R14, UR4, PT ;  /* 0x000000040e007c0c */ /* 0x000fe2000bfa6270 */
[----:B---3--:R1:W-:-:S12]  /*4f10*/  @!P6 ST.E.128 desc[UR42][R8.64], R4 ;  /* 0x000000040800e985 */ /* 0x0083d8000c101d2a */
[----:B------:R-:W3:Y:S01]  /*4f20*/  @!P5 LDS.128 R4, [R12+0x8400] ;  /* 0x008400000c04d984 */ /* 0x000ee20000000c00 */
[----:B-1----:R-:W-:-:S05]  /*4f30*/  @!P5 LEA R8, P6, R217, R11, 0x1 ;  /* 0x0000000bd908d211 */ /* 0x002fca00078c08ff */
[----:B----4-:R-:W-:Y:S02]  /*4f40*/  @!P5 IMAD.X R9, R10, 0x1, R15, P6 ;  /* 0x000000010a09d824 */ /* 0x010fe400030e060f */
[----:B------:R-:W4:Y:S01]  /*4f50*/  LDL R15, [R1+0x34] ;  /* 0x00003400010f7983 */ /* 0x000f220000100800 */
[----:B------:R-:W-:-:S05]  /*4f60*/  VIADD R14, R18, 0x140 ;  /* 0x00000140120e7836 */ /* 0x000fca0000000000 */
[----:B------:R-:W-:Y:S01]  /*4f70*/  ISETP.GE.AND P6, PT, R14, UR4, PT ;  /* 0x000000040e007c0c */ /* 0x000fe2000bfc6270 */
[----:B---3--:R1:W-:-:S12]  /*4f80*/  @!P5 ST.E.128 desc[UR42][R8.64], R4 ;  /* 0x000000040800d985 */ /* 0x0083d8000c101d2a */
[----:B------:R-:W3:Y:S01]  /*4f90*/  @!P6 LDS.128 R4, [R13+0xa400] ;  /* 0x00a400000d04e984 */ /* 0x000ee20000000c00 */
[----:B------:R-:W-:Y:S01]  /*4fa0*/  VIADD R14, R18, 0x160 ;  /* 0x00000160120e7836 */ /* 0x000fe20000000000 */
[----:B-1----:R-:W-:-:S05]  /*4fb0*/  @!P6 LEA R8, P5, R216, R11, 0x1 ;  /* 0x0000000bd808e211 */ /* 0x002fca00078a08ff */
[----:B------:R-:W-:Y:S01]  /*4fc0*/  @!P6 IMAD.X R9, R10, 0x1, R54, P5 ;  /* 0x000000010a09e824 */ /* 0x000fe200028e0636 */
[----:B------:R-:W-:-:S04]  /*4fd0*/  ISETP.GE.AND P5, PT, R14, UR4, PT ;  /* 0x000000040e007c0c */ /* 0x000fc8000bfa6270 */
[----:B---3--:R1:W-:Y:S09]  /*4fe0*/  @!P6 ST.E.128 desc[UR42][R8.64], R4 ;  /* 0x000000040800e985 */ /* 0x0083f2000c101d2a */
        /* <DEDUP_REMOVED lines=15> */
[----:B-----5:R-:W-:Y:S01]  /*50e0*/  @!P5 IMAD.X R9, R10, 0x1, R25, P6 ;  /* 0x000000010a09d824 */ /* 0x020fe200030e0619 */
[----:B------:R-:W-:-:S04]  /*50f0*/  ISETP.GE.AND P6, PT, R14, UR4, PT ;  /* 0x000000040e007c0c */ /* 0x000fc8000bfc6270 */
[----:B---3--:R1:W-:Y:S09]  /*5100*/  @!P5 ST.E.128 desc[UR42][R8.64], R4 ;  /* 0x000000040800d985 */ /* 0x0083f2000c101d2a */
[----:B------:R-:W3:Y:S01]  /*5110*/  @!P6 LDS.128 R4, [R13+0xe400] ;  /* 0x00e400000d04e984 */ /* 0x000ee20000000c00 */
[----:B------:R-:W-:Y:S01]  /*5120*/  VIADD R14, R18, 0x1e0 ;  /* 0x000001e0120e7836 */ /* 0x000fe20000000000 */
[----:B-1----:R-:W-:-:S05]  /*5130*/  @!P6 LEA R8, P5, R211, R11, 0x1 ;  /* 0x0000000bd308e211 */ /* 0x002fca00078a08ff */
[----:B--2---:R-:W-:Y:S01]  /*5140*/  @!P6 IMAD.X R9, R10, 0x1, R24, P5 ;  /* 0x000000010a09e824 */ /* 0x004fe200028e0618 */
[----:B------:R-:W-:-:S04]  /*5150*/  ISETP.GE.AND P5, PT, R14, UR4, PT ;  /* 0x000000040e007c0c */ /* 0x000fc8000bfa6270 */
[----:B---3--:R1:W-:Y:S09]  /*5160*/  @!P6 ST.E.128 desc[UR42][R8.64], R4 ;  /* 0x000000040800e985 */ /* 0x0083f2000c101d2a */
[----:B------:R-:W2:Y:S01]  /*5170*/  @!P5 LDS.128 R4, [R12+0xe400] ;  /* 0x00e400000c04d984 */ /* 0x000ea20000000c00 */
[----:B-1----:R-:W-:-:S05]  /*5180*/  @!P5 LEA R8, P6, R210, R11, 0x1 ;  /* 0x0000000bd208d211 */ /* 0x002fca00078c08ff */
[----:B----4-:R-:W-:-:S05]  /*5190*/  @!P5 IMAD.X R9, R10, 0x1, R15, P6 ;  /* 0x000000010a09d824 */ /* 0x010fca00030e060f */
[----:B--2---:R1:W-:Y:S03]  /*51a0*/  @!P5 ST.E.128 desc[UR42][R8.64], R4 ;  /* 0x000000040800d985 */ /* 0x0043e6000c101d2a */
.L_x_4537:
[----:B------:R-:W-:Y:S05]  /*51b0*/  BSYNC B0 ;  /* 0x0000000000007941 */ /* 0x000fea0003800000 */
.L_x_4536:
        /* <DEDUP_REMOVED lines=11> */
[----:B-1----:R-:W-:Y:S02]  /*5270*/  SEL R5, RZ, 0x1, P5 ;  /* 0x00000001ff057807 */ /* 0x002fe40002800000 */
[----:B------:R-:W-:Y:S02]  /*5280*/  SEL R184, R184, RZ, P5 ;  /* 0x000000ffb8b87207 */ /* 0x000fe40002800000 */
[----:B------:R-:W-:Y:S01]  /*5290*/  LOP3.LUT R190, R190, R5, RZ, 0x3c, !PT ;  /* 0x00000005bebe7212 */ /* 0x000fe200078e3cff */
[----:B------:R0:W-:Y:S01]  /*52a0*/  @!P0 SYNCS.ARRIVE.TRANS64.RED.A1T0 RZ, [R60+URZ], RZ ;  /* 0x000000ff3cff89a7 */ /* 0x0001e2000810043f */
[----:B------:R-:W-:Y:S01]  /*52b0*/  PLOP3.LUT P0, PT, PT, PT, PT, 0x8, 0x0 ;  /* 0x000000000000781c */ /* 0x000fe20003f0e170 */
[----:B------:R-:W-:-:S12]  /*52c0*/  @P4 BRA `(.L_x_4538) ;  /* 0xffffffd400ec4947 */ /* 0x000fd8000383ffff */
.L_x_4501:
[----:B------:R-:W-:Y:S04]  /*52d0*/  BSSY B0, `(.L_x_4539) ;  /* 0x0000004000007945 */ /* 0x000fe80003800000 */
[----:B------:R-:W-:Y:S05]  /*52e0*/  @P0 BRA `(.L_x_4540) ;  /* 0x0000000000080947 */ /* 0x000fea0003800000 */
[----:B------:R-:W1:Y:S02]  /*52f0*/  FENCE.VIEW.ASYNC.G ;  /* 0x00000000000073c6 */ /* 0x000e640000000100 */
[----:B-1----:R-:W-:Y:S06]  /*5300*/  BAR.ARV 0xc, 0x180 ;  /* 0x0306000000007b1d */ /* 0x002fec0000002000 */
.L_x_4540:
[----:B------:R-:W-:Y:S05]  /*5310*/  BSYNC B0 ;  /* 0x0000000000007941 */ /* 0x000fea0003800000 */
.L_x_4539:
[----:B------:R-:W-:Y:S01]  /*5320*/  UISETP.NE.AND UP0, UPT, UR39, 0x1, UPT ;  /* 0x000000012700788c */ /* 0x000fe2000bf05270 */
[----:B------:R-:W-:Y:S05]  /*5330*/  BSSY B7, `(.L_x_4541) ;  /* 0x0000b8c000077945 */ /* 0x000fea0003800000 */
[----:B------:R-:W-:-:S13]  /*5340*/  PLOP3.LUT P0, PT, PT, PT, UP0, 0x80, 0x0 ;  /* 0x000000000000781c */ /* 0x000fda0003f0f008 */
[----:B------:R-:W-:Y:S05]  /*5350*/  @!P0 BRA `(.L_x_4542) ;  /* 0x0000002000708947 */ /* 0x000fea0003800000 */
[----:B------:R-:W1:Y:S01]  /*5360*/  LDC R0, c[0x0][0x448] ;  /* 0x00011200ff007b82 */ /* 0x000e620000000800 */
[----:B------:R-:W-:Y:S01]  /*5370*/  VIADD R3, R199, 0x3f ;  /* 0x0000003fc7037836 */ /* 0x000fe20000000000 */
[----:B------:R-:W-:Y:S01]  /*5380*/  BSSY B0, `(.L_x_4543) ;  /* 0x000002c000007945 */ /* 0x000fe20003800000 */
[----:B-1----:R-:W-:-:S13]  /*5390*/  ISETP.NE.AND P0, PT, R0, 0x1, PT ;  /* 0x000000010000780c */ /* 0x002fda0003f05270 */
[----:B------:R-:W1:Y:S08]  /*53a0*/  @P0 LDC R0, c[0x0][0x44c] ;  /* 0x00011300ff000b82 */ /* 0x000e700000000800 */
[----:B------:R-:W2:Y:S01]  /*53b0*/  @P0 LDC R5, c[0x0][0x450] ;  /* 0x00011400ff050b82 */ /* 0x000ea20000000800 */
[----:B-1----:R-:W-:-:S05]  /*53c0*/  @P0 IMAD.HI.U32 R0, R3, R0, RZ ;  /* 0x0000000003000227 */ /* 0x002fca00078e00ff */
[----:B--2---:R-:W-:-:S05]  /*53d0*/  @P0 SHF.R.U32.HI R3, RZ, R5, R0 ;  /* 0x00000005ff030219 */ /* 0x004fca0000011600 */
[----:B------:R-:W-:-:S05]  /*53e0*/  IMAD.IADD R3, R38, 0x1, R3 ;  /* 0x0000000126037824 */ /* 0x000fca00078e0203 */
[----:B------:R-:W-:-:S04]  /*53f0*/  SHF.R.S32.HI R0, RZ, 0x1f, R3 ;  /* 0x0000001fff007819 */ /* 0x000fc80000011403 */
[----:B------:R-:W-:Y:S01]  /*5400*/  LEA.HI R0, R0, R3, RZ, 0x6 ;  /* 0x0000000300007211 */ /* 0x000fe200078f30ff */
[----:B------:R-:W-:-:S03]  /*5410*/  IMAD.MOV.U32 R3, RZ, RZ, RZ ;  /* 0x000000ffff037224 */ /* 0x000fc600078e00ff */
[----:B------:R-:W-:-:S04]  /*5420*/  SHF.R.S32.HI R0, RZ, 0x6, R0 ;  /* 0x00000006ff007819 */ /* 0x000fc80000011400 */
[----:B------:R-:W-:-:S04]  /*5430*/  VIMNMX R37, R37, R0, PT ;  /* 0x0000000025257248 */ /* 0x000fc80003fe0100 */
[----:B------:R-:W-:-:S13]  /*5440*/  ISETP.GE.AND P0, PT, R37, 0x1, PT ;  /* 0x000000012500780c */ /* 0x000fda0003f06270 */
[----:B------:R-:W-:Y:S05]  /*5450*/  @!P0 BRA `(.L_x_4544) ;  /* 0x0000000000788947 */ /* 0x000fea0003800000 */
[----:B------:R-:W2:Y:S01]  /*5460*/  LDL R4, [R1+0x38] ;  /* 0x0000380001047983 */ /* 0x000ea20000100800 */
[----:B------:R-:W-:Y:S01]  /*5470*/  ULDC UR4, c[0x0][0x9f0] ;  /* 0x00027c0000047ab9 */ /* 0x000fe20000000800 */
[----:B--2---:R-:W-:-:S04]  /*5480*/  ISETP.NE.AND P0, PT, R4, RZ, PT ;  /* 0x000000ff0400720c */ /* 0x004fc80003f05270 */
[----:B------:R-:W-:-:S04]  /*5490*/  SEL R9, R4, UR4, P0 ;  /* 0x0000000404097c07 */ /* 0x000fc80008000000 */
[-C--:B------:R-:W-:Y:S02]  /*54a0*/  IABS R6, R9.reuse ;  /* 0x0000000900067213 */ /* 0x080fe40000000000 */
[----:B------:R-:W-:Y:S02]  /*54b0*/  IADD3 R0, R9, -0x1, R37 ;  /* 0xffffffff09007810 */ /* 0x000fe40007ffe025 */
[----:B------:R-:W1:Y:S01]  /*54c0*/  I2F.RP R3, R6 ;  /* 0x0000000600037306 */ /* 0x000e620000209400 */
[-C--:B----4-:R-:W-:Y:S02]  /*54d0*/  IABS R10, R9.reuse ;  /* 0x00000009000a7213 */ /* 0x090fe40000000000 */
[----:B------:R-:W-:Y:S02]  /*54e0*/  IABS R8, R0 ;  /* 0x0000000000087213 */ /* 0x000fe40000000000 */
[----:B------:R-:W-:-:S04]  /*54f0*/  LOP3.LUT R0, R0, R9, RZ, 0x3c, !PT ;  /* 0x0000000900007212 */ /* 0x000fc800078e3cff */
[----:B------:R-:W-:Y:S01]  /*5500*/  ISETP.GE.AND P2, PT, R0, RZ, PT ;  /* 0x000000ff0000720c */ /* 0x000fe20003f46270 */
[----:B-1----:R-:W1:Y:S02]  /*5510*/  MUFU.RCP R3, R3 ;  /* 0x0000000300037308 */ /* 0x002e640000001000 */
[----:B-1----:R-:W-:Y:S02]  /*5520*/  VIADD R4, R3, 0xffffffe ;  /* 0x0ffffffe03047836 */ /* 0x002fe40000000000 */
[----:B------:R-:W-:-:S04]  /*5530*/  IMAD.MOV R3, RZ, RZ, -R10 ;  /* 0x000000ffff037224 */ /* 0x000fc800078e0a0a */
[----:B------:R1:W2:Y:S02]  /*5540*/  F2I.FTZ.U32.TRUNC.NTZ R5, R4 ;  /* 0x0000000400057305 */ /* 0x0002a4000021f000 */
[----:B-1----:R-:W-:Y:S02]  /*5550*/  IMAD.MOV.U32 R4, RZ, RZ, RZ ;  /* 0x000000ffff047224 */ /* 0x002fe400078e00ff */
[----:B--2---:R-:W-:-:S04]  /*5560*/  IMAD.MOV R7, RZ, RZ, -R5 ;  /* 0x000000ffff077224 */ /* 0x004fc800078e0a05 */
        /* <DEDUP_REMOVED lines=13> */
.L_x_4544:
[----:B------:R-:W-:Y:S05]  /*5640*/  BSYNC B0 ;  /* 0x0000000000007941 */ /* 0x000fea0003800000 */
.L_x_4543:
        /* <DEDUP_REMOVED lines=48> */
[----:B0-----:R-:W-:-:S02]  /*5950*/  CS2R R60, SRZ ;  /* 0x00000000003c7805 */ /* 0x001fc4000001ff00 */
        /* <DEDUP_REMOVED lines=17> */
[----:B--2---:R-:W-:-:S05]  /*5a70*/  IMAD R0, R0, R3, RZ ;  /* 0x0000000300007224 */ /* 0x004fca00078e02ff */
        /* <DEDUP_REMOVED lines=18> */
.L_x_4546:
        /* <DEDUP_REMOVED lines=11> */
.L_x_4800:
[----:B------:R-:W-:Y:S05]  /*5c50*/  BSYNC B0 ;  /* 0x0000000000007941 */ /* 0x000fea0003800000 */
.L_x_4547:
[----:B------:R-:W-:Y:S01]  /*5c60*/  BAR.SYNC.DEFER_BLOCKING 0xe, 0x100 ;  /* 0x0384000000007b1d */ /* 0x000fe20000010000 */
[----:B0-----:R-:W-:Y:S01]  /*5c70*/  IMAD.MOV.U32 R5, RZ, RZ, 0x40000040 ;  /* 0x40000040ff057424 */ /* 0x001fe200078e00ff */
[C---:B------:R-:W-:Y:S01]  /*5c80*/  R2UR UR6, R6.reuse ;  /* 0x00000000060672ca */ /* 0x040fe200000e0000 */
[----:B----4-:R-:W-:Y:S01]  /*5c90*/  VIADD R10, R6, 0x100 ;  /* 0x00000100060a7836 */ /* 0x010fe20000000000 */
        /* <DEDUP_REMOVED lines=44> */
.L_x_4549:
[----:B------:R-:W-:Y:S01]  /*5f60*/  VIADD R3, R3, 0xfffffffe ;  /* 0xfffffffe03037836 */ /* 0x000fe20000000000 */
[----:B------:R-:W-:Y:S01]  /*5f70*/  BSSY B0, `(.L_x_4550) ;  /* 0x00000cc000007945 */ /* 0x000fe20003800000 */
[----:B------:R-:W-:-:S03]  /*5f80*/  VIADD R12, R12, 0x28c60 ;  /* 0x00028c600c0c7836 */ /* 0x000fc60000000000 */
[----:B------:R-:W-:Y:S02]  /*5f90*/  ISETP.GE.AND P1, PT, R3, R0, PT ;  /* 0x000000000300720c */ /* 0x000fe40003f26270 */
[----:B------:R-:W-:-:S04]  /*5fa0*/  PRMT R12, R187, 0x654, R12 ;  /* 0x00000654bb0c7816 */ /* 0x000fc8000000000c */
[----:B------:R0:W-:Y:S07]  /*5fb0*/  SYNCS.ARRIVE.TRANS64.RED.A1T0 RZ, [R12+URZ], RZ ;  /* 0x000000ff0cff79a7 */ /* 0x0001ee000810043f */
[----:B------:R-:W-:Y:S05]  /*5fc0*/  @!P1 BRA `(.L_x_4551) ;  /* 0x0000000c00189947 */ /* 0x000fea0003800000 */
.L_x_4558:
        /* <DEDUP_REMOVED lines=142> */
.L_x_4552:
[----:B------:R-:W-:Y:S01]  /*68b0*/  IMAD R21, R17, 0x8, R2 ;  /* 0x0000000811157824 */ /* 0x000fe200078e0202 */
[----:B------:R-:W-:-:S04]  /*68c0*/  SHF.L.U32 R12, R22, 0x1f, RZ ;  /* 0x0000001f160c7819 */ /* 0x000fc800000006ff */
[----:B------:R0:W1:Y:S01]  /*68d0*/  SYNCS.PHASECHK.TRANS64.TRYWAIT P1, [R21+URZ+0x28c50], R12 ;  /* 0x028c500c150075a7 */ /* 0x000062000802017f */
[----:B------:R-:W-:Y:S05]  /*68e0*/  @!P0 BRA `(.L_x_4553) ;  /* 0x0000000000048947 */ /* 0x000fea0003800000 */
[----:B------:R-:W-:Y:S01]  /*68f0*/  BPT.TRAP 0x1 ;  /* 0x000000040000795c */ /* 0x000fe20000300000 */
.L_x_4553:
[----:B------:R-:W-:Y:S04]  /*6900*/  BSSY B1, `(.L_x_4554) ;  /* 0x0000004000017945 */ /* 0x000fe80003800000 */
[----:B-1----:R-:W-:Y:S05]  /*6910*/  @P1 BRA `(.L_x_4555) ;  /* 0x0000000000081947 */ /* 0x002fea0003800000 */
[----:B------:R-:W1:Y:S02]  /*6920*/  SYNCS.PHASECHK.TRANS64.TRYWAIT P1, [R21+URZ+0x28c50], R12 ;  /* 0x028c500c150075a7 */ /* 0x000e64000802017f */
[----:B-1----:R-:W-:Y:S05]  /*6930*/  @!P1 BRA `(.L_x_4556) ;  /* 0x0000017800889947 */ /* 0x002fea0003800000 */
.L_x_4555:
[----:B------:R-:W-:Y:S05]  /*6940*/  BSYNC B1 ;  /* 0x0000000000017941 */ /* 0x000fea0003800000 */
.L_x_4554:
        /* <DEDUP_REMOVED lines=42> */
.L_x_4557:
[----:B------:R-:W-:-:S05]  /*6bf0*/  VIADD R21, R21, 0x28c60 ;  /* 0x00028c6015157836 */ /* 0x000fca0000000000 */
[----:B------:R-:W-:-:S04]  /*6c00*/  PRMT R21, R187, 0x654, R21 ;  /* 0x00000654bb157816 */ /* 0x000fc80000000015 */
[----:B------:R1:W-:Y:S01]  /*6c10*/  SYNCS.ARRIVE.TRANS64.RED.A1T0 RZ, [R21+URZ], RZ ;  /* 0x000000ff15ff79a7 */ /* 0x0003e2000810043f */
[----:B------:R-:W-:Y:S05]  /*6c20*/  @P2 BRA `(.L_x_4558) ;  /* 0xfffffff000e82947 */ /* 0x000fea000383ffff */
.L_x_4551:
[----:B------:R-:W-:Y:S05]  /*6c30*/  BSYNC B0 ;  /* 0x0000000000007941 */ /* 0x000fea0003800000 */
.L_x_4550:
        /* <DEDUP_REMOVED lines=142> */
.L_x_4542:
        /* <DEDUP_REMOVED lines=10> */
[----:B------:R-:W-:-:S04]  /*75c0*/  LEA.HI R0, R0, R3, RZ, 0x6 ;  /* 0x0000000300007211 */ /* 0x000fc800078f30ff */
[----:B------:R-:W-:-:S04]  /*75d0*/  SHF.R.S32.HI R0, RZ, 0x6, R0 ;  /* 0x00000006ff007819 */ /* 0x000fc80000011400 */
[----:B------:R-:W-:Y:S01]  /*75e0*/  VIMNMX R37, R37, R0, PT ;  /* 0x0000000025257248 */ /* 0x000fe20003fe0100 */
[----:B------:R-:W-:-:S03]  /*75f0*/  IMAD.MOV.U32 R0, RZ, RZ, RZ ;  /* 0x000000ffff007224 */ /* 0x000fc600078e00ff */
        /* <DEDUP_REMOVED lines=32> */
.L_x_4560:
[----:B------:R-:W-:Y:S05]  /*7800*/  BSYNC B0 ;  /* 0x0000000000007941 */ /* 0x000fea0003800000 */
.L_x_4559:
        /* <DEDUP_REMOVED lines=95> */
[----:B------:R-:W-:Y:S02]  /*7e00*/  IMAD.U32 R11, RZ, RZ, UR5 ;  /* 0x00000005ff0b7e24 */ /* 0x000fe4000f8e00ff */
[----:B------:R-:W-:Y:S02]  /*7e10*/  IMAD.MOV.U32 R8, RZ, RZ, 0x70 ;  /* 0x00000070ff087424 */ /* 0x000fe400078e00ff */
[----:B------:R-:W-:Y:S02]  /*7e20*/  IMAD.MOV.U32 R12, RZ, RZ, 0x1 ;  /* 0x00000001ff0c7424 */ /* 0x000fe400078e00ff */
[----:B------:R-:W-:-:S07]  /*7e30*/  IMAD.MOV.U32 R13, RZ, RZ, RZ ;  /* 0x000000ffff0d7224 */ /* 0x000fce00078e00ff */
[----:B------:R-:W-:-:S07]  /*7e40*/  LEPC R20, `(.L_x_4562) ;  /* 0x000000001014794e */ /* 0x000fce0000000000 */
[----:B0----5:R-:W-:Y:S05]  /*7e50*/  CALL.ABS.NOINC R14 ;  /* 0x000000000e007343 */ /* 0x021fea0003c00000 */
.L_x_4562:
[----:B------:R-:W-:Y:S05]  /*7e60*/  BSYNC B6 ;  /* 0x0000000000067941 */ /* 0x000fea0003800000 */
.L_x_4561:
        /* <DEDUP_REMOVED lines=13> */
.L_x_4566:
[----:B-1----:R1:W2:Y:S02]  /*7f40*/  SYNCS.PHASECHK.TRANS64.TRYWAIT P0, [R2+URZ+0x28c00], R3 ;  /* 0x028c0003020075a7 */ /* 0x0022a4000800017f */
[----:B--2---:R-:W-:Y:S05]  /*7f50*/  @!P0 NANOSLEEP.SYNCS 0x989680 ;  /* 0x009896800000895d */ /* 0x004fea0003900000 */
[----:B------:R-:W2:Y:S02]  /*7f60*/  @!P0 SYNCS.PHASECHK.TRANS64 P0, [R2+URZ+0x28c00], R3 ;  /* 0x028c0003020085a7 */ /* 0x000ea4000800007f */
[----:B--2---:R-:W-:Y:S05]  /*7f70*/  @!P0 BRA `(.L_x_4566) ;  /* 0xfffffffc00f08947 */ /* 0x004fea000383ffff */
.L_x_4565:
[----:B------:R-:W-:Y:S05]  /*7f80*/  BSYNC B0 ;  /* 0x0000000000007941 */ /* 0x000fea0003800000 */
.L_x_4564:
[----:B------:R-:W-:Y:S05]  /*7f90*/  BRA `(.L_x_4567) ;  /* 0x0000002c00bc7947 */ /* 0x000fea0003800000 */
.L_x_4563:
        /* <DEDUP_REMOVED lines=31> */
.L_x_4569:
[----:B------:R-:W-:Y:S05]  /*8190*/  BSYNC B6 ;  /* 0x0000000000067941 */ /* 0x000fea0003800000 */
.L_x_4568:
[----:B------:R-:W-:Y:S01]  /*81a0*/  ULDC.U8 UR4, c[0x0][0x410] ;  /* 0x0001040000047ab9 */ /* 0x000fe20000000000 */
[----:B------:R-:W-:Y:S01]  /*81b0*/  BSSY B0, `(.L_x_4570) ;  /* 0x00002c5000007945 */ /* 0x000fe20003800000 */
[----:B------:R-:W-:Y:S01]  /*81c0*/  ISETP.NE.AND P0, PT, RZ, UR4, PT ;  /* 0x00000004ff007c0c */ /* 0x000fe2000bf05270 */
[----:B------:R-:W-:-:S12]  /*81d0*/  IMAD.IADD R35, R186, 0x1, R199 ;  /* 0x00000001ba237824 */ /* 0x000fd800078e02c7 */
[----:B------:R-:W-:Y:S05]  /*81e0*/  @!P0 BRA `(.L_x_4571) ;  /* 0x0000001400b08947 */ /* 0x000fea0003800000 */
[----:B------:R-:W0:Y:S01]  /*81f0*/  LDC R5, c[0x0][0x448] ;  /* 0x00011200ff057b82 */ /* 0x000e220000000800 */
[----:B------:R-:W1:Y:S01]  /*8200*/  S2R R0, SR_TID.X ;  /* 0x0000000000007919 */ /* 0x000e620000002100 */
[----:B------:R-:W-:Y:S01]  /*8210*/  ULDC.64 UR4, c[0x0][0x3f8] ;  /* 0x0000fe0000047ab9 */ /* 0x000fe20000000a00 */
[----:B------:R-:W-:Y:S01]  /*8220*/  ULDC.64 UR6, c[0x0][0x408] ;  /* 0x0001020000067ab9 */ /* 0x000fe20000000a00 */
[----:B------:R-:W-:Y:S02]  /*8230*/  IMAD.MOV.U32 R25, RZ, RZ, R27 ;  /* 0x000000ffff197224 */ /* 0x000fe400078e001b */
[----:B------:R-:W-:Y:S01]  /*8240*/  IMAD.MOV.U32 R153, RZ, RZ, R29 ;  /* 0x000000ffff997224 */ /* 0x000fe200078e001d */
[----:B0-----:R-:W-:Y:S01]  /*8250*/  ISETP.NE.AND P0, PT, R5, 0x1, PT ;  /* 0x000000010500780c */ /* 0x001fe20003f05270 */
[----:B-1----:R-:W-:-:S12]  /*8260*/  VIADD R3, R0, 0xffffff80 ;  /* 0xffffff8000037836 */ /* 0x002fd80000000000 */
[----:B------:R-:W0:Y:S01]  /*8270*/  @P0 LDC R0, c[0x0][0x44c] ;  /* 0x00011300ff000b82 */ /* 0x000e220000000800 */
[----:B------:R-:W-:-:S04]  /*8280*/  SHF.R.S32.HI R4, RZ, 0x1f, R3 ;  /* 0x0000001fff047819 */ /* 0x000fc80000011403 */
[----:B------:R-:W-:-:S03]  /*8290*/  LEA.HI R4, R4, R3, RZ, 0x2 ;  /* 0x0000000304047211 */ /* 0x000fc600078f10ff */
[----:B------:R-:W1:Y:S01]  /*82a0*/  @P0 LDC R7, c[0x0][0x450] ;  /* 0x00011400ff070b82 */ /* 0x000e620000000800 */
[----:B------:R-:W-:-:S05]  /*82b0*/  LOP3.LUT R4, R4, 0xfffffffc, RZ, 0xc0, !PT ;  /* 0xfffffffc04047812 */ /* 0x000fca00078ec0ff */
[----:B------:R-:W-:-:S04]  /*82c0*/  IMAD.IADD R4, R3, 0x1, -R4 ;  /* 0x0000000103047824 */ /* 0x000fc800078e0a04 */
[----:B------:R-:W-:-:S04]  /*82d0*/  IMAD R3, R4, 0x20, R35 ;  /* 0x0000002004037824 */ /* 0x000fc800078e0223 */
[----:B0-----:R-:W-:-:S05]  /*82e0*/  @P0 IMAD.HI.U32 R0, R3, R0, RZ ;  /* 0x0000000003000227 */ /* 0x001fca00078e00ff */
[----:B-1----:R-:W-:-:S04]  /*82f0*/  @P0 SHF.R.U32.HI R3, RZ, R7, R0 ;  /* 0x00000007ff030219 */ /* 0x002fc80000011600 */
        /* <DEDUP_REMOVED lines=17> */
[----:B------:R0:W1:Y:S04]  /*8410*/  SHFL.IDX PT, R0, R31, RZ, 0x1c1f ;  /* 0x001c1fff1f007589 */ /* 0x00006800000e0000 */
[----:B------:R0:W2:Y:S04]  /*8420*/  SHFL.IDX PT, R3, R10, RZ, 0x1c1f ;  /* 0x001c1fff0a037589 */ /* 0x0000a800000e0000 */
[----:B------:R0:W3:Y:S04]  /*8430*/  SHFL.IDX PT, R7, R152, RZ, 0x1c1f ;  /* 0x001c1fff98077589 */ /* 0x0000e800000e0000 */
[----:B------:R0:W4:Y:S02]  /*8440*/  SHFL.IDX PT, R8, R30, RZ, 0x1c1f ;  /* 0x001c1fff1e087589 */ /* 0x00012400000e0000 */
.L_x_4806:
        /* <DEDUP_REMOVED lines=9> */
[----:B--2---:R-:W-:Y:S01]  /*84e0*/  IMAD.MOV.U32 R4, RZ, RZ, R3 ;  /* 0x000000ffff047224 */ /* 0x004fe200078e0003 */
[----:B------:R-:W-:Y:S01]  /*84f0*/  ISETP.GE.AND P2, PT, R188, UR4, PT ;  /* 0x00000004bc007c0c */ /* 0x000fe2000bf46270 */
[----:B-1----:R-:W-:Y:S01]  /*8500*/  IMAD.MOV.U32 R5, RZ, RZ, R0 ;  /* 0x000000ffff057224 */ /* 0x002fe200078e0000 */
[----:B------:R-:W-:Y:S02]  /*8510*/  ISETP.GE.AND P3, PT, R196, UR4, PT ;  /* 0x00000004c4007c0c */ /* 0x000fe4000bf66270 */
[----:B------:R-:W-:Y:S02]  /*8520*/  CS2R R28, SRZ ;  /* 0x00000000001c7805 */ /* 0x000fe4000001ff00 */
[----:B------:R-:W-:Y:S01]  /*8530*/  SHF.R.S32.HI R11, RZ, 0x1f, R196 ;  /* 0x0000001fff0b7819 */ /* 0x000fe200000114c4 */
[----:B---3--:R-:W-:-:S06]  /*8540*/  IMAD.MOV.U32 R9, RZ, RZ, R7 ;  /* 0x000000ffff097224 */ /* 0x008fcc00078e0007 */
[----:B------:R-:W-:Y:S02]  /*8550*/  @!P2 IMAD.WIDE R4, R188, 0x2, R4 ;  /* 0x00000002bc04a825 */ /* 0x000fe400078e0204 */
[C---:B------:R-:W-:Y:S02]  /*8560*/  @!P3 SHF.L.U64.HI R11, R196.reuse, 0x1, R11 ;  /* 0x00000001c40bb819 */ /* 0x040fe4000001020b */
[----:B------:R-:W-:Y:S01]  /*8570*/  @!P3 IMAD.SHL.U32 R6, R196, 0x2, RZ ;  /* 0x00000002c406b824 */ /* 0x000fe200078e00ff */
[----:B------:R1:W5:Y:S01]  /*8580*/  @!P2 LD.E.64 R28, desc[UR42][R4.64] ;  /* 0x0000002a041ca980 */ /* 0x000362000c101b00 */
[----:B------:R-:W-:Y:S02]  /*8590*/  CS2R R26, SRZ ;  /* 0x00000000001a7805 */ /* 0x000fe4000001ff00 */
[----:B------:R-:W-:Y:S02]  /*85a0*/  CS2R R20, SRZ ;  /* 0x0000000000147805 */ /* 0x000fe4000001ff00 */
[----:B------:R-:W-:-:S02]  /*85b0*/  CS2R R24, SRZ ;  /* 0x0000000000187805 */ /* 0x000fc4000001ff00 */
[-C--:B-1----:R-:W-:Y:S02]  /*85c0*/  @!P3 IADD3 R4, P0, R3, R6.reuse, RZ ;  /* 0x000000060304b210 */ /* 0x082fe40007f1e0ff */
[----:B----4-:R-:W-:Y:S01]  /*85d0*/  @!P3 IADD3 R6, P1, R8, R6, RZ ;  /* 0x000000060806b210 */ /* 0x010fe20007f3e0ff */
[----:B------:R-:W-:-:S04]  /*85e0*/  @!P2 IMAD.WIDE R8, R188, 0x2, R8 ;  /* 0x00000002bc08a825 */ /* 0x000fc800078e0208 */
[--C-:B------:R-:W-:Y:S01]  /*85f0*/  @!P3 IMAD.X R5, R0, 0x1, R11.reuse, P0 ;  /* 0x000000010005b824 */ /* 0x100fe200000e060b */
[----:B------:R1:W5:Y:S01]  /*8600*/  @!P2 LD.E.64 R26, desc[UR42][R8.64] ;  /* 0x0000002a081aa980 */ /* 0x000362000c101b00 */
[----:B------:R-:W-:-:S03]  /*8610*/  @!P3 IMAD.X R7, R7, 0x1, R11, P1 ;  /* 0x000000010707b824 */ /* 0x000fc600008e060b */
[----:B------:R1:W5:Y:S04]  /*8620*/  @!P3 LD.E.64 R20, desc[UR42][R4.64] ;  /* 0x0000002a0414b980 */ /* 0x000368000c101b00 */
[----:B------:R1:W5:Y:S02]  /*8630*/  @!P3 LD.E.64 R24, desc[UR42][R6.64] ;  /* 0x0000002a0618b980 */ /* 0x000364000c101b00 */
.L_x_4574:
[----:B------:R-:W-:Y:S05]  /*8640*/  BSYNC B1 ;  /* 0x0000000000017941 */ /* 0x000fea0003800000 */
.L_x_4573:
[----:B-1---5:R-:W-:Y:S01]  /*8650*/  IMAD.MOV.U32 R0, RZ, RZ, R26 ;  /* 0x000000ffff007224 */ /* 0x022fe200078e001a */
[----:B------:R-:W-:Y:S01]  /*8660*/  UMOV UR4, 0xffffffff ;  /* 0xffffffff00047882 */ /* 0x000fe20000000000 */
[----:B--2---:R-:W-:Y:S01]  /*8670*/  IMAD.MOV.U32 R3, RZ, RZ, R27 ;  /* 0x000000ffff037224 */ /* 0x004fe200078e001b */
[----:B----4-:R-:W-:Y:S01]  /*8680*/  CS2R R8, SRZ ;  /* 0x0000000000087805 */ /* 0x010fe2000001ff00 */
        /* <DEDUP_REMOVED lines=14> */
[----:B------:R1:W4:Y:S04]  /*8770*/  SHFL.IDX PT, R3, R10, 0x1, 0x1c1f ;  /* 0x003c1f000a037f89 */ /* 0x00032800000e0000 */
[----:B---3--:R1:W3:Y:S04]  /*8780*/  SHFL.IDX PT, R7, R152, 0x1, 0x1c1f ;  /* 0x003c1f0098077f89 */ /* 0x0082e800000e0000 */
[----:B0-----:R-:W0:Y:S02]  /*8790*/  SHFL.IDX PT, R30, R30, 0x1, 0x1c1f ;  /* 0x003c1f001e1e7f89 */ /* 0x001e2400000e0000 */
.L_x_4812:
[----:B------:R-:W5:Y:S01]  /*87a0*/  LDL R5, [R1+0x4c] ;  /* 0x00004c0001057983 */ /* 0x000f620000100800 */
[----:B------:R-:W-:Y:S01]  /*87b0*/  VIADD R35, R35, 0x20 ;  /* 0x0000002023237836 */ /* 0x000fe20000000000 */
[----:B------:R-:W-:Y:S01]  /*87c0*/  BSSY B1, `(.L_x_4576) ;  /* 0x0000023000017945 */ /* 0x000fe20003800000 */
[----:B------:R-:W-:Y:S01]  /*87d0*/  IMAD.SHL.U32 R33, R192, 0x40, RZ ;  /* 0x00000040c0217824 */ /* 0x000fe200078e00ff */
[----:B-1----:R-:W-:Y:S02]  /*87e0*/  CS2R R10, SRZ ;  /* 0x00000000000a7805 */ /* 0x002fe4000001ff00 */
[----:B------:R-:W-:Y:S02]  /*87f0*/  CS2R R14, SRZ ;  /* 0x00000000000e7805 */ /* 0x000fe4000001ff00 */
[----:B------:R-:W-:Y:S02]  /*8800*/  ISETP.GE.AND P0, PT, R35, R34, PT ;  /* 0x000000222300720c */ /* 0x000fe40003f06270 */
[----:B------:R-:W-:-:S02]  /*8810*/  CS2R R12, SRZ ;  /* 0x00000000000c7805 */ /* 0x000fc4000001ff00 */
[----:B-----5:R-:W-:-:S04]  /*8820*/  LEA.HI R4, R5, R5, RZ, 0x1 ;  /* 0x0000000505047211 */ /* 0x020fc800078f08ff */
[----:B------:R-:W-:-:S05]  /*8830*/  LOP3.LUT R4, R4, 0xfffffffe, RZ, 0xc0, !PT ;  /* 0xfffffffe04047812 */ /* 0x000fca00078ec0ff */
[----:B------:R-:W-:-:S05]  /*8840*/  IMAD.IADD R4, R5, 0x1, -R4 ;  /* 0x0000000105047824 */ /* 0x000fca00078e0a04 */
[----:B------:R-:W-:Y:S01]  /*8850*/  SHF.L.U32 R35, R4, 0x1f, RZ ;  /* 0x0000001f04237819 */ /* 0x000fe200000006ff */
[----:B------:R-:W-:Y:S06]  /*8860*/  @P0 BRA `(.L_x_4577) ;  /* 0x0000000000600947 */ /* 0x000fec0003800000 */
[----:B------:R-:W-:Y:S01]  /*8870*/  ULDC UR4, c[0x0][0x3f4] ;  /* 0x0000fd0000047ab9 */ /* 0x000fe20000000800 */
[----:B----4-:R-:W-:Y:S01]  /*8880*/  IMAD.MOV.U32 R4, RZ, RZ, R3 ;  /* 0x000000ffff047224 */ /* 0x010fe200078e0003 */
[----:B------:R-:W-:Y:S01]  /*8890*/  ISETP.GE.AND P2, PT, R188, UR4, PT ;  /* 0x00000004bc007c0c */ /* 0x000fe2000bf46270 */
[----:B--2---:R-:W-:Y:S01]  /*88a0*/  IMAD.MOV.U32 R5, RZ, RZ, R0 ;  /* 0x000000ffff057224 */ /* 0x004fe200078e0000 */
[----:B------:R-:W-:Y:S02]  /*88b0*/  ISETP.GE.AND P3, PT, R196, UR4, PT ;  /* 0x00000004c4007c0c */ /* 0x000fe4000bf66270 */
[----:B------:R-:W-:Y:S02]  /*88c0*/  CS2R R14, SRZ ;  /* 0x00000000000e7805 */ /* 0x000fe4000001ff00 */
[----:B------:R-:W-:Y:S01]  /*88d0*/  SHF.R.S32.HI R9, RZ, 0x1f, R196 ;  /* 0x0000001fff097819 */ /* 0x000fe200000114c4 */
[----:B0-----:R-:W-:Y:S02]  /*88e0*/  IMAD.MOV.U32 R10, RZ, RZ, R30 ;  /* 0x000000ffff0a7224 */ /* 0x001fe400078e001e */
[----:B---3--:R-:W-:-:S04]  /*88f0*/  IMAD.MOV.U32 R11, RZ, RZ, R7 ;  /* 0x000000ffff0b7224 */ /* 0x008fc800078e0007 */
        /* <DEDUP_REMOVED lines=15> */
.L_x_4577:
[----:B------:R-:W-:Y:S05]  /*89f0*/  BSYNC B1 ;  /* 0x0000000000017941 */ /* 0x000fea0003800000 */
.L_x_4576:
[----:B------:R-:W3:Y:S01]  /*8a00*/  SYNCS.PHASECHK.TRANS64.TRYWAIT P0, [R2+URZ+0x28c00], R35 ;  /* 0x028c0023020075a7 */ /* 0x000ee2000800017f */
[----:B------:R-:W-:Y:S01]  /*8a10*/  LOP3.LUT R33, R33, 0x1c0, RZ, 0xc0, !PT ;  /* 0x000001c021217812 */ /* 0x000fe200078ec0ff */
[----:B----45:R-:W-:Y:S01]  /*8a20*/  IMAD.MOV.U32 R3, RZ, RZ, R8 ;  /* 0x000000ffff037224 */ /* 0x030fe200078e0008 */
[----:B-1----:R-:W-:Y:S01]  /*8a30*/  VIADDMNMX R31, R34, -R199, 0x40, PT ;  /* 0x00000040221f7446 */ /* 0x002fe200038009c7 */
        /* <DEDUP_REMOVED lines=12> */
[----:B0-----:R-:W-:Y:S01]  /*8b00*/  PRMT R30, R4, 0x5410, R0 ;  /* 0x00005410041e7816 */ /* 0x001fe20000000000 */
        /* <DEDUP_REMOVED lines=9> */
[----:B---3--:R-:W-:Y:S06]  /*8ba0*/  @!P0 BRA `(.L_x_4579) ;  /* 0x0000015800e88947 */ /* 0x008fec0003800000 */
.L_x_4813:
[----:B------:R-:W-:Y:S05]  /*8bb0*/  BSYNC B1 ;  /* 0x0000000000017941 */ /* 0x000fea0003800000 */
.L_x_4578:
        /* <DEDUP_REMOVED lines=9> */
[----:B------:R-:W1:Y:S01]  /*8c50*/  LDS.128 R4, [R3+0x20400] ;  /* 0x0204000003047984 */ /* 0x000e620000000c00 */
        /* <DEDUP_REMOVED lines=45> */
.L_x_4583:
[----:B------:R-:W-:Y:S05]  /*8f30*/  BSYNC B2 ;  /* 0x0000000000027941 */ /* 0x000fea0003800000 */
.L_x_4582:
[----:B------:R-:W-:Y:S05]  /*8f40*/  @P1 BRA `(.L_x_4581) ;  /* 0x0000000000b81947 */ /* 0x000fea0003800000 */
[----:B-1----:R-:W1:Y:S01]  /*8f50*/  LDS.128 R4, [R0] ;  /* 0x0000000000047984 */ /* 0x002e620000000c00 */
        /* <DEDUP_REMOVED lines=45> */
.L_x_4581:
[----:B------:R-:W-:Y:S05]  /*9230*/  BSYNC B1 ;  /* 0x0000000000017941 */ /* 0x000fea0003800000 */
.L_x_4580:
        /* <DEDUP_REMOVED lines=54> */
.L_x_4586:
[----:B------:R-:W-:Y:S05]  /*95a0*/  BSYNC B1 ;  /* 0x0000000000017941 */ /* 0x000fea0003800000 */
.L_x_4585:
[----:B------:R-:W-:Y:S05]  /*95b0*/  @P1 BRA `(.L_x_4584) ;  /* 0x0000001800101947 */ /* 0x000fea0003800000 */
[----:B-1----:R-:W1:Y:S01]  /*95c0*/  LDS.128 R4, [R0+0x1000] ;  /* 0x0010000000047984 */ /* 0x002e620000000c00 */
        /* <DEDUP_REMOVED lines=46> */
.L_x_4571:
        /* <DEDUP_REMOVED lines=35> */
[----:B------:R-:W1:Y:S01]  /*9ae0*/  SHFL.IDX PT, R4, R26, RZ, 0x1c1f ;  /* 0x001c1fff1a047589 */ /* 0x000e6200000e0000 */
[----:B------:R-:W-:-:S03]  /*9af0*/  IMAD R0, R198, R5, RZ ;  /* 0x00000005c6007224 */ /* 0x000fc600078e02ff */
[----:B------:R-:W2:Y:S04]  /*9b00*/  SHFL.IDX PT, R3, R27, RZ, 0x1c1f ;  /* 0x001c1fff1b037589 */ /* 0x000ea800000e0000 */
[----:B------:R-:W3:Y:S04]  /*9b10*/  SHFL.IDX PT, R14, R34, RZ, 0x1c1f ;  /* 0x001c1fff220e7589 */ /* 0x000ee800000e0000 */
[----:B------:R-:W5:Y:S01]  /*9b20*/  SHFL.IDX PT, R5, R25, RZ, 0x1c1f ;  /* 0x001c1fff19057589 */ /* 0x000f6200000e0000 */
[----:B0-----:R-:W-:-:S04]  /*9b30*/  ISETP.GE.AND P0, PT, R18, R39, PT ;  /* 0x000000271200720c */ /* 0x001fc80003f06270 */
[----:B------:R-:W-:-:S13]  /*9b40*/  ISETP.GE.OR P1, PT, R35, R0, P0 ;  /* 0x000000002300720c */ /* 0x000fda0000726670 */
[C---:B------:R-:W-:Y:S01]  /*9b50*/  @!P1 IMAD.SHL.U32 R7, R18.reuse, 0x2, RZ ;  /* 0x0000000212079824 */ /* 0x040fe200078e00ff */
[----:B------:R-:W-:-:S04]  /*9b60*/  @!P1 SHF.L.U64.HI R6, R18, 0x1, R19 ;  /* 0x0000000112069819 */ /* 0x000fc80000010213 */
[----:B-1----:R-:W-:-:S05]  /*9b70*/  @!P1 IADD3 R8, P2, R4, R7, RZ ;  /* 0x0000000704089210 */ /* 0x002fca0007f5e0ff */
[----:B--2---:R-:W-:-:S06]  /*9b80*/  @!P1 IMAD.X R9, R3, 0x1, R6, P2 ;  /* 0x0000000103099824 */ /* 0x004fcc00010e0606 */
[----:B----4-:R-:W2:Y:S01]  /*9b90*/  @!P1 LD.E.128 R8, desc[UR42][R8.64] ;  /* 0x0000002a08089980 */ /* 0x010ea2000c101d00 */
[----:B---3--:R-:W-:-:S05]  /*9ba0*/  @!P1 IADD3 R4, P2, R14, R7, RZ ;  /* 0x000000070e049210 */ /* 0x008fca0007f5e0ff */
[----:B-----5:R-:W-:-:S06]  /*9bb0*/  @!P1 IMAD.X R5, R5, 0x1, R6, P2 ;  /* 0x0000000105059824 */ /* 0x020fcc00010e0606 */
        /* <DEDUP_REMOVED lines=31> */
[----:B012-4-:R-:W-:-:S07]  /*9db0*/  PRMT R44, R6, 0x5410, R7 ;  /* 0x00005410062c7816 */ /* 0x017fce0000000007 */
.L_x_4823:
        /* <DEDUP_REMOVED lines=24> */
.L_x_4589:
[----:B------:R-:W-:Y:S05]  /*9f40*/  BSYNC B1 ;  /* 0x0000000000017941 */ /* 0x000fea0003800000 */
.L_x_4588:
        /* <DEDUP_REMOVED lines=20> */
.L_x_4824:
[----:B------:R-:W-:Y:S05]  /*a090*/  BSYNC B1 ;  /* 0x0000000000017941 */ /* 0x000fea0003800000 */
.L_x_4590:
[----:B------:R-:W-:Y:S04]  /*a0a0*/  BSSY B1, `(.L_x_4592) ;  /* 0x000006a000017945 */ /* 0x000fe80003800000 */
[----:B------:R-:W-:Y:S05]  /*a0b0*/  @P2 BRA `(.L_x_4593) ;  /* 0x0000000400a02947 */ /* 0x000fea0003800000 */
[----:B------:R-:W-:Y:S01]  /*a0c0*/  IMAD.SHL.U32 R12, R192, 0x40, RZ ;  /* 0x00000040c00c7824 */ /* 0x000fe200078e00ff */
[----:B------:R-:W-:Y:S01]  /*a0d0*/  SHF.R.U64 R47, R30, 0x10, R31 ;  /* 0x000000101e2f7819 */ /* 0x000fe2000000121f */
[----:B------:R-:W-:Y:S01]  /*a0e0*/  IMAD.IADD R14, R18, 0x1, R39 ;  /* 0x00000001120e7824 */ /* 0x000fe200078e0227 */
[--C-:B------:R-:W-:Y:S02]  /*a0f0*/  SHF.R.U64 R46, R20, 0x10, R21.reuse ;  /* 0x00000010142e7819 */ /* 0x100fe40000001215 */
[----:B------:R-:W-:Y:S02]  /*a100*/  LOP3.LUT R15, R12, 0x1c0, RZ, 0xc0, !PT ;  /* 0x000001c00c0f7812 */ /* 0x000fe400078ec0ff */
[----:B------:R-:W-:Y:S02]  /*a110*/  SHF.R.U32.HI R42, RZ, 0x10, R21 ;  /* 0x00000010ff2a7819 */ /* 0x000fe40000011615 */
[----:B------:R-:W-:Y:S02]  /*a120*/  SHF.R.U32.HI R25, RZ, 0x3, R15 ;  /* 0x00000003ff197819 */ /* 0x000fe4000001160f */
[----:B------:R-:W-:-:S02]  /*a130*/  LOP3.LUT R14, R15, 0x38, R14, 0xf8, !PT ;  /* 0x000000380f0e7812 */ /* 0x000fc400078ef80e */
[----:B------:R-:W-:Y:S02]  /*a140*/  LOP3.LUT R12, R15, 0x38, R18, 0xf8, !PT ;  /* 0x000000380f0c7812 */ /* 0x000fe400078ef812 */
[-C--:B------:R-:W-:Y:S02]  /*a150*/  LOP3.LUT R15, R14, R25.reuse, RZ, 0x3c, !PT ;  /* 0x000000190e0f7212 */ /* 0x080fe400078e3cff */
[----:B0-----:R-:W-:Y:S02]  /*a160*/  LOP3.LUT R13, R12, R25, RZ, 0x3c, !PT ;  /* 0x000000190c0d7212 */ /* 0x001fe400078e3cff */
[----:B------:R-:W-:Y:S01]  /*a170*/  SHF.R.U32.HI R40, RZ, 0x10, R29 ;  /* 0x00000010ff287819 */ /* 0x000fe2000001161d */
[C---:B------:R-:W-:Y:S01]  /*a180*/  IMAD R25, R206.reuse, 0x200, R15 ;  /* 0x00000200ce197824 */ /* 0x040fe200078e020f */
[----:B------:R-:W-:Y:S01]  /*a190*/  PRMT R47, R43, 0x5410, R47 ;  /* 0x000054102b2f7816 */ /* 0x000fe2000000002f */
[----:B------:R-:W-:Y:S01]  /*a1a0*/  IMAD R13, R206, 0x200, R13 ;  /* 0x00000200ce0d7824 */ /* 0x000fe200078e020d */
[----:B------:R-:W-:Y:S01]  /*a1b0*/  SHF.R.U64 R41, R28, 0x10, R29 ;  /* 0x000000101c297819 */ /* 0x000fe2000000121d */
[--C-:B------:R-:W-:Y:S01]  /*a1c0*/  IMAD R38, R25, 0x2, R2.reuse ;  /* 0x0000000219267824 */ /* 0x100fe200078e0202 */
[----:B------:R-:W-:Y:S01]  /*a1d0*/  SHF.R.U32.HI R50, RZ, 0x10, R31 ;  /* 0x00000010ff327819 */ /* 0x000fe2000001161f */
[----:B------:R-:W-:Y:S01]  /*a1e0*/  IMAD R35, R13, 0x2, R2 ;  /* 0x000000020d237824 */ /* 0x000fe200078e0202 */
[----:B------:R-:W-:Y:S01]  /*a1f0*/  PRMT R46, R36, 0x5432, R46 ;  /* 0x00005432242e7816 */ /* 0x000fe2000000002e */
[----:B------:R-:W-:Y:S01]  /*a200*/  IMAD.U32 R49, R47, 0x10000, RZ ;  /* 0x000100002f317824 */ /* 0x000fe200078e00ff */
[----:B------:R-:W0:Y:S01]  /*a210*/  LDS.128 R24, [R38+0x20400] ;  /* 0x0204000026187984 */ /* 0x000e220000000c00 */
[----:B------:R-:W-:-:S02]  /*a220*/  PRMT R28, R37, 0x5432, R42 ;  /* 0x00005432251c7816 */ /* 0x000fc4000000002a */
[----:B------:R-:W-:Y:S01]  /*a230*/  PRMT R37, R37, 0x5410, R40 ;  /* 0x0000541025257816 */ /* 0x000fe20000000028 */
[----:B------:R-:W1:Y:S01]  /*a240*/  LDS.128 R12, [R35+0x20400] ;  /* 0x02040000230c7984 */ /* 0x000e620000000c00 */
[--C-:B------:R-:W-:Y:S02]  /*a250*/  SHF.R.U64 R21, R32, 0x10, R33.reuse ;  /* 0x0000001020157819 */ /* 0x100fe40000001221 */
[----:B------:R-:W-:Y:S02]  /*a260*/  SHF.R.U32.HI R20, RZ, 0x10, R33 ;  /* 0x00000010ff147819 */ /* 0x000fe40000011621 */
[----:B------:R-:W-:Y:S02]  /*a270*/  PRMT R50, R43, 0x5432, R50 ;  /* 0x000054322b327816 */ /* 0x000fe40000000032 */
[C---:B------:R-:W-:Y:S02]  /*a280*/  PRMT R21, R44.reuse, 0x5410, R21 ;  /* 0x000054102c157816 */ /* 0x040fe40000000015 */
[----:B------:R-:W-:-:S02]  /*a290*/  PRMT R20, R44, 0x5432, R20 ;  /* 0x000054322c147816 */ /* 0x000fc40000000014 */
[----:B------:R-:W-:Y:S02]  /*a2a0*/  PRMT R36, R36, 0x5410, R41 ;  /* 0x0000541024247816 */ /* 0x000fe40000000029 */
[----:B------:R-:W-:Y:S01]  /*a2b0*/  LOP3.LUT R48, R47, 0xffff0000, RZ, 0xc0, !PT ;  /* 0xffff00002f307812 */ /* 0x000fe200078ec0ff */
[C---:B------:R-:W-:Y:S01]  /*a2c0*/  IMAD.U32 R47, R28.reuse, 0x10000, RZ ;  /* 0x000100001c2f7824 */ /* 0x040fe200078e00ff */
[----:B------:R-:W-:Y:S01]  /*a2d0*/  LOP3.LUT R28, R28, 0xffff0000, RZ, 0xc0, !PT ;  /* 0xffff00001c1c7812 */ /* 0x000fe200078ec0ff */
[C---:B0-----:R-:W-:Y:S01]  /*a2e0*/  IMAD.U32 R40, R24.reuse, 0x10000, RZ ;  /* 0x0001000018287824 */ /* 0x041fe200078e00ff */
[C---:B------:R-:W-:Y:S01]  /*a2f0*/  LOP3.LUT R43, R25.reuse, 0xffff0000, RZ, 0xc0, !PT ;  /* 0xffff0000192b7812 */ /* 0x040fe200078ec0ff */
[----:B------:R-:W-:Y:S01]  /*a300*/  IMAD.U32 R42, R25, 0x10000, RZ ;  /* 0x00010000192a7824 */ /* 0x000fe200078e00ff */
[----:B------:R-:W-:Y:S01]  /*a310*/  LOP3.LUT R41, R24, 0xffff0000, RZ, 0xc0, !PT ;  /* 0xffff000018297812 */ /* 0x000fe200078ec0ff */
[C---:B-1----:R-:W-:Y:S01]  /*a320*/  IMAD.U32 R30, R12.reuse, 0x10000, RZ ;  /* 0x000100000c1e7824 */ /* 0x042fe200078e00ff */
[----:B------:R-:W-:Y:S01]  /*a330*/  LOP3.LUT R31, R12, 0xffff0000, RZ, 0xc0, !PT ;  /* 0xffff00000c1f7812 */ /* 0x000fe200078ec0ff */
[C---:B------:R-:W-:Y:S01]  /*a340*/  IMAD.U32 R32, R13.reuse, 0x10000, RZ ;  /* 0x000100000d207824 */ /* 0x040fe200078e00ff */
[----:B------:R-:W-:Y:S01]  /*a350*/  LOP3.LUT R33, R13, 0xffff0000, RZ, 0xc0, !PT ;  /* 0xffff00000d217812 */ /* 0x000fe200078ec0ff */
[C---:B------:R-:W-:Y:S01]  /*a360*/  IMAD.U32 R29, R14.reuse, 0x10000, RZ ;  /* 0x000100000e1d7824 */ /* 0x040fe200078e00ff */
[----:B------:R-:W-:Y:S01]  /*a370*/  LOP3.LUT R12, R14, 0xffff0000, RZ, 0xc0, !PT ;  /* 0xffff00000e0c7812 */ /* 0x000fe200078ec0ff */
[----:B------:R-:W-:Y:S01]  /*a380*/  IMAD.U32 R25, R46, 0x10000, RZ ;  /* 0x000100002e197824 */ /* 0x000fe200078e00ff */
[C---:B------:R-:W-:Y:S01]  /*a390*/  LOP3.LUT R14, R15.reuse, 0xffff0000, RZ, 0xc0, !PT ;  /* 0xffff00000f0e7812 */ /* 0x040fe200078ec0ff */
[----:B------:R-:W-:-:S02]  /*a3a0*/  IMAD.U32 R13, R15, 0x10000, RZ ;  /* 0x000100000f0d7824 */ /* 0x000fc400078e00ff */
[----:B------:R-:W-:Y:S01]  /*a3b0*/  FMUL.FTZ R51, R40, R49 ;  /* 0x0000003128337220 */ /* 0x000fe20000410000 */
[C---:B------:R-:W-:Y:S01]  /*a3c0*/  IMAD.U32 R44, R26.reuse, 0x10000, RZ ;  /* 0x000100001a2c7824 */ /* 0x040fe200078e00ff */
[----:B------:R-:W-:Y:S01]  /*a3d0*/  LOP3.LUT R15, R26, 0xffff0000, RZ, 0xc0, !PT ;  /* 0xffff00001a0f7812 */ /* 0x000fe200078ec0ff */
[C---:B------:R-:W-:Y:S01]  /*a3e0*/  IMAD.U32 R45, R27.reuse, 0x10000, RZ ;  /* 0x000100001b2d7824 */ /* 0x040fe200078e00ff */
[----:B------:R-:W-:Y:S01]  /*a3f0*/  LOP3.LUT R26, R27, 0xffff0000, RZ, 0xc0, !PT ;  /* 0xffff00001b1a7812 */ /* 0x000fe200078ec0ff */
[-C--:B------:R-:W-:Y:S01]  /*a400*/  FMUL.FTZ R27, R40, R25.reuse ;  /* 0x00000019281b7220 */ /* 0x080fe20000410000 */
[----:B------:R-:W-:Y:S01]  /*a410*/  LOP3.LUT R46, R46, 0xffff0000, RZ, 0xc0, !PT ;  /* 0xffff00002e2e7812 */ /* 0x000fe200078ec0ff */
[----:B------:R-:W-:Y:S01]  /*a420*/  FFMA.FTZ R24, R30, R25, -R51 ;  /* 0x000000191e187223 */ /* 0x000fe20000010833 */
[----:B------:R-:W-:Y:S02]  /*a430*/  IMAD.U32 R51, R50, 0x10000, RZ ;  /* 0x0001000032337824 */ /* 0x000fe400078e00ff */
[----:B------:R-:W-:Y:S01]  /*a440*/  FFMA.FTZ R25, R30, R49, R27 ;  /* 0x000000311e197223 */ /* 0x000fe2000001001b */
[C---:B------:R-:W-:Y:S01]  /*a450*/  FMUL.FTZ R40, R41.reuse, R48 ;  /* 0x0000003029287220 */ /* 0x040fe20000410000 */
[-C--:B------:R-:W-:Y:S01]  /*a460*/  FMUL.FTZ R30, R41, R46.reuse ;  /* 0x0000002e291e7220 */ /* 0x080fe20000410000 */
[----:B------:R-:W-:Y:S01]  /*a470*/  FMUL.FTZ R41, R42, R51 ;  /* 0x000000332a297220 */ /* 0x000fe20000410000 */
[----:B------:R-:W-:Y:S01]  /*a480*/  LOP3.LUT R50, R50, 0xffff0000, RZ, 0xc0, !PT ;  /* 0xffff000032327812 */ /* 0x000fe200078ec0ff */
[-C--:B------:R-:W-:Y:S01]  /*a490*/  FMUL.FTZ R42, R42, R47.reuse ;  /* 0x0000002f2a2a7220 */ /* 0x080fe20000410000 */
[C---:B------:R-:W-:Y:S01]  /*a4a0*/  FFMA.FTZ R27, R31.reuse, R46, -R40 ;  /* 0x0000002e1f1b7223 */ /* 0x040fe20000010828 */
[----:B------:R-:W-:Y:S01]  /*a4b0*/  FFMA.FTZ R48, R31, R48, R30 ;  /* 0x000000301f307223 */ /* 0x000fe2000001001e */
[C---:B------:R-:W-:Y:S01]  /*a4c0*/  FFMA.FTZ R41, R32.reuse, R47, -R41 ;  /* 0x0000002f20297223 */ /* 0x040fe20000010829 */
[----:B------:R-:W-:Y:S01]  /*a4d0*/  FFMA.FTZ R42, R32, R51, R42 ;  /* 0x00000033202a7223 */ /* 0x000fe2000001002a */
[----:B------:R-:W-:Y:S01]  /*a4e0*/  FMUL.FTZ R32, R43, R50 ;  /* 0x000000322b207220 */ /* 0x000fe20000410000 */
[----:B------:R-:W-:-:S02]  /*a4f0*/  IMAD.U32 R31, R21, 0x10000, RZ ;  /* 0x00010000151f7824 */ /* 0x000fc400078e00ff */
[-C--:B------:R-:W-:Y:S01]  /*a500*/  FMUL.FTZ R46, R43, R28.reuse ;  /* 0x0000001c2b2e7220 */ /* 0x080fe20000410000 */
[----:B------:R-:W-:Y:S02]  /*a510*/  IMAD.U32 R30, R36, 0x10000, RZ ;  /* 0x00010000241e7824 */ /* 0x000fe400078e00ff */
[----:B------:R-:W-:Y:S01]  /*a520*/  FFMA.FTZ R40, R33, R28, -R32 ;  /* 0x0000001c21287223 */ /* 0x000fe20000010820 */
[-C--:B------:R-:W-:Y:S01]  /*a530*/  FMUL.FTZ R52, R44, R31.reuse ;  /* 0x0000001f2c347220 */ /* 0x080fe20000410000 */
[----:B------:R-:W-:Y:S02]  /*a540*/  IMAD.U32 R32, R20, 0x10000, RZ ;  /* 0x0001000014207824 */ /* 0x000fe400078e00ff */
[----:B------:R-:W-:Y:S01]  /*a550*/  FMUL.FTZ R44, R44, R30 ;  /* 0x0000001e2c2c7220 */ /* 0x000fe20000410000 */
[----:B------:R-:W-:Y:S02]  /*a560*/  IMAD.U32 R28, R37, 0x10000, RZ ;  /* 0x00010000251c7824 */ /* 0x000fe400078e00ff */
[----:B------:R-:W-:Y:S01]  /*a570*/  FFMA.FTZ R33, R33, R50, R46 ;  /* 0x0000003221217223 */ /* 0x000fe2000001002e */
[----:B------:R-:W-:Y:S01]  /*a580*/  FFMA.FTZ R52, R29, R30, -R52 ;  /* 0x0000001e1d347223 */ /* 0x000fe20000010834 */
[----:B------:R-:W-:Y:S01]  /*a590*/  FMUL.FTZ R46, R45, R32 ;  /* 0x000000202d2e7220 */ /* 0x000fe20000410000 */
[----:B------:R-:W-:Y:S01]  /*a5a0*/  FFMA.FTZ R44, R29, R31, R44 ;  /* 0x0000001f1d2c7223 */ /* 0x000fe2000001002c */
[-C--:B------:R-:W-:Y:S01]  /*a5b0*/  FMUL.FTZ R30, R45, R28.reuse ;  /* 0x0000001c2d1e7220 */ /* 0x080fe20000410000 */
[----:B------:R-:W-:Y:S01]  /*a5c0*/  LOP3.LUT R21, R21, 0xffff0000, RZ, 0xc0, !PT ;  /* 0xffff000015157812 */ /* 0x000fe200078ec0ff */
[C---:B------:R-:W-:Y:S01]  /*a5d0*/  FFMA.FTZ R46, R13.reuse, R28, -R46 ;  /* 0x0000001c0d2e7223 */ /* 0x040fe2000001082e */
[----:B------:R-:W-:Y:S01]  /*a5e0*/  LOP3.LUT R29, R20, 0xffff0000, RZ, 0xc0, !PT ;  /* 0xffff0000141d7812 */ /* 0x000fe200078ec0ff */
[----:B------:R-:W-:Y:S01]  /*a5f0*/  FFMA.FTZ R30, R13, R32, R30 ;  /* 0x000000200d1e7223 */ /* 0x000fe2000001001e */
[----:B------:R-:W-:Y:S01]  /*a600*/  LOP3.LUT R36, R36, 0xffff0000, RZ, 0xc0, !PT ;  /* 0xffff000024247812 */ /* 0x000fe200078ec0ff */
[----:B------:R-:W-:Y:S01]  /*a610*/  FMUL.FTZ R13, R15, R21 ;  /* 0x000000150f0d7220 */ /* 0x000fe20000410000 */
[----:B------:R-:W-:Y:S01]  /*a620*/  LOP3.LUT R37, R37, 0xffff0000, RZ, 0xc0, !PT ;  /* 0xffff000025257812 */ /* 0x000fe200078ec0ff */
[----:B------:R-:W-:-:S02]  /*a630*/  FMUL.FTZ R31, R26, R29 ;  /* 0x0000001d1a1f7220 */ /* 0x000fc40000410000 */
[-C--:B------:R-:W-:Y:S01]  /*a640*/  FMUL.FTZ R20, R15, R36.reuse ;  /* 0x000000240f147220 */ /* 0x080fe20000410000 */
[----:B------:R-:W-:Y:S01]  /*a650*/  FFMA.FTZ R15, R12, R36, -R13 ;  /* 0x000000240c0f7223 */ /* 0x000fe2000001080d */
[-C--:B------:R-:W-:Y:S01]  /*a660*/  FMUL.FTZ R26, R26, R37.reuse ;  /* 0x000000251a1a7220 */ /* 0x080fe20000410000 */
[----:B------:R-:W-:Y:S01]  /*a670*/  FFMA.FTZ R31, R14, R37, -R31 ;  /* 0x000000250e1f7223 */ /* 0x000fe2000001081f */
[----:B------:R-:W-:Y:S01]  /*a680*/  FFMA.FTZ R21, R12, R21, R20 ;  /* 0x000000150c157223 */ /* 0x000fe20000010014 */
[----:B------:R-:W-:Y:S01]  /*a690*/  F2FP.BF16.F32.PACK_AB R12, R27, R24 ;  /* 0x000000181b0c723e */ /* 0x000fe200000010ff */
[----:B------:R-:W-:Y:S01]  /*a6a0*/  FFMA.FTZ R29, R14, R29, R26 ;  /* 0x0000001d0e1d7223 */ /* 0x000fe2000001001a */
[----:B------:R-:W-:Y:S02]  /*a6b0*/  F2FP.BF16.F32.PACK_AB R14, R15, R52 ;  /* 0x000000340f0e723e */ /* 0x000fe400000010ff */
[----:B------:R-:W-:Y:S02]  /*a6c0*/  F2FP.BF16.F32.PACK_AB R24, R48, R25 ;  /* 0x000000193018723e */ /* 0x000fe400000010ff */
[----:B------:R-:W-:-:S02]  /*a6d0*/  F2FP.BF16.F32.PACK_AB R13, R40, R41 ;  /* 0x00000029280d723e */ /* 0x000fc400000010ff */
[----:B------:R-:W-:Y:S02]  /*a6e0*/  F2FP.BF16.F32.PACK_AB R15, R31, R46 ;  /* 0x0000002e1f0f723e */ /* 0x000fe400000010ff */
[----:B------:R-:W-:Y:S02]  /*a6f0*/  F2FP.BF16.F32.PACK_AB R25, R33, R42 ;  /* 0x0000002a2119723e */ /* 0x000fe400000010ff */
[----:B------:R-:W-:Y:S01]  /*a700*/  F2FP.BF16.F32.PACK_AB R26, R21, R44 ;  /* 0x0000002c151a723e */ /* 0x000fe200000010ff */
[----:B------:R1:W-:Y:S01]  /*a710*/  STS.128 [R35+0x20400], R12 ;  /* 0x0204000c23007388 */ /* 0x0003e20000000c00 */
[----:B------:R-:W-:-:S05]  /*a720*/  F2FP.BF16.F32.PACK_AB R27, R29, R30 ;  /* 0x0000001e1d1b723e */ /* 0x000fca00000010ff */
[----:B------:R1:W-:Y:S02]  /*a730*/  STS.128 [R38+0x20400], R24 ;  /* 0x0204001826007388 */ /* 0x0003e40000000c00 */
.L_x_4593:
[----:B------:R-:W-:Y:S05]  /*a740*/  BSYNC B1 ;  /* 0x0000000000017941 */ /* 0x000fea0003800000 */
.L_x_4592:
[----:B------:R-:W-:Y:S01]  /*a750*/  PRMT R20, R34, 0x5410, R3 ;  /* 0x0000541022147816 */ /* 0x000fe20000000003 */
[----:B------:R-:W-:Y:S06]  /*a760*/  @P0 BRA `(.L_x_4584) ;  /* 0x0000000400a40947 */ /* 0x000fec0003800000 */
[----:B------:R-:W2:Y:S01]  /*a770*/  LDL R41, [R1+0x58] ;  /* 0x0000580001297983 */ /* 0x000ea20000100800 */
[----:B------:R-:W-:Y:S01]  /*a780*/  IMAD.SHL.U32 R3, R0, 0x40, RZ ;  /* 0x0000004000037824 */ /* 0x000fe200078e00ff */
[----:B01----:R-:W-:Y:S01]  /*a790*/  SHF.R.S32.HI R13, RZ, 0x1f, R0 ;  /* 0x0000001fff0d7819 */ /* 0x003fe20000011400 */
        /* <DEDUP_REMOVED lines=8> */
[----:B------:R-:W-:Y:S02]  /*a820*/  PRMT R32, R53, 0x5432, R32 ;  /* 0x0000543235207816 */ /* 0x000fe40000000020 */
[----:B------:R-:W-:Y:S02]  /*a830*/  LOP3.LUT R0, R0, R3, RZ, 0x3c, !PT ;  /* 0x0000000300007212 */ /* 0x000fe400078e3cff */
[----:B------:R-:W-:Y:S01]  /*a840*/  LOP3.LUT R3, R13, 0xfffffe00, RZ, 0xc0, !PT ;  /* 0xfffffe000d037812 */ /* 0x000fe200078ec0ff */
[----:B------:R-:W-:Y:S01]  /*a850*/  IMAD.U32 R34, R32, 0x10000, RZ ;  /* 0x0001000020227824 */ /* 0x000fe200078e00ff */
[----:B------:R-:W-:Y:S02]  /*a860*/  SHF.R.U32.HI R29, RZ, 0x10, R9 ;  /* 0x00000010ff1d7819 */ /* 0x000fe40000011609 */
[----:B------:R-:W-:Y:S01]  /*a870*/  SHF.R.U32.HI R33, RZ, 0x10, R5 ;  /* 0x00000010ff217819 */ /* 0x000fe20000011605 */
[----:B------:R-:W-:Y:S01]  /*a880*/  IMAD.IADD R3, R3, 0x1, R0 ;  /* 0x0000000103037824 */ /* 0x000fe200078e0200 */
[----:B------:R-:W-:-:S02]  /*a890*/  PRMT R21, R56, 0x5410, R21 ;  /* 0x0000541038157816 */ /* 0x000fc40000000015 */
[----:B------:R-:W-:Y:S01]  /*a8a0*/  SHF.R.U32.HI R37, RZ, 0x10, R7 ;  /* 0x00000010ff257819 */ /* 0x000fe20000011607 */
[----:B------:R-:W-:Y:S01]  /*a8b0*/  IMAD R0, R3, 0x2, R2 ;  /* 0x0000000203007824 */ /* 0x000fe200078e0202 */
[----:B------:R-:W-:Y:S01]  /*a8c0*/  PRMT R33, R53, 0x5410, R33 ;  /* 0x0000541035217816 */ /* 0x000fe20000000021 */
[----:B------:R-:W-:Y:S01]  /*a8d0*/  IMAD.U32 R28, R21, 0x10000, RZ ;  /* 0x00010000151c7824 */ /* 0x000fe200078e00ff */
[----:B------:R-:W-:Y:S02]  /*a8e0*/  SHF.R.U32.HI R31, RZ, 0x10, R11 ;  /* 0x00000010ff1f7819 */ /* 0x000fe4000001160b */
[----:B------:R-:W0:Y:S01]  /*a8f0*/  LDS.128 R24, [R0+0x20400] ;  /* 0x0204000000187984 */ /* 0x000e220000000c00 */
[----:B------:R-:W-:Y:S01]  /*a900*/  PRMT R29, R57, 0x5410, R29 ;  /* 0x00005410391d7816 */ /* 0x000fe2000000001d */
[----:B------:R-:W-:Y:S01]  /*a910*/  IMAD.U32 R36, R33, 0x10000, RZ ;  /* 0x0001000021247824 */ /* 0x000fe200078e00ff */
[----:B------:R-:W-:Y:S02]  /*a920*/  SHF.R.U64 R30, R10, 0x10, R11 ;  /* 0x000000100a1e7819 */ /* 0x000fe4000000120b */
[----:B------:R-:W-:-:S02]  /*a930*/  PRMT R37, R55, 0x5410, R37 ;  /* 0x0000541037257816 */ /* 0x000fc40000000025 */
[C---:B------:R-:W-:Y:S02]  /*a940*/  PRMT R31, R20.reuse, 0x5410, R31 ;  /* 0x00005410141f7816 */ /* 0x040fe4000000001f */
        /* <DEDUP_REMOVED lines=75> */
.L_x_4584:
[----:B------:R-:W-:Y:S05]  /*ae00*/  BSYNC B0 ;  /* 0x0000000000007941 */ /* 0x000fea0003800000 */
.L_x_4570:
        /* <DEDUP_REMOVED lines=8> */
.L_x_4567:
[----:B--23--:R-:W-:-:S05]  /*ae90*/  IMAD.U32 R0, RZ, RZ, UR37 ;  /* 0x00000025ff007e24 */ /* 0x00cfca000f8e00ff */
[----:B------:R-:W-:-:S13]  /*aea0*/  ISETP.NE.AND P0, PT, R0, 0x3, PT ;  /* 0x000000030000780c */ /* 0x000fda0003f05270 */
[----:B------:R-:W-:Y:S05]  /*aeb0*/  @!P0 BRA `(.L_x_4594) ;  /* 0x0000000000048947 */ /* 0x000fea0003800000 */
[----:B------:R-:W-:Y:S01]  /*aec0*/  BPT.TRAP 0x1 ;  /* 0x000000040000795c */ /* 0x000fe20000300000 */
.L_x_4594:
[----:B------:R-:W-:Y:S01]  /*aed0*/  IMAD R20, R17, 0x8, R2 ;  /* 0x0000000811147824 */ /* 0x000fe200078e0202 */
[----:B------:R-:W-:-:S04]  /*aee0*/  SHF.L.U32 R21, R22, 0x1f, RZ ;  /* 0x0000001f16157819 */ /* 0x000fc800000006ff */
[----:B------:R2:W3:Y:S01]  /*aef0*/  SYNCS.PHASECHK.TRANS64.TRYWAIT P1, [R20+URZ+0x28c30], R21 ;  /* 0x028c3015140075a7 */ /* 0x0004e2000802017f */
[----:B------:R-:W-:Y:S05]  /*af00*/  @!P0 BRA `(.L_x_4595) ;  /* 0x0000000000048947 */ /* 0x000fea0003800000 */
[----:B------:R-:W-:Y:S01]  /*af10*/  BPT.TRAP 0x1 ;  /* 0x000000040000795c */ /* 0x000fe20000300000 */
.L_x_4595:
[C---:B------:R-:W-:Y:S02]  /*af20*/  VIADD R0, R2.reuse, 0x22400 ;  /* 0x0002240002007836 */ /* 0x040fe40000000000 */
[----:B01----:R-:W-:-:S03]  /*af30*/  VIADD R3, R2, 0x20400 ;  /* 0x0002040002037836 */ /* 0x003fc60000000000 */
[----:B------:R-:W-:Y:S02]  /*af40*/  SHF.R.U32.HI R0, RZ, 0x4, R0 ;  /* 0x00000004ff007819 */ /* 0x000fe40000011600 */
[----:B------:R-:W-:Y:S02]  /*af50*/  SHF.R.U32.HI R3, RZ, 0x4, R3 ;  /* 0x00000004ff037819 */ /* 0x000fe40000011603 */
[----:B------:R-:W-:Y:S02]  /*af60*/  LOP3.LUT R0, R0, 0x3fff, RZ, 0xc0, !PT ;  /* 0x00003fff00007812 */ /* 0x000fe400078ec0ff */
[----:B------:R-:W-:Y:S02]  /*af70*/  LOP3.LUT R3, R3, 0x3fff, RZ, 0xc0, !PT ;  /* 0x00003fff03037812 */ /* 0x000fe400078ec0ff */
[----:B------:R-:W-:Y:S01]  /*af80*/  LOP3.LUT R15, R0, 0x10000, RZ, 0xfc, !PT ;  /* 0x00010000000f7812 */ /* 0x000fe200078efcff */
[----:B---3--:R-:W-:Y:S06]  /*af90*/  @P1 BRA `(.L_x_4596) ;  /* 0x0000000000081947 */ /* 0x008fec0003800000 */
[----:B------:R-:W0:Y:S02]  /*afa0*/  SYNCS.PHASECHK.TRANS64.TRYWAIT P1, [R20+URZ+0x28c30], R21 ;  /* 0x028c3015140075a7 */ /* 0x000e24000802017f */
[----:B0-----:R-:W-:Y:S05]  /*afb0*/  @!P1 BRA `(.L_x_4597) ;  /* 0x0000013c006c9947 */ /* 0x001fea0003800000 */
.L_x_4596:
        /* <DEDUP_REMOVED lines=8> */
[----:B----4-:R-:W-:Y:S01]  /*b040*/  VIADD R10, R4, 0x2 ;  /* 0x00000002040a7836 */ /* 0x010fe20000000000 */
        /* <DEDUP_REMOVED lines=38> */
.L_x_4598:
[----:B------:R-:W1:Y:S01]  /*b2b0*/  LDC R0, c[0x0][0x448] ;  /* 0x00011200ff007b82 */ /* 0x000e620000000800 */
[----:B------:R-:W-:Y:S01]  /*b2c0*/  IMAD.IADD R12, R208, 0x1, R199 ;  /* 0x00000001d00c7824 */ /* 0x000fe200078e02c7 */
[----:B------:R-:W-:Y:S01]  /*b2d0*/  LOP3.LUT R16, R16, 0xffffffef, RZ, 0xc0, !PT ;  /* 0xffffffef10107812 */ /* 0x000fe200078ec0ff */
[----:B------:R-:W-:Y:S01]  /*b2e0*/  ULDC UR4, c[0x0][0x988] ;  /* 0x0002620000047ab9 */ /* 0x000fe20000000800 */
[----:B-1----:R-:W-:-:S13]  /*b2f0*/  ISETP.NE.AND P1, PT, R0, 0x1, PT ;  /* 0x000000010000780c */ /* 0x002fda0003f25270 */
[----:B------:R-:W1:Y:S01]  /*b300*/  @P1 LDC R3, c[0x0][0x44c] ;  /* 0x00011300ff031b82 */ /* 0x000e620000000800 */
[----:B------:R-:W-:-:S07]  /*b310*/  @P1 LOP3.LUT R16, R16, 0x10, RZ, 0xfc, !PT ;  /* 0x0000001010101812 */ /* 0x000fce00078efcff */
[----:B------:R-:W3:Y:S01]  /*b320*/  @P1 LDC R13, c[0x0][0x450] ;  /* 0x00011400ff0d1b82 */ /* 0x000ee20000000800 */
[----:B-1----:R-:W-:-:S05]  /*b330*/  @P1 IMAD.HI.U32 R0, R12, R3, RZ ;  /* 0x000000030c001227 */ /* 0x002fca00078e00ff */
[----:B---3--:R-:W-:Y:S01]  /*b340*/  @P1 SHF.R.U32.HI R12, RZ, R13, R0 ;  /* 0x0000000dff0c1219 */ /* 0x008fe20000011600 */
[----:B------:R-:W-:-:S04]  /*b350*/  IMAD.MOV.U32 R0, RZ, RZ, -0x40 ;  /* 0xffffffc0ff007424 */ /* 0x000fc800078e00ff */
[----:B------:R-:W1:Y:S01]  /*b360*/  SHFL.IDX PT, R14, R12, 0x1, 0x1c1f ;  /* 0x003c1f000c0e7f89 */ /* 0x000e6200000e0000 */
[----:B------:R-:W-:-:S03]  /*b370*/  IMAD R3, R209, R0, 0x40 ;  /* 0x00000040d1037424 */ /* 0x000fc600078e0200 */
[----:B------:R-:W3:Y:S02]  /*b380*/  SHFL.IDX PT, R12, R12, RZ, 0x1c1f ;  /* 0x001c1fff0c0c7589 */ /* 0x000ee400000e0000 */
[----:B------:R-:W-:Y:S02]  /*b390*/  IADD3 R13, R200, 0x1, R3 ;  /* 0x00000001c80d7810 */ /* 0x000fe40007ffe003 */
[----:B------:R-:W-:Y:S02]  /*b3a0*/  IADD3 R0, -R207, R3, R200 ;  /* 0x00000003cf007210 */ /* 0x000fe40007ffe1c8 */
[----:B------:R-:W-:-:S04]  /*b3b0*/  IADD3 R13, -R198, R13, -R207 ;  /* 0x0000000dc60d7210 */ /* 0x000fc80007ffe9cf */
[----:B-1----:R-:W-:-:S04]  /*b3c0*/  VIADDMNMX R14, R14, R13, R0, PT ;  /* 0x0000000d0e0e7246 */ /* 0x002fc80003800100 */
[C---:B------:R-:W-:Y:S02]  /*b3d0*/  ISETP.GT.AND P1, PT, R14.reuse, RZ, PT ;  /* 0x000000ff0e00720c */ /* 0x040fe40003f24270 */
[C---:B------:R-:W-:Y:S02]  /*b3e0*/  ISETP.GT.AND P2, PT, R14.reuse, 0x1, PT ;  /* 0x000000010e00780c */ /* 0x040fe40003f44270 */
[----:B------:R-:W-:Y:S02]  /*b3f0*/  ISETP.GT.AND P3, PT, R14, 0x8, PT ;  /* 0x000000080e00780c */ /* 0x000fe40003f64270 */
[----:B------:R-:W-:Y:S02]  /*b400*/  FSEL R26, R26, -INF , P1 ;  /* 0xff8000001a1a7808 */ /* 0x000fe40000800000 */
[----:B------:R-:W-:Y:S02]  /*b410*/  FSEL R61, R27, -INF , P2 ;  /* 0xff8000001b3d7808 */ /* 0x000fe40001000000 */
[----:B------:R-:W-:-:S02]  /*b420*/  FSEL R3, R30, -INF , P3 ;  /* 0xff8000001e037808 */ /* 0x000fc40001800000 */
[----:B------:R-:W-:Y:S02]  /*b430*/  ISETP.GT.AND P1, PT, R14, 0x9, PT ;  /* 0x000000090e00780c */ /* 0x000fe40003f24270 */
[----:B------:R-:W-:Y:S02]  /*b440*/  FMNMX.FTZ R30, R26, R61, !PT ;  /* 0x0000003d1a1e7209 */ /* 0x000fe40007810000 */
[C---:B------:R-:W-:Y:S02]  /*b450*/  ISETP.GT.AND P2, PT, R14.reuse, 0x10, PT ;  /* 0x000000100e00780c */ /* 0x040fe40003f44270 */
[----:B------:R-:W-:Y:S02]  /*b460*/  FSEL R31, R31, -INF , P1 ;  /* 0xff8000001f1f7808 */ /* 0x000fe40000800000 */
[----:B------:R-:W-:Y:S02]  /*b470*/  FMNMX.FTZ R30, R3, R30, !PT ;  /* 0x0000001e031e7209 */ /* 0x000fe40007810000 */
[----:B------:R-:W-:-:S02]  /*b480*/  ISETP.GT.AND P1, PT, R14, 0x11, PT ;  /* 0x000000110e00780c */ /* 0x000fc40003f24270 */
[----:B------:R-:W-:Y:S02]  /*b490*/  FSEL R27, R34, -INF , P2 ;  /* 0xff800000221b7808 */ /* 0x000fe40001000000 */
        /* <DEDUP_REMOVED lines=37> */
[----:B------:R-:W1:Y:S01]  /*b6f0*/  SHFL.BFLY PT, R69, R30, 0x2, 0x1f ;  /* 0x0c401f001e457f89 */ /* 0x000e6200000e0000 */
[----:B------:R-:W-:Y:S02]  /*b700*/  ISETP.GT.AND P3, PT, R14, 0x8, PT ;  /* 0x000000080e00780c */ /* 0x000fe40003f64270 */
[----:B------:R-:W-:Y:S02]  /*b710*/  FSEL R0, R25, -INF , P2 ;  /* 0xff80000019007808 */ /* 0x000fe40001000000 */
[----:B------:R-:W-:Y:S02]  /*b720*/  FSEL R25, R28, -INF , P3 ;  /* 0xff8000001c197808 */ /* 0x000fe40001800000 */
[----:B------:R-:W-:-:S02]  /*b730*/  ISETP.GT.AND P2, PT, R14, 0x10, PT ;  /* 0x000000100e00780c */ /* 0x000fc40003f44270 */
[----:B------:R-:W-:-:S04]  /*b740*/  ISETP.GT.AND P3, PT, R14, 0x29, PT ;  /* 0x000000290e00780c */ /* 0x000fc80003f64270 */
[----:B------:R-:W-:Y:S02]  /*b750*/  FSEL R79, R45, -INF , P3 ;  /* 0xff8000002d4f7808 */ /* 0x000fe40001800000 */
[----:B-1----:R-:W-:Y:S02]  /*b760*/  FMNMX.FTZ R34, R30, R69, !PT ;  /* 0x000000451e227209 */ /* 0x002fe40007810000 */
[----:B------:R-:W-:Y:S02]  /*b770*/  FSEL R69, R24, -INF , P1 ;  /* 0xff80000018457808 */ /* 0x000fe40000800000 */
[----:B------:R-:W-:Y:S01]  /*b780*/  ISETP.GT.AND P1, PT, R14, 0x9, PT ;  /* 0x000000090e00780c */ /* 0x000fe20003f24270 */
[----:B------:R-:W1:Y:S01]  /*b790*/  SHFL.BFLY PT, R13, R34, 0x1, 0x1f ;  /* 0x0c201f00220d7f89 */ /* 0x000e6200000e0000 */
[----:B------:R-:W-:Y:S02]  /*b7a0*/  FMNMX.FTZ R12, R69, R0, !PT ;  /* 0x00000000450c7209 */ /* 0x000fe40007810000 */
[----:B------:R-:W-:-:S02]  /*b7b0*/  FSEL R71, R29, -INF , P1 ;  /* 0xff8000001d477808 */ /* 0x000fc40000800000 */
[----:B------:R-:W-:Y:S02]  /*b7c0*/  FMNMX.FTZ R12, R25, R12, !PT ;  /* 0x0000000c190c7209 */ /* 0x000fe40007810000 */
[----:B------:R-:W-:Y:S02]  /*b7d0*/  ISETP.GT.AND P1, PT, R14, 0x11, PT ;  /* 0x000000110e00780c */ /* 0x000fe40003f24270 */
[----:B------:R-:W-:Y:S02]  /*b7e0*/  FSEL R29, R32, -INF , P2 ;  /* 0xff800000201d7808 */ /* 0x000fe40001000000 */
[----:B------:R-:W-:Y:S02]  /*b7f0*/  FMNMX.FTZ R12, R71, R12, !PT ;  /* 0x0000000c470c7209 */ /* 0x000fe40007810000 */
[----:B------:R-:W-:Y:S02]  /*b800*/  ISETP.GT.AND P2, PT, R14, 0x18, PT ;  /* 0x000000180e00780c */ /* 0x000fe40003f44270 */
[----:B------:R-:W-:-:S02]  /*b810*/  FSEL R33, R33, -INF , P1 ;  /* 0xff80000021217808 */ /* 0x000fc40000800000 */
[----:B------:R-:W-:Y:S02]  /*b820*/  FMNMX.FTZ R12, R29, R12, !PT ;  /* 0x0000000c1d0c7209 */ /* 0x000fe40007810000 */
[----:B------:R-:W-:Y:S02]  /*b830*/  ISETP.GT.AND P1, PT, R14, 0x19, PT ;  /* 0x000000190e00780c */ /* 0x000fe40003f24270 */
[----:B------:R-:W-:Y:S02]  /*b840*/  FSEL R73, R36, -INF , P2 ;  /* 0xff80000024497808 */ /* 0x000fe40001000000 */
[----:B------:R-:W-:Y:S02]  /*b850*/  FMNMX.FTZ R12, R33, R12, !PT ;  /* 0x0000000c210c7209 */ /* 0x000fe40007810000 */
[----:B------:R-:W-:Y:S02]  /*b860*/  ISETP.GT.AND P2, PT, R14, 0x20, PT ;  /* 0x000000200e00780c */ /* 0x000fe40003f44270 */
[----:B------:R-:W-:-:S02]  /*b870*/  FSEL R37, R37, -INF , P1 ;  /* 0xff80000025257808 */ /* 0x000fc40000800000 */
[----:B------:R-:W-:Y:S01]  /*b880*/  FMNMX.FTZ R24, R73, R12, !PT ;  /* 0x0000000c49187209 */ /* 0x000fe20007810000 */
[----:B------:R-:W-:Y:S01]  /*b890*/  IMAD.U32 R12, RZ, RZ, UR4 ;  /* 0x00000004ff0c7e24 */ /* 0x000fe2000f8e00ff */
[----:B------:R-:W-:Y:S02]  /*b8a0*/  ISETP.GT.AND P1, PT, R14, 0x21, PT ;  /* 0x000000210e00780c */ /* 0x000fe40003f24270 */
[----:B------:R-:W-:Y:S02]  /*b8b0*/  FSEL R75, R40, -INF , P2 ;  /* 0xff800000284b7808 */ /* 0x000fe40001000000 */
[----:B------:R-:W-:Y:S02]  /*b8c0*/  FMNMX.FTZ R24, R37, R24, !PT ;  /* 0x0000001825187209 */ /* 0x000fe40007810000 */
[----:B------:R-:W-:Y:S02]  /*b8d0*/  ISETP.GT.AND P2, PT, R14, 0x28, PT ;  /* 0x000000280e00780c */ /* 0x000fe40003f44270 */
[----:B------:R-:W-:-:S02]  /*b8e0*/  FSEL R41, R41, -INF , P1 ;  /* 0xff80000029297808 */ /* 0x000fc40000800000 */
[----:B------:R-:W-:Y:S02]  /*b8f0*/  FMNMX.FTZ R24, R75, R24, !PT ;  /* 0x000000184b187209 */ /* 0x000fe40007810000 */
[----:B------:R-:W-:Y:S02]  /*b900*/  FSEL R77, R44, -INF , P2 ;  /* 0xff8000002c4d7808 */ /* 0x000fe40001000000 */
[----:B------:R-:W-:Y:S02]  /*b910*/  FMNMX.FTZ R24, R41, R24, !PT ;  /* 0x0000001829187209 */ /* 0x000fe40007810000 */
[C---:B------:R-:W-:Y:S02]  /*b920*/  ISETP.GT.AND P1, PT, R14.reuse, 0x30, PT ;  /* 0x000000300e00780c */ /* 0x040fe40003f24270 */
[----:B------:R-:W-:Y:S02]  /*b930*/  FMNMX.FTZ R24, R77, R24, !PT ;  /* 0x000000184d187209 */ /* 0x000fe40007810000 */
[----:B------:R-:W-:-:S02]  /*b940*/  ISETP.GT.AND P2, PT, R14, 0x31, PT ;  /* 0x000000310e00780c */ /* 0x000fc40003f44270 */
[----:B------:R-:W-:Y:S02]  /*b950*/  FSEL R45, R48, -INF , P1 ;  /* 0xff800000302d7808 */ /* 0x000fe40000800000 */
[----:B------:R-:W-:Y:S02]  /*b960*/  FMNMX.FTZ R24, R79, R24, !PT ;  /* 0x000000184f187209 */ /* 0x000fe40007810000 */
[----:B------:R-:W-:Y:S02]  /*b970*/  ISETP.GT.AND P1, PT, R14, 0x38, PT ;  /* 0x000000380e00780c */ /* 0x000fe40003f24270 */
[----:B------:R-:W-:Y:S02]  /*b980*/  FSEL R49, R49, -INF , P2 ;  /* 0xff80000031317808 */ /* 0x000fe40001000000 */
[----:B------:R-:W-:Y:S02]  /*b990*/  FMNMX.FTZ R24, R45, R24, !PT ;  /* 0x000000182d187209 */ /* 0x000fe40007810000 */
[----:B-1----:R-:W-:-:S02]  /*b9a0*/  FMNMX.FTZ R13, R34, R13, !PT ;  /* 0x0000000d220d7209 */ /* 0x002fc40007810000 */
[----:B------:R-:W-:Y:S02]  /*b9b0*/  ISETP.GT.AND P2, PT, R14, 0x39, PT ;  /* 0x000000390e00780c */ /* 0x000fe40003f44270 */
[----:B------:R-:W-:Y:S01]  /*b9c0*/  FSEL R81, R52, -INF , P1 ;  /* 0xff80000034517808 */ /* 0x000fe20000800000 */
[----:B------:R-:W-:Y:S01]  /*b9d0*/  FMUL.FTZ R38, R13, R12 ;  /* 0x0000000c0d267220 */ /* 0x000fe20000410000 */
[----:B------:R-:W-:Y:S02]  /*b9e0*/  FMNMX.FTZ R24, R49, R24, !PT ;  /* 0x0000001831187209 */ /* 0x000fe40007810000 */
[----:B------:R-:W-:Y:S02]  /*b9f0*/  FSETP.NEU.FTZ.AND P4, PT, R13, -INF , PT ;  /* 0xff8000000d00780b */ /* 0x000fe40003f9d000 */
[----:B------:R-:W-:Y:S02]  /*ba00*/  FSEL R53, R53, -INF , P2 ;  /* 0xff80000035357808 */ /* 0x000fe40001000000 */
[----:B------:R-:W-:-:S02]  /*ba10*/  FMNMX.FTZ R24, R81, R24, !PT ;  /* 0x0000001851187209 */ /* 0x000fc40007810000 */
[----:B------:R-:W-:Y:S02]  /*ba20*/  FSEL R38, R38, RZ, P4 ;  /* 0x000000ff26267208 */ /* 0x000fe40002000000 */
[----:B------:R-:W-:-:S03]  /*ba30*/  FMNMX.FTZ R24, R53, R24, !PT ;  /* 0x0000001835187209 */ /* 0x000fc60007810000 */
        /* <DEDUP_REMOVED lines=14> */
[----:B------:R-:W-:Y:S08]  /*bb20*/  MUFU.EX2 R165, R165 ;  /* 0x000000a500a57308 */ /* 0x000ff00000000800 */
[----:B------:R-:W3:Y:S01]  /*bb30*/  MUFU.EX2 R30, R30 ;  /* 0x0000001e001e7308 */ /* 0x000ee20000000800 */
[----:B-1----:R-:W-:Y:S01]  /*bb40*/  FMNMX.FTZ R26, R24, R3, !PT ;  /* 0x00000003181a7209 */ /* 0x002fe20007810000 */
[-CC-:B------:R-:W-:Y:S01]  /*bb50*/  FFMA.FTZ R3, R67, R12.reuse, -R38.reuse ;  /* 0x0000000c43037223 */ /* 0x180fe20000010826 */
[----:B------:R-:W-:-:S05]  /*bb60*/  FFMA.FTZ R24, R65, R12, -R38 ;  /* 0x0000000c41187223 */ /* 0x000fca0000010826 */
[----:B------:R-:W1:Y:S01]  /*bb70*/  MUFU.EX2 R167, R167 ;  /* 0x000000a700a77308 */ /* 0x000e620000000800 */
[----:B------:R-:W4:Y:S07]  /*bb80*/  SHFL.BFLY PT, R27, R26, 0x1, 0x1f ;  /* 0x0c201f001a1b7f89 */ /* 0x000f2e00000e0000 */
[----:B------:R-:W0:Y:S01]  /*bb90*/  MUFU.EX2 R32, R32 ;  /* 0x0000002000207308 */ /* 0x000e220000000800 */
[----:B---3--:R-:W-:Y:S01]  /*bba0*/  FADD.FTZ R42, R165, R30 ;  /* 0x0000001ea52a7221 */ /* 0x008fe20000010000 */
[----:B------:R-:W-:-:S06]  /*bbb0*/  F2FP.BF16.F32.PACK_AB R165, R30, R165 ;  /* 0x000000a51ea5723e */ /* 0x000fcc00000010ff */
[----:B------:R-:W3:Y:S08]  /*bbc0*/  MUFU.EX2 R161, R161 ;  /* 0x000000a100a17308 */ /* 0x000ef00000000800 */
[----:B------:R-:W2:Y:S01]  /*bbd0*/  MUFU.EX2 R34, R34 ;  /* 0x0000002200227308 */ /* 0x000ea20000000800 */
[----:B----4-:R-:W-:Y:S01]  /*bbe0*/  FMNMX.FTZ R14, R26, R27, !PT ;  /* 0x0000001b1a0e7209 */ /* 0x010fe20007810000 */
[----:B------:R-:W-:-:S03]  /*bbf0*/  FFMA.FTZ R26, R47, R12, -R38 ;  /* 0x0000000c2f1a7223 */ /* 0x000fc60000010826 */
[C---:B------:R-:W-:Y:S01]  /*bc00*/  FSETP.NEU.FTZ.AND P1, PT, R14.reuse, -INF , PT ;  /* 0xff8000000e00780b */ /* 0x040fe20003f3d000 */
[----:B------:R-:W-:Y:S02]  /*bc10*/  FMUL.FTZ R31, R14, R12 ;  /* 0x0000000c0e1f7220 */ /* 0x000fe40000410000 */
[----:B------:R-:W4:Y:S03]  /*bc20*/  MUFU.EX2 R163, R163 ;  /* 0x000000a300a37308 */ /* 0x000f260000000800 */
        /* <DEDUP_REMOVED lines=11> */
[----:B-1----:R-:W-:Y:S01]  /*bce0*/  FADD.FTZ R45, R167, R42 ;  /* 0x0000002aa72d7221 */ /* 0x002fe20000010000 */
[-CC-:B------:R-:W-:Y:S01]  /*bcf0*/  FFMA.FTZ R156, R75, R12.reuse, -R38.reuse ;  /* 0x0000000c4b9c7223 */ /* 0x180fe20000010826 */
[-CC-:B------:R-:W-:Y:S01]  /*bd00*/  FFMA.FTZ R37, R41, R12.reuse, -R38.reuse ;  /* 0x0000000c29257223 */ /* 0x180fe20000010826 */
[----:B------:R-:W-:Y:S01]  /*bd10*/  FFMA.FTZ R41, R77, R12, -R38 ;  /* 0x0000000c4d297223 */ /* 0x000fe20000010826 */
[----:B------:R-:W1:Y:S01]  /*bd20*/  MUFU.EX2 R35, R35 ;  /* 0x0000002300237308 */ /* 0x000e620000000800 */
[----:B0-----:R-:W-:Y:S01]  /*bd30*/  FADD.FTZ R46, R32, R45 ;  /* 0x0000002d202e7221 */ /* 0x001fe20000010000 */
[----:B------:R-:W-:-:S02]  /*bd40*/  VIADD R42, R20, 0x28c40 ;  /* 0x00028c40142a7836 */ /* 0x000fc40000000000 */
[-C--:B------:R-:W-:Y:S01]  /*bd50*/  FFMA.FTZ R0, R79, R12.reuse, -R38 ;  /* 0x0000000c4f007223 */ /* 0x080fe20000010826 */
[----:B------:R-:W-:Y:S01]  /*bd60*/  F2FP.BF16.F32.PACK_AB R167, R32, R167 ;  /* 0x000000a720a7723e */ /* 0x000fe200000010ff */
[----:B---3--:R-:W-:Y:S01]  /*bd70*/  FADD.FTZ R45, R161, R46 ;  /* 0x0000002ea12d7221 */ /* 0x008fe20000010000 */
[-C--:B------:R-:W-:Y:S01]  /*bd80*/  FFMA.FTZ R49, R49, R12.reuse, -R38 ;  /* 0x0000000c31317223 */ /* 0x080fe20000010826 */
[----:B------:R-:W-:Y:S01]  /*bd90*/  PRMT R42, R187, 0x654, R42 ;  /* 0x00000654bb2a7816 */ /* 0x000fe2000000002a */
[----:B------:R-:W0:Y:S01]  /*bda0*/  MUFU.EX2 R166, R166 ;  /* 0x000000a600a67308 */ /* 0x000e220000000800 */
[C---:B--2---:R-:W-:Y:S01]  /*bdb0*/  FADD.FTZ R46, R34.reuse, R45 ;  /* 0x0000002d222e7221 */ /* 0x044fe20000010000 */
[-CC-:B------:R-:W-:Y:S01]  /*bdc0*/  FFMA.FTZ R81, R81, R12.reuse, -R38.reuse ;  /* 0x0000000c51517223 */ /* 0x180fe20000010826 */
[----:B------:R2:W-:Y:S01]  /*bdd0*/  SYNCS.ARRIVE.TRANS64.RED.A1T0 RZ, [R42+URZ], RZ ;  /* 0x000000ff2aff79a7 */ /* 0x0005e2000810043f */
[----:B------:R-:W-:Y:S01]  /*bde0*/  FFMA.FTZ R38, R53, R12, -R38 ;  /* 0x0000000c35267223 */ /* 0x000fe20000010826 */
[----:B----4-:R-:W-:Y:S01]  /*bdf0*/  FADD.FTZ R45, R163, R46 ;  /* 0x0000002ea32d7221 */ /* 0x010fe20000010000 */
[----:B------:R-:W-:-:S02]  /*be00*/  F2FP.BF16.F32.PACK_AB R161, R34, R161 ;  /* 0x000000a122a1723e */ /* 0x000fc400000010ff */
[----:B------:R-:W3:Y:S01]  /*be10*/  MUFU.EX2 R25, R25 ;  /* 0x0000001900197308 */ /* 0x000ee20000000800 */
[----:B-1----:R-:W-:Y:S01]  /*be20*/  FADD.FTZ R43, R164, R35 ;  /* 0x00000023a42b7221 */ /* 0x002fe20000010000 */
[----:B------:R-:W-:-:S06]  /*be30*/  F2FP.BF16.F32.PACK_AB R164, R35, R164 ;  /* 0x000000a423a4723e */ /* 0x000fcc00000010ff */
[----:B------:R-:W1:Y:S01]  /*be40*/  MUFU.EX2 R160, R160 ;  /* 0x000000a000a07308 */ /* 0x000e620000000800 */
[----:B0-----:R-:W-:-:S07]  /*be50*/  FADD.FTZ R44, R166, R43 ;  /* 0x0000002ba62c7221 */ /* 0x001fce0000010000 */
[----:B------:R-:W0:Y:S01]  /*be60*/  MUFU.EX2 R29, R29 ;  /* 0x0000001d001d7308 */ /* 0x000e220000000800 */
[C---:B---3--:R-:W-:Y:S01]  /*be70*/  FADD.FTZ R43, R25.reuse, R44 ;  /* 0x0000002c192b7221 */ /* 0x048fe20000010000 */
[----:B------:R-:W-:Y:S01]  /*be80*/  F2FP.BF16.F32.PACK_AB R166, R25, R166 ;  /* 0x000000a619a6723e */ /* 0x000fe200000010ff */
[----:B------:R-:W-:Y:S06]  /*be90*/  BAR.SYNC.DEFER_BLOCKING 0xf, 0x100 ;  /* 0x03c4000000007b1d */ /* 0x000fec0000010000 */
[----:B------:R-:W3:Y:S01]  /*bea0*/  MUFU.EX2 R162, R162 ;  /* 0x000000a200a27308 */ /* 0x000ee20000000800 */
[----:B-1----:R-:W-:-:S07]  /*beb0*/  FADD.FTZ R44, R160, R43 ;  /* 0x0000002ba02c7221 */ /* 0x002fce0000010000 */
[----:B------:R-:W1:Y:S01]  /*bec0*/  MUFU.EX2 R36, R36 ;  /* 0x0000002400247308 */ /* 0x000e620000000800 */
[C---:B0-----:R-:W-:Y:S01]  /*bed0*/  FADD.FTZ R43, R29.reuse, R44 ;  /* 0x0000002c1d2b7221 */ /* 0x041fe20000010000 */
[----:B------:R-:W-:-:S06]  /*bee0*/  F2FP.BF16.F32.PACK_AB R160, R29, R160 ;  /* 0x000000a01da0723e */ /* 0x000fcc00000010ff */
[----:B------:R-:W0:Y:S01]  /*bef0*/  MUFU.EX2 R33, R33 ;  /* 0x0000002100217308 */ /* 0x000e220000000800 */
[----:B---3--:R-:W-:Y:S01]  /*bf00*/  FADD.FTZ R32, R162, R43 ;  /* 0x0000002ba2207221 */ /* 0x008fe20000010000 */
[----:B------:R3:W-:Y:S06]  /*bf10*/  STSM.16.M88.4 [R201+0x26800], R164 ;  /* 0x026800a4c9007844 */ /* 0x0007ec0000000200 */
[----:B------:R-:W4:Y:S01]  /*bf20*/  MUFU.EX2 R157, R157 ;  /* 0x0000009d009d7308 */ /* 0x000f220000000800 */
[C---:B-1----:R-:W-:Y:S01]  /*bf30*/  FADD.FTZ R44, R36.reuse, R45 ;  /* 0x0000002d242c7221 */ /* 0x042fe20000010000 */
[----:B------:R-:W-:-:S06]  /*bf40*/  F2FP.BF16.F32.PACK_AB R163, R36, R163 ;  /* 0x000000a324a3723e */ /* 0x000fcc00000010ff */
[----:B------:R-:W1:Y:S01]  /*bf50*/  MUFU.EX2 R156, R156 ;  /* 0x0000009c009c7308 */ /* 0x000e620000000800 */
[C---:B0-----:R-:W-:Y:S01]  /*bf60*/  FADD.FTZ R45, R33.reuse, R32 ;  /* 0x00000020212d7221 */ /* 0x041fe20000010000 */
[----:B------:R-:W-:-:S05]  /*bf70*/  F2FP.BF16.F32.PACK_AB R162, R33, R162 ;  /* 0x000000a221a2723e */ /* 0x000fca00000010ff */
[----:B------:R3:W-:Y:S01]  /*bf80*/  STSM.16.M88.4 [R202], R160 ;  /* 0x000000a0ca007844 */ /* 0x0007e20000000200 */
[----:B------:R-:W0:Y:S01]  /*bf90*/  MUFU.EX2 R40, R40 ;  /* 0x0000002800287308 */ /* 0x000e220000000800 */
[----:B----4-:R-:W-:-:S07]  /*bfa0*/  FADD.FTZ R47, R157, R44 ;  /* 0x0000002c9d2f7221 */ /* 0x010fce0000010000 */
[----:B------:R-:W4:Y:S01]  /*bfb0*/  MUFU.EX2 R37, R37 ;  /* 0x0000002500257308 */ /* 0x000f220000000800 */
[----:B-1----:R-:W-:-:S07]  /*bfc0*/  FADD.FTZ R32, R156, R45 ;  /* 0x0000002d9c207221 */ /* 0x002fce0000010000 */
[----:B------:R-:W1:Y:S01]  /*bfd0*/  MUFU.EX2 R28, R28 ;  /* 0x0000001c001c7308 */ /* 0x000e620000000800 */
[C---:B0-----:R-:W-:Y:S01]  /*bfe0*/  FADD.FTZ R47, R40.reuse, R47 ;  /* 0x0000002f282f7221 */ /* 0x041fe20000010000 */
[----:B------:R-:W-:-:S06]  /*bff0*/  F2FP.BF16.F32.PACK_AB R157, R40, R157 ;  /* 0x0000009d289d723e */ /* 0x000fcc00000010ff */
[----:B------:R-:W0:Y:S01]  /*c000*/  MUFU.EX2 R41, R41 ;  /* 0x0000002900297308 */ /* 0x000e220000000800 */
[C---:B----4-:R-:W-:Y:S01]  /*c010*/  FADD.FTZ R32, R37.reuse, R32 ;  /* 0x0000002025207221 */ /* 0x050fe20000010000 */
[----:B------:R-:W-:-:S06]  /*c020*/  F2FP.BF16.F32.PACK_AB R156, R37, R156 ;  /* 0x0000009c259c723e */ /* 0x000fcc00000010ff */
[----:B------:R-:W4:Y:S01]  /*c030*/  MUFU.EX2 R3, R3 ;  /* 0x0000000300037308 */ /* 0x000f220000000800 */
[----:B-1----:R-:W-:-:S07]  /*c040*/  FADD.FTZ R34, R28, R47 ;  /* 0x0000002f1c227221 */ /* 0x002fce0000010000 */
[----:B------:R-:W1:Y:S01]  /*c050*/  MUFU.EX2 R0, R0 ;  /* 0x0000000000007308 */ /* 0x000e620000000800 */
[----:B0-----:R-:W-:-:S07]  /*c060*/  FADD.FTZ R25, R41, R32 ;  /* 0x0000002029197221 */ /* 0x001fce0000010000 */
[----:B------:R-:W-:Y:S01]  /*c070*/  MUFU.EX2 R24, R24 ;  /* 0x0000001800187308 */ /* 0x000fe20000000800 */
[C---:B----4-:R-:W-:Y:S01]  /*c080*/  F2FP.BF16.F32.PACK_AB R159, R3.reuse, R28 ;  /* 0x0000001c039f723e */ /* 0x050fe200000010ff */
[----:B------:R-:W-:-:S06]  /*c090*/  FADD.FTZ R3, R3, R34 ;  /* 0x0000002203037221 */ /* 0x000fcc0000010000 */
[----:B------:R-:W0:Y:S01]  /*c0a0*/  MUFU.EX2 R27, R51 ;  /* 0x00000033001b7308 */ /* 0x000e220000000800 */
[C---:B-1----:R-:W-:Y:S01]  /*c0b0*/  F2FP.BF16.F32.PACK_AB R158, R0.reuse, R41 ;  /* 0x00000029009e723e */ /* 0x042fe200000010ff */
[----:B------:R-:W-:-:S04]  /*c0c0*/  FADD.FTZ R0, R0, R25 ;  /* 0x0000001900007221 */ /* 0x000fc80000010000 */
[----:B------:R3:W-:Y:S02]  /*c0d0*/  STSM.16.M88.4 [R204], R156 ;  /* 0x0000009ccc007844 */ /* 0x0007e40000000200 */
[----:B------:R-:W-:Y:S08]  /*c0e0*/  MUFU.EX2 R39, R39 ;  /* 0x0000002700277308 */ /* 0x000ff00000000800 */
[----:B--2---:R-:W1:Y:S01]  /*c0f0*/  MUFU.EX2 R42, R49 ;  /* 0x00000031002a7308 */ /* 0x004e620000000800 */
[----:B0-----:R-:W-:Y:S01]  /*c100*/  F2FP.BF16.F32.PACK_AB R153, R27, R24 ;  /* 0x000000181b99723e */ /* 0x001fe200000010ff */
[----:B------:R-:W-:-:S04]  /*c110*/  FADD.FTZ R24, R24, R3 ;  /* 0x0000000318187221 */ /* 0x000fc80000010000 */
[----:B------:R-:W-:Y:S02]  /*c120*/  FADD.FTZ R27, R27, R24 ;  /* 0x000000181b1b7221 */ /* 0x000fe40000010000 */
[----:B------:R-:W-:Y:S08]  /*c130*/  MUFU.EX2 R26, R26 ;  /* 0x0000001a001a7308 */ /* 0x000ff00000000800 */
[----:B------:R-:W0:Y:S01]  /*c140*/  MUFU.EX2 R31, R55 ;  /* 0x00000037001f7308 */ /* 0x000e220000000800 */
[----:B-1---5:R-:W-:Y:S01]  /*c150*/  F2FP.BF16.F32.PACK_AB R152, R42, R39 ;  /* 0x000000272a98723e */ /* 0x022fe200000010ff */
[----:B------:R-:W-:-:S04]  /*c160*/  FADD.FTZ R39, R39, R0 ;  /* 0x0000000027277221 */ /* 0x000fc80000010000 */
[----:B------:R-:W-:Y:S02]  /*c170*/  FADD.FTZ R39, R42, R39 ;  /* 0x000000272a277221 */ /* 0x000fe40000010000 */
[----:B------:R-:W1:Y:S08]  /*c180*/  MUFU.EX2 R30, R81 ;  /* 0x00000051001e7308 */ /* 0x000e700000000800 */
[----:B------:R-:W2:Y:S01]  /*c190*/  MUFU.EX2 R43, R38 ;  /* 0x00000026002b7308 */ /* 0x000ea20000000800 */
[----:B0-----:R-:W-:Y:S01]  /*c1a0*/  F2FP.BF16.F32.PACK_AB R155, R31, R26 ;  /* 0x0000001a1f9b723e */ /* 0x001fe200000010ff */
[----:B------:R-:W-:-:S04]  /*c1b0*/  FADD.FTZ R26, R26, R27 ;  /* 0x0000001b1a1a7221 */ /* 0x000fc80000010000 */
[----:B------:R-:W-:Y:S01]  /*c1c0*/  FADD.FTZ R3, R31, R26 ;  /* 0x0000001a1f037221 */ /* 0x000fe20000010000 */
[----:B-1----:R-:W-:Y:S01]  /*c1d0*/  FADD.FTZ R0, R30, R39 ;  /* 0x000000271e007221 */ /* 0x002fe20000010000 */
[----:B--2---:R-:W-:-:S03]  /*c1e0*/  F2FP.BF16.F32.PACK_AB R154, R43, R30 ;  /* 0x0000001e2b9a723e */ /* 0x004fc600000010ff */
[----:B------:R-:W-:Y:S02]  /*c1f0*/  FADD.FTZ R0, R43, R0 ;  /* 0x000000002b007221 */ /* 0x000fe40000010000 */
[----:B------:R3:W-:Y:S01]  /*c200*/  STSM.16.M88.4 [R203], R152 ;  /* 0x00000098cb007844 */ /* 0x0007e20000000200 */
[----:B------:R-:W-:Y:S05]  /*c210*/  @!P0 BRA `(.L_x_4599) ;  /* 0x0000000000048947 */ /* 0x000fea0003800000 */
[----:B------:R-:W-:Y:S01]  /*c220*/  BPT.TRAP 0x1 ;  /* 0x000000040000795c */ /* 0x000fe20000300000 */
.L_x_4599:
[----:B------:R0:W1:Y:S01]  /*c230*/  SYNCS.PHASECHK.TRANS64.TRYWAIT P1, [R20+URZ+0x28c50], R21 ;  /* 0x028c5015140075a7 */ /* 0x000062000802017f */
[----:B------:R-:W-:Y:S05]  /*c240*/  @!P0 BRA `(.L_x_4600) ;  /* 0x0000000000048947 */ /* 0x000fea0003800000 */
[----:B------:R-:W-:Y:S01]  /*c250*/  BPT.TRAP 0x1 ;  /* 0x000000040000795c */ /* 0x000fe20000300000 */
.L_x_4600:
[----:B------:R-:W-:Y:S01]  /*c260*/  ULDC UR38, c[0x0][0x988] ;  /* 0x0002620000267ab9 */ /* 0x000fe20000000800 */
[----:B------:R-:W-:Y:S01]  /*c270*/  ULDC UR40, c[0x0][0x988] ;  /* 0x0002620000287ab9 */ /* 0x000fe20000000800 */
[----:B------:R-:W-:Y:S01]  /*c280*/  BSSY B0, `(.L_x_4601) ;  /* 0x0000006000007945 */ /* 0x000fe20003800000 */
[----:B------:R-:W-:Y:S02]  /*c290*/  IMAD R28, R17, 0x1000, R195 ;  /* 0x00001000111c7824 */ /* 0x000fe400078e02c3 */
[----:B------:R-:W-:Y:S01]  /*c2a0*/  IMAD.MOV.U32 R29, RZ, RZ, 0x40000040 ;  /* 0x40000040ff1d7424 */ /* 0x000fe200078e00ff */
[----:B-1----:R-:W-:Y:S06]  /*c2b0*/  @P1 BRA `(.L_x_4602) ;  /* 0x0000000000081947 */ /* 0x002fec0003800000 */
[----:B------:R-:W1:Y:S02]  /*c2c0*/  SYNCS.PHASECHK.TRANS64.TRYWAIT P1, [R20+URZ+0x28c50], R21 ;  /* 0x028c5015140075a7 */ /* 0x000e64000802017f */
[----:B-1----:R-:W-:Y:S05]  /*c2d0*/  @!P1 BRA `(.L_x_4603) ;  /* 0x0000012800b89947 */ /* 0x002fea0003800000 */
.L_x_4602:
[----:B------:R-:W-:Y:S05]  /*c2e0*/  BSYNC B0 ;  /* 0x0000000000007941 */ /* 0x000fea0003800000 */
.L_x_4601:
        /* <DEDUP_REMOVED lines=39> */
.L_x_4604:
[----:B01----:R-:W0:Y:S01]  /*c560*/  LDC R21, c[0x0][0x448] ;  /* 0x00011200ff157b82 */ /* 0x003e220000000800 */
[----:B------:R-:W-:Y:S01]  /*c570*/  VIADD R20, R20, 0x28c60 ;  /* 0x00028c6014147836 */ /* 0x000fe20000000000 */
[----:B------:R-:W-:Y:S01]  /*c580*/  BSSY B1, `(.L_x_4605) ;  /* 0x0000216000017945 */ /* 0x000fe20003800000 */
[----:B---3--:R-:W-:Y:S02]  /*c590*/  IMAD.MOV.U32 R152, RZ, RZ, R199 ;  /* 0x000000ffff987224 */ /* 0x008fe400078e00c7 */
[----:B------:R-:W-:Y:S01]  /*c5a0*/  VIADD R209, R209, 0xfffffffe ;  /* 0xfffffffed1d17836 */ /* 0x000fe20000000000 */
[----:B------:R-:W-:-:S04]  /*c5b0*/  PRMT R20, R187, 0x654, R20 ;  /* 0x00000654bb147816 */ /* 0x000fc80000000014 */
[----:B------:R1:W-:Y:S01]  /*c5c0*/  SYNCS.ARRIVE.TRANS64.RED.A1T0 RZ, [R20+URZ], RZ ;  /* 0x000000ff14ff79a7 */ /* 0x0003e2000810043f */
[----:B0-----:R-:W-:-:S13]  /*c5d0*/  ISETP.NE.AND P1, PT, R21, 0x1, PT ;  /* 0x000000011500780c */ /* 0x001fda0003f25270 */
[----:B------:R-:W0:Y:S08]  /*c5e0*/  @P1 LDC R21, c[0x0][0x44c] ;  /* 0x00011300ff151b82 */ /* 0x000e300000000800 */
[----:B-1----:R-:W1:Y:S01]  /*c5f0*/  @P1 LDC R20, c[0x0][0x450] ;  /* 0x00011400ff141b82 */ /* 0x002e620000000800 */
[----:B0-----:R-:W-:-:S05]  /*c600*/  @P1 IMAD.HI.U32 R21, R199, R21, RZ ;  /* 0x00000015c7151227 */ /* 0x001fca00078e00ff */
[----:B-1----:R-:W-:-:S04]  /*c610*/  @P1 SHF.R.U32.HI R152, RZ, R20, R21 ;  /* 0x00000014ff981219 */ /* 0x002fc80000011615 */
[----:B------:R-:W-:-:S04]  /*c620*/  IADD3 R20, R152, R200, -R198 ;  /* 0x000000c898147210 */ /* 0x000fc80007ffe8c6 */
        /* <DEDUP_REMOVED lines=10> */
[----:B------:R-:W-:-:S07]  /*c6d0*/  IMAD.MOV.U32 R220, RZ, RZ, R17 ;  /* 0x000000ffffdc7224 */ /* 0x000fce00078e0011 */
.L_x_4620:
[----:B------:R-:W-:-:S05]  /*c6e0*/  VIADD R17, R220, 0x1 ;  /* 0x00000001dc117836 */ /* 0x000fca0000000000 */
[----:B------:R-:W-:-:S04]  /*c6f0*/  ISETP.NE.AND P1, PT, R17, 0x2, PT ;  /* 0x000000021100780c */ /* 0x000fc80003f25270 */
[----:B------:R-:W-:Y:S02]  /*c700*/  SEL R12, RZ, 0x1, P1 ;  /* 0x00000001ff0c7807 */ /* 0x000fe40000800000 */
[----:B------:R-:W-:Y:S02]  /*c710*/  SEL R17, R17, RZ, P1 ;  /* 0x000000ff11117207 */ /* 0x000fe40000800000 */
[----:B------:R-:W-:Y:S01]  /*c720*/  LOP3.LUT R22, R22, R12, RZ, 0x3c, !PT ;  /* 0x0000000c16167212 */ /* 0x000fe200078e3cff */
[----:B0-----:R-:W-:Y:S06]  /*c730*/  @!P0 BRA `(.L_x_4608) ;  /* 0x0000000000048947 */ /* 0x001fec0003800000 */
[----:B------:R-:W-:Y:S01]  /*c740*/  BPT.TRAP 0x1 ;  /* 0x000000040000795c */ /* 0x000fe20000300000 */
.L_x_4608:
[----:B------:R-:W-:Y:S01]  /*c750*/  IMAD R209, R17, 0x8, R2 ;  /* 0x0000000811d17824 */ /* 0x000fe200078e0202 */
[----:B------:R-:W-:-:S04]  /*c760*/  SHF.L.U32 R213, R22, 0x1f, RZ ;  /* 0x0000001f16d57819 */ /* 0x000fc800000006ff */
[----:B------:R0:W1:Y:S01]  /*c770*/  SYNCS.PHASECHK.TRANS64.TRYWAIT P1, [R209+URZ+0x28c30], R213 ;  /* 0x028c30d5d10075a7 */ /* 0x000062000802017f */
[----:B------:R-:W-:Y:S05]  /*c780*/  @!P0 BRA `(.L_x_4609) ;  /* 0x0000000000048947 */ /* 0x000fea0003800000 */
[----:B------:R-:W-:Y:S01]  /*c790*/  BPT.TRAP 0x1 ;  /* 0x000000040000795c */ /* 0x000fe20000300000 */
.L_x_4609:
[----:B------:R-:W-:Y:S01]  /*c7a0*/  BSSY B2, `(.L_x_4610) ;  /* 0x0000006000027945 */ /* 0x000fe20003800000 */
[----:B------:R-:W-:Y:S02]  /*c7b0*/  IMAD R154, R17, 0x200, R15 ;  /* 0x00000200119a7824 */ /* 0x000fe400078e020f */
[----:B------:R-:W-:Y:S01]  /*c7c0*/  IMAD.MOV.U32 R155, RZ, RZ, 0x40000040 ;  /* 0x40000040ff9b7424 */ /* 0x000fe200078e00ff */
[----:B-1----:R-:W-:Y:S06]  /*c7d0*/  @P1 BRA `(.L_x_4611) ;  /* 0x0000000000081947 */ /* 0x002fec0003800000 */
[----:B------:R-:W1:Y:S02]  /*c7e0*/  SYNCS.PHASECHK.TRANS64.TRYWAIT P1, [R209+URZ+0x28c30], R213 ;  /* 0x028c30d5d10075a7 */ /* 0x000e64000802017f */
[----:B-1----:R-:W-:Y:S05]  /*c7f0*/  @!P1 BRA `(.L_x_4612) ;  /* 0x0000012400849947 */ /* 0x002fea0003800000 */
.L_x_4611:
[----:B------:R-:W-:Y:S05]  /*c800*/  BSYNC B2 ;  /* 0x0000000000027941 */ /* 0x000fea0003800000 */
.L_x_4610:
        /* <DEDUP_REMOVED lines=36> */
.L_x_4613:
[----:B------:R-:W2:Y:S01]  /*ca50*/  LDC R12, c[0x0][0x448] ;  /* 0x00011200ff0c7b82 */ /* 0x000ea20000000800 */
[----:B------:R-:W-:-:S04]  /*ca60*/  LOP3.LUT R16, R16, 0xffffdfff, RZ, 0xc0, !PT ;  /* 0xffffdfff10107812 */ /* 0x000fc800078ec0ff */
[----:B------:R-:W-:-:S04]  /*ca70*/  @P0 LOP3.LUT R16, R16, 0x2000, RZ, 0xfc, !PT ;  /* 0x0000200010100812 */ /* 0x000fc800078efcff */
[----:B------:R-:W-:Y:S02]  /*ca80*/  LOP3.LUT R16, R16, 0xffffbfff, RZ, 0xc0, !PT ;  /* 0xffffbfff10107812 */ /* 0x000fe400078ec0ff */
[----:B--2---:R-:W-:Y:S01]  /*ca90*/  ISETP.NE.AND P1, PT, R12, 0x1, PT ;  /* 0x000000010c00780c */ /* 0x004fe20003f25270 */
[----:B------:R-:W-:-:S12]  /*caa0*/  IMAD.IADD R12, R208, 0x1, R199 ;  /* 0x00000001d00c7824 */ /* 0x000fd800078e02c7 */
[----:B------:R-:W2:Y:S08]  /*cab0*/  @P1 LDC R14, c[0x0][0x44c] ;  /* 0x00011300ff0e1b82 */ /* 0x000eb00000000800 */
[----:B------:R-:W3:Y:S01]  /*cac0*/  @P1 LDC R13, c[0x0][0x450] ;  /* 0x00011400ff0d1b82 */ /* 0x000ee20000000800 */
[----:B--2---:R-:W-:-:S05]  /*cad0*/  @P1 IMAD.HI.U32 R14, R12, R14, RZ ;  /* 0x0000000e0c0e1227 */ /* 0x004fca00078e00ff */
[----:B---3--:R-:W-:Y:S01]  /*cae0*/  @P1 SHF.R.U32.HI R12, RZ, R13, R14 ;  /* 0x0000000dff0c1219 */ /* 0x008fe2000001160e */
[----:B------:R-:W-:-:S04]  /*caf0*/  IMAD.MOV.U32 R13, RZ, RZ, -0x40 ;  /* 0xffffffc0ff0d7424 */ /* 0x000fc800078e00ff */
[----:B------:R-:W2:Y:S01]  /*cb00*/  SHFL.IDX PT, R14, R12, RZ, 0x1c1f ;  /* 0x001c1fff0c0e7589 */ /* 0x000ea200000e0000 */
[----:B------:R-:W-:-:S03]  /*cb10*/  IMAD R13, R21, R13, 0x1 ;  /* 0x00000001150d7424 */ /* 0x000fc600078e020d */
[----:B------:R-:W3:Y:S02]  /*cb20*/  SHFL.IDX PT, R12, R12, 0x1, 0x1c1f ;  /* 0x003c1f000c0c7f89 */ /* 0x000ee400000e0000 */
[----:B------:R-:W-:-:S05]  /*cb30*/  IADD3 R13, R200, R13, -R207 ;  /* 0x0000000dc80d7210 */ /* 0x000fca0007ffe8cf */
[----:B------:R-:W-:-:S04]  /*cb40*/  IMAD.IADD R13, R13, 0x1, -R198 ;  /* 0x000000010d0d7824 */ /* 0x000fc800078e0ac6 */
[C---:B--2---:R-:W-:Y:S02]  /*cb50*/  IMAD.IADD R14, R13.reuse, 0x1, R14 ;  /* 0x000000010d0e7824 */ /* 0x044fe400078e020e */
[----:B---3--:R-:W-:-:S03]  /*cb60*/  IMAD.IADD R12, R13, 0x1, R12 ;  /* 0x000000010d0c7824 */ /* 0x008fc600078e020c */
[C---:B------:R-:W-:Y:S02]  /*cb70*/  ISETP.GT.AND P3, PT, R14.reuse, RZ, PT ;  /* 0x000000ff0e00720c */ /* 0x040fe40003f64270 */
[C---:B------:R-:W-:Y:S02]  /*cb80*/  ISETP.GT.AND P2, PT, R14.reuse, 0x1, PT ;  /* 0x000000010e00780c */ /* 0x040fe40003f44270 */
[----:B------:R-:W-:Y:S02]  /*cb90*/  ISETP.GT.AND P1, PT, R14, 0x8, PT ;  /* 0x000000080e00780c */ /* 0x000fe40003f24270 */
[----:B------:R-:W-:Y:S02]  /*cba0*/  FSEL R152, R152, -INF , P3 ;  /* 0xff80000098987808 */ /* 0x000fe40001800000 */
[----:B------:R-:W-:Y:S02]  /*cbb0*/  FSEL R222, R153, -INF , P2 ;  /* 0xff80000099de7808 */ /* 0x000fe40001000000 */
[----:B------:R-:W-:-:S02]  /*cbc0*/  FSEL R156, R156, -INF , P1 ;  /* 0xff8000009c9c7808 */ /* 0x000fc40000800000 */
[C---:B------:R-:W-:Y:S02]  /*cbd0*/  ISETP.GT.AND P5, PT, R14.reuse, 0x9, PT ;  /* 0x000000090e00780c */ /* 0x040fe40003fa4270 */
[C---:B------:R-:W-:Y:S02]  /*cbe0*/  ISETP.GT.AND P4, PT, R14.reuse, 0x10, PT ;  /* 0x000000100e00780c */ /* 0x040fe40003f84270 */
[C---:B------:R-:W-:Y:S02]  /*cbf0*/  ISETP.GT.AND P3, PT, R14.reuse, 0x11, PT ;  /* 0x000000110e00780c */ /* 0x040fe40003f64270 */
[----:B------:R-:W-:Y:S02]  /*cc00*/  ISETP.GT.AND P2, PT, R14, 0x18, PT ;  /* 0x000000180e00780c */ /* 0x000fe40003f44270 */
[----:B------:R-:W-:Y:S02]  /*cc10*/  ISETP.GT.AND P1, PT, R12, RZ, PT ;  /* 0x000000ff0c00720c */ /* 0x000fe40003f24270 */
[----:B------:R-:W-:-:S02]  /*cc20*/  FSEL R157, R157, -INF , P5 ;  /* 0xff8000009d9d7808 */ /* 0x000fc40002800000 */
[----:B------:R-:W-:Y:S02]  /*cc30*/  FSEL R160, R160, -INF , P4 ;  /* 0xff800000a0a07808 */ /* 0x000fe40002000000 */
[----:B------:R-:W-:Y:S02]  /*cc40*/  FSEL R161, R161, -INF , P3 ;  /* 0xff800000a1a17808 */ /* 0x000fe40001800000 */
[----:B------:R-:W-:Y:S02]  /*cc50*/  FSEL R164, R164, -INF , P2 ;  /* 0xff800000a4a47808 */ /* 0x000fe40001000000 */
[----:B------:R-:W-:Y:S02]  /*cc60*/  FSEL R154, R154, -INF , P1 ;  /* 0xff8000009a9a7808 */ /* 0x000fe40000800000 */
[C---:B------:R-:W-:Y:S02]  /*cc70*/  ISETP.GT.AND P5, PT, R12.reuse, 0x1, PT ;  /* 0x000000010c00780c */ /* 0x040fe40003fa4270 */
[----:B------:R-:W-:-:S02]  /*cc80*/  ISETP.GT.AND P4, PT, R12, 0x8, PT ;  /* 0x000000080c00780c */ /* 0x000fc40003f84270 */
[C---:B------:R-:W-:Y:S02]  /*cc90*/  ISETP.GT.AND P3, PT, R12.reuse, 0x9, PT ;  /* 0x000000090c00780c */ /* 0x040fe40003f64270 */
[C---:B------:R-:W-:Y:S02]  /*cca0*/  ISETP.GT.AND P2, PT, R12.reuse, 0x10, PT ;  /* 0x000000100c00780c */ /* 0x040fe40003f44270 */
[----:B------:R-:W-:Y:S02]  /*ccb0*/  ISETP.GT.AND P1, PT, R12, 0x11, PT ;  /* 0x000000110c00780c */ /* 0x000fe40003f24270 */
[----:B------:R-:W-:Y:S02]  /*ccc0*/  FSEL R155, R155, -INF , P5 ;  /* 0xff8000009b9b7808 */ /* 0x000fe40002800000 */
[----:B------:R-:W-:Y:S02]  /*ccd0*/  FSEL R158, R158, -INF , P4 ;  /* 0xff8000009e9e7808 */ /* 0x000fe40002000000 */
[----:B------:R-:W-:-:S02]  /*cce0*/  FSEL R159, R159, -INF , P3 ;  /* 0xff8000009f9f7808 */ /* 0x000fc40001800000 */
[----:B------:R-:W-:Y:S02]  /*ccf0*/  FSEL R162, R162, -INF , P2 ;  /* 0xff800000a2a27808 */ /* 0x000fe40001000000 */
[----:B------:R-:W-:Y:S02]  /*cd00*/  FSEL R163, R163, -INF , P1 ;  /* 0xff800000a3a37808 */ /* 0x000fe40000800000 */
[C---:B------:R-:W-:Y:S02]  /*cd10*/  ISETP.GT.AND P5, PT, R12.reuse, 0x18, PT ;  /* 0x000000180c00780c */ /* 0x040fe40003fa4270 */
[C---:B------:R-:W-:Y:S02]  /*cd20*/  ISETP.GT.AND P4, PT, R12.reuse, 0x19, PT ;  /* 0x000000190c00780c */ /* 0x040fe40003f84270 */
[C---:B------:R-:W-:Y:S02]  /*cd30*/  ISETP.GT.AND P3, PT, R12.reuse, 0x20, PT ;  /* 0x000000200c00780c */ /* 0x040fe40003f64270 */
[----:B------:R-:W-:-:S02]  /*cd40*/  ISETP.GT.AND P2, PT, R12, 0x21, PT ;  /* 0x000000210c00780c */ /* 0x000fc40003f44270 */
[----:B------:R-:W-:Y:S02]  /*cd50*/  ISETP.GT.AND P1, PT, R12, 0x28, PT ;  /* 0x000000280c00780c */ /* 0x000fe40003f24270 */
[----:B------:R-:W-:Y:S02]  /*cd60*/  FSEL R166, R166, -INF , P5 ;  /* 0xff800000a6a67808 */ /* 0x000fe40002800000 */
[----:B------:R-:W-:Y:S02]  /*cd70*/  FSEL R167, R167, -INF , P4 ;  /* 0xff800000a7a77808 */ /* 0x000fe40002000000 */
[----:B------:R-:W-:Y:S02]  /*cd80*/  FSEL R170, R170, -INF , P3 ;  /* 0xff800000aaaa7808 */ /* 0x000fe40001800000 */
[----:B------:R-:W-:Y:S02]  /*cd90*/  FSEL R171, R171, -INF , P2 ;  /* 0xff800000abab7808 */ /* 0x000fe40001000000 */
[----:B------:R-:W-:-:S02]  /*cda0*/  FSEL R174, R174, -INF , P1 ;  /* 0xff800000aeae7808 */ /* 0x000fc40000800000 */
[C---:B------:R-:W-:Y:S02]  /*cdb0*/  ISETP.GT.AND P5, PT, R12.reuse, 0x29, PT ;  /* 0x000000290c00780c */ /* 0x040fe40003fa4270 */
[C---:B------:R-:W-:Y:S02]  /*cdc0*/  ISETP.GT.AND P4, PT, R12.reuse, 0x30, PT ;  /* 0x000000300c00780c */ /* 0x040fe40003f84270 */
[C---:B------:R-:W-:Y:S02]  /*cdd0*/  ISETP.GT.AND P3, PT, R12.reuse, 0x31, PT ;  /* 0x000000310c00780c */ /* 0x040fe40003f64270 */
[C---:B------:R-:W-:Y:S02]  /*cde0*/  ISETP.GT.AND P2, PT, R12.reuse, 0x38, PT ;  /* 0x000000380c00780c */ /* 0x040fe40003f44270 */
[----:B------:R-:W-:Y:S02]  /*cdf0*/  ISETP.GT.AND P1, PT, R12, 0x39, PT ;  /* 0x000000390c00780c */ /* 0x000fe40003f24270 */
        /* <DEDUP_REMOVED lines=10> */
[----:B------:R-:W-:Y:S02]  /*cea0*/  FMNMX.FTZ R12, R163, R12, !PT ;  /* 0x0000000ca30c7209 */ /* 0x000fe40007810000 */
[----:B------:R-:W-:Y:S02]  /*ceb0*/  ISETP.GT.AND P0, PT, R14, 0x21, PT ;  /* 0x000000210e00780c */ /* 0x000fe40003f04270 */
[----:B------:R-:W-:-:S02]  /*cec0*/  FMNMX.FTZ R12, R166, R12, !PT ;  /* 0x0000000ca60c7209 */ /* 0x000fc40007810000 */
[C---:B------:R-:W-:Y:S02]  /*ced0*/  ISETP.GT.AND P1, PT, R14.reuse, 0x29, PT ;  /* 0x000000290e00780c */ /* 0x040fe40003f24270 */
[----:B------:R-:W-:Y:S02]  /*cee0*/  FMNMX.FTZ R12, R167, R12, !PT ;  /* 0x0000000ca70c7209 */ /* 0x000fe40007810000 */
[----:B------:R-:W-:Y:S02]  /*cef0*/  ISETP.GT.AND P2, PT, R14, 0x30, PT ;  /* 0x000000300e00780c */ /* 0x000fe40003f44270 */
[----:B------:R-:W-:Y:S02]  /*cf00*/  FMNMX.FTZ R12, R170, R12, !PT ;  /* 0x0000000caa0c7209 */ /* 0x000fe40007810000 */
[----:B------:R-:W-:Y:S02]  /*cf10*/  ISETP.GT.AND P3, PT, R14, 0x31, PT ;  /* 0x000000310e00780c */ /* 0x000fe40003f64270 */
[----:B------:R-:W-:-:S02]  /*cf20*/  FMNMX.FTZ R12, R171, R12, !PT ;  /* 0x0000000cab0c7209 */ /* 0x000fc40007810000 */
[----:B------:R-:W-:Y:S02]  /*cf30*/  @P0 LOP3.LUT R16, R16, 0x4000, RZ, 0xfc, !PT ;  /* 0x0000400010100812 */ /* 0x000fe400078efcff */
[----:B------:R-:W-:Y:S02]  /*cf40*/  FMNMX.FTZ R12, R174, R12, !PT ;  /* 0x0000000cae0c7209 */ /* 0x000fe40007810000 */
[----:B------:R-:W-:Y:S02]  /*cf50*/  LOP3.LUT R16, R16, 0xffff7fff, RZ, 0xc0, !PT ;  /* 0xffff7fff10107812 */ /* 0x000fe400078ec0ff */
[----:B------:R-:W-:Y:S02]  /*cf60*/  FMNMX.FTZ R12, R175, R12, !PT ;  /* 0x0000000caf0c7209 */ /* 0x000fe40007810000 */
[----:B------:R-:W-:Y:S02]  /*cf70*/  @P1 LOP3.LUT R16, R16, 0x8000, RZ, 0xfc, !PT ;  /* 0x0000800010101812 */ /* 0x000fe400078efcff */
[----:B------:R-:W-:-:S02]  /*cf80*/  FMNMX.FTZ R12, R178, R12, !PT ;  /* 0x0000000cb20c7209 */ /* 0x000fc40007810000 */
[C---:B------:R-:W-:Y:S02]  /*cf90*/  ISETP.GT.AND P4, PT, R14.reuse, 0x38, PT ;  /* 0x000000380e00780c */ /* 0x040fe40003f84270 */
[----:B------:R-:W-:Y:S02]  /*cfa0*/  FMNMX.FTZ R12, R179, R12, !PT ;  /* 0x0000000cb30c7209 */ /* 0x000fe40007810000 */
[----:B------:R-:W-:Y:S02]  /*cfb0*/  ISETP.GT.AND P5, PT, R14, 0x39, PT ;  /* 0x000000390e00780c */ /* 0x000fe40003fa4270 */
[----:B------:R-:W-:Y:S02]  /*cfc0*/  FMNMX.FTZ R12, R182, R12, !PT ;  /* 0x0000000cb60c7209 */ /* 0x000fe40007810000 */
[----:B------:R-:W-:Y:S02]  /*cfd0*/  ISETP.GT.AND P1, PT, R14, 0x19, PT ;  /* 0x000000190e00780c */ /* 0x000fe40003f24270 */
[----:B------:R-:W-:-:S02]  /*cfe0*/  FMNMX.FTZ R12, R183, R12, !PT ;  /* 0x0000000cb70c7209 */ /* 0x000fc40007810000 */
[----:B------:R-:W-:Y:S02]  /*cff0*/  ISETP.GT.AND P0, PT, R14, 0x20, PT ;  /* 0x000000200e00780c */ /* 0x000fe40003f04270 */
[----:B------:R-:W-:Y:S01]  /*d000*/  FSEL R165, R165, -INF , P1 ;  /* 0xff800000a5a57808 */ /* 0x000fe20000800000 */
[----:B------:R-:W2:Y:S01]  /*d010*/  SHFL.BFLY PT, R13, R12, 0x2, 0x1f ;  /* 0x0c401f000c0d7f89 */ /* 0x000ea200000e0000 */
[----:B------:R-:W-:Y:S02]  /*d020*/  FSEL R168, R168, -INF , P0 ;  /* 0xff800000a8a87808 */ /* 0x000fe40000000000 */
[C---:B------:R-:W-:Y:S02]  /*d030*/  LOP3.LUT P0, RZ, R16.reuse, 0x4000, RZ, 0xc0, !PT ;  /* 0x0000400010ff7812 */ /* 0x040fe4000780c0ff */
[----:B------:R-:W-:Y:S02]  /*d040*/  LOP3.LUT P1, RZ, R16, 0x8000, RZ, 0xc0, !PT ;  /* 0x0000800010ff7812 */ /* 0x000fe4000782c0ff */
[----:B------:R-:W-:-:S02]  /*d050*/  FSEL R169, R169, -INF , P0 ;  /* 0xff800000a9a97808 */ /* 0x000fc40000000000 */
[----:B------:R-:W-:Y:S02]  /*d060*/  FSEL R176, R176, -INF , P2 ;  /* 0xff800000b0b07808 */ /* 0x000fe40001000000 */
[----:B------:R-:W-:Y:S02]  /*d070*/  FSEL R177, R177, -INF , P3 ;  /* 0xff800000b1b17808 */ /* 0x000fe40001800000 */
[----:B------:R-:W-:Y:S02]  /*d080*/  FSEL R180, R180, -INF , P4 ;  /* 0xff800000b4b47808 */ /* 0x000fe40002000000 */
[----:B------:R-:W-:Y:S02]  /*d090*/  FSEL R181, R181, -INF , P5 ;  /* 0xff800000b5b57808 */ /* 0x000fe40002800000 */
[----:B------:R-:W-:Y:S02]  /*d0a0*/  LOP3.LUT P0, RZ, R16, 0x2000, RZ, 0xc0, !PT ;  /* 0x0000200010ff7812 */ /* 0x000fe4000780c0ff */
[----:B--2---:R-:W-:-:S05]  /*d0b0*/  FMNMX.FTZ R13, R12, R13, !PT ;  /* 0x0000000d0c0d7209 */ /* 0x004fca0007810000 */
[----:B------:R-:W2:Y:S02]  /*d0c0*/  SHFL.BFLY PT, R12, R13, 0x1, 0x1f ;  /* 0x0c201f000d0c7f89 */ /* 0x000ea400000e0000 */
[----:B--2---:R-:W-:-:S04]  /*d0d0*/  FMNMX.FTZ R13, R13, R12, !PT ;  /* 0x0000000c0d0d7209 */ /* 0x004fc80007810000 */
[----:B------:R-:W-:-:S04]  /*d0e0*/  FSETP.NEU.FTZ.AND P6, PT, R13, -INF , PT ;  /* 0xff8000000d00780b */ /* 0x000fc80003fdd000 */
[----:B------:R-:W-:-:S05]  /*d0f0*/  FSEL R12, R13, RZ, P6 ;  /* 0x000000ff0d0c7208 */ /* 0x000fca0003000000 */
[----:B------:R-:W-:Y:S01]  /*d100*/  FADD.FTZ R219, -R12, R219 ;  /* 0x000000db0cdb7221 */ /* 0x000fe20000010100 */
[----:B------:R-:W-:-:S04]  /*d110*/  IMAD.U32 R12, RZ, RZ, UR40 ;  /* 0x00000028ff0c7e24 */ /* 0x000fc8000f8e00ff */
[----:B------:R-:W-:-:S05]  /*d120*/  FMUL.FTZ R153, R13, R12 ;  /* 0x0000000c0d997220 */ /* 0x000fca0000410000 */
[----:B------:R-:W-:Y:S02]  /*d130*/  FSEL R153, R153, RZ, P6 ;  /* 0x000000ff99997208 */ /* 0x000fe40003000000 */
[----:B------:R-:W-:Y:S01]  /*d140*/  ISETP.GT.AND P6, PT, R14, 0x28, PT ;  /* 0x000000280e00780c */ /* 0x000fe20003fc4270 */
[----:B------:R-:W-:Y:S02]  /*d150*/  VIADD R14, R209, 0x28c40 ;  /* 0x00028c40d10e7836 */ /* 0x000fe40000000000 */
[-CC-:B------:R-:W-:Y:S01]  /*d160*/  FFMA.FTZ R154, R154, R12.reuse, -R153.reuse ;  /* 0x0000000c9a9a7223 */ /* 0x180fe20000010899 */
[----:B------:R-:W-:Y:S01]  /*d170*/  FSEL R172, R172, -INF , P6 ;  /* 0xff800000acac7808 */ /* 0x000fe20003000000 */
[-CC-:B------:R-:W-:Y:S01]  /*d180*/  FFMA.FTZ R223, R170, R12.reuse, -R153.reuse ;  /* 0x0000000caadf7223 */ /* 0x180fe20000010899 */
[----:B------:R-:W-:Y:S01]  /*d190*/  PRMT R14, R187, 0x654, R14 ;  /* 0x00000654bb0e7816 */ /* 0x000fe2000000000e */
[-C--:B------:R-:W-:Y:S01]  /*d1a0*/  FMUL.FTZ R170, R219, R12.reuse ;  /* 0x0000000cdbaa7220 */ /* 0x080fe20000410000 */
[-CC-:B------:R-:W-:Y:S01]  /*d1b0*/  FFMA.FTZ R155, R155, R12.reuse, -R153.reuse ;  /* 0x0000000c9b9b7223 */ /* 0x180fe20000010899 */
[-CC-:B------:R-:W-:Y:S01]  /*d1c0*/  FFMA.FTZ R158, R158, R12.reuse, -R153.reuse ;  /* 0x0000000c9e9e7223 */ /* 0x180fe20000010899 */
[----:B------:R2:W-:Y:S01]  /*d1d0*/  SYNCS.ARRIVE.TRANS64.RED.A1T0 RZ, [R14+URZ], RZ ;  /* 0x000000ff0eff79a7 */ /* 0x0005e2000810043f */
[-CC-:B------:R-:W-:Y:S01]  /*d1e0*/  FFMA.FTZ R159, R159, R12.reuse, -R153.reuse ;  /* 0x0000000c9f9f7223 */ /* 0x180fe20000010899 */
[-CC-:B------:R-:W-:Y:S01]  /*d1f0*/  FFMA.FTZ R162, R162, R12.reuse, -R153.reuse ;  /* 0x0000000ca2a27223 */ /* 0x180fe20000010899 */
[-CC-:B------:R-:W-:Y:S01]  /*d200*/  FFMA.FTZ R163, R163, R12.reuse, -R153.reuse ;  /* 0x0000000ca3a37223 */ /* 0x180fe20000010899 */
[-CC-:B------:R-:W-:Y:S01]  /*d210*/  FFMA.FTZ R166, R166, R12.reuse, -R153.reuse ;  /* 0x0000000ca6a67223 */ /* 0x180fe20000010899 */
[-CC-:B------:R-:W-:Y:S01]  /*d220*/  FFMA.FTZ R167, R167, R12.reuse, -R153.reuse ;  /* 0x0000000ca7a77223 */ /* 0x180fe20000010899 */
[-CC-:B------:R-:W-:Y:S01]  /*d230*/  FFMA.FTZ R171, R171, R12.reuse, -R153.reuse ;  /* 0x0000000cabab7223 */ /* 0x180fe20000010899 */
[--C-:B------:R-:W-:Y:S01]  /*d240*/  FFMA.FTZ R174, R174, R12, -R153.reuse ;  /* 0x0000000caeae7223 */ /* 0x100fe20000010899 */
[----:B--2---:R-:W-:Y:S01]  /*d250*/  FMNMX.FTZ R14, R152, R218, !PT ;  /* 0x000000da980e7209 */ /* 0x004fe20007810000 */
[-CC-:B------:R-:W-:Y:S01]  /*d260*/  FFMA.FTZ R175, R175, R12.reuse, -R153.reuse ;  /* 0x0000000cafaf7223 */ /* 0x180fe20000010899 */
[-CC-:B------:R-:W-:Y:S01]  /*d270*/  FFMA.FTZ R178, R178, R12.reuse, -R153.reuse ;  /* 0x0000000cb2b27223 */ /* 0x180fe20000010899 */
[--C-:B------:R-:W-:Y:S01]  /*d280*/  FFMA.FTZ R179, R179, R12, -R153.reuse ;  /* 0x0000000cb3b37223 */ /* 0x100fe20000010899 */
[----:B------:R-:W-:Y:S01]  /*d290*/  FMNMX.FTZ R14, R222, R14, !PT ;  /* 0x0000000ede0e7209 */ /* 0x000fe20007810000 */
[-CC-:B------:R-:W-:Y:S01]  /*d2a0*/  FFMA.FTZ R182, R182, R12.reuse, -R153.reuse ;  /* 0x0000000cb6b67223 */ /* 0x180fe20000010899 */
[----:B------:R-:W-:Y:S01]  /*d2b0*/  FFMA.FTZ R183, R183, R12, -R153 ;  /* 0x0000000cb7b77223 */ /* 0x000fe20000010899 */
[----:B------:R-:W2:Y:S01]  /*d2c0*/  MUFU.EX2 R170, R170 ;  /* 0x000000aa00aa7308 */ /* 0x000ea20000000800 */
[----:B------:R-:W-:-:S04]  /*d2d0*/  FMNMX.FTZ R14, R156, R14, !PT ;  /* 0x0000000e9c0e7209 */ /* 0x000fc80007810000 */
[----:B------:R-:W-:-:S03]  /*d2e0*/  FMNMX.FTZ R14, R157, R14, !PT ;  /* 0x0000000e9d0e7209 */ /* 0x000fc60007810000 */
[----:B------:R3:W4:Y:S01]  /*d2f0*/  MUFU.EX2 R153, R154 ;  /* 0x0000009a00997308 */ /* 0x0007220000000800 */
[----:B------:R-:W-:-:S04]  /*d300*/  FMNMX.FTZ R14, R160, R14, !PT ;  /* 0x0000000ea00e7209 */ /* 0x000fc80007810000 */
[----:B------:R-:W-:-:S03]  /*d310*/  FMNMX.FTZ R14, R161, R14, !PT ;  /* 0x0000000ea10e7209 */ /* 0x000fc60007810000 */
[----:B------:R-:W5:Y:S01]  /*d320*/  MUFU.EX2 R155, R155 ;  /* 0x0000009b009b7308 */ /* 0x000f620000000800 */
[----:B------:R-:W-:Y:S01]  /*d330*/  FMNMX.FTZ R14, R164, R14, !PT ;  /* 0x0000000ea40e7209 */ /* 0x000fe20007810000 */
[-C--:B--2---:R-:W-:Y:S01]  /*d340*/  FMUL.FTZ R26, R26, R170.reuse ;  /* 0x000000aa1a1a7220 */ /* 0x084fe20000410000 */
[----:B---3--:R-:W-:Y:S01]  /*d350*/  FSEL R154, R173, -INF , P1 ;  /* 0xff800000ad9a7808 */ /* 0x008fe20000800000 */
[----:B------:R-:W-:Y:S01]  /*d360*/  FMUL.FTZ R27, R27, R170 ;  /* 0x000000aa1b1b7220 */ /* 0x000fe20000410000 */
[----:B------:R-:W-:Y:S01]  /*d370*/  FMNMX.FTZ R14, R165, R14, !PT ;  /* 0x0000000ea50e7209 */ /* 0x000fe20007810000 */
[----:B------:R-:W-:Y:S01]  /*d380*/  FMUL.FTZ R30, R30, R170 ;  /* 0x000000aa1e1e7220 */ /* 0x000fe20000410000 */
[----:B------:R-:W-:Y:S01]  /*d390*/  ISETP.NE.AND P1, PT, R197, RZ, PT ;  /* 0x000000ffc500720c */ /* 0x000fe20003f25270 */
[----:B------:R-:W-:Y:S01]  /*d3a0*/  MUFU.EX2 R159, R159 ;  /* 0x0000009f009f7308 */ /* 0x000fe20000000800 */
[----:B------:R-:W-:Y:S01]  /*d3b0*/  FMNMX.FTZ R14, R168, R14, !PT ;  /* 0x0000000ea80e7209 */ /* 0x000fe20007810000 */
[----:B----4-:R-:W-:Y:S01]  /*d3c0*/  FFMA.FTZ R3, R170, R3, R153 ;  /* 0x00000003aa037223 */ /* 0x010fe20000010099 */
[-C--:B------:R-:W-:Y:S01]  /*d3d0*/  FMUL.FTZ R31, R31, R170.reuse ;  /* 0x000000aa1f1f7220 */ /* 0x080fe20000410000 */
[----:B------:R-:W-:Y:S01]  /*d3e0*/  FMUL.FTZ R34, R34, R170 ;  /* 0x000000aa22227220 */ /* 0x000fe20000410000 */
[----:B------:R-:W-:Y:S01]  /*d3f0*/  FMNMX.FTZ R14, R169, R14, !PT ;  /* 0x0000000ea90e7209 */ /* 0x000fe20007810000 */
[-C--:B------:R-:W-:Y:S01]  /*d400*/  FMUL.FTZ R35, R35, R170.reuse ;  /* 0x000000aa23237220 */ /* 0x080fe20000410000 */
[----:B------:R-:W-:Y:S01]  /*d410*/  FMUL.FTZ R38, R38, R170 ;  /* 0x000000aa26267220 */ /* 0x000fe20000410000 */
[----:B------:R-:W-:Y:S01]  /*d420*/  MUFU.EX2 R162, R162 ;  /* 0x000000a200a27308 */ /* 0x000fe20000000800 */
[----:B------:R-:W-:Y:S01]  /*d430*/  FMNMX.FTZ R14, R172, R14, !PT ;  /* 0x0000000eac0e7209 */ /* 0x000fe20007810000 */
[C---:B-----5:R-:W-:Y:S01]  /*d440*/  FADD.FTZ R3, R155.reuse, R3 ;  /* 0x000000039b037221 */ /* 0x060fe20000010000 */
[----:B------:R-:W-:Y:S01]  /*d450*/  F2FP.BF16.F32.PACK_AB R153, R155, R153 ;  /* 0x000000999b99723e */ /* 0x000fe200000010ff */
[----:B------:R-:W-:Y:S01]  /*d460*/  FMUL.FTZ R39, R39, R170 ;  /* 0x000000aa27277220 */ /* 0x000fe20000410000 */
[----:B------:R-:W-:Y:S01]  /*d470*/  FMNMX.FTZ R14, R154, R14, !PT ;  /* 0x0000000e9a0e7209 */ /* 0x000fe20007810000 */
[-C--:B------:R-:W-:Y:S01]  /*d480*/  FMUL.FTZ R42, R42, R170.reuse ;  /* 0x000000aa2a2a7220 */ /* 0x080fe20000410000 */
[----:B------:R-:W-:Y:S01]  /*d490*/  FMUL.FTZ R43, R43, R170 ;  /* 0x000000aa2b2b7220 */ /* 0x000fe20000410000 */
[----:B------:R-:W-:Y:S01]  /*d4a0*/  MUFU.EX2 R166, R166 ;  /* 0x000000a600a67308 */ /* 0x000fe20000000800 */
[----:B------:R-:W-:Y:S01]  /*d4b0*/  FMNMX.FTZ R14, R176, R14, !PT ;  /* 0x0000000eb00e7209 */ /* 0x000fe20007810000 */
[-C--:B------:R-:W-:Y:S01]  /*d4c0*/  FMUL.FTZ R46, R46, R170.reuse ;  /* 0x000000aa2e2e7220 */ /* 0x080fe20000410000 */
[-C--:B------:R-:W-:Y:S01]  /*d4d0*/  FMUL.FTZ R47, R47, R170.reuse ;  /* 0x000000aa2f2f7220 */ /* 0x080fe20000410000 */
        /* <DEDUP_REMOVED lines=11> */
[-C--:B------:R-:W-:Y:S01]  /*d590*/  FMUL.FTZ R63, R63, R170.reuse ;  /* 0x000000aa3f3f7220 */ /* 0x080fe20000410000 */
[----:B------:R-:W-:Y:S01]  /*d5a0*/  MUFU.EX2 R223, R223 ;  /* 0x000000df00df7308 */ /* 0x000fe20000000800 */
[-C--:B------:R-:W-:Y:S01]  /*d5b0*/  FMUL.FTZ R66, R66, R170.reuse ;  /* 0x000000aa42427220 */ /* 0x080fe20000410000 */
[----:B------:R-:W2:Y:S01]  /*d5c0*/  SHFL.BFLY PT, R155, R14, 0x2, 0x1f ;  /* 0x0c401f000e9b7f89 */ /* 0x000ea200000e0000 */
        /* <DEDUP_REMOVED lines=23> */
[----:B--2---:R-:W-:Y:S01]  /*d740*/  FMNMX.FTZ R14, R14, R155, !PT ;  /* 0x0000009b0e0e7209 */ /* 0x004fe20007810000 */
[-C--:B------:R-:W-:Y:S01]  /*d750*/  FMUL.FTZ R107, R107, R170.reuse ;  /* 0x000000aa6b6b7220 */ /* 0x080fe20000410000 */
[-C--:B------:R-:W-:Y:S01]  /*d760*/  FMUL.FTZ R110, R110, R170.reuse ;  /* 0x000000aa6e6e7220 */ /* 0x080fe20000410000 */
[-C--:B------:R-:W-:Y:S01]  /*d770*/  FMUL.FTZ R111, R111, R170.reuse ;  /* 0x000000aa6f6f7220 */ /* 0x080fe20000410000 */
[-C--:B------:R-:W-:Y:S01]  /*d780*/  FMUL.FTZ R114, R114, R170.reuse ;  /* 0x000000aa72727220 */ /* 0x080fe20000410000 */
[----:B------:R-:W2:Y:S01]  /*d790*/  SHFL.BFLY PT, R173, R14, 0x1, 0x1f ;  /* 0x0c201f000ead7f89 */ /* 0x000ea200000e0000 */
        /* <DEDUP_REMOVED lines=17> */
[----:B---3--:R-:W-:Y:S01]  /*d8b0*/  FADD.FTZ R3, R155, R3 ;  /* 0x000000039b037221 */ /* 0x008fe20000010000 */
[----:B------:R-:W-:Y:S01]  /*d8c0*/  F2FP.BF16.F32.PACK_AB R155, R159, R155 ;  /* 0x0000009b9f9b723e */ /* 0x000fe200000010ff */
[-C--:B------:R-:W-:Y:S01]  /*d8d0*/  FMUL.FTZ R143, R143, R170.reuse ;  /* 0x000000aa8f8f7220 */ /* 0x080fe20000410000 */
[----:B------:R-:W-:Y:S01]  /*d8e0*/  FMUL.FTZ R146, R146, R170 ;  /* 0x000000aa92927220 */ /* 0x000fe20000410000 */
[----:B------:R-:W-:Y:S01]  /*d8f0*/  FADD.FTZ R3, R159, R3 ;  /* 0x000000039f037221 */ /* 0x000fe20000010000 */
[----:B------:R-:W-:Y:S01]  /*d900*/  F2FP.BF16.F32.PACK_AB R159, R167, R166 ;  /* 0x000000a6a79f723e */ /* 0x000fe200000010ff */
[-C--:B------:R-:W-:Y:S01]  /*d910*/  FMUL.FTZ R147, R147, R170.reuse ;  /* 0x000000aa93937220 */ /* 0x080fe20000410000 */
[----:B--2---:R-:W-:Y:S01]  /*d920*/  FMNMX.FTZ R14, R14, R173, !PT ;  /* 0x000000ad0e0e7209 */ /* 0x004fe20007810000 */
[----:B------:R-:W-:Y:S01]  /*d930*/  FADD.FTZ R3, R162, R3 ;  /* 0x00000003a2037221 */ /* 0x000fe20000010000 */
[----:B------:R-:W-:Y:S01]  /*d940*/  MUFU.EX2 R182, R182 ;  /* 0x000000b600b67308 */ /* 0x000fe20000000800 */
[----:B------:R-:W-:Y:S01]  /*d950*/  FMUL.FTZ R150, R150, R170 ;  /* 0x000000aa96967220 */ /* 0x000fe20000410000 */
[C---:B------:R-:W-:Y:S01]  /*d960*/  FSETP.NEU.FTZ.AND P2, PT, R14.reuse, -INF , PT ;  /* 0xff8000000e00780b */ /* 0x040fe20003f5d000 */
[----:B------:R-:W-:Y:S01]  /*d970*/  FMUL.FTZ R219, R14, R12 ;  /* 0x0000000c0edb7220 */ /* 0x000fe20000410000 */
[----:B----4-:R-:W-:Y:S01]  /*d980*/  FADD.FTZ R3, R158, R3 ;  /* 0x000000039e037221 */ /* 0x010fe20000010000 */
[----:B------:R-:W-:Y:S01]  /*d990*/  FMUL.FTZ R151, R151, R170 ;  /* 0x000000aa97977220 */ /* 0x000fe20000410000 */
[----:B------:R-:W-:-:S02]  /*d9a0*/  FSEL R163, R14, RZ, P2 ;  /* 0x000000ff0ea37208 */ /* 0x000fc40001000000 */
[----:B------:R-:W-:Y:S01]  /*d9b0*/  FSEL R219, R219, RZ, P2 ;  /* 0x000000ffdbdb7208 */ /* 0x000fe20001000000 */
[----:B------:R-:W-:Y:S02]  /*d9c0*/  FADD.FTZ R3, R166, R3 ;  /* 0x00000003a6037221 */ /* 0x000fe40000010000 */
[----:B------:R-:W-:Y:S01]  /*d9d0*/  FADD.FTZ R163, -R163, R218 ;  /* 0x000000daa3a37221 */ /* 0x000fe20000010100 */
[----:B------:R-:W-:Y:S02]  /*d9e0*/  @!P1 IMAD R218, R220, 0x40, R191 ;  /* 0x00000040dcda9824 */ /* 0x000fe400078e02bf */
[-CC-:B------:R-:W-:Y:S01]  /*d9f0*/  FFMA.FTZ R152, R152, R12.reuse, -R219.reuse ;  /* 0x0000000c98987223 */ /* 0x180fe200000108db */
[-CC-:B------:R-:W-:Y:S01]  /*da00*/  FFMA.FTZ R222, R222, R12.reuse, -R219.reuse ;  /* 0x0000000cdede7223 */ /* 0x180fe200000108db */
[-C--:B------:R-:W-:Y:S01]  /*da10*/  FMUL.FTZ R163, R163, R12.reuse ;  /* 0x0000000ca3a37220 */ /* 0x080fe20000410000 */
        /* <DEDUP_REMOVED lines=11> */
[----:B------:R-:W3:Y:S01]  /*dad0*/  MUFU.EX2 R152, R152 ;  /* 0x0000009800987308 */ /* 0x000ee20000000800 */
[----:B------:R-:W-:Y:S01]  /*dae0*/  FFMA.FTZ R176, R176, R12, -R219 ;  /* 0x0000000cb0b07223 */ /* 0x000fe200000108db */
[----:B------:R-:W-:-:S02]  /*daf0*/  @!P1 IMAD R218, R218, 0x4, R2 ;  /* 0x00000004dada9824 */ /* 0x000fc400078e0202 */
[-CC-:B------:R-:W-:Y:S01]  /*db00*/  FFMA.FTZ R177, R177, R12.reuse, -R219.reuse ;  /* 0x0000000cb1b17223 */ /* 0x180fe200000108db */
[-CC-:B------:R-:W-:Y:S01]  /*db10*/  FFMA.FTZ R181, R181, R12.reuse, -R219.reuse ;  /* 0x0000000cb5b57223 */ /* 0x180fe200000108db */
[----:B------:R-:W-:Y:S01]  /*db20*/  FFMA.FTZ R180, R180, R12, -R219 ;  /* 0x0000000cb4b47223 */ /* 0x000fe200000108db */
[----:B------:R4:W-:Y:S01]  /*db30*/  @!P1 STS [R218+0x28820], R170 ;  /* 0x028820aada009388 */ /* 0x0009e20000000800 */
[----:B------:R-:W5:Y:S01]  /*db40*/  MUFU.EX2 R222, R222 ;  /* 0x000000de00de7308 */ /* 0x000f620000000800 */
[-C--:B--2---:R-:W-:Y:S01]  /*db50*/  FMUL.FTZ R24, R24, R173.reuse ;  /* 0x000000ad18187220 */ /* 0x084fe20000410000 */
[-C--:B------:R-:W-:Y:S01]  /*db60*/  FMUL.FTZ R25, R25, R173.reuse ;  /* 0x000000ad19197220 */ /* 0x080fe20000410000 */
[----:B------:R4:W-:Y:S01]  /*db70*/  @!P1 STS [R218+0x28800], R173 ;  /* 0x028800adda009388 */ /* 0x0009e20000000800 */
        /* <DEDUP_REMOVED lines=29> */
[----:B0-----:R-:W-:Y:S01]  /*dd50*/  F2FP.BF16.F32.PACK_AB R157, R158, R162 ;  /* 0x000000a29e9d723e */ /* 0x001fe200000010ff */
[----:B---3--:R-:W-:Y:S01]  /*dd60*/  FFMA.FTZ R158, R173, R0, R152 ;  /* 0x00000000ad9e7223 */ /* 0x008fe20000010098 */
[----:B------:R-:W-:Y:S01]  /*dd70*/  FADD.FTZ R0, R167, R3 ;  /* 0x00000003a7007221 */ /* 0x000fe20000010000 */
[C---:B-----5:R-:W-:Y:S01]  /*dd80*/  F2FP.BF16.F32.PACK_AB R152, R222.reuse, R152 ;  /* 0x00000098de98723e */ /* 0x060fe200000010ff */
[-C--:B------:R-:W-:Y:S01]  /*dd90*/  FMUL.FTZ R77, R77, R173.reuse ;  /* 0x000000ad4d4d7220 */ /* 0x080fe20000410000 */
[----:B------:R-:W-:Y:S01]  /*dda0*/  FADD.FTZ R158, R222, R158 ;  /* 0x0000009ede9e7221 */ /* 0x000fe20000010000 */
[-C--:B------:R-:W-:Y:S01]  /*ddb0*/  FMUL.FTZ R80, R80, R173.reuse ;  /* 0x000000ad50507220 */ /* 0x080fe20000410000 */
[----:B------:R-:W0:Y:S01]  /*ddc0*/  MUFU.EX2 R161, R161 ;  /* 0x000000a100a17308 */ /* 0x000e220000000800 */
[-C--:B------:R-:W-:Y:S01]  /*ddd0*/  FMUL.FTZ R81, R81, R173.reuse ;  /* 0x000000ad51517220 */ /* 0x080fe20000410000 */
[----:B--2---:R-:W-:Y:S01]  /*dde0*/  FADD.FTZ R158, R156, R158 ;  /* 0x0000009e9c9e7221 */ /* 0x004fe20000010000 */
[-C--:B------:R-:W-:Y:S01]  /*ddf0*/  FMUL.FTZ R84, R84, R173.reuse ;  /* 0x000000ad54547220 */ /* 0x080fe20000410000 */
[-C--:B------:R-:W-:Y:S01]  /*de00*/  FMUL.FTZ R85, R85, R173.reuse ;  /* 0x000000ad55557220 */ /* 0x080fe20000410000 */
[-C--:B------:R-:W-:Y:S01]  /*de10*/  FMUL.FTZ R88, R88, R173.reuse ;  /* 0x000000ad58587220 */ /* 0x080fe20000410000 */
[----:B-1----:R-:W-:Y:S01]  /*de20*/  FADD.FTZ R158, R174, R158 ;  /* 0x0000009eae9e7221 */ /* 0x002fe20000010000 */
[-C--:B------:R-:W-:Y:S01]  /*de30*/  FMUL.FTZ R89, R89, R173.reuse ;  /* 0x000000ad59597220 */ /* 0x080fe20000410000 */
[----:B------:R-:W1:Y:S01]  /*de40*/  MUFU.EX2 R164, R164 ;  /* 0x000000a400a47308 */ /* 0x000e620000000800 */
[-C--:B------:R-:W-:Y:S01]  /*de50*/  FMUL.FTZ R92, R92, R173.reuse ;  /* 0x000000ad5c5c7220 */ /* 0x080fe20000410000 */
[----:B----4-:R-:W-:Y:S01]  /*de60*/  FADD.FTZ R158, R160, R158 ;  /* 0x0000009ea09e7221 */ /* 0x010fe20000010000 */
        /* <DEDUP_REMOVED lines=34> */
[----:B------:R-:W-:-:S03]  /*e090*/  FMUL.FTZ R149, R149, R173 ;  /* 0x000000ad95957220 */ /* 0x000fc60000410000 */
[----:B------:R4:W5:Y:S08]  /*e0a0*/  MUFU.EX2 R3, R154 ;  /* 0x0000009a00037308 */ /* 0x0009700000000800 */
[----:B------:R-:W5:Y:S01]  /*e0b0*/  MUFU.EX2 R176, R176 ;  /* 0x000000b000b07308 */ /* 0x000f620000000800 */
[----:B----4-:R-:W-:Y:S01]  /*e0c0*/  F2FP.BF16.F32.PACK_AB R154, R174, R156 ;  /* 0x0000009cae9a723e */ /* 0x010fe200000010ff */
[----:B------:R-:W-:Y:S01]  /*e0d0*/  BAR.SYNC.DEFER_BLOCKING 0xf, 0x100 ;  /* 0x03c4000000007b1d */ /* 0x000fe20000010000 */
[----:B------:R-:W-:Y:S01]  /*e0e0*/  F2FP.BF16.F32.PACK_AB R156, R161, R160 ;  /* 0x000000a0a19c723e */ /* 0x000fe200000010ff */
[----:B--2---:R-:W-:Y:S01]  /*e0f0*/  FADD.FTZ R160, R165, R158 ;  /* 0x0000009ea5a07221 */ /* 0x004fe20000010000 */
[----:B------:R-:W-:Y:S01]  /*e100*/  FADD.FTZ R161, R223, R0 ;  /* 0x00000000dfa17221 */ /* 0x000fe20000010000 */
[----:B------:R-:W-:-:S02]  /*e110*/  F2FP.BF16.F32.PACK_AB R158, R165, R164 ;  /* 0x000000a4a59e723e */ /* 0x000fc400000010ff */
[----:B0-----:R-:W-:Y:S01]  /*e120*/  FADD.FTZ R160, R168, R160 ;  /* 0x000000a0a8a07221 */ /* 0x001fe20000010000 */
[C---:B------:R-:W-:Y:S01]  /*e130*/  FADD.FTZ R164, R171.reuse, R161 ;  /* 0x000000a1aba47221 */ /* 0x040fe20000010000 */
[----:B------:R-:W0:Y:S01]  /*e140*/  MUFU.EX2 R177, R177 ;  /* 0x000000b100b17308 */ /* 0x000e220000000800 */
[----:B------:R-:W-:Y:S01]  /*e150*/  F2FP.BF16.F32.PACK_AB R161, R171, R223 ;  /* 0x000000dfaba1723e */ /* 0x000fe200000010ff */
[----:B-1----:R-:W-:Y:S01]  /*e160*/  FADD.FTZ R0, R169, R160 ;  /* 0x000000a0a9007221 */ /* 0x002fe20000010000 */
[----:B------:R-:W-:Y:S01]  /*e170*/  FADD.FTZ R164, R163, R164 ;  /* 0x000000a4a3a47221 */ /* 0x000fe20000010000 */
[----:B------:R-:W-:Y:S02]  /*e180*/  F2FP.BF16.F32.PACK_AB R160, R169, R168 ;  /* 0x000000a8a9a0723e */ /* 0x000fe400000010ff */
[----:B---3--:R-:W-:Y:S01]  /*e190*/  FADD.FTZ R0, R162, R0 ;  /* 0x00000000a2007221 */ /* 0x008fe20000010000 */
[----:B------:R-:W-:Y:S01]  /*e1a0*/  FADD.FTZ R164, R175, R164 ;  /* 0x000000a4afa47221 */ /* 0x000fe20000010000 */
[----:B------:R-:W1:Y:S01]  /*e1b0*/  MUFU.EX2 R166, R180 ;  /* 0x000000b400a67308 */ /* 0x000e620000000800 */
[C---:B-----5:R-:W-:Y:S01]  /*e1c0*/  F2FP.BF16.F32.PACK_AB R162, R3.reuse, R162 ;  /* 0x000000a203a2723e */ /* 0x060fe200000010ff */
[----:B------:R-:W-:Y:S01]  /*e1d0*/  FADD.FTZ R0, R3, R0 ;  /* 0x0000000003007221 */ /* 0x000fe20000010000 */
[----:B------:R-:W-:Y:S01]  /*e1e0*/  FADD.FTZ R3, R178, R164 ;  /* 0x000000a4b2037221 */ /* 0x000fe20000010000 */
[----:B------:R-:W-:-:S02]  /*e1f0*/  F2FP.BF16.F32.PACK_AB R163, R175, R163 ;  /* 0x000000a3afa3723e */ /* 0x000fc400000010ff */
[----:B------:R-:W-:Y:S01]  /*e200*/  FADD.FTZ R0, R176, R0 ;  /* 0x00000000b0007221 */ /* 0x000fe20000010000 */
[----:B------:R-:W-:Y:S01]  /*e210*/  FADD.FTZ R3, R179, R3 ;  /* 0x00000003b3037221 */ /* 0x000fe20000010000 */
[----:B------:R-:W2:Y:S01]  /*e220*/  MUFU.EX2 R167, R183 ;  /* 0x000000b700a77308 */ /* 0x000ea20000000800 */
[C---:B0-----:R-:W-:Y:S01]  /*e230*/  F2FP.BF16.F32.PACK_AB R164, R177.reuse, R176 ;  /* 0x000000b0b1a4723e */ /* 0x041fe200000010ff */
[----:B------:R-:W-:Y:S01]  /*e240*/  FADD.FTZ R0, R177, R0 ;  /* 0x00000000b1007221 */ /* 0x000fe20000010000 */
[----:B------:R-:W-:Y:S01]  /*e250*/  FADD.FTZ R3, R182, R3 ;  /* 0x00000003b6037221 */ /* 0x000fe20000010000 */
[----:B------:R-:W-:Y:S01]  /*e260*/  F2FP.BF16.F32.PACK_AB R165, R179, R178 ;  /* 0x000000b2b3a5723e */ /* 0x000fe200000010ff */
[----:B------:R0:W-:Y:S03]  /*e270*/  STSM.16.M88.4 [R201+0x26800], R152 ;  /* 0x02680098c9007844 */ /* 0x0001e60000000200 */
[----:B------:R-:W3:Y:S01]  /*e280*/  MUFU.EX2 R181, R181 ;  /* 0x000000b500b57308 */ /* 0x000ee20000000800 */
[----:B-1----:R-:W-:Y:S01]  /*e290*/  FADD.FTZ R0, R166, R0 ;  /* 0x00000000a6007221 */ /* 0x002fe20000010000 */
[----:B------:R0:W-:Y:S04]  /*e2a0*/  STSM.16.M88.4 [R202], R156 ;  /* 0x0000009cca007844 */ /* 0x0001e80000000200 */
[----:B------:R0:W-:Y:S01]  /*e2b0*/  STSM.16.M88.4 [R204], R160 ;  /* 0x000000a0cc007844 */ /* 0x0001e20000000200 */
[C---:B--2---:R-:W-:Y:S01]  /*e2c0*/  FADD.FTZ R3, R167.reuse, R3 ;  /* 0x00000003a7037221 */ /* 0x044fe20000010000 */
[----:B------:R-:W-:-:S02]  /*e2d0*/  F2FP.BF16.F32.PACK_AB R167, R167, R182 ;  /* 0x000000b6a7a7723e */ /* 0x000fc400000010ff */
[C---:B---3--:R-:W-:Y:S01]  /*e2e0*/  F2FP.BF16.F32.PACK_AB R166, R181.reuse, R166 ;  /* 0x000000a6b5a6723e */ /* 0x048fe200000010ff */
[----:B------:R-:W-:-:S04]  /*e2f0*/  FADD.FTZ R0, R181, R0 ;  /* 0x00000000b5007221 */ /* 0x000fc80000010000 */
[----:B------:R0:W-:Y:S01]  /*e300*/  STSM.16.M88.4 [R203], R164 ;  /* 0x000000a4cb007844 */ /* 0x0001e20000000200 */
[----:B------:R-:W-:Y:S05]  /*e310*/  @!P0 BRA `(.L_x_4614) ;  /* 0x0000000000048947 */ /* 0x000fea0003800000 */
[----:B------:R-:W-:Y:S01]  /*e320*/  BPT.TRAP 0x1 ;  /* 0x000000040000795c */ /* 0x000fe20000300000 */
.L_x_4614:
[----:B------:R1:W2:Y:S01]  /*e330*/  SYNCS.PHASECHK.TRANS64.TRYWAIT P1, [R209+URZ+0x28c50], R213 ;  /* 0x028c50d5d10075a7 */ /* 0x0002a2000802017f */
[----:B------:R-:W-:Y:S05]  /*e340*/  @!P0 BRA `(.L_x_4615) ;  /* 0x0000000000048947 */ /* 0x000fea0003800000 */
[----:B------:R-:W-:Y:S01]  /*e350*/  BPT.TRAP 0x1 ;  /* 0x000000040000795c */ /* 0x000fe20000300000 */
.L_x_4615:
[----:B------:R-:W-:Y:S04]  /*e360*/  BSSY B2, `(.L_x_4616) ;  /* 0x0000004000027945 */ /* 0x000fe80003800000 */
[----:B--2---:R-:W-:Y:S05]  /*e370*/  @P1 BRA `(.L_x_4617) ;  /* 0x0000000000081947 */ /* 0x004fea0003800000 */
[----:B------:R-:W2:Y:S02]  /*e380*/  SYNCS.PHASECHK.TRANS64.TRYWAIT P1, [R209+URZ+0x28c50], R213 ;  /* 0x028c50d5d10075a7 */ /* 0x000ea4000802017f */
[----:B--2---:R-:W-:Y:S05]  /*e390*/  @!P1 BRA `(.L_x_4618) ;  /* 0x0000010800b09947 */ /* 0x004fea0003800000 */
.L_x_4617:
[----:B------:R-:W-:Y:S05]  /*e3a0*/  BSYNC B2 ;  /* 0x0000000000027941 */ /* 0x000fea0003800000 */
.L_x_4616:
        /* <DEDUP_REMOVED lines=40> */
.L_x_4619:
[----:B------:R-:W-:Y:S01]  /*e630*/  ISETP.GT.AND P1, PT, R21, R20, PT ;  /* 0x000000141500720c */ /* 0x000fe20003f24270 */
[----:B-12---:R-:W-:Y:S02]  /*e640*/  VIADD R209, R209, 0x28c60 ;  /* 0x00028c60d1d17836 */ /* 0x006fe40000000000 */
        /* <DEDUP_REMOVED lines=8> */
.L_x_4607:
[----:B0-----:R-:W-:-:S07]  /*e6d0*/  IMAD.MOV.U32 R209, RZ, RZ, R21 ;  /* 0x000000ffffd17224 */ /* 0x001fce00078e0015 */
.L_x_4606:
[----:B------:R-:W-:Y:S05]  /*e6e0*/  BSYNC B1 ;  /* 0x0000000000017941 */ /* 0x000fea0003800000 */
.L_x_4605:
[----:B------:R-:W-:Y:S01]  /*e6f0*/  ISETP.GE.AND P1, PT, R209, R205, PT ;  /* 0x000000cdd100720c */ /* 0x000fe20003f26270 */
[----:B------:R-:W-:-:S12]  /*e700*/  BSSY B0, `(.L_x_4621) ;  /* 0x00001a5000007945 */ /* 0x000fd80003800000 */
[----:B------:R-:W-:Y:S05]  /*e710*/  @!P1 BRA `(.L_x_4622) ;  /* 0x00000018008c9947 */ /* 0x000fea0003800000 */
[----:B------:R-:W-:Y:S02]  /*e720*/  IMAD.MOV.U32 R21, RZ, RZ, R13 ;  /* 0x000000ffff157224 */ /* 0x000fe400078e000d */
[----:B------:R-:W-:Y:S02]  /*e730*/  IMAD.MOV.U32 R213, RZ, RZ, R14 ;  /* 0x000000ffffd57224 */ /* 0x000fe400078e000e */
[----:B------:R-:W-:-:S07]  /*e740*/  IMAD.MOV.U32 R200, RZ, RZ, R17 ;  /* 0x000000ffffc87224 */ /* 0x000fce00078e0011 */
.L_x_4635:
[----:B------:R-:W-:-:S05]  /*e750*/  VIADD R17, R200, 0x1 ;  /* 0x00000001c8117836 */ /* 0x000fca0000000000 */
[----:B------:R-:W-:-:S04]  /*e760*/  ISETP.NE.AND P1, PT, R17, 0x2, PT ;  /* 0x000000021100780c */ /* 0x000fc80003f25270 */
[----:B------:R-:W-:Y:S02]  /*e770*/  SEL R12, RZ, 0x1, P1 ;  /* 0x00000001ff0c7807 */ /* 0x000fe40000800000 */
[----:B------:R-:W-:Y:S02]  /*e780*/  SEL R17, R17, RZ, P1 ;  /* 0x000000ff11117207 */ /* 0x000fe40000800000 */
[----:B------:R-:W-:Y:S01]  /*e790*/  LOP3.LUT R22, R22, R12, RZ, 0x3c, !PT ;  /* 0x0000000c16167212 */ /* 0x000fe200078e3cff */
[----:B0-----:R-:W-:Y:S06]  /*e7a0*/  @!P0 BRA `(.L_x_4623) ;  /* 0x0000000000048947 */ /* 0x001fec0003800000 */
[----:B------:R-:W-:Y:S01]  /*e7b0*/  BPT.TRAP 0x1 ;  /* 0x000000040000795c */ /* 0x000fe20000300000 */
.L_x_4623:
[----:B------:R-:W-:Y:S01]  /*e7c0*/  IMAD R198, R17, 0x8, R2 ;  /* 0x0000000811c67824 */ /* 0x000fe200078e0202 */
[----:B------:R-:W-:-:S04]  /*e7d0*/  SHF.L.U32 R20, R22, 0x1f, RZ ;  /* 0x0000001f16147819 */ /* 0x000fc800000006ff */
[----:B------:R0:W1:Y:S01]  /*e7e0*/  SYNCS.PHASECHK.TRANS64.TRYWAIT P1, [R198+URZ+0x28c30], R20 ;  /* 0x028c3014c60075a7 */ /* 0x000062000802017f */
[----:B------:R-:W-:Y:S05]  /*e7f0*/  @!P0 BRA `(.L_x_4624) ;  /* 0x0000000000048947 */ /* 0x000fea0003800000 */
[----:B------:R-:W-:Y:S01]  /*e800*/  BPT.TRAP 0x1 ;  /* 0x000000040000795c */ /* 0x000fe20000300000 */
.L_x_4624:
[----:B------:R-:W-:Y:S01]  /*e810*/  BSSY B1, `(.L_x_4625) ;  /* 0x0000006000017945 */ /* 0x000fe20003800000 */
[----:B------:R-:W-:Y:S02]  /*e820*/  IMAD R154, R17, 0x200, R15 ;  /* 0x00000200119a7824 */ /* 0x000fe400078e020f */
[----:B------:R-:W-:Y:S01]  /*e830*/  IMAD.MOV.U32 R155, RZ, RZ, 0x40000040 ;  /* 0x40000040ff9b7424 */ /* 0x000fe200078e00ff */
[----:B-1----:R-:W-:Y:S06]  /*e840*/  @P1 BRA `(.L_x_4626) ;  /* 0x0000000000081947 */ /* 0x002fec0003800000 */
[----:B------:R-:W1:Y:S02]  /*e850*/  SYNCS.PHASECHK.TRANS64.TRYWAIT P1, [R198+URZ+0x28c30], R20 ;  /* 0x028c3014c60075a7 */ /* 0x000e64000802017f */
[----:B-1----:R-:W-:Y:S05]  /*e860*/  @!P1 BRA `(.L_x_4627) ;  /* 0x0000010400909947 */ /* 0x002fea0003800000 */
.L_x_4626:
[----:B------:R-:W-:Y:S05]  /*e870*/  BSYNC B1 ;  /* 0x0000000000017941 */ /* 0x000fea0003800000 */
.L_x_4625:
        /* <DEDUP_REMOVED lines=36> */
.L_x_4628:
        /* <DEDUP_REMOVED lines=20> */
[----:B--2---:R-:W-:Y:S01]  /*ec00*/  FMNMX.FTZ R13, R12, R13, !PT ;  /* 0x0000000d0c0d7209 */ /* 0x004fe20007810000 */
[----:B------:R-:W-:-:S04]  /*ec10*/  IMAD.U32 R12, RZ, RZ, UR38 ;  /* 0x00000026ff0c7e24 */ /* 0x000fc8000f8e00ff */
[----:B------:R-:W2:Y:S02]  /*ec20*/  SHFL.BFLY PT, R14, R13, 0x1, 0x1f ;  /* 0x0c201f000d0e7f89 */ /* 0x000ea400000e0000 */
[----:B--2---:R-:W-:-:S05]  /*ec30*/  FMNMX.FTZ R14, R13, R14, !PT ;  /* 0x0000000e0d0e7209 */ /* 0x004fca0007810000 */
        /* <DEDUP_REMOVED lines=27> */
[-C--:B------:R-:W-:Y:S01]  /*edf0*/  FMUL.FTZ R24, R24, R168.reuse ;  /* 0x000000a818187220 */ /* 0x080fe20000410000 */
[----:B------:R-:W-:Y:S01]  /*ee00*/  FMNMX.FTZ R13, R155, R13, !PT ;  /* 0x0000000d9b0d7209 */ /* 0x000fe20007810000 */
[-C--:B------:R-:W-:Y:S01]  /*ee10*/  FMUL.FTZ R25, R25, R168.reuse ;  /* 0x000000a819197220 */ /* 0x080fe20000410000 */
[-C--:B------:R-:W-:Y:S01]  /*ee20*/  FMUL.FTZ R28, R28, R168.reuse ;  /* 0x000000a81c1c7220 */ /* 0x080fe20000410000 */
[----:B------:R-:W-:Y:S01]  /*ee30*/  FMUL.FTZ R29, R29, R168 ;  /* 0x000000a81d1d7220 */ /* 0x000fe20000410000 */
[----:B------:R-:W-:Y:S01]  /*ee40*/  FMNMX.FTZ R13, R158, R13, !PT ;  /* 0x0000000d9e0d7209 */ /* 0x000fe20007810000 */
[----:B------:R-:W2:Y:S01]  /*ee50*/  MUFU.EX2 R156, R156 ;  /* 0x0000009c009c7308 */ /* 0x000ea20000000800 */
[----:B----4-:R-:W-:Y:S01]  /*ee60*/  FFMA.FTZ R0, R168, R0, R152 ;  /* 0x00000000a8007223 */ /* 0x010fe20000010098 */
[-C--:B------:R-:W-:Y:S01]  /*ee70*/  FMUL.FTZ R32, R32, R168.reuse ;  /* 0x000000a820207220 */ /* 0x080fe20000410000 */
        /* <DEDUP_REMOVED lines=15> */
[----:B--2---:R-:W-:Y:S01]  /*ef70*/  FADD.FTZ R0, R156, R0 ;  /* 0x000000009c007221 */ /* 0x004fe20000010000 */
[-C--:B------:R-:W-:Y:S01]  /*ef80*/  FMUL.FTZ R48, R48, R168.reuse ;  /* 0x000000a830307220 */ /* 0x080fe20000410000 */
[----:B------:R-:W-:Y:S01]  /*ef90*/  FMNMX.FTZ R13, R167, R13, !PT ;  /* 0x0000000da70d7209 */ /* 0x000fe20007810000 */
[-C--:B------:R-:W-:Y:S01]  /*efa0*/  FMUL.FTZ R49, R49, R168.reuse ;  /* 0x000000a831317220 */ /* 0x080fe20000410000 */
[-C--:B------:R-:W-:Y:S01]  /*efb0*/  FMUL.FTZ R52, R52, R168.reuse ;  /* 0x000000a834347220 */ /* 0x080fe20000410000 */
[-C--:B------:R-:W-:Y:S01]  /*efc0*/  FMUL.FTZ R53, R53, R168.reuse ;  /* 0x000000a835357220 */ /* 0x080fe20000410000 */
[----:B------:R-:W-:Y:S01]  /*efd0*/  FMNMX.FTZ R13, R170, R13, !PT ;  /* 0x0000000daa0d7209 */ /* 0x000fe20007810000 */
[----:B------:R-:W-:Y:S01]  /*efe0*/  MUFU.EX2 R164, R164 ;  /* 0x000000a400a47308 */ /* 0x000fe20000000800 */
[----:B----4-:R-:W-:Y:S01]  /*eff0*/  FADD.FTZ R0, R157, R0 ;  /* 0x000000009d007221 */ /* 0x010fe20000010000 */
        /* <DEDUP_REMOVED lines=90> */
[-C--:B------:R-:W-:Y:S01]  /*f5a0*/  FMUL.FTZ R38, R38, R21.reuse ;  /* 0x0000001526267220 */ /* 0x080fe20000410000 */
[-C--:B--2---:R-:W-:Y:S01]  /*f5b0*/  FMUL.FTZ R200, R13, R12.reuse ;  /* 0x0000000c0dc87220 */ /* 0x084fe20000410000 */
[-C--:B------:R-:W-:Y:S01]  /*f5c0*/  FMUL.FTZ R39, R39, R21.reuse ;  /* 0x0000001527277220 */ /* 0x080fe20000410000 */
[-C--:B------:R-:W-:Y:S01]  /*f5d0*/  FMUL.FTZ R42, R42, R21.reuse ;  /* 0x000000152a2a7220 */ /* 0x080fe20000410000 */
[-C--:B------:R-:W-:Y:S01]  /*f5e0*/  FMUL.FTZ R43, R43, R21.reuse ;  /* 0x000000152b2b7220 */ /* 0x080fe20000410000 */
        /* <DEDUP_REMOVED lines=27> */
[----:B------:R-:W-:Y:S01]  /*f7a0*/  FMUL.FTZ R54, R54, R21 ;  /* 0x0000001536367220 */ /* 0x000fe20000410000 */
        /* <DEDUP_REMOVED lines=97> */
.L_x_4629:
[----:B------:R2:W4:Y:S01]  /*fdc0*/  SYNCS.PHASECHK.TRANS64.TRYWAIT P1, [R198+URZ+0x28c50], R20 ;  /* 0x028c5014c60075a7 */ /* 0x000522000802017f */
[----:B------:R-:W-:Y:S05]  /*fdd0*/  @!P0 BRA `(.L_x_4630) ;  /* 0x0000000000048947 */ /* 0x000fea0003800000 */
[----:B------:R-:W-:Y:S01]  /*fde0*/  BPT.TRAP 0x1 ;  /* 0x000000040000795c */ /* 0x000fe20000300000 */
.L_x_4630:
[----:B------:R-:W-:Y:S04]  /*fdf0*/  BSSY B1, `(.L_x_4631) ;  /* 0x0000004000017945 */ /* 0x000fe80003800000 */
[----:B----4-:R-:W-:Y:S05]  /*fe00*/  @P1 BRA `(.L_x_4632) ;  /* 0x0000000000081947 */ /* 0x010fea0003800000 */
[----:B------:R-:W4:Y:S02]  /*fe10*/  SYNCS.PHASECHK.TRANS64.TRYWAIT P1, [R198+URZ+0x28c50], R20 ;  /* 0x028c5014c60075a7 */ /* 0x000f24000802017f */
[----:B----4-:R-:W-:Y:S05]  /*fe20*/  @!P1 BRA `(.L_x_4633) ;  /* 0x000000f000349947 */ /* 0x010fea0003800000 */
.L_x_4632:
[----:B------:R-:W-:Y:S05]  /*fe30*/  BSYNC B1 ;  /* 0x0000000000017941 */ /* 0x000fea0003800000 */
.L_x_4631:
        /* <DEDUP_REMOVED lines=40> */
.L_x_4634:
        /* <DEDUP_REMOVED lines=9> */
.L_x_4622:
[----:B------:R-:W-:Y:S05]  /*10150*/  BSYNC B0 ;  /* 0x0000000000007941 */ /* 0x000fea0003800000 */
.L_x_4621:
[----:B------:R-:W2:Y:S01]  /*10160*/  LDL.LU R20, [R1+0x4c] ;  /* 0x00004c0001147983 */ /* 0x000ea20000300800 */
        /* <DEDUP_REMOVED lines=168> */
.L_x_4545:
[----:B------:R-:W-:Y:S05]  /*10bf0*/  BSYNC B7 ;  /* 0x0000000000077941 */ /* 0x000fea0003800000 */
.L_x_4541:
[----:B------:R-:W2:Y:S08]  /*10c00*/  S2UR UR4, SR_CgaCtaId ;  /* 0x00000000000479c3 */ /* 0x000eb00000008800 */
[----:B------:R-:W-:Y:S01]  /*10c10*/  BAR.SYNC.DEFER_BLOCKING 0x5, 0x180 ;  /* 0x0146000000007b1d */ /* 0x000fe20000010000 */
[----:B------:R-:W-:-:S05]  /*10c20*/  MOV R2, 0x400 ;  /* 0x0000040000027802 */ /* 0x000fca0000000f00 */
[----:B------:R-:W-:Y:S01]  /*10c30*/  BSSY B0, `(.L_x_4636) ;  /* 0x00004f4000007945 */ /* 0x000fe20003800000 */
[----:B--2---:R-:W-:-:S05]  /*10c40*/  IMAD.U32 R187, RZ, RZ, UR4 ;  /* 0x00000004ffbb7e24 */ /* 0x004fca000f8e00ff */
[----:B------:R-:W-:-:S05]  /*10c50*/  LEA R2, R187, R2, 0x18 ;  /* 0x00000002bb027211 */ /* 0x000fca00078ec0ff */
[----:B------:R2:W3:Y:S01]  /*10c60*/  LDS.128 R4, [R2+0x28cd0] ;  /* 0x028cd00002047984 */ /* 0x0004e20000000c00 */
[----:B------:R-:W-:Y:S06]  /*10c70*/  BAR.ARV 0x4, 0x180 ;  /* 0x0106000000007b1d */ /* 0x000fec0000002000 */
[----:B------:R-:W-:Y:S05]  /*10c80*/  @P0 BRA `(.L_x_4637) ;  /* 0x0000003c00ac0947 */ /* 0x000fea0003800000 */
[----:B------:R-:W1:Y:S01]  /*10c90*/  LDL R3, [R1+0x60] ;  /* 0x0000600001037983 */ /* 0x000e620000100800 */
[----:B------:R-:W2:Y:S01]  /*10ca0*/  S2R R0, SR_SWINHI ;  /* 0x0000000000007919 */ /* 0x000ea20000002f00 */
[----:B----4-:R-:W-:Y:S01]  /*10cb0*/  F2FP.BF16.F32.PACK_AB R10, R29, R28 ;  /* 0x0000001c1d0a723e */ /* 0x010fe200000010ff */
[----:B------:R-:W-:Y:S01]  /*10cc0*/  ULDC.64 UR6, c[0x0][0xc00] ;  /* 0x0003000000067ab9 */ /* 0x000fe20000000a00 */
[----:B------:R-:W-:Y:S01]  /*10cd0*/  F2FP.BF16.F32.PACK_AB R11, R31, R30 ;  /* 0x0000001e1f0b723e */ /* 0x000fe200000010ff */
[----:B------:R-:W4:Y:S01]  /*10ce0*/  LDL.LU R157, [R1+0x40] ;  /* 0x00004000019d7983 */ /* 0x000f220000300800 */
[----:B0-----:R-:W-:Y:S01]  /*10cf0*/  F2FP.BF16.F32.PACK_AB R12, R33, R32 ;  /* 0x00000020210c723e */ /* 0x001fe200000010ff */
[----:B------:R-:W-:Y:S01]  /*10d00*/  ULDC.64 UR4, c[0x0][0xc08] ;  /* 0x0003020000047ab9 */ /* 0x000fe20000000a00 */
[----:B------:R-:W-:Y:S01]  /*10d10*/  F2FP.BF16.F32.PACK_AB R13, R35, R34 ;  /* 0x00000022230d723e */ /* 0x000fe200000010ff */
[----:B------:R-:W3:Y:S01]  /*10d20*/  LDL.LU R156, [R1+0x44] ;  /* 0x00004400019c7983 */ /* 0x000ee20000300800 */
[----:B-----5:R-:W-:-:S02]  /*10d30*/  MOV R152, R2 ;  /* 0x0000000200987202 */ /* 0x020fc40000000f00 */
[----:B--2---:R-:W-:Y:S02]  /*10d40*/  MOV R153, R0 ;  /* 0x0000000000997202 */ /* 0x004fe40000000f00 */
[----:B------:R-:W-:Y:S02]  /*10d50*/  F2FP.BF16.F32.PACK_AB R14, R37, R36 ;  /* 0x00000024250e723e */ /* 0x000fe400000010ff */
[----:B------:R-:W-:Y:S01]  /*10d60*/  F2FP.BF16.F32.PACK_AB R15, R39, R38 ;  /* 0x00000026270f723e */ /* 0x000fe200000010ff */
[----:B------:R-:W-:Y:S01]  /*10d70*/  BAR.SYNC.DEFER_BLOCKING 0x1, 0x100 ;  /* 0x0044000000007b1d */ /* 0x000fe20000010000 */
[----:B-1----:R-:W-:-:S03]  /*10d80*/  IMAD.WIDE R20, R3, 0x2, R152 ;  /* 0x0000000203147825 */ /* 0x002fc600078e0298 */
        /* <DEDUP_REMOVED lines=164> */
[----:B----4-:R-:W-:Y:S02]  /*117d0*/  IADD3 R8, P0, R157, UR6, RZ ;  /* 0x000000069d087c10 */ /* 0x010fe4000ff1e0ff */
[----:B------:R-:W-:Y:S02]  /*117e0*/  MOV R20, R20 ;  /* 0x0000001400147202 */ /* 0x000fe40000000f00 */
[----:B------:R-:W-:Y:S02]  /*117f0*/  F2FP.BF16.F32.PACK_AB R13, R147, R146 ;  /* 0x00000092930d723e */ /* 0x000fe400000010ff */
[----:B------:R-:W-:Y:S02]  /*11800*/  F2FP.BF16.F32.PACK_AB R14, R149, R148 ;  /* 0x00000094950e723e */ /* 0x000fe400000010ff */
[----:B------:R-:W-:-:S02]  /*11810*/  F2FP.BF16.F32.PACK_AB R15, R151, R150 ;  /* 0x00000096970f723e */ /* 0x000fc400000010ff */
[----:B---3--:R-:W-:Y:S02]  /*11820*/  IADD3.X R9, R156, UR7, RZ, P0, !PT ;  /* 0x000000079c097c10 */ /* 0x008fe400087fe4ff */
[----:B------:R-:W-:Y:S01]  /*11830*/  ISETP.NE.U32.AND P0, PT, RZ, UR4, PT ;  /* 0x00000004ff007c0c */ /* 0x000fe2000bf05070 */
[----:B------:R0:W-:Y:S01]  /*11840*/  STSM.16.M88.4 [R20], R12 ;  /* 0x0000000c14007844 */ /* 0x0001e20000000200 */
[----:B------:R-:W-:Y:S02]  /*11850*/  BAR.SYNC.DEFER_BLOCKING 0x1, 0x100 ;  /* 0x0044000000007b1d */ /* 0x000fe40000010000 */
[----:B------:R-:W-:Y:S02]  /*11860*/  ISETP.NE.AND.EX P0, PT, RZ, UR5, PT, P0 ;  /* 0x00000005ff007c0c */ /* 0x000fe4000bf05300 */
[----:B------:R-:W-:-:S04]  /*11870*/  ISETP.NE.U32.AND P1, PT, RZ, UR6, PT ;  /* 0x00000006ff007c0c */ /* 0x000fc8000bf25070 */
[----:B------:R-:W-:Y:S01]  /*11880*/  ISETP.NE.AND.EX P1, PT, RZ, UR7, PT, P1 ;  /* 0x00000007ff007c0c */ /* 0x000fe2000bf25310 */
[----:B------:R-:W-:-:S06]  /*11890*/  IMAD.MOV.U32 R4, RZ, RZ, RZ ;  /* 0x000000ffff047224 */ /* 0x000fcc00078e00ff */
[----:B------:R-:W-:Y:S01]  /*118a0*/  @P0 IADD3 R10, P2, R157, UR4, RZ ;  /* 0x000000049d0a0c10 */ /* 0x000fe2000ff5e0ff */
        /* <DEDUP_REMOVED lines=10> */
.L_x_4638:
[----:B------:R-:W2:Y:S01]  /*11950*/  LDL R0, [R1+0x54] ;  /* 0x0000540001007983 */ /* 0x000ea20000100800 */
[----:B------:R-:W-:-:S03]  /*11960*/  ULDC UR4, c[0x0][0xad4] ;  /* 0x0002b50000047ab9 */ /* 0x000fc60000000800 */
[----:B0-----:R-:W3:Y:S04]  /*11970*/  LDL.LU R8, [R1+0x38] ;  /* 0x0000380001087983 */ /* 0x001ee80000300800 */
[----:B------:R0:W5:Y:S02]  /*11980*/  LDL R158, [R1+0x3c] ;  /* 0x00003c00019e7983 */ /* 0x0001640000100800 */
[----:B-----5:R-:W-:Y:S02]  /*11990*/  SHF.R.S32.HI R20, RZ, 0x1f, R4 ;  /* 0x0000001fff147819 */ /* 0x020fe40000011404 */
[----:B--2---:R-:W1:Y:S01]  /*119a0*/  SHFL.IDX PT, R0, R0, RZ, 0x1f ;  /* 0x00001fff00007589 */ /* 0x004e6200000e0000 */
[----:B---3--:R-:W-:Y:S02]  /*119b0*/  ISETP.NE.AND P1, PT, R8, RZ, PT ;  /* 0x000000ff0800720c */ /* 0x008fe40003f25270 */
[----:B-1----:R-:W-:-:S02]  /*119c0*/  ISETP.NE.AND P0, PT, R0, RZ, PT ;  /* 0x000000ff0000720c */ /* 0x002fc40003f05270 */
[----:B------:R-:W-:-:S11]  /*119d0*/  SEL R0, R8, UR4, P1 ;  /* 0x0000000408007c07 */ /* 0x000fd60008800000 */
[----:B0-----:R-:W-:Y:S05]  /*119e0*/  @P0 BRA `(.L_x_4639) ;  /* 0x0000000000fc0947 */ /* 0x001fea0003800000 */
[----:B------:R-:W2:Y:S01]  /*119f0*/  LDL.LU R13, [R1+0x50] ;  /* 0x00005000010d7983 */ /* 0x000ea20000300800 */
[----:B------:R-:W-:Y:S01]  /*11a00*/  IMAD.MOV.U32 R12, RZ, RZ, 0x9b8 ;  /* 0x000009b8ff0c7424 */ /* 0x000fe200078e00ff */
[----:B------:R-:W-:Y:S01]  /*11a10*/  ISETP.GT.AND P1, PT, R0, 0x1, PT ;  /* 0x000000010000780c */ /* 0x000fe20003f24270 */
[----:B------:R-:W0:Y:S01]  /*11a20*/  LDC R157, c[0x0][0xbe8] ;  /* 0x0002fa00ff9d7b82 */ /* 0x000e220000000800 */
[----:B------:R-:W3:Y:S01]  /*11a30*/  LDL R156, [R1+0x48] ;  /* 0x00004800019c7983 */ /* 0x000ee20000100800 */
[----:B------:R-:W-:Y:S02]  /*11a40*/  ISETP.NE.U32.AND P0, PT, RZ, UR6, PT ;  /* 0x00000006ff007c0c */ /* 0x000fe4000bf05070 */
[----:B------:R-:W-:Y:S01]  /*11a50*/  SEL R12, R12, 0x978, P1 ;  /* 0x000009780c0c7807 */ /* 0x000fe20000800000 */
[----:B------:R-:W4:Y:S01]  /*11a60*/  LDL R159, [R1+0x5c] ;  /* 0x00005c00019f7983 */ /* 0x000f220000100800 */
[----:B------:R-:W-:Y:S02]  /*11a70*/  ISETP.NE.AND.EX P0, PT, RZ, UR7, PT, P0 ;  /* 0x00000007ff007c0c */ /* 0x000fe4000bf05300 */
[----:B------:R-:W1:Y:S02]  /*11a80*/  LDC.64 R10, c[0x0][R12+0x220] ;  /* 0x000088000c0a7b82 */ /* 0x000e640000000a00 */
[----:B------:R-:W-:-:S06]  /*11a90*/  SEL R14, R158, RZ, !P0 ;  /* 0x000000ff9e0e7207 */ /* 0x000fcc0004000000 */
[----:B------:R-:W5:Y:S01]  /*11aa0*/  LDC.64 R8, c[0x0][R12+0x218] ;  /* 0x000086000c087b82 */ /* 0x000f620000000a00 */
[----:B------:R-:W-:Y:S02]  /*11ab0*/  IMAD.IADD R21, R208, 0x1, R199 ;  /* 0x00000001d0157824 */ /* 0x000fe400078e02c7 */
[----:B-1----:R-:W-:Y:S01]  /*11ac0*/  IMAD R11, R11, R14, RZ ;  /* 0x0000000e0b0b7224 */ /* 0x002fe200078e02ff */
[----:B--2---:R-:W-:Y:S02]  /*11ad0*/  SEL R13, R13, RZ, !P0 ;  /* 0x000000ff0d0d7207 */ /* 0x004fe40004000000 */
[----:B0-----:R-:W-:-:S03]  /*11ae0*/  ISETP.NE.AND P0, PT, R157, 0x1, PT ;  /* 0x000000019d00780c */ /* 0x001fc60003f05270 */
[C---:B------:R-:W-:Y:S02]  /*11af0*/  IMAD R13, R10.reuse, R13, R11 ;  /* 0x0000000d0a0d7224 */ /* 0x040fe400078e020b */
[----:B------:R-:W-:-:S04]  /*11b00*/  IMAD.WIDE.U32 R10, R10, R14, RZ ;  /* 0x0000000e0a0a7225 */ /* 0x000fc800078e00ff */
[-C--:B-----5:R-:W-:Y:S02]  /*11b10*/  IMAD R14, R9, R185.reuse, RZ ;  /* 0x000000b9090e7224 */ /* 0x0a0fe400078e02ff */
[----:B------:R-:W-:-:S04]  /*11b20*/  IMAD.WIDE.U32 R8, R8, R185, RZ ;  /* 0x000000b908087225 */ /* 0x000fc800078e00ff */
[----:B------:R-:W-:Y:S02]  /*11b30*/  IMAD.IADD R14, R9, 0x1, R14 ;  /* 0x00000001090e7824 */ /* 0x000fe400078e020e */
[----:B------:R-:W0:Y:S01]  /*11b40*/  @P0 LDC R9, c[0x0][0xbec] ;  /* 0x0002fb00ff090b82 */ /* 0x000e220000000800 */
[----:B------:R-:W-:-:S07]  /*11b50*/  IADD3 R15, P2, P3, R10, R8, R4 ;  /* 0x000000080a0f7210 */ /* 0x000fce0007b5e004 */
[----:B------:R-:W1:Y:S01]  /*11b60*/  @P0 LDC R8, c[0x0][0xbf0] ;  /* 0x0002fc00ff080b82 */ /* 0x000e620000000800 */
[----:B------:R-:W-:-:S05]  /*11b70*/  IMAD.IADD R13, R11, 0x1, R13 ;  /* 0x000000010b0d7824 */ /* 0x000fca00078e020d */
[----:B------:R-:W-:Y:S01]  /*11b80*/  IADD3.X R13, R13, R14, R20, P2, P3 ;  /* 0x0000000e0d0d7210 */ /* 0x000fe200017e6414 */
[----:B------:R-:W-:Y:S02]  /*11b90*/  IMAD.MOV.U32 R14, RZ, RZ, R21 ;  /* 0x000000ffff0e7224 */ /* 0x000fe400078e0015 */
[----:B0-----:R-:W-:-:S05]  /*11ba0*/  @P0 IMAD.HI.U32 R9, R21, R9, RZ ;  /* 0x0000000915090227 */ /* 0x001fca00078e00ff */
[----:B-1----:R-:W-:Y:S02]  /*11bb0*/  @P0 SHF.R.U32.HI R14, RZ, R8, R9 ;  /* 0x00000008ff0e0219 */ /* 0x002fe40000011609 */
[----:B------:R-:W0:Y:S01]  /*11bc0*/  LDC.64 R8, c[0x0][R12+0x228] ;  /* 0x00008a000c087b82 */ /* 0x000e220000000a00 */
[----:B---3--:R-:W-:-:S05]  /*11bd0*/  SEL R156, R156, RZ, P1 ;  /* 0x000000ff9c9c7207 */ /* 0x008fca0000800000 */
        /* <DEDUP_REMOVED lines=17> */
[----:B------:R-:W-:Y:S01]  /*11cf0*/  IMAD.IADD R13, R191, 0x1, R199 ;  /* 0x00000001bf0d7824 */ /* 0x000fe200078e02c7 */
[----:B0-----:R-:W-:Y:S01]  /*11d00*/  LEA R11, P0, R10, R8, 0x2 ;  /* 0x000000080a0b7211 */ /* 0x001fe200078010ff */
[----:B----4-:R-:W-:-:S03]  /*11d10*/  IMAD.MOV R8, RZ, RZ, -R159 ;  /* 0x000000ffff087224 */ /* 0x010fc600078e0a9f */
        /* <DEDUP_REMOVED lines=12> */
.L_x_4639:
[----:B------:R-:W-:Y:S02]  /*11de0*/  ISETP.GT.AND P1, PT, R0, 0x1, PT ;  /* 0x000000010000780c */ /* 0x000fe40003f24270 */
[----:B------:R-:W-:-:S04]  /*11df0*/  ISETP.NE.U32.AND P0, PT, RZ, UR6, PT ;  /* 0x00000006ff007c0c */ /* 0x000fc8000bf05070 */
[----:B------:R-:W-:-:S04]  /*11e00*/  ISETP.NE.AND.EX P0, PT, RZ, UR7, PT, P0 ;  /* 0x00000007ff007c0c */ /* 0x000fc8000bf05300 */
[----:B------:R-:W-:-:S03]  /*11e10*/  SEL R0, R158, RZ, !P0 ;  /* 0x000000ff9e007207 */ /* 0x000fc60004000000 */
[----:B------:R-:W-:Y:S06]  /*11e20*/  @P1 BRA `(.L_x_4640) ;  /* 0x0000001000601947 */ /* 0x000fec0003800000 */
[----:B------:R-:W1:Y:S01]  /*11e30*/  S2R R82, SR_TID.X ;  /* 0x0000000000527919 */ /* 0x000e620000002100 */
[----:B------:R-:W2:Y:S01]  /*11e40*/  LDC R84, c[0x0][0xbe8] ;  /* 0x0002fa00ff547b82 */ /* 0x000ea20000000800 */
[----:B------:R-:W-:Y:S01]  /*11e50*/  ULDC.64 UR4, c[0x0][0xaa0] ;  /* 0x0002a80000047ab9 */ /* 0x000fe20000000a00 */
[----:B-1----:R-:W-:-:S05]  /*11e60*/  VIADD R82, R82, 0xffffff80 ;  /* 0xffffff8052527836 */ /* 0x002fca0000000000 */
[----:B------:R-:W-:-:S04]  /*11e70*/  SHF.R.S32.HI R81, RZ, 0x1f, R82 ;  /* 0x0000001fff517819 */ /* 0x000fc80000011452 */
[----:B------:R-:W-:-:S04]  /*11e80*/  LEA.HI R81, R81, R82, RZ, 0x3 ;  /* 0x0000005251517211 */ /* 0x000fc800078f18ff */
[----:B------:R-:W-:-:S05]  /*11e90*/  SHF.R.S32.HI R80, RZ, 0x3, R81 ;  /* 0x00000003ff507819 */ /* 0x000fca0000011451 */
[----:B0-----:R-:W-:-:S04]  /*11ea0*/  IMAD R9, R80, 0x40, R193 ;  /* 0x0000004050097824 */ /* 0x001fc800078e02c1 */
[----:B------:R-:W-:-:S03]  /*11eb0*/  IMAD.WIDE R152, R9, 0x2, R152 ;  /* 0x0000000209987825 */ /* 0x000fc600078e0298 */
[----:B------:R-:W-:Y:S01]  /*11ec0*/  IADD3 R37, P0, R152, 0x5000, RZ ;  /* 0x0000500098257810 */ /* 0x000fe20007f1e0ff */
        /* <DEDUP_REMOVED lines=11> */
[----:B------:R-:W-:Y:S01]  /*11f80*/  IADD3 R13, P3, R152, 0x1000, RZ ;  /* 0x00001000980d7810 */ /* 0x000fe20007f7e0ff */
[----:B------:R-:W-:Y:S01]  /*11f90*/  ULDC.64 UR4, c[0x0][0xae8] ;  /* 0x0002ba0000047ab9 */ /* 0x000fe20000000a00 */
[----:B------:R-:W-:Y:S01]  /*11fa0*/  LOP3.LUT R64, R65, 0x380, RZ, 0xc0, !PT ;  /* 0x0000038041407812 */ /* 0x000fe200078ec0ff */
[----:B------:R-:W-:Y:S01]  /*11fb0*/  IMAD.IADD R87, R82, 0x1, -R81 ;  /* 0x0000000152577824 */ /* 0x000fe200078e0a51 */
[----:B------:R-:W-:Y:S01]  /*11fc0*/  SHF.R.U64 R40, R40, 0x3, RZ ;  /* 0x0000000328287819 */ /* 0x000fe200000012ff */
[----:B------:R-:W-:Y:S01]  /*11fd0*/  VIADD R166, R193, 0x40 ;  /* 0x00000040c1a67836 */ /* 0x000fe20000000000 */
[----:B------:R-:W-:Y:S01]  /*11fe0*/  SHF.R.U64 R64, R64, 0x3, RZ ;  /* 0x0000000340407819 */ /* 0x000fe200000012ff */
[----:B------:R-:W-:Y:S01]  /*11ff0*/  IMAD.IADD R21, R21, 0x1, R83 ;  /* 0x0000000115157824 */ /* 0x000fe200078e0253 */
[----:B------:R-:W-:Y:S01]  /*12000*/  IADD3 R45, P2, R152, 0x7000, RZ ;  /* 0x00007000982d7810 */ /* 0x000fe20007f5e0ff */
[----:B------:R-:W-:Y:S01]  /*12010*/  VIADD R164, R193, 0x80 ;  /* 0x00000080c1a47836 */ /* 0x000fe20000000000 */
[----:B------:R-:W-:Y:S01]  /*12020*/  LOP3.LUT R64, R64, R65, RZ, 0x3c, !PT ;  /* 0x0000004140407212 */ /* 0x000fe200078e3cff */
[----:B------:R-:W-:Y:S01]  /*12030*/  IMAD.X R65, RZ, RZ, R153, P0 ;  /* 0x000000ffff417224 */ /* 0x000fe200000e0699 */
[----:B--2---:R-:W-:Y:S01]  /*12040*/  ISETP.NE.AND P0, PT, R84, 0x1, PT ;  /* 0x000000015400780c */ /* 0x004fe20003f05270 */
[----:B------:R-:W-:Y:S01]  /*12050*/  IMAD R4, R87, 0x20, R80 ;  /* 0x0000002057047824 */ /* 0x000fe200078e0250 */
[----:B------:R-:W-:Y:S01]  /*12060*/  LOP3.LUT R12, R13, 0x380, RZ, 0xc0, !PT ;  /* 0x000003800d0c7812 */ /* 0x000fe200078ec0ff */
[----:B------:R-:W-:Y:S01]  /*12070*/  IMAD.WIDE.U32 R20, R185, UR4, R20 ;  /* 0x00000004b9147c25 */ /* 0x000fe2000f8e0014 */
[----:B------:R-:W-:Y:S01]  /*12080*/  SHF.R.S32.HI R81, RZ, 0x1f, R0 ;  /* 0x0000001fff517819 */ /* 0x000fe20000011400 */
[----:B------:R-:W5:Y:S01]  /*12090*/  LD.E.128 R36, desc[UR42][R36.64] ;  /* 0x0000002a24247980 */ /* 0x000f62000c101d00 */
[----:B------:R-:W-:-:S02]  /*120a0*/  LOP3.LUT R40, R40, R41, RZ, 0x3c, !PT ;  /* 0x0000002928287212 */ /* 0x000fc400078e3cff */
[----:B------:R-:W-:Y:S01]  /*120b0*/  LOP3.LUT R44, R45, 0x380, RZ, 0xc0, !PT ;  /* 0x000003802d2c7812 */ /* 0x000fe200078ec0ff */
[C---:B------:R-:W-:Y:S01]  /*120c0*/  VIADD R162, R193.reuse, 0xc0 ;  /* 0x000000c0c1a27836 */ /* 0x040fe20000000000 */
[----:B------:R-:W-:Y:S01]  /*120d0*/  SHF.R.U64 R12, R12, 0x3, RZ ;  /* 0x000000030c0c7819 */ /* 0x000fe200000012ff */
[----:B------:R-:W-:Y:S01]  /*120e0*/  VIADD R160, R193, 0x100 ;  /* 0x00000100c1a07836 */ /* 0x000fe20000000000 */
[----:B------:R-:W-:Y:S01]  /*120f0*/  SHF.R.U64 R44, R44, 0x3, RZ ;  /* 0x000000032c2c7819 */ /* 0x000fe200000012ff */
[----:B------:R-:W0:Y:S01]  /*12100*/  @P0 LDC R83, c[0x0][0xbec] ;  /* 0x0002fb00ff530b82 */ /* 0x000e220000000800 */
[----:B------:R-:W-:Y:S01]  /*12110*/  IMAD.IADD R82, R199, 0x1, R4 ;  /* 0x00000001c7527824 */ /* 0x000fe200078e0204 */
[----:B------:R-:W-:Y:S01]  /*12120*/  LOP3.LUT R12, R12, R13, RZ, 0x3c, !PT ;  /* 0x0000000d0c0c7212 */ /* 0x000fe200078e3cff */
[----:B------:R-:W-:Y:S01]  /*12130*/  VIADD R158, R193, 0x140 ;  /* 0x00000140c19e7836 */ /* 0x000fe20000000000 */
[C---:B------:R-:W-:Y:S01]  /*12140*/  IADD3 R25, P4, R152.reuse, 0x2000, RZ ;  /* 0x0000200098197810 */ /* 0x040fe20007f9e0ff */
[----:B------:R-:W5:Y:S01]  /*12150*/  LD.E.128 R64, desc[UR42][R64.64] ;  /* 0x0000002a40407980 */ /* 0x000f62000c101d00 */
[----:B------:R-:W-:-:S02]  /*12160*/  IADD3 R29, P5, R152, 0x3000, RZ ;  /* 0x00003000981d7810 */ /* 0x000fc40007fbe0ff */
[----:B------:R-:W1:Y:S01]  /*12170*/  @P0 LDC R85, c[0x0][0xbf0] ;  /* 0x0002fc00ff550b82 */ /* 0x000e620000000800 */
[----:B------:R-:W-:Y:S01]  /*12180*/  IMAD R21, R185, UR5, R21 ;  /* 0x00000005b9157c24 */ /* 0x000fe2000f8e0215 */
[----:B------:R-:W-:Y:S01]  /*12190*/  ULDC.64 UR4, c[0x0][0xaf0] ;  /* 0x0002bc0000047ab9 */ /* 0x000fe20000000a00 */
[--C-:B------:R-:W-:Y:S01]  /*121a0*/  IMAD.X R41, RZ, RZ, R153.reuse, P1 ;  /* 0x000000ffff297224 */ /* 0x100fe200008e0699 */
[C---:B------:R-:W-:Y:S02]  /*121b0*/  IADD3 R69, P1, R152.reuse, 0xd000, RZ ;  /* 0x0000d00098457810 */ /* 0x040fe40007f3e0ff */
[C---:B------:R-:W-:Y:S02]  /*121c0*/  IADD3 R33, P6, R152.reuse, 0x4000, RZ ;  /* 0x0000400098217810 */ /* 0x040fe40007fde0ff */
[----:B------:R-:W2:Y:S01]  /*121d0*/  LDC R4, c[0x0][0xac8] ;  /* 0x0002b200ff047b82 */ /* 0x000ea20000000800 */
[----:B------:R-:W-:Y:S01]  /*121e0*/  IMAD R81, R81, UR4, RZ ;  /* 0x0000000451517c24 */ /* 0x000fe2000f8e02ff */
[----:B------:R-:W-:Y:S01]  /*121f0*/  LOP3.LUT R68, R69, 0x380, RZ, 0xc0, !PT ;  /* 0x0000038045447812 */ /* 0x000fe200078ec0ff */
[----:B------:R-:W-:Y:S01]  /*12200*/  IMAD.X R13, RZ, RZ, R153, P3 ;  /* 0x000000ffff0d7224 */ /* 0x000fe200018e0699 */
[----:B------:R-:W-:Y:S01]  /*12210*/  IADD3 R49, P3, R152, 0x8000, RZ ;  /* 0x0000800098317810 */ /* 0x000fe20007f7e0ff */
[----:B------:R-:W-:Y:S01]  /*12220*/  IMAD R81, R0, UR5, R81 ;  /* 0x0000000500517c24 */ /* 0x000fe2000f8e0251 */
[----:B------:R-:W-:Y:S01]  /*12230*/  LOP3.LUT R44, R44, R45, RZ, 0x3c, !PT ;  /* 0x0000002d2c2c7212 */ /* 0x000fe200078e3cff */
[----:B------:R-:W-:Y:S01]  /*12240*/  IMAD.WIDE.U32 R20, R0, UR4, R20 ;  /* 0x0000000400147c25 */ /* 0x000fe2000f8e0014 */
[----:B------:R-:W-:Y:S01]  /*12250*/  LOP3.LUT R24, R25, 0x380, RZ, 0xc0, !PT ;  /* 0x0000038019187812 */ /* 0x000fe200078ec0ff */
[----:B------:R-:W-:Y:S01]  /*12260*/  ULDC.64 UR4, c[0x0][0xae0] ;  /* 0x0002b80000047ab9 */ /* 0x000fe20000000a00 */
[----:B------:R-:W-:Y:S01]  /*12270*/  LOP3.LUT R28, R29, 0x380, RZ, 0xc0, !PT ;  /* 0x000003801d1c7812 */ /* 0x000fe200078ec0ff */
[----:B0-----:R-:W-:Y:S01]  /*12280*/  @P0 IMAD.HI.U32 R0, R82, R83, RZ ;  /* 0x0000005352000227 */ /* 0x001fe200078e00ff */
[----:B------:R-:W-:Y:S01]  /*12290*/  LOP3.LUT R32, R33, 0x380, RZ, 0xc0, !PT ;  /* 0x0000038021207812 */ /* 0x000fe200078ec0ff */
[----:B------:R-:W5:Y:S01]  /*122a0*/  LD.E.128 R12, desc[UR42][R12.64] ;  /* 0x0000002a0c0c7980 */ /* 0x000f62000c101d00 */
[----:B------:R-:W-:Y:S01]  /*122b0*/  SHF.R.U64 R68, R68, 0x3, RZ ;  /* 0x0000000344447819 */ /* 0x000fe200000012ff */
[----:B------:R-:W-:Y:S01]  /*122c0*/  IMAD.X R45, RZ, RZ, R153, P2 ;  /* 0x000000ffff2d7224 */ /* 0x000fe200010e0699 */
[----:B------:R-:W-:Y:S01]  /*122d0*/  IADD3 R73, P2, R152, 0xe000, RZ ;  /* 0x0000e00098497810 */ /* 0x000fe20007f5e0ff */
[----:B------:R-:W-:Y:S01]  /*122e0*/  IMAD.MOV.U32 R83, RZ, RZ, R82 ;  /* 0x000000ffff537224 */ /* 0x000fe200078e0052 */
[----:B------:R-:W-:Y:S01]  /*122f0*/  LOP3.LUT R48, R49, 0x380, RZ, 0xc0, !PT ;  /* 0x0000038031307812 */ /* 0x000fe200078ec0ff */
[----:B------:R-:W-:Y:S01]  /*12300*/  IMAD.IADD R199, R80, 0x1, R199 ;  /* 0x0000000150c77824 */ /* 0x000fe200078e02c7 */
[----:B-1----:R-:W-:Y:S01]  /*12310*/  @P0 SHF.R.U32.HI R83, RZ, R85, R0 ;  /* 0x00000055ff530219 */ /* 0x002fe20000011600 */
[----:B------:R-:W-:Y:S01]  /*12320*/  IMAD.IADD R21, R21, 0x1, R81 ;  /* 0x0000000115157824 */ /* 0x000fe200078e0251 */
[----:B------:R-:W-:Y:S01]  /*12330*/  SHF.R.U64 R24, R24, 0x3, RZ ;  /* 0x0000000318187819 */ /* 0x000fe200000012ff */
[----:B------:R-:W5:Y:S01]  /*12340*/  LD.E.128 R40, desc[UR42][R40.64] ;  /* 0x0000002a28287980 */ /* 0x000f62000c101d00 */
[----:B------:R-:W-:-:S02]  /*12350*/  SHF.R.U64 R28, R28, 0x3, RZ ;  /* 0x000000031c1c7819 */ /* 0x000fc400000012ff */
[----:B------:R-:W-:Y:S01]  /*12360*/  SHF.R.U64 R32, R32, 0x3, RZ ;  /* 0x0000000320207819 */ /* 0x000fe200000012ff */
[----:B------:R-:W5:Y:S01]  /*12370*/  LD.E.128 R44, desc[UR42][R44.64] ;  /* 0x0000002a2c2c7980 */ /* 0x000f62000c101d00 */
        /* <DEDUP_REMOVED lines=92> */
[----:B------:R-:W-:Y:S02]  /*12940*/  IMAD R3, R3, R84, RZ ;  /* 0x0000005403037224 */ /* 0x000fe400078e02ff */
        /* <DEDUP_REMOVED lines=17> */
[C---:B------:R-:W-:Y:S01]  /*12a60*/  VIADD R163, R193.reuse, 0xc0 ;  /* 0x000000c0c1a37836 */ /* 0x040fe20000000000 */
        /* <DEDUP_REMOVED lines=27> */
[----:B------:R-:W-:-:S02]  /*12c20*/  ISETP.GE.AND P1, PT, R158, R4, PT ;  /* 0x000000049e00720c */ /* 0x000fc40003f26270 */
[----:B0-----:R-:W-:-:S11]  /*12c30*/  @!P5 LEA R8, P4, R164, R20, 0x1 ;  /* 0x00000014a408d211 */ /* 0x001fd600078808ff */
[-C--:B------:R-:W-:Y:S02]  /*12c40*/  @!P1 LEA R24, P6, R158, R20.reuse, 0x1 ;  /* 0x000000149e189211 */ /* 0x080fe400078c08ff */
[-C--:B------:R-:W-:Y:S02]  /*12c50*/  @!P5 LEA.HI.X R9, R164, R21.reuse, R165, 0x1, P4 ;  /* 0x00000015a409d211 */ /* 0x080fe400020f0ca5 */
[----:B------:R-:W-:Y:S02]  /*12c60*/  LOP3.LUT P4, RZ, R0, 0x80, RZ, 0xc0, !PT ;  /* 0x0000008000ff7812 */ /* 0x000fe4000788c0ff */
[----:B------:R-:W-:Y:S01]  /*12c70*/  @!P1 LEA.HI.X R25, R158, R21, R159, 0x1, P6 ;  /* 0x000000159e199211 */ /* 0x000fe200030f0c9f */
[----:B------:R0:W-:Y:S04]  /*12c80*/  @!P5 ST.E.128 desc[UR42][R8.64], R32 ;  /* 0x000000200800d985 */ /* 0x0001e8000c101d2a */
[----:B------:R1:W-:Y:S01]  /*12c90*/  @!P3 ST.E.128 desc[UR42][R10.64], R40 ;  /* 0x000000280a00b985 */ /* 0x0003e2000c101d2a */
[----:B0-----:R-:W-:-:S02]  /*12ca0*/  @!P2 LEA R8, P5, R160, R20, 0x1 ;  /* 0x00000014a008a211 */ /* 0x001fc400078a08ff */
[-C--:B-1----:R-:W-:Y:S02]  /*12cb0*/  @P0 LEA R10, P3, R156, R20.reuse, 0x1 ;  /* 0x000000149c0a0211 */ /* 0x082fe400078608ff */
[-C--:B------:R-:W-:Y:S02]  /*12cc0*/  @!P2 LEA.HI.X R9, R160, R21.reuse, R161, 0x1, P5 ;  /* 0x00000015a009a211 */ /* 0x080fe400028f0ca1 */
[----:B------:R-:W-:Y:S02]  /*12cd0*/  @P4 LEA R20, P5, R154, R20, 0x1 ;  /* 0x000000149a144211 */ /* 0x000fe400078a08ff */
[-C--:B------:R-:W-:Y:S01]  /*12ce0*/  @P0 LEA.HI.X R11, R156, R21.reuse, R157, 0x1, P3 ;  /* 0x000000159c0b0211 */ /* 0x080fe200018f0c9d */
[----:B------:R0:W-:Y:S01]  /*12cf0*/  @!P2 ST.E.128 desc[UR42][R8.64], R48 ;  /* 0x000000300800a985 */ /* 0x0001e2000c101d2a */
[----:B------:R-:W-:-:S03]  /*12d00*/  @P4 LEA.HI.X R21, R154, R21, R155, 0x1, P5 ;  /* 0x000000159a154211 */ /* 0x000fc600028f0c9b */
[----:B------:R0:W-:Y:S04]  /*12d10*/  @!P1 ST.E.128 desc[UR42][R24.64], R56 ;  /* 0x0000003818009985 */ /* 0x0001e8000c101d2a */
[----:B------:R0:W-:Y:S04]  /*12d20*/  @P0 ST.E.128 desc[UR42][R10.64], R64 ;  /* 0x000000400a000985 */ /* 0x0001e8000c101d2a */
[----:B------:R0:W-:Y:S02]  /*12d30*/  @P4 ST.E.128 desc[UR42][R20.64], R72 ;  /* 0x0000004814004985 */ /* 0x0001e4000c101d2a */
.L_x_4642:
[----:B------:R-:W-:Y:S05]  /*12d40*/  BSYNC B1 ;  /* 0x0000000000017941 */ /* 0x000fea0003800000 */
.L_x_4641:
        /* <DEDUP_REMOVED lines=17> */
[-C--:B0-----:R-:W-:Y:S02]  /*12e60*/  @!P3 LEA R10, P6, R164, R8.reuse, 0x1 ;  /* 0x00000008a40ab211 */ /* 0x081fe400078c08ff */
[----:B------:R-:W-:Y:S02]  /*12e70*/  @!P2 LEA R12, P5, R162, R8, 0x1 ;  /* 0x00000008a20ca211 */ /* 0x000fe400078a08ff */
[-C--:B------:R-:W-:Y:S02]  /*12e80*/  @!P3 LEA.HI.X R11, R164, R9.reuse, R165, 0x1, P6 ;  /* 0x00000009a40bb211 */ /* 0x080fe400030f0ca5 */
[----:B------:R-:W-:-:S03]  /*12e90*/  @!P2 LEA.HI.X R13, R162, R9, R163, 0x1, P5 ;  /* 0x00000009a20da211 */ /* 0x000fc600028f0ca3 */
[-C--:B-1----:R-:W-:Y:S01]  /*12ea0*/  @P4 LEA R20, P5, R156, R8.reuse, 0x1 ;  /* 0x000000089c144211 */ /* 0x082fe200078a08ff */
[----:B------:R0:W-:Y:S01]  /*12eb0*/  @!P3 ST.E.128 desc[UR42][R10.64], R36 ;  /* 0x000000240a00b985 */ /* 0x0001e2000c101d2a */
[-C--:B------:R-:W-:Y:S02]  /*12ec0*/  @!P0 LEA R14, P3, R158, R8.reuse, 0x1 ;  /* 0x000000089e0e8211 */ /* 0x080fe400078608ff */
[-C--:B------:R-:W-:Y:S01]  /*12ed0*/  @P4 LEA.HI.X R21, R156, R9.reuse, R157, 0x1, P5 ;  /* 0x000000099c154211 */ /* 0x080fe200028f0c9d */
[----:B------:R1:W-:Y:S01]  /*12ee0*/  @!P2 ST.E.128 desc[UR42][R12.64], R44 ;  /* 0x0000002c0c00a985 */ /* 0x0003e2000c101d2a */
[----:B------:R-:W-:Y:S02]  /*12ef0*/  @!P0 LEA.HI.X R15, R158, R9, R159, 0x1, P3 ;  /* 0x000000099e0f8211 */ /* 0x000fe400018f0c9f */
        /* <DEDUP_REMOVED lines=11> */
.L_x_4640:
[----:B0-----:R-:W2:Y:S01]  /*12fb0*/  LDL.LU R11, [R1+0x48] ;  /* 0x00004800010b7983 */ /* 0x001ea20000300800 */
[----:B------:R-:W-:Y:S01]  /*12fc0*/  ULDC.64 UR4, c[0x0][0xb08] ;  /* 0x0002c20000047ab9 */ /* 0x000fe20000000a00 */
[----:B------:R-:W0:Y:S01]  /*12fd0*/  LDC R12, c[0x0][0xbe8] ;  /* 0x0002fa00ff0c7b82 */ /* 0x000e220000000800 */
[----:B------:R-:W-:Y:S01]  /*12fe0*/  IMAD R10, R20, UR4, RZ ;  /* 0x00000004140a7c24 */ /* 0x000fe2000f8e02ff */
[----:B------:R-:W-:Y:S01]  /*12ff0*/  BSSY B1, `(.L_x_4644) ;  /* 0x0000110000017945 */ /* 0x000fe20003800000 */
[----:B------:R-:W-:-:S04]  /*13000*/  IMAD.WIDE.U32 R8, R4, UR4, RZ ;  /* 0x0000000404087c25 */ /* 0x000fc8000f8e00ff */
[----:B------:R-:W-:Y:S01]  /*13010*/  IMAD R10, R4, UR5, R10 ;  /* 0x00000005040a7c24 */ /* 0x000fe2000f8e020a */
[----:B------:R-:W-:Y:S01]  /*13020*/  ULDC.64 UR4, c[0x0][0xb38] ;  /* 0x0002ce0000047ab9 */ /* 0x000fe20000000a00 */
[----:B------:R-:W-:Y:S01]  /*13030*/  SHF.R.S32.HI R4, RZ, 0x1f, R0 ;  /* 0x0000001fff047819 */ /* 0x000fe20000011400 */
[----:B------:R-:W-:Y:S02]  /*13040*/  VIADD R153, R197, 0xf8 ;  /* 0x000000f8c5997836 */ /* 0x000fe40000000000 */
[----:B------:R-:W-:Y:S02]  /*13050*/  IMAD.IADD R9, R9, 0x1, R10 ;  /* 0x0000000109097824 */ /* 0x000fe400078e020a */
[----:B------:R-:W-:Y:S01]  /*13060*/  IMAD.IADD R10, R208, 0x1, R199 ;  /* 0x00000001d00a7824 */ /* 0x000fe200078e02c7 */
[----:B------:R-:W-:Y:S01]  /*13070*/  SHF.R.S32.HI R153, RZ, 0x1f, R153 ;  /* 0x0000001fff997819 */ /* 0x000fe20000011499 */
[----:B------:R-:W-:-:S04]  /*13080*/  IMAD.WIDE.U32 R8, R185, UR4, R8 ;  /* 0x00000004b9087c25 */ /* 0x000fc8000f8e0008 */
[----:B------:R-:W-:Y:S01]  /*13090*/  IMAD R9, R185, UR5, R9 ;  /* 0x00000005b9097c24 */ /* 0x000fe2000f8e0209 */
[----:B------:R-:W-:Y:S01]  /*130a0*/  ULDC.64 UR4, c[0x0][0xb40] ;  /* 0x0002d00000047ab9 */ /* 0x000fe20000000a00 */
[----:B------:R-:W-:Y:S02]  /*130b0*/  IMAD.IADD R199, R191, 0x1, R199 ;  /* 0x00000001bfc77824 */ /* 0x000fe400078e02c7 */
[----:B------:R-:W-:Y:S01]  /*130c0*/  IMAD R4, R4, UR4, RZ ;  /* 0x0000000404047c24 */ /* 0x000fe2000f8e02ff */
[----:B0-----:R-:W-:Y:S01]  /*130d0*/  ISETP.NE.AND P0, PT, R12, 0x1, PT ;  /* 0x000000010c00780c */ /* 0x001fe20003f05270 */
[----:B------:R-:W-:-:S04]  /*130e0*/  IMAD.WIDE.U32 R8, R0, UR4, R8 ;  /* 0x0000000400087c25 */ /* 0x000fc8000f8e0008 */
[----:B------:R-:W-:Y:S01]  /*130f0*/  IMAD R4, R0, UR5, R4 ;  /* 0x0000000500047c24 */ /* 0x000fe2000f8e0204 */
[----:B------:R-:W-:Y:S01]  /*13100*/  ULDC.64 UR4, c[0x0][0xb48] ;  /* 0x0002d20000047ab9 */ /* 0x000fe20000000a00 */
[----:B------:R-:W-:Y:S02]  /*13110*/  IMAD R3, R3, R12, RZ ;  /* 0x0000000c03037224 */ /* 0x000fe400078e02ff */
[----:B------:R-:W-:Y:S02]  /*13120*/  IMAD.IADD R9, R9, 0x1, R4 ;  /* 0x0000000109097824 */ /* 0x000fe400078e0204 */
[----:B------:R-:W-:Y:S02]  /*13130*/  IMAD.MOV.U32 R4, RZ, RZ, R10 ;  /* 0x000000ffff047224 */ /* 0x000fe400078e000a */
[----:B------:R-:W0:Y:S01]  /*13140*/  @P0 LDC R0, c[0x0][0xbf0] ;  /* 0x0002fc00ff000b82 */ /* 0x000e220000000800 */
[C---:B------:R-:W-:Y:S02]  /*13150*/  VIADD R155, R197.reuse, 0xf0 ;  /* 0x000000f0c59b7836 */ /* 0x040fe40000000000 */
        /* <DEDUP_REMOVED lines=71> */
[----:B------:R-:W-:Y:S01]  /*135d0*/  IMAD R0, R12, R0, R10 ;  /* 0x000000000c007224 */ /* 0x000fe200078e020a */
        /* <DEDUP_REMOVED lines=28> */
[C---:B------:R-:W-:Y:S01]  /*137a0*/  VIADD R10, R197.reuse, 0x30 ;  /* 0x00000030c50a7836 */ /* 0x040fe20000000000 */
[----:B------:R-:W-:Y:S01]  /*137b0*/  SHF.R.S32.HI R11, RZ, 0x1f, R11 ;  /* 0x0000001fff0b7819 */ /* 0x000fe2000001140b */
[----:B------:R-:W-:-:S06]  /*137c0*/  VIADD R12, R197, 0x38 ;  /* 0x00000038c50c7836 */ /* 0x000fcc0000000000 */
        /* <DEDUP_REMOVED lines=146> */
.L_x_4645:
[----:B------:R-:W-:Y:S05]  /*140f0*/  BSYNC B1 ;  /* 0x0000000000017941 */ /* 0x000fea0003800000 */
.L_x_4644:
[----:B0--3--:R-:W-:Y:S01]  /*14100*/  VIADD R8, R199, 0x8 ;  /* 0x00000008c7087836 */ /* 0x009fe20000000000 */
[----:B------:R-:W0:Y:S04]  /*14110*/  SHFL.IDX PT, R4, R4, 0x1, 0x1c1f ;  /* 0x003c1f0004047f89 */ /* 0x000e2800000e0000 */
        /* <DEDUP_REMOVED lines=8> */
[C---:B--2---:R-:W-:Y:S01]  /*141a0*/  VIADD R14, R197.reuse, 0x18 ;  /* 0x00000018c50e7836 */ /* 0x044fe20000000000 */
[----:B------:R-:W-:Y:S01]  /*141b0*/  ISETP.GE.AND P2, PT, R12, UR4, PT ;  /* 0x000000040c007c0c */ /* 0x000fe2000bf46270 */
[C---:B------:R-:W-:Y:S01]  /*141c0*/  VIADD R24, R197.reuse, 0x20 ;  /* 0x00000020c5187836 */ /* 0x040fe20000000000 */
[----:B------:R-:W-:Y:S01]  /*141d0*/  ISETP.GE.AND P1, PT, R20, UR4, PT ;  /* 0x0000000414007c0c */ /* 0x000fe2000bf26270 */
[C---:B------:R-:W-:Y:S01]  /*141e0*/  VIADD R13, R197.reuse, 0x8 ;  /* 0x00000008c50d7836 */ /* 0x040fe20000000000 */
[----:B------:R-:W-:Y:S01]  /*141f0*/  ISETP.GE.AND P0, PT, R14, UR4, PT ;  /* 0x000000040e007c0c */ /* 0x000fe2000bf06270 */
[----:B------:R-:W-:-:S02]  /*14200*/  VIADD R28, R197, 0x10 ;  /* 0x00000010c51c7836 */ /* 0x000fc40000000000 */
[C---:B------:R-:W-:Y:S01]  /*14210*/  VIADD R21, R197.reuse, 0x30 ;  /* 0x00000030c5157836 */ /* 0x040fe20000000000 */
[----:B------:R-:W-:Y:S01]  /*14220*/  SHF.R.S32.HI R13, RZ, 0x1f, R13 ;  /* 0x0000001fff0d7819 */ /* 0x000fe2000001140d */
[C---:B-1----:R-:W-:Y:S01]  /*14230*/  VIADD R15, R197.reuse, 0x18 ;  /* 0x00000018c50f7836 */ /* 0x042fe20000000000 */
[C---:B---3--:R-:W-:Y:S01]  /*14240*/  @!P4 LEA R8, P3, R197.reuse, R0, 0x2 ;  /* 0x00000000c508c211 */ /* 0x048fe200078610ff */
[C---:B------:R-:W-:Y:S01]  /*14250*/  VIADD R25, R197.reuse, 0x28 ;  /* 0x00000028c5197836 */ /* 0x040fe20000000000 */
[----:B------:R-:W-:Y:S02]  /*14260*/  SHF.R.S32.HI R28, RZ, 0x1f, R28 ;  /* 0x0000001fff1c7819 */ /* 0x000fe4000001141c */
[----:B0-----:R-:W-:Y:S02]  /*14270*/  @!P4 LEA.HI.X R9, R197, R4, R10, 0x2, P3 ;  /* 0x00000004c509c211 */ /* 0x001fe400018f140a */
[----:B------:R-:W-:Y:S02]  /*14280*/  ISETP.GE.AND P3, PT, R24, UR4, PT ;  /* 0x0000000418007c0c */ /* 0x000fe4000bf66270 */
[----:B------:R-:W-:Y:S01]  /*14290*/  @!P1 LEA R10, P5, R20, R0, 0x2 ;  /* 0x00000000140a9211 */ /* 0x000fe200078a10ff */
[----:B------:R0:W-:Y:S01]  /*142a0*/  @!P4 ST.E.64 desc[UR42][R8.64], R26 ;  /* 0x0000001a0800c985 */ /* 0x0001e2000c101b2a */
[----:B------:R-:W-:-:S02]  /*142b0*/  SHF.R.S32.HI R15, RZ, 0x1f, R15 ;  /* 0x0000001fff0f7819 */ /* 0x000fc4000001140f */
[----:B------:R-:W-:Y:S01]  /*142c0*/  @!P1 LEA.HI.X R11, R20, R4, R28, 0x2, P5 ;  /* 0x00000004140b9211 */ /* 0x000fe200028f141c */
[----:B------:R-:W-:Y:S01]  /*142d0*/  VIADD R28, R197, 0x20 ;  /* 0x00000020c51c7836 */ /* 0x000fe20000000000 */
[----:B------:R-:W-:Y:S01]  /*142e0*/  ISETP.GE.AND P5, PT, R21, UR4, PT ;  /* 0x0000000415007c0c */ /* 0x000fe2000bfa6270 */
[----:B------:R-:W-:Y:S01]  /*142f0*/  VIADD R20, R197, 0x40 ;  /* 0x00000040c5147836 */ /* 0x000fe20000000000 */
        /* <DEDUP_REMOVED lines=17> */
[C---:B--2---:R-:W-:Y:S01]  /*14410*/  @!P5 LEA R12, P6, R21.reuse, R0, 0x2 ;  /* 0x00000000150cd211 */ /* 0x044fe200078c10ff */
[----:B------:R0:W-:Y:S01]  /*14420*/  @!P3 ST.E.64 desc[UR42][R8.64], R42 ;  /* 0x0000002a0800b985 */ /* 0x0001e2000c101b2a */
[----:B------:R-:W-:Y:S02]  /*14430*/  SHF.R.S32.HI R24, RZ, 0x1f, R24 ;  /* 0x0000001fff187819 */ /* 0x000fe40000011418 */
[----:B------:R-:W-:Y:S02]  /*14440*/  SHF.R.S32.HI R28, RZ, 0x1f, R28 ;  /* 0x0000001fff1c7819 */ /* 0x000fe4000001141c */
[----:B------:R-:W-:Y:S01]  /*14450*/  @!P5 LEA.HI.X R13, R21, R4, R24, 0x2, P6 ;  /* 0x00000004150dd211 */ /* 0x000fe200030f1418 */
[----:B------:R-:W-:Y:S01]  /*14460*/  VIADD R21, R197, 0x38 ;  /* 0x00000038c5157836 */ /* 0x000fe20000000000 */
[----:B------:R-:W-:-:S02]  /*14470*/  ISETP.GE.AND P1, PT, R20, UR4, PT ;  /* 0x0000000414007c0c */ /* 0x000fc4000bf26270 */
[----:B------:R-:W-:Y:S02]  /*14480*/  @!P4 LEA.HI.X R11, R25, R4, R28, 0x2, P2 ;  /* 0x00000004190bc211 */ /* 0x000fe400010f141c */
[----:B------:R-:W-:Y:S02]  /*14490*/  ISETP.GE.AND P2, PT, R14, UR4, PT ;  /* 0x000000040e007c0c */ /* 0x000fe4000bf46270 */
[----:B------:R-:W-:Y:S01]  /*144a0*/  SHF.R.S32.HI R21, RZ, 0x1f, R21 ;  /* 0x0000001fff157819 */ /* 0x000fe20000011415 */
[----:B------:R1:W-:Y:S01]  /*144b0*/  @!P4 ST.E.64 desc[UR42][R10.64], R46 ;  /* 0x0000002e0a00c985 */ /* 0x0003e2000c101b2a */
[C---:B0-----:R-:W-:Y:S02]  /*144c0*/  @!P0 LEA R8, P6, R15.reuse, R0, 0x2 ;  /* 0x000000000f088211 */ /* 0x041fe400078c10ff */
[----:B------:R-:W-:Y:S01]  /*144d0*/  ISETP.GE.AND P3, PT, R222, UR4, PT ;  /* 0x00000004de007c0c */ /* 0x000fe2000bf66270 */
[----:B------:R0:W-:Y:S01]  /*144e0*/  @!P5 ST.E.64 desc[UR42][R12.64], R50 ;  /* 0x000000320c00d985 */ /* 0x0001e2000c101b2a */
[----:B------:R-:W-:Y:S01]  /*144f0*/  @!P0 LEA.HI.X R9, R15, R4, R21, 0x2, P6 ;  /* 0x000000040f098211 */ /* 0x000fe200030f1415 */
[----:B------:R-:W-:Y:S01]  /*14500*/  VIADD R21, R197, 0x40 ;  /* 0x00000040c5157836 */ /* 0x000fe20000000000 */
[----:B------:R-:W-:Y:S01]  /*14510*/  ISETP.GE.AND P4, PT, R219, UR4, PT ;  /* 0x00000004db007c0c */ /* 0x000fe2000bf86270 */
[----:B------:R-:W-:-:S02]  /*14520*/  VIADD R15, R197, 0x48 ;  /* 0x00000048c50f7836 */ /* 0x000fc40000000000 */
[----:B------:R2:W-:Y:S01]  /*14530*/  @!P0 ST.E.64 desc[UR42][R8.64], R54 ;  /* 0x0000003608008985 */ /* 0x0005e2000c101b2a */
[----:B------:R-:W-:Y:S02]  /*14540*/  SHF.R.S32.HI R21, RZ, 0x1f, R21 ;  /* 0x0000001fff157819 */ /* 0x000fe40000011415 */
[----:B------:R-:W-:Y:S02]  /*14550*/  SHF.R.S32.HI R15, RZ, 0x1f, R15 ;  /* 0x0000001fff0f7819 */ /* 0x000fe4000001140f */
[-C--:B-1----:R-:W-:Y:S02]  /*14560*/  @!P1 LEA R10, P5, R20, R0.reuse, 0x2 ;  /* 0x00000000140a9211 */ /* 0x082fe400078a10ff */
[----:B------:R-:W-:Y:S02]  /*14570*/  ISETP.GE.AND P0, PT, R205, UR4, PT ;  /* 0x00000004cd007c0c */ /* 0x000fe4000bf06270 */
[----:B0-----:R-:W-:Y:S02]  /*14580*/  @!P2 LEA R12, P6, R14, R0, 0x2 ;  /* 0x000000000e0ca211 */ /* 0x001fe400078c10ff */
[----:B------:R-:W-:-:S02]  /*14590*/  @!P1 LEA.HI.X R11, R20, R4, R21, 0x2, P5 ;  /* 0x00000004140b9211 */ /* 0x000fc400028f1415 */
[----:B------:R-:W-:Y:S02]  /*145a0*/  ISETP.GE.AND P5, PT, R213, UR4, PT ;  /* 0x00000004d5007c0c */ /* 0x000fe4000bfa6270 */
[----:B------:R-:W-:Y:S01]  /*145b0*/  @!P2 LEA.HI.X R13, R14, R4, R15, 0x2, P6 ;  /* 0x000000040e0da211 */ /* 0x000fe200030f140f */
[----:B------:R0:W-:Y:S01]  /*145c0*/  @!P1 ST.E.64 desc[UR42][R10.64], R58 ;  /* 0x0000003a0a009985 */ /* 0x0001e2000c101b2a */
[----:B--2---:R-:W-:Y:S02]  /*145d0*/  @!P3 LEA R8, P6, R222, R0, 0x2 ;  /* 0x00000000de08b211 */ /* 0x004fe400078c10ff */
[----:B------:R-:W-:Y:S01]  /*145e0*/  ISETP.GE.AND P1, PT, R198, UR4, PT ;  /* 0x00000004c6007c0c */ /* 0x000fe2000bf26270 */
[----:B------:R1:W-:Y:S01]  /*145f0*/  @!P2 ST.E.64 desc[UR42][R12.64], R62 ;  /* 0x0000003e0c00a985 */ /* 0x0003e2000c101b2a */
[----:B------:R-:W-:-:S05]  /*14600*/  @!P3 LEA.HI.X R9, R222, R4, R223, 0x2, P6 ;  /* 0x00000004de09b211 */ /* 0x000fca00030f14df */
[----:B------:R2:W-:Y:S01]  /*14610*/  @!P3 ST.E.64 desc[UR42][R8.64], R66 ;  /* 0x000000420800b985 */ /* 0x0005e2000c101b2a */
[----:B0-----:R-:W-:-:S04]  /*14620*/  @!P4 LEA R10, P2, R219, R0, 0x2 ;  /* 0x00000000db0ac211 */ /* 0x001fc800078410ff */
[----:B------:R-:W-:Y:S02]  /*14630*/  @!P4 LEA.HI.X R11, R219, R4, R220, 0x2, P2 ;  /* 0x00000004db0bc211 */ /* 0x000fe400010f14dc */
[----:B------:R-:W-:Y:S02]  /*14640*/  ISETP.GE.AND P2, PT, R185, UR4, PT ;  /* 0x00000004b9007c0c */ /* 0x000fe4000bf46270 */
[-C--:B-1----:R-:W-:Y:S01]  /*14650*/  @!P5 LEA R12, P6, R213, R0.reuse, 0x2 ;  /* 0x00000000d50cd211 */ /* 0x082fe200078c10ff */
[----:B------:R0:W-:Y:S01]  /*14660*/  @!P4 ST.E.64 desc[UR42][R10.64], R70 ;  /* 0x000000460a00c985 */ /* 0x0001e2000c101b2a */
[----:B--2---:R-:W-:Y:S02]  /*14670*/  @!P0 LEA R8, P4, R205, R0, 0x2 ;  /* 0x00000000cd088211 */ /* 0x004fe400078810ff */
[-C--:B------:R-:W-:Y:S02]  /*14680*/  @!P5 LEA.HI.X R13, R213, R4.reuse, R218, 0x2, P6 ;  /* 0x00000004d50dd211 */ /* 0x080fe400030f14da */
[----:B------:R-:W-:-:S02]  /*14690*/  @!P0 LEA.HI.X R9, R205, R4, R209, 0x2, P4 ;  /* 0x00000004cd098211 */ /* 0x000fc400020f14d1 */
[----:B------:R-:W-:Y:S01]  /*146a0*/  ISETP.GE.AND P4, PT, R180, UR4, PT ;  /* 0x00000004b4007c0c */ /* 0x000fe2000bf86270 */
[----:B------:R1:W-:Y:S01]  /*146b0*/  @!P5 ST.E.64 desc[UR42][R12.64], R74 ;  /* 0x0000004a0c00d985 */ /* 0x0003e2000c101b2a */
[----:B------:R-:W-:-:S03]  /*146c0*/  ISETP.GE.AND P5, PT, R182, UR4, PT ;  /* 0x00000004b6007c0c */ /* 0x000fc6000bfa6270 */
[----:B------:R2:W-:Y:S01]  /*146d0*/  @!P0 ST.E.64 desc[UR42][R8.64], R78 ;  /* 0x0000004e08008985 */ /* 0x0005e2000c101b2a */
[----:B0-----:R-:W-:-:S04]  /*146e0*/  @!P1 LEA R10, P3, R198, R0, 0x2 ;  /* 0x00000000c60a9211 */ /* 0x001fc800078610ff */
[----:B------:R-:W-:Y:S02]  /*146f0*/  @!P1 LEA.HI.X R11, R198, R4, R200, 0x2, P3 ;  /* 0x00000004c60b9211 */ /* 0x000fe400018f14c8 */
[----:B------:R-:W-:Y:S02]  /*14700*/  ISETP.GE.AND P3, PT, R178, UR4, PT ;  /* 0x00000004b2007c0c */ /* 0x000fe4000bf66270 */
[C---:B-1----:R-:W-:Y:S01]  /*14710*/  @!P2 LEA R12, P6, R185.reuse, R0, 0x2 ;  /* 0x00000000b90ca211 */ /* 0x042fe200078c10ff */
[----:B------:R0:W-:Y:S01]  /*14720*/  @!P1 ST.E.64 desc[UR42][R10.64], R82 ;  /* 0x000000520a009985 */ /* 0x0001e2000c101b2a */
[----:B------:R-:W-:Y:S02]  /*14730*/  ISETP.GE.AND P1, PT, R174, UR4, PT ;  /* 0x00000004ae007c0c */ /* 0x000fe4000bf26270 */
[----:B------:R-:W-:Y:S02]  /*14740*/  @!P2 LEA.HI.X R13, R185, R4, R195, 0x2, P6 ;  /* 0x00000004b90da211 */ /* 0x000fe400030f14c3 */
[----:B--2---:R-:W-:-:S03]  /*14750*/  @!P5 LEA R8, P6, R182, R0, 0x2 ;  /* 0x00000000b608d211 */ /* 0x004fc600078c10ff */
[----:B------:R1:W-:Y:S01]  /*14760*/  @!P2 ST.E.64 desc[UR42][R12.64], R86 ;  /* 0x000000560c00a985 */ /* 0x0003e2000c101b2a */
[----:B------:R-:W-:Y:S02]  /*14770*/  ISETP.GE.AND P2, PT, R176, UR4, PT ;  /* 0x00000004b0007c0c */ /* 0x000fe4000bf46270 */
        /* <DEDUP_REMOVED lines=60> */
.L_x_4637:
[----:B---3--:R-:W3:Y:S01]  /*14b40*/  LDL.LU R4, [R1+0x40] ;  /* 0x0000400001047983 */ /* 0x008ee20000300800 */
[----:B------:R-:W-:Y:S01]  /*14b50*/  ULDC.64 UR6, c[0x0][0xc08] ;  /* 0x0003020000067ab9 */ /* 0x000fe20000000a00 */
[----:B------:R-:W-:Y:S02]  /*14b60*/  ULDC.64 UR4, c[0x0][0xc00] ;  /* 0x0003000000047ab9 */ /* 0x000fe40000000a00 */
[----:B------:R-:W4:Y:S04]  /*14b70*/  LDL.LU R0, [R1+0x44] ;  /* 0x0000440001007983 */ /* 0x000f280000300800 */
[----:B------:R-:W2:Y:S01]  /*14b80*/  LDL R13, [R1+0x38] ;  /* 0x00003800010d7983 */ /* 0x000ea20000100800 */
[----:B------:R-:W-:Y:S01]  /*14b90*/  ISETP.NE.U32.AND P1, PT, RZ, UR6, PT ;  /* 0x00000006ff007c0c */ /* 0x000fe2000bf25070 */
[----:B------:R-:W-:Y:S01]  /*14ba0*/  IMAD.MOV.U32 R3, RZ, RZ, RZ ;  /* 0x000000ffff037224 */ /* 0x000fe200078e00ff */
[----:B------:R-:W-:-:S02]  /*14bb0*/  ISETP.NE.U32.AND P0, PT, RZ, UR4, PT ;  /* 0x00000004ff007c0c */ /* 0x000fc4000bf05070 */
[----:B------:R-:W-:Y:S02]  /*14bc0*/  ISETP.NE.AND.EX P1, PT, RZ, UR7, PT, P1 ;  /* 0x00000007ff007c0c */ /* 0x000fe4000bf25310 */
[----:B------:R-:W-:Y:S01]  /*14bd0*/  ISETP.NE.AND.EX P0, PT, RZ, UR5, PT, P0 ;  /* 0x00000005ff007c0c */ /* 0x000fe2000bf05300 */
[----:B0-----:R-:W0:Y:S01]  /*14be0*/  S2R R12, SR_TID.X ;  /* 0x00000000000c7919 */ /* 0x001e220000002100 */
[----:B---3--:R-:W-:-:S04]  /*14bf0*/  IADD3 R8, P2, R4, UR4, RZ ;  /* 0x0000000404087c10 */ /* 0x008fc8000ff5e0ff */
[----:B----4-:R-:W-:-:S05]  /*14c00*/  IADD3.X R9, R0, UR5, RZ, P2, !PT ;  /* 0x0000000500097c10 */ /* 0x010fca00097fe4ff */
[----:B------:R-:W-:Y:S01]  /*14c10*/  @P1 IADD3 R10, P2, R4, UR6, RZ ;  /* 0x00000006040a1c10 */ /* 0x000fe2000ff5e0ff */
[----:B------:R-:W-:Y:S01]  /*14c20*/  ULDC UR4, c[0x0][0xa88] ;  /* 0x0002a20000047ab9 */ /* 0x000fe20000000800 */
[----:B------:R3:W5:Y:S02]  /*14c30*/  @P0 LDG.E R3, desc[UR42][R8.64] ;  /* 0x0000002a08030981 */ /* 0x000764000c1e1900 */
[----:B------:R-:W-:Y:S01]  /*14c40*/  @P1 IADD3.X R11, R0, UR7, RZ, P2, !PT ;  /* 0x00000007000b1c10 */ /* 0x000fe200097fe4ff */
[----:B------:R-:W-:-:S06]  /*14c50*/  IMAD.U32 R0, RZ, RZ, UR4 ;  /* 0x00000004ff007e24 */ /* 0x000fcc000f8e00ff */
[----:B------:R3:W5:Y:S01]  /*14c60*/  @P1 LDG.E R0, desc[UR42][R10.64] ;  /* 0x0000002a0a001981 */ /* 0x000762000c1e1900 */
[----:B--2---:R-:W-:Y:S01]  /*14c70*/  ISETP.NE.AND P2, PT, R13, RZ, PT ;  /* 0x000000ff0d00720c */ /* 0x004fe20003f45270 */
[----:B0-----:R-:W-:-:S05]  /*14c80*/  VIADD R4, R12, 0xffffff80 ;  /* 0xffffff800c047836 */ /* 0x001fca0000000000 */
[----:B------:R-:W-:-:S07]  /*14c90*/  ISETP.GT.AND P3, PT, R4, 0x3f, PT ;  /* 0x0000003f0400780c */ /* 0x000fce0003f64270 */
[----:B------:R-:W0:Y:S02]  /*14ca0*/  @!P2 LDC R13, c[0x0][0xad4] ;  /* 0x0002b500ff0dab82 */ /* 0x000e240000000800 */
[----:B0-----:R3:W-:Y:S01]  /*14cb0*/  @!P2 STL [R1+0x38], R13 ;  /* 0x0000380d0100a387 */ /* 0x0017e20000100800 */
[----:B------:R-:W-:Y:S01]  /*14cc0*/  ISETP.GT.AND P2, PT, R13, 0x1, PT ;  /* 0x000000010d00780c */ /* 0x000fe20003f44270 */
[----:B------:R-:W-:-:S12]  /*14cd0*/  @P1 BRA `(.L_x_4646) ;  /* 0x0000000000101947 */ /* 0x000fd80003800000 */
[----:B------:R-:W-:Y:S05]  /*14ce0*/  @!P0 BRA `(.L_x_4646) ;  /* 0x00000000000c8947 */ /* 0x000fea0003800000 */
[----:B---3--:R-:W2:Y:S04]  /*14cf0*/  LDG.E R11, desc[UR42][R8.64] ;  /* 0x0000002a080b7981 */ /* 0x008ea8000c1e1900 */
[----:B-----5:R-:W2:Y:S02]  /*14d00*/  LDG.E R0, desc[UR42][R8.64+0x4] ;  /* 0x0000042a08007981 */ /* 0x020ea4000c1e1900 */
[----:B--2---:R-:W-:-:S07]  /*14d10*/  IMAD.IADD R0, R0, 0x1, -R11 ;  /* 0x0000000100007824 */ /* 0x004fce00078e0a0b */
.L_x_4646:
[----:B---3--:R-:W2:Y:S04]  /*14d20*/  LDL.LU R8, [R1+0x3c] ;  /* 0x00003c0001087983 */ /* 0x008ea80000300800 */
[----:B------:R-:W3:Y:S01]  /*14d30*/  LDL.LU R4, [R1+0x50] ;  /* 0x0000500001047983 */ /* 0x000ee20000300800 */
[----:B------:R-:W-:Y:S01]  /*14d40*/  BSSY B1, `(.L_x_4647) ;  /* 0x0000036000017945 */ /* 0x000fe20003800000 */
[----:B-----5:R-:W-:Y:S02]  /*14d50*/  SHF.R.S32.HI R28, RZ, 0x1f, R3 ;  /* 0x0000001fff1c7819 */ /* 0x020fe40000011403 */
[----:B--2---:R-:W-:Y:S02]  /*14d60*/  SEL R33, R8, RZ, !P0 ;  /* 0x000000ff08217207 */ /* 0x004fe40004000000 */
[----:B---3--:R-:W-:Y:S01]  /*14d70*/  SEL R30, R4, RZ, !P0 ;  /* 0x000000ff041e7207 */ /* 0x008fe20004000000 */
        /* <DEDUP_REMOVED lines=50> */
.L_x_4648:
[----:B------:R-:W-:Y:S05]  /*150a0*/  BSYNC B1 ;  /* 0x0000000000017941 */ /* 0x000fea0003800000 */
.L_x_4647:
[----:B------:R-:W-:Y:S05]  /*150b0*/  @P2 BRA `(.L_x_4643) ;  /* 0x0000000800ac2947 */ /* 0x000fea0003800000 */
[----:B------:R-:W2:Y:S01]  /*150c0*/  S2R R10, SR_TID.X ;  /* 0x00000000000a7919 */ /* 0x000ea20000002100 */
[----:B------:R-:W3:Y:S01]  /*150d0*/  LDC R13, c[0x0][0xbe8] ;  /* 0x0002fa00ff0d7b82 */ /* 0x000ee20000000800 */
[----:B------:R-:W-:Y:S01]  /*150e0*/  ULDC.64 UR4, c[0x0][0xaa0] ;  /* 0x0002a80000047ab9 */ /* 0x000fe20000000a00 */
[----:B------:R-:W-:Y:S01]  /*150f0*/  VIADD R42, R193, 0x40 ;  /* 0x00000040c12a7836 */ /* 0x000fe20000000000 */
[----:B------:R-:W-:Y:S01]  /*15100*/  BSSY B1, `(.L_x_4649) ;  /* 0x0000082000017945 */ /* 0x000fe20003800000 */
[----:B------:R-:W-:Y:S02]  /*15110*/  IMAD R4, R28, UR4, RZ ;  /* 0x000000041c047c24 */ /* 0x000fe4000f8e02ff */
[----:B0-----:R-:W-:-:S04]  /*15120*/  IMAD.WIDE.U32 R8, R3, UR4, RZ ;  /* 0x0000000403087c25 */ /* 0x001fc8000f8e00ff */
[----:B------:R-:W-:Y:S01]  /*15130*/  IMAD R11, R3, UR5, R4 ;  /* 0x00000005030b7c24 */ /* 0x000fe2000f8e0204 */
[----:B------:R-:W-:Y:S01]  /*15140*/  ULDC.64 UR4, c[0x0][0xae8] ;  /* 0x0002ba0000047ab9 */ /* 0x000fe20000000a00 */
[----:B------:R-:W0:Y:S01]  /*15150*/  LDC R4, c[0x0][0xac8] ;  /* 0x0002b200ff047b82 */ /* 0x000e220000000800 */
[----:B------:R-:W-:Y:S02]  /*15160*/  VIADD R40, R193, 0x80 ;  /* 0x00000080c1287836 */ /* 0x000fe40000000000 */
        /* <DEDUP_REMOVED lines=8> */
[----:B--2---:R-:W-:Y:S02]  /*151f0*/  VIADD R10, R10, 0xffffff80 ;  /* 0xffffff800a0a7836 */ /* 0x004fe40000000000 */
[C---:B------:R-:W-:Y:S01]  /*15200*/  VIADD R36, R193.reuse, 0x100 ;  /* 0x00000100c1247836 */ /* 0x040fe20000000000 */
[----:B0-----:R-:W-:Y:S02]  /*15210*/  ISETP.GE.AND P1, PT, R42, R4, PT ;  /* 0x000000042a00720c */ /* 0x001fe40003f26270 */
[----:B------:R-:W0:Y:S01]  /*15220*/  @P0 LDC R15, c[0x0][0xbec] ;  /* 0x0002fb00ff0f0b82 */ /* 0x000e220000000800 */
[----:B------:R-:W-:Y:S01]  /*15230*/  SHF.R.S32.HI R3, RZ, 0x1f, R10 ;  /* 0x0000001fff037819 */ /* 0x000fe2000001140a */
[C---:B------:R-:W-:Y:S01]  /*15240*/  VIADD R34, R193.reuse, 0x140 ;  /* 0x00000140c1227836 */ /* 0x040fe20000000000 */
[----:B------:R-:W-:Y:S01]  /*15250*/  SEL R14, RZ, 0xffffffff, P1 ;  /* 0xffffffffff0e7807 */ /* 0x000fe20000800000 */
[----:B------:R-:W-:Y:S01]  /*15260*/  VIADD R31, R193, 0x180 ;  /* 0x00000180c11f7836 */ /* 0x000fe20000000000 */
[----:B------:R-:W-:Y:S01]  /*15270*/  LEA.HI R3, R3, R10, RZ, 0x3 ;  /* 0x0000000a03037211 */ /* 0x000fe200078f18ff */
[C---:B------:R-:W-:Y:S01]  /*15280*/  VIADD R27, R193.reuse, 0x1c0 ;  /* 0x000001c0c11b7836 */ /* 0x040fe20000000000 */
[-C--:B------:R-:W-:Y:S01]  /*15290*/  ISETP.GE.AND P2, PT, R193, R4.reuse, PT ;  /* 0x00000004c100720c */ /* 0x080fe20003f46270 */
[----:B-1----:R-:W1:Y:S01]  /*152a0*/  @P0 LDC R21, c[0x0][0xbf0] ;  /* 0x0002fc00ff150b82 */ /* 0x002e620000000800 */
[----:B------:R-:W-:Y:S01]  /*152b0*/  LOP3.LUT R11, R3, 0xfffffff8, RZ, 0xc0, !PT ;  /* 0xfffffff8030b7812 */ /* 0x000fe200078ec0ff */
[----:B------:R-:W-:Y:S01]  /*152c0*/  IMAD.SHL.U32 R14, R14, 0x2, RZ ;  /* 0x000000020e0e7824 */ /* 0x000fe200078e00ff */
[----:B------:R-:W-:Y:S01]  /*152d0*/  SHF.R.S32.HI R26, RZ, 0x3, R3 ;  /* 0x00000003ff1a7819 */ /* 0x000fe20000011403 */
[----:B------:R-:W-:Y:S01]  /*152e0*/  IMAD R3, R30, UR4, RZ ;  /* 0x000000041e037c24 */ /* 0x000fe2000f8e02ff */
[----:B------:R-:W-:Y:S01]  /*152f0*/  ISETP.GE.AND P1, PT, R40, R4, PT ;  /* 0x000000042800720c */ /* 0x000fe20003f26270 */
[----:B------:R-:W-:-:S02]  /*15300*/  IMAD.IADD R11, R10, 0x1, -R11 ;  /* 0x000000010a0b7824 */ /* 0x000fc400078e0a0b */
[----:B------:R-:W-:Y:S02]  /*15310*/  VIADD R29, R193, 0x1c0 ;  /* 0x000001c0c11d7836 */ /* 0x000fe40000000000 */
[----:B------:R-:W-:Y:S02]  /*15320*/  IMAD R10, R11, 0x20, R26 ;  /* 0x000000200b0a7824 */ /* 0x000fe400078e021a */
[----:B------:R-:W-:Y:S01]  /*15330*/  IMAD R11, R33, UR5, R3 ;  /* 0x00000005210b7c24 */ /* 0x000fe2000f8e0203 */
[----:B------:R-:W-:Y:S01]  /*15340*/  ULDC.64 UR4, c[0x0][0xae0] ;  /* 0x0002b80000047ab9 */ /* 0x000fe20000000a00 */
[----:B------:R-:W-:Y:S01]  /*15350*/  IMAD.IADD R12, R199, 0x1, R10 ;  /* 0x00000001c70c7824 */ /* 0x000fe200078e020a */
[----:B------:R-:W-:Y:S01]  /*15360*/  SHF.R.S32.HI R29, RZ, 0x1f, R29 ;  /* 0x0000001fff1d7819 */ /* 0x000fe2000001141d */
[----:B------:R-:W-:Y:S01]  /*15370*/  IMAD.IADD R9, R9, 0x1, R11 ;  /* 0x0000000109097824 */ /* 0x000fe200078e020b */
[----:B------:R-:W-:Y:S01]  /*15380*/  SEL R11, RZ, 0x1, P2 ;  /* 0x00000001ff0b7807 */ /* 0x000fe20001000000 */
[----:B0-----:R-:W-:Y:S01]  /*15390*/  @P0 IMAD.HI.U32 R10, R12, R15, RZ ;  /* 0x0000000f0c0a0227 */ /* 0x001fe200078e00ff */
[----:B------:R-:W-:-:S03]  /*153a0*/  ISETP.GE.AND P2, PT, R27, R4, PT ;  /* 0x000000041b00720c */ /* 0x000fc60003f46270 */
[----:B------:R-:W-:Y:S01]  /*153b0*/  IMAD.MOV.U32 R3, RZ, RZ, R12 ;  /* 0x000000ffff037224 */ /* 0x000fe200078e000c */
[----:B-1----:R-:W-:Y:S01]  /*153c0*/  @P0 SHF.R.U32.HI R3, RZ, R21, R10 ;  /* 0x00000015ff030219 */ /* 0x002fe2000001160a */
[----:B------:R-:W-:Y:S01]  /*153d0*/  IMAD.IADD R26, R26, 0x1, R199 ;  /* 0x000000011a1a7824 */ /* 0x000fe200078e02c7 */
[----:B------:R-:W-:Y:S01]  /*153e0*/  LOP3.LUT R10, R14, 0x2, R11, 0xe2, !PT ;  /* 0x000000020e0a7812 */ /* 0x000fe200078ee20b */
[----:B------:R-:W-:Y:S01]  /*153f0*/  VIADD R32, R193, 0x180 ;  /* 0x00000180c1207836 */ /* 0x000fe20000000000 */
[----:B------:R-:W-:Y:S01]  /*15400*/  SEL R14, RZ, 0xffffffff, P1 ;  /* 0xffffffffff0e7807 */ /* 0x000fe20000800000 */
[----:B------:R-:W-:Y:S01]  /*15410*/  IMAD.MOV R11, RZ, RZ, -R3 ;  /* 0x000000ffff0b7224 */ /* 0x000fe200078e0a03 */
[-C--:B------:R-:W-:Y:S01]  /*15420*/  ISETP.GE.AND P0, PT, R38, R4.reuse, PT ;  /* 0x000000042600720c */ /* 0x080fe20003f06270 */
[----:B------:R-:W-:Y:S01]  /*15430*/  IMAD.WIDE.U32 R8, R3, UR4, R8 ;  /* 0x0000000403087c25 */ /* 0x000fe2000f8e0008 */
[----:B------:R-:W-:Y:S02]  /*15440*/  SHF.R.S32.HI R0, RZ, 0x1f, R3 ;  /* 0x0000001fff007819 */ /* 0x000fe40000011403 */
[-C--:B------:R-:W-:Y:S01]  /*15450*/  ISETP.GE.AND P1, PT, R36, R4.reuse, PT ;  /* 0x000000042400720c */ /* 0x080fe20003f26270 */
        /* <DEDUP_REMOVED lines=31> */
[C---:B------:R-:W-:Y:S01]  /*15650*/  VIADD R39, R193.reuse, 0xc0 ;  /* 0x000000c0c1277836 */ /* 0x040fe20000000000 */
[----:B------:R-:W-:Y:S01]  /*15660*/  LOP3.LUT R21, R10, R11, RZ, 0xfc, !PT ;  /* 0x0000000b0a157212 */ /* 0x000fe200078efcff */
[C---:B------:R-:W-:Y:S01]  /*15670*/  VIADD R41, R193.reuse, 0x80 ;  /* 0x00000080c1297836 */ /* 0x040fe20000000000 */
[----:B------:R-:W-:Y:S01]  /*15680*/  SEL R0, RZ, 0x80, P2 ;  /* 0x00000080ff007807 */ /* 0x000fe20001000000 */
[----:B------:R-:W-:Y:S01]  /*15690*/  VIADD R43, R193, 0x40 ;  /* 0x00000040c12b7836 */ /* 0x000fe20000000000 */
[----:B------:R0:W1:Y:S01]  /*156a0*/  SHFL.IDX PT, R14, R20, RZ, 0x181f ;  /* 0x00181fff140e7589 */ /* 0x00006200000e0000 */
[----:B------:R-:W-:-:S02]  /*156b0*/  SHF.R.S32.HI R35, RZ, 0x1f, R35 ;  /* 0x0000001fff237819 */ /* 0x000fc40000011423 */
[----:B------:R-:W-:Y:S01]  /*156c0*/  LOP3.LUT R24, R21, R0, RZ, 0xfc, !PT ;  /* 0x0000000015187212 */ /* 0x000fe200078efcff */
[----:B------:R0:W2:Y:S01]  /*156d0*/  SHFL.IDX PT, R15, R3, RZ, 0x181f ;  /* 0x00181fff030f7589 */ /* 0x0000a200000e0000 */
        /* <DEDUP_REMOVED lines=17> */
[----:B0-----:R-:W-:-:S04]  /*157f0*/  @!P5 LEA R10, P4, R40, R14, 0x1 ;  /* 0x0000000e280ad211 */ /* 0x001fc800078808ff */
[-C--:B------:R-:W-:Y:S02]  /*15800*/  @!P5 LEA.HI.X R11, R40, R15.reuse, R41, 0x1, P4 ;  /* 0x0000000f280bd211 */ /* 0x080fe400020f0c29 */
[----:B------:R-:W-:Y:S02]  /*15810*/  LOP3.LUT P4, RZ, R24, 0x80, RZ, 0xc0, !PT ;  /* 0x0000008018ff7812 */ /* 0x000fe4000788c0ff */
[-C--:B-1----:R-:W-:Y:S01]  /*15820*/  @!P3 LEA R8, P6, R38, R14.reuse, 0x1 ;  /* 0x0000000e2608b211 */ /* 0x082fe200078c08ff */
[----:B------:R0:W-:Y:S02]  /*15830*/  @!P5 ST.E.128 desc[UR42][R10.64], RZ ;  /* 0x000000ff0a00d985 */ /* 0x0001e4000c101d2a */
[----:B------:R-:W-:Y:S02]  /*15840*/  @!P2 LEA R12, P5, R36, R14, 0x1 ;  /* 0x0000000e240ca211 */ /* 0x000fe400078a08ff */
[-C--:B------:R-:W-:Y:S02]  /*15850*/  @!P3 LEA.HI.X R9, R38, R15.reuse, R39, 0x1, P6 ;  /* 0x0000000f2609b211 */ /* 0x080fe400030f0c27 */
[----:B------:R-:W-:-:S03]  /*15860*/  @!P2 LEA.HI.X R13, R36, R15, R37, 0x1, P5 ;  /* 0x0000000f240da211 */ /* 0x000fc600028f0c25 */
[----:B------:R1:W-:Y:S01]  /*15870*/  @!P3 ST.E.128 desc[UR42][R8.64], RZ ;  /* 0x000000ff0800b985 */ /* 0x0003e2000c101d2a */
[----:B0-----:R-:W-:-:S03]  /*15880*/  @!P1 LEA R10, P6, R34, R14, 0x1 ;  /* 0x0000000e220a9211 */ /* 0x001fc600078c08ff */
[----:B------:R0:W-:Y:S01]  /*15890*/  @!P2 ST.E.128 desc[UR42][R12.64], RZ ;  /* 0x000000ff0c00a985 */ /* 0x0001e2000c101d2a */
[----:B------:R-:W-:Y:S02]  /*158a0*/  @!P1 LEA.HI.X R11, R34, R15, R35, 0x1, P6 ;  /* 0x0000000f220b9211 */ /* 0x000fe400030f0c23 */
[----:B-1----:R-:W-:-:S03]  /*158b0*/  @P0 LEA R8, P3, R31, R14, 0x1 ;  /* 0x0000000e1f080211 */ /* 0x002fc600078608ff */
[----:B------:R0:W-:Y:S01]  /*158c0*/  @!P1 ST.E.128 desc[UR42][R10.64], RZ ;  /* 0x000000ff0a009985 */ /* 0x0001e2000c101d2a */
[----:B------:R-:W-:Y:S02]  /*158d0*/  @P4 LEA R14, P5, R27, R14, 0x1 ;  /* 0x0000000e1b0e4211 */ /* 0x000fe400078a08ff */
[-C--:B------:R-:W-:Y:S02]  /*158e0*/  @P0 LEA.HI.X R9, R31, R15.reuse, R32, 0x1, P3 ;  /* 0x0000000f1f090211 */ /* 0x080fe400018f0c20 */
[----:B------:R-:W-:-:S03]  /*158f0*/  @P4 LEA.HI.X R15, R27, R15, R29, 0x1, P5 ;  /* 0x0000000f1b0f4211 */ /* 0x000fc600028f0c1d */
[----:B------:R0:W-:Y:S04]  /*15900*/  @P0 ST.E.128 desc[UR42][R8.64], RZ ;  /* 0x000000ff08000985 */ /* 0x0001e8000c101d2a */
[----:B------:R0:W-:Y:S02]  /*15910*/  @P4 ST.E.128 desc[UR42][R14.64], RZ ;  /* 0x000000ff0e004985 */ /* 0x0001e4000c101d2a */
.L_x_4650:
[----:B------:R-:W-:Y:S05]  /*15920*/  BSYNC B1 ;  /* 0x0000000000017941 */ /* 0x000fea0003800000 */
.L_x_4649:
[----:B------:R-:W-:Y:S01]  /*15930*/  VIADD R0, R26, 0x20 ;  /* 0x000000201a007836 */ /* 0x000fe20000000000 */
[----:B0-2---:R0:W2:Y:S04]  /*15940*/  SHFL.IDX PT, R15, R3, 0x1, 0x181f ;  /* 0x00381f00030f7f89 */ /* 0x0050a800000e0000 */
        /* <DEDUP_REMOVED lines=10> */
[----:B------:R-:W-:-:S03]  /*159f0*/  @!P5 LEA R8, P0, R42, R14, 0x1 ;  /* 0x0000000e2a08d211 */ /* 0x000fc600078008ff */
[----:B------:R0:W-:Y:S01]  /*15a00*/  @!P6 ST.E.128 desc[UR42][R10.64], RZ ;  /* 0x000000ff0a00e985 */ /* 0x0001e2000c101d2a */
[----:B------:R-:W-:Y:S02]  /*15a10*/  @!P5 LEA.HI.X R9, R42, R15, R43, 0x1, P0 ;  /* 0x0000000f2a09d211 */ /* 0x000fe400000f0c2b */
[----:B------:R-:W-:-:S03]  /*15a20*/  LOP3.LUT P0, RZ, R21, 0x40, RZ, 0xc0, !PT ;  /* 0x0000004015ff7812 */ /* 0x000fc6000780c0ff */
[----:B------:R1:W-:Y:S01]  /*15a30*/  @!P5 ST.E.128 desc[UR42][R8.64], RZ ;  /* 0x000000ff0800d985 */ /* 0x0003e2000c101d2a */
[----:B0-----:R-:W-:-:S04]  /*15a40*/  @!P4 LEA R10, P6, R40, R14, 0x1 ;  /* 0x0000000e280ac211 */ /* 0x001fc800078c08ff */
[-C--:B------:R-:W-:Y:S02]  /*15a50*/  @!P4 LEA.HI.X R11, R40, R15.reuse, R41, 0x1, P6 ;  /* 0x0000000f280bc211 */ /* 0x080fe400030f0c29 */
[----:B------:R-:W-:Y:S02]  /*15a60*/  LOP3.LUT P6, RZ, R24, 0x80, RZ, 0xc0, !PT ;  /* 0x0000008018ff7812 */ /* 0x000fe400078cc0ff */
[-C--:B-1----:R-:W-:Y:S01]  /*15a70*/  @!P3 LEA R8, P5, R38, R14.reuse, 0x1 ;  /* 0x0000000e2608b211 */ /* 0x082fe200078a08ff */
[----:B------:R0:W-:Y:S01]  /*15a80*/  @!P4 ST.E.128 desc[UR42][R10.64], RZ ;  /* 0x000000ff0a00c985 */ /* 0x0001e2000c101d2a */
        /* <DEDUP_REMOVED lines=14> */
.L_x_4643:
[----:B------:R-:W-:Y:S05]  /*15b70*/  BSYNC B0 ;  /* 0x0000000000007941 */ /* 0x000fea0003800000 */
.L_x_4636:
[----:B------:R-:W-:Y:S02]  /*15b80*/  ULDC UR4, c[0x0][0xc3c] ;  /* 0x00030f0000047ab9 */ /* 0x000fe40000000800 */
[----:B------:R-:W-:-:S13]  /*15b90*/  ISETP.GE.AND P0, PT, R7, UR4, PT ;  /* 0x0000000407007c0c */ /* 0x000fda000bf06270 */
[----:B------:R-:W-:Y:S05]  /*15ba0*/  @!P0 BRA `(.L_x_4651) ;  /* 0xfffffebc00748947 */ /* 0x000fea000383ffff */
[----:B------:R-:W-:Y:S05]  /*15bb0*/  BRA `(.L_x_4495) ;  /* 0x0000008000a07947 */ /* 0x000fea0003800000 */
.L_x_4493:
        /* <DEDUP_REMOVED lines=16> */
.L_x_4652:
        /* <DEDUP_REMOVED lines=43> */
.L_x_4656:
        /* <DEDUP_REMOVED lines=37> */
.L_x_4654:
        /* <DEDUP_REMOVED lines=13> */
.L_x_4657:
        /* <DEDUP_REMOVED lines=62> */
.L_x_4658:
        /* <DEDUP_REMOVED lines=61> */
.L_x_4659:
[----:B------:R-:W-:-:S05]  /*16a40*/  LOP3.LUT R25, RZ, R2, RZ, 0x33, !PT ;  /* 0x00000002ff197212 */ /* 0x000fca00078e33ff */
[----:B------:R-:W-:Y:S01]  /*16a50*/  IMAD.IADD R25, R6, 0x1, R25 ;  /* 0x0000000106197824 */ /* 0x000fe200078e0219 */
[----:B------:R-:W-:Y:S06]  /*16a60*/  BRA `(.L_x_4660) ;  /* 0x00000000000c7947 */ /* 0x000fec0003800000 */
.L_x_4655:
[----:B------:R-:W-:Y:S02]  /*16a70*/  IMAD.MOV.U32 R25, RZ, RZ, RZ ;  /* 0x000000ffff197224 */ /* 0x000fe400078e00ff */
[----:B------:R-:W-:Y:S02]  /*16a80*/  IMAD.U32 R24, RZ, RZ, UR6 ;  /* 0x00000006ff187e24 */ /* 0x000fe4000f8e00ff */
[----:B------:R-:W-:-:S07]  /*16a90*/  IMAD.MOV.U32 R26, RZ, RZ, RZ ;  /* 0x000000ffff1a7224 */ /* 0x000fce00078e00ff */
.L_x_4660:
[----:B------:R-:W-:-:S13]  /*16aa0*/  ISETP.NE.AND P0, PT, R7, RZ, PT ;  /* 0x000000ff0700720c */ /* 0x000fda0003f05270 */
[----:B------:R-:W0:Y:S01]  /*16ab0*/  @!P0 S2R R3, SR_CgaCtaId ;  /* 0x0000000000038919 */ /* 0x000e220000008800 */
[----:B------:R-:W-:-:S04]  /*16ac0*/  @!P0 MOV R2, 0x400 ;  /* 0x0000040000028802 */ /* 0x000fc80000000f00 */
[----:B0-----:R-:W-:-:S05]  /*16ad0*/  @!P0 LEA R2, R3, R2, 0x18 ;  /* 0x0000000203028211 */ /* 0x001fca00078ec0ff */
[----:B------:R0:W-:Y:S01]  /*16ae0*/  @!P0 STS.128 [R2+0x28cd0], R24 ;  /* 0x028cd01802008388 */ /* 0x0001e20000000c00 */
[----:B------:R-:W-:Y:S06]  /*16af0*/  BAR.ARV 0x5, 0x180 ;  /* 0x0146000000007b1d */ /* 0x000fec0000002000 */
.L_x_4653:
        /* <DEDUP_REMOVED lines=30> */
[----:B-1----:R-:W-:Y:S01]  /*16ce0*/  ULEA UR4, UR5, UR4, 0x18 ;  /* 0x0000000405047291 */ /* 0x002fe2000f8ec03f */
[----:B------:R-:W-:-:S02]  /*16cf0*/  LOP3.LUT R3, R2, 0x100, RZ, 0xfc, !PT ;  /* 0x0000010002037812 */ /* 0x000fc400078efcff */
[C---:B------:R-:W-:Y:S02]  /*16d00*/  LOP3.LUT R4, R2.reuse, 0x80, RZ, 0xfc, !PT ;  /* 0x0000008002047812 */ /* 0x040fe400078efcff */
[C---:B------:R-:W-:Y:S01]  /*16d10*/  LOP3.LUT R3, R2.reuse, 0x180, RZ, 0xfc, !PT ;  /* 0x0000018002037812 */ /* 0x040fe200078efcff */
[----:B------:R-:W-:Y:S01]  /*16d20*/  IMAD.U32 R18, RZ, RZ, UR4 ;  /* 0x00000004ff127e24 */ /* 0x000fe2000f8e00ff */
[----:B------:R-:W-:-:S03]  /*16d30*/  LOP3.LUT R2, R2, 0x1c0, RZ, 0xfc, !PT ;  /* 0x000001c002027812 */ /* 0x000fc600078efcff */
[----:B------:R-:W-:-:S05]  /*16d40*/  IMAD R0, R35, 0x2, R18 ;  /* 0x0000000223007824 */ /* 0x000fca00078e0212 */
[----:B------:R0:W-:Y:S02]  /*16d50*/  STL [R1+0x38], R0 ;  /* 0x0000380001007387 */ /* 0x0001e40000100800 */
.L_x_4772:
[----:B-1----:R-:W1:Y:S02]  /*16d60*/  LDC.64 R2, c[0x0][0xc88] ;  /* 0x00032200ff027b82 */ /* 0x002e640000000a00 */
[----:B-1----:R-:W-:-:S05]  /*16d70*/  IMAD.WIDE R2, R27, 0x4, R2 ;  /* 0x000000041b027825 */ /* 0x002fca00078e0202 */
[----:B------:R-:W0:Y:S01]  /*16d80*/  LDG.E R31, desc[UR42][R2.64] ;  /* 0x0000002a021f7981 */ /* 0x000e22000c1e1900 */
        /* <DEDUP_REMOVED lines=45> */
[----:B--2---:R0:W-:Y:S01]  /*17060*/  STL [R1+0x10], R8 ;  /* 0x0000100801007387 */ /* 0x0041e20000100800 */
[----:B------:R-:W-:Y:S01]  /*17070*/  IMAD.MOV.U32 R10, RZ, RZ, R8 ;  /* 0x000000ffff0a7224 */ /* 0x000fe200078e0008 */
[----:B----4-:R-:W-:Y:S06]  /*17080*/  @P2 BRA `(.L_x_4662) ;  /* 0x0000000000142947 */ /* 0x010fec0003800000 */
[----:B------:R-:W-:Y:S05]  /*17090*/  @!P0 BRA `(.L_x_4662) ;  /* 0x0000000000108947 */ /* 0x000fea0003800000 */
[----:B------:R-:W2:Y:S04]  /*170a0*/  LDG.E R7, desc[UR42][R2.64] ;  /* 0x0000002a02077981 */ /* 0x000ea8000c1e1900 */
[----:B------:R-:W2:Y:S02]  /*170b0*/  LDG.E R2, desc[UR42][R2.64+0x4] ;  /* 0x0000042a02027981 */ /* 0x000ea4000c1e1900 */
[----:B--2---:R-:W-:-:S05]  /*170c0*/  IMAD.IADD R10, R2, 0x1, -R7 ;  /* 0x00000001020a7824 */ /* 0x004fca00078e0a07 */
[----:B------:R1:W-:Y:S02]  /*170d0*/  STL [R1+0x10], R10 ;  /* 0x0000100a01007387 */ /* 0x0003e40000100800 */
.L_x_4662:
[----:B------:R-:W-:Y:S01]  /*170e0*/  ULDC.64 UR4, c[0x0][0xa20] ;  /* 0x0002880000047ab9 */ /* 0x000fe20000000a00 */
[C---:B0-----:R-:W-:Y:S02]  /*170f0*/  LOP3.LUT R8, R26.reuse, 0xff000000, RZ, 0xc0, !PT ;  /* 0xff0000001a087812 */ /* 0x041fe400078ec0ff */
[----:B------:R-:W-:Y:S02]  /*17100*/  ISETP.NE.U32.AND P0, PT, RZ, UR4, PT ;  /* 0x00000004ff007c0c */ /* 0x000fe4000bf05070 */
[----:B------:R-:W-:Y:S02]  /*17110*/  SHF.R.U32.HI R8, RZ, 0x8, R8 ;  /* 0x00000008ff087819 */ /* 0x000fe40000011608 */
[----:B------:R-:W-:Y:S02]  /*17120*/  ISETP.NE.AND.EX P0, PT, RZ, UR5, PT, P0 ;  /* 0x00000005ff007c0c */ /* 0x000fe4000bf05300 */
[C---:B------:R-:W-:Y:S02]  /*17130*/  LOP3.LUT R2, R26.reuse, 0xff0000, RZ, 0xc0, !PT ;  /* 0x00ff00001a027812 */ /* 0x040fe400078ec0ff */
        /* <DEDUP_REMOVED lines=8> */
.L_x_4663:
        /* <DEDUP_REMOVED lines=9> */
.L_x_4664:
[----:B0-----:R-:W2:Y:S01]  /*17250*/  @P1 LDG.E R2, desc[UR42][R4.64] ;  /* 0x0000002a04021981 */ /* 0x001ea2000c1e1900 */
[----:B------:R-:W0:Y:S03]  /*17260*/  LDC R3, c[0x0][0x448] ;  /* 0x00011200ff037b82 */ /* 0x000e260000000800 */
[----:B------:R3:W2:Y:S01]  /*17270*/  @P1 LDG.E R5, desc[UR42][R4.64+0x4] ;  /* 0x0000042a04051981 */ /* 0x0006a2000c1e1900 */
[----:B-----5:R-:W-:Y:S01]  /*17280*/  IMAD.IADD R9, R9, 0x1, -R33 ;  /* 0x0000000109097824 */ /* 0x020fe200078e0a21 */
[----:B------:R-:W-:Y:S01]  /*17290*/  BSSY B0, `(.L_x_4665) ;  /* 0x0000036000007945 */ /* 0x000fe20003800000 */
[----:B------:R-:W-:Y:S01]  /*172a0*/  LOP3.LUT R32, R8, 0xff, RZ, 0xc0, !PT ;  /* 0x000000ff08207812 */ /* 0x000fe200078ec0ff */
[----:B------:R-:W-:Y:S01]  /*172b0*/  IMAD.MOV.U32 R13, RZ, RZ, RZ ;  /* 0x000000ffff0d7224 */ /* 0x000fe200078e00ff */
[----:B0-----:R-:W-:-:S13]  /*172c0*/  ISETP.NE.AND P0, PT, R3, 0x1, PT ;  /* 0x000000010300780c */ /* 0x001fda0003f05270 */
[----:B---3--:R-:W0:Y:S08]  /*172d0*/  @P0 LDC R4, c[0x0][0x44c] ;  /* 0x00011300ff040b82 */ /* 0x008e300000000800 */
[----:B------:R-:W3:Y:S01]  /*172e0*/  @P0 LDC R3, c[0x0][0x450] ;  /* 0x00011400ff030b82 */ /* 0x000ee20000000800 */
[----:B--2---:R-:W-:Y:S02]  /*172f0*/  @P1 IMAD.IADD R6, R5, 0x1, -R2 ;  /* 0x0000000105061824 */ /* 0x004fe400078e0a02 */
[----:B------:R-:W-:-:S02]  /*17300*/  IMAD.SHL.U32 R2, R25, 0x40, RZ ;  /* 0x0000004019027824 */ /* 0x000fc400078e00ff */
[----:B------:R-:W-:Y:S02]  /*17310*/  IMAD.IADD R7, R9, 0x1, R6 ;  /* 0x0000000109077824 */ /* 0x000fe400078e0206 */
[----:B------:R-:W-:-:S03]  /*17320*/  VIADD R2, R2, 0x3f ;  /* 0x0000003f02027836 */ /* 0x000fc60000000000 */
[C---:B------:R-:W-:Y:S01]  /*17330*/  IADD3 R5, R7.reuse, 0x40, -R10 ;  /* 0x0000004007057810 */ /* 0x040fe20007ffe80a */
[----:B0-----:R-:W-:Y:S01]  /*17340*/  @P0 IMAD.HI.U32 R4, R2, R4, RZ ;  /* 0x0000000402040227 */ /* 0x001fe200078e00ff */
[----:B------:R0:W-:Y:S04]  /*17350*/  STL [R1], R7 ;  /* 0x0000000701007387 */ /* 0x0001e80000100800 */
[----:B---3--:R-:W-:Y:S01]  /*17360*/  @P0 SHF.R.U32.HI R2, RZ, R3, R4 ;  /* 0x00000003ff020219 */ /* 0x008fe20000011604 */
[----:B------:R-:W-:-:S04]  /*17370*/  VIADD R3, R7, 0x3f ;  /* 0x0000003f07037836 */ /* 0x000fc80000000000 */
[----:B------:R-:W-:Y:S01]  /*17380*/  IMAD.IADD R2, R5, 0x1, R2 ;  /* 0x0000000105027824 */ /* 0x000fe200078e0202 */
[----:B------:R-:W-:-:S04]  /*17390*/  SHF.R.S32.HI R4, RZ, 0x1f, R3 ;  /* 0x0000001fff047819 */ /* 0x000fc80000011403 */
[----:B------:R-:W-:Y:S02]  /*173a0*/  LEA.HI R4, R4, R3, RZ, 0x6 ;  /* 0x0000000304047211 */ /* 0x000fe400078f30ff */
[----:B------:R-:W-:Y:S02]  /*173b0*/  SHF.R.S32.HI R3, RZ, 0x1f, R2 ;  /* 0x0000001fff037819 */ /* 0x000fe40000011402 */
[----:B0-----:R-:W-:Y:S02]  /*173c0*/  SHF.R.S32.HI R7, RZ, 0x6, R4 ;  /* 0x00000006ff077819 */ /* 0x001fe40000011404 */
[----:B------:R-:W-:Y:S02]  /*173d0*/  LEA.HI R3, R3, R2, RZ, 0x6 ;  /* 0x0000000203037211 */ /* 0x000fe400078f30ff */
[----:B------:R-:W-:Y:S02]  /*173e0*/  SHF.R.U32.HI R4, RZ, 0x10, R8 ;  /* 0x00000010ff047819 */ /* 0x000fe40000011608 */
[----:B------:R-:W-:-:S04]  /*173f0*/  SHF.R.S32.HI R3, RZ, 0x6, R3 ;  /* 0x00000006ff037819 */ /* 0x000fc80000011403 */
[----:B-1----:R-:W-:-:S04]  /*17400*/  VIMNMX R10, R7, R3, PT ;  /* 0x00000003070a7248 */ /* 0x002fc80003fe0100 */
[----:B------:R-:W-:-:S13]  /*17410*/  ISETP.GE.AND P0, PT, R10, 0x1, PT ;  /* 0x000000010a00780c */ /* 0x000fda0003f06270 */
[----:B------:R-:W-:Y:S05]  /*17420*/  @!P0 BRA `(.L_x_4666) ;  /* 0x0000000000708947 */ /* 0x000fea0003800000 */
        /* <DEDUP_REMOVED lines=28> */
.L_x_4666:
[----:B------:R-:W-:Y:S05]  /*175f0*/  BSYNC B0 ;  /* 0x0000000000007941 */ /* 0x000fea0003800000 */
.L_x_4665:
        /* <DEDUP_REMOVED lines=24> */
.L_x_4827:
[----:B-1----:R-:W-:Y:S02]  /*17780*/  ISETP.NE.AND P0, PT, R14, RZ, PT ;  /* 0x000000ff0e00720c */ /* 0x002fe40003f05270 */
[----:B------:R-:W-:-:S11]  /*17790*/  PLOP3.LUT P6, PT, PT, PT, PT, 0x8, 0x0 ;  /* 0x000000000000781c */ /* 0x000fd60003fce170 */
[----:B------:R-:W-:Y:S05]  /*177a0*/  @P0 BRA `(.L_x_4670) ;  /* 0x00000000000c0947 */ /* 0x000fea0003800000 */
[----:B------:R-:W-:-:S03]  /*177b0*/  UMOV UR4, 0xffffffff ;  /* 0xffffffff00047882 */ /* 0x000fc60000000000 */
[----:B------:R-:W-:Y:S05]  /*177c0*/  BRA.DIV UR4, `(.L_x_4671) ;  /* 0x0000007a04147947 */ /* 0x000fea000b800000 */
[----:B------:R-:W-:-:S13]  /*177d0*/  ELECT P6, URZ, PT ;  /* 0x00000000003f782f */ /* 0x000fda00038c0000 */
.L_x_4670:
        /* <DEDUP_REMOVED lines=9> */
.L_x_4830:
[----:B------:R-:W-:Y:S05]  /*17870*/  BSYNC B1 ;  /* 0x0000000000017941 */ /* 0x000fea0003800000 */
.L_x_4672:
        /* <DEDUP_REMOVED lines=10> */
.L_x_4831:
[----:B------:R-:W-:Y:S05]  /*17920*/  BSYNC B2 ;  /* 0x0000000000027941 */ /* 0x000fea0003800000 */
.L_x_4676:
        /* <DEDUP_REMOVED lines=9> */
.L_x_4679:
[----:B------:R-:W-:Y:S05]  /*179c0*/  BSYNC B2 ;  /* 0x0000000000027941 */ /* 0x000fea0003800000 */
.L_x_4678:
        /* <DEDUP_REMOVED lines=12> */
.L_x_4680:
        /* <DEDUP_REMOVED lines=13> */
.L_x_4832:
[----:B------:R-:W-:Y:S05]  /*17b60*/  BSYNC B2 ;  /* 0x0000000000027941 */ /* 0x000fea0003800000 */
.L_x_4681:
        /* <DEDUP_REMOVED lines=11> */
.L_x_4684:
[----:B------:R-:W-:Y:S05]  /*17c20*/  BSYNC B2 ;  /* 0x0000000000027941 */ /* 0x000fea0003800000 */
.L_x_4683:
        /* <DEDUP_REMOVED lines=9> */
.L_x_4685:
        /* <DEDUP_REMOVED lines=15> */
.L_x_4686:
        /* <DEDUP_REMOVED lines=15> */
.L_x_4687:
        /* <DEDUP_REMOVED lines=15> */
.L_x_4688:
        /* <DEDUP_REMOVED lines=15> */
.L_x_4689:
        /* <DEDUP_REMOVED lines=15> */
.L_x_4690:
        /* <DEDUP_REMOVED lines=15> */
.L_x_4691:
        /* <DEDUP_REMOVED lines=15> */
.L_x_4692:
        /* <DEDUP_REMOVED lines=10> */
.L_x_4675:
[----:B------:R-:W-:Y:S05]  /*183f0*/  BSYNC B1 ;  /* 0x0000000000017941 */ /* 0x000fea0003800000 */
.L_x_4674:
        /* <DEDUP_REMOVED lines=9> */
.L_x_4712:
        /* <DEDUP_REMOVED lines=11> */
.L_x_4833:
[----:B------:R-:W-:Y:S05]  /*18540*/  BSYNC B2 ;  /* 0x0000000000027941 */ /* 0x000fea0003800000 */
.L_x_4695:
        /* <DEDUP_REMOVED lines=9> */
.L_x_4698:
[----:B------:R-:W-:Y:S05]  /*185e0*/  BSYNC B2 ;  /* 0x0000000000027941 */ /* 0x000fea0003800000 */
.L_x_4697:
        /* <DEDUP_REMOVED lines=11> */
.L_x_4699:
        /* <DEDUP_REMOVED lines=13> */
.L_x_4834:
[----:B------:R-:W-:Y:S05]  /*18770*/  BSYNC B2 ;  /* 0x0000000000027941 */ /* 0x000fea0003800000 */
.L_x_4700:
        /* <DEDUP_REMOVED lines=11> */
.L_x_4703:
[----:B------:R-:W-:Y:S05]  /*18830*/  BSYNC B2 ;  /* 0x0000000000027941 */ /* 0x000fea0003800000 */
.L_x_4702:
        /* <DEDUP_REMOVED lines=9> */
.L_x_4704:
        /* <DEDUP_REMOVED lines=15> */
.L_x_4705:
        /* <DEDUP_REMOVED lines=15> */
.L_x_4706:
        /* <DEDUP_REMOVED lines=15> */
.L_x_4707:
        /* <DEDUP_REMOVED lines=15> */
.L_x_4708:
        /* <DEDUP_REMOVED lines=15> */
.L_x_4709:
        /* <DEDUP_REMOVED lines=15> */
.L_x_4710:
        /* <DEDUP_REMOVED lines=15> */
.L_x_4711:
        /* <DEDUP_REMOVED lines=10> */
.L_x_4694:
[----:B------:R-:W-:Y:S05]  /*19000*/  BSYNC B1 ;  /* 0x0000000000017941 */ /* 0x000fea0003800000 */
.L_x_4693:
        /* <DEDUP_REMOVED lines=8> */
.L_x_4668:
[----:B------:R-:W-:Y:S05]  /*19090*/  BSYNC B0 ;  /* 0x0000000000007941 */ /* 0x000fea0003800000 */
.L_x_4667:
[----:B------:R-:W1:Y:S01]  /*190a0*/  LDC R0, c[0x0][0x448] ;  /* 0x00011200ff007b82 */ /* 0x000e620000000800 */
[----:B------:R-:W-:Y:S01]  /*190b0*/  LEA R2, R25, 0x3f, 0x6 ;  /* 0x0000003f19027811 */ /* 0x000fe200078e30ff */
[----:B------:R-:W-:Y:S06]  /*190c0*/  @!P0 WARPSYNC.ALL ;  /* 0x0000000000008948 */ /* 0x000fec0003800000 */
[----:B------:R-:W-:Y:S01]  /*190d0*/  @!P0 BAR.SYNC.DEFER_BLOCKING 0xc, 0x180 ;  /* 0x0306000000008b1d */ /* 0x000fe20000010000 */
[----:B------:R-:W-:-:S05]  /*190e0*/  ISETP.NE.AND P2, PT, R4, RZ, PT ;  /* 0x000000ff0400720c */ /* 0x000fca0003f45270 */
[----:B------:R-:W-:Y:S08]  /*190f0*/  BSSY B0, `(.L_x_4713) ;  /* 0x0000029000007945 */ /* 0x000ff00003800000 */
[----:B------:R-:W2:Y:S01]  /*19100*/  @!P2 LDC R4, c[0x0][0x9f0] ;  /* 0x00027c00ff04ab82 */ /* 0x000ea20000000800 */
[----:B-1----:R-:W-:-:S13]  /*19110*/  ISETP.NE.AND P1, PT, R0, 0x1, PT ;  /* 0x000000010000780c */ /* 0x002fda0003f25270 */
[----:B0-----:R-:W0:Y:S08]  /*19120*/  @P1 LDC R3, c[0x0][0x44c] ;  /* 0x00011300ff031b82 */ /* 0x001e300000000800 */
[----:B------:R-:W1:Y:S01]  /*19130*/  @P1 LDC R0, c[0x0][0x450] ;  /* 0x00011400ff001b82 */ /* 0x000e620000000800 */
[----:B0-----:R-:W-:-:S05]  /*19140*/  @P1 IMAD.HI.U32 R3, R2, R3, RZ ;  /* 0x0000000302031227 */ /* 0x001fca00078e00ff */
[----:B-1----:R-:W-:-:S05]  /*19150*/  @P1 SHF.R.U32.HI R2, RZ, R0, R3 ;  /* 0x00000000ff021219 */ /* 0x002fca0000011603 */
[----:B------:R-:W-:-:S05]  /*19160*/  IMAD.IADD R2, R5, 0x1, R2 ;  /* 0x0000000105027824 */ /* 0x000fca00078e0202 */
[----:B------:R-:W-:-:S04]  /*19170*/  SHF.R.S32.HI R0, RZ, 0x1f, R2 ;  /* 0x0000001fff007819 */ /* 0x000fc80000011402 */
[----:B------:R-:W-:-:S04]  /*19180*/  LEA.HI R0, R0, R2, RZ, 0x6 ;  /* 0x0000000200007211 */ /* 0x000fc800078f30ff */
[----:B------:R-:W-:-:S04]  /*19190*/  SHF.R.S32.HI R0, RZ, 0x6, R0 ;  /* 0x00000006ff007819 */ /* 0x000fc80000011400 */
[----:B------:R-:W-:Y:S01]  /*191a0*/  VIMNMX R7, R7, R0, PT ;  /* 0x0000000007077248 */ /* 0x000fe20003fe0100 */
[----:B------:R-:W-:-:S03]  /*191b0*/  IMAD.MOV.U32 R0, RZ, RZ, RZ ;  /* 0x000000ffff007224 */ /* 0x000fc600078e00ff */
[----:B------:R-:W-:-:S13]  /*191c0*/  ISETP.GE.AND P1, PT, R7, 0x1, PT ;  /* 0x000000010700780c */ /* 0x000fda0003f26270 */
[----:B--2---:R-:W-:Y:S05]  /*191d0*/  @!P1 BRA `(.L_x_4714) ;  /* 0x0000000000689947 */ /* 0x004fea0003800000 */
[-C--:B------:R-:W-:Y:S02]  /*191e0*/  IABS R0, R4.reuse ;  /* 0x0000000400007213 */ /* 0x080fe40000000000 */
        /* <DEDUP_REMOVED lines=25> */
.L_x_4714:
[----:B------:R-:W-:Y:S05]  /*19380*/  BSYNC B0 ;  /* 0x0000000000007941 */ /* 0x000fea0003800000 */
.L_x_4713:
[-C--:B------:R-:W-:Y:S01]  /*19390*/  IMAD R32, R32, R0.reuse, RZ ;  /* 0x0000000020207224 */ /* 0x080fe200078e02ff */
        /* <DEDUP_REMOVED lines=22> */
.L_x_4716:
        /* <DEDUP_REMOVED lines=20> */
.L_x_4719:
[----:B------:R-:W-:Y:S05]  /*19640*/  BSYNC B6 ;  /* 0x0000000000067941 */ /* 0x000fea0003800000 */
.L_x_4718:
        /* <DEDUP_REMOVED lines=20> */
.L_x_4722:
        /* <DEDUP_REMOVED lines=15> */
.L_x_4721:
[----:B------:R-:W-:Y:S05]  /*19880*/  BSYNC B6 ;  /* 0x0000000000067941 */ /* 0x000fea0003800000 */
.L_x_4720:
[----:B------:R-:W2:Y:S01]  /*19890*/  LDL R34, [R1+0x18] ;  /* 0x0000180001227983 */ /* 0x000ea20000100800 */
[----:B------:R-:W-:Y:S01]  /*198a0*/  ULDC.64 UR4, c[0x0][0x9f8] ;  /* 0x00027e0000047ab9 */ /* 0x000fe20000000a00 */
[----:B------:R-:W0:Y:S02]  /*198b0*/  LDC R8, c[0x0][0x430] ;  /* 0x00010c00ff087b82 */ /* 0x000e240000000800 */
[----:B------:R-:W3:Y:S01]  /*198c0*/  LDL R20, [R1] ;  /* 0x0000000001147983 */ /* 0x000ee20000100800 */
[----:B------:R-:W-:Y:S01]  /*198d0*/  ISETP.NE.U32.AND P0, PT, RZ, UR4, PT ;  /* 0x00000004ff007c0c */ /* 0x000fe2000bf05070 */
[----:B------:R-:W1:Y:S03]  /*198e0*/  S2R R21, SR_TID.X ;  /* 0x0000000000157919 */ /* 0x000e660000002100 */
[----:B------:R-:W-:-:S13]  /*198f0*/  ISETP.NE.AND.EX P0, PT, RZ, UR5, PT, P0 ;  /* 0x00000005ff007c0c */ /* 0x000fda000bf05300 */
[----:B------:R-:W-:Y:S01]  /*19900*/  @P0 IADD3 R2, P1, R23, UR4, RZ ;  /* 0x0000000417020c10 */ /* 0x000fe2000ff3e0ff */
[----:B------:R-:W-:-:S03]  /*19910*/  ULDC UR4, c[0x0][0x320] ;  /* 0x0000c80000047ab9 */ /* 0x000fc60000000800 */
[----:B------:R-:W-:-:S05]  /*19920*/  @P0 IADD3.X R3, R30, UR5, RZ, P1, !PT ;  /* 0x000000051e030c10 */ /* 0x000fca0008ffe4ff */
[----:B------:R4:W3:Y:S01]  /*19930*/  @P0 LDG.E R26, desc[UR42][R2.64] ;  /* 0x0000002a021a0981 */ /* 0x0008e2000c1e1900 */
[----:B-1----:R-:W-:-:S04]  /*19940*/  LOP3.LUT R21, R21, 0x7f, RZ, 0xc0, !PT ;  /* 0x0000007f15157812 */ /* 0x002fc800078ec0ff */
[----:B------:R-:W-:Y:S02]  /*19950*/  SHF.R.U32.HI R0, RZ, 0x3, R21 ;  /* 0x00000003ff007819 */ /* 0x000fe40000011615 */
[----:B------:R-:W1:Y:S01]  /*19960*/  S2R R21, SR_TID.X ;  /* 0x0000000000157919 */ /* 0x000e620000002100 */
[----:B0-----:R-:W-:Y:S01]  /*19970*/  ISETP.NE.AND P1, PT, R8, 0x1, PT ;  /* 0x000000010800780c */ /* 0x001fe20003f25270 */
[----:B------:R-:W0:Y:S01]  /*19980*/  S2R R9, SR_TID.X ;  /* 0x0000000000097919 */ /* 0x000e220000002100 */
[----:B------:R-:W0:Y:S11]  /*19990*/  S2R R6, SR_TID.X ;  /* 0x0000000000067919 */ /* 0x000e360000002100 */
[----:B----4-:R-:W4:Y:S08]  /*199a0*/  @P1 LDC R3, c[0x0][0x434] ;  /* 0x00010d00ff031b82 */ /* 0x010f300000000800 */
[----:B------:R-:W4:Y:S01]  /*199b0*/  @P1 LDC R2, c[0x0][0x438] ;  /* 0x00010e00ff021b82 */ /* 0x000f220000000800 */
[----:B-1----:R-:W-:-:S05]  /*199c0*/  IMAD.SHL.U32 R21, R21, 0x10, RZ ;  /* 0x0000001015157824 */ /* 0x002fca00078e00ff */
[----:B------:R-:W-:Y:S01]  /*199d0*/  LOP3.LUT R21, R0, 0x70, R21, 0xf8, !PT ;  /* 0x0000007000157812 */ /* 0x000fe200078ef815 */
[----:B0-----:R-:W-:Y:S02]  /*199e0*/  IMAD.SHL.U32 R9, R9, 0x8, RZ ;  /* 0x0000000809097824 */ /* 0x001fe400078e00ff */
[----:B------:R-:W-:-:S03]  /*199f0*/  IMAD.SHL.U32 R6, R6, 0x8, RZ ;  /* 0x0000000806067824 */ /* 0x000fc600078e00ff */
[----:B------:R-:W-:Y:S02]  /*19a00*/  LOP3.LUT R9, R9, 0x38, RZ, 0xc0, !PT ;  /* 0x0000003809097812 */ /* 0x000fe400078ec0ff */
[----:B------:R-:W-:Y:S02]  /*19a10*/  LOP3.LUT R6, R6, 0x38, RZ, 0xc0, !PT ;  /* 0x0000003806067812 */ /* 0x000fe400078ec0ff */
[C---:B------:R-:W-:Y:S02]  /*19a20*/  ISETP.GE.AND P3, PT, R9.reuse, UR4, PT ;  /* 0x0000000409007c0c */ /* 0x040fe4000bf66270 */
[----:B------:R-:W-:Y:S02]  /*19a30*/  LOP3.LUT R16, R16, 0xffffffbf, RZ, 0xc0, !PT ;  /* 0xffffffbf10107812 */ /* 0x000fe400078ec0ff */
[----:B------:R-:W-:Y:S01]  /*19a40*/  LOP3.LUT R6, R6, 0x80, RZ, 0xfc, !PT ;  /* 0x0000008006067812 */ /* 0x000fe200078efcff */
[----:B------:R-:W0:Y:S01]  /*19a50*/  S2R R10, SR_TID.X ;  /* 0x00000000000a7919 */ /* 0x000e220000002100 */
[----:B------:R-:W-:Y:S01]  /*19a60*/  IMAD.MOV.U32 R36, RZ, RZ, RZ ;  /* 0x000000ffff247224 */ /* 0x000fe200078e00ff */
[----:B------:R-:W-:Y:S01]  /*19a70*/  LOP3.LUT R11, R9, 0x1c0, RZ, 0xfc, !PT ;  /* 0x000001c0090b7812 */ /* 0x000fe200078efcff */
[----:B0-----:R-:W-:-:S05]  /*19a80*/  IMAD.SHL.U32 R10, R10, 0x8, RZ ;  /* 0x000000080a0a7824 */ /* 0x001fca00078e00ff */
[----:B------:R-:W-:-:S04]  /*19a90*/  LOP3.LUT R10, R10, 0x38, RZ, 0xc0, !PT ;  /* 0x000000380a0a7812 */ /* 0x000fc800078ec0ff */
[----:B------:R-:W-:Y:S02]  /*19aa0*/  LOP3.LUT R10, R10, 0x180, RZ, 0xfc, !PT ;  /* 0x000001800a0a7812 */ /* 0x000fe400078efcff */
[----:B--2---:R-:W-:Y:S02]  /*19ab0*/  LEA R23, R34, 0xffffffc0, 0x6 ;  /* 0xffffffc022177811 */ /* 0x004fe400078e30ff */
[----:B------:R-:W0:Y:S03]  /*19ac0*/  S2R R34, SR_TID.X ;  /* 0x0000000000227919 */ /* 0x000e260000002100 */
[----:B------:R-:W-:Y:S02]  /*19ad0*/  IMAD.IADD R37, R21, 0x1, R23 ;  /* 0x0000000115257824 */ /* 0x000fe400078e0217 */
[----:B0-----:R-:W-:-:S05]  /*19ae0*/  IMAD.SHL.U32 R34, R34, 0x8, RZ ;  /* 0x0000000822227824 */ /* 0x001fca00078e00ff */
[----:B------:R-:W-:-:S04]  /*19af0*/  LOP3.LUT R34, R34, 0x38, RZ, 0xc0, !PT ;  /* 0x0000003822227812 */ /* 0x000fc800078ec0ff */
[----:B------:R-:W-:-:S04]  /*19b00*/  LOP3.LUT R34, R34, 0x40, RZ, 0xfc, !PT ;  /* 0x0000004022227812 */ /* 0x000fc800078efcff */
[----:B------:R-:W-:Y:S02]  /*19b10*/  ISETP.GE.AND P2, PT, R34, UR4, PT ;  /* 0x0000000422007c0c */ /* 0x000fe4000bf46270 */
[----:B------:R-:W0:Y:S01]  /*19b20*/  S2R R34, SR_TID.X ;  /* 0x0000000000227919 */ /* 0x000e220000002100 */
[----:B---3--:R-:W-:-:S04]  /*19b30*/  ISETP.GE.AND P0, PT, R37, R20, PT ;  /* 0x000000142500720c */ /* 0x008fc80003f06270 */
[----:B------:R-:W-:Y:S01]  /*19b40*/  ISETP.GT.U32.OR P0, PT, R21, 0x3f, P0 ;  /* 0x0000003f1500780c */ /* 0x000fe20000704470 */
[----:B------:R-:W-:Y:S01]  /*19b50*/  IMAD.IADD R37, R37, 0x1, R33 ;  /* 0x0000000125257824 */ /* 0x000fe200078e0221 */
[----:B------:R-:W-:-:S03]  /*19b60*/  SEL R7, RZ, 0xffffffff, P2 ;  /* 0xffffffffff077807 */ /* 0x000fc60001000000 */
[----:B----4-:R-:W-:-:S08]  /*19b70*/  @P1 IMAD.HI.U32 R3, R37, R3, RZ ;  /* 0x0000000325031227 */ /* 0x010fd000078e00ff */
[----:B------:R-:W1:Y:S01]  /*19b80*/  @!P0 LDC.64 R4, c[0x0][0x428] ;  /* 0x00010a00ff048b82 */ /* 0x000e620000000a00 */
[----:B------:R-:W-:Y:S01]  /*19b90*/  IMAD.MOV.U32 R0, RZ, RZ, R37 ;  /* 0x000000ffff007224 */ /* 0x000fe200078e0025 */
[----:B------:R-:W-:Y:S01]  /*19ba0*/  @P1 SHF.R.U32.HI R0, RZ, R2, R3 ;  /* 0x00000002ff001219 */ /* 0x000fe20000011603 */
[----:B------:R-:W-:Y:S02]  /*19bb0*/  IMAD.SHL.U32 R7, R7, 0x2, RZ ;  /* 0x0000000207077824 */ /* 0x000fe400078e00ff */
[----:B0-----:R-:W-:-:S05]  /*19bc0*/  IMAD.SHL.U32 R34, R34, 0x8, RZ ;  /* 0x0000000822227824 */ /* 0x001fca00078e00ff */
        /* <DEDUP_REMOVED lines=13> */
[----:B-1----:R-:W-:-:S04]  /*19ca0*/  @!P0 IMAD R6, R34, R4, RZ ;  /* 0x0000000422068224 */ /* 0x002fc800078e02ff */
        /* <DEDUP_REMOVED lines=35> */
.L_x_4837:
        /* <DEDUP_REMOVED lines=10> */
.L_x_4724:
        /* <DEDUP_REMOVED lines=9> */
.L_x_4838:
[----:B------:R-:W-:Y:S05]  /*1a010*/  BSYNC B0 ;  /* 0x0000000000007941 */ /* 0x000fea0003800000 */
.L_x_4725:
[----:B------:R-:W1:Y:S01]  /*1a020*/  S2R R7, SR_TID.X ;  /* 0x0000000000077919 */ /* 0x000e620000002100 */
[----:B0-----:R-:W-:Y:S01]  /*1a030*/  SHF.R.S32.HI R0, RZ, 0x1f, R37 ;  /* 0x0000001fff007819 */ /* 0x001fe20000011425 */
[----:B------:R-:W-:Y:S01]  /*1a040*/  ULDC.64 UR4, c[0x0][0x300] ;  /* 0x0000c00000047ab9 */ /* 0x000fe20000000a00 */
[----:B-----5:R-:W-:Y:S01]  /*1a050*/  SHF.R.S32.HI R4, RZ, 0x1f, R36 ;  /* 0x0000001fff047819 */ /* 0x020fe20000011424 */
[----:B------:R-:W-:Y:S01]  /*1a060*/  IMAD.WIDE.U32 R2, R37, UR4, RZ ;  /* 0x0000000425027c25 */ /* 0x000fe2000f8e00ff */
[----:B------:R-:W-:Y:S01]  /*1a070*/  ULDC.64 UR6, c[0x0][0x2e8] ;  /* 0x0000ba0000067ab9 */ /* 0x000fe20000000a00 */
[----:B------:R0:W-:Y:S01]  /*1a080*/  STL [R1+0x24], R0 ;  /* 0x0000240001007387 */ /* 0x0001e20000100800 */
[----:B------:R-:W-:Y:S01]  /*1a090*/  LOP3.LUT R16, R16, 0xfffffffd, RZ, 0xc0, !PT ;  /* 0xfffffffd10107812 */ /* 0x000fe200078ec0ff */
[----:B------:R-:W-:Y:S02]  /*1a0a0*/  IMAD R5, R22, 0x1000, R35 ;  /* 0x0000100016057824 */ /* 0x000fe400078e0223 */
        /* <DEDUP_REMOVED lines=10> */
[----:B------:R-:W-:-:S03]  /*1a150*/  IMAD.IADD R3, R3, 0x1, R0 ;  /* 0x0000000103037824 */ /* 0x000fc600078e0200 */
[----:B------:R-:W-:Y:S01]  /*1a160*/  LOP3.LUT R7, R7, 0x38, RZ, 0xc0, !PT ;  /* 0x0000003807077812 */ /* 0x000fe200078ec0ff */
[----:B------:R-:W-:Y:S01]  /*1a170*/  IMAD.WIDE.U32 R2, R17, UR4, R2 ;  /* 0x0000000411027c25 */ /* 0x000fe2000f8e0002 */
[----:B------:R-:W-:Y:S02]  /*1a180*/  ULDC UR4, c[0x0][0x2f4] ;  /* 0x0000bd0000047ab9 */ /* 0x000fe40000000800 */
[----:B------:R-:W-:Y:S01]  /*1a190*/  ISETP.GE.AND P2, PT, R7, UR4, PT ;  /* 0x0000000407007c0c */ /* 0x000fe2000bf46270 */
[----:B--2---:R-:W-:Y:S01]  /*1a1a0*/  IMAD R4, R17, UR5, R3 ;  /* 0x0000000511047c24 */ /* 0x004fe2000f8e0203 */
        /* <DEDUP_REMOVED lines=38> */
.L_x_4848:
        /* <DEDUP_REMOVED lines=10> */
.L_x_4728:
        /* <DEDUP_REMOVED lines=11> */
.L_x_4729:
[----:B------:R1:W5:Y:S01]  /*1a560*/  LDL.LU R0, [R1+0x14] ;  /* 0x0000140001007983 */ /* 0x0003620000300800 */
[----:B------:R1:W-:Y:S03]  /*1a570*/  SYNCS.ARRIVE.TRANS64.A1T0 RZ, [R30+URZ+0x28c30], RZ ;  /* 0x028c30ff1eff79a7 */ /* 0x0003e6000810003f */
[----:B------:R1:W5:Y:S04]  /*1a580*/  LDL.LU R4, [R1+0x4] ;  /* 0x0000040001047983 */ /* 0x0003680000300800 */
[----:B0-----:R1:W5:Y:S02]  /*1a590*/  LDL R3, [R1+0x8] ;  /* 0x0000080001037983 */ /* 0x0013640000100800 */
        /* <DEDUP_REMOVED lines=39> */
.L_x_4731:
[----:B------:R-:W-:Y:S05]  /*1a810*/  BSYNC B6 ;  /* 0x0000000000067941 */ /* 0x000fea0003800000 */
.L_x_4730:
        /* <DEDUP_REMOVED lines=90> */
.L_x_4857:
        /* <DEDUP_REMOVED lines=10> */
.L_x_4733:
        /* <DEDUP_REMOVED lines=18> */
.L_x_4858:
[----:B------:R-:W-:Y:S05]  /*1af80*/  BSYNC B0 ;  /* 0x0000000000007941 */ /* 0x000fea0003800000 */
.L_x_4734:
[----:B------:R-:W-:-:S05]  /*1af90*/  IMAD.U32 R2, RZ, RZ, UR38 ;  /* 0x00000026ff027e24 */ /* 0x000fca000f8e00ff */
[----:B------:R-:W-:-:S13]  /*1afa0*/  ISETP.NE.AND P0, PT, R2, 0x3, PT ;  /* 0x000000030200780c */ /* 0x000fda0003f05270 */
[----:B------:R-:W-:Y:S05]  /*1afb0*/  @!P0 BRA `(.L_x_4736) ;  /* 0x0000000000048947 */ /* 0x000fea0003800000 */
[----:B------:R-:W-:Y:S01]  /*1afc0*/  BPT.TRAP 0x1 ;  /* 0x000000040000795c */ /* 0x000fe20000300000 */
.L_x_4736:
[----:B0-----:R-:W-:Y:S01]  /*1afd0*/  SHF.L.U32 R0, R28, 0x1f, RZ ;  /* 0x0000001f1c007819 */ /* 0x001fe200000006ff */
[----:B------:R-:W-:Y:S03]  /*1afe0*/  BSSY B0, `(.L_x_4737) ;  /* 0x0000003000007945 */ /* 0x000fe60003800000 */
[----:B------:R-:W0:Y:S02]  /*1aff0*/  SYNCS.PHASECHK.TRANS64.TRYWAIT P0, [R30+URZ+0x28c60], R0 ;  /* 0x028c60001e0075a7 */ /* 0x000e24000800017f */
[----:B0-----:R-:W-:Y:S05]  /*1b000*/  @!P0 BRA `(.L_x_4738) ;  /* 0x0000004c00788947 */ /* 0x001fea0003800000 */
.L_x_4859:
[----:B------:R-:W-:Y:S05]  /*1b010*/  BSYNC B0 ;  /* 0x0000000000007941 */ /* 0x000fea0003800000 */
.L_x_4737:
        /* <DEDUP_REMOVED lines=109> */
.L_x_4869:
        /* <DEDUP_REMOVED lines=34> */
.L_x_4740:
        /* <DEDUP_REMOVED lines=11> */
.L_x_4741:
        /* <DEDUP_REMOVED lines=12> */
.L_x_4756:
        /* <DEDUP_REMOVED lines=42> */
.L_x_4744:
[----:B------:R-:W-:Y:S01]  /*1bd20*/  IMAD R6, R22, 0x8, R18 ;  /* 0x0000000816067824 */ /* 0x000fe200078e0212 */
[----:B------:R-:W-:Y:S01]  /*1bd30*/  SHF.L.U32 R20, R28, 0x1f, RZ ;  /* 0x0000001f1c147819 */ /* 0x000fe200000006ff */
[----:B------:R-:W-:Y:S01]  /*1bd40*/  BSSY B1, `(.L_x_4745) ;  /* 0x0000004000017945 */ /* 0x000fe20003800000 */
[----:B------:R-:W-:Y:S02]  /*1bd50*/  SHF.R.S32.HI R9, RZ, 0x1f, R5 ;  /* 0x0000001fff097819 */ /* 0x000fe40000011405 */
[----:B------:R-:W0:Y:S02]  /*1bd60*/  SYNCS.PHASECHK.TRANS64.TRYWAIT P0, [R6+URZ+0x28c40], R20 ;  /* 0x028c4014060075a7 */ /* 0x000e24000800017f */
[----:B0-----:R-:W-:Y:S05]  /*1bd70*/  @!P0 BRA `(.L_x_4746) ;  /* 0x00000048005c8947 */ /* 0x001fea0003800000 */
.L_x_4870:
[----:B------:R-:W-:Y:S05]  /*1bd80*/  BSYNC B1 ;  /* 0x0000000000017941 */ /* 0x000fea0003800000 */
.L_x_4745:
        /* <DEDUP_REMOVED lines=40> */
.L_x_4880:
        /* <DEDUP_REMOVED lines=8> */
.L_x_4748:
        /* <DEDUP_REMOVED lines=11> */
.L_x_4749:
[----:B------:R2:W-:Y:S01]  /*1c140*/  SYNCS.ARRIVE.TRANS64.A1T0 RZ, [R6+URZ+0x28c30], RZ ;  /* 0x028c30ff06ff79a7 */ /* 0x0005e2000810003f */
[----:B------:R-:W-:Y:S05]  /*1c150*/  @!P2 BRA `(.L_x_4750) ;  /* 0x000000000004a947 */ /* 0x000fea0003800000 */
[----:B------:R-:W-:Y:S01]  /*1c160*/  BPT.TRAP 0x1 ;  /* 0x000000040000795c */ /* 0x000fe20000300000 */
.L_x_4750:
[----:B------:R-:W3:Y:S01]  /*1c170*/  SYNCS.PHASECHK.TRANS64.TRYWAIT P0, [R6+URZ+0x28c60], R20 ;  /* 0x028c6014060075a7 */ /* 0x000ee2000800017f */
[----:B------:R-:W-:Y:S04]  /*1c180*/  BSSY B1, `(.L_x_4751) ;  /* 0x0000002000017945 */ /* 0x000fe80003800000 */
[----:B---3--:R-:W-:Y:S05]  /*1c190*/  @!P0 BRA `(.L_x_4752) ;  /* 0x0000004800848947 */ /* 0x008fea0003800000 */
.L_x_4881:
[----:B------:R-:W-:Y:S05]  /*1c1a0*/  BSYNC B1 ;  /* 0x0000000000017941 */ /* 0x000fea0003800000 */
.L_x_4751:
        /* <DEDUP_REMOVED lines=79> */
.L_x_4891:
        /* <DEDUP_REMOVED lines=25> */
.L_x_4754:
        /* <DEDUP_REMOVED lines=11> */
.L_x_4755:
[----:B------:R1:W-:Y:S01]  /*1c8e0*/  SYNCS.ARRIVE.TRANS64.A1T0 RZ, [R6+URZ+0x28c50], RZ ;  /* 0x028c50ff06ff79a7 */ /* 0x0003e2000810003f */
[----:B------:R-:W-:Y:S05]  /*1c8f0*/  @P3 BRA `(.L_x_4756) ;  /* 0xfffffff000603947 */ /* 0x000fea000383ffff */
.L_x_4743:
[----:B------:R-:W-:Y:S05]  /*1c900*/  BSYNC B0 ;  /* 0x0000000000007941 */ /* 0x000fea0003800000 */
.L_x_4742:
        /* <DEDUP_REMOVED lines=21> */
.L_x_4758:
[----:B------:R-:W-:Y:S05]  /*1ca60*/  BSYNC B0 ;  /* 0x0000000000007941 */ /* 0x000fea0003800000 */
.L_x_4757:
[----:B------:R-:W-:-:S07]  /*1ca70*/  SEL R22, R22, RZ, P0 ;  /* 0x000000ff16167207 */ /* 0x000fce0000000000 */
.L_x_4717:
[----:B------:R-:W-:Y:S05]  /*1ca80*/  BSYNC B7 ;  /* 0x0000000000077941 */ /* 0x000fea0003800000 */
.L_x_4715:
        /* <DEDUP_REMOVED lines=11> */
.L_x_4759:
        /* <DEDUP_REMOVED lines=43> */
.L_x_4901:
[----:B------:R-:W-:Y:S02]  /*1cdf0*/  ULDC UR4, c[0x0][0xc38] ;  /* 0x00030e0000047ab9 */ /* 0x000fe40000000800 */
[----:B------:R-:W-:-:S04]  /*1ce00*/  IMAD.U32 R4, RZ, RZ, UR4 ;  /* 0x00000004ff047e24 */ /* 0x000fc8000f8e00ff */
[----:B-1----:R-:W-:-:S04]  /*1ce10*/  IMAD R3, R14, R4, RZ ;  /* 0x000000040e037224 */ /* 0x002fc800078e02ff */
[----:B------:R-:W-:-:S05]  /*1ce20*/  IMAD.IADD R6, R6, 0x1, R3 ;  /* 0x0000000106067824 */ /* 0x000fca00078e0203 */
[----:B------:R-:W-:-:S13]  /*1ce30*/  ISETP.GT.AND P6, PT, R6, R0, PT ;  /* 0x000000000600720c */ /* 0x000fda0003fc4270 */
[----:B------:R-:W-:Y:S05]  /*1ce40*/  @P6 BRA `(.L_x_4762) ;  /* 0x0000000000a46947 */ /* 0x000fea0003800000 */
.L_x_4765:
        /* <DEDUP_REMOVED lines=35> */
.L_x_4909:
[----:B------:R-:W-:Y:S02]  /*1d080*/  ULDC UR4, c[0x0][0xc38] ;  /* 0x00030e0000047ab9 */ /* 0x000fe40000000800 */
[----:B------:R-:W-:-:S04]  /*1d090*/  IMAD.U32 R4, RZ, RZ, UR4 ;  /* 0x00000004ff047e24 */ /* 0x000fc8000f8e00ff */
[----:B-1----:R-:W-:-:S04]  /*1d0a0*/  IMAD R3, R14, R4, RZ ;  /* 0x000000040e037224 */ /* 0x002fc800078e02ff */
[----:B------:R-:W-:-:S05]  /*1d0b0*/  IMAD.IADD R6, R3, 0x1, R6 ;  /* 0x0000000103067824 */ /* 0x000fca00078e0206 */
[----:B------:R-:W-:-:S13]  /*1d0c0*/  ISETP.GT.AND P6, PT, R6, R0, PT ;  /* 0x000000000600720c */ /* 0x000fda0003fc4270 */
[----:B------:R-:W-:Y:S05]  /*1d0d0*/  @!P6 BRA `(.L_x_4765) ;  /* 0xfffffffc005ce947 */ /* 0x000fea000383ffff */
.L_x_4762:
        /* <DEDUP_REMOVED lines=10> */
.L_x_4914:
[----:B------:R-:W-:-:S13]  /*1d180*/  ISETP.NE.AND P0, PT, R3, RZ, PT ;  /* 0x000000ff0300720c */ /* 0x000fda0003f05270 */
[----:B------:R-:W-:Y:S05]  /*1d190*/  @!P0 BRA `(.L_x_4767) ;  /* 0x0000000000108947 */ /* 0x000fea0003800000 */
[----:B------:R-:W-:Y:S01]  /*1d1a0*/  UMOV UR4, 0xffffffff ;  /* 0xffffffff00047882 */ /* 0x000fe20000000000 */
[----:B------:R-:W-:Y:S02]  /*1d1b0*/  VIADD R12, R7, 0xffffffff ;  /* 0xffffffff070c7836 */ /* 0x000fe40000000000 */
[----:B------:R-:W-:Y:S05]  /*1d1c0*/  BRA.DIV UR4, `(.L_x_4768) ;  /* 0x0000004a04b87947 */ /* 0x000fea000b800000 */
[----:B------:R4:W0:Y:S02]  /*1d1d0*/  SHFL.IDX PT, R24, R2, R12, 0x1f ;  /* 0x00001f0c02187589 */ /* 0x00082400000e0000 */
.L_x_4767:
        /* <DEDUP_REMOVED lines=59> */
.L_x_4769:
        /* <DEDUP_REMOVED lines=60> */
.L_x_4770:
[----:B------:R-:W-:-:S05]  /*1d950*/  LOP3.LUT R0, RZ, R3, RZ, 0x33, !PT ;  /* 0x00000003ff007212 */ /* 0x000fca00078e33ff */
[----:B------:R-:W-:Y:S01]  /*1d960*/  IMAD.IADD R25, R25, 0x1, R0 ;  /* 0x0000000119197824 */ /* 0x000fe200078e0200 */
[----:B------:R-:W-:Y:S06]  /*1d970*/  BRA `(.L_x_4771) ;  /* 0x00000000001c7947 */ /* 0x000fec0003800000 */
.L_x_4763:
[----:B------:R-:W-:Y:S01]  /*1d980*/  UMOV UR4, URZ ;  /* 0x0000003f00047c82 */ /* 0x000fe20008000000 */
[----:B------:R-:W-:Y:S01]  /*1d990*/  UMOV UR5, URZ ;  /* 0x0000003f00057c82 */ /* 0x000fe20008000000 */
[----:B------:R-:W-:Y:S01]  /*1d9a0*/  ULDC UR6, c[0x0][0xc3c] ;  /* 0x00030f0000067ab9 */ /* 0x000fe20000000800 */
[----:B------:R-:W-:Y:S02]  /*1d9b0*/  IMAD.MOV.U32 R24, RZ, RZ, R0 ;  /* 0x000000ffff187224 */ /* 0x000fe400078e0000 */
[----:B------:R-:W-:Y:S02]  /*1d9c0*/  IMAD.U32 R25, RZ, RZ, UR4 ;  /* 0x00000004ff197e24 */ /* 0x000fe4000f8e00ff */
[----:B------:R-:W-:Y:S02]  /*1d9d0*/  IMAD.U32 R26, RZ, RZ, UR5 ;  /* 0x00000005ff1a7e24 */ /* 0x000fe4000f8e00ff */
[----:B------:R-:W-:-:S07]  /*1d9e0*/  IMAD.U32 R27, RZ, RZ, UR6 ;  /* 0x00000006ff1b7e24 */ /* 0x000fce000f8e00ff */
.L_x_4771:
        /* <DEDUP_REMOVED lines=10> */
.L_x_4760:
[----:B------:R-:W-:Y:S02]  /*1da90*/  ULDC UR4, c[0x0][0xc3c] ;  /* 0x00030f0000047ab9 */ /* 0x000fe40000000800 */
[----:B0-----:R-:W-:-:S13]  /*1daa0*/  ISETP.GE.AND P0, PT, R27, UR4, PT ;  /* 0x000000041b007c0c */ /* 0x001fda000bf06270 */
[----:B------:R-:W-:Y:S05]  /*1dab0*/  @!P0 BRA `(.L_x_4772) ;  /* 0xffffff9000a88947 */ /* 0x000fea000383ffff */
[----:B------:R-:W-:Y:S05]  /*1dac0*/  BSYNC B8 ;  /* 0x0000000000087941 */ /* 0x000fea0003800000 */
.L_x_4661:
        /* <DEDUP_REMOVED lines=12> */
.L_x_4917:
[----:B------:R-:W-:Y:S05]  /*1db90*/  BSYNC B0 ;  /* 0x0000000000007941 */ /* 0x000fea0003800000 */
.L_x_4773:
[----:B------:R-:W-:-:S03]  /*1dba0*/  UMOV UR4, 0xffffffff ;  /* 0xffffffff00047882 */ /* 0x000fc60000000000 */
[----:B------:R-:W-:Y:S05]  /*1dbb0*/  BRA.DIV UR4, `(.L_x_4775) ;  /* 0x0000004204787947 */ /* 0x000fea000b800000 */
[----:B0-----:R-:W0:Y:S02]  /*1dbc0*/  S2R R0, SR_TID.X ;  /* 0x0000000000007919 */ /* 0x001e240000002100 */
[----:B0-----:R-:W-:-:S04]  /*1dbd0*/  SHF.R.U32.HI R0, RZ, 0x5, R0 ;  /* 0x00000005ff007819 */ /* 0x001fc80000011600 */
[----:B------:R-:W-:-:S05]  /*1dbe0*/  LOP3.LUT R0, R0, 0x3, RZ, 0xc0, !PT ;  /* 0x0000000300007812 */ /* 0x000fca00078ec0ff */
[----:B------:R0:W1:Y:S02]  /*1dbf0*/  SHFL.IDX PT, R14, R0, RZ, 0x1f ;  /* 0x00001fff000e7589 */ /* 0x00006400000e0000 */
.L_x_4920:
[----:B-1----:R-:W-:-:S13]  /*1dc00*/  ISETP.NE.AND P0, PT, R14, RZ, PT ;  /* 0x000000ff0e00720c */ /* 0x002fda0003f05270 */
[----:B------:R-:W-:Y:S05]  /*1dc10*/  @P0 BRA `(.L_x_4495) ;  /* 0x0000000000880947 */ /* 0x000fea0003800000 */
[----:B------:R-:W-:-:S03]  /*1dc20*/  UMOV UR4, 0xffffffff ;  /* 0xffffffff00047882 */ /* 0x000fc60000000000 */
[----:B------:R-:W-:Y:S05]  /*1dc30*/  BRA.DIV UR4, `(.L_x_4776) ;  /* 0x00000042048c7947 */ /* 0x000fea000b800000 */
[----:B------:R-:W-:-:S13]  /*1dc40*/  ELECT P6, URZ, PT ;  /* 0x00000000003f782f */ /* 0x000fda00038c0000 */
.L_x_4923:
[----:B------:R-:W-:Y:S05]  /*1dc50*/  @!P6 BRA `(.L_x_4495) ;  /* 0x000000000078e947 */ /* 0x000fea0003800000 */
[----:B------:R-:W-:-:S06]  /*1dc60*/  ULOP3.LUT UR4, UR36, 0x2, URZ, 0xfc, !UPT ;  /* 0x0000000224047892 */ /* 0x000fcc000f8efc3f */
[----:B0-----:R-:W-:-:S05]  /*1dc70*/  IMAD.U32 R0, RZ, RZ, UR4 ;  /* 0x00000004ff007e24 */ /* 0x001fca000f8e00ff */
[----:B------:R-:W-:-:S13]  /*1dc80*/  ISETP.NE.AND P0, PT, R0, 0x3, PT ;  /* 0x000000030000780c */ /* 0x000fda0003f05270 */
[----:B------:R-:W-:Y:S05]  /*1dc90*/  @!P0 BRA `(.L_x_4777) ;  /* 0x0000000000048947 */ /* 0x000fea0003800000 */
[----:B------:R-:W-:Y:S01]  /*1dca0*/  BPT.TRAP 0x1 ;  /* 0x000000040000795c */ /* 0x000fe20000300000 */
.L_x_4777:
[----:B------:R-:W-:Y:S01]  /*1dcb0*/  IMAD R5, R22, 0x8, R7 ;  /* 0x0000000816057824 */ /* 0x000fe200078e0207 */
[----:B------:R-:W-:Y:S01]  /*1dcc0*/  SHF.L.U32 R0, R28, 0x1f, RZ ;  /* 0x0000001f1c007819 */ /* 0x000fe200000006ff */
[----:B------:R-:W-:-:S03]  /*1dcd0*/  VIADD R22, R22, 0x1 ;  /* 0x0000000116167836 */ /* 0x000fc60000000000 */
[----:B------:R-:W0:Y:S02]  /*1dce0*/  SYNCS.PHASECHK.TRANS64.TRYWAIT P1, [R5+URZ+0x28c40], R0 ;  /* 0x028c4000050075a7 */ /* 0x000e24000802017f */
[----:B------:R-:W-:-:S04]  /*1dcf0*/  ISETP.NE.AND P2, PT, R22, 0x2, PT ;  /* 0x000000021600780c */ /* 0x000fc80003f45270 */
[----:B------:R-:W-:Y:S01]  /*1dd00*/  SEL R3, RZ, 0x1, P2 ;  /* 0x00000001ff037807 */ /* 0x000fe20001000000 */
[----:B0-----:R-:W-:Y:S08]  /*1dd10*/  @!P1 BRA `(.L_x_4778) ;  /* 0x0000004000749947 */ /* 0x001ff00003800000 */
.L_x_4924:
[----:B------:R-:W-:Y:S02]  /*1dd20*/  SEL R22, R22, RZ, P2 ;  /* 0x000000ff16167207 */ /* 0x000fe40001000000 */
[----:B------:R-:W-:Y:S01]  /*1dd30*/  LOP3.LUT R2, R28, R3, RZ, 0x3c, !PT ;  /* 0x000000031c027212 */ /* 0x000fe200078e3cff */
[----:B------:R-:W-:Y:S06]  /*1dd40*/  @!P0 BRA `(.L_x_4779) ;  /* 0x0000000000048947 */ /* 0x000fec0003800000 */
[----:B------:R-:W-:Y:S01]  /*1dd50*/  BPT.TRAP 0x1 ;  /* 0x000000040000795c */ /* 0x000fe20000300000 */
.L_x_4779:
[----:B------:R-:W-:Y:S01]  /*1dd60*/  IMAD R3, R22, 0x8, R7 ;  /* 0x0000000816037824 */ /* 0x000fe200078e0207 */
[----:B------:R-:W-:-:S04]  /*1dd70*/  SHF.L.U32 R2, R2, 0x1f, RZ ;  /* 0x0000001f02027819 */ /* 0x000fc800000006ff */
[----:B------:R-:W1:Y:S02]  /*1dd80*/  SYNCS.PHASECHK.TRANS64.TRYWAIT P1, [R3+URZ+0x28c40], R2 ;  /* 0x028c4002030075a7 */ /* 0x000e64000802017f */
[----:B-1----:R-:W-:Y:S05]  /*1dd90*/  @!P1 BRA `(.L_x_4780) ;  /* 0x0000004000689947 */ /* 0x002fea0003800000 */
.L_x_4925:
[----:B------:R-:W-:Y:S05]  /*1dda0*/  @!P0 BRA `(.L_x_4781) ;  /* 0x0000000000048947 */ /* 0x000fea0003800000 */
[----:B------:R-:W-:Y:S01]  /*1ddb0*/  BPT.TRAP 0x1 ;  /* 0x000000040000795c */ /* 0x000fe20000300000 */
.L_x_4781:
[----:B------:R-:W5:Y:S02]  /*1ddc0*/  SYNCS.PHASECHK.TRANS64.TRYWAIT P1, [R5+URZ+0x28c60], R0 ;  /* 0x028c6000050075a7 */ /* 0x000f64000802017f */
[----:B-----5:R-:W-:Y:S05]  /*1ddd0*/  @!P1 BRA `(.L_x_4782) ;  /* 0x00000040006c9947 */ /* 0x020fea0003800000 */
.L_x_4926:
[----:B------:R-:W-:Y:S05]  /*1dde0*/  @!P0 BRA `(.L_x_4783) ;  /* 0x0000000000048947 */ /* 0x000fea0003800000 */
[----:B------:R-:W-:Y:S01]  /*1ddf0*/  BPT.TRAP 0x1 ;  /* 0x000000040000795c */ /* 0x000fe20000300000 */
.L_x_4783:
[----:B------:R0:W0:Y:S02]  /*1de00*/  SYNCS.PHASECHK.TRANS64.TRYWAIT P0, [R3+URZ+0x28c60], R2 ;  /* 0x028c6002030075a7 */ /* 0x000024000800017f */
[----:B0-----:R-:W-:Y:S05]  /*1de10*/  @!P0 NANOSLEEP.SYNCS 0x989680 ;  /* 0x009896800000895d */ /* 0x001fea0003900000 */
[----:B------:R-:W0:Y:S02]  /*1de20*/  @!P0 SYNCS.PHASECHK.TRANS64 P0, [R3+URZ+0x28c60], R2 ;  /* 0x028c6002030085a7 */ /* 0x000e24000800007f */
[----:B0-----:R-:W-:Y:S05]  /*1de30*/  @!P0 BRA `(.L_x_4783) ;  /* 0xfffffffc00f08947 */ /* 0x001fea000383ffff */
.L_x_4495:
[----:B------:R-:W-:Y:S05]  /*1de40*/  BSYNC B9 ;  /* 0x0000000000097941 */ /* 0x000fea0003800000 */
.L_x_4492:
[----:B------:R-:W-:Y:S05]  /*1de50*/  EXIT ;  /* 0x000000000000794d */ /* 0x000fea0003800000 */
.L_x_4513:
[----:B0-----:R0:W1:Y:S02]  /*1de60*/  SYNCS.PHASECHK.TRANS64.TRYWAIT P6, [R60+URZ+0x28c90], R67 ;  /* 0x028c90433c0075a7 */ /* 0x00106400080c017f */
[----:B-1----:R-:W-:Y:S05]  /*1de70*/  @!P6 NANOSLEEP.SYNCS 0x989680 ;  /* 0x009896800000e95d */ /* 0x002fea0003900000 */
[----:B------:R-:W1:Y:S02]  /*1de80*/  @!P6 SYNCS.PHASECHK.TRANS64 P6, [R60+URZ+0x28c90], R67 ;  /* 0x028c90433c00e5a7 */ /* 0x000e6400080c007f */
[----:B-1----:R-:W-:Y:S05]  /*1de90*/  @!P6 BRA `(.L_x_4513) ;  /* 0xfffffffc00f0e947 */ /* 0x002fea000383ffff */
[----:B------:R-:W-:Y:S05]  /*1dea0*/  BRA `(.L_x_4784) ;  /* 0xfffffe5000bc7947 */ /* 0x000fea000383ffff */
.L_x_4514:
        /* <DEDUP_REMOVED lines=8> */
.L_x_4786:
[----:B------:R-:W-:Y:S05]  /*1df30*/  BSYNC B1 ;  /* 0x0000000000017941 */ /* 0x000fea0003800000 */
.L_x_4785:
        /* <DEDUP_REMOVED lines=8> */
.L_x_4787:
[----:B------:R-:W-:Y:S01]  /*1dfc0*/  IMAD.MOV.U32 R68, RZ, RZ, R14 ;  /* 0x000000ffff447224 */ /* 0x000fe200078e000e */
[----:B------:R-:W-:Y:S06]  /*1dfd0*/  BRA `(.L_x_4788) ;  /* 0xfffffe5000847947 */ /* 0x000fec000383ffff */
.L_x_4524:
[----:B0-----:R0:W1:Y:S02]  /*1dfe0*/  SYNCS.PHASECHK.TRANS64.TRYWAIT P6, [R60+URZ+0x28c90], R67 ;  /* 0x028c90433c0075a7 */ /* 0x00106400080c017f */
[----:B-1----:R-:W-:Y:S05]  /*1dff0*/  @!P6 NANOSLEEP.SYNCS 0x989680 ;  /* 0x009896800000e95d */ /* 0x002fea0003900000 */
[----:B------:R-:W1:Y:S02]  /*1e000*/  @!P6 SYNCS.PHASECHK.TRANS64 P6, [R60+URZ+0x28c90], R67 ;  /* 0x028c90433c00e5a7 */ /* 0x000e6400080c007f */
[----:B-1----:R-:W-:Y:S05]  /*1e010*/  @!P6 BRA `(.L_x_4524) ;  /* 0xfffffffc00f0e947 */ /* 0x002fea000383ffff */
[----:B------:R-:W-:Y:S05]  /*1e020*/  BRA `(.L_x_4789) ;  /* 0xfffffe5c00047947 */ /* 0x000fea000383ffff */
.L_x_4525:
        /* <DEDUP_REMOVED lines=8> */
.L_x_4791:
[----:B------:R-:W-:Y:S05]  /*1e0b0*/  BSYNC B1 ;  /* 0x0000000000017941 */ /* 0x000fea0003800000 */
.L_x_4790:
        /* <DEDUP_REMOVED lines=8> */
.L_x_4792:
[----:B------:R-:W-:Y:S01]  /*1e140*/  IMAD.MOV.U32 R68, RZ, RZ, R14 ;  /* 0x000000ffff447224 */ /* 0x000fe200078e000e */
[----:B------:R-:W-:Y:S06]  /*1e150*/  BRA `(.L_x_4793) ;  /* 0xfffffe5800cc7947 */ /* 0x000fec000383ffff */
.L_x_4530:
[----:B0-----:R0:W1:Y:S02]  /*1e160*/  SYNCS.PHASECHK.TRANS64.TRYWAIT P0, [R60+URZ+0x28c90], R67 ;  /* 0x028c90433c0075a7 */ /* 0x001064000800017f */
[----:B-1----:R-:W-:Y:S05]  /*1e170*/  @!P0 NANOSLEEP.SYNCS 0x989680 ;  /* 0x009896800000895d */ /* 0x002fea0003900000 */
[----:B------:R-:W1:Y:S02]  /*1e180*/  @!P0 SYNCS.PHASECHK.TRANS64 P0, [R60+URZ+0x28c90], R67 ;  /* 0x028c90433c0085a7 */ /* 0x000e64000800007f */
[----:B-1----:R-:W-:Y:S05]  /*1e190*/  @!P0 BRA `(.L_x_4530) ;  /* 0xfffffffc00f08947 */ /* 0x002fea000383ffff */
[----:B------:R-:W-:Y:S05]  /*1e1a0*/  BRA `(.L_x_4794) ;  /* 0xfffffe6000d87947 */ /* 0x000fea000383ffff */
.L_x_4531:
[----:B------:R-:W-:Y:S01]  /*1e1b0*/  BSSY B1, `(.L_x_4795) ;  /* 0x0000007000017945 */ /* 0x000fe20003800000 */
[----:B------:R-:W-:Y:S02]  /*1e1c0*/  IMAD.MOV.U32 R12, RZ, RZ, RZ ;  /* 0x000000ffff0c7224 */ /* 0x000fe400078e00ff */
[----:B------:R-:W-:Y:S02]  /*1e1d0*/  IMAD.MOV.U32 R11, RZ, RZ, 0x1c1f ;  /* 0x00001c1fff0b7424 */ /* 0x000fe400078e00ff */
[----:B------:R-:W-:-:S07]  /*1e1e0*/  IMAD.MOV.U32 R15, RZ, RZ, -0x1 ;  /* 0xffffffffff0f7424 */ /* 0x000fce00078e00ff */
[----:B0-----:R-:W-:Y:S05]  /*1e1f0*/  WARPSYNC.COLLECTIVE R15, `(.L_x_4796) ;  /* 0x000000000f087348 */ /* 0x001fea0003c00000 */
[----:B------:R1:W2:Y:S02]  /*1e200*/  SHFL.IDX P6, R14, R13, R12, R11 ;  /* 0x0000000c0d0e7389 */ /* 0x0002a400000c000b */
[----:B012---:R-:W-:Y:S01]  /*1e210*/  ENDCOLLECTIVE ;  /* 0x000000000000791b */ /* 0x007fe20003800000 */
.L_x_4796:
[----:B------:R-:W-:Y:S05]  /*1e220*/  BSYNC B1 ;  /* 0x0000000000017941 */ /* 0x000fea0003800000 */
.L_x_4795:
        /* <DEDUP_REMOVED lines=8> */
.L_x_4797:
[----:B------:R-:W-:Y:S05]  /*1e2b0*/  BRA `(.L_x_4798) ;  /* 0xfffffe6000f87947 */ /* 0x000fea000383ffff */
.L_x_4535:
[----:B--2---:R2:W4:Y:S02]  /*1e2c0*/  SYNCS.PHASECHK.TRANS64.TRYWAIT P5, [R60+URZ+0x28cb0], R67 ;  /* 0x028cb0433c0075a7 */ /* 0x00452400080a017f */
[----:B----4-:R-:W-:Y:S05]  /*1e2d0*/  @!P5 NANOSLEEP.SYNCS 0x989680 ;  /* 0x009896800000d95d */ /* 0x010fea0003900000 */
[----:B------:R-:W4:Y:S02]  /*1e2e0*/  @!P5 SYNCS.PHASECHK.TRANS64 P5, [R60+URZ+0x28cb0], R67 ;  /* 0x028cb0433c00d5a7 */ /* 0x000f2400080a007f */
[----:B----4-:R-:W-:Y:S05]  /*1e2f0*/  @!P5 BRA `(.L_x_4535) ;  /* 0xfffffffc00f0d947 */ /* 0x010fea000383ffff */
[----:B------:R-:W-:Y:S05]  /*1e300*/  BRA `(.L_x_4799) ;  /* 0xfffffe6400847947 */ /* 0x000fea000383ffff */
.L_x_4548:
[----:B0-----:R0:W1:Y:S02]  /*1e310*/  SYNCS.PHASECHK.TRANS64.TRYWAIT P1, [R12+URZ+0x28c50], R5 ;  /* 0x028c50050c0075a7 */ /* 0x001064000802017f */
[----:B-1----:R-:W-:Y:S05]  /*1e320*/  @!P1 NANOSLEEP.SYNCS 0x989680 ;  /* 0x009896800000995d */ /* 0x002fea0003900000 */
[----:B------:R-:W1:Y:S02]  /*1e330*/  @!P1 SYNCS.PHASECHK.TRANS64 P1, [R12+URZ+0x28c50], R5 ;  /* 0x028c50050c0095a7 */ /* 0x000e64000802007f */
[----:B-1----:R-:W-:Y:S05]  /*1e340*/  @!P1 BRA `(.L_x_4548) ;  /* 0xfffffffc00f09947 */ /* 0x002fea000383ffff */
[----:B------:R-:W-:Y:S05]  /*1e350*/  BRA `(.L_x_4800) ;  /* 0xfffffe78003c7947 */ /* 0x000fea000383ffff */
.L_x_4556:
[----:B-1----:R1:W2:Y:S02]  /*1e360*/  SYNCS.PHASECHK.TRANS64.TRYWAIT P1, [R21+URZ+0x28c50], R12 ;  /* 0x028c500c150075a7 */ /* 0x0022a4000802017f */
[----:B--2---:R-:W-:Y:S05]  /*1e370*/  @!P1 NANOSLEEP.SYNCS 0x989680 ;  /* 0x009896800000995d */ /* 0x004fea0003900000 */
[----:B------:R-:W2:Y:S02]  /*1e380*/  @!P1 SYNCS.PHASECHK.TRANS64 P1, [R21+URZ+0x28c50], R12 ;  /* 0x028c500c150095a7 */ /* 0x000ea4000802007f */
[----:B--2---:R-:W-:Y:S05]  /*1e390*/  @!P1 BRA `(.L_x_4556) ;  /* 0xfffffffc00f09947 */ /* 0x004fea000383ffff */
[----:B------:R-:W-:Y:S05]  /*1e3a0*/  BRA `(.L_x_4555) ;  /* 0xfffffe8400647947 */ /* 0x000fea000383ffff */
.L_x_4572:
        /* <DEDUP_REMOVED lines=8> */
.L_x_4802:
[----:B------:R-:W-:Y:S05]  /*1e430*/  BSYNC B1 ;  /* 0x0000000000017941 */ /* 0x000fea0003800000 */
.L_x_4801:
        /* <DEDUP_REMOVED lines=8> */
.L_x_4803:
[----:B------:R-:W-:Y:S02]  /*1e4c0*/  IMAD.MOV.U32 R13, RZ, RZ, R152 ;  /* 0x000000ffff0d7224 */ /* 0x000fe400078e0098 */
[----:B------:R-:W-:-:S07]  /*1e4d0*/  IMAD.MOV.U32 R3, RZ, RZ, R14 ;  /* 0x000000ffff037224 */ /* 0x000fce00078e000e */
[----:B------:R-:W-:Y:S05]  /*1e4e0*/  WARPSYNC.COLLECTIVE R15, `(.L_x_4804) ;  /* 0x000000000f087348 */ /* 0x000fea0003c00000 */
[----:B------:R0:W1:Y:S02]  /*1e4f0*/  SHFL.IDX P6, R14, R13, R12, R11 ;  /* 0x0000000c0d0e7389 */ /* 0x00006400000c000b */
[----:B01----:R-:W-:Y:S01]  /*1e500*/  ENDCOLLECTIVE ;  /* 0x000000000000791b */ /* 0x003fe20003800000 */
.L_x_4804:
[----:B------:R-:W-:Y:S02]  /*1e510*/  IMAD.MOV.U32 R13, RZ, RZ, R30 ;  /* 0x000000ffff0d7224 */ /* 0x000fe400078e001e */
[----:B------:R-:W-:-:S07]  /*1e520*/  IMAD.MOV.U32 R7, RZ, RZ, R14 ;  /* 0x000000ffff077224 */ /* 0x000fce00078e000e */
[----:B------:R-:W-:Y:S05]  /*1e530*/  WARPSYNC.COLLECTIVE R15, `(.L_x_4805) ;  /* 0x000000000f087348 */ /* 0x000fea0003c00000 */
[----:B------:R0:W1:Y:S02]  /*1e540*/  SHFL.IDX P6, R14, R13, R12, R11 ;  /* 0x0000000c0d0e7389 */ /* 0x00006400000c000b */
[----:B01----:R-:W-:Y:S01]  /*1e550*/  ENDCOLLECTIVE ;  /* 0x000000000000791b */ /* 0x003fe20003800000 */
.L_x_4805:
[----:B------:R-:W-:Y:S01]  /*1e560*/  IMAD.MOV.U32 R8, RZ, RZ, R14 ;  /* 0x000000ffff087224 */ /* 0x000fe200078e000e */
[----:B------:R-:W-:Y:S06]  /*1e570*/  BRA `(.L_x_4806) ;  /* 0xfffffe9c00b47947 */ /* 0x000fec000383ffff */
.L_x_4575:
[----:B------:R-:W-:Y:S01]  /*1e580*/  BSSY B1, `(.L_x_4807) ;  /* 0x0000008000017945 */ /* 0x000fe20003800000 */
[----:B------:R-:W-:Y:S02]  /*1e590*/  IMAD.MOV.U32 R13, RZ, RZ, R31 ;  /* 0x000000ffff0d7224 */ /* 0x000fe400078e001f */
[----:B------:R-:W-:Y:S02]  /*1e5a0*/  IMAD.MOV.U32 R12, RZ, RZ, 0x1 ;  /* 0x00000001ff0c7424 */ /* 0x000fe400078e00ff */
[----:B------:R-:W-:Y:S02]  /*1e5b0*/  IMAD.MOV.U32 R11, RZ, RZ, 0x1c1f ;  /* 0x00001c1fff0b7424 */ /* 0x000fe400078e00ff */
[----:B------:R-:W-:-:S07]  /*1e5c0*/  IMAD.MOV.U32 R15, RZ, RZ, -0x1 ;  /* 0xffffffffff0f7424 */ /* 0x000fce00078e00ff */
[----:B0--3--:R-:W-:Y:S05]  /*1e5d0*/  WARPSYNC.COLLECTIVE R15, `(.L_x_4808) ;  /* 0x000000000f087348 */ /* 0x009fea0003c00000 */
[----:B------:R1:W2:Y:S02]  /*1e5e0*/  SHFL.IDX P6, R14, R13, R12, R11 ;  /* 0x0000000c0d0e7389 */ /* 0x0002a400000c000b */
[----:B0123--:R-:W-:Y:S01]  /*1e5f0*/  ENDCOLLECTIVE ;  /* 0x000000000000791b */ /* 0x00ffe20003800000 */
.L_x_4808:
[----:B------:R-:W-:Y:S05]  /*1e600*/  BSYNC B1 ;  /* 0x0000000000017941 */ /* 0x000fea0003800000 */
.L_x_4807:
        /* <DEDUP_REMOVED lines=8> */
.L_x_4809:
[----:B------:R-:W-:Y:S02]  /*1e690*/  IMAD.MOV.U32 R13, RZ, RZ, R152 ;  /* 0x000000ffff0d7224 */ /* 0x000fe400078e0098 */
[----:B------:R-:W-:-:S07]  /*1e6a0*/  IMAD.MOV.U32 R3, RZ, RZ, R14 ;  /* 0x000000ffff037224 */ /* 0x000fce00078e000e */
[----:B------:R-:W-:Y:S05]  /*1e6b0*/  WARPSYNC.COLLECTIVE R15, `(.L_x_4810) ;  /* 0x000000000f087348 */ /* 0x000fea0003c00000 */
[----:B------:R0:W1:Y:S02]  /*1e6c0*/  SHFL.IDX P6, R14, R13, R12, R11 ;  /* 0x0000000c0d0e7389 */ /* 0x00006400000c000b */
[----:B01----:R-:W-:Y:S01]  /*1e6d0*/  ENDCOLLECTIVE ;  /* 0x000000000000791b */ /* 0x003fe20003800000 */
.L_x_4810:
[----:B------:R-:W-:Y:S02]  /*1e6e0*/  IMAD.MOV.U32 R13, RZ, RZ, R30 ;  /* 0x000000ffff0d7224 */ /* 0x000fe400078e001e */
[----:B------:R-:W-:-:S07]  /*1e6f0*/  IMAD.MOV.U32 R7, RZ, RZ, R14 ;  /* 0x000000ffff077224 */ /* 0x000fce00078e000e */
[----:B------:R-:W-:Y:S05]  /*1e700*/  WARPSYNC.COLLECTIVE R15, `(.L_x_4811) ;  /* 0x000000000f087348 */ /* 0x000fea0003c00000 */
[----:B------:R0:W1:Y:S02]  /*1e710*/  SHFL.IDX P6, R14, R13, R12, R11 ;  /* 0x0000000c0d0e7389 */ /* 0x00006400000c000b */
[----:B01----:R-:W-:Y:S01]  /*1e720*/  ENDCOLLECTIVE ;  /* 0x000000000000791b */ /* 0x003fe20003800000 */
.L_x_4811:
[----:B------:R-:W-:Y:S01]  /*1e730*/  IMAD.MOV.U32 R30, RZ, RZ, R14 ;  /* 0x000000ffff1e7224 */ /* 0x000fe200078e000e */
[----:B------:R-:W-:Y:S06]  /*1e740*/  BRA `(.L_x_4812) ;  /* 0xfffffea000147947 */ /* 0x000fec000383ffff */
.L_x_4579:
[----:B0-----:R0:W1:Y:S02]  /*1e750*/  SYNCS.PHASECHK.TRANS64.TRYWAIT P0, [R2+URZ+0x28c00], R35 ;  /* 0x028c0023020075a7 */ /* 0x001064000800017f */
[----:B-1----:R-:W-:Y:S05]  /*1e760*/  @!P0 NANOSLEEP.SYNCS 0x989680 ;  /* 0x009896800000895d */ /* 0x002fea0003900000 */
[----:B------:R-:W1:Y:S02]  /*1e770*/  @!P0 SYNCS.PHASECHK.TRANS64 P0, [R2+URZ+0x28c00], R35 ;  /* 0x028c0023020085a7 */ /* 0x000e64000800007f */
[----:B-1----:R-:W-:Y:S05]  /*1e780*/  @!P0 BRA `(.L_x_4579) ;  /* 0xfffffffc00f08947 */ /* 0x002fea000383ffff */
[----:B------:R-:W-:Y:S05]  /*1e790*/  BRA `(.L_x_4813) ;  /* 0xfffffea400047947 */ /* 0x000fea000383ffff */
.L_x_4587:
[----:B------:R-:W0:Y:S01]  /*1e7a0*/  LDC R39, c[0x0][0x3f4] ;  /* 0x0000fd00ff277b82 */ /* 0x000e220000000800 */
[----:B------:R-:W-:Y:S01]  /*1e7b0*/  BSSY B1, `(.L_x_4814) ;  /* 0x0000008000017945 */ /* 0x000fe20003800000 */
[----:B------:R-:W-:Y:S02]  /*1e7c0*/  IMAD.MOV.U32 R13, RZ, RZ, R27 ;  /* 0x000000ffff0d7224 */ /* 0x000fe400078e001b */
[----:B------:R-:W-:Y:S02]  /*1e7d0*/  IMAD.MOV.U32 R12, RZ, RZ, RZ ;  /* 0x000000ffff0c7224 */ /* 0x000fe400078e00ff */
[----:B------:R-:W-:Y:S02]  /*1e7e0*/  IMAD.MOV.U32 R11, RZ, RZ, 0x1c1f ;  /* 0x00001c1fff0b7424 */ /* 0x000fe400078e00ff */
[----:B------:R-:W-:-:S07]  /*1e7f0*/  IMAD.MOV.U32 R15, RZ, RZ, -0x1 ;  /* 0xffffffffff0f7424 */ /* 0x000fce00078e00ff */
[----:B0---4-:R-:W-:Y:S05]  /*1e800*/  WARPSYNC.COLLECTIVE R15, `(.L_x_4815) ;  /* 0x000000000f087348 */ /* 0x011fea0003c00000 */
[----:B------:R1:W2:Y:S02]  /*1e810*/  SHFL.IDX P6, R14, R13, R12, R11 ;  /* 0x0000000c0d0e7389 */ /* 0x0002a400000c000b */
[----:B012-4-:R-:W-:Y:S01]  /*1e820*/  ENDCOLLECTIVE ;  /* 0x000000000000791b */ /* 0x017fe20003800000 */
.L_x_4815:
[----:B------:R-:W-:Y:S05]  /*1e830*/  BSYNC B1 ;  /* 0x0000000000017941 */ /* 0x000fea0003800000 */
.L_x_4814:
        /* <DEDUP_REMOVED lines=10> */
.L_x_4816:
        /* <DEDUP_REMOVED lines=8> */
.L_x_4817:
[----:B------:R-:W-:-:S05]  /*1e960*/  @!P1 IADD3 R8, P2, R4, R7, RZ ;  /* 0x0000000704089210 */ /* 0x000fca0007f5e0ff */
[----:B------:R-:W-:Y:S02]  /*1e970*/  @!P1 IMAD.X R9, R3, 0x1, R6, P2 ;  /* 0x0000000103099824 */ /* 0x000fe400010e0606 */
[----:B------:R-:W-:Y:S02]  /*1e980*/  IMAD.MOV.U32 R13, RZ, RZ, R34 ;  /* 0x000000ffff0d7224 */ /* 0x000fe400078e0022 */
[----:B------:R-:W-:-:S07]  /*1e990*/  IMAD.MOV.U32 R5, RZ, RZ, R14 ;  /* 0x000000ffff057224 */ /* 0x000fce00078e000e */
[----:B------:R-:W-:Y:S05]  /*1e9a0*/  WARPSYNC.COLLECTIVE R15, `(.L_x_4818) ;  /* 0x000000000f087348 */ /* 0x000fea0003c00000 */
[----:B------:R0:W1:Y:S02]  /*1e9b0*/  SHFL.IDX P6, R14, R13, R12, R11 ;  /* 0x0000000c0d0e7389 */ /* 0x00006400000c000b */
[----:B01----:R-:W-:Y:S01]  /*1e9c0*/  ENDCOLLECTIVE ;  /* 0x000000000000791b */ /* 0x003fe20003800000 */
.L_x_4818:
        /* <DEDUP_REMOVED lines=21> */
.L_x_4819:
        /* <DEDUP_REMOVED lines=16> */
[----:B------:R-:W-:-:S07]  /*1ec20*/  CS2R R4, SRZ ;  /* 0x0000000000047805 */ /* 0x000fce000001ff00 */
[----:B------:R-:W-:Y:S05]  /*1ec30*/  WARPSYNC.COLLECTIVE R15, `(.L_x_4820) ;  /* 0x000000000f087348 */ /* 0x000fea0003c00000 */
[----:B------:R0:W1:Y:S02]  /*1ec40*/  SHFL.IDX P6, R14, R13, R12, R11 ;  /* 0x0000000c0d0e7389 */ /* 0x00006400000c000b */
[----:B01----:R-:W-:Y:S01]  /*1ec50*/  ENDCOLLECTIVE ;  /* 0x000000000000791b */ /* 0x003fe20003800000 */
.L_x_4820:
[----:B------:R-:W-:Y:S01]  /*1ec60*/  PRMT R44, R6, 0x5410, R7 ;  /* 0x00005410062c7816 */ /* 0x000fe20000000007 */
[----:B------:R-:W-:Y:S02]  /*1ec70*/  IMAD.MOV.U32 R13, RZ, RZ, R25 ;  /* 0x000000ffff0d7224 */ /* 0x000fe400078e0019 */
[----:B------:R-:W-:-:S07]  /*1ec80*/  IMAD.MOV.U32 R24, RZ, RZ, R14 ;  /* 0x000000ffff187224 */ /* 0x000fce00078e000e */
[----:B------:R-:W-:Y:S05]  /*1ec90*/  WARPSYNC.COLLECTIVE R15, `(.L_x_4821) ;  /* 0x000000000f087348 */ /* 0x000fea0003c00000 */
[----:B------:R0:W1:Y:S02]  /*1eca0*/  SHFL.IDX P6, R14, R13, R12, R11 ;  /* 0x0000000c0d0e7389 */ /* 0x00006400000c000b */
[----:B01----:R-:W-:Y:S01]  /*1ecb0*/  ENDCOLLECTIVE ;  /* 0x000000000000791b */ /* 0x003fe20003800000 */
.L_x_4821:
[----:B------:R-:W-:Y:S02]  /*1ecc0*/  IMAD.MOV.U32 R13, RZ, RZ, R34 ;  /* 0x000000ffff0d7224 */ /* 0x000fe400078e0022 */
[----:B------:R-:W-:-:S07]  /*1ecd0*/  IMAD.MOV.U32 R25, RZ, RZ, R14 ;  /* 0x000000ffff197224 */ /* 0x000fce00078e000e */
[----:B------:R-:W-:Y:S05]  /*1ece0*/  WARPSYNC.COLLECTIVE R15, `(.L_x_4822) ;  /* 0x000000000f087348 */ /* 0x000fea0003c00000 */
[----:B------:R0:W1:Y:S02]  /*1ecf0*/  SHFL.IDX P6, R14, R13, R12, R11 ;  /* 0x0000000c0d0e7389 */ /* 0x00006400000c000b */
[----:B01----:R-:W-:Y:S01]  /*1ed00*/  ENDCOLLECTIVE ;  /* 0x000000000000791b */ /* 0x003fe20003800000 */
.L_x_4822:
[----:B------:R-:W-:Y:S05]  /*1ed10*/  BRA `(.L_x_4823) ;  /* 0xfffffeb000287947 */ /* 0x000fea000383ffff */
.L_x_4591:
[----:B0-----:R0:W1:Y:S02]  /*1ed20*/  SYNCS.PHASECHK.TRANS64.TRYWAIT P1, [R2+URZ+0x28c00], R13 ;  /* 0x028c000d020075a7 */ /* 0x001064000802017f */
[----:B-1----:R-:W-:Y:S05]  /*1ed30*/  @!P1 NANOSLEEP.SYNCS 0x989680 ;  /* 0x009896800000995d */ /* 0x002fea0003900000 */
[----:B------:R-:W1:Y:S02]  /*1ed40*/  @!P1 SYNCS.PHASECHK.TRANS64 P1, [R2+URZ+0x28c00], R13 ;  /* 0x028c000d020095a7 */ /* 0x000e64000802007f */
[----:B-1----:R-:W-:Y:S05]  /*1ed50*/  @!P1 BRA `(.L_x_4591) ;  /* 0xfffffffc00f09947 */ /* 0x002fea000383ffff */
[----:B------:R-:W-:Y:S05]  /*1ed60*/  BRA `(.L_x_4824) ;  /* 0xfffffeb000c87947 */ /* 0x000fea000383ffff */
.L_x_4597:
[----:B0-----:R0:W1:Y:S02]  /*1ed70*/  SYNCS.PHASECHK.TRANS64.TRYWAIT P1, [R20+URZ+0x28c30], R21 ;  /* 0x028c3015140075a7 */ /* 0x001064000802017f */
[----:B-1----:R-:W-:Y:S05]  /*1ed80*/  @!P1 NANOSLEEP.SYNCS 0x989680 ;  /* 0x009896800000995d */ /* 0x002fea0003900000 */
[----:B------:R-:W1:Y:S02]  /*1ed90*/  @!P1 SYNCS.PHASECHK.TRANS64 P1, [R20+URZ+0x28c30], R21 ;  /* 0x028c3015140095a7 */ /* 0x000e64000802007f */
[----:B-1----:R-:W-:Y:S05]  /*1eda0*/  @!P1 BRA `(.L_x_4597) ;  /* 0xfffffffc00f09947 */ /* 0x002fea000383ffff */
[----:B------:R-:W-:Y:S05]  /*1edb0*/  BRA `(.L_x_4596) ;  /* 0xfffffec000807947 */ /* 0x000fea000383ffff */
.L_x_4603:
[----:B-1----:R1:W2:Y:S02]  /*1edc0*/  SYNCS.PHASECHK.TRANS64.TRYWAIT P1, [R20+URZ+0x28c50], R21 ;  /* 0x028c5015140075a7 */ /* 0x0022a4000802017f */
[----:B--2---:R-:W-:Y:S05]  /*1edd0*/  @!P1 NANOSLEEP.SYNCS 0x989680 ;  /* 0x009896800000995d */ /* 0x004fea0003900000 */
[----:B------:R-:W2:Y:S02]  /*1ede0*/  @!P1 SYNCS.PHASECHK.TRANS64 P1, [R20+URZ+0x28c50], R21 ;  /* 0x028c5015140095a7 */ /* 0x000ea4000802007f */
[----:B--2---:R-:W-:Y:S05]  /*1edf0*/  @!P1 BRA `(.L_x_4603) ;  /* 0xfffffffc00f09947 */ /* 0x004fea000383ffff */
[----:B------:R-:W-:Y:S05]  /*1ee00*/  BRA `(.L_x_4602) ;  /* 0xfffffed400347947 */ /* 0x000fea000383ffff */
.L_x_4612:
[----:B-1----:R1:W2:Y:S02]  /*1ee10*/  SYNCS.PHASECHK.TRANS64.TRYWAIT P1, [R209+URZ+0x28c30], R213 ;  /* 0x028c30d5d10075a7 */ /* 0x0022a4000802017f */
[----:B--2---:R-:W-:Y:S05]  /*1ee20*/  @!P1 NANOSLEEP.SYNCS 0x989680 ;  /* 0x009896800000995d */ /* 0x004fea0003900000 */
[----:B------:R-:W2:Y:S02]  /*1ee30*/  @!P1 SYNCS.PHASECHK.TRANS64 P1, [R209+URZ+0x28c30], R213 ;  /* 0x028c30d5d10095a7 */ /* 0x000ea4000802007f */
[----:B--2---:R-:W-:Y:S05]  /*1ee40*/  @!P1 BRA `(.L_x_4612) ;  /* 0xfffffffc00f09947 */ /* 0x004fea000383ffff */
[----:B------:R-:W-:Y:S05]  /*1ee50*/  BRA `(.L_x_4611) ;  /* 0xfffffed800687947 */ /* 0x000fea000383ffff */
.L_x_4618:
[----:B--2---:R2:W3:Y:S02]  /*1ee60*/  SYNCS.PHASECHK.TRANS64.TRYWAIT P1, [R209+URZ+0x28c50], R213 ;  /* 0x028c50d5d10075a7 */ /* 0x0044e4000802017f */
[----:B---3--:R-:W-:Y:S05]  /*1ee70*/  @!P1 NANOSLEEP.SYNCS 0x989680 ;  /* 0x009896800000995d */ /* 0x008fea0003900000 */
[----:B------:R-:W3:Y:S02]  /*1ee80*/  @!P1 SYNCS.PHASECHK.TRANS64 P1, [R209+URZ+0x28c50], R213 ;  /* 0x028c50d5d10095a7 */ /* 0x000ee4000802007f */
[----:B---3--:R-:W-:Y:S05]  /*1ee90*/  @!P1 BRA `(.L_x_4618) ;  /* 0xfffffffc00f09947 */ /* 0x008fea000383ffff */
[----:B------:R-:W-:Y:S05]  /*1eea0*/  BRA `(.L_x_4617) ;  /* 0xfffffef4003c7947 */ /* 0x000fea000383ffff */
.L_x_4627:
[----:B-1----:R1:W2:Y:S02]  /*1eeb0*/  SYNCS.PHASECHK.TRANS64.TRYWAIT P1, [R198+URZ+0x28c30], R20 ;  /* 0x028c3014c60075a7 */ /* 0x0022a4000802017f */
[----:B--2---:R-:W-:Y:S05]  /*1eec0*/  @!P1 NANOSLEEP.SYNCS 0x989680 ;  /* 0x009896800000995d */ /* 0x004fea0003900000 */
[----:B------:R-:W2:Y:S02]  /*1eed0*/  @!P1 SYNCS.PHASECHK.TRANS64 P1, [R198+URZ+0x28c30], R20 ;  /* 0x028c3014c60095a7 */ /* 0x000ea4000802007f */
[----:B--2---:R-:W-:Y:S05]  /*1eee0*/  @!P1 BRA `(.L_x_4627) ;  /* 0xfffffffc00f09947 */ /* 0x004fea000383ffff */
[----:B------:R-:W-:Y:S05]  /*1eef0*/  BRA `(.L_x_4626) ;  /* 0xfffffef8005c7947 */ /* 0x000fea000383ffff */
.L_x_4633:
[----:B----4-:R4:W0:Y:S02]  /*1ef00*/  SYNCS.PHASECHK.TRANS64.TRYWAIT P1, [R198+URZ+0x28c50], R20 ;  /* 0x028c5014c60075a7 */ /* 0x010824000802017f */
[----:B0-----:R-:W-:Y:S05]  /*1ef10*/  @!P1 NANOSLEEP.SYNCS 0x989680 ;  /* 0x009896800000995d */ /* 0x001fea0003900000 */
[----:B------:R-:W0:Y:S02]  /*1ef20*/  @!P1 SYNCS.PHASECHK.TRANS64 P1, [R198+URZ+0x28c50], R20 ;  /* 0x028c5014c60095a7 */ /* 0x000e24000802007f */
[----:B0-----:R-:W-:Y:S05]  /*1ef30*/  @!P1 BRA `(.L_x_4633) ;  /* 0xfffffffc00f09947 */ /* 0x001fea000383ffff */
[----:B------:R-:W-:Y:S05]  /*1ef40*/  BRA `(.L_x_4632) ;  /* 0xffffff0c00b87947 */ /* 0x000fea000383ffff */
.L_x_4669:
[----:B------:R-:W0:Y:S01]  /*1ef50*/  S2R R11, SR_TID.X ;  /* 0x00000000000b7919 */ /* 0x000e220000002100 */
[----:B------:R-:W-:Y:S01]  /*1ef60*/  BSSY B1, `(.L_x_4825) ;  /* 0x000000a000017945 */ /* 0x000fe20003800000 */
[----:B------:R-:W-:Y:S02]  /*1ef70*/  IMAD.MOV.U32 R12, RZ, RZ, RZ ;  /* 0x000000ffff0c7224 */ /* 0x000fe400078e00ff */
[----:B------:R-:W-:Y:S01]  /*1ef80*/  IMAD.MOV.U32 R15, RZ, RZ, -0x1 ;  /* 0xffffffffff0f7424 */ /* 0x000fe200078e00ff */
[----:B0-----:R-:W-:-:S04]  /*1ef90*/  SHF.R.U32.HI R11, RZ, 0x5, R11 ;  /* 0x00000005ff0b7819 */ /* 0x001fc8000001160b */
[----:B------:R-:W-:-:S05]  /*1efa0*/  LOP3.LUT R11, R11, 0x3, RZ, 0xc0, !PT ;  /* 0x000000030b0b7812 */ /* 0x000fca00078ec0ff */
[----:B------:R-:W-:Y:S02]  /*1efb0*/  IMAD.MOV.U32 R13, RZ, RZ, R11 ;  /* 0x000000ffff0d7224 */ /* 0x000fe400078e000b */
[----:B------:R-:W-:-:S07]  /*1efc0*/  IMAD.MOV.U32 R11, RZ, RZ, 0x1f ;  /* 0x0000001fff0b7424 */ /* 0x000fce00078e00ff */
[----:B------:R-:W-:Y:S05]  /*1efd0*/  WARPSYNC.COLLECTIVE R15, `(.L_x_4826) ;  /* 0x000000000f087348 */ /* 0x000fea0003c00000 */
[----:B------:R0:W1:Y:S02]  /*1efe0*/  SHFL.IDX P6, R14, R13, R12, R11 ;  /* 0x0000000c0d0e7389 */ /* 0x00006400000c000b */
[----:B01----:R-:W-:Y:S01]  /*1eff0*/  ENDCOLLECTIVE ;  /* 0x000000000000791b */ /* 0x003fe20003800000 */
.L_x_4826:
[----:B------:R-:W-:Y:S05]  /*1f000*/  BSYNC B1 ;  /* 0x0000000000017941 */ /* 0x000fea0003800000 */
.L_x_4825:
[----:B------:R-:W-:Y:S05]  /*1f010*/  BRA `(.L_x_4827) ;  /* 0xffffff8400d87947 */ /* 0x000fea000383ffff */
.L_x_4671:
[----:B------:R-:W-:Y:S01]  /*1f020*/  BSSY B1, `(.L_x_4828) ;  /* 0x0000006000017945 */ /* 0x000fe20003800000 */
[----:B------:R-:W-:-:S07]  /*1f030*/  IMAD.MOV.U32 R15, RZ, RZ, -0x1 ;  /* 0xffffffffff0f7424 */ /* 0x000fce00078e00ff */
[----:B0-----:R-:W-:Y:S05]  /*1f040*/  WARPSYNC.COLLECTIVE R15, `(.L_x_4829) ;  /* 0x000000000f0c7348 */ /* 0x001fea0003c00000 */
[----:B------:R-:W-:Y:S02]  /*1f050*/  ELECT P6, UR62, PT ;  /* 0x00000000003e782f */ /* 0x000fe400038c0000 */
[----:B------:R-:W-:Y:S01]  /*1f060*/  MOV R14, UR62 ;  /* 0x0000003e000e7c02 */ /* 0x000fe20008000f00 */
[----:B0-----:R-:W-:Y:S10]  /*1f070*/  ENDCOLLECTIVE ;  /* 0x000000000000791b */ /* 0x001ff40003800000 */
.L_x_4829:
[----:B------:R-:W-:Y:S05]  /*1f080*/  BSYNC B1 ;  /* 0x0000000000017941 */ /* 0x000fea0003800000 */
.L_x_4828:
[----:B------:R-:W-:Y:S05]  /*1f090*/  BRA `(.L_x_4670) ;  /* 0xffffff8400d07947 */ /* 0x000fea000383ffff */
.L_x_4673:
[----:B0-----:R0:W1:Y:S02]  /*1f0a0*/  SYNCS.PHASECHK.TRANS64.TRYWAIT P0, [R18+URZ+0x28c20], R3 ;  /* 0x028c2003120075a7 */ /* 0x001064000800017f */
[----:B-1----:R-:W-:Y:S05]  /*1f0b0*/  @!P0 NANOSLEEP.SYNCS 0x989680 ;  /* 0x009896800000895d */ /* 0x002fea0003900000 */
[----:B------:R-:W1:Y:S02]  /*1f0c0*/  @!P0 SYNCS.PHASECHK.TRANS64 P0, [R18+URZ+0x28c20], R3 ;  /* 0x028c2003120085a7 */ /* 0x000e64000800007f */
[----:B-1----:R-:W-:Y:S05]  /*1f0d0*/  @!P0 BRA `(.L_x_4673) ;  /* 0xfffffffc00f08947 */ /* 0x002fea000383ffff */
[----:B------:R-:W-:Y:S05]  /*1f0e0*/  BRA `(.L_x_4830) ;  /* 0xffffff8400e07947 */ /* 0x000fea000383ffff */
.L_x_4677:
[----:B0-----:R0:W1:Y:S02]  /*1f0f0*/  SYNCS.PHASECHK.TRANS64.TRYWAIT P0, [R3+URZ+0x28ca0], R9 ;  /* 0x028ca009030075a7 */ /* 0x001064000800017f */
[----:B-1----:R-:W-:Y:S05]  /*1f100*/  @!P0 NANOSLEEP.SYNCS 0x989680 ;  /* 0x009896800000895d */ /* 0x002fea0003900000 */
[----:B------:R-:W1:Y:S02]  /*1f110*/  @!P0 SYNCS.PHASECHK.TRANS64 P0, [R3+URZ+0x28ca0], R9 ;  /* 0x028ca009030085a7 */ /* 0x000e64000800007f */
[----:B-1----:R-:W-:Y:S05]  /*1f120*/  @!P0 BRA `(.L_x_4677) ;  /* 0xfffffffc00f08947 */ /* 0x002fea000383ffff */
[----:B------:R-:W-:Y:S05]  /*1f130*/  BRA `(.L_x_4831) ;  /* 0xffffff8400f87947 */ /* 0x000fea000383ffff */
.L_x_4682:
[----:B-1----:R1:W2:Y:S02]  /*1f140*/  SYNCS.PHASECHK.TRANS64.TRYWAIT P0, [R3+URZ+0x28cc0], R9 ;  /* 0x028cc009030075a7 */ /* 0x0022a4000800017f */
[----:B--2---:R-:W-:Y:S05]  /*1f150*/  @!P0 NANOSLEEP.SYNCS 0x989680 ;  /* 0x009896800000895d */ /* 0x004fea0003900000 */
[----:B------:R-:W2:Y:S02]  /*1f160*/  @!P0 SYNCS.PHASECHK.TRANS64 P0, [R3+URZ+0x28cc0], R9 ;  /* 0x028cc009030085a7 */ /* 0x000ea4000800007f */
[----:B--2---:R-:W-:Y:S05]  /*1f170*/  @!P0 BRA `(.L_x_4682) ;  /* 0xfffffffc00f08947 */ /* 0x004fea000383ffff */
[----:B------:R-:W-:Y:S05]  /*1f180*/  BRA `(.L_x_4832) ;  /* 0xffffff8800747947 */ /* 0x000fea000383ffff */
.L_x_4696:
[----:B0-----:R0:W1:Y:S02]  /*1f190*/  SYNCS.PHASECHK.TRANS64.TRYWAIT P1, [R9+URZ+0x28ca0], R2 ;  /* 0x028ca002090075a7 */ /* 0x001064000802017f */
[----:B-1----:R-:W-:Y:S05]  /*1f1a0*/  @!P1 NANOSLEEP.SYNCS 0x989680 ;  /* 0x009896800000995d */ /* 0x002fea0003900000 */
[----:B------:R-:W1:Y:S02]  /*1f1b0*/  @!P1 SYNCS.PHASECHK.TRANS64 P1, [R9+URZ+0x28ca0], R2 ;  /* 0x028ca002090095a7 */ /* 0x000e64000802007f */
[----:B-1----:R-:W-:Y:S05]  /*1f1c0*/  @!P1 BRA `(.L_x_4696) ;  /* 0xfffffffc00f09947 */ /* 0x002fea000383ffff */
[----:B------:R-:W-:Y:S05]  /*1f1d0*/  BRA `(.L_x_4833) ;  /* 0xffffff9000d87947 */ /* 0x000fea000383ffff */
.L_x_4701:
[----:B-1----:R1:W2:Y:S02]  /*1f1e0*/  SYNCS.PHASECHK.TRANS64.TRYWAIT P1, [R9+URZ+0x28cc0], R2 ;  /* 0x028cc002090075a7 */ /* 0x0022a4000802017f */
[----:B--2---:R-:W-:Y:S05]  /*1f1f0*/  @!P1 NANOSLEEP.SYNCS 0x989680 ;  /* 0x009896800000995d */ /* 0x004fea0003900000 */
[----:B------:R-:W2:Y:S02]  /*1f200*/  @!P1 SYNCS.PHASECHK.TRANS64 P1, [R9+URZ+0x28cc0], R2 ;  /* 0x028cc002090095a7 */ /* 0x000ea4000802007f */
[----:B--2---:R-:W-:Y:S05]  /*1f210*/  @!P1 BRA `(.L_x_4701) ;  /* 0xfffffffc00f09947 */ /* 0x004fea000383ffff */
[----:B------:R-:W-:Y:S05]  /*1f220*/  BRA `(.L_x_4834) ;  /* 0xffffff9400507947 */ /* 0x000fea000383ffff */
.L_x_4723:
        /* <DEDUP_REMOVED lines=11> */
.L_x_4836:
[----:B------:R-:W-:Y:S05]  /*1f2e0*/  BSYNC B0 ;  /* 0x0000000000007941 */ /* 0x000fea0003800000 */
.L_x_4835:
[----:B------:R-:W-:Y:S05]  /*1f2f0*/  BRA `(.L_x_4837) ;  /* 0xffffffa800f87947 */ /* 0x000fea000383ffff */
.L_x_4726:
[----:B0-----:R0:W1:Y:S02]  /*1f300*/  SYNCS.PHASECHK.TRANS64.TRYWAIT P0, [R30+URZ+0x28c40], R0 ;  /* 0x028c40001e0075a7 */ /* 0x001064000800017f */
[----:B-1----:R-:W-:Y:S05]  /*1f310*/  @!P0 NANOSLEEP.SYNCS 0x989680 ;  /* 0x009896800000895d */ /* 0x002fea0003900000 */
[----:B------:R-:W1:Y:S02]  /*1f320*/  @!P0 SYNCS.PHASECHK.TRANS64 P0, [R30+URZ+0x28c40], R0 ;  /* 0x028c40001e0085a7 */ /* 0x000e64000800007f */
[----:B-1----:R-:W-:Y:S05]  /*1f330*/  @!P0 BRA `(.L_x_4726) ;  /* 0xfffffffc00f08947 */ /* 0x002fea000383ffff */
[----:B------:R-:W-:Y:S05]  /*1f340*/  BRA `(.L_x_4838) ;  /* 0xffffffac00307947 */ /* 0x000fea000383ffff */
.L_x_4727:
        /* <DEDUP_REMOVED lines=8> */
.L_x_4840:
[----:B------:R-:W-:Y:S05]  /*1f3d0*/  BSYNC B0 ;  /* 0x0000000000007941 */ /* 0x000fea0003800000 */
.L_x_4839:
        /* <DEDUP_REMOVED lines=9> */
.L_x_4841:
[----:B------:R-:W-:Y:S02]  /*1f470*/  IMAD.MOV.U32 R13, RZ, RZ, R4 ;  /* 0x000000ffff0d7224 */ /* 0x000fe400078e0004 */
[----:B------:R-:W-:Y:S02]  /*1f480*/  IMAD.MOV.U32 R12, RZ, RZ, 0x1 ;  /* 0x00000001ff0c7424 */ /* 0x000fe400078e00ff */
[----:B------:R-:W-:-:S07]  /*1f490*/  IMAD.MOV.U32 R3, RZ, RZ, R14 ;  /* 0x000000ffff037224 */ /* 0x000fce00078e000e */
[----:B------:R-:W-:Y:S05]  /*1f4a0*/  WARPSYNC.COLLECTIVE R15, `(.L_x_4842) ;  /* 0x000000000f087348 */ /* 0x000fea0003c00000 */
[----:B------:R0:W1:Y:S02]  /*1f4b0*/  SHFL.IDX P6, R14, R13, R12, R11 ;  /* 0x0000000c0d0e7389 */ /* 0x00006400000c000b */
[----:B01----:R-:W-:Y:S01]  /*1f4c0*/  ENDCOLLECTIVE ;  /* 0x000000000000791b */ /* 0x003fe20003800000 */
.L_x_4842:
        /* <DEDUP_REMOVED lines=15> */
.L_x_4843:
[----:B------:R-:W-:Y:S02]  /*1f5c0*/  @P0 IMAD R6, R5, 0x2, R18 ;  /* 0x0000000205060824 */ /* 0x000fe400078e0212 */
[----:B------:R-:W-:Y:S02]  /*1f5d0*/  IMAD.MOV.U32 R13, RZ, RZ, R4 ;  /* 0x000000ffff0d7224 */ /* 0x000fe400078e0004 */
[----:B------:R-:W-:Y:S02]  /*1f5e0*/  IMAD.MOV.U32 R12, RZ, RZ, 0x2 ;  /* 0x00000002ff0c7424 */ /* 0x000fe400078e00ff */
[----:B------:R-:W-:-:S07]  /*1f5f0*/  IMAD.MOV.U32 R3, RZ, RZ, R14 ;  /* 0x000000ffff037224 */ /* 0x000fce00078e000e */
[----:B------:R-:W-:Y:S05]  /*1f600*/  WARPSYNC.COLLECTIVE R15, `(.L_x_4844) ;  /* 0x000000000f087348 */ /* 0x000fea0003c00000 */
[----:B------:R0:W1:Y:S02]  /*1f610*/  SHFL.IDX P6, R14, R13, R12, R11 ;  /* 0x0000000c0d0e7389 */ /* 0x00006400000c000b */
[----:B01----:R-:W-:Y:S01]  /*1f620*/  ENDCOLLECTIVE ;  /* 0x000000000000791b */ /* 0x003fe20003800000 */
.L_x_4844:
        /* <DEDUP_REMOVED lines=15> */
.L_x_4845:
[----:B------:R-:W-:Y:S02]  /*1f720*/  @P0 IMAD R6, R5, 0x2, R18 ;  /* 0x0000000205060824 */ /* 0x000fe400078e0212 */
[----:B------:R-:W-:Y:S02]  /*1f730*/  IMAD.MOV.U32 R13, RZ, RZ, R4 ;  /* 0x000000ffff0d7224 */ /* 0x000fe400078e0004 */
[----:B------:R-:W-:Y:S02]  /*1f740*/  IMAD.MOV.U32 R12, RZ, RZ, 0x3 ;  /* 0x00000003ff0c7424 */ /* 0x000fe400078e00ff */
[----:B------:R-:W-:-:S07]  /*1f750*/  IMAD.MOV.U32 R3, RZ, RZ, R14 ;  /* 0x000000ffff037224 */ /* 0x000fce00078e000e */
[----:B------:R-:W-:Y:S05]  /*1f760*/  WARPSYNC.COLLECTIVE R15, `(.L_x_4846) ;  /* 0x000000000f087348 */ /* 0x000fea0003c00000 */
[----:B------:R0:W1:Y:S02]  /*1f770*/  SHFL.IDX P6, R14, R13, R12, R11 ;  /* 0x0000000c0d0e7389 */ /* 0x00006400000c000b */
[----:B01----:R-:W-:Y:S01]  /*1f780*/  ENDCOLLECTIVE ;  /* 0x000000000000791b */ /* 0x003fe20003800000 */
.L_x_4846:
        /* <DEDUP_REMOVED lines=10> */
.L_x_4847:
[----:B------:R-:W-:Y:S01]  /*1f830*/  @!PT LDS RZ, [RZ] ;  /* 0x00000000fffff984 */ /* 0x000fe20000000800 */
[----:B------:R-:W-:Y:S01]  /*1f840*/  @!PT LDS RZ, [RZ] ;  /* 0x00000000fffff984 */ /* 0x000fe20000000800 */
[----:B------:R-:W-:Y:S01]  /*1f850*/  @!PT LDS RZ, [RZ] ;  /* 0x00000000fffff984 */ /* 0x000fe20000000800 */
[----:B------:R0:W-:Y:S01]  /*1f860*/  @P0 LDGSTS.E.BYPASS.LTC128B.128 [R6+0x23400], desc[UR42][R2.64], !P2 ;  /* 0x2340000002060fae */ /* 0x0001e2000d101d6a */
[----:B------:R-:W-:Y:S01]  /*1f870*/  IMAD.MOV.U32 R0, RZ, RZ, R14 ;  /* 0x000000ffff007224 */ /* 0x000fe200078e000e */
[----:B------:R-:W-:Y:S06]  /*1f880*/  BRA `(.L_x_4848) ;  /* 0xffffffa800e07947 */ /* 0x000fec000383ffff */
.L_x_4732:
        /* <DEDUP_REMOVED lines=9> */
.L_x_4849:
[C---:B------:R-:W-:Y:S01]  /*1f920*/  VIADD R6, R25.reuse, 0x10 ;  /* 0x0000001019067836 */ /* 0x040fe20000000000 */
[----:B------:R-:W-:Y:S01]  /*1f930*/  ISETP.GE.AND P0, PT, R25, R5, PT ;  /* 0x000000051900720c */ /* 0x000fe20003f06270 */
[----:B------:R-:W-:Y:S02]  /*1f940*/  IMAD.MOV.U32 R13, RZ, RZ, R0 ;  /* 0x000000ffff0d7224 */ /* 0x000fe400078e0000 */
[----:B------:R-:W-:-:S10]  /*1f950*/  IMAD.MOV.U32 R2, RZ, RZ, R14 ;  /* 0x000000ffff027224 */ /* 0x000fd400078e000e */
[----:B------:R-:W-:Y:S05]  /*1f960*/  WARPSYNC.COLLECTIVE R15, `(.L_x_4850) ;  /* 0x000000000f087348 */ /* 0x000fea0003c00000 */
[----:B------:R0:W1:Y:S02]  /*1f970*/  SHFL.IDX P6, R14, R13, R12, R11 ;  /* 0x0000000c0d0e7389 */ /* 0x00006400000c000b */
[----:B01----:R-:W-:Y:S01]  /*1f980*/  ENDCOLLECTIVE ;  /* 0x000000000000791b */ /* 0x003fe20003800000 */
.L_x_4850:
[----:B------:R-:W-:Y:S02]  /*1f990*/  IMAD.MOV.U32 R13, RZ, RZ, R4 ;  /* 0x000000ffff0d7224 */ /* 0x000fe400078e0004 */
[----:B------:R-:W-:Y:S02]  /*1f9a0*/  IMAD.MOV.U32 R12, RZ, RZ, 0x1 ;  /* 0x00000001ff0c7424 */ /* 0x000fe400078e00ff */
[----:B------:R-:W-:-:S07]  /*1f9b0*/  IMAD.MOV.U32 R3, RZ, RZ, R14 ;  /* 0x000000ffff037224 */ /* 0x000fce00078e000e */
[----:B------:R-:W-:Y:S05]  /*1f9c0*/  WARPSYNC.COLLECTIVE R15, `(.L_x_4851) ;  /* 0x000000000f087348 */ /* 0x000fea0003c00000 */
[----:B------:R0:W1:Y:S02]  /*1f9d0*/  SHFL.IDX P6, R14, R13, R12, R11 ;  /* 0x0000000c0d0e7389 */ /* 0x00006400000c000b */
[----:B01----:R-:W-:Y:S01]  /*1f9e0*/  ENDCOLLECTIVE ;  /* 0x000000000000791b */ /* 0x003fe20003800000 */
.L_x_4851:
        /* <DEDUP_REMOVED lines=15> */
.L_x_4852:
[----:B------:R-:W-:Y:S02]  /*1fae0*/  IMAD.MOV.U32 R13, RZ, RZ, R4 ;  /* 0x000000ffff0d7224 */ /* 0x000fe400078e0004 */
[----:B------:R-:W-:Y:S02]  /*1faf0*/  IMAD.MOV.U32 R12, RZ, RZ, 0x2 ;  /* 0x00000002ff0c7424 */ /* 0x000fe400078e00ff */
[----:B------:R-:W-:-:S07]  /*1fb00*/  IMAD.MOV.U32 R3, RZ, RZ, R14 ;  /* 0x000000ffff037224 */ /* 0x000fce00078e000e */
[----:B------:R-:W-:Y:S05]  /*1fb10*/  WARPSYNC.COLLECTIVE R15, `(.L_x_4853) ;  /* 0x000000000f087348 */ /* 0x000fea0003c00000 */
[----:B------:R0:W1:Y:S02]  /*1fb20*/  SHFL.IDX P6, R14, R13, R12, R11 ;  /* 0x0000000c0d0e7389 */ /* 0x00006400000c000b */
[----:B01----:R-:W-:Y:S01]  /*1fb30*/  ENDCOLLECTIVE ;  /* 0x000000000000791b */ /* 0x003fe20003800000 */
.L_x_4853:
        /* <DEDUP_REMOVED lines=16> */
.L_x_4854:
[----:B------:R-:W-:Y:S02]  /*1fc40*/  IMAD.MOV.U32 R13, RZ, RZ, R4 ;  /* 0x000000ffff0d7224 */ /* 0x000fe400078e0004 */
[----:B------:R-:W-:Y:S02]  /*1fc50*/  IMAD.MOV.U32 R12, RZ, RZ, 0x3 ;  /* 0x00000003ff0c7424 */ /* 0x000fe400078e00ff */
[----:B------:R-:W-:-:S07]  /*1fc60*/  IMAD.MOV.U32 R3, RZ, RZ, R14 ;  /* 0x000000ffff037224 */ /* 0x000fce00078e000e */
[----:B------:R-:W-:Y:S05]  /*1fc70*/  WARPSYNC.COLLECTIVE R15, `(.L_x_4855) ;  /* 0x000000000f087348 */ /* 0x000fea0003c00000 */
[----:B------:R0:W1:Y:S02]  /*1fc80*/  SHFL.IDX P6, R14, R13, R12, R11 ;  /* 0x0000000c0d0e7389 */ /* 0x00006400000c000b */
[----:B01----:R-:W-:Y:S01]  /*1fc90*/  ENDCOLLECTIVE ;  /* 0x000000000000791b */ /* 0x003fe20003800000 */
.L_x_4855:
        /* <DEDUP_REMOVED lines=10> */
.L_x_4856:
[----:B------:R-:W-:Y:S01]  /*1fd40*/  @!PT LDS RZ, [RZ] ;  /* 0x00000000fffff984 */ /* 0x000fe20000000800 */
[----:B------:R-:W-:Y:S01]  /*1fd50*/  @!PT LDS RZ, [RZ] ;  /* 0x00000000fffff984 */ /* 0x000fe20000000800 */
[----:B------:R-:W-:Y:S01]  /*1fd60*/  @!PT LDS RZ, [RZ] ;  /* 0x00000000fffff984 */ /* 0x000fe20000000800 */
[----:B------:R1:W-:Y:S01]  /*1fd70*/  @!P0 LDGSTS.E.BYPASS.LTC128B.128 [R8+0x21400], desc[UR42][R2.64], !P1 ;  /* 0x2140000002088fae */ /* 0x0003e2000c901d6a */
[----:B------:R-:W-:Y:S01]  /*1fd80*/  IMAD.MOV.U32 R0, RZ, RZ, R14 ;  /* 0x000000ffff007224 */ /* 0x000fe200078e000e */
[----:B------:R-:W-:Y:S06]  /*1fd90*/  BRA `(.L_x_4857) ;  /* 0xffffffb000087947 */ /* 0x000fec000383ffff */
.L_x_4735:
[----:B0-----:R0:W1:Y:S02]  /*1fda0*/  SYNCS.PHASECHK.TRANS64.TRYWAIT P0, [R18+URZ+0x28c20], R0 ;  /* 0x028c2000120075a7 */ /* 0x001064000800017f */
[----:B-1----:R-:W-:Y:S05]  /*1fdb0*/  @!P0 NANOSLEEP.SYNCS 0x989680 ;  /* 0x009896800000895d */ /* 0x002fea0003900000 */
[----:B------:R-:W1:Y:S02]  /*1fdc0*/  @!P0 SYNCS.PHASECHK.TRANS64 P0, [R18+URZ+0x28c20], R0 ;  /* 0x028c2000120085a7 */ /* 0x000e64000800007f */
[----:B-1----:R-:W-:Y:S05]  /*1fdd0*/  @!P0 BRA `(.L_x_4735) ;  /* 0xfffffffc00f08947 */ /* 0x002fea000383ffff */
[----:B------:R-:W-:Y:S05]  /*1fde0*/  BRA `(.L_x_4858) ;  /* 0xffffffb000647947 */ /* 0x000fea000383ffff */
.L_x_4738:
[----:B0-----:R0:W1:Y:S02]  /*1fdf0*/  SYNCS.PHASECHK.TRANS64.TRYWAIT P0, [R30+URZ+0x28c60], R0 ;  /* 0x028c60001e0075a7 */ /* 0x001064000800017f */
[----:B-1----:R-:W-:Y:S05]  /*1fe00*/  @!P0 NANOSLEEP.SYNCS 0x989680 ;  /* 0x009896800000895d */ /* 0x002fea0003900000 */
[----:B------:R-:W1:Y:S02]  /*1fe10*/  @!P0 SYNCS.PHASECHK.TRANS64 P0, [R30+URZ+0x28c60], R0 ;  /* 0x028c60001e0085a7 */ /* 0x000e64000800007f */
[----:B-1----:R-:W-:Y:S05]  /*1fe20*/  @!P0 BRA `(.L_x_4738) ;  /* 0xfffffffc00f08947 */ /* 0x002fea000383ffff */
[----:B------:R-:W-:Y:S05]  /*1fe30*/  BRA `(.L_x_4859) ;  /* 0xffffffb000747947 */ /* 0x000fea000383ffff */
.L_x_4739:
        /* <DEDUP_REMOVED lines=8> */
.L_x_4861:
[----:B------:R-:W-:Y:S05]  /*1fec0*/  BSYNC B0 ;  /* 0x0000000000007941 */ /* 0x000fea0003800000 */
.L_x_4860:
        /* <DEDUP_REMOVED lines=15> */
.L_x_4862:
        /* <DEDUP_REMOVED lines=40> */
.L_x_4863:
[----:B------:R-:W-:Y:S02]  /*20240*/  IMAD.MOV.U32 R13, RZ, RZ, R5 ;  /* 0x000000ffff0d7224 */ /* 0x000fe400078e0005 */
[----:B------:R-:W-:-:S07]  /*20250*/  IMAD.MOV.U32 R3, RZ, RZ, R14 ;  /* 0x000000ffff037224 */ /* 0x000fce00078e000e */
[----:B------:R-:W-:Y:S05]  /*20260*/  WARPSYNC.COLLECTIVE R15, `(.L_x_4864) ;  /* 0x000000000f087348 */ /* 0x000fea0003c00000 */
[----:B------:R0:W1:Y:S02]  /*20270*/  SHFL.IDX P6, R14, R13, R12, R11 ;  /* 0x0000000c0d0e7389 */ /* 0x00006400000c000b */
[----:B01----:R-:W-:Y:S01]  /*20280*/  ENDCOLLECTIVE ;  /* 0x000000000000791b */ /* 0x003fe20003800000 */
.L_x_4864:
        /* <DEDUP_REMOVED lines=29> */
.L_x_4865:
[----:B------:R-:W-:Y:S02]  /*20460*/  IMAD.MOV.U32 R13, RZ, RZ, R5 ;  /* 0x000000ffff0d7224 */ /* 0x000fe400078e0005 */
[----:B------:R-:W-:-:S07]  /*20470*/  IMAD.MOV.U32 R7, RZ, RZ, R14 ;  /* 0x000000ffff077224 */ /* 0x000fce00078e000e */
[----:B------:R-:W-:Y:S05]  /*20480*/  WARPSYNC.COLLECTIVE R15, `(.L_x_4866) ;  /* 0x000000000f087348 */ /* 0x000fea0003c00000 */
[----:B------:R0:W1:Y:S02]  /*20490*/  SHFL.IDX P6, R14, R13, R12, R11 ;  /* 0x0000000c0d0e7389 */ /* 0x00006400000c000b */
[----:B01----:R-:W-:Y:S01]  /*204a0*/  ENDCOLLECTIVE ;  /* 0x000000000000791b */ /* 0x003fe20003800000 */
.L_x_4866:
        /* <DEDUP_REMOVED lines=29> */
.L_x_4867:
[----:B------:R-:W-:Y:S02]  /*20680*/  IMAD.MOV.U32 R13, RZ, RZ, R5 ;  /* 0x000000ffff0d7224 */ /* 0x000fe400078e0005 */
[----:B------:R-:W-:-:S07]  /*20690*/  IMAD.MOV.U32 R6, RZ, RZ, R14 ;  /* 0x000000ffff067224 */ /* 0x000fce00078e000e */
[----:B------:R-:W-:Y:S05]  /*206a0*/  WARPSYNC.COLLECTIVE R15, `(.L_x_4868) ;  /* 0x000000000f087348 */ /* 0x000fea0003c00000 */
[----:B------:R0:W1:Y:S02]  /*206b0*/  SHFL.IDX P6, R14, R13, R12, R11 ;  /* 0x0000000c0d0e7389 */ /* 0x00006400000c000b */
[----:B01----:R-:W-:Y:S01]  /*206c0*/  ENDCOLLECTIVE ;  /* 0x000000000000791b */ /* 0x003fe20003800000 */
.L_x_4868:
[----:B------:R-:W-:Y:S01]  /*206d0*/  IMAD.MOV.U32 R2, RZ, RZ, R14 ;  /* 0x000000ffff027224 */ /* 0x000fe200078e000e */
[----:B------:R-:W-:Y:S06]  /*206e0*/  BRA `(.L_x_4869) ;  /* 0xffffffb000007947 */ /* 0x000fec000383ffff */
.L_x_4746:
[----:B0-----:R0:W1:Y:S02]  /*206f0*/  SYNCS.PHASECHK.TRANS64.TRYWAIT P0, [R6+URZ+0x28c40], R20 ;  /* 0x028c4014060075a7 */ /* 0x001064000800017f */
[----:B-1----:R-:W-:Y:S05]  /*20700*/  @!P0 NANOSLEEP.SYNCS 0x989680 ;  /* 0x009896800000895d */ /* 0x002fea0003900000 */
[----:B------:R-:W1:Y:S02]  /*20710*/  @!P0 SYNCS.PHASECHK.TRANS64 P0, [R6+URZ+0x28c40], R20 ;  /* 0x028c4014060085a7 */ /* 0x000e64000800007f */
[----:B-1----:R-:W-:Y:S05]  /*20720*/  @!P0 BRA `(.L_x_4746) ;  /* 0xfffffffc00f08947 */ /* 0x002fea000383ffff */
[----:B------:R-:W-:Y:S05]  /*20730*/  BRA `(.L_x_4870) ;  /* 0xffffffb400907947 */ /* 0x000fea000383ffff */
.L_x_4747:
        /* <DEDUP_REMOVED lines=8> */
.L_x_4872:
[----:B------:R-:W-:Y:S05]  /*207c0*/  BSYNC B1 ;  /* 0x0000000000017941 */ /* 0x000fea0003800000 */
.L_x_4871:
        /* <DEDUP_REMOVED lines=9> */
.L_x_4873:
[----:B------:R-:W-:Y:S02]  /*20860*/  IMAD.MOV.U32 R13, RZ, RZ, R25 ;  /* 0x000000ffff0d7224 */ /* 0x000fe400078e0019 */
[----:B------:R-:W-:Y:S02]  /*20870*/  IMAD.MOV.U32 R12, RZ, RZ, 0x1 ;  /* 0x00000001ff0c7424 */ /* 0x000fe400078e00ff */
[----:B------:R-:W-:-:S07]  /*20880*/  IMAD.MOV.U32 R2, RZ, RZ, R14 ;  /* 0x000000ffff027224 */ /* 0x000fce00078e000e */
[----:B------:R-:W-:Y:S05]  /*20890*/  WARPSYNC.COLLECTIVE R15, `(.L_x_4874) ;  /* 0x000000000f087348 */ /* 0x000fea0003c00000 */
[----:B------:R0:W1:Y:S02]  /*208a0*/  SHFL.IDX P6, R14, R13, R12, R11 ;  /* 0x0000000c0d0e7389 */ /* 0x00006400000c000b */
[----:B01----:R-:W-:Y:S01]  /*208b0*/  ENDCOLLECTIVE ;  /* 0x000000000000791b */ /* 0x003fe20003800000 */
.L_x_4874:
        /* <DEDUP_REMOVED lines=11> */
.L_x_4875:
[----:B------:R-:W-:Y:S02]  /*20970*/  IMAD.MOV.U32 R13, RZ, RZ, R25 ;  /* 0x000000ffff0d7224 */ /* 0x000fe400078e0019 */
[----:B------:R-:W-:Y:S02]  /*20980*/  IMAD.MOV.U32 R12, RZ, RZ, 0x2 ;  /* 0x00000002ff0c7424 */ /* 0x000fe400078e00ff */
[----:B------:R-:W-:-:S07]  /*20990*/  IMAD.MOV.U32 R2, RZ, RZ, R14 ;  /* 0x000000ffff027224 */ /* 0x000fce00078e000e */
[----:B------:R-:W-:Y:S05]  /*209a0*/  WARPSYNC.COLLECTIVE R15, `(.L_x_4876) ;  /* 0x000000000f087348 */ /* 0x000fea0003c00000 */
[----:B------:R0:W1:Y:S02]  /*209b0*/  SHFL.IDX P6, R14, R13, R12, R11 ;  /* 0x0000000c0d0e7389 */ /* 0x00006400000c000b */
[----:B01----:R-:W-:Y:S01]  /*209c0*/  ENDCOLLECTIVE ;  /* 0x000000000000791b */ /* 0x003fe20003800000 */
.L_x_4876:
        /* <DEDUP_REMOVED lines=11> */
.L_x_4877:
[----:B------:R-:W-:Y:S02]  /*20a80*/  IMAD.MOV.U32 R13, RZ, RZ, R25 ;  /* 0x000000ffff0d7224 */ /* 0x000fe400078e0019 */
[----:B------:R-:W-:Y:S02]  /*20a90*/  IMAD.MOV.U32 R12, RZ, RZ, 0x3 ;  /* 0x00000003ff0c7424 */ /* 0x000fe400078e00ff */
[----:B------:R-:W-:-:S07]  /*20aa0*/  IMAD.MOV.U32 R2, RZ, RZ, R14 ;  /* 0x000000ffff027224 */ /* 0x000fce00078e000e */
[----:B------:R-:W-:Y:S05]  /*20ab0*/  WARPSYNC.COLLECTIVE R15, `(.L_x_4878) ;  /* 0x000000000f087348 */ /* 0x000fea0003c00000 */
[----:B------:R0:W1:Y:S02]  /*20ac0*/  SHFL.IDX P6, R14, R13, R12, R11 ;  /* 0x0000000c0d0e7389 */ /* 0x00006400000c000b */
[----:B01----:R-:W-:Y:S01]  /*20ad0*/  ENDCOLLECTIVE ;  /* 0x000000000000791b */ /* 0x003fe20003800000 */
.L_x_4878:
        /* <DEDUP_REMOVED lines=11> */
.L_x_4879:
[----:B------:R-:W-:Y:S01]  /*20b90*/  IMAD.MOV.U32 R2, RZ, RZ, R14 ;  /* 0x000000ffff027224 */ /* 0x000fe200078e000e */
[----:B------:R-:W-:Y:S06]  /*20ba0*/  BRA `(.L_x_4880) ;  /* 0xffffffb400187947 */ /* 0x000fec000383ffff */
.L_x_4752:
[----:B---3--:R3:W4:Y:S02]  /*20bb0*/  SYNCS.PHASECHK.TRANS64.TRYWAIT P0, [R6+URZ+0x28c60], R20 ;  /* 0x028c6014060075a7 */ /* 0x008724000800017f */
[----:B----4-:R-:W-:Y:S05]  /*20bc0*/  @!P0 NANOSLEEP.SYNCS 0x989680 ;  /* 0x009896800000895d */ /* 0x010fea0003900000 */
[----:B------:R-:W4:Y:S02]  /*20bd0*/  @!P0 SYNCS.PHASECHK.TRANS64 P0, [R6+URZ+0x28c60], R20 ;  /* 0x028c6014060085a7 */ /* 0x000f24000800007f */
[----:B----4-:R-:W-:Y:S05]  /*20be0*/  @!P0 BRA `(.L_x_4752) ;  /* 0xfffffffc00f08947 */ /* 0x010fea000383ffff */
[----:B------:R-:W-:Y:S05]  /*20bf0*/  BRA `(.L_x_4881) ;  /* 0xffffffb400687947 */ /* 0x000fea000383ffff */
.L_x_4753:
        /* <DEDUP_REMOVED lines=8> */
.L_x_4883:
[----:B------:R-:W-:Y:S05]  /*20c80*/  BSYNC B1 ;  /* 0x0000000000017941 */ /* 0x000fea0003800000 */
.L_x_4882:
        /* <DEDUP_REMOVED lines=13> */
.L_x_4884:
        /* <DEDUP_REMOVED lines=17> */
.L_x_4885:
        /* <DEDUP_REMOVED lines=16> */
.L_x_4886:
        /* <DEDUP_REMOVED lines=19> */
.L_x_4887:
        /* <DEDUP_REMOVED lines=14> */
.L_x_4888:
        /* <DEDUP_REMOVED lines=16> */
.L_x_4889:
        /* <DEDUP_REMOVED lines=14> */
.L_x_4890:
[----:B------:R-:W-:Y:S05]  /*21360*/  BRA `(.L_x_4891) ;  /* 0xffffffb000cc7947 */ /* 0x000fea000383ffff */
.L_x_4761:
        /* <DEDUP_REMOVED lines=8> */
.L_x_4893:
[----:B------:R-:W-:Y:S05]  /*213f0*/  BSYNC B0 ;  /* 0x0000000000007941 */ /* 0x000fea0003800000 */
.L_x_4892:
        /* <DEDUP_REMOVED lines=9> */
.L_x_4894:
        /* <DEDUP_REMOVED lines=23> */
.L_x_4895:
[----:B------:R-:W-:Y:S01]  /*21600*/  IMAD.MOV.U32 R12, RZ, RZ, 0x2 ;  /* 0x00000002ff0c7424 */ /* 0x000fe200078e00ff */
[----:B------:R-:W-:-:S05]  /*21610*/  SEL R4, R14, RZ, P1 ;  /* 0x000000ff0e047207 */ /* 0x000fca0000800000 */
[----:B------:R-:W-:-:S04]  /*21620*/  IMAD.IADD R4, R13, 0x1, R4 ;  /* 0x000000010d047824 */ /* 0x000fc800078e0204 */
[----:B------:R-:W-:-:S07]  /*21630*/  IMAD.MOV.U32 R13, RZ, RZ, R4 ;  /* 0x000000ffff0d7224 */ /* 0x000fce00078e0004 */
[----:B------:R-:W-:Y:S05]  /*21640*/  WARPSYNC.COLLECTIVE R15, `(.L_x_4896) ;  /* 0x000000000f087348 */ /* 0x000fea0003c00000 */
[----:B------:R0:W1:Y:S02]  /*21650*/  SHFL.UP P6, R14, R13, R12, R11 ;  /* 0x0400000c0d0e7389 */ /* 0x00006400000c000b */
[----:B01----:R-:W-:Y:S01]  /*21660*/  ENDCOLLECTIVE ;  /* 0x000000000000791b */ /* 0x003fe20003800000 */
.L_x_4896:
[----:B------:R-:W-:Y:S01]  /*21670*/  IMAD.MOV.U32 R12, RZ, RZ, 0x4 ;  /* 0x00000004ff0c7424 */ /* 0x000fe200078e00ff */
[----:B------:R-:W-:-:S05]  /*21680*/  SEL R3, R14, RZ, P2 ;  /* 0x000000ff0e037207 */ /* 0x000fca0001000000 */
[----:B------:R-:W-:-:S04]  /*21690*/  IMAD.IADD R2, R4, 0x1, R3 ;  /* 0x0000000104027824 */ /* 0x000fc800078e0203 */
[----:B------:R-:W-:-:S07]  /*216a0*/  IMAD.MOV.U32 R13, RZ, RZ, R2 ;  /* 0x000000ffff0d7224 */ /* 0x000fce00078e0002 */
[----:B------:R-:W-:Y:S05]  /*216b0*/  WARPSYNC.COLLECTIVE R15, `(.L_x_4897) ;  /* 0x000000000f087348 */ /* 0x000fea0003c00000 */
[----:B------:R0:W1:Y:S02]  /*216c0*/  SHFL.UP P6, R14, R13, R12, R11 ;  /* 0x0400000c0d0e7389 */ /* 0x00006400000c000b */
[----:B01----:R-:W-:Y:S01]  /*216d0*/  ENDCOLLECTIVE ;  /* 0x000000000000791b */ /* 0x003fe20003800000 */
.L_x_4897:
[----:B------:R-:W-:Y:S01]  /*216e0*/  IMAD.MOV.U32 R12, RZ, RZ, 0x8 ;  /* 0x00000008ff0c7424 */ /* 0x000fe200078e00ff */
[----:B------:R-:W-:-:S05]  /*216f0*/  SEL R3, R14, RZ, P3 ;  /* 0x000000ff0e037207 */ /* 0x000fca0001800000 */
[----:B------:R-:W-:-:S04]  /*21700*/  IMAD.IADD R3, R2, 0x1, R3 ;  /* 0x0000000102037824 */ /* 0x000fc800078e0203 */
[----:B------:R-:W-:-:S07]  /*21710*/  IMAD.MOV.U32 R13, RZ, RZ, R3 ;  /* 0x000000ffff0d7224 */ /* 0x000fce00078e0003 */
[----:B------:R-:W-:Y:S05]  /*21720*/  WARPSYNC.COLLECTIVE R15, `(.L_x_4898) ;  /* 0x000000000f087348 */ /* 0x000fea0003c00000 */
[----:B------:R0:W1:Y:S02]  /*21730*/  SHFL.UP P6, R14, R13, R12, R11 ;  /* 0x0400000c0d0e7389 */ /* 0x00006400000c000b */
[----:B01----:R-:W-:Y:S01]  /*21740*/  ENDCOLLECTIVE ;  /* 0x000000000000791b */ /* 0x003fe20003800000 */
.L_x_4898:
[----:B------:R-:W-:Y:S01]  /*21750*/  IMAD.MOV.U32 R12, RZ, RZ, 0x10 ;  /* 0x00000010ff0c7424 */ /* 0x000fe200078e00ff */
[----:B------:R-:W-:-:S05]  /*21760*/  SEL R4, R14, RZ, P4 ;  /* 0x000000ff0e047207 */ /* 0x000fca0002000000 */
[----:B------:R-:W-:-:S04]  /*21770*/  IMAD.IADD R4, R3, 0x1, R4 ;  /* 0x0000000103047824 */ /* 0x000fc800078e0204 */
[----:B------:R-:W-:-:S07]  /*21780*/  IMAD.MOV.U32 R13, RZ, RZ, R4 ;  /* 0x000000ffff0d7224 */ /* 0x000fce00078e0004 */
[----:B------:R-:W-:Y:S05]  /*21790*/  WARPSYNC.COLLECTIVE R15, `(.L_x_4899) ;  /* 0x000000000f087348 */ /* 0x000fea0003c00000 */
[----:B------:R0:W1:Y:S02]  /*217a0*/  SHFL.UP P6, R14, R13, R12, R11 ;  /* 0x0400000c0d0e7389 */ /* 0x00006400000c000b */
[----:B01----:R-:W-:Y:S01]  /*217b0*/  ENDCOLLECTIVE ;  /* 0x000000000000791b */ /* 0x003fe20003800000 */
.L_x_4899:
        /* <DEDUP_REMOVED lines=8> */
.L_x_4900:
[----:B------:R-:W-:Y:S05]  /*21840*/  BRA `(.L_x_4901) ;  /* 0xffffffb400687947 */ /* 0x000fea000383ffff */
.L_x_4764:
[----:B------:R-:W-:Y:S01]  /*21850*/  BSSY B0, `(.L_x_4902) ;  /* 0x0000007000007945 */ /* 0x000fe20003800000 */
[----:B------:R-:W-:Y:S02]  /*21860*/  IMAD.MOV.U32 R12, RZ, RZ, 0x1 ;  /* 0x00000001ff0c7424 */ /* 0x000fe400078e00ff */
[----:B------:R-:W-:Y:S02]  /*21870*/  IMAD.MOV.U32 R11, RZ, RZ, RZ ;  /* 0x000000ffff0b7224 */ /* 0x000fe400078e00ff */
[----:B------:R-:W-:-:S07]  /*21880*/  IMAD.MOV.U32 R15, RZ, RZ, -0x1 ;  /* 0xffffffffff0f7424 */ /* 0x000fce00078e00ff */
[----:B------:R-:W-:Y:S05]  /*21890*/  WARPSYNC.COLLECTIVE R15, `(.L_x_4903) ;  /* 0x000000000f087348 */ /* 0x000fea0003c00000 */
[----:B------:R0:W1:Y:S02]  /*218a0*/  SHFL.UP P6, R14, R13, R12, R11 ;  /* 0x0400000c0d0e7389 */ /* 0x00006400000c000b */
[----:B01----:R-:W-:Y:S01]  /*218b0*/  ENDCOLLECTIVE ;  /* 0x000000000000791b */ /* 0x003fe20003800000 */
.L_x_4903:
[----:B------:R-:W-:Y:S05]  /*218c0*/  BSYNC B0 ;  /* 0x0000000000007941 */ /* 0x000fea0003800000 */
.L_x_4902:
        /* <DEDUP_REMOVED lines=8> */
.L_x_4904:
[----:B------:R-:W-:Y:S01]  /*21950*/  IMAD.MOV.U32 R12, RZ, RZ, 0x4 ;  /* 0x00000004ff0c7424 */ /* 0x000fe200078e00ff */
[----:B------:R-:W-:-:S05]  /*21960*/  SEL R2, R14, RZ, P2 ;  /* 0x000000ff0e027207 */ /* 0x000fca0001000000 */
[----:B------:R-:W-:-:S04]  /*21970*/  IMAD.IADD R2, R13, 0x1, R2 ;  /* 0x000000010d027824 */ /* 0x000fc800078e0202 */
[----:B------:R-:W-:-:S07]  /*21980*/  IMAD.MOV.U32 R13, RZ, RZ, R2 ;  /* 0x000000ffff0d7224 */ /* 0x000fce00078e0002 */
[----:B------:R-:W-:Y:S05]  /*21990*/  WARPSYNC.COLLECTIVE R15, `(.L_x_4905) ;  /* 0x000000000f087348 */ /* 0x000fea0003c00000 */
[----:B------:R0:W1:Y:S02]  /*219a0*/  SHFL.UP P6, R14, R13, R12, R11 ;  /* 0x0400000c0d0e7389 */ /* 0x00006400000c000b */
[----:B01----:R-:W-:Y:S01]  /*219b0*/  ENDCOLLECTIVE ;  /* 0x000000000000791b */ /* 0x003fe20003800000 */
.L_x_4905:
[----:B------:R-:W-:Y:S01]  /*219c0*/  IMAD.MOV.U32 R12, RZ, RZ, 0x8 ;  /* 0x00000008ff0c7424 */ /* 0x000fe200078e00ff */
[----:B------:R-:W-:-:S05]  /*219d0*/  SEL R3, R14, RZ, P3 ;  /* 0x000000ff0e037207 */ /* 0x000fca0001800000 */
[----:B------:R-:W-:-:S04]  /*219e0*/  IMAD.IADD R3, R2, 0x1, R3 ;  /* 0x0000000102037824 */ /* 0x000fc800078e0203 */
[----:B------:R-:W-:-:S07]  /*219f0*/  IMAD.MOV.U32 R13, RZ, RZ, R3 ;  /* 0x000000ffff0d7224 */ /* 0x000fce00078e0003 */
[----:B------:R-:W-:Y:S05]  /*21a00*/  WARPSYNC.COLLECTIVE R15, `(.L_x_4906) ;  /* 0x000000000f087348 */ /* 0x000fea0003c00000 */
[----:B------:R0:W1:Y:S02]  /*21a10*/  SHFL.UP P6, R14, R13, R12, R11 ;  /* 0x0400000c0d0e7389 */ /* 0x00006400000c000b */
[----:B01----:R-:W-:Y:S01]  /*21a20*/  ENDCOLLECTIVE ;  /* 0x000000000000791b */ /* 0x003fe20003800000 */
.L_x_4906:
[----:B------:R-:W-:Y:S01]  /*21a30*/  IMAD.MOV.U32 R12, RZ, RZ, 0x10 ;  /* 0x00000010ff0c7424 */ /* 0x000fe200078e00ff */
[----:B------:R-:W-:-:S05]  /*21a40*/  SEL R4, R14, RZ, P4 ;  /* 0x000000ff0e047207 */ /* 0x000fca0002000000 */
[----:B------:R-:W-:-:S04]  /*21a50*/  IMAD.IADD R4, R3, 0x1, R4 ;  /* 0x0000000103047824 */ /* 0x000fc800078e0204 */
[----:B------:R-:W-:-:S07]  /*21a60*/  IMAD.MOV.U32 R13, RZ, RZ, R4 ;  /* 0x000000ffff0d7224 */ /* 0x000fce00078e0004 */
[----:B------:R-:W-:Y:S05]  /*21a70*/  WARPSYNC.COLLECTIVE R15, `(.L_x_4907) ;  /* 0x000000000f087348 */ /* 0x000fea0003c00000 */
[----:B------:R0:W1:Y:S02]  /*21a80*/  SHFL.UP P6, R14, R13, R12, R11 ;  /* 0x0400000c0d0e7389 */ /* 0x00006400000c000b */
[----:B01----:R-:W-:Y:S01]  /*21a90*/  ENDCOLLECTIVE ;  /* 0x000000000000791b */ /* 0x003fe20003800000 */
.L_x_4907:
        /* <DEDUP_REMOVED lines=8> */
.L_x_4908:
[----:B------:R-:W-:Y:S05]  /*21b20*/  BRA `(.L_x_4909) ;  /* 0xffffffb400547947 */ /* 0x000fea000383ffff */
.L_x_4766:
[----:B------:R-:W-:Y:S01]  /*21b30*/  BSSY B0, `(.L_x_4910) ;  /* 0x0000006000007945 */ /* 0x000fe20003800000 */
[----:B------:R-:W-:Y:S01]  /*21b40*/  PLOP3.LUT P6, PT, P6, PT, PT, 0x8, 0x0 ;  /* 0x000000000000781c */ /* 0x000fe200037ce170 */
[----:B------:R-:W-:-:S12]  /*21b50*/  IMAD.MOV.U32 R15, RZ, RZ, -0x1 ;  /* 0xffffffffff0f7424 */ /* 0x000fd800078e00ff */
[----:B0-----:R-:W-:Y:S05]  /*21b60*/  WARPSYNC.COLLECTIVE R15, `(.L_x_4911) ;  /* 0x000000000f087348 */ /* 0x001fea0003c00000 */
[----:B------:R-:W-:Y:S01]  /*21b70*/  VOTE.ANY R14, PT, P6 ;  /* 0x00000000000e7806 */ /* 0x000fe200030e0100 */
[----:B0-----:R-:W-:Y:S06]  /*21b80*/  ENDCOLLECTIVE ;  /* 0x000000000000791b */ /* 0x001fec0003800000 */
.L_x_4911:
[----:B------:R-:W-:Y:S05]  /*21b90*/  BSYNC B0 ;  /* 0x0000000000007941 */ /* 0x000fea0003800000 */
.L_x_4910:
        /* <DEDUP_REMOVED lines=10> */
.L_x_4912:
[----:B------:R-:W-:Y:S02]  /*21c40*/  IMAD.MOV.U32 R13, RZ, RZ, R5 ;  /* 0x000000ffff0d7224 */ /* 0x000fe400078e0005 */
[----:B------:R-:W-:-:S07]  /*21c50*/  IMAD.MOV.U32 R25, RZ, RZ, R14 ;  /* 0x000000ffff197224 */ /* 0x000fce00078e000e */
[----:B------:R-:W-:Y:S05]  /*21c60*/  WARPSYNC.COLLECTIVE R15, `(.L_x_4913) ;  /* 0x000000000f087348 */ /* 0x000fea0003c00000 */
[----:B------:R0:W1:Y:S02]  /*21c70*/  SHFL.IDX P6, R14, R13, R12, R11 ;  /* 0x0000000c0d0e7389 */ /* 0x00006400000c000b */
[----:B01----:R-:W-:Y:S01]  /*21c80*/  ENDCOLLECTIVE ;  /* 0x000000000000791b */ /* 0x003fe20003800000 */
.L_x_4913:
[----:B------:R-:W-:Y:S01]  /*21c90*/  IMAD.MOV.U32 R5, RZ, RZ, R14 ;  /* 0x000000ffff057224 */ /* 0x000fe200078e000e */
[----:B------:R-:W-:Y:S06]  /*21ca0*/  BRA `(.L_x_4914) ;  /* 0xffffffb400347947 */ /* 0x000fec000383ffff */
.L_x_4768:
[----:B------:R-:W-:Y:S01]  /*21cb0*/  BSSY B0, `(.L_x_4915) ;  /* 0x0000007000007945 */ /* 0x000fe20003800000 */
[----:B------:R-:W-:Y:S02]  /*21cc0*/  IMAD.MOV.U32 R13, RZ, RZ, R2 ;  /* 0x000000ffff0d7224 */ /* 0x000fe400078e0002 */
[----:B------:R-:W-:Y:S02]  /*21cd0*/  IMAD.MOV.U32 R11, RZ, RZ, 0x1f ;  /* 0x0000001fff0b7424 */ /* 0x000fe400078e00ff */
[----:B------:R-:W-:-:S07]  /*21ce0*/  IMAD.MOV.U32 R15, RZ, RZ, -0x1 ;  /* 0xffffffffff0f7424 */ /* 0x000fce00078e00ff */
[----:B0123--:R-:W-:Y:S05]  /*21cf0*/  WARPSYNC.COLLECTIVE R15, `(.L_x_4916) ;  /* 0x000000000f087348 */ /* 0x00ffea0003c00000 */
[----:B------:R4:W0:Y:S02]  /*21d00*/  SHFL.IDX P6, R14, R13, R12, R11 ;  /* 0x0000000c0d0e7389 */ /* 0x00082400000c000b */
[----:B01234-:R-:W-:Y:S01]  /*21d10*/  ENDCOLLECTIVE ;  /* 0x000000000000791b */ /* 0x01ffe20003800000 */
.L_x_4916:
[----:B------:R-:W-:Y:S05]  /*21d20*/  BSYNC B0 ;  /* 0x0000000000007941 */ /* 0x000fea0003800000 */
.L_x_4915:
[----:B------:R-:W-:Y:S01]  /*21d30*/  IMAD.MOV.U32 R24, RZ, RZ, R14 ;  /* 0x000000ffff187224 */ /* 0x000fe200078e000e */
[----:B------:R-:W-:Y:S06]  /*21d40*/  BRA `(.L_x_4767) ;  /* 0xffffffb400247947 */ /* 0x000fec000383ffff */
.L_x_4774:
[----:B0-----:R0:W1:Y:S02]  /*21d50*/  SYNCS.PHASECHK.TRANS64.TRYWAIT P0, [R7+URZ+0x28c20], R0 ;  /* 0x028c2000070075a7 */ /* 0x001064000800017f */
[----:B-1----:R-:W-:Y:S05]  /*21d60*/  @!P0 NANOSLEEP.SYNCS 0x989680 ;  /* 0x009896800000895d */ /* 0x002fea0003900000 */
[----:B------:R-:W1:Y:S02]  /*21d70*/  @!P0 SYNCS.PHASECHK.TRANS64 P0, [R7+URZ+0x28c20], R0 ;  /* 0x028c2000070085a7 */ /* 0x000e64000800007f */
[----:B-1----:R-:W-:Y:S05]  /*21d80*/  @!P0 BRA `(.L_x_4774) ;  /* 0xfffffffc00f08947 */ /* 0x002fea000383ffff */
[----:B------:R-:W-:Y:S05]  /*21d90*/  BRA `(.L_x_4917) ;  /* 0xffffffbc007c7947 */ /* 0x000fea000383ffff */
.L_x_4775:
        /* <DEDUP_REMOVED lines=11> */
.L_x_4919:
[----:B------:R-:W-:Y:S05]  /*21e50*/  BSYNC B0 ;  /* 0x0000000000007941 */ /* 0x000fea0003800000 */
.L_x_4918:
[----:B------:R-:W-:Y:S05]  /*21e60*/  BRA `(.L_x_4920) ;  /* 0xffffffbc00647947 */ /* 0x000fea000383ffff */
.L_x_4776:
[----:B------:R-:W-:Y:S01]  /*21e70*/  BSSY B0, `(.L_x_4921) ;  /* 0x0000006000007945 */ /* 0x000fe20003800000 */
[----:B------:R-:W-:-:S07]  /*21e80*/  IMAD.MOV.U32 R15, RZ, RZ, -0x1 ;  /* 0xffffffffff0f7424 */ /* 0x000fce00078e00ff */
[----:B0-234-:R-:W-:Y:S05]  /*21e90*/  WARPSYNC.COLLECTIVE R15, `(.L_x_4922) ;  /* 0x000000000f0c7348 */ /* 0x01dfea0003c00000 */
[----:B------:R-:W-:Y:S02]  /*21ea0*/  ELECT P6, UR62, PT ;  /* 0x00000000003e782f */ /* 0x000fe400038c0000 */
[----:B------:R-:W-:Y:S01]  /*21eb0*/  MOV R14, UR62 ;  /* 0x0000003e000e7c02 */ /* 0x000fe20008000f00 */
[----:B0-234-:R-:W-:Y:S10]  /*21ec0*/  ENDCOLLECTIVE ;  /* 0x000000000000791b */ /* 0x01dff40003800000 */
.L_x_4922:
[----:B------:R-:W-:Y:S05]  /*21ed0*/  BSYNC B0 ;  /* 0x0000000000007941 */ /* 0x000fea0003800000 */
.L_x_4921:
[----:B------:R-:W-:Y:S05]  /*21ee0*/  BRA `(.L_x_4923) ;  /* 0xffffffbc00587947 */ /* 0x000fea000383ffff */
.L_x_4778:
[----:B0-----:R0:W1:Y:S02]  /*21ef0*/  SYNCS.PHASECHK.TRANS64.TRYWAIT P1, [R5+URZ+0x28c40], R0 ;  /* 0x028c4000050075a7 */ /* 0x001064000802017f */
[----:B-1----:R-:W-:Y:S05]  /*21f00*/  @!P1 NANOSLEEP.SYNCS 0x989680 ;  /* 0x009896800000995d */ /* 0x002fea0003900000 */
[----:B------:R-:W1:Y:S02]  /*21f10*/  @!P1 SYNCS.PHASECHK.TRANS64 P1, [R5+URZ+0x28c40], R0 ;  /* 0x028c4000050095a7 */ /* 0x000e64000802007f */
[----:B-1----:R-:W-:Y:S05]  /*21f20*/  @!P1 BRA `(.L_x_4778) ;  /* 0xfffffffc00f09947 */ /* 0x002fea000383ffff */
[----:B------:R-:W-:Y:S05]  /*21f30*/  BRA `(.L_x_4924) ;  /* 0xffffffbc00787947 */ /* 0x000fea000383ffff */
.L_x_4780:
[----:B-1----:R1:W0:Y:S02]  /*21f40*/  SYNCS.PHASECHK.TRANS64.TRYWAIT P1, [R3+URZ+0x28c40], R2 ;  /* 0x028c4002030075a7 */ /* 0x002224000802017f */
[----:B0-----:R-:W-:Y:S05]  /*21f50*/  @!P1 NANOSLEEP.SYNCS 0x989680 ;  /* 0x009896800000995d */ /* 0x001fea0003900000 */
[----:B------:R-:W0:Y:S02]  /*21f60*/  @!P1 SYNCS.PHASECHK.TRANS64 P1, [R3+URZ+0x28c40], R2 ;  /* 0x028c4002030095a7 */ /* 0x000e24000802007f */
[----:B0-----:R-:W-:Y:S05]  /*21f70*/  @!P1 BRA `(.L_x_4780) ;  /* 0xfffffffc00f09947 */ /* 0x001fea000383ffff */
[----:B------:R-:W-:Y:S05]  /*21f80*/  BRA `(.L_x_4925) ;  /* 0xffffffbc00847947 */ /* 0x000fea000383ffff */
.L_x_4782:
[----:B------:R0:W0:Y:S02]  /*21f90*/  SYNCS.PHASECHK.TRANS64.TRYWAIT P1, [R5+URZ+0x28c60], R0 ;  /* 0x028c6000050075a7 */ /* 0x000024000802017f */
[----:B0-----:R-:W-:Y:S05]  /*21fa0*/  @!P1 NANOSLEEP.SYNCS 0x989680 ;  /* 0x009896800000995d */ /* 0x001fea0003900000 */
[----:B------:R-:W0:Y:S02]  /*21fb0*/  @!P1 SYNCS.PHASECHK.TRANS64 P1, [R5+URZ+0x28c60], R0 ;  /* 0x028c6000050095a7 */ /* 0x000e24000802007f */
[----:B0-----:R-:W-:Y:S05]  /*21fc0*/  @!P1 BRA `(.L_x_4782) ;  /* 0xfffffffc00f09947 */ /* 0x001fea000383ffff */
[----:B------:R-:W-:Y:S05]  /*21fd0*/  BRA `(.L_x_4926) ;  /* 0xffffffbc00807947 */ /* 0x000fea000383ffff */
.L_x_4927:
        /* <DEDUP_REMOVED lines=10> */
.L_x_5662:


//--------------------- .text._ZN7cutlass13device_kernelIN5flash11enable_sm90INS1_16FlashAttnFwdSm90INS1_25CollectiveMainloopFwdSm90ILi2EN4cute5tupleIJNS5_1CILi1EEES8_S8_EEENS6_IJNS7_ILi64EEESA_SA_EEELi512ENS_10bfloat16_tEfNS_4arch4Sm90ELb1ELb0ELb0ELb1ELb1ELb0ELb1ELb0ELb0ELb1ELb1ELb0EEENS1_21CollectiveEpilogueFwdINS6_IJSA_NS7_ILi512EEESA_EEES9_SC_SE_Li256ELb1ELb1ELb1ELb0EEENS1_36VarlenDynamicPersistentTileSchedulerILi64ELi64ELi256ELi128ELb1ELb1ELb1ELb1ELb1ELb1EEEEEEEEEvNT_6ParamsE --------------------------
	.section	.text._ZN7cutlass13device_kernelIN5flash11enable_sm90INS1_16FlashAttnFwdSm90INS1_25CollectiveMainloopFwdSm90ILi2EN4cute5tupleIJNS5_1CILi1EEES8_S8_EEENS6_IJNS7_ILi64EEESA_SA_EEELi512ENS_10bfloat16_tEfNS_4arch4Sm90ELb1ELb0ELb0ELb1ELb1ELb0ELb1ELb0ELb0ELb1ELb1ELb0EEENS1_21CollectiveEpilogueFwdINS6_IJSA_NS7_ILi512EEESA_EEES9_SC_SE_Li256ELb1ELb1ELb1ELb0EEENS1_36VarlenDynamicPersistentTileSchedulerILi64ELi64ELi256ELi128ELb1ELb1ELb1ELb1ELb1ELb1EEEEEEEEEvNT_6ParamsE,"ax",@progbits
	.align	128
.text._ZN7cutlass13device_kernelIN5flash11enable_sm90INS1_16FlashAttnFwdSm90INS1_25CollectiveMainloopFwdSm90ILi2EN4cute5tupleIJNS5_1CILi1EEES8_S8_EEENS6_IJNS7_ILi64EEESA_SA_EEELi512ENS_10bfloat16_tEfNS_4arch4Sm90ELb1ELb0ELb0ELb1ELb1ELb0ELb1ELb0ELb0ELb1ELb1ELb0EEENS1_21CollectiveEpilogueFwdINS6_IJSA_NS7_ILi512EEESA_EEES9_SC_SE_Li256ELb1ELb1ELb1ELb0EEENS1_36VarlenDynamicPersistentTileSchedulerILi64ELi64ELi256ELi128ELb1ELb1ELb1ELb1ELb1ELb1EEEEEEEEEvNT_6ParamsE:
        .type           _ZN7cutlass13device_kernelIN5flash11enable_sm90INS1_16FlashAttnFwdSm90INS1_25CollectiveMainloopFwdSm90ILi2EN4cute5tupleIJNS5_1CILi1EEES8_S8_EEENS6_IJNS7_ILi64EEESA_SA_EEELi512ENS_10bfloat16_tEfNS_4arch4Sm90ELb1ELb0ELb0ELb1ELb1ELb0ELb1ELb0ELb0ELb1ELb1ELb0EEENS1_21CollectiveEpilogueFwdINS6_IJSA_NS7_ILi512EEESA_EEES9_SC_SE_Li256ELb1ELb1ELb1ELb0EEENS1_36VarlenDynamicPersistentTileSchedulerILi64ELi64ELi256ELi128ELb1ELb1ELb1ELb1ELb1ELb1EEEEEEEEEvNT_6ParamsE,@function
        .size           _ZN7cutlass13device_kernelIN5flash11enable_sm90INS1_16FlashAttnFwdSm90INS1_25CollectiveMainloopFwdSm90ILi2EN4cute5tupleIJNS5_1CILi1EEES8_S8_EEENS6_IJNS7_ILi64EEESA_SA_EEELi512ENS_10bfloat16_tEfNS_4arch4Sm90ELb1ELb0ELb0ELb1ELb1ELb0ELb1ELb0ELb0ELb1ELb1ELb0EEENS1_21CollectiveEpilogueFwdINS6_IJSA_NS7_ILi512EEESA_EEES9_SC_SE_Li256ELb1ELb1ELb1ELb0EEENS1_36VarlenDynamicPersistentTileSchedulerILi64ELi64ELi256ELi128ELb1ELb1ELb1ELb1ELb1ELb1EEEEEEEEEvNT_6ParamsE,(.L_x_5663 - _ZN7cutlass13device_kernelIN5flash11enable_sm90INS1_16FlashAttnFwdSm90INS1_25CollectiveMainloopFwdSm90ILi2EN4cute5tupleIJNS5_1CILi1EEES8_S8_EEENS6_IJNS7_ILi64EEESA_SA_EEELi512ENS_10bfloat16_tEfNS_4arch4Sm90ELb1ELb0ELb0ELb1ELb1ELb0ELb1ELb0ELb0ELb1ELb1ELb0EEENS1_21CollectiveEpilogueFwdINS6_IJSA_NS7_ILi512EEESA_EEES9_SC_SE_Li256ELb1ELb1ELb1ELb0EEENS1_36VarlenDynamicPersistentTileSchedulerILi64ELi64ELi256ELi128ELb1ELb1ELb1ELb1ELb1ELb1EEEEEEEEEvNT_6ParamsE)
        .other          _ZN7cutlass13device_kernelIN5flash11enable_sm90INS1_16FlashAttnFwdSm90INS1_25CollectiveMainloopFwdSm90ILi2EN4cute5tupleIJNS5_1CILi1EEES8_S8_EEENS6_IJNS7_ILi64EEESA_SA_EEELi512ENS_10bfloat16_tEfNS_4arch4Sm90ELb1ELb0ELb0ELb1ELb1ELb0ELb1ELb0ELb0ELb1ELb1ELb0EEENS1_21CollectiveEpilogueFwdINS6_IJSA_NS7_ILi512EEESA_EEES9_SC_SE_Li256ELb1ELb1ELb1ELb0EEENS1_36VarlenDynamicPersistentTileSchedulerILi64ELi64ELi256ELi128ELb1ELb1ELb1ELb1ELb1ELb1EEEEEEEEEvNT_6ParamsE,@"STO_CUDA_ENTRY STV_DEFAULT"
_ZN7cutlass13device_kernelIN5flash11enable_sm90INS1_16FlashAttnFwdSm90INS1_25CollectiveMainloopFwdSm90ILi2EN4cute5tupleIJNS5_1CILi1EEES8_S8_EEENS6_IJNS7_ILi64EEESA_SA_EEELi512ENS_10bfloat16_tEfNS_4arch4Sm90ELb1ELb0ELb0ELb1ELb1ELb0ELb1ELb0ELb0ELb1ELb1ELb0EEENS1_21CollectiveEpilogueFwdINS6_IJSA_NS7_ILi512EEESA_EEES9_SC_SE_Li256ELb1ELb1ELb1ELb0EEENS1_36VarlenDynamicPersistentTileSchedulerILi64ELi64ELi256ELi128ELb1ELb1ELb1ELb1ELb1ELb1EEEEEEEEEvNT_6ParamsE:
        /* <DEDUP_REMOVED lines=43> */
.L_x_4928:
        /* <DEDUP_REMOVED lines=22> */
.L_x_4929:
        /* <DEDUP_REMOVED lines=18> */
.L_x_4930:
        /* <DEDUP_REMOVED lines=22> */
.L_x_4931:
        /* <DEDUP_REMOVED lines=23> */
.L_x_4932:
        /* <DEDUP_REMOVED lines=8> */
.L_x_4934:
[----:B------:R-:W-:-:S08]  /*0880*/  NOP ;  /* 0x0000000000007918 */ /* 0x000fd00000000000 */
[----:B------:R-:W0:Y:S02]  /*0890*/  USETMAXREG.TRY_ALLOC.CTAPOOL UP0, 0xe8 ;  /* 0x000000e8000079c8 */ /* 0x000e240008000600 */
[----:B0-----:R-:W-:-:S13]  /*08a0*/  PLOP3.LUT P0, PT, PT, PT, UP0, 0x80, 0x0 ;  /* 0x000000000000781c */ /* 0x001fda0003f0f008 */
[----:B------:R-:W-:Y:S05]  /*08b0*/  @!P0 BRA `(.L_x_4934) ;  /* 0xfffffffc00f08947 */ /* 0x000fea000383ffff */
[----:B------:R-:W-:Y:S01]  /*08c0*/  LOP3.LUT R2, R0, 0xffffff80, RZ, 0xc0, !PT ;  /* 0xffffff8000027812 */ /* 0x000fe200078ec0ff */
[----:B------:R-:W0:Y:S01]  /*08d0*/  S2R R3, SR_CgaCtaId ;  /* 0x0000000000037919 */ /* 0x000e220000008800 */
[----:B------:R-:W-:Y:S01]  /*08e0*/  MOV R17, 0x400 ;  /* 0x0000040000117802 */ /* 0x000fe20000000f00 */
[----:B------:R-:W-:Y:S01]  /*08f0*/  ULDC UR4, c[0x0][0xd3c] ;  /* 0x00034f0000047ab9 */ /* 0x000fe20000000800 */
[----:B------:R-:W-:-:S13]  /*0900*/  ISETP.NE.AND P0, PT, R2, 0x80, PT ;  /* 0x000000800200780c */ /* 0x000fda0003f05270 */
[----:B------:R-:W-:Y:S06]  /*0910*/  @!P0 BAR.ARV 0x8, 0x100 ;  /* 0x0204000000008b1d */ /* 0x000fec0000002000 */
[----:B------:R-:W-:Y:S02]  /*0920*/  ISETP.GE.U32.AND P0, PT, R0, 0x100, PT ;  /* 0x000001000000780c */ /* 0x000fe40003f06070 */
[----:B0-----:R-:W-:-:S11]  /*0930*/  LEA R17, R3, R17, 0x18 ;  /* 0x0000001103117211 */ /* 0x001fd600078ec0ff */
[----:B------:R-:W-:Y:S08]  /*0940*/  @P0 BAR.ARV 0xf, 0x100 ;  /* 0x03c4000000000b1d */ /* 0x000ff00000002000 */
[----:B------:R-:W-:Y:S06]  /*0950*/  BAR.SYNC.DEFER_BLOCKING 0x5, 0x180 ;  /* 0x0146000000007b1d */ /* 0x000fec0000010000 */
[----:B------:R-:W0:Y:S02]  /*0960*/  LDS.128 R12, [R17+0x388d0] ;  /* 0x0388d000110c7984 */ /* 0x000e240000000c00 */
        /* <DEDUP_REMOVED lines=19> */
[C---:B------:R-:W-:Y:S01]  /*0aa0*/  IMAD.IADD R13, R0.reuse, 0x1, -R13 ;  /* 0x00000001000d7824 */ /* 0x040fe200078e0a0d */
[----:B------:R-:W-:Y:S01]  /*0ab0*/  SHF.R.S32.HI R5, RZ, 0x4, R4 ;  /* 0x00000004ff057819 */ /* 0x000fe20000011404 */
[----:B------:R-:W-:Y:S01]  /*0ac0*/  IMAD.IADD R3, R0, 0x1, -R3 ;  /* 0x0000000100037824 */ /* 0x000fe200078e0a03 */
[----:B------:R-:W-:Y:S02]  /*0ad0*/  LOP3.LUT R9, R2, 0xffffff80, RZ, 0xc0, !PT ;  /* 0xffffff8002097812 */ /* 0x000fe400078ec0ff */
[----:B------:R-:W-:-:S02]  /*0ae0*/  LOP3.LUT R11, R8, 0xfffffff8, RZ, 0xc0, !PT ;  /* 0xfffffff8080b7812 */ /* 0x000fc400078ec0ff */
[----:B------:R-:W-:Y:S01]  /*0af0*/  SHF.R.S32.HI R8, RZ, 0x1f, R3 ;  /* 0x0000001fff087819 */ /* 0x000fe20000011403 */
[----:B------:R-:W-:Y:S01]  /*0b00*/  IMAD.IADD R9, R0, 0x1, -R9 ;  /* 0x0000000100097824 */ /* 0x000fe200078e0a09 */
[----:B------:R-:W-:Y:S01]  /*0b10*/  LEA.HI R4, R4, R5, RZ, 0x1 ;  /* 0x0000000504047211 */ /* 0x000fe200078f08ff */
[----:B------:R-:W-:Y:S01]  /*0b20*/  IMAD.IADD R11, R0, 0x1, -R11 ;  /* 0x00000001000b7824 */ /* 0x000fe200078e0a0b */
[----:B------:R-:W-:Y:S02]  /*0b30*/  LEA.HI R7, R7, R6, RZ, 0x2 ;  /* 0x0000000607077211 */ /* 0x000fe400078f10ff */
[----:B------:R-:W-:Y:S01]  /*0b40*/  LEA.HI R10, R13, R13, RZ, 0x1 ;  /* 0x0000000d0d0a7211 */ /* 0x000fe200078f08ff */
[----:B------:R-:W-:Y:S01]  /*0b50*/  IMAD.SHL.U32 R18, R11, 0x8, RZ ;  /* 0x000000080b127824 */ /* 0x000fe200078e00ff */
[----:B------:R-:W-:Y:S02]  /*0b60*/  LEA.HI R8, R8, R3, RZ, 0x3 ;  /* 0x0000000308087211 */ /* 0x000fe400078f18ff */
[----:B------:R-:W-:Y:S01]  /*0b70*/  LOP3.LUT R4, R4, 0x1ffffffe, RZ, 0xc0, !PT ;  /* 0x1ffffffe04047812 */ /* 0x000fe200078ec0ff */
[C---:B------:R-:W-:Y:S01]  /*0b80*/  VIADD R200, R18.reuse, 0x40 ;  /* 0x0000004012c87836 */ /* 0x040fe20000000000 */
[----:B------:R-:W-:Y:S01]  /*0b90*/  SHF.R.S32.HI R20, RZ, 0x7, R2 ;  /* 0x00000007ff147819 */ /* 0x000fe20000011402 */
[----:B------:R-:W-:Y:S01]  /*0ba0*/  VIADD R199, R18, 0x80 ;  /* 0x0000008012c77836 */ /* 0x000fe20000000000 */
[----:B------:R-:W-:Y:S01]  /*0bb0*/  LOP3.LUT R7, R7, 0x3ffffc, RZ, 0xc0, !PT ;  /* 0x003ffffc07077812 */ /* 0x000fe200078ec0ff */
[----:B------:R-:W-:Y:S01]  /*0bc0*/  IMAD.IADD R4, R5, 0x1, -R4 ;  /* 0x0000000105047824 */ /* 0x000fe200078e0a04 */
[----:B------:R-:W-:Y:S01]  /*0bd0*/  SHF.R.S32.HI R0, RZ, 0x1f, R9 ;  /* 0x0000001fff007819 */ /* 0x000fe20000011409 */
[----:B------:R-:W-:Y:S01]  /*0be0*/  IMAD R12, R20, 0x100, R3 ;  /* 0x00000100140c7824 */ /* 0x000fe200078e0203 */
[----:B------:R-:W-:Y:S01]  /*0bf0*/  LOP3.LUT R16, R10, 0x1ffffffe, RZ, 0xc0, !PT ;  /* 0x1ffffffe0a107812 */ /* 0x000fe200078ec0ff */
[----:B------:R-:W-:Y:S01]  /*0c00*/  IMAD.IADD R7, R6, 0x1, -R7 ;  /* 0x0000000106077824 */ /* 0x000fe200078e0a07 */
[C---:B------:R-:W-:Y:S01]  /*0c10*/  LOP3.LUT R10, R8.reuse, 0xfffffff8, RZ, 0xc0, !PT ;  /* 0xfffffff8080a7812 */ /* 0x040fe200078ec0ff */
[----:B------:R-:W-:Y:S01]  /*0c20*/  IMAD.SHL.U32 R8, R8, 0x40, RZ ;  /* 0x0000004008087824 */ /* 0x000fe200078e00ff */
[-C--:B------:R-:W-:Y:S01]  /*0c30*/  LEA.HI R5, R0, R9.reuse, RZ, 0x2 ;  /* 0x0000000900057211 */ /* 0x080fe200078f10ff */
[----:B------:R-:W-:Y:S01]  /*0c40*/  IMAD R15, R7, 0x10, R12 ;  /* 0x00000010070f7824 */ /* 0x000fe200078e020c */
[----:B------:R-:W-:Y:S01]  /*0c50*/  LEA.HI R2, R2, R20, RZ, 0x1 ;  /* 0x0000001402027211 */ /* 0x000fe200078f08ff */
[----:B------:R-:W-:Y:S01]  /*0c60*/  IMAD.IADD R10, R3, 0x1, -R10 ;  /* 0x00000001030a7824 */ /* 0x000fe200078e0a0a */
[----:B------:R-:W-:Y:S01]  /*0c70*/  LEA.HI R3, R0, R9, RZ, 0x5 ;  /* 0x0000000900037211 */ /* 0x000fe200078f28ff */
[----:B------:R-:W-:Y:S01]  /*0c80*/  IMAD.SHL.U32 R4, R4, 0x8, RZ ;  /* 0x0000000804047824 */ /* 0x000fe200078e00ff */
[----:B------:R-:W-:Y:S01]  /*0c90*/  LOP3.LUT R12, R5, 0x7ffffffc, RZ, 0xc0, !PT ;  /* 0x7ffffffc050c7812 */ /* 0x000fe200078ec0ff */
[----:B------:R-:W-:Y:S01]  /*0ca0*/  IMAD.SHL.U32 R7, R10, 0x40, RZ ;  /* 0x000000400a077824 */ /* 0x000fe200078e00ff */
[--C-:B------:R-:W-:Y:S01]  /*0cb0*/  SHF.R.S32.HI R0, RZ, 0x2, R5.reuse ;  /* 0x00000002ff007819 */ /* 0x100fe20000011405 */
[----:B------:R-:W-:Y:S01]  /*0cc0*/  STL [R1+0xc], R20 ;  /* 0x00000c1401007387 */ /* 0x000fe20000100800 */
[----:B------:R-:W-:Y:S01]  /*0cd0*/  SHF.R.S32.HI R5, RZ, 0x1f, R5 ;  /* 0x0000001fff057819 */ /* 0x000fe20000011405 */
[----:B------:R-:W-:Y:S01]  /*0ce0*/  IMAD.IADD R12, R9, 0x1, -R12 ;  /* 0x00000001090c7824 */ /* 0x000fe200078e0a0c */
[----:B------:R-:W-:Y:S01]  /*0cf0*/  SHF.R.S32.HI R3, RZ, 0x5, R3 ;  /* 0x00000005ff037819 */ /* 0x000fe20000011403 */
[----:B------:R-:W-:Y:S01]  /*0d00*/  IMAD.IADD R16, R13, 0x1, -R16 ;  /* 0x000000010d107824 */ /* 0x000fe200078e0a10 */
[----:B------:R-:W-:Y:S01]  /*0d10*/  LEA.HI R5, R5, R0, RZ, 0x3 ;  /* 0x0000000005057211 */ /* 0x000fe200078f18ff */
[----:B------:R-:W-:Y:S01]  /*0d20*/  IMAD.SHL.U32 R192, R12, 0x2, RZ ;  /* 0x000000020cc07824 */ /* 0x000fe200078e00ff */
[----:B------:R-:W-:Y:S01]  /*0d30*/  LOP3.LUT R7, R7, 0x1c0, RZ, 0xc0, !PT ;  /* 0x000001c007077812 */ /* 0x000fe200078ec0ff */
[C---:B------:R-:W-:Y:S01]  /*0d40*/  VIADD R198, R18.reuse, 0xc0 ;  /* 0x000000c012c67836 */ /* 0x040fe20000000000 */
[----:B------:R-:W-:Y:S01]  /*0d50*/  LOP3.LUT R5, R5, 0xfffffff8, RZ, 0xc0, !PT ;  /* 0xfffffff805057812 */ /* 0x000fe200078ec0ff */
[----:B------:R-:W-:Y:S01]  /*0d60*/  VIADD R197, R18, 0x100 ;  /* 0x0000010012c57836 */ /* 0x000fe20000000000 */
[----:B------:R-:W-:Y:S01]  /*0d70*/  LOP3.LUT R9, R8, 0x7ffffe00, RZ, 0xc0, !PT ;  /* 0x7ffffe0008097812 */ /* 0x000fe200078ec0ff */
[--C-:B------:R-:W-:Y:S01]  /*0d80*/  IMAD.U32 R8, R15, 0x40, R4.reuse ;  /* 0x000000400f087824 */ /* 0x100fe200078e0004 */
[----:B------:R-:W-:Y:S01]  /*0d90*/  LOP3.LUT R4, R7, 0x8, R4, 0xf8, !PT ;  /* 0x0000000807047812 */ /* 0x000fe200078ef804 */
[----:B------:R-:W-:Y:S01]  /*0da0*/  IMAD.IADD R0, R0, 0x1, -R5 ;  /* 0x0000000100007824 */ /* 0x000fe200078e0a05 */
[----:B------:R-:W-:Y:S01]  /*0db0*/  SHF.R.U32.HI R7, RZ, 0x3, R7 ;  /* 0x00000003ff077819 */ /* 0x000fe20000011607 */
[----:B------:R-:W-:Y:S01]  /*0dc0*/  IMAD R9, R6, 0x400, R9 ;  /* 0x0000040006097824 */ /* 0x000fe200078e0209 */
[----:B------:R0:W-:Y:S01]  /*0dd0*/  STL [R1+0x2c], R8 ;  /* 0x00002c0801007387 */ /* 0x0001e20000100800 */
[----:B------:R-:W-:Y:S01]  /*0de0*/  IMAD R19, R3, 0x10, R0 ;  /* 0x0000001003137824 */ /* 0x000fe200078e0200 */
[----:B------:R-:W-:Y:S01]  /*0df0*/  LOP3.LUT R0, R2, 0xfffffe, RZ, 0xc0, !PT ;  /* 0x00fffffe02007812 */ /* 0x000fe200078ec0ff */
[----:B------:R-:W-:Y:S01]  /*0e00*/  VIADD R5, R18, 0x180 ;  /* 0x0000018012057836 */ /* 0x000fe20000000000 */
[----:B------:R-:W-:Y:S01]  /*0e10*/  LOP3.LUT R4, R4, R7, RZ, 0x3c, !PT ;  /* 0x0000000704047212 */ /* 0x000fe200078e3cff */
[----:B------:R-:W-:Y:S01]  /*0e20*/  IMAD.MOV.U32 R6, RZ, RZ, R14 ;  /* 0x000000ffff067224 */ /* 0x000fe200078e000e */
[----:B------:R-:W-:Y:S01]  /*0e30*/  R2P PR, R10, 0x6 ;  /* 0x000000060a007804 */ /* 0x000fe20000000000 */
[----:B------:R-:W-:-:S02]  /*0e40*/  IMAD.IADD R0, R20, 0x1, -R0 ;  /* 0x0000000114007824 */ /* 0x000fc400078e0a00 */
[----:B------:R-:W-:Y:S02]  /*0e50*/  IMAD.IADD R4, R9, 0x1, R4 ;  /* 0x0000000109047824 */ /* 0x000fe400078e0204 */
[----:B------:R-:W-:Y:S01]  /*0e60*/  IMAD.SHL.U32 R3, R0, 0x100, RZ ;  /* 0x0000010000037824 */ /* 0x000fe200078e00ff */
[----:B------:R-:W-:Y:S01]  /*0e70*/  SEL R190, R190, 0xffffffc0, !P2 ;  /* 0xffffffc0bebe7807 */ /* 0x000fe20005000000 */
[----:B------:R-:W-:Y:S02]  /*0e80*/  VIADD R0, R18, 0x1c0 ;  /* 0x000001c012007836 */ /* 0x000fe40000000000 */
[----:B------:R-:W-:Y:S01]  /*0e90*/  IMAD.IADD R23, R192, 0x1, R3 ;  /* 0x00000001c0177824 */ /* 0x000fe200078e0203 */
[----:B------:R1:W-:Y:S01]  /*0ea0*/  STL [R1+0x28], R3 ;  /* 0x0000280301007387 */ /* 0x0003e20000100800 */
[----:B------:R-:W-:Y:S02]  /*0eb0*/  IMAD R188, R4, 0x2, R17 ;  /* 0x0000000204bc7824 */ /* 0x000fe400078e0211 */
[C---:B------:R-:W-:Y:S01]  /*0ec0*/  VIADD R7, R23.reuse, 0x8 ;  /* 0x0000000817077836 */ /* 0x040fe20000000000 */
[----:B------:R-:W-:Y:S01]  /*0ed0*/  SHF.R.S32.HI R0, RZ, 0x1f, R23 ;  /* 0x0000001fff007819 */ /* 0x000fe20000011417 */
[----:B------:R-:W-:-:S02]  /*0ee0*/  VIADD R5, R23, 0x10 ;  /* 0x0000001017057836 */ /* 0x000fc40000000000 */
[C---:B------:R-:W-:Y:S01]  /*0ef0*/  VIADD R0, R23.reuse, 0x20 ;  /* 0x0000002017007836 */ /* 0x040fe20000000000 */
[----:B0-----:R-:W-:Y:S01]  /*0f00*/  SHF.R.S32.HI R8, RZ, 0x1f, R7 ;  /* 0x0000001fff087819 */ /* 0x001fe20000011407 */
[C---:B------:R-:W-:Y:S01]  /*0f10*/  VIADD R229, R23.reuse, 0x28 ;  /* 0x0000002817e57836 */ /* 0x040fe20000000000 */
[----:B-1----:R-:W-:Y:S01]  /*0f20*/  SHF.R.S32.HI R3, RZ, 0x1f, R200 ;  /* 0x0000001fff037819 */ /* 0x002fe200000114c8 */
        /* <DEDUP_REMOVED lines=61> */
[----:B------:R-:W-:-:S02]  /*1300*/  IMAD.MOV.U32 R2, RZ, RZ, RZ ;  /* 0x000000ffff027224 */ /* 0x000fc400078e00ff */
[----:B------:R-:W-:Y:S02]  /*1310*/  VIADD R196, R18, 0x140 ;  /* 0x0000014012c47836 */ /* 0x000fe40000000000 */
[----:B------:R-:W-:Y:S02]  /*1320*/  IMAD R193, R16, 0x8, R19 ;  /* 0x0000000810c17824 */ /* 0x000fe400078e0213 */
[----:B------:R-:W-:-:S07]  /*1330*/  IMAD.IADD R190, R190, 0x1, R189 ;  /* 0x00000001bebe7824 */ /* 0x000fce00078e02bd */
.L_x_4998:
[----:B------:R-:W-:Y:S01]  /*1340*/  ULDC.64 UR6, c[0x0][0xd88] ;  /* 0x0003620000067ab9 */ /* 0x000fe20000000a00 */
[----:B------:R-:W-:Y:S01]  /*1350*/  ULDC.64 UR8, c[0x0][0xb10] ;  /* 0x0002c40000087ab9 */ /* 0x000fe20000000a00 */
[----:B------:R-:W-:Y:S01]  /*1360*/  UIMAD.WIDE UR6, UR5, 0x4, UR6 ;  /* 0x00000004050678a5 */ /* 0x000fe2000f8e0206 */
[----:B012---:R-:W0:Y:S05]  /*1370*/  LDC.64 R10, c[0x0][0x418] ;  /* 0x00010600ff0a7b82 */ /* 0x007e2a0000000a00 */
[----:B------:R-:W-:Y:S02]  /*1380*/  IMAD.U32 R194, RZ, RZ, UR6 ;  /* 0x00000006ffc27e24 */ /* 0x000fe4000f8e00ff */
[----:B------:R-:W-:Y:S01]  /*1390*/  IMAD.U32 R195, RZ, RZ, UR7 ;  /* 0x00000007ffc37e24 */ /* 0x000fe2000f8e00ff */
[----:B------:R-:W-:Y:S01]  /*13a0*/  ULDC.64 UR6, c[0x0][0xb20] ;  /* 0x0002c80000067ab9 */ /* 0x000fe20000000a00 */
[----:B------:R-:W1:Y:S03]  /*13b0*/  LDC R3, c[0x0][0x424] ;  /* 0x00010900ff037b82 */ /* 0x000e660000000800 */
[----:B------:R-:W2:Y:S01]  /*13c0*/  LDG.E R194, desc[UR42][R194.64] ;  /* 0x0000002ac2c27981 */ /* 0x000ea2000c1e1900 */
[----:B------:R-:W-:Y:S01]  /*13d0*/  ISETP.NE.U32.AND P1, PT, RZ, UR6, PT ;  /* 0x00000006ff007c0c */ /* 0x000fe2000bf25070 */
[----:B------:R-:W-:Y:S01]  /*13e0*/  IMAD.MOV.U32 R8, RZ, RZ, RZ ;  /* 0x000000ffff087224 */ /* 0x000fe200078e00ff */
[----:B------:R-:W-:-:S02]  /*13f0*/  ISETP.NE.U32.AND P0, PT, RZ, UR8, PT ;  /* 0x00000008ff007c0c */ /* 0x000fc4000bf05070 */
[----:B------:R-:W-:Y:S01]  /*1400*/  ISETP.NE.AND.EX P1, PT, RZ, UR7, PT, P1 ;  /* 0x00000007ff007c0c */ /* 0x000fe2000bf25310 */
[----:B---3-5:R-:W3:Y:S01]  /*1410*/  LDC R12, c[0x0][0x2f0] ;  /* 0x0000bc00ff0c7b82 */ /* 0x028ee20000000800 */
[----:B------:R-:W-:Y:S02]  /*1420*/  ISETP.NE.AND.EX P0, PT, RZ, UR9, PT, P0 ;  /* 0x00000009ff007c0c */ /* 0x000fe4000bf05300 */
[----:B--2---:R-:W-:-:S09]  /*1430*/  SHF.R.S32.HI R202, RZ, 0x1f, R194 ;  /* 0x0000001fffca7819 */ /* 0x004fd200000114c2 */
[----:B----4-:R-:W-:-:S04]  /*1440*/  @P1 LEA R4, P2, R194, UR6, 0x2 ;  /* 0x00000006c2041c11 */ /* 0x010fc8000f8410ff */
[C---:B------:R-:W-:Y:S02]  /*1450*/  @P1 LEA.HI.X R5, R194.reuse, UR7, R202, 0x2, P2 ;  /* 0x00000007c2051c11 */ /* 0x040fe400090f14ca */
[----:B------:R-:W-:-:S03]  /*1460*/  @P0 LEA R184, P2, R194, UR8, 0x2 ;  /* 0x00000008c2b80c11 */ /* 0x000fc6000f8410ff */
[----:B------:R2:W5:Y:S01]  /*1470*/  @P1 LDG.E R8, desc[UR42][R4.64] ;  /* 0x0000002a04081981 */ /* 0x000562000c1e1900 */
[----:B------:R-:W-:Y:S01]  /*1480*/  @P0 LEA.HI.X R185, R194, UR9, R202, 0x2, P2 ;  /* 0x00000009c2b90c11 */ /* 0x000fe200090f14ca */
[----:B------:R-:W-:-:S04]  /*1490*/  ULDC.64 UR8, c[0x0][0xb18] ;  /* 0x0002c60000087ab9 */ /* 0x000fc80000000a00 */
[----:B------:R2:W5:Y:S01]  /*14a0*/  @P0 LDG.E R184, desc[UR42][R184.64] ;  /* 0x0000002ab8b80981 */ /* 0x000562000c1e1900 */
[----:B0-----:R-:W-:Y:S02]  /*14b0*/  ISETP.NE.U32.AND P1, PT, R10, RZ, PT ;  /* 0x000000ff0a00720c */ /* 0x001fe40003f25070 */
[----:B------:R-:W-:Y:S02]  /*14c0*/  ISETP.NE.U32.AND P2, PT, RZ, UR8, PT ;  /* 0x00000008ff007c0c */ /* 0x000fe4000bf45070 */
[C---:B------:R-:W-:Y:S02]  /*14d0*/  LOP3.LUT R0, R6.reuse, 0xff000000, RZ, 0xc0, !PT ;  /* 0xff00000006007812 */ /* 0x040fe400078ec0ff */
[----:B------:R-:W-:Y:S02]  /*14e0*/  ISETP.NE.AND.EX P1, PT, R11, RZ, PT, P1 ;  /* 0x000000ff0b00720c */ /* 0x000fe40003f25310 */
[----:B------:R-:W-:Y:S02]  /*14f0*/  ISETP.NE.AND.EX P2, PT, RZ, UR9, PT, P2 ;  /* 0x00000009ff007c0c */ /* 0x000fe4000bf45320 */
[----:B------:R-:W-:-:S02]  /*1500*/  LOP3.LUT R195, R6, 0xffff, RZ, 0xc0, !PT ;  /* 0x0000ffff06c37812 */ /* 0x000fc400078ec0ff */
[----:B------:R-:W-:Y:S02]  /*1510*/  LOP3.LUT R201, R6, 0xff0000, RZ, 0xc0, !PT ;  /* 0x00ff000006c97812 */ /* 0x000fe400078ec0ff */
[----:B------:R-:W-:Y:S02]  /*1520*/  SHF.R.U32.HI R0, RZ, 0x8, R0 ;  /* 0x00000008ff007819 */ /* 0x000fe40000011600 */
[----:B-1----:R-:W-:Y:S01]  /*1530*/  SEL R3, R3, 0x1, P1 ;  /* 0x0000000103037807 */ /* 0x002fe20000800000 */
[----:B--23--:R-:W-:Y:S06]  /*1540*/  @P0 BRA `(.L_x_4935) ;  /* 0x0000000000280947 */ /* 0x00cfec0003800000 */
        /* <DEDUP_REMOVED lines=10> */
.L_x_4935:
[----:B------:R-:W-:Y:S01]  /*15f0*/  LEA.HI R201, R201, R0, RZ, 0x10 ;  /* 0x00000000c9c97211 */ /* 0x000fe200078f80ff */
[----:B------:R-:W-:Y:S01]  /*1600*/  IMAD R185, R3, R12, RZ ;  /* 0x0000000c03b97224 */ /* 0x000fe200078e02ff */
[----:B------:R-:W-:Y:S06]  /*1610*/  @!P2 BRA `(.L_x_4936) ;  /* 0x000000000010a947 */ /* 0x000fec0003800000 */
[----:B------:R-:W-:-:S04]  /*1620*/  LEA R4, P0, R194, UR8, 0x2 ;  /* 0x00000008c2047c11 */ /* 0x000fc8000f8010ff */
[----:B------:R-:W-:-:S05]  /*1630*/  LEA.HI.X R5, R194, UR9, R202, 0x2, P0 ;  /* 0x00000009c2057c11 */ /* 0x000fca00080f14ca */
[----:B------:R1:W5:Y:S01]  /*1640*/  LDG.E R185, desc[UR42][R4.64] ;  /* 0x0000002a04b97981 */ /* 0x000362000c1e1900 */
[----:B------:R-:W-:Y:S05]  /*1650*/  BRA `(.L_x_4937) ;  /* 0x0000000000247947 */ /* 0x000fea0003800000 */
.L_x_4936:
        /* <DEDUP_REMOVED lines=9> */
.L_x_4937:
[----:B------:R-:W-:Y:S01]  /*16f0*/  UISETP.NE.AND UP0, UPT, UR41, 0x1, UPT ;  /* 0x000000012900788c */ /* 0x000fe2000bf05270 */
[----:B-----5:R-:W-:Y:S01]  /*1700*/  IMAD.IADD R185, R185, 0x1, -R8 ;  /* 0x00000001b9b97824 */ /* 0x020fe200078e0a08 */
[----:B------:R-:W-:-:S03]  /*1710*/  USHF.L.U32 UR39, UR4, 0x6, URZ ;  /* 0x0000000604277899 */ /* 0x000fc6000800063f */
[----:B------:R-:W-:Y:S01]  /*1720*/  VIADD R0, R185, 0x3f ;  /* 0x0000003fb9007836 */ /* 0x000fe20000000000 */
[----:B------:R-:W-:-:S04]  /*1730*/  PLOP3.LUT P0, PT, PT, PT, UP0, 0x80, 0x0 ;  /* 0x000000000000781c */ /* 0x000fc80003f0f008 */
[----:B------:R-:W-:-:S04]  /*1740*/  SHF.R.S32.HI R3, RZ, 0x1f, R0 ;  /* 0x0000001fff037819 */ /* 0x000fc80000011400 */
[----:B------:R-:W-:-:S04]  /*1750*/  LEA.HI R3, R3, R0, RZ, 0x6 ;  /* 0x0000000003037211 */ /* 0x000fc800078f30ff */
[----:B------:R-:W-:Y:S01]  /*1760*/  SHF.R.S32.HI R6, RZ, 0x6, R3 ;  /* 0x00000006ff067819 */ /* 0x000fe20000011403 */
[----:B------:R-:W-:Y:S06]  /*1770*/  @!P0 BRA `(.L_x_4938) ;  /* 0x0000001c00fc8947 */ /* 0x000fec0003800000 */
[----:B------:R-:W2:Y:S01]  /*1780*/  LDC R0, c[0x0][0x448] ;  /* 0x00011200ff007b82 */ /* 0x000ea20000000800 */
[----:B------:R-:W-:Y:S01]  /*1790*/  UIADD3 UR4, UR39, 0x3f, URZ ;  /* 0x0000003f27047890 */ /* 0x000fe2000fffe03f */
[----:B0-----:R-:W-:Y:S02]  /*17a0*/  IADD3 R185, R185, 0x40, -R184 ;  /* 0x00000040b9b97810 */ /* 0x001fe40007ffe8b8 */
[----:B------:R-:W-:Y:S02]  /*17b0*/  LOP3.LUT R8, R201, 0xff, RZ, 0xc0, !PT ;  /* 0x000000ffc9087812 */ /* 0x000fe400078ec0ff */
[----:B--2---:R-:W-:Y:S01]  /*17c0*/  ISETP.NE.AND P0, PT, R0, 0x1, PT ;  /* 0x000000010000780c */ /* 0x004fe20003f05270 */
[----:B------:R-:W-:-:S12]  /*17d0*/  IMAD.U32 R0, RZ, RZ, UR4 ;  /* 0x00000004ff007e24 */ /* 0x000fd8000f8e00ff */
[----:B------:R-:W0:Y:S08]  /*17e0*/  @P0 LDC R3, c[0x0][0x44c] ;  /* 0x00011300ff030b82 */ /* 0x000e300000000800 */
[----:B-1----:R-:W1:Y:S01]  /*17f0*/  @P0 LDC R4, c[0x0][0x450] ;  /* 0x00011400ff040b82 */ /* 0x002e620000000800 */
[----:B0-----:R-:W-:-:S05]  /*1800*/  @P0 IMAD.HI.U32 R3, R3, UR4, RZ ;  /* 0x0000000403030c27 */ /* 0x001fca000f8e00ff */
        /* <DEDUP_REMOVED lines=9> */
[----:B------:R-:W-:-:S04]  /*18a0*/  SHF.R.U32.HI R0, RZ, 0x10, R201 ;  /* 0x00000010ff007819 */ /* 0x000fc800000116c9 */
[----:B------:R-:W-:-:S13]  /*18b0*/  ISETP.NE.AND P0, PT, R0, RZ, PT ;  /* 0x000000ff0000720c */ /* 0x000fda0003f05270 */
[----:B------:R-:W0:Y:S02]  /*18c0*/  @!P0 LDC R0, c[0x0][0xae8] ;  /* 0x0002ba00ff008b82 */ /* 0x000e240000000800 */
[-C--:B0-----:R-:W-:Y:S02]  /*18d0*/  IABS R7, R0.reuse ;  /* 0x0000000000077213 */ /* 0x081fe40000000000 */
        /* <DEDUP_REMOVED lines=26> */
.L_x_4939:
[-C--:B------:R-:W-:Y:S01]  /*1a80*/  IMAD R0, R8, R3.reuse, RZ ;  /* 0x0000000308007224 */ /* 0x080fe200078e02ff */
[----:B------:R-:W-:Y:S01]  /*1a90*/  PLOP3.LUT P0, PT, PT, PT, PT, 0x80, 0x0 ;  /* 0x000000000000781c */ /* 0x000fe20003f0f070 */
[----:B------:R-:W-:Y:S01]  /*1aa0*/  IMAD.MOV.U32 R20, RZ, RZ, RZ ;  /* 0x000000ffff147224 */ /* 0x000fe200078e00ff */
[----:B------:R-:W-:Y:S02]  /*1ab0*/  CS2R R150, SRZ ;  /* 0x0000000000967805 */ /* 0x000fe4000001ff00 */
[----:B------:R-:W-:Y:S02]  /*1ac0*/  CS2R R148, SRZ ;  /* 0x0000000000947805 */ /* 0x000fe4000001ff00 */
[----:B------:R-:W-:Y:S01]  /*1ad0*/  VIADDMNMX R11, R0, R3, R11, PT ;  /* 0x00000003000b7246 */ /* 0x000fe2000380010b */
[----:B------:R-:W-:Y:S01]  /*1ae0*/  IMAD.MOV.U32 R3, RZ, RZ, RZ ;  /* 0x000000ffff037224 */ /* 0x000fe200078e00ff */
[----:B------:R-:W-:Y:S02]  /*1af0*/  CS2R R146, SRZ ;  /* 0x0000000000927805 */ /* 0x000fe4000001ff00 */
[----:B------:R-:W-:-:S02]  /*1b00*/  CS2R R144, SRZ ;  /* 0x0000000000907805 */ /* 0x000fc4000001ff00 */
[----:B------:R-:W-:Y:S02]  /*1b10*/  R2UR UR20, R11 ;  /* 0x000000000b1472ca */ /* 0x000fe400000e0000 */
        /* <DEDUP_REMOVED lines=72> */
[----:B------:R-:W-:Y:S01]  /*1fa0*/  UMOV UR7, 0x40000040 ;  /* 0x4000004000077882 */ /* 0x000fe20000000000 */
[----:B------:R-:W-:Y:S01]  /*1fb0*/  WARPGROUP.ARRIVE ;  /* 0x00000000000079c5 */ /* 0x000fe20000000000 */
        /* <DEDUP_REMOVED lines=12> */
[C---:B------:R-:W-:Y:S01]  /*2080*/  R2UR UR16, R5.reuse ;  /* 0x00000000051072ca */ /* 0x040fe200000e0000 */
[----:B------:R-:W-:Y:S01]  /*2090*/  VIADD R6, R5, 0x2 ;  /* 0x0000000205067836 */ /* 0x000fe20000000000 */
[----:B------:R-:W-:-:S04]  /*20a0*/  LOP3.LUT R3, R3, 0x2000000, RZ, 0xfc, !PT ;  /* 0x0200000003037812 */ /* 0x000fc800078efcff */
[----:B------:R-:W-:Y:S01]  /*20b0*/  R2UR UR12, R6 ;  /* 0x00000000060c72ca */ /* 0x000fe200000e0000 */
[----:B------:R-:W-:-:S04]  /*20c0*/  IMAD R4, R2, 0x1000, R3 ;  /* 0x0000100002047824 */ /* 0x000fc800078e0203 */
[C---:B------:R-:W-:Y:S01]  /*20d0*/  VIADD R6, R4.reuse, 0x80 ;  /* 0x0000008004067836 */ /* 0x040fe20000000000 */
[----:B------:R-:W-:-:S04]  /*20e0*/  R2UR UR18, R4 ;  /* 0x00000000041272ca */ /* 0x000fc800000e0000 */
[----:B------:R-:W-:Y:S01]  /*20f0*/  R2UR UR14, R6 ;  /* 0x00000000060e72ca */ /* 0x000fe200000e0000 */
[C---:B------:R-:W-:Y:S02]  /*2100*/  VIADD R6, R5.reuse, 0x4 ;  /* 0x0000000405067836 */ /* 0x040fe40000000000 */
[----:B------:R-:W-:-:S03]  /*2110*/  VIADD R5, R5, 0x6 ;  /* 0x0000000605057836 */ /* 0x000fc60000000000 */
[----:B------:R-:W-:Y:S01]  /*2120*/  R2UR UR8, R6 ;  /* 0x00000000060872ca */ /* 0x000fe200000e0000 */
[C---:B------:R-:W-:Y:S01]  /*2130*/  VIADD R6, R4.reuse, 0x100 ;  /* 0x0000010004067836 */ /* 0x040fe20000000000 */
[----:B------:R-:W-:Y:S01]  /*2140*/  R2UR UR4, R5 ;  /* 0x00000000050472ca */ /* 0x000fe200000e0000 */
[----:B------:R-:W-:Y:S01]  /*2150*/  HGMMA.64x256x16.F32.BF16 R24, gdesc[UR16].tnspB, RZ, !UPT, gsb0 ;  /* 0x43e00000101879f0 */ /* 0x000fe2000c0018ff */
[----:B------:R-:W-:Y:S02]  /*2160*/  VIADD R4, R4, 0x180 ;  /* 0x0000018004047836 */ /* 0x000fe40000000000 */
[----:B------:R-:W-:-:S03]  /*2170*/  R2UR UR10, R6 ;  /* 0x00000000060a72ca */ /* 0x000fc600000e0000 */
[----:B------:R-:W-:Y:S01]  /*2180*/  R2UR UR6, R4 ;  /* 0x00000000040672ca */ /* 0x000fe200000e0000 */
[----:B------:R-:W-:-:S05]  /*2190*/  IMAD.MOV.U32 R4, RZ, RZ, 0x1 ;  /* 0x00000001ff047424 */ /* 0x000fca00078e00ff */
[----:B------:R-:W-:-:S04]  /*21a0*/  SEL R4, R4, 0x2, !P0 ;  /* 0x0000000204047807 */ /* 0x000fc80004000000 */
[----:B------:R-:W-:-:S04]  /*21b0*/  LOP3.LUT R4, R4, 0x1, RZ, 0xfc, !PT ;  /* 0x0000000104047812 */ /* 0x000fc800078efcff */
[----:B------:R-:W-:Y:S01]  /*21c0*/  ISETP.NE.AND P1, PT, R4, 0x3, PT ;  /* 0x000000030400780c */ /* 0x000fe20003f25270 */
        /* <DEDUP_REMOVED lines=15> */
.L_x_4941:
[----:B------:R-:W0:Y:S01]  /*22c0*/  S2R R5, SR_CgaCtaId ;  /* 0x0000000000057919 */ /* 0x000e220000008800 */
[----:B------:R-:W-:Y:S01]  /*22d0*/  UIADD3 UR6, UR20, -0x2, URZ ;  /* 0xfffffffe14067890 */ /* 0x000fe2000fffe03f */
[----:B------:R-:W-:-:S04]  /*22e0*/  IMAD R4, R2, 0x8, R17 ;  /* 0x0000000802047824 */ /* 0x000fc800078e0211 */
[----:B------:R-:W-:Y:S01]  /*22f0*/  VIADD R4, R4, 0x38860 ;  /* 0x0003886004047836 */ /* 0x000fe20000000000 */
[----:B------:R-:W-:-:S04]  /*2300*/  ISETP.LE.AND P0, PT, R0, UR6, PT ;  /* 0x0000000600007c0c */ /* 0x000fc8000bf03270 */
[----:B0-----:R-:W-:-:S04]  /*2310*/  PRMT R4, R5, 0x654, R4 ;  /* 0x0000065405047816 */ /* 0x001fc80000000004 */
[----:B------:R0:W-:Y:S05]  /*2320*/  SYNCS.ARRIVE.TRANS64.RED.A1T0 RZ, [R4+URZ], RZ ;  /* 0x000000ff04ff79a7 */ /* 0x0001ea000810043f */
[----:B------:R-:W-:Y:S05]  /*2330*/  @!P0 BRA `(.L_x_4942) ;  /* 0x0000000800cc8947 */ /* 0x000fea0003800000 */
[----:B------:R-:W-:-:S05]  /*2340*/  UMOV UR20, UR6 ;  /* 0x0000000600147c82 */ /* 0x000fca0008000000 */
.L_x_4944:
        /* <DEDUP_REMOVED lines=9> */
[----:B------:R-:W-:Y:S01]  /*23e0*/  SEL R2, R2, RZ, P0 ;  /* 0x000000ff02027207 */ /* 0x000fe20000000000 */
        /* <DEDUP_REMOVED lines=139> */
[----:B------:R-:W-:Y:S02]  /*2ca0*/  R2UR UR6, R4 ;  /* 0x00000000040672ca */ /* 0x000fe400000e0000 */
[----:B------:R-:W-:Y:S01]  /*2cb0*/  SEL R4, RZ, 0x1, P0 ;  /* 0x00000001ff047807 */ /* 0x000fe20000000000 */
[----:B------:R-:W-:-:S02]  /*2cc0*/  WARPGROUP.DEPBAR.LE gsb0, 0x0 ;  /* 0x00008000000079c5 */ /* 0x000fc40000010000 */
[----:B------:R-:W-:-:S15]  /*2cd0*/  WARPGROUP.ARRIVE ;  /* 0x00000000000079c5 */ /* 0x000fde0000000000 */
[----:B------:R-:W-:-:S05]  /*2ce0*/  NOP ;  /* 0x0000000000007918 */ /* 0x000fca0000000000 */
        /* <DEDUP_REMOVED lines=9> */
[----:B------:R-:W-:Y:S01]  /*2d80*/  R2UR UR7, R4 ;  /* 0x00000000040772ca */ /* 0x000fe200000e0000 */
[----:B------:R-:W-:Y:S01]  /*2d90*/  UMOV UR6, UR20 ;  /* 0x0000001400067c82 */ /* 0x000fe20008000000 */
[----:B------:R-:W-:Y:S01]  /*2da0*/  UIADD3 UR20, UR20, -0x1, URZ ;  /* 0xffffffff14147890 */ /* 0x000fe2000fffe03f */
[----:B------:R-:W-:-:S10]  /*2db0*/  ISETP.LT.AND P0, PT, R0, UR6, PT ;  /* 0x0000000600007c0c */ /* 0x000fd4000bf01270 */
[----:B------:R-:W-:Y:S01]  /*2dc0*/  ULOP3.LUT UR37, UR37, UR7, URZ, 0x3c, !UPT ;  /* 0x0000000725257292 */ /* 0x000fe2000f8e3c3f */
[----:B------:R-:W-:Y:S02]  /*2dd0*/  WARPGROUP.DEPBAR.LE gsb0, 0x0 ;  /* 0x00008000000079c5 */ /* 0x000fe40000010000 */
[----:B------:R-:W-:Y:S06]  /*2de0*/  BAR.ARV 0xf, 0x100 ;  /* 0x03c4000000007b1d */ /* 0x000fec0000002000 */
[----:B------:R-:W-:Y:S05]  /*2df0*/  @!P1 BRA `(.L_x_4943) ;  /* 0x0000000000049947 */ /* 0x000fea0003800000 */
[----:B------:R-:W-:Y:S01]  /*2e00*/  BPT.TRAP 0x1 ;  /* 0x000000040000795c */ /* 0x000fe20000300000 */
.L_x_4943:
[----:B------:R-:W0:Y:S01]  /*2e10*/  S2R R5, SR_CgaCtaId ;  /* 0x0000000000057919 */ /* 0x000e220000008800 */
[----:B------:R-:W-:-:S04]  /*2e20*/  IMAD R4, R2, 0x8, R17 ;  /* 0x0000000802047824 */ /* 0x000fc800078e0211 */
[----:B------:R-:W-:-:S05]  /*2e30*/  VIADD R4, R4, 0x38860 ;  /* 0x0003886004047836 */ /* 0x000fca0000000000 */
[----:B0-----:R-:W-:-:S04]  /*2e40*/  PRMT R4, R5, 0x654, R4 ;  /* 0x0000065405047816 */ /* 0x001fc80000000004 */
[----:B------:R1:W-:Y:S01]  /*2e50*/  SYNCS.ARRIVE.TRANS64.RED.A1T0 RZ, [R4+URZ], RZ ;  /* 0x000000ff04ff79a7 */ /* 0x0003e2000810043f */
[----:B------:R-:W-:Y:S05]  /*2e60*/  @P0 BRA `(.L_x_4944) ;  /* 0xfffffff400380947 */ /* 0x000fea000383ffff */
.L_x_4942:
[----:B------:R-:W-:Y:S01]  /*2e70*/  BAR.SYNC.DEFER_BLOCKING 0xe, 0x100 ;  /* 0x0384000000007b1d */ /* 0x000fe20000010000 */
[C---:B------:R-:W-:Y:S01]  /*2e80*/  IMAD R0, R2.reuse, 0x40, R19 ;  /* 0x0000004002007824 */ /* 0x040fe200078e0213 */
[----:B------:R-:W-:Y:S01]  /*2e90*/  PLOP3.LUT P0, PT, PT, PT, PT, 0x8, 0x0 ;  /* 0x000000000000781c */ /* 0x000fe20003f0e170 */
[----:B------:R-:W-:Y:S02]  /*2ea0*/  VIADD R2, R2, 0x1 ;  /* 0x0000000102027836 */ /* 0x000fe40000000000 */
[----:B------:R-:W-:Y:S02]  /*2eb0*/  IMAD R17, R0, 0x4, R17 ;  /* 0x0000000400117824 */ /* 0x000fe400078e0211 */
[----:B------:R-:W-:Y:S01]  /*2ec0*/  IMAD.MOV.U32 R20, RZ, RZ, RZ ;  /* 0x000000ffff147224 */ /* 0x000fe200078e00ff */
        /* <DEDUP_REMOVED lines=72> */
[----:B------:R-:W-:Y:S01]  /*3350*/  R2UR UR4, R3 ;  /* 0x00000000030472ca */ /* 0x000fe200000e0000 */
        /* <DEDUP_REMOVED lines=62> */
[----:B------:R-:W-:Y:S01]  /*3740*/  ULOP3.LUT UR37, UR37, UR4, URZ, 0x3c, !UPT ;  /* 0x0000000425257292 */ /* 0x000fe2000f8e3c3f */
[----:B------:R-:W-:Y:S06]  /*3750*/  BAR.ARV 0xf, 0x100 ;  /* 0x03c4000000007b1d */ /* 0x000fec0000002000 */
[----:B------:R-:W-:Y:S05]  /*3760*/  BRA `(.L_x_4940) ;  /* 0x000000a000987947 */ /* 0x000fea0003800000 */
.L_x_4938:
[----:B------:R-:W2:Y:S01]  /*3770*/  LDC R186, c[0x0][0x448] ;  /* 0x00011200ffba7b82 */ /* 0x000ea20000000800 */
[----:B------:R-:W-:Y:S01]  /*3780*/  UIADD3 UR4, UR39, 0x3f, URZ ;  /* 0x0000003f27047890 */ /* 0x000fe2000fffe03f */
[----:B01----:R-:W-:Y:S02]  /*3790*/  IADD3 R5, R185, 0x40, -R184 ;  /* 0x00000040b9057810 */ /* 0x003fe40007ffe8b8 */
[----:B------:R-:W-:Y:S02]  /*37a0*/  LOP3.LUT R16, R16, 0xffffffef, RZ, 0xc0, !PT ;  /* 0xffffffef10107812 */ /* 0x000fe400078ec0ff */
[----:B--2---:R-:W-:-:S13]  /*37b0*/  ISETP.NE.AND P0, PT, R186, 0x1, PT ;  /* 0x00000001ba00780c */ /* 0x004fda0003f05270 */
[----:B------:R-:W0:Y:S01]  /*37c0*/  @P0 LDC R0, c[0x0][0x44c] ;  /* 0x00011300ff000b82 */ /* 0x000e220000000800 */
[----:B------:R-:W-:-:S07]  /*37d0*/  @P0 LOP3.LUT R16, R16, 0x10, RZ, 0xfc, !PT ;  /* 0x0000001010100812 */ /* 0x000fce00078efcff */
[----:B------:R-:W1:Y:S01]  /*37e0*/  @P0 LDC R4, c[0x0][0x450] ;  /* 0x00011400ff040b82 */ /* 0x000e620000000800 */
[----:B0-----:R-:W-:-:S04]  /*37f0*/  @P0 IMAD.HI.U32 R3, R0, UR4, RZ ;  /* 0x0000000400030c27 */ /* 0x001fc8000f8e00ff */
[----:B------:R-:W-:Y:S01]  /*3800*/  IMAD.U32 R0, RZ, RZ, UR4 ;  /* 0x00000004ff007e24 */ /* 0x000fe2000f8e00ff */
[----:B------:R-:W-:Y:S01]  /*3810*/  UMOV UR4, URZ ;  /* 0x0000003f00047c82 */ /* 0x000fe20008000000 */
[----:B-1----:R-:W-:-:S05]  /*3820*/  @P0 SHF.R.U32.HI R0, RZ, R4, R3 ;  /* 0x00000004ff000219 */ /* 0x002fca0000011603 */
[----:B------:R-:W-:-:S05]  /*3830*/  IMAD.IADD R0, R5, 0x1, R0 ;  /* 0x0000000105007824 */ /* 0x000fca00078e0200 */
[----:B------:R-:W-:-:S04]  /*3840*/  SHF.R.S32.HI R3, RZ, 0x1f, R0 ;  /* 0x0000001fff037819 */ /* 0x000fc80000011400 */
[----:B------:R-:W-:Y:S02]  /*3850*/  LEA.HI R3, R3, R0, RZ, 0x6 ;  /* 0x0000000003037211 */ /* 0x000fe400078f30ff */
[----:B------:R-:W-:Y:S02]  /*3860*/  LOP3.LUT R0, R201, 0xff, RZ, 0xc0, !PT ;  /* 0x000000ffc9007812 */ /* 0x000fe400078ec0ff */
[----:B------:R-:W-:Y:S02]  /*3870*/  SHF.R.S32.HI R3, RZ, 0x6, R3 ;  /* 0x00000006ff037819 */ /* 0x000fe40000011403 */
[----:B------:R-:W-:Y:S02]  /*3880*/  R2UR UR38, R0 ;  /* 0x00000000002672ca */ /* 0x000fe400000e0000 */
[----:B------:R-:W-:-:S04]  /*3890*/  VIMNMX R6, R6, R3, PT ;  /* 0x0000000306067248 */ /* 0x000fc80003fe0100 */
[----:B------:R-:W-:-:S13]  /*38a0*/  ISETP.GE.AND P0, PT, R6, 0x1, PT ;  /* 0x000000010600780c */ /* 0x000fda0003f06270 */
[----:B------:R-:W-:Y:S05]  /*38b0*/  @!P0 BRA `(.L_x_4945) ;  /* 0x0000000000948947 */ /* 0x000fea0003800000 */
[----:B------:R-:W-:Y:S01]  /*38c0*/  SHF.R.U32.HI R5, RZ, 0x10, R201 ;  /* 0x00000010ff057819 */ /* 0x000fe200000116c9 */
[----:B------:R-:W-:-:S03]  /*38d0*/  UMOV UR4, URZ ;  /* 0x0000003f00047c82 */ /* 0x000fc60008000000 */
[----:B------:R-:W-:-:S13]  /*38e0*/  ISETP.NE.AND P0, PT, R5, RZ, PT ;  /* 0x000000ff0500720c */ /* 0x000fda0003f05270 */
[----:B------:R-:W0:Y:S02]  /*38f0*/  @!P0 LDC R5, c[0x0][0xae8] ;  /* 0x0002ba00ff058b82 */ /* 0x000e240000000800 */
[-C--:B0-----:R-:W-:Y:S02]  /*3900*/  IABS R0, R5.reuse ;  /* 0x0000000500007213 */ /* 0x081fe40000000000 */
[----:B------:R-:W-:Y:S02]  /*3910*/  IABS R8, R5 ;  /* 0x0000000500087213 */ /* 0x000fe40000000000 */
[----:B------:R-:W-:Y:S02]  /*3920*/  R2UR UR8, R0 ;  /* 0x00000000000872ca */ /* 0x000fe400000e0000 */
[C---:B------:R-:W-:Y:S02]  /*3930*/  IADD3 R0, R5.reuse, -0x1, R6 ;  /* 0xffffffff05007810 */ /* 0x040fe40007ffe006 */
[----:B------:R-:W-:-:S02]  /*3940*/  R2UR UR9, R5 ;  /* 0x00000000050972ca */ /* 0x000fc400000e0000 */
[----:B------:R-:W-:Y:S02]  /*3950*/  IABS R7, R0 ;  /* 0x0000000000077213 */ /* 0x000fe40000000000 */
[----:B------:R-:W-:Y:S02]  /*3960*/  LOP3.LUT R0, R0, R5, RZ, 0x3c, !PT ;  /* 0x0000000500007212 */ /* 0x000fe400078e3cff */
[----:B------:R-:W-:-:S03]  /*3970*/  R2UR UR7, R7 ;  /* 0x00000000070772ca */ /* 0x000fc600000e0000 */
[----:B------:R-:W0:Y:S04]  /*3980*/  I2F.RP R3, UR8 ;  /* 0x0000000800037d06 */ /* 0x000e280008209400 */
        /* <DEDUP_REMOVED lines=24> */
.L_x_4945:
        /* <DEDUP_REMOVED lines=72> */
[----:B------:R-:W2:Y:S04]  /*3f90*/  LDL R0, [R1+0xc] ;  /* 0x00000c0001007983 */ /* 0x000ea80000100800 */
        /* <DEDUP_REMOVED lines=28> */
.L_x_4946:
        /* <DEDUP_REMOVED lines=10> */
[----:B------:R-:W0:Y:S02]  /*4200*/  SYNCS.PHASECHK.TRANS64.TRYWAIT P1, [R17+URZ+0x38800], R6 ;  /* 0x03880006110075a7 */ /* 0x000e24000802017f */
[----:B0-----:R-:W-:Y:S05]  /*4210*/  @!P1 BRA `(.L_x_4947) ;  /* 0x0000015000ac9947 */ /* 0x001fea0003800000 */
.L_x_5091:
[----:B------:R-:W-:Y:S05]  /*4220*/  @!P0 BRA `(.L_x_4948) ;  /* 0x0000000000048947 */ /* 0x000fea0003800000 */
[----:B------:R-:W-:Y:S01]  /*4230*/  BPT.TRAP 0x1 ;  /* 0x000000040000795c */ /* 0x000fe20000300000 */
.L_x_4948:
[----:B------:R-:W-:Y:S02]  /*4240*/  IMAD.U32 R8, RZ, RZ, UR37 ;  /* 0x00000025ff087e24 */ /* 0x000fe4000f8e00ff */
[----:B------:R-:W-:-:S03]  /*4250*/  IMAD R9, R2, 0x8, R17 ;  /* 0x0000000802097824 */ /* 0x000fc600078e0211 */
[----:B------:R-:W-:-:S04]  /*4260*/  SHF.L.U32 R8, R8, 0x1f, RZ ;  /* 0x0000001f08087819 */ /* 0x000fc800000006ff */
[----:B------:R1:W2:Y:S01]  /*4270*/  SYNCS.PHASECHK.TRANS64.TRYWAIT P1, [R9+URZ+0x38830], R8 ;  /* 0x03883008090075a7 */ /* 0x0002a2000802017f */
[----:B------:R-:W-:Y:S05]  /*4280*/  @!P0 BRA `(.L_x_4949) ;  /* 0x0000000000048947 */ /* 0x000fea0003800000 */
[----:B------:R-:W-:Y:S01]  /*4290*/  BPT.TRAP 0x1 ;  /* 0x000000040000795c */ /* 0x000fe20000300000 */
.L_x_4949:
[----:B------:R-:W-:-:S05]  /*42a0*/  VIADD R0, R17, 0x22400 ;  /* 0x0002240011007836 */ /* 0x000fca0000000000 */
[----:B------:R-:W-:-:S04]  /*42b0*/  SHF.R.U32.HI R0, RZ, 0x4, R0 ;  /* 0x00000004ff007819 */ /* 0x000fc80000011600 */
[----:B------:R-:W-:Y:S01]  /*42c0*/  LOP3.LUT R0, R0, 0x3fff, RZ, 0xc0, !PT ;  /* 0x00003fff00007812 */ /* 0x000fe200078ec0ff */
[----:B--2---:R-:W-:Y:S06]  /*42d0*/  @P1 BRA `(.L_x_4950) ;  /* 0x0000000000081947 */ /* 0x004fec0003800000 */
[----:B------:R-:W2:Y:S02]  /*42e0*/  SYNCS.PHASECHK.TRANS64.TRYWAIT P1, [R9+URZ+0x38830], R8 ;  /* 0x03883008090075a7 */ /* 0x000ea4000802017f */
[----:B--2---:R-:W-:Y:S05]  /*42f0*/  @!P1 BRA `(.L_x_4951) ;  /* 0x0000015000889947 */ /* 0x004fea0003800000 */
.L_x_4950:
[----:B------:R-:W-:Y:S05]  /*4300*/  WARPSYNC.ALL ;  /* 0x0000000000007948 */ /* 0x000fea0003800000 */
[----:B------:R-:W-:Y:S01]  /*4310*/  LOP3.LUT R4, R0, 0x10000, RZ, 0xfc, !PT ;  /* 0x0001000000047812 */ /* 0x000fe200078efcff */
[----:B------:R-:W-:Y:S01]  /*4320*/  VIADD R0, R17, 0x20400 ;  /* 0x0002040011007836 */ /* 0x000fe20000000000 */
[----:B------:R-:W-:-:S03]  /*4330*/  WARPGROUP.ARRIVE ;  /* 0x00000000000079c5 */ /* 0x000fc60000000000 */
[----:B------:R-:W-:Y:S01]  /*4340*/  IMAD R3, R2, 0x200, R4 ;  /* 0x0000020002037824 */ /* 0x000fe200078e0204 */
[----:B------:R-:W-:Y:S01]  /*4350*/  UMOV UR11, 0x40000040 ;  /* 0x40000040000b7882 */ /* 0x000fe20000000000 */
[----:B------:R-:W-:Y:S01]  /*4360*/  UMOV UR9, 0x40000040 ;  /* 0x4000004000097882 */ /* 0x000fe20000000000 */
[----:B------:R-:W-:Y:S01]  /*4370*/  SHF.R.U32.HI R0, RZ, 0x4, R0 ;  /* 0x00000004ff007819 */ /* 0x000fe20000011600 */
[----:B------:R-:W-:Y:S01]  /*4380*/  UMOV UR15, 0x40000040 ;  /* 0x40000040000f7882 */ /* 0x000fe20000000000 */
[----:B------:R-:W-:Y:S01]  /*4390*/  R2UR UR10, R3 ;  /* 0x00000000030a72ca */ /* 0x000fe200000e0000 */
[----:B------:R-:W-:Y:S01]  /*43a0*/  UMOV UR13, 0x40000040 ;  /* 0x40000040000d7882 */ /* 0x000fe20000000000 */
[----:B------:R-:W-:Y:S01]  /*43b0*/  LOP3.LUT R0, R0, 0x3fff, RZ, 0xc0, !PT ;  /* 0x00003fff00007812 */ /* 0x000fe200078ec0ff */
[----:B------:R-:W-:Y:S01]  /*43c0*/  UMOV UR19, 0x40000040 ;  /* 0x4000004000137882 */ /* 0x000fe20000000000 */
[----:B------:R-:W-:Y:S01]  /*43d0*/  UMOV UR17, 0x40000040 ;  /* 0x4000004000117882 */ /* 0x000fe20000000000 */
[----:B------:R-:W-:Y:S01]  /*43e0*/  UMOV UR23, 0x40000040 ;  /* 0x4000004000177882 */ /* 0x000fe20000000000 */
[----:B------:R-:W-:Y:S01]  /*43f0*/  LOP3.LUT R0, R0, 0x10000, RZ, 0xfc, !PT ;  /* 0x0001000000007812 */ /* 0x000fe200078efcff */
[----:B------:R-:W-:-:S03]  /*4400*/  UMOV UR21, 0x40000040 ;  /* 0x4000004000157882 */ /* 0x000fc60000000000 */
[C---:B------:R-:W-:Y:S01]  /*4410*/  R2UR UR8, R0.reuse ;  /* 0x00000000000872ca */ /* 0x040fe200000e0000 */
[C---:B------:R-:W-:Y:S02]  /*4420*/  VIADD R3, R0.reuse, 0x2 ;  /* 0x0000000200037836 */ /* 0x040fe40000000000 */
[----:B------:R-:W-:Y:S02]  /*4430*/  UIADD3 UR14, UR10, 0x2, URZ ;  /* 0x000000020a0e7890 */ /* 0x000fe4000fffe03f */
[----:B------:R-:W-:Y:S01]  /*4440*/  UIADD3 UR18, UR10, 0x4, URZ ;  /* 0x000000040a127890 */ /* 0x000fe2000fffe03f */
[----:B------:R-:W-:Y:S01]  /*4450*/  R2UR UR12, R3 ;  /* 0x00000000030c72ca */ /* 0x000fe200000e0000 */
[C---:B------:R-:W-:Y:S01]  /*4460*/  VIADD R3, R0.reuse, 0x4 ;  /* 0x0000000400037836 */ /* 0x040fe20000000000 */
[----:B------:R-:W-:Y:S01]  /*4470*/  UIADD3 UR22, UR10, 0x6, URZ ;  /* 0x000000060a167890 */ /* 0x000fe2000fffe03f */
[----:B------:R-:W-:-:S03]  /*4480*/  VIADD R0, R0, 0x6 ;  /* 0x0000000600007836 */ /* 0x000fc60000000000 */
[----:B------:R-:W-:Y:S01]  /*4490*/  R2UR UR16, R3 ;  /* 0x00000000031072ca */ /* 0x000fe200000e0000 */
[----:B------:R-:W-:Y:S01]  /*44a0*/  HGMMA.64x64x16.F32.BF16 R24, gdesc[UR8], RZ, !UPT, gsb0 ;  /* 0x00e00000081879f0 */ /* 0x000fe2000c0018ff */
[----:B------:R-:W-:Y:S02]  /*44b0*/  R2UR UR20, R0 ;  /* 0x00000000001472ca */ /* 0x000fe400000e0000 */
        /* <DEDUP_REMOVED lines=10> */
[----:B------:R-:W3:Y:S02]  /*4560*/  SYNCS.PHASECHK.TRANS64.TRYWAIT P1, [R17+URZ+0x38810], R6 ;  /* 0x03881006110075a7 */ /* 0x000ee4000802017f */
[----:B---3--:R-:W-:Y:S05]  /*4570*/  @!P1 BRA `(.L_x_4952) ;  /* 0x0000014c00fc9947 */ /* 0x008fea0003800000 */
.L_x_5092:
[----:B------:R-:W-:Y:S05]  /*4580*/  @!P0 BRA `(.L_x_4953) ;  /* 0x0000000000048947 */ /* 0x000fea0003800000 */
[----:B------:R-:W-:Y:S01]  /*4590*/  BPT.TRAP 0x1 ;  /* 0x000000040000795c */ /* 0x000fe20000300000 */
.L_x_4953:
[----:B------:R4:W0:Y:S01]  /*45a0*/  SYNCS.PHASECHK.TRANS64.TRYWAIT P1, [R9+URZ+0x38850], R8 ;  /* 0x03885008090075a7 */ /* 0x000822000802017f */
[----:B------:R-:W-:Y:S05]  /*45b0*/  @!P0 BRA `(.L_x_4954) ;  /* 0x0000000000048947 */ /* 0x000fea0003800000 */
[----:B------:R-:W-:Y:S01]  /*45c0*/  BPT.TRAP 0x1 ;  /* 0x000000040000795c */ /* 0x000fe20000300000 */
.L_x_4954:
[C---:B------:R-:W-:Y:S02]  /*45d0*/  VIADD R0, R17.reuse, 0x400 ;  /* 0x0000040011007836 */ /* 0x040fe40000000000 */
[----:B------:R-:W-:-:S03]  /*45e0*/  VIADD R3, R17, 0x26400 ;  /* 0x0002640011037836 */ /* 0x000fc60000000000 */
[----:B------:R-:W-:Y:S02]  /*45f0*/  SHF.R.U32.HI R0, RZ, 0x4, R0 ;  /* 0x00000004ff007819 */ /* 0x000fe40000011600 */
[----:B------:R-:W-:Y:S02]  /*4600*/  SHF.R.U32.HI R3, RZ, 0x4, R3 ;  /* 0x00000004ff037819 */ /* 0x000fe40000011603 */
[----:B------:R-:W-:Y:S02]  /*4610*/  LOP3.LUT R0, R0, 0x3fff, RZ, 0xc0, !PT ;  /* 0x00003fff00007812 */ /* 0x000fe400078ec0ff */
[----:B------:R-:W-:Y:S02]  /*4620*/  LOP3.LUT R3, R3, 0x3fff, RZ, 0xc0, !PT ;  /* 0x00003fff03037812 */ /* 0x000fe400078ec0ff */
[----:B------:R-:W-:Y:S02]  /*4630*/  LOP3.LUT R0, R0, 0x10000, RZ, 0xfc, !PT ;  /* 0x0001000000007812 */ /* 0x000fe400078efcff */
[----:B------:R-:W-:-:S03]  /*4640*/  LOP3.LUT R3, R3, 0x10000, RZ, 0xfc, !PT ;  /* 0x0001000003037812 */ /* 0x000fc600078efcff */
[----:B------:R-:W-:Y:S01]  /*4650*/  IMAD R5, R2, 0x1000, R0 ;  /* 0x0000100002057824 */ /* 0x000fe200078e0200 */
[----:B0-----:R-:W-:Y:S06]  /*4660*/  @P1 BRA `(.L_x_4955) ;  /* 0x0000000000081947 */ /* 0x001fec0003800000 */
[----:B------:R-:W0:Y:S02]  /*4670*/  SYNCS.PHASECHK.TRANS64.TRYWAIT P1, [R9+URZ+0x38850], R8 ;  /* 0x03885008090075a7 */ /* 0x000e24000802017f */
[----:B0-----:R-:W-:Y:S05]  /*4680*/  @!P1 BRA `(.L_x_4956) ;  /* 0x0000014c00cc9947 */ /* 0x001fea0003800000 */
.L_x_4955:
[----:B------:R-:W-:Y:S01]  /*4690*/  R2UR UR24, R3 ;  /* 0x00000000031872ca */ /* 0x000fe200000e0000 */
[----:B------:R-:W-:Y:S01]  /*46a0*/  WARPGROUP.ARRIVE ;  /* 0x00000000000079c5 */ /* 0x000fe20000000000 */
[----:B------:R-:W-:Y:S01]  /*46b0*/  R2UR UR26, R5 ;  /* 0x00000000051a72ca */ /* 0x000fe200000e0000 */
[----:B------:R-:W-:Y:S01]  /*46c0*/  UMOV UR25, 0x40000040 ;  /* 0x4000004000197882 */ /* 0x000fe20000000000 */
[----:B------:R-:W-:Y:S01]  /*46d0*/  UMOV UR27, 0x40000040 ;  /* 0x40000040001b7882 */ /* 0x000fe20000000000 */
[----:B------:R-:W-:Y:S01]  /*46e0*/  VIADD R7, R3, 0x2 ;  /* 0x0000000203077836 */ /* 0x000fe20000000000 */
[----:B------:R-:W-:Y:S01]  /*46f0*/  UMOV UR5, 0x40000040 ;  /* 0x4000004000057882 */ /* 0x000fe20000000000 */
[----:B---3--:R-:W-:Y:S01]  /*4700*/  VIADD R6, R5, 0x2 ;  /* 0x0000000205067836 */ /* 0x008fe20000000000 */
[----:B------:R-:W-:Y:S01]  /*4710*/  UMOV UR7, 0x40000040 ;  /* 0x4000004000077882 */ /* 0x000fe20000000000 */
[----:B------:R-:W0:Y:S01]  /*4720*/  S2R R10, SR_TID.X ;  /* 0x00000000000a7919 */ /* 0x000e220000002100 */
[----:B------:R-:W-:Y:S01]  /*4730*/  R2UR UR4, R7 ;  /* 0x00000000070472ca */ /* 0x000fe200000e0000 */
[----:B------:R-:W-:Y:S01]  /*4740*/  VIADD R7, R3, 0x4 ;  /* 0x0000000403077836 */ /* 0x000fe20000000000 */
[----:B------:R-:W-:Y:S01]  /*4750*/  R2UR UR6, R6 ;  /* 0x00000000060672ca */ /* 0x000fe200000e0000 */
[----:B------:R-:W-:-:S02]  /*4760*/  VIADD R6, R5, 0x4 ;  /* 0x0000000405067836 */ /* 0x000fc40000000000 */
[----:B------:R-:W-:Y:S01]  /*4770*/  HGMMA.64x64x16.F32.BF16 R24, gdesc[UR24], R24, gsb0 ;  /* 0x00e00000181879f0 */ /* 0x000fe20008001818 */
[----:B------:R-:W-:Y:S01]  /*4780*/  VIADD R11, R5, 0x800 ;  /* 0x00000800050b7836 */ /* 0x000fe20000000000 */
[----:B0-----:R-:W-:Y:S01]  /*4790*/  SHF.R.U32.HI R10, RZ, 0x7, R10 ;  /* 0x00000007ff0a7819 */ /* 0x001fe2000001160a */
        /* <DEDUP_REMOVED lines=8> */
[----:B------:R-:W-:Y:S01]  /*4820*/  VIADD R6, R5, 0x6 ;  /* 0x0000000605067836 */ /* 0x000fe20000000000 */
        /* <DEDUP_REMOVED lines=115> */
[----:B------:R-:W0:Y:S01]  /*4f60*/  SHFL.IDX PT, R6, R10, RZ, 0x1f ;  /* 0x00001fff0a067589 */ /* 0x000e2200000e0000 */
[----:B------:R-:W-:Y:S01]  /*4f70*/  VIADD R7, R3, 0x800 ;  /* 0x0000080003077836 */ /* 0x000fe20000000000 */
[----:B0-----:R-:W-:-:S04]  /*4f80*/  ISETP.GT.AND P1, PT, R6, 0x7f, PT ;  /* 0x0000007f0600780c */ /* 0x001fc80003f24270 */
[----:B------:R-:W-:-:S05]  /*4f90*/  SEL R6, RZ, 0x2, !P1 ;  /* 0x00000002ff067807 */ /* 0x000fca0004800000 */
[C---:B-12-4-:R-:W-:Y:S02]  /*4fa0*/  IMAD.IADD R8, R6.reuse, 0x1, R7 ;  /* 0x0000000106087824 */ /* 0x056fe400078e0207 */
        /* <DEDUP_REMOVED lines=12> */
[----:B------:R-:W-:Y:S02]  /*5070*/  IMAD.IADD R13, R11, 0x1, R8 ;  /* 0x000000010b0d7824 */ /* 0x000fe400078e0208 */
[--C-:B------:R-:W-:Y:S02]  /*5080*/  IMAD.IADD R7, R7, 0x1, R10.reuse ;  /* 0x0000000107077824 */ /* 0x100fe400078e020a */
        /* <DEDUP_REMOVED lines=132> */
[----:B------:R-:W-:-:S02]  /*58d0*/  IMAD.IADD R10, R10, 0x1, R11 ;  /* 0x000000010a0a7824 */ /* 0x000fc400078e020b */
        /* <DEDUP_REMOVED lines=35> */
.L_x_4957:
[----:B------:R-:W-:Y:S01]  /*5b10*/  ISETP.NE.AND P5, PT, R186, 0x1, PT ;  /* 0x00000001ba00780c */ /* 0x000fe20003fa5270 */
[----:B------:R-:W-:Y:S01]  /*5b20*/  VIADD R5, R193, UR39 ;  /* 0x00000027c1057c36 */ /* 0x000fe20008000000 */
[----:B------:R-:W-:Y:S01]  /*5b30*/  ULDC UR5, c[0x0][0xa80] ;  /* 0x0002a00000057ab9 */ /* 0x000fe20000000800 */
[----:B------:R-:W0:Y:S01]  /*5b40*/  S2R R14, SR_CgaCtaId ;  /* 0x00000000000e7919 */ /* 0x000e220000008800 */
[----:B------:R-:W-:Y:S01]  /*5b50*/  UMOV UR19, 0x40000040 ;  /* 0x4000004000137882 */ /* 0x000fe20000000000 */
[----:B------:R-:W-:Y:S01]  /*5b60*/  UMOV UR7, 0x40000040 ;  /* 0x4000004000077882 */ /* 0x000fe20000000000 */
[----:B------:R-:W-:Y:S01]  /*5b70*/  UMOV UR11, 0x40000040 ;  /* 0x40000040000b7882 */ /* 0x000fe20000000000 */
[----:B------:R-:W-:-:S06]  /*5b80*/  UMOV UR15, 0x40000040 ;  /* 0x40000040000f7882 */ /* 0x000fcc0000000000 */
[----:B------:R-:W1:Y:S08]  /*5b90*/  @P5 LDC R6, c[0x0][0x44c] ;  /* 0x00011300ff065b82 */ /* 0x000e700000000800 */
[----:B------:R-:W2:Y:S01]  /*5ba0*/  @P5 LDC R7, c[0x0][0x450] ;  /* 0x00011400ff075b82 */ /* 0x000ea20000000800 */
[----:B-1----:R-:W-:-:S05]  /*5bb0*/  @P5 IMAD.HI.U32 R6, R5, R6, RZ ;  /* 0x0000000605065227 */ /* 0x002fca00078e00ff */
[----:B--2---:R-:W-:Y:S01]  /*5bc0*/  @P5 SHF.R.U32.HI R5, RZ, R7, R6 ;  /* 0x00000007ff055219 */ /* 0x004fe20000011606 */
[----:B------:R-:W-:-:S04]  /*5bd0*/  IMAD R6, R168, -0x40, R11 ;  /* 0xffffffc0a8067824 */ /* 0x000fc800078e020b */
[----:B------:R-:W1:Y:S01]  /*5be0*/  SHFL.IDX PT, R8, R5, RZ, 0x1c1f ;  /* 0x001c1fff05087589 */ /* 0x000e6200000e0000 */
[----:B------:R-:W-:Y:S02]  /*5bf0*/  IADD3 R7, R185, 0x1, R6 ;  /* 0x00000001b9077810 */ /* 0x000fe40007ffe006 */
[----:B------:R-:W-:Y:S01]  /*5c00*/  IADD3 R6, -R192, R6, R185 ;  /* 0x00000006c0067210 */ /* 0x000fe20007ffe1b9 */
[----:B------:R-:W2:Y:S01]  /*5c10*/  SHFL.IDX PT, R5, R5, 0x1, 0x1c1f ;  /* 0x003c1f0005057f89 */ /* 0x000ea200000e0000 */
[----:B------:R-:W-:-:S04]  /*5c20*/  IADD3 R7, -R184, R7, -R192 ;  /* 0x00000007b8077210 */ /* 0x000fc80007ffe9c0 */
[----:B-1----:R-:W-:-:S04]  /*5c30*/  VIADDMNMX R8, R8, R7, R6, PT ;  /* 0x0000000708087246 */ /* 0x002fc80003800106 */
        /* <DEDUP_REMOVED lines=46> */
[----:B--2---:R-:W-:Y:S02]  /*5f20*/  VIADDMNMX R6, R5, R7, R6, PT ;  /* 0x0000000705067246 */ /* 0x004fe40003800106 */
        /* <DEDUP_REMOVED lines=16> */
[----:B-1----:R-:W-:Y:S02]  /*6030*/  FMNMX.FTZ R11, R8, R11, !PT ;  /* 0x0000000b080b7209 */ /* 0x002fe40007810000 */
[----:B------:R-:W-:Y:S02]  /*6040*/  FMNMX.FTZ R8, R30, R5, !PT ;  /* 0x000000051e087209 */ /* 0x000fe40007810000 */
[----:B------:R-:W-:Y:S01]  /*6050*/  ISETP.GT.AND P1, PT, R6, 0x19, PT ;  /* 0x000000190600780c */ /* 0x000fe20003f24270 */
[----:B------:R-:W1:Y:S01]  /*6060*/  SHFL.BFLY PT, R10, R11, 0x1, 0x1f ;  /* 0x0c201f000b0a7f89 */ /* 0x000e6200000e0000 */
        /* <DEDUP_REMOVED lines=58> */
[----:B--2---:R-:W-:Y:S01]  /*6410*/  FADD.FTZ R13, R24, R25 ;  /* 0x00000019180d7221 */ /* 0x004fe20000010000 */
[----:B------:R-:W-:-:S06]  /*6420*/  F2FP.BF16.F32.PACK_AB R152, R25, R24 ;  /* 0x000000181998723e */ /* 0x000fcc00000010ff */
[----:B------:R-:W2:Y:S01]  /*6430*/  MUFU.EX2 R32, R32 ;  /* 0x0000002000207308 */ /* 0x000ea20000000800 */
[----:B-1----:R-:W-:-:S07]  /*6440*/  FMNMX.FTZ R8, R5, R8, !PT ;  /* 0x0000000805087209 */ /* 0x002fce0007810000 */
[----:B------:R1:W-:Y:S01]  /*6450*/  MUFU.EX2 R11, R10 ;  /* 0x0000000a000b7308 */ /* 0x0003e20000000800 */
[----:B---3--:R-:W-:Y:S02]  /*6460*/  F2FP.BF16.F32.PACK_AB R154, R29, R28 ;  /* 0x0000001c1d9a723e */ /* 0x008fe400000010ff */
[C---:B------:R-:W-:Y:S01]  /*6470*/  FSETP.NEU.FTZ.AND P1, PT, R8.reuse, -INF , PT ;  /* 0xff8000000800780b */ /* 0x040fe20003f3d000 */
[----:B------:R-:W-:-:S04]  /*6480*/  FMUL.FTZ R5, R8, UR5 ;  /* 0x0000000508057c20 */ /* 0x000fc80008410000 */
[----:B------:R-:W-:Y:S01]  /*6490*/  MUFU.EX2 R33, R33 ;  /* 0x0000002100217308 */ /* 0x000fe20000000800 */
[----:B------:R-:W-:Y:S01]  /*64a0*/  FSEL R6, R5, RZ, P1 ;  /* 0x000000ff05067208 */ /* 0x000fe20000800000 */
[----:B------:R-:W-:-:S04]  /*64b0*/  IMAD R5, R2, 0x1000, R22 ;  /* 0x0000100002057824 */ /* 0x000fc800078e0216 */
        /* <DEDUP_REMOVED lines=8> */
[----:B------:R-:W-:Y:S02]  /*6540*/  VIADD R12, R5, 0x100 ;  /* 0x00000100050c7836 */ /* 0x000fe40000000000 */
[--C-:B------:R-:W-:Y:S01]  /*6550*/  FFMA.FTZ R39, R39, UR5, -R6.reuse ;  /* 0x0000000527277c23 */ /* 0x100fe20008010806 */
[C---:B-1----:R-:W-:Y:S01]  /*6560*/  VIADD R10, R5.reuse, 0x80 ;  /* 0x00000080050a7836 */ /* 0x042fe20000000000 */
[C---:B------:R-:W-:Y:S01]  /*6570*/  R2UR UR4, R5.reuse ;  /* 0x00000000050472ca */ /* 0x040fe200000e0000 */
[----:B------:R-:W-:Y:S01]  /*6580*/  VIADD R5, R5, 0x180 ;  /* 0x0000018005057836 */ /* 0x000fe20000000000 */
[----:B------:R-:W-:Y:S01]  /*6590*/  R2UR UR10, R12 ;  /* 0x000000000c0a72ca */ /* 0x000fe200000e0000 */
[----:B------:R-:W1:Y:S01]  /*65a0*/  MUFU.EX2 R27, R27 ;  /* 0x0000001b001b7308 */ /* 0x000e620000000800 */
[--C-:B------:R-:W-:Y:S01]  /*65b0*/  FFMA.FTZ R42, R42, UR5, -R6.reuse ;  /* 0x000000052a2a7c23 */ /* 0x100fe20008010806 */
[----:B------:R-:W-:Y:S01]  /*65c0*/  R2UR UR6, R10 ;  /* 0x000000000a0672ca */ /* 0x000fe200000e0000 */
[----:B------:R-:W-:Y:S01]  /*65d0*/  FADD.FTZ R10, R28, R13 ;  /* 0x0000000d1c0a7221 */ /* 0x000fe20000010000 */
[----:B------:R-:W-:Y:S01]  /*65e0*/  R2UR UR14, R5 ;  /* 0x00000000050e72ca */ /* 0x000fe200000e0000 */
[----:B------:R-:W-:Y:S01]  /*65f0*/  FFMA.FTZ R43, R43, UR5, -R6 ;  /* 0x000000052b2b7c23 */ /* 0x000fe20008010806 */
[----:B------:R-:W-:-:S02]  /*6600*/  VIADD R5, R9, 0x38840 ;  /* 0x0003884009057836 */ /* 0x000fc40000000000 */
[----:B------:R-:W-:Y:S01]  /*6610*/  FADD.FTZ R13, R29, R10 ;  /* 0x0000000a1d0d7221 */ /* 0x000fe20000010000 */
[----:B------:R-:W3:Y:S01]  /*6620*/  MUFU.EX2 R30, R30 ;  /* 0x0000001e001e7308 */ /* 0x000ee20000000800 */
[--C-:B------:R-:W-:Y:S01]  /*6630*/  FFMA.FTZ R46, R46, UR5, -R6.reuse ;  /* 0x000000052e2e7c23 */ /* 0x100fe20008010806 */
[--C-:B------:R-:W-:Y:S01]  /*6640*/  FFMA.FTZ R47, R47, UR5, -R6.reuse ;  /* 0x000000052f2f7c23 */ /* 0x100fe20008010806 */
[----:B0-----:R-:W-:Y:S01]  /*6650*/  PRMT R5, R14, 0x654, R5 ;  /* 0x000006540e057816 */ /* 0x001fe20000000005 */
[----:B--2---:R-:W-:Y:S01]  /*6660*/  FADD.FTZ R10, R32, R13 ;  /* 0x0000000d200a7221 */ /* 0x004fe20000010000 */
[--C-:B------:R-:W-:Y:S01]  /*6670*/  FFMA.FTZ R50, R50, UR5, -R6.reuse ;  /* 0x0000000532327c23 */ /* 0x100fe20008010806 */
[--C-:B------:R-:W-:Y:S01]  /*6680*/  FFMA.FTZ R51, R51, UR5, -R6.reuse ;  /* 0x0000000533337c23 */ /* 0x100fe20008010806 */
[----:B------:R0:W-:Y:S01]  /*6690*/  SYNCS.ARRIVE.TRANS64.RED.A1T0 RZ, [R5+URZ], RZ ;  /* 0x000000ff05ff79a7 */ /* 0x0001e2000810043f */
[----:B------:R-:W2:Y:S01]  /*66a0*/  MUFU.EX2 R31, R31 ;  /* 0x0000001f001f7308 */ /* 0x000ea20000000800 */
[----:B-1----:R-:W-:Y:S01]  /*66b0*/  FADD.FTZ R15, R26, R27 ;  /* 0x0000001b1a0f7221 */ /* 0x002fe20000010000 */
[--C-:B------:R-:W-:Y:S01]  /*66c0*/  FFMA.FTZ R54, R54, UR5, -R6.reuse ;  /* 0x0000000536367c23 */ /* 0x100fe20008010806 */
[----:B------:R-:W-:Y:S01]  /*66d0*/  FFMA.FTZ R6, R55, UR5, -R6 ;  /* 0x0000000537067c23 */ /* 0x000fe20008010806 */
[----:B------:R-:W-:Y:S01]  /*66e0*/  F2FP.BF16.F32.PACK_AB R153, R27, R26 ;  /* 0x0000001a1b99723e */ /* 0x000fe200000010ff */
[----:B------:R-:W-:Y:S01]  /*66f0*/  UMOV UR18, UR4 ;  /* 0x0000000400127c82 */ /* 0x000fe20008000000 */
[C---:B------:R-:W-:Y:S01]  /*6700*/  F2FP.BF16.F32.PACK_AB R156, R33.reuse, R32 ;  /* 0x00000020219c723e */ /* 0x040fe200000010ff */
[----:B0-----:R-:W-:Y:S01]  /*6710*/  FADD.FTZ R5, R33, R10 ;  /* 0x0000000a21057221 */ /* 0x001fe20000010000 */
[----:B------:R-:W0:Y:S01]  /*6720*/  MUFU.EX2 R34, R34 ;  /* 0x0000002200227308 */ /* 0x000e220000000800 */
[----:B---3--:R-:W-:-:S07]  /*6730*/  FADD.FTZ R12, R30, R15 ;  /* 0x0000000f1e0c7221 */ /* 0x008fce0000010000 */
[----:B------:R-:W1:Y:S01]  /*6740*/  MUFU.EX2 R35, R35 ;  /* 0x0000002300237308 */ /* 0x000e620000000800 */
[C---:B--2---:R-:W-:Y:S01]  /*6750*/  FADD.FTZ R15, R31.reuse, R12 ;  /* 0x0000000c1f0f7221 */ /* 0x044fe20000010000 */
[----:B------:R-:W-:Y:S01]  /*6760*/  F2FP.BF16.F32.PACK_AB R155, R31, R30 ;  /* 0x0000001e1f9b723e */ /* 0x000fe200000010ff */
[----:B------:R-:W-:Y:S06]  /*6770*/  BAR.SYNC.DEFER_BLOCKING 0xf, 0x100 ;  /* 0x03c4000000007b1d */ /* 0x000fec0000010000 */
[----:B------:R-:W2:Y:S01]  /*6780*/  MUFU.EX2 R38, R38 ;  /* 0x0000002600267308 */ /* 0x000ea20000000800 */
[----:B0-----:R-:W-:-:S07]  /*6790*/  FADD.FTZ R12, R34, R15 ;  /* 0x0000000f220c7221 */ /* 0x001fce0000010000 */
[----:B------:R-:W0:Y:S01]  /*67a0*/  MUFU.EX2 R36, R36 ;  /* 0x0000002400247308 */ /* 0x000e220000000800 */
[C---:B-1----:R-:W-:Y:S01]  /*67b0*/  FADD.FTZ R13, R35.reuse, R12 ;  /* 0x0000000c230d7221 */ /* 0x042fe20000010000 */
[----:B------:R-:W-:-:S06]  /*67c0*/  F2FP.BF16.F32.PACK_AB R157, R35, R34 ;  /* 0x00000022239d723e */ /* 0x000fcc00000010ff */
[----:B------:R-:W1:Y:S01]  /*67d0*/  MUFU.EX2 R39, R39 ;  /* 0x0000002700277308 */ /* 0x000e620000000800 */
[----:B--2---:R-:W-:Y:S01]  /*67e0*/  FADD.FTZ R12, R38, R13 ;  /* 0x0000000d260c7221 */ /* 0x004fe20000010000 */
[----:B------:R2:W-:Y:S06]  /*67f0*/  STSM.16.M88.4 [R188+0x36400], R152 ;  /* 0x03640098bc007844 */ /* 0x0005ec0000000200 */
[----:B------:R-:W3:Y:S01]  /*6800*/  MUFU.EX2 R37, R37 ;  /* 0x0000002500257308 */ /* 0x000ee20000000800 */
[----:B0-----:R-:W-:-:S07]  /*6810*/  FADD.FTZ R10, R36, R5 ;  /* 0x00000005240a7221 */ /* 0x001fce0000010000 */
[----:B------:R-:W0:Y:S01]  /*6820*/  MUFU.EX2 R42, R42 ;  /* 0x0000002a002a7308 */ /* 0x000e220000000800 */
[C---:B-1----:R-:W-:Y:S01]  /*6830*/  FADD.FTZ R13, R39.reuse, R12 ;  /* 0x0000000c270d7221 */ /* 0x042fe20000010000 */
[----:B------:R-:W-:-:S06]  /*6840*/  F2FP.BF16.F32.PACK_AB R159, R39, R38 ;  /* 0x00000026279f723e */ /* 0x000fcc00000010ff */
[----:B------:R-:W1:Y:S01]  /*6850*/  MUFU.EX2 R40, R40 ;  /* 0x0000002800287308 */ /* 0x000e620000000800 */
[C---:B---3--:R-:W-:Y:S01]  /*6860*/  FADD.FTZ R5, R37.reuse, R10 ;  /* 0x0000000a25057221 */ /* 0x048fe20000010000 */
[----:B------:R-:W-:-:S05]  /*6870*/  F2FP.BF16.F32.PACK_AB R158, R37, R36 ;  /* 0x00000024259e723e */ /* 0x000fca00000010ff */
[----:B------:R2:W-:Y:S01]  /*6880*/  STSM.16.M88.4 [R189], R156 ;  /* 0x0000009cbd007844 */ /* 0x0005e20000000200 */
[----:B------:R-:W3:Y:S01]  /*6890*/  MUFU.EX2 R43, R43 ;  /* 0x0000002b002b7308 */ /* 0x000ee20000000800 */
[----:B0-----:R-:W-:-:S07]  /*68a0*/  FADD.FTZ R12, R42, R13 ;  /* 0x0000000d2a0c7221 */ /* 0x001fce0000010000 */
        /* <DEDUP_REMOVED lines=29> */
[----:B------:R1:W3:Y:S01]  /*6a80*/  MUFU.EX2 R167, R6 ;  /* 0x0000000600a77308 */ /* 0x0002e20000000800 */
[----:B0-----:R-:W-:Y:S01]  /*6a90*/  FADD.FTZ R10, R54, R13 ;  /* 0x0000000d360a7221 */ /* 0x001fe20000010000 */
[----:B-1----:R-:W-:Y:S01]  /*6aa0*/  FADD.FTZ R6, R52, R5 ;  /* 0x0000000534067221 */ /* 0x002fe20000010000 */
[----:B------:R-:W-:-:S03]  /*6ab0*/  F2FP.BF16.F32.PACK_AB R166, R11, R52 ;  /* 0x000000340ba6723e */ /* 0x000fc600000010ff */
[----:B------:R-:W-:Y:S01]  /*6ac0*/  FADD.FTZ R6, R11, R6 ;  /* 0x000000060b067221 */ /* 0x000fe20000010000 */
[C---:B---3--:R-:W-:Y:S01]  /*6ad0*/  FADD.FTZ R5, R167.reuse, R10 ;  /* 0x0000000aa7057221 */ /* 0x048fe20000010000 */
[----:B------:R-:W-:-:S05]  /*6ae0*/  F2FP.BF16.F32.PACK_AB R167, R167, R54 ;  /* 0x00000036a7a7723e */ /* 0x000fca00000010ff */
[----:B------:R2:W-:Y:S01]  /*6af0*/  STSM.16.M88.4 [R190], R164 ;  /* 0x000000a4be007844 */ /* 0x0005e20000000200 */
        /* <DEDUP_REMOVED lines=25> */
.L_x_4958:
[----:B------:R-:W-:Y:S01]  /*6c90*/  VIADD R9, R9, 0x38860 ;  /* 0x0003886009097836 */ /* 0x000fe20000000000 */
[----:B------:R-:W0:Y:S01]  /*6ca0*/  @P5 LDC R10, c[0x0][0x44c] ;  /* 0x00011300ff0a5b82 */ /* 0x000e220000000800 */
[----:B------:R-:W-:Y:S02]  /*6cb0*/  IMAD.U32 R11, RZ, RZ, UR39 ;  /* 0x00000027ff0b7e24 */ /* 0x000fe4000f8e00ff */
[----:B------:R-:W-:Y:S01]  /*6cc0*/  VIADD R168, R168, 0xfffffffe ;  /* 0xfffffffea8a87836 */ /* 0x000fe20000000000 */
[----:B------:R-:W-:-:S04]  /*6cd0*/  PRMT R9, R14, 0x654, R9 ;  /* 0x000006540e097816 */ /* 0x000fc80000000009 */
[----:B------:R1:W-:Y:S01]  /*6ce0*/  SYNCS.ARRIVE.TRANS64.RED.A1T0 RZ, [R9+URZ], RZ ;  /* 0x000000ff09ff79a7 */ /* 0x0003e2000810043f */
[----:B------:R-:W-:Y:S01]  /*6cf0*/  R2UR UR10, R168 ;  /* 0x00000000a80a72ca */ /* 0x000fe200000e0000 */
[----:B-1----:R-:W1:Y:S01]  /*6d00*/  @P5 LDC R9, c[0x0][0x450] ;  /* 0x00011400ff095b82 */ /* 0x002e620000000800 */
[----:B0-----:R-:W-:-:S05]  /*6d10*/  @P5 IMAD.HI.U32 R10, R10, UR39, RZ ;  /* 0x000000270a0a5c27 */ /* 0x001fca000f8e00ff */
[----:B-1----:R-:W-:-:S04]  /*6d20*/  @P5 SHF.R.U32.HI R11, RZ, R9, R10 ;  /* 0x00000009ff0b5219 */ /* 0x002fc8000001160a */
[----:B------:R-:W-:-:S04]  /*6d30*/  IADD3 R11, R11, R185, -R184 ;  /* 0x000000b90b0b7210 */ /* 0x000fc80007ffe8b8 */
[C---:B------:R-:W-:Y:S02]  /*6d40*/  R2UR UR4, R11.reuse ;  /* 0x000000000b0472ca */ /* 0x040fe400000e0000 */
[----:B------:R-:W-:-:S11]  /*6d50*/  R2UR UR6, R11 ;  /* 0x000000000b0672ca */ /* 0x000fd600000e0000 */
        /* <DEDUP_REMOVED lines=12> */
[----:B------:R-:W-:-:S07]  /*6e20*/  IMAD.MOV.U32 R10, RZ, RZ, R2 ;  /* 0x000000ffff0a7224 */ /* 0x000fce00078e0002 */
.L_x_4970:
[----:B------:R-:W-:-:S05]  /*6e30*/  VIADD R2, R10, 0x1 ;  /* 0x000000010a027836 */ /* 0x000fca0000000000 */
[----:B------:R-:W-:-:S04]  /*6e40*/  ISETP.NE.AND P1, PT, R2, 0x2, PT ;  /* 0x000000020200780c */ /* 0x000fc80003f25270 */
[----:B------:R-:W-:Y:S02]  /*6e50*/  SEL R7, RZ, 0x1, P1 ;  /* 0x00000001ff077807 */ /* 0x000fe40000800000 */
[----:B------:R-:W-:Y:S02]  /*6e60*/  SEL R2, R2, RZ, P1 ;  /* 0x000000ff02027207 */ /* 0x000fe40000800000 */
[----:B------:R-:W-:-:S13]  /*6e70*/  R2UR UR7, R7 ;  /* 0x00000000070772ca */ /* 0x000fda00000e0000 */
[----:B------:R-:W-:Y:S01]  /*6e80*/  ULOP3.LUT UR37, UR37, UR7, URZ, 0x3c, !UPT ;  /* 0x0000000725257292 */ /* 0x000fe2000f8e3c3f */
[----:B0-----:R-:W-:Y:S11]  /*6e90*/  @!P0 BRA `(.L_x_4960) ;  /* 0x0000000000048947 */ /* 0x001ff60003800000 */
[----:B------:R-:W-:Y:S01]  /*6ea0*/  BPT.TRAP 0x1 ;  /* 0x000000040000795c */ /* 0x000fe20000300000 */
.L_x_4960:
[----:B------:R-:W-:Y:S02]  /*6eb0*/  IMAD.U32 R7, RZ, RZ, UR37 ;  /* 0x00000025ff077e24 */ /* 0x000fe4000f8e00ff */
[----:B------:R-:W-:-:S03]  /*6ec0*/  IMAD R9, R2, 0x8, R17 ;  /* 0x0000000802097824 */ /* 0x000fc600078e0211 */
[----:B------:R-:W-:-:S04]  /*6ed0*/  SHF.L.U32 R7, R7, 0x1f, RZ ;  /* 0x0000001f07077819 */ /* 0x000fc800000006ff */
[----:B------:R0:W1:Y:S01]  /*6ee0*/  SYNCS.PHASECHK.TRANS64.TRYWAIT P1, [R9+URZ+0x38830], R7 ;  /* 0x03883007090075a7 */ /* 0x000062000802017f */
[----:B------:R-:W-:Y:S05]  /*6ef0*/  @!P0 BRA `(.L_x_4961) ;  /* 0x0000000000048947 */ /* 0x000fea0003800000 */
[----:B------:R-:W-:Y:S01]  /*6f00*/  BPT.TRAP 0x1 ;  /* 0x000000040000795c */ /* 0x000fe20000300000 */
.L_x_4961:
[----:B------:R-:W-:Y:S01]  /*6f10*/  IMAD R8, R2, 0x200, R4 ;  /* 0x0000020002087824 */ /* 0x000fe200078e0204 */
[----:B-1----:R-:W-:Y:S06]  /*6f20*/  @P1 BRA `(.L_x_4962) ;  /* 0x0000000000081947 */ /* 0x002fec0003800000 */
[----:B------:R-:W1:Y:S02]  /*6f30*/  SYNCS.PHASECHK.TRANS64.TRYWAIT P1, [R9+URZ+0x38830], R7 ;  /* 0x03883007090075a7 */ /* 0x000e64000802017f */
[----:B-1----:R-:W-:Y:S05]  /*6f40*/  @!P1 BRA `(.L_x_4963) ;  /* 0x0000012400b09947 */ /* 0x002fea0003800000 */
.L_x_4962:
[----:B------:R-:W-:Y:S01]  /*6f50*/  R2UR UR10, R8 ;  /* 0x00000000080a72ca */ /* 0x000fe200000e0000 */
[----:B------:R-:W-:Y:S01]  /*6f60*/  WARPGROUP.ARRIVE ;  /* 0x00000000000079c5 */ /* 0x000fe20000000000 */
[----:B------:R-:W-:Y:S01]  /*6f70*/  UMOV UR11, 0x40000040 ;  /* 0x40000040000b7882 */ /* 0x000fe20000000000 */
[----:B------:R-:W-:Y:S01]  /*6f80*/  UMOV UR15, 0x40000040 ;  /* 0x40000040000f7882 */ /* 0x000fe20000000000 */
[----:B------:R-:W-:Y:S01]  /*6f90*/  UMOV UR19, 0x40000040 ;  /* 0x4000004000137882 */ /* 0x000fe20000000000 */
[----:B------:R-:W-:-:S08]  /*6fa0*/  UMOV UR23, 0x40000040 ;  /* 0x4000004000177882 */ /* 0x000fd00000000000 */
[----:B------:R-:W-:Y:S01]  /*6fb0*/  HGMMA.64x64x16.F32.BF16 R152, gdesc[UR8], RZ, !UPT, gsb0 ;  /* 0x00e00000089879f0 */ /* 0x000fe2000c0018ff */
[----:B------:R-:W-:Y:S02]  /*6fc0*/  UIADD3 UR14, UR10, 0x2, URZ ;  /* 0x000000020a0e7890 */ /* 0x000fe4000fffe03f */
[----:B------:R-:W-:Y:S02]  /*6fd0*/  UIADD3 UR18, UR10, 0x4, URZ ;  /* 0x000000040a127890 */ /* 0x000fe4000fffe03f */
[----:B------:R-:W-:Y:S01]  /*6fe0*/  UIADD3 UR22, UR10, 0x6, URZ ;  /* 0x000000060a167890 */ /* 0x000fe2000fffe03f */
        /* <DEDUP_REMOVED lines=12> */
.L_x_4964:
[----:B------:R2:W3:Y:S01]  /*70b0*/  SYNCS.PHASECHK.TRANS64.TRYWAIT P1, [R9+URZ+0x38850], R7 ;  /* 0x03885007090075a7 */ /* 0x0004e2000802017f */
[----:B------:R-:W-:Y:S05]  /*70c0*/  @!P0 BRA `(.L_x_4965) ;  /* 0x0000000000048947 */ /* 0x000fea0003800000 */
[----:B------:R-:W-:Y:S01]  /*70d0*/  BPT.TRAP 0x1 ;  /* 0x000000040000795c */ /* 0x000fe20000300000 */
.L_x_4965:
[----:B---3--:R-:W-:Y:S05]  /*70e0*/  @P1 BRA `(.L_x_4966) ;  /* 0x0000000000081947 */ /* 0x008fea0003800000 */
[----:B------:R-:W3:Y:S02]  /*70f0*/  SYNCS.PHASECHK.TRANS64.TRYWAIT P1, [R9+URZ+0x38850], R7 ;  /* 0x03885007090075a7 */ /* 0x000ee4000802017f */
[----:B---3--:R-:W-:Y:S05]  /*7100*/  @!P1 BRA `(.L_x_4967) ;  /* 0x0000012400549947 */ /* 0x008fea0003800000 */
.L_x_4966:
[----:B0123--:R-:W-:Y:S01]  /*7110*/  IMAD R7, R2, 0x1000, R0 ;  /* 0x0000100002077824 */ /* 0x00ffe200078e0200 */
[----:B------:R-:W-:Y:S01]  /*7120*/  WARPGROUP.ARRIVE ;  /* 0x00000000000079c5 */ /* 0x000fe20000000000 */
[----:B------:R-:W-:Y:S01]  /*7130*/  UMOV UR27, 0x40000040 ;  /* 0x40000040001b7882 */ /* 0x000fe20000000000 */
[----:B------:R-:W-:Y:S01]  /*7140*/  VIADD R8, R3, 0x2 ;  /* 0x0000000203087836 */ /* 0x000fe20000000000 */
[----:B------:R-:W-:Y:S01]  /*7150*/  UMOV UR29, 0x40000040 ;  /* 0x40000040001d7882 */ /* 0x000fe20000000000 */
[C---:B------:R-:W-:Y:S01]  /*7160*/  R2UR UR26, R7.reuse ;  /* 0x00000000071a72ca */ /* 0x040fe200000e0000 */
[----:B------:R-:W-:Y:S01]  /*7170*/  UMOV UR31, 0x40000040 ;  /* 0x40000040001f7882 */ /* 0x000fe20000000000 */
[----:B------:R-:W0:Y:S01]  /*7180*/  S2R R13, SR_TID.X ;  /* 0x00000000000d7919 */ /* 0x000e220000002100 */
[----:B------:R-:W-:Y:S01]  /*7190*/  R2UR UR28, R8 ;  /* 0x00000000081c72ca */ /* 0x000fe200000e0000 */
[C---:B------:R-:W-:Y:S02]  /*71a0*/  VIADD R8, R7.reuse, 0x2 ;  /* 0x0000000207087836 */ /* 0x040fe40000000000 */
[----:B------:R-:W-:-:S02]  /*71b0*/  VIADD R20, R7, 0x800 ;  /* 0x0000080007147836 */ /* 0x000fc40000000000 */
[----:B------:R-:W-:Y:S01]  /*71c0*/  IMAD.MOV.U32 R15, RZ, RZ, 0x4 ;  /* 0x00000004ff0f7424 */ /* 0x000fe200078e00ff */
[----:B------:R-:W-:Y:S01]  /*71d0*/  R2UR UR30, R8 ;  /* 0x00000000081e72ca */ /* 0x000fe200000e0000 */
[----:B------:R-:W-:-:S03]  /*71e0*/  VIADD R8, R3, 0x4 ;  /* 0x0000000403087836 */ /* 0x000fc60000000000 */
[----:B------:R-:W-:Y:S01]  /*71f0*/  HGMMA.64x64x16.F32.BF16 R152, gdesc[UR24], R152, gsb0 ;  /* 0x00e00000189879f0 */ /* 0x000fe20008001898 */
[----:B0-----:R-:W-:Y:S02]  /*7200*/  SHF.R.U32.HI R13, RZ, 0x7, R13 ;  /* 0x00000007ff0d7819 */ /* 0x001fe4000001160d */
[----:B------:R-:W-:Y:S02]  /*7210*/  WARPGROUP.DEPBAR.LE gsb0, 0x0 ;  /* 0x00008000000079c5 */ /* 0x000fe40000010000 */
[----:B------:R-:W-:-:S06]  /*7220*/  WARPGROUP.ARRIVE ;  /* 0x00000000000079c5 */ /* 0x000fcc0000000000 */
[----:B------:R-:W-:Y:S01]  /*7230*/  HGMMA.64x64x16.F32.BF16 R152, gdesc[UR28], R152, gsb0 ;  /* 0x00e000001c9879f0 */ /* 0x000fe20008001898 */
[----:B------:R-:W-:Y:S01]  /*7240*/  R2UR UR28, R8 ;  /* 0x00000000081c72ca */ /* 0x000fe200000e0000 */
[----:B------:R-:W-:Y:S01]  /*7250*/  VIADD R8, R7, 0x4 ;  /* 0x0000000407087836 */ /* 0x000fe20000000000 */
[----:B------:R-:W-:Y:S01]  /*7260*/  UMOV UR29, 0x40000040 ;  /* 0x40000040001d7882 */ /* 0x000fe20000000000 */
[----:B------:R-:W-:-:S03]  /*7270*/  UMOV UR31, 0x40000040 ;  /* 0x40000040001f7882 */ /* 0x000fc60000000000 */
[----:B------:R-:W-:Y:S01]  /*7280*/  R2UR UR30, R8 ;  /* 0x00000000081e72ca */ /* 0x000fe200000e0000 */
[----:B------:R-:W-:Y:S01]  /*7290*/  VIADD R8, R3, 0x6 ;  /* 0x0000000603087836 */ /* 0x000fe20000000000 */
[----:B------:R-:W-:Y:S02]  /*72a0*/  WARPGROUP.DEPBAR.LE gsb0, 0x0 ;  /* 0x00008000000079c5 */ /* 0x000fe40000010000 */
[----:B------:R-:W-:-:S09]  /*72b0*/  WARPGROUP.ARRIVE ;  /* 0x00000000000079c5 */ /* 0x000fd20000000000 */
        /* <DEDUP_REMOVED lines=113> */
[----:B------:R-:W-:Y:S02]  /*79d0*/  R2UR UR30, R8 ;  /* 0x00000000081e72ca */ /* 0x000fe400000e0000 */
[----:B------:R0:W1:Y:S02]  /*79e0*/  SHFL.IDX PT, R8, R13, RZ, 0x1f ;  /* 0x00001fff0d087589 */ /* 0x00006400000e0000 */
[----:B0-----:R-:W-:Y:S01]  /*79f0*/  VIADD R13, R3, 0x800 ;  /* 0x00000800030d7836 */ /* 0x001fe20000000000 */
[----:B-1----:R-:W-:-:S04]  /*7a00*/  ISETP.GT.AND P1, PT, R8, 0x7f, PT ;  /* 0x0000007f0800780c */ /* 0x002fc80003f24270 */
[----:B------:R-:W-:-:S05]  /*7a10*/  SEL R14, RZ, 0x2, !P1 ;  /* 0x00000002ff0e7807 */ /* 0x000fca0004800000 */
[----:B------:R-:W-:Y:S01]  /*7a20*/  IMAD.IADD R8, R13, 0x1, R14 ;  /* 0x000000010d087824 */ /* 0x000fe200078e020e */
[----:B------:R-:W-:Y:S02]  /*7a30*/  WARPGROUP.DEPBAR.LE gsb0, 0x0 ;  /* 0x00008000000079c5 */ /* 0x000fe40000010000 */
[----:B------:R-:W-:-:S06]  /*7a40*/  WARPGROUP.ARRIVE ;  /* 0x00000000000079c5 */ /* 0x000fcc0000000000 */
[----:B------:R-:W-:Y:S01]  /*7a50*/  HGMMA.64x64x16.F32.BF16 R152, gdesc[UR28], R152, gsb0 ;  /* 0x00e000001c9879f0 */ /* 0x000fe20008001898 */
[----:B------:R-:W-:Y:S01]  /*7a60*/  R2UR UR28, R8 ;  /* 0x00000000081c72ca */ /* 0x000fe200000e0000 */
[----:B------:R-:W-:Y:S01]  /*7a70*/  IMAD.IADD R8, R14, 0x1, R20 ;  /* 0x000000010e087824 */ /* 0x000fe200078e0214 */
[----:B------:R-:W-:Y:S01]  /*7a80*/  UMOV UR29, 0x40000040 ;  /* 0x40000040001d7882 */ /* 0x000fe20000000000 */
[----:B------:R-:W-:-:S03]  /*7a90*/  UMOV UR31, 0x40000040 ;  /* 0x40000040001f7882 */ /* 0x000fc60000000000 */
[----:B------:R-:W-:Y:S02]  /*7aa0*/  R2UR UR30, R8 ;  /* 0x00000000081e72ca */ /* 0x000fe400000e0000 */
[C---:B------:R-:W-:Y:S02]  /*7ab0*/  SEL R8, R15.reuse, 0x2, P1 ;  /* 0x000000020f087807 */ /* 0x040fe40000800000 */
[----:B------:R-:W-:-:S03]  /*7ac0*/  SEL R15, R15, 0x6, !P1 ;  /* 0x000000060f0f7807 */ /* 0x000fc60004800000 */
[C---:B------:R-:W-:Y:S02]  /*7ad0*/  IMAD.IADD R21, R13.reuse, 0x1, R8 ;  /* 0x000000010d157824 */ /* 0x040fe400078e0208 */
[----:B------:R-:W-:Y:S01]  /*7ae0*/  IMAD.IADD R13, R13, 0x1, R15 ;  /* 0x000000010d0d7824 */ /* 0x000fe200078e020f */
[----:B------:R-:W-:Y:S02]  /*7af0*/  WARPGROUP.DEPBAR.LE gsb0, 0x0 ;  /* 0x00008000000079c5 */ /* 0x000fe40000010000 */
[----:B------:R-:W-:-:S06]  /*7b00*/  WARPGROUP.ARRIVE ;  /* 0x00000000000079c5 */ /* 0x000fcc0000000000 */
[----:B------:R-:W-:Y:S01]  /*7b10*/  HGMMA.64x64x16.F32.BF16 R152, gdesc[UR28], R152, gsb0 ;  /* 0x00e000001c9879f0 */ /* 0x000fe20008001898 */
[----:B------:R-:W-:Y:S01]  /*7b20*/  R2UR UR28, R21 ;  /* 0x00000000151c72ca */ /* 0x000fe200000e0000 */
[C---:B------:R-:W-:Y:S01]  /*7b30*/  IMAD.IADD R21, R20.reuse, 0x1, R8 ;  /* 0x0000000114157824 */ /* 0x040fe200078e0208 */
[----:B------:R-:W-:Y:S01]  /*7b40*/  UMOV UR29, 0x40000040 ;  /* 0x40000040001d7882 */ /* 0x000fe20000000000 */
[----:B------:R-:W-:Y:S01]  /*7b50*/  UMOV UR31, 0x40000040 ;  /* 0x40000040001f7882 */ /* 0x000fe20000000000 */
[----:B------:R-:W-:Y:S02]  /*7b60*/  IMAD.IADD R20, R20, 0x1, R15 ;  /* 0x0000000114147824 */ /* 0x000fe400078e020f */
[----:B------:R-:W-:Y:S01]  /*7b70*/  R2UR UR30, R21 ;  /* 0x00000000151e72ca */ /* 0x000fe200000e0000 */
[----:B------:R-:W-:Y:S02]  /*7b80*/  WARPGROUP.DEPBAR.LE gsb0, 0x0 ;  /* 0x00008000000079c5 */ /* 0x000fe40000010000 */
[----:B------:R-:W-:-:S10]  /*7b90*/  WARPGROUP.ARRIVE ;  /* 0x00000000000079c5 */ /* 0x000fd40000000000 */
        /* <DEDUP_REMOVED lines=26> */
[----:B------:R-:W-:Y:S01]  /*7d40*/  VIADD R20, R7, 0xa00 ;  /* 0x00000a0007147836 */ /* 0x000fe20000000000 */
[----:B------:R-:W-:Y:S01]  /*7d50*/  UMOV UR29, 0x40000040 ;  /* 0x40000040001d7882 */ /* 0x000fe20000000000 */
[----:B------:R-:W-:Y:S02]  /*7d60*/  UMOV UR31, 0x40000040 ;  /* 0x40000040001f7882 */ /* 0x000fe40000000000 */
[----:B------:R-:W-:-:S05]  /*7d70*/  IMAD.IADD R21, R14, 0x1, R20 ;  /* 0x000000010e157824 */ /* 0x000fca00078e0214 */
[----:B------:R-:W-:Y:S01]  /*7d80*/  R2UR UR30, R21 ;  /* 0x00000000151e72ca */ /* 0x000fe200000e0000 */
[C---:B------:R-:W-:Y:S02]  /*7d90*/  IMAD.IADD R21, R13.reuse, 0x1, R8 ;  /* 0x000000010d157824 */ /* 0x040fe400078e0208 */
[----:B------:R-:W-:Y:S01]  /*7da0*/  IMAD.IADD R13, R13, 0x1, R15 ;  /* 0x000000010d0d7824 */ /* 0x000fe200078e020f */
[----:B------:R-:W-:Y:S02]  /*7db0*/  WARPGROUP.DEPBAR.LE gsb0, 0x0 ;  /* 0x00008000000079c5 */ /* 0x000fe40000010000 */
[----:B------:R-:W-:-:S07]  /*7dc0*/  WARPGROUP.ARRIVE ;  /* 0x00000000000079c5 */ /* 0x000fce0000000000 */
[----:B------:R-:W-:Y:S01]  /*7dd0*/  HGMMA.64x64x16.F32.BF16 R152, gdesc[UR28], R152, gsb0 ;  /* 0x00e000001c9879f0 */ /* 0x000fe20008001898 */
[----:B------:R-:W-:Y:S01]  /*7de0*/  R2UR UR28, R21 ;  /* 0x00000000151c72ca */ /* 0x000fe200000e0000 */
[--C-:B------:R-:W-:Y:S01]  /*7df0*/  IMAD.IADD R21, R8, 0x1, R20.reuse ;  /* 0x0000000108157824 */ /* 0x100fe200078e0214 */
        /* <DEDUP_REMOVED lines=82> */
[--C-:B------:R-:W-:Y:S02]  /*8320*/  IMAD.IADD R8, R8, 0x1, R20.reuse ;  /* 0x0000000108087824 */ /* 0x100fe400078e0214 */
        /* <DEDUP_REMOVED lines=37> */
.L_x_4968:
[----:B------:R-:W-:Y:S01]  /*8580*/  ISETP.NE.AND P1, PT, R186, 0x1, PT ;  /* 0x00000001ba00780c */ /* 0x000fe20003f25270 */
[----:B------:R-:W-:Y:S01]  /*8590*/  VIADD R8, R193, UR39 ;  /* 0x00000027c1087c36 */ /* 0x000fe20008000000 */
[----:B------:R-:W-:Y:S01]  /*85a0*/  UMOV UR7, 0xffffffc0 ;  /* 0xffffffc000077882 */ /* 0x000fe20000000000 */
[----:B------:R-:W-:Y:S01]  /*85b0*/  LOP3.LUT R16, R16, 0xffbfffff, RZ, 0xc0, !PT ;  /* 0xffbfffff10107812 */ /* 0x000fe200078ec0ff */
[----:B------:R-:W-:Y:S01]  /*85c0*/  UIMAD UR7, UR6, UR7, 0x1 ;  /* 0x00000001060774a4 */ /* 0x000fe2000f8e0207 */
[----:B------:R-:W0:Y:S01]  /*85d0*/  S2R R187, SR_CgaCtaId ;  /* 0x0000000000bb7919 */ /* 0x000e220000008800 */
[----:B------:R-:W-:Y:S01]  /*85e0*/  UMOV UR11, 0x40000040 ;  /* 0x40000040000b7882 */ /* 0x000fe20000000000 */
[----:B------:R-:W-:-:S04]  /*85f0*/  @P0 LOP3.LUT R16, R16, 0x400000, RZ, 0xfc, !PT ;  /* 0x0040000010100812 */ /* 0x000fc800078efcff */
[----:B------:R-:W-:Y:S02]  /*8600*/  LOP3.LUT R16, R16, 0xff7fffff, RZ, 0xc0, !PT ;  /* 0xff7fffff10107812 */ /* 0x000fe400078ec0ff */
[----:B------:R-:W1:Y:S08]  /*8610*/  @P1 LDC R13, c[0x0][0x44c] ;  /* 0x00011300ff0d1b82 */ /* 0x000e700000000800 */
[----:B------:R-:W2:Y:S01]  /*8620*/  @P1 LDC R7, c[0x0][0x450] ;  /* 0x00011400ff071b82 */ /* 0x000ea20000000800 */
[----:B-1----:R-:W-:-:S05]  /*8630*/  @P1 IMAD.HI.U32 R13, R8, R13, RZ ;  /* 0x0000000d080d1227 */ /* 0x002fca00078e00ff */
[----:B--2---:R-:W-:Y:S02]  /*8640*/  @P1 SHF.R.U32.HI R8, RZ, R7, R13 ;  /* 0x00000007ff081219 */ /* 0x004fe4000001160d */
[----:B------:R-:W-:-:S03]  /*8650*/  IADD3 R13, R185, UR7, -R192 ;  /* 0x00000007b90d7c10 */ /* 0x000fc6000fffe8c0 */
[----:B------:R-:W1:Y:S02]  /*8660*/  SHFL.IDX PT, R7, R8, RZ, 0x1c1f ;  /* 0x001c1fff08077589 */ /* 0x000e6400000e0000 */
[----:B------:R-:W-:Y:S02]  /*8670*/  IMAD.IADD R13, R13, 0x1, -R184 ;  /* 0x000000010d0d7824 */ /* 0x000fe400078e0ab8 */
[----:B------:R-:W2:Y:S02]  /*8680*/  SHFL.IDX PT, R8, R8, 0x1, 0x1c1f ;  /* 0x003c1f0008087f89 */ /* 0x000ea400000e0000 */
[C---:B-1----:R-:W-:Y:S02]  /*8690*/  IMAD.IADD R7, R13.reuse, 0x1, R7 ;  /* 0x000000010d077824 */ /* 0x042fe400078e0207 */
[----:B--2---:R-:W-:-:S03]  /*86a0*/  IMAD.IADD R8, R13, 0x1, R8 ;  /* 0x000000010d087824 */ /* 0x004fc600078e0208 */
[C---:B------:R-:W-:Y:S02]  /*86b0*/  ISETP.GT.AND P0, PT, R7.reuse, 0x21, PT ;  /* 0x000000210700780c */ /* 0x040fe40003f04270 */
[----:B------:R-:W-:Y:S02]  /*86c0*/  ISETP.GT.AND P5, PT, R7, 0x8, PT ;  /* 0x000000080700780c */ /* 0x000fe40003fa4270 */
[----:B------:R-:W-:Y:S02]  /*86d0*/  ISETP.GT.AND P6, PT, R8, RZ, PT ;  /* 0x000000ff0800720c */ /* 0x000fe40003fc4270 */
[----:B------:R-:W-:Y:S02]  /*86e0*/  FSEL R156, R156, -INF , P5 ;  /* 0xff8000009c9c7808 */ /* 0x000fe40002800000 */
[----:B------:R-:W-:Y:S02]  /*86f0*/  FSEL R154, R154, -INF , P6 ;  /* 0xff8000009a9a7808 */ /* 0x000fe40003000000 */
[----:B------:R-:W-:-:S02]  /*8700*/  ISETP.GT.AND P6, PT, R8, 0x1, PT ;  /* 0x000000010800780c */ /* 0x000fc40003fc4270 */
[----:B------:R-:W-:Y:S02]  /*8710*/  ISETP.GT.AND P5, PT, R7, 0x29, PT ;  /* 0x000000290700780c */ /* 0x000fe40003fa4270 */
[----:B------:R-:W-:Y:S02]  /*8720*/  FSEL R155, R155, -INF , P6 ;  /* 0xff8000009b9b7808 */ /* 0x000fe40003000000 */
[----:B------:R-:W-:Y:S02]  /*8730*/  ISETP.GT.AND P6, PT, R8, 0x8, PT ;  /* 0x000000080800780c */ /* 0x000fe40003fc4270 */
[----:B------:R-:W-:Y:S02]  /*8740*/  ISETP.GT.AND P2, PT, R7, RZ, PT ;  /* 0x000000ff0700720c */ /* 0x000fe40003f44270 */
[----:B------:R-:W-:Y:S02]  /*8750*/  FSEL R158, R158, -INF , P6 ;  /* 0xff8000009e9e7808 */ /* 0x000fe40003000000 */
[----:B------:R-:W-:-:S02]  /*8760*/  ISETP.GT.AND P6, PT, R8, 0x9, PT ;  /* 0x000000090800780c */ /* 0x000fc40003fc4270 */
[----:B------:R-:W-:Y:S02]  /*8770*/  ISETP.GT.AND P1, PT, R7, 0x1, PT ;  /* 0x000000010700780c */ /* 0x000fe40003f24270 */
[----:B------:R-:W-:Y:S02]  /*8780*/  FSEL R159, R159, -INF , P6 ;  /* 0xff8000009f9f7808 */ /* 0x000fe40003000000 */
[----:B------:R-:W-:Y:S02]  /*8790*/  ISETP.GT.AND P6, PT, R8, 0x10, PT ;  /* 0x000000100800780c */ /* 0x000fe40003fc4270 */
[----:B------:R-:W-:Y:S02]  /*87a0*/  @P0 LOP3.LUT R16, R16, 0x800000, RZ, 0xfc, !PT ;  /* 0x0080000010100812 */ /* 0x000fe400078efcff */
[----:B------:R-:W-:Y:S02]  /*87b0*/  FSEL R162, R162, -INF , P6 ;  /* 0xff800000a2a27808 */ /* 0x000fe40003000000 */
[----:B------:R-:W-:-:S02]  /*87c0*/  ISETP.GT.AND P6, PT, R8, 0x11, PT ;  /* 0x000000110800780c */ /* 0x000fc40003fc4270 */
[----:B------:R-:W-:Y:S02]  /*87d0*/  FSEL R152, R152, -INF , P2 ;  /* 0xff80000098987808 */ /* 0x000fe40001000000 */
[----:B------:R-:W-:Y:S02]  /*87e0*/  FSEL R163, R163, -INF , P6 ;  /* 0xff800000a3a37808 */ /* 0x000fe40003000000 */
[----:B------:R-:W-:Y:S02]  /*87f0*/  ISETP.GT.AND P6, PT, R8, 0x18, PT ;  /* 0x000000180800780c */ /* 0x000fe40003fc4270 */
[----:B------:R-:W-:Y:S02]  /*8800*/  FSEL R13, R153, -INF , P1 ;  /* 0xff800000990d7808 */ /* 0x000fe40000800000 */
[----:B------:R-:W-:Y:S02]  /*8810*/  FSEL R166, R166, -INF , P6 ;  /* 0xff800000a6a67808 */ /* 0x000fe40003000000 */
[----:B------:R-:W-:-:S02]  /*8820*/  ISETP.GT.AND P6, PT, R8, 0x19, PT ;  /* 0x000000190800780c */ /* 0x000fc40003fc4270 */
[----:B------:R-:W-:Y:S02]  /*8830*/  ISETP.GT.AND P4, PT, R7, 0x9, PT ;  /* 0x000000090700780c */ /* 0x000fe40003f84270 */
[----:B------:R-:W-:Y:S02]  /*8840*/  FSEL R167, R167, -INF , P6 ;  /* 0xff800000a7a77808 */ /* 0x000fe40003000000 */
[----:B------:R-:W-:Y:S02]  /*8850*/  ISETP.GT.AND P6, PT, R8, 0x20, PT ;  /* 0x000000200800780c */ /* 0x000fe40003fc4270 */
[----:B------:R-:W-:Y:S02]  /*8860*/  ISETP.GT.AND P3, PT, R7, 0x10, PT ;  /* 0x000000100700780c */ /* 0x000fe40003f64270 */
        /* <DEDUP_REMOVED lines=8> */
[----:B------:R-:W-:Y:S02]  /*88f0*/  LOP3.LUT R16, R16, 0xfeffffff, RZ, 0xc0, !PT ;  /* 0xfeffffff10107812 */ /* 0x000fe400078ec0ff */
[----:B------:R-:W-:Y:S02]  /*8900*/  FSEL R175, R175, -INF , P6 ;  /* 0xff800000afaf7808 */ /* 0x000fe40003000000 */
[----:B------:R-:W-:Y:S02]  /*8910*/  ISETP.GT.AND P6, PT, R8, 0x30, PT ;  /* 0x000000300800780c */ /* 0x000fe40003fc4270 */
[----:B------:R-:W-:Y:S02]  /*8920*/  FSEL R157, R157, -INF , P4 ;  /* 0xff8000009d9d7808 */ /* 0x000fe40002000000 */
        /* <DEDUP_REMOVED lines=8> */
[----:B------:R-:W-:Y:S02]  /*89b0*/  FMNMX.FTZ R8, R154, R12, !PT ;  /* 0x0000000c9a087209 */ /* 0x000fe40007810000 */
[----:B------:R-:W-:Y:S02]  /*89c0*/  FSEL R183, R183, -INF , P6 ;  /* 0xff800000b7b77808 */ /* 0x000fe40003000000 */
[----:B------:R-:W-:Y:S02]  /*89d0*/  FMNMX.FTZ R8, R155, R8, !PT ;  /* 0x000000089b087209 */ /* 0x000fe40007810000 */
[----:B------:R-:W-:Y:S02]  /*89e0*/  FSEL R164, R164, -INF , P1 ;  /* 0xff800000a4a47808 */ /* 0x000fe40000800000 */
[----:B------:R-:W-:Y:S02]  /*89f0*/  FMNMX.FTZ R8, R158, R8, !PT ;  /* 0x000000089e087209 */ /* 0x000fe40007810000 */
[----:B------:R-:W-:-:S02]  /*8a00*/  @P5 LOP3.LUT R16, R16, 0x1000000, RZ, 0xfc, !PT ;  /* 0x0100000010105812 */ /* 0x000fc400078efcff */
[----:B------:R-:W-:Y:S02]  /*8a10*/  FMNMX.FTZ R8, R159, R8, !PT ;  /* 0x000000089f087209 */ /* 0x000fe40007810000 */
[C---:B------:R-:W-:Y:S02]  /*8a20*/  ISETP.GT.AND P4, PT, R7.reuse, 0x30, PT ;  /* 0x000000300700780c */ /* 0x040fe40003f84270 */
[----:B------:R-:W-:Y:S02]  /*8a30*/  FMNMX.FTZ R8, R162, R8, !PT ;  /* 0x00000008a2087209 */ /* 0x000fe40007810000 */
[----:B------:R-:W-:Y:S02]  /*8a40*/  ISETP.GT.AND P3, PT, R7, 0x31, PT ;  /* 0x000000310700780c */ /* 0x000fe40003f64270 */
[----:B------:R-:W-:Y:S02]  /*8a50*/  FMNMX.FTZ R8, R163, R8, !PT ;  /* 0x00000008a3087209 */ /* 0x000fe40007810000 */
[----:B------:R-:W-:-:S02]  /*8a60*/  ISETP.GT.AND P2, PT, R7, 0x38, PT ;  /* 0x000000380700780c */ /* 0x000fc40003f44270 */
[----:B------:R-:W-:Y:S02]  /*8a70*/  FMNMX.FTZ R8, R166, R8, !PT ;  /* 0x00000008a6087209 */ /* 0x000fe40007810000 */
[----:B------:R-:W-:Y:S02]  /*8a80*/  ISETP.GT.AND P1, PT, R7, 0x39, PT ;  /* 0x000000390700780c */ /* 0x000fe40003f24270 */
[----:B------:R-:W-:Y:S02]  /*8a90*/  FMNMX.FTZ R8, R167, R8, !PT ;  /* 0x00000008a7087209 */ /* 0x000fe40007810000 */
[C---:B------:R-:W-:Y:S02]  /*8aa0*/  ISETP.GT.AND P5, PT, R7.reuse, 0x19, PT ;  /* 0x000000190700780c */ /* 0x040fe40003fa4270 */
[----:B------:R-:W-:Y:S02]  /*8ab0*/  FMNMX.FTZ R8, R170, R8, !PT ;  /* 0x00000008aa087209 */ /* 0x000fe40007810000 */
[----:B------:R-:W-:-:S02]  /*8ac0*/  ISETP.GT.AND P0, PT, R7, 0x20, PT ;  /* 0x000000200700780c */ /* 0x000fc40003f04270 */
[----:B------:R-:W-:Y:S02]  /*8ad0*/  FMNMX.FTZ R8, R171, R8, !PT ;  /* 0x00000008ab087209 */ /* 0x000fe40007810000 */
[----:B------:R-:W-:Y:S02]  /*8ae0*/  FSEL R165, R165, -INF , P5 ;  /* 0xff800000a5a57808 */ /* 0x000fe40002800000 */
[----:B------:R-:W-:Y:S02]  /*8af0*/  FMNMX.FTZ R8, R174, R8, !PT ;  /* 0x00000008ae087209 */ /* 0x000fe40007810000 */
[----:B------:R-:W-:Y:S02]  /*8b00*/  FSEL R168, R168, -INF , P0 ;  /* 0xff800000a8a87808 */ /* 0x000fe40000000000 */
[----:B------:R-:W-:Y:S02]  /*8b10*/  FMNMX.FTZ R8, R175, R8, !PT ;  /* 0x00000008af087209 */ /* 0x000fe40007810000 */
[----:B------:R-:W-:-:S02]  /*8b20*/  LOP3.LUT P0, RZ, R16, 0x800000, RZ, 0xc0, !PT ;  /* 0x0080000010ff7812 */ /* 0x000fc4000780c0ff */
[----:B------:R-:W-:Y:S02]  /*8b30*/  FMNMX.FTZ R8, R178, R8, !PT ;  /* 0x00000008b2087209 */ /* 0x000fe40007810000 */
[----:B------:R-:W-:Y:S02]  /*8b40*/  FSEL R169, R169, -INF , P0 ;  /* 0xff800000a9a97808 */ /* 0x000fe40000000000 */
[----:B------:R-:W-:Y:S02]  /*8b50*/  FMNMX.FTZ R8, R179, R8, !PT ;  /* 0x00000008b3087209 */ /* 0x000fe40007810000 */
[----:B------:R-:W-:Y:S02]  /*8b60*/  LOP3.LUT P5, RZ, R16, 0x1000000, RZ, 0xc0, !PT ;  /* 0x0100000010ff7812 */ /* 0x000fe400078ac0ff */
[----:B------:R-:W-:Y:S02]  /*8b70*/  FMNMX.FTZ R8, R182, R8, !PT ;  /* 0x00000008b6087209 */ /* 0x000fe40007810000 */
[----:B------:R-:W-:-:S02]  /*8b80*/  FSEL R173, R173, -INF , P5 ;  /* 0xff800000adad7808 */ /* 0x000fc40002800000 */
[----:B------:R-:W-:Y:S02]  /*8b90*/  FMNMX.FTZ R8, R183, R8, !PT ;  /* 0x00000008b7087209 */ /* 0x000fe40007810000 */
[----:B------:R-:W-:Y:S02]  /*8ba0*/  FSEL R176, R176, -INF , P4 ;  /* 0xff800000b0b07808 */ /* 0x000fe40002000000 */
[----:B------:R-:W-:Y:S01]  /*8bb0*/  FSEL R177, R177, -INF , P3 ;  /* 0xff800000b1b17808 */ /* 0x000fe20001800000 */
[----:B------:R-:W1:Y:S01]  /*8bc0*/  SHFL.BFLY PT, R14, R8, 0x2, 0x1f ;  /* 0x0c401f00080e7f89 */ /* 0x000e6200000e0000 */
[----:B------:R-:W-:Y:S02]  /*8bd0*/  FSEL R180, R180, -INF , P2 ;  /* 0xff800000b4b47808 */ /* 0x000fe40001000000 */
[----:B------:R-:W-:Y:S02]  /*8be0*/  FSEL R181, R181, -INF , P1 ;  /* 0xff800000b5b57808 */ /* 0x000fe40000800000 */
[----:B------:R-:W-:-:S02]  /*8bf0*/  ISETP.NE.AND P1, PT, R23, RZ, PT ;  /* 0x000000ff1700720c */ /* 0x000fc40003f25270 */
[----:B------:R-:W-:-:S11]  /*8c00*/  LOP3.LUT P0, RZ, R16, 0x400000, RZ, 0xc0, !PT ;  /* 0x0040000010ff7812 */ /* 0x000fd6000780c0ff */
[----:B------:R-:W-:-:S04]  /*8c10*/  @!P1 IMAD R10, R10, 0x40, R19 ;  /* 0x000000400a0a9824 */ /* 0x000fc800078e0213 */
[----:B------:R-:W-:Y:S01]  /*8c20*/  @!P1 IMAD R10, R10, 0x4, R17 ;  /* 0x000000040a0a9824 */ /* 0x000fe200078e0211 */
        /* <DEDUP_REMOVED lines=8> */
[----:B------:R-:W-:Y:S01]  /*8cb0*/  ISETP.GT.AND P6, PT, R7, 0x28, PT ;  /* 0x000000280700780c */ /* 0x000fe20003fc4270 */
[----:B------:R-:W-:Y:S02]  /*8cc0*/  VIADD R7, R9, 0x38840 ;  /* 0x0003884009077836 */ /* 0x000fe40000000000 */
[--C-:B------:R-:W-:Y:S01]  /*8cd0*/  FFMA.FTZ R154, R154, UR5, -R12.reuse ;  /* 0x000000059a9a7c23 */ /* 0x100fe2000801080c */
[----:B------:R-:W-:Y:S01]  /*8ce0*/  FSEL R172, R172, -INF , P6 ;  /* 0xff800000acac7808 */ /* 0x000fe20003000000 */
[--C-:B------:R-:W-:Y:S01]  /*8cf0*/  FFMA.FTZ R155, R155, UR5, -R12.reuse ;  /* 0x000000059b9b7c23 */ /* 0x100fe2000801080c */
[----:B0-----:R-:W-:Y:S01]  /*8d00*/  PRMT R7, R187, 0x654, R7 ;  /* 0x00000654bb077816 */ /* 0x001fe20000000007 */
[--C-:B------:R-:W-:Y:S01]  /*8d10*/  FFMA.FTZ R158, R158, UR5, -R12.reuse ;  /* 0x000000059e9e7c23 */ /* 0x100fe2000801080c */
[--C-:B------:R-:W-:Y:S01]  /*8d20*/  FFMA.FTZ R159, R159, UR5, -R12.reuse ;  /* 0x000000059f9f7c23 */ /* 0x100fe2000801080c */
[--C-:B------:R-:W-:Y:S01]  /*8d30*/  FFMA.FTZ R162, R162, UR5, -R12.reuse ;  /* 0x00000005a2a27c23 */ /* 0x100fe2000801080c */
[----:B------:R0:W-:Y:S01]  /*8d40*/  SYNCS.ARRIVE.TRANS64.RED.A1T0 RZ, [R7+URZ], RZ ;  /* 0x000000ff07ff79a7 */ /* 0x0001e2000810043f */
[--C-:B------:R-:W-:Y:S01]  /*8d50*/  FFMA.FTZ R163, R163, UR5, -R12.reuse ;  /* 0x00000005a3a37c23 */ /* 0x100fe2000801080c */
[--C-:B------:R-:W-:Y:S01]  /*8d60*/  FFMA.FTZ R166, R166, UR5, -R12.reuse ;  /* 0x00000005a6a67c23 */ /* 0x100fe2000801080c */
[--C-:B------:R-:W-:Y:S01]  /*8d70*/  FFMA.FTZ R167, R167, UR5, -R12.reuse ;  /* 0x00000005a7a77c23 */ /* 0x100fe2000801080c */
[--C-:B------:R-:W-:Y:S01]  /*8d80*/  FFMA.FTZ R170, R170, UR5, -R12.reuse ;  /* 0x00000005aaaa7c23 */ /* 0x100fe2000801080c */
[--C-:B------:R-:W-:Y:S01]  /*8d90*/  FFMA.FTZ R171, R171, UR5, -R12.reuse ;  /* 0x00000005abab7c23 */ /* 0x100fe2000801080c */
[--C-:B------:R-:W-:Y:S01]  /*8da0*/  FFMA.FTZ R174, R174, UR5, -R12.reuse ;  /* 0x00000005aeae7c23 */ /* 0x100fe2000801080c */
[--C-:B------:R-:W-:Y:S01]  /*8db0*/  FFMA.FTZ R175, R175, UR5, -R12.reuse ;  /* 0x00000005afaf7c23 */ /* 0x100fe2000801080c */
[----:B0-----:R-:W-:Y:S01]  /*8dc0*/  FMNMX.FTZ R7, R152, R11, !PT ;  /* 0x0000000b98077209 */ /* 0x001fe20007810000 */
[--C-:B------:R-:W-:Y:S01]  /*8dd0*/  FFMA.FTZ R178, R178, UR5, -R12.reuse ;  /* 0x00000005b2b27c23 */ /* 0x100fe2000801080c */
[--C-:B------:R-:W-:Y:S01]  /*8de0*/  FFMA.FTZ R179, R179, UR5, -R12.reuse ;  /* 0x00000005b3b37c23 */ /* 0x100fe2000801080c */
[--C-:B------:R-:W-:Y:S01]  /*8df0*/  FFMA.FTZ R182, R182, UR5, -R12.reuse ;  /* 0x00000005b6b67c23 */ /* 0x100fe2000801080c */
[----:B------:R-:W-:Y:S01]  /*8e00*/  FMNMX.FTZ R7, R13, R7, !PT ;  /* 0x000000070d077209 */ /* 0x000fe20007810000 */
[----:B------:R-:W-:Y:S01]  /*8e10*/  FFMA.FTZ R183, R183, UR5, -R12 ;  /* 0x00000005b7b77c23 */ /* 0x000fe2000801080c */
[----:B------:R-:W-:Y:S01]  /*8e20*/  FMUL.FTZ R12, R14, UR5 ;  /* 0x000000050e0c7c20 */ /* 0x000fe20008410000 */
[----:B------:R-:W-:Y:S01]  /*8e30*/  MUFU.EX2 R153, R154 ;  /* 0x0000009a00997308 */ /* 0x000fe20000000800 */
[----:B------:R-:W-:-:S04]  /*8e40*/  FMNMX.FTZ R7, R156, R7, !PT ;  /* 0x000000079c077209 */ /* 0x000fc80007810000 */
[----:B------:R-:W-:-:S03]  /*8e50*/  FMNMX.FTZ R7, R157, R7, !PT ;  /* 0x000000079d077209 */ /* 0x000fc60007810000 */
[----:B------:R-:W0:Y:S01]  /*8e60*/  MUFU.EX2 R12, R12 ;  /* 0x0000000c000c7308 */ /* 0x000e220000000800 */
[----:B------:R-:W-:-:S04]  /*8e70*/  FMNMX.FTZ R7, R160, R7, !PT ;  /* 0x00000007a0077209 */ /* 0x000fc80007810000 */
[----:B------:R-:W-:-:S03]  /*8e80*/  FMNMX.FTZ R7, R161, R7, !PT ;  /* 0x00000007a1077209 */ /* 0x000fc60007810000 */
[----:B------:R-:W1:Y:S01]  /*8e90*/  MUFU.EX2 R155, R155 ;  /* 0x0000009b009b7308 */ /* 0x000e620000000800 */
[----:B------:R-:W-:-:S04]  /*8ea0*/  FMNMX.FTZ R7, R164, R7, !PT ;  /* 0x00000007a4077209 */ /* 0x000fc80007810000 */
[----:B------:R-:W-:-:S03]  /*8eb0*/  FMNMX.FTZ R7, R165, R7, !PT ;  /* 0x00000007a5077209 */ /* 0x000fc60007810000 */
[----:B------:R-:W-:Y:S01]  /*8ec0*/  MUFU.EX2 R159, R159 ;  /* 0x0000009f009f7308 */ /* 0x000fe20000000800 */
[----:B------:R-:W-:Y:S01]  /*8ed0*/  FMNMX.FTZ R7, R168, R7, !PT ;  /* 0x00000007a8077209 */ /* 0x000fe20007810000 */
[----:B0-----:R-:W-:Y:S01]  /*8ee0*/  @!P1 STS [R10+0x38420], R12 ;  /* 0x0384200c0a009388 */ /* 0x001fe20000000800 */
[----:B------:R-:W-:Y:S01]  /*8ef0*/  FFMA.FTZ R5, R12, R5, R153 ;  /* 0x000000050c057223 */ /* 0x000fe20000010099 */
[-C--:B------:R-:W-:Y:S01]  /*8f00*/  FMUL.FTZ R26, R26, R12.reuse ;  /* 0x0000000c1a1a7220 */ /* 0x080fe20000410000 */
[----:B------:R-:W-:Y:S01]  /*8f10*/  FMNMX.FTZ R7, R169, R7, !PT ;  /* 0x00000007a9077209 */ /* 0x000fe20007810000 */
[-C--:B------:R-:W-:Y:S01]  /*8f20*/  FMUL.FTZ R27, R27, R12.reuse ;  /* 0x0000000c1b1b7220 */ /* 0x080fe20000410000 */
[-C--:B------:R-:W-:Y:S01]  /*8f30*/  FMUL.FTZ R30, R30, R12.reuse ;  /* 0x0000000c1e1e7220 */ /* 0x080fe20000410000 */
[----:B------:R-:W-:Y:S01]  /*8f40*/  MUFU.EX2 R162, R162 ;  /* 0x000000a200a27308 */ /* 0x000fe20000000800 */
[----:B------:R-:W-:Y:S01]  /*8f50*/  FMNMX.FTZ R7, R172, R7, !PT ;  /* 0x00000007ac077209 */ /* 0x000fe20007810000 */
[C---:B-1----:R-:W-:Y:S01]  /*8f60*/  FADD.FTZ R5, R155.reuse, R5 ;  /* 0x000000059b057221 */ /* 0x042fe20000010000 */
[----:B------:R-:W-:Y:S01]  /*8f70*/  F2FP.BF16.F32.PACK_AB R153, R155, R153 ;  /* 0x000000999b99723e */ /* 0x000fe200000010ff */
[-C--:B------:R-:W-:Y:S01]  /*8f80*/  FMUL.FTZ R31, R31, R12.reuse ;  /* 0x0000000c1f1f7220 */ /* 0x080fe20000410000 */
[----:B------:R-:W-:Y:S01]  /*8f90*/  FMNMX.FTZ R7, R173, R7, !PT ;  /* 0x00000007ad077209 */ /* 0x000fe20007810000 */
[-C--:B------:R-:W-:Y:S01]  /*8fa0*/  FMUL.FTZ R34, R34, R12.reuse ;  /* 0x0000000c22227220 */ /* 0x080fe20000410000 */
[-C--:B------:R-:W-:Y:S01]  /*8fb0*/  FMUL.FTZ R35, R35, R12.reuse ;  /* 0x0000000c23237220 */ /* 0x080fe20000410000 */
[----:B------:R-:W0:Y:S01]  /*8fc0*/  MUFU.EX2 R155, R158 ;  /* 0x0000009e009b7308 */ /* 0x000e220000000800 */
[----:B------:R-:W-:Y:S01]  /*8fd0*/  FMNMX.FTZ R7, R176, R7, !PT ;  /* 0x00000007b0077209 */ /* 0x000fe20007810000 */
[-C--:B------:R-:W-:Y:S01]  /*8fe0*/  FMUL.FTZ R38, R38, R12.reuse ;  /* 0x0000000c26267220 */ /* 0x080fe20000410000 */
[-C--:B------:R-:W-:Y:S01]  /*8ff0*/  FMUL.FTZ R39, R39, R12.reuse ;  /* 0x0000000c27277220 */ /* 0x080fe20000410000 */
[-C--:B------:R-:W-:Y:S01]  /*9000*/  FMUL.FTZ R42, R42, R12.reuse ;  /* 0x0000000c2a2a7220 */ /* 0x080fe20000410000 */
[----:B------:R-:W-:Y:S01]  /*9010*/  FMNMX.FTZ R7, R177, R7, !PT ;  /* 0x00000007b1077209 */ /* 0x000fe20007810000 */
[-C--:B------:R-:W-:Y:S01]  /*9020*/  FMUL.FTZ R43, R43, R12.reuse ;  /* 0x0000000c2b2b7220 */ /* 0x080fe20000410000 */
[-C--:B------:R-:W-:Y:S01]  /*9030*/  FMUL.FTZ R46, R46, R12.reuse ;  /* 0x0000000c2e2e7220 */ /* 0x080fe20000410000 */
[----:B------:R-:W1:Y:S01]  /*9040*/  MUFU.EX2 R163, R163 ;  /* 0x000000a300a37308 */ /* 0x000e620000000800 */
[----:B------:R-:W-:Y:S01]  /*9050*/  FMNMX.FTZ R7, R180, R7, !PT ;  /* 0x00000007b4077209 */ /* 0x000fe20007810000 */
[-C--:B------:R-:W-:Y:S01]  /*9060*/  FMUL.FTZ R47, R47, R12.reuse ;  /* 0x0000000c2f2f7220 */ /* 0x080fe20000410000 */
[-C--:B------:R-:W-:Y:S01]  /*9070*/  FMUL.FTZ R50, R50, R12.reuse ;  /* 0x0000000c32327220 */ /* 0x080fe20000410000 */
[-C--:B------:R-:W-:Y:S01]  /*9080*/  FMUL.FTZ R51, R51, R12.reuse ;  /* 0x0000000c33337220 */ /* 0x080fe20000410000 */
[----:B------:R-:W-:Y:S01]  /*9090*/  FMNMX.FTZ R7, R181, R7, !PT ;  /* 0x00000007b5077209 */ /* 0x000fe20007810000 */
[-C--:B------:R-:W-:Y:S01]  /*90a0*/  FMUL.FTZ R54, R54, R12.reuse ;  /* 0x0000000c36367220 */ /* 0x080fe20000410000 */
[-C--:B------:R-:W-:Y:S01]  /*90b0*/  FMUL.FTZ R55, R55, R12.reuse ;  /* 0x0000000c37377220 */ /* 0x080fe20000410000 */
[----:B------:R-:W2:Y:S01]  /*90c0*/  MUFU.EX2 R166, R166 ;  /* 0x000000a600a67308 */ /* 0x000ea20000000800 */
[----:B0-----:R-:W-:Y:S01]  /*90d0*/  FADD.FTZ R5, R155, R5 ;  /* 0x000000059b057221 */ /* 0x001fe20000010000 */
[----:B------:R-:W0:Y:S01]  /*90e0*/  SHFL.BFLY PT, R14, R7, 0x2, 0x1f ;  /* 0x0c401f00070e7f89 */ /* 0x000e2200000e0000 */
[C---:B------:R-:W-:Y:S01]  /*90f0*/  F2FP.BF16.F32.PACK_AB R155, R159.reuse, R155 ;  /* 0x0000009b9f9b723e */ /* 0x040fe200000010ff */
[-C--:B------:R-:W-:Y:S01]  /*9100*/  FMUL.FTZ R58, R58, R12.reuse ;  /* 0x0000000c3a3a7220 */ /* 0x080fe20000410000 */
[----:B------:R-:W-:Y:S01]  /*9110*/  FADD.FTZ R5, R159, R5 ;  /* 0x000000059f057221 */ /* 0x000fe20000010000 */
[-C--:B------:R-:W-:Y:S01]  /*9120*/  FMUL.FTZ R59, R59, R12.reuse ;  /* 0x0000000c3b3b7220 */ /* 0x080fe20000410000 */
[-C--:B------:R-:W-:Y:S01]  /*9130*/  FMUL.FTZ R62, R62, R12.reuse ;  /* 0x0000000c3e3e7220 */ /* 0x080fe20000410000 */
[----:B------:R-:W3:Y:S01]  /*9140*/  MUFU.EX2 R167, R167 ;  /* 0x000000a700a77308 */ /* 0x000ee20000000800 */
        /* <DEDUP_REMOVED lines=16> */
[----:B---3--:R-:W-:Y:S01]  /*9250*/  FADD.FTZ R5, R167, R5 ;  /* 0x00000005a7057221 */ /* 0x008fe20000010000 */
[----:B0-----:R-:W-:Y:S01]  /*9260*/  FMNMX.FTZ R7, R7, R14, !PT ;  /* 0x0000000e07077209 */ /* 0x001fe20007810000 */
[----:B------:R-:W-:Y:S01]  /*9270*/  FMUL.FTZ R86, R86, R12 ;  /* 0x0000000c56567220 */ /* 0x000fe20000410000 */
[----:B------:R-:W-:Y:S01]  /*9280*/  F2FP.BF16.F32.PACK_AB R159, R167, R166 ;  /* 0x000000a6a79f723e */ /* 0x000fe200000010ff */
[-C--:B------:R-:W-:Y:S01]  /*9290*/  FMUL.FTZ R87, R87, R12.reuse ;  /* 0x0000000c57577220 */ /* 0x080fe20000410000 */
[-C--:B------:R-:W-:Y:S01]  /*92a0*/  FMUL.FTZ R90, R90, R12.reuse ;  /* 0x0000000c5a5a7220 */ /* 0x080fe20000410000 */
[----:B------:R-:W0:Y:S01]  /*92b0*/  SHFL.BFLY PT, R14, R7, 0x1, 0x1f ;  /* 0x0c201f00070e7f89 */ /* 0x000e2200000e0000 */
        /* <DEDUP_REMOVED lines=22> */
[----:B------:R-:W-:Y:S01]  /*9420*/  FMUL.FTZ R127, R127, R12 ;  /* 0x0000000c7f7f7220 */ /* 0x000fe20000410000 */
[----:B0-----:R-:W-:Y:S01]  /*9430*/  FMNMX.FTZ R7, R7, R14, !PT ;  /* 0x0000000e07077209 */ /* 0x001fe20007810000 */
[----:B------:R-:W-:Y:S01]  /*9440*/  MUFU.EX2 R179, R179 ;  /* 0x000000b300b37308 */ /* 0x000fe20000000800 */
[-C--:B------:R-:W-:Y:S01]  /*9450*/  FMUL.FTZ R130, R130, R12.reuse ;  /* 0x0000000c82827220 */ /* 0x080fe20000410000 */
[-C--:B------:R-:W-:Y:S01]  /*9460*/  FMUL.FTZ R131, R131, R12.reuse ;  /* 0x0000000c83837220 */ /* 0x080fe20000410000 */
[----:B------:R-:W-:Y:S01]  /*9470*/  FSETP.NEU.FTZ.AND P2, PT, R7, -INF , PT ;  /* 0xff8000000700780b */ /* 0x000fe20003f5d000 */
[-C--:B------:R-:W-:Y:S01]  /*9480*/  FMUL.FTZ R134, R134, R12.reuse ;  /* 0x0000000c86867220 */ /* 0x080fe20000410000 */
[-C--:B------:R-:W-:Y:S01]  /*9490*/  FMUL.FTZ R135, R135, R12.reuse ;  /* 0x0000000c87877220 */ /* 0x080fe20000410000 */
[-C--:B------:R-:W-:Y:S01]  /*94a0*/  FMUL.FTZ R138, R138, R12.reuse ;  /* 0x0000000c8a8a7220 */ /* 0x080fe20000410000 */
[----:B------:R-:W-:Y:S01]  /*94b0*/  FSEL R14, R7, RZ, P2 ;  /* 0x000000ff070e7208 */ /* 0x000fe20001000000 */
[----:B------:R-:W-:Y:S01]  /*94c0*/  MUFU.EX2 R182, R182 ;  /* 0x000000b600b67308 */ /* 0x000fe20000000800 */
[-C--:B------:R-:W-:Y:S01]  /*94d0*/  FMUL.FTZ R139, R139, R12.reuse ;  /* 0x0000000c8b8b7220 */ /* 0x080fe20000410000 */
[-C--:B------:R-:W-:Y:S01]  /*94e0*/  FMUL.FTZ R142, R142, R12.reuse ;  /* 0x0000000c8e8e7220 */ /* 0x080fe20000410000 */
[-C--:B------:R-:W-:Y:S01]  /*94f0*/  FMUL.FTZ R143, R143, R12.reuse ;  /* 0x0000000c8f8f7220 */ /* 0x080fe20000410000 */
[----:B------:R-:W-:Y:S01]  /*9500*/  FADD.FTZ R14, -R14, R11 ;  /* 0x0000000b0e0e7221 */ /* 0x000fe20000010100 */
[-C--:B------:R-:W-:Y:S01]  /*9510*/  FMUL.FTZ R146, R146, R12.reuse ;  /* 0x0000000c92927220 */ /* 0x080fe20000410000 */
[-C--:B------:R-:W-:Y:S01]  /*9520*/  FMUL.FTZ R147, R147, R12.reuse ;  /* 0x0000000c93937220 */ /* 0x080fe20000410000 */
[-C--:B------:R-:W-:Y:S01]  /*9530*/  FMUL.FTZ R150, R150, R12.reuse ;  /* 0x0000000c96967220 */ /* 0x080fe20000410000 */
[----:B------:R-:W-:Y:S01]  /*9540*/  FMUL.FTZ R11, R14, UR5 ;  /* 0x000000050e0b7c20 */ /* 0x000fe20008410000 */
[----:B------:R-:W0:Y:S01]  /*9550*/  MUFU.EX2 R183, R183 ;  /* 0x000000b700b77308 */ /* 0x000e220000000800 */
[----:B------:R-:W-:Y:S01]  /*9560*/  FMUL.FTZ R151, R151, R12 ;  /* 0x0000000c97977220 */ /* 0x000fe20000410000 */
[----:B--2---:R-:W-:-:S04]  /*9570*/  FADD.FTZ R5, R171, R5 ;  /* 0x00000005ab057221 */ /* 0x004fc80000010000 */
[----:B---3--:R-:W-:Y:S02]  /*9580*/  FADD.FTZ R5, R174, R5 ;  /* 0x00000005ae057221 */ /* 0x008fe40000010000 */
[----:B------:R-:W2:Y:S02]  /*9590*/  MUFU.EX2 R11, R11 ;  /* 0x0000000b000b7308 */ /* 0x000ea40000000800 */
[----:B-1----:R-:W-:-:S04]  /*95a0*/  FADD.FTZ R5, R175, R5 ;  /* 0x00000005af057221 */ /* 0x002fc80000010000 */
[----:B----4-:R-:W-:Y:S01]  /*95b0*/  FADD.FTZ R5, R178, R5 ;  /* 0x00000005b2057221 */ /* 0x010fe20000010000 */
[----:B0-----:R-:W-:-:S03]  /*95c0*/  F2FP.BF16.F32.PACK_AB R167, R183, R182 ;  /* 0x000000b6b7a7723e */ /* 0x001fc600000010ff */
[----:B------:R-:W-:-:S04]  /*95d0*/  FADD.FTZ R5, R179, R5 ;  /* 0x00000005b3057221 */ /* 0x000fc80000010000 */
[----:B------:R-:W-:Y:S01]  /*95e0*/  FADD.FTZ R5, R182, R5 ;  /* 0x00000005b6057221 */ /* 0x000fe20000010000 */
        /* <DEDUP_REMOVED lines=10> */
[----:B0-----:R-:W-:Y:S01]  /*9690*/  FMUL.FTZ R10, R7, UR5 ;  /* 0x00000005070a7c20 */ /* 0x001fe20008410000 */
        /* <DEDUP_REMOVED lines=26> */
[----:B------:R-:W1:Y:S01]  /*9840*/  MUFU.EX2 R154, R13 ;  /* 0x0000000d009a7308 */ /* 0x000e620000000800 */
[-C--:B------:R-:W-:Y:S01]  /*9850*/  FMUL.FTZ R57, R57, R11.reuse ;  /* 0x0000000b39397220 */ /* 0x080fe20000410000 */
[-C--:B------:R-:W-:Y:S01]  /*9860*/  FMUL.FTZ R60, R60, R11.reuse ;  /* 0x0000000b3c3c7220 */ /* 0x080fe20000410000 */
[-C--:B------:R-:W-:Y:S01]  /*9870*/  FMUL.FTZ R61, R61, R11.reuse ;  /* 0x0000000b3d3d7220 */ /* 0x080fe20000410000 */
[-C--:B------:R-:W-:Y:S01]  /*9880*/  FMUL.FTZ R64, R64, R11.reuse ;  /* 0x0000000b40407220 */ /* 0x080fe20000410000 */
[-C--:B------:R-:W-:Y:S01]  /*9890*/  FMUL.FTZ R65, R65, R11.reuse ;  /* 0x0000000b41417220 */ /* 0x080fe20000410000 */
[----:B0-----:R-:W-:Y:S01]  /*98a0*/  FFMA.FTZ R21, R11, R6, R152 ;  /* 0x000000060b157223 */ /* 0x001fe20000010098 */
        /* <DEDUP_REMOVED lines=20> */
[----:B------:R-:W-:Y:S01]  /*99f0*/  F2FP.BF16.F32.PACK_AB R163, R175, R174 ;  /* 0x000000aeafa3723e */ /* 0x000fe200000010ff */
[-C--:B------:R-:W-:Y:S01]  /*9a00*/  FMUL.FTZ R96, R96, R11.reuse ;  /* 0x0000000b60607220 */ /* 0x080fe20000410000 */
[-C--:B------:R-:W-:Y:S01]  /*9a10*/  FMUL.FTZ R97, R97, R11.reuse ;  /* 0x0000000b61617220 */ /* 0x080fe20000410000 */
[-C--:B------:R-:W-:Y:S01]  /*9a20*/  FMUL.FTZ R100, R100, R11.reuse ;  /* 0x0000000b64647220 */ /* 0x080fe20000410000 */
[-C--:B------:R-:W-:Y:S01]  /*9a30*/  FMUL.FTZ R101, R101, R11.reuse ;  /* 0x0000000b65657220 */ /* 0x080fe20000410000 */
[----:B------:R0:W1:Y:S01]  /*9a40*/  MUFU.EX2 R15, R161 ;  /* 0x000000a1000f7308 */ /* 0x0000620000000800 */
[----:B--2---:R-:W-:Y:S01]  /*9a50*/  F2FP.BF16.F32.PACK_AB R154, R13, R10 ;  /* 0x0000000a0d9a723e */ /* 0x004fe200000010ff */
[----:B------:R-:W-:Y:S01]  /*9a60*/  BAR.SYNC.DEFER_BLOCKING 0xf, 0x100 ;  /* 0x03c4000000007b1d */ /* 0x000fe20000010000 */
[-C--:B------:R-:W-:Y:S01]  /*9a70*/  FMUL.FTZ R104, R104, R11.reuse ;  /* 0x0000000b68687220 */ /* 0x080fe20000410000 */
[-C--:B------:R-:W-:Y:S01]  /*9a80*/  FMUL.FTZ R105, R105, R11.reuse ;  /* 0x0000000b69697220 */ /* 0x080fe20000410000 */
[-C--:B------:R-:W-:Y:S01]  /*9a90*/  FMUL.FTZ R108, R108, R11.reuse ;  /* 0x0000000b6c6c7220 */ /* 0x080fe20000410000 */
[-C--:B------:R-:W-:Y:S01]  /*9aa0*/  FMUL.FTZ R109, R109, R11.reuse ;  /* 0x0000000b6d6d7220 */ /* 0x080fe20000410000 */
[----:B------:R-:W-:Y:S01]  /*9ab0*/  FMUL.FTZ R112, R112, R11 ;  /* 0x0000000b70707220 */ /* 0x000fe20000410000 */
[----:B------:R-:W-:Y:S01]  /*9ac0*/  MUFU.EX2 R20, R164 ;  /* 0x000000a400147308 */ /* 0x000fe20000000800 */
[----:B0-----:R-:W-:Y:S01]  /*9ad0*/  F2FP.BF16.F32.PACK_AB R161, R171, R170 ;  /* 0x000000aaaba1723e */ /* 0x001fe200000010ff */
[----:B------:R-:W-:-:S02]  /*9ae0*/  IMAD R170, R2, 0x1000, R22 ;  /* 0x0000100002aa7824 */ /* 0x000fc400078e0216 */
[-C--:B------:R-:W-:Y:S01]  /*9af0*/  FMUL.FTZ R113, R113, R11.reuse ;  /* 0x0000000b71717220 */ /* 0x080fe20000410000 */
[-C--:B------:R-:W-:Y:S01]  /*9b00*/  FMUL.FTZ R116, R116, R11.reuse ;  /* 0x0000000b74747220 */ /* 0x080fe20000410000 */
[-C--:B------:R-:W-:Y:S01]  /*9b10*/  FMUL.FTZ R117, R117, R11.reuse ;  /* 0x0000000b75757220 */ /* 0x080fe20000410000 */
[-C--:B------:R-:W-:Y:S01]  /*9b20*/  FMUL.FTZ R120, R120, R11.reuse ;  /* 0x0000000b78787220 */ /* 0x080fe20000410000 */
[----:B------:R-:W-:Y:S01]  /*9b30*/  R2UR UR10, R170 ;  /* 0x00000000aa0a72ca */ /* 0x000fe200000e0000 */
[----:B------:R0:W2:Y:S01]  /*9b40*/  MUFU.EX2 R6, R165 ;  /* 0x000000a500067308 */ /* 0x0000a20000000800 */
        /* <DEDUP_REMOVED lines=19> */
[----:B------:R-:W-:Y:S01]  /*9c80*/  FMUL.FTZ R149, R149, R11 ;  /* 0x0000000b95957220 */ /* 0x000fe20000410000 */
[----:B------:R1:W-:Y:S01]  /*9c90*/  STSM.16.M88.4 [R188+0x36400], R152 ;  /* 0x03640098bc007844 */ /* 0x0003e20000000200 */
[----:B------:R-:W-:-:S02]  /*9ca0*/  VIADD R11, R170, 0x80 ;  /* 0x00000080aa0b7836 */ /* 0x000fc40000000000 */
[----:B------:R-:W-:Y:S01]  /*9cb0*/  FADD.FTZ R21, R10, R21 ;  /* 0x000000150a157221 */ /* 0x000fe20000010000 */
[----:B------:R-:W-:Y:S01]  /*9cc0*/  MUFU.EX2 R172, R172 ;  /* 0x000000ac00ac7308 */ /* 0x000fe20000000800 */
[----:B------:R1:W-:Y:S01]  /*9cd0*/  STSM.16.M88.4 [R189], R156 ;  /* 0x0000009cbd007844 */ /* 0x0003e20000000200 */
[----:B------:R-:W-:Y:S01]  /*9ce0*/  FADD.FTZ R5, R183, R5 ;  /* 0x00000005b7057221 */ /* 0x000fe20000010000 */
[----:B------:R-:W-:-:S04]  /*9cf0*/  FADD.FTZ R21, R13, R21 ;  /* 0x000000150d157221 */ /* 0x000fc80000010000 */
[----:B------:R-:W-:Y:S01]  /*9d00*/  FADD.FTZ R21, R14, R21 ;  /* 0x000000150e157221 */ /* 0x000fe20000010000 */
[----:B------:R-:W2:Y:S01]  /*9d10*/  MUFU.EX2 R173, R173 ;  /* 0x000000ad00ad7308 */ /* 0x000ea20000000800 */
[----:B0-----:R-:W-:Y:S02]  /*9d20*/  F2FP.BF16.F32.PACK_AB R160, R169, R168 ;  /* 0x000000a8a9a0723e */ /* 0x001fe400000010ff */
[----:B------:R-:W-:-:S04]  /*9d30*/  FADD.FTZ R21, R15, R21 ;  /* 0x000000150f157221 */ /* 0x000fc80000010000 */
[----:B------:R-:W-:Y:S01]  /*9d40*/  FADD.FTZ R21, R20, R21 ;  /* 0x0000001514157221 */ /* 0x000fe20000010000 */
[----:B------:R-:W0:Y:S03]  /*9d50*/  MUFU.EX2 R176, R176 ;  /* 0x000000b000b07308 */ /* 0x000e260000000800 */
[----:B------:R-:W-:-:S04]  /*9d60*/  FADD.FTZ R21, R6, R21 ;  /* 0x0000001506157221 */ /* 0x000fc80000010000 */
[----:B------:R-:W-:Y:S01]  /*9d70*/  FADD.FTZ R21, R168, R21 ;  /* 0x00000015a8157221 */ /* 0x000fe20000010000 */
[----:B------:R-:W3:Y:S01]  /*9d80*/  MUFU.EX2 R177, R177 ;  /* 0x000000b100b17308 */ /* 0x000ee20000000800 */
[----:B--2---:R-:W-:Y:S02]  /*9d90*/  F2FP.BF16.F32.PACK_AB R162, R173, R172 ;  /* 0x000000acada2723e */ /* 0x004fe400000010ff */
[----:B------:R-:W-:-:S03]  /*9da0*/  FADD.FTZ R21, R169, R21 ;  /* 0x00000015a9157221 */ /* 0x000fc60000010000 */
[----:B------:R1:W-:Y:S01]  /*9db0*/  STSM.16.M88.4 [R191], R160 ;  /* 0x000000a0bf007844 */ /* 0x0003e20000000200 */
[----:B------:R-:W-:Y:S01]  /*9dc0*/  FADD.FTZ R21, R172, R21 ;  /* 0x00000015ac157221 */ /* 0x000fe20000010000 */
[----:B------:R-:W2:Y:S03]  /*9dd0*/  MUFU.EX2 R180, R180 ;  /* 0x000000b400b47308 */ /* 0x000ea60000000800 */
[----:B------:R-:W-:-:S04]  /*9de0*/  FADD.FTZ R21, R173, R21 ;  /* 0x00000015ad157221 */ /* 0x000fc80000010000 */
[----:B0-----:R-:W-:Y:S01]  /*9df0*/  FADD.FTZ R21, R176, R21 ;  /* 0x00000015b0157221 */ /* 0x001fe20000010000 */
[----:B------:R-:W0:Y:S01]  /*9e00*/  MUFU.EX2 R181, R181 ;  /* 0x000000b500b57308 */ /* 0x000e220000000800 */
[C---:B---3--:R-:W-:Y:S02]  /*9e10*/  F2FP.BF16.F32.PACK_AB R164, R177.reuse, R176 ;  /* 0x000000b0b1a4723e */ /* 0x048fe400000010ff */
[----:B------:R-:W-:-:S04]  /*9e20*/  FADD.FTZ R21, R177, R21 ;  /* 0x00000015b1157221 */ /* 0x000fc80000010000 */
[----:B--2---:R-:W-:Y:S01]  /*9e30*/  FADD.FTZ R21, R180, R21 ;  /* 0x00000015b4157221 */ /* 0x004fe20000010000 */
[----:B0-----:R-:W-:-:S03]  /*9e40*/  F2FP.BF16.F32.PACK_AB R166, R181, R180 ;  /* 0x000000b4b5a6723e */ /* 0x001fc600000010ff */
        /* <DEDUP_REMOVED lines=35> */
.L_x_4969:
[----:B------:R-:W-:Y:S01]  /*a080*/  UISETP.GT.AND UP0, UPT, UR6, UR4, UPT ;  /* 0x000000040600728c */ /* 0x000fe2000bf04270 */
[----:B------:R-:W-:Y:S01]  /*a090*/  VIADD R9, R9, 0x38860 ;  /* 0x0003886009097836 */ /* 0x000fe20000000000 */
[----:B------:R-:W-:Y:S01]  /*a0a0*/  UIADD3 UR6, UR6, -0x1, URZ ;  /* 0xffffffff06067890 */ /* 0x000fe2000fffe03f */
[----:B------:R-:W-:Y:S02]  /*a0b0*/  IMAD.MOV.U32 R12, RZ, RZ, R8 ;  /* 0x000000ffff0c7224 */ /* 0x000fe400078e0008 */
[----:B------:R-:W-:Y:S01]  /*a0c0*/  IMAD.MOV.U32 R11, RZ, RZ, R7 ;  /* 0x000000ffff0b7224 */ /* 0x000fe200078e0007 */
[----:B------:R-:W-:Y:S01]  /*a0d0*/  PLOP3.LUT P1, PT, PT, PT, UP0, 0x80, 0x0 ;  /* 0x000000000000781c */ /* 0x000fe20003f2f008 */
[----:B------:R-:W-:Y:S01]  /*a0e0*/  IMAD.MOV.U32 R10, RZ, RZ, R2 ;  /* 0x000000ffff0a7224 */ /* 0x000fe200078e0002 */
[----:B------:R-:W-:-:S04]  /*a0f0*/  PRMT R9, R187, 0x654, R9 ;  /* 0x00000654bb097816 */ /* 0x000fc80000000009 */
[----:B------:R0:W-:Y:S07]  /*a100*/  SYNCS.ARRIVE.TRANS64.RED.A1T0 RZ, [R9+URZ], RZ ;  /* 0x000000ff09ff79a7 */ /* 0x0001ee000810043f */
[----:B------:R-:W-:Y:S05]  /*a110*/  @P1 BRA `(.L_x_4970) ;  /* 0xffffffcc00441947 */ /* 0x000fea000383ffff */
[----:B------:R-:W-:-:S05]  /*a120*/  UMOV UR10, UR6 ;  /* 0x00000006000a7c82 */ /* 0x000fca0008000000 */
.L_x_4959:
[----:B------:R-:W-:-:S06]  /*a130*/  UISETP.GE.AND UP0, UPT, UR10, UR38, UPT ;  /* 0x000000260a00728c */ /* 0x000fcc000bf06270 */
[----:B------:R-:W-:-:S13]  /*a140*/  PLOP3.LUT P1, PT, PT, PT, UP0, 0x80, 0x0 ;  /* 0x000000000000781c */ /* 0x000fda0003f2f008 */
[----:B------:R-:W-:Y:S05]  /*a150*/  @!P1 BRA `(.L_x_4971) ;  /* 0x0000002c00749947 */ /* 0x000fea0003800000 */
[----:B------:R-:W-:Y:S01]  /*a160*/  IMAD.MOV.U32 R10, RZ, RZ, R8 ;  /* 0x000000ffff0a7224 */ /* 0x000fe200078e0008 */
[----:B------:R-:W-:Y:S01]  /*a170*/  ULDC UR11, c[0x0][0xa80] ;  /* 0x0002a000000b7ab9 */ /* 0x000fe20000000800 */
[----:B------:R-:W-:Y:S02]  /*a180*/  IMAD.MOV.U32 R12, RZ, RZ, R7 ;  /* 0x000000ffff0c7224 */ /* 0x000fe400078e0007 */
[----:B------:R-:W-:-:S07]  /*a190*/  IMAD.MOV.U32 R11, RZ, RZ, R2 ;  /* 0x000000ffff0b7224 */ /* 0x000fce00078e0002 */
.L_x_4982:
[----:B------:R-:W-:-:S05]  /*a1a0*/  VIADD R2, R11, 0x1 ;  /* 0x000000010b027836 */ /* 0x000fca0000000000 */
[----:B------:R-:W-:-:S04]  /*a1b0*/  ISETP.NE.AND P1, PT, R2, 0x2, PT ;  /* 0x000000020200780c */ /* 0x000fc80003f25270 */
[----:B------:R-:W-:Y:S02]  /*a1c0*/  SEL R7, RZ, 0x1, P1 ;  /* 0x00000001ff077807 */ /* 0x000fe40000800000 */
[----:B------:R-:W-:Y:S02]  /*a1d0*/  SEL R2, R2, RZ, P1 ;  /* 0x000000ff02027207 */ /* 0x000fe40000800000 */
[----:B------:R-:W-:-:S13]  /*a1e0*/  R2UR UR4, R7 ;  /* 0x00000000070472ca */ /* 0x000fda00000e0000 */
[----:B------:R-:W-:Y:S01]  /*a1f0*/  ULOP3.LUT UR37, UR37, UR4, URZ, 0x3c, !UPT ;  /* 0x0000000425257292 */ /* 0x000fe2000f8e3c3f */
[----:B-1----:R-:W-:Y:S11]  /*a200*/  @!P0 BRA `(.L_x_4972) ;  /* 0x0000000000048947 */ /* 0x002ff60003800000 */
[----:B------:R-:W-:Y:S01]  /*a210*/  BPT.TRAP 0x1 ;  /* 0x000000040000795c */ /* 0x000fe20000300000 */
.L_x_4972:
[----:B------:R-:W-:Y:S02]  /*a220*/  IMAD.U32 R7, RZ, RZ, UR37 ;  /* 0x00000025ff077e24 */ /* 0x000fe4000f8e00ff */
[----:B0-----:R-:W-:-:S03]  /*a230*/  IMAD R9, R2, 0x8, R17 ;  /* 0x0000000802097824 */ /* 0x001fc600078e0211 */
[----:B------:R-:W-:-:S04]  /*a240*/  SHF.L.U32 R7, R7, 0x1f, RZ ;  /* 0x0000001f07077819 */ /* 0x000fc800000006ff */
[----:B------:R0:W1:Y:S01]  /*a250*/  SYNCS.PHASECHK.TRANS64.TRYWAIT P1, [R9+URZ+0x38830], R7 ;  /* 0x03883007090075a7 */ /* 0x000062000802017f */
[----:B------:R-:W-:Y:S05]  /*a260*/  @!P0 BRA `(.L_x_4973) ;  /* 0x0000000000048947 */ /* 0x000fea0003800000 */
[----:B------:R-:W-:Y:S01]  /*a270*/  BPT.TRAP 0x1 ;  /* 0x000000040000795c */ /* 0x000fe20000300000 */
.L_x_4973:
[----:B------:R-:W-:Y:S01]  /*a280*/  IMAD R8, R2, 0x200, R4 ;  /* 0x0000020002087824 */ /* 0x000fe200078e0204 */
[----:B-1----:R-:W-:Y:S06]  /*a290*/  @P1 BRA `(.L_x_4974) ;  /* 0x0000000000081947 */ /* 0x002fec0003800000 */
[----:B------:R-:W1:Y:S02]  /*a2a0*/  SYNCS.PHASECHK.TRANS64.TRYWAIT P1, [R9+URZ+0x38830], R7 ;  /* 0x03883007090075a7 */ /* 0x000e64000802017f */
[----:B-1----:R-:W-:Y:S05]  /*a2b0*/  @!P1 BRA `(.L_x_4975) ;  /* 0x000000f000fc9947 */ /* 0x002fea0003800000 */
.L_x_4974:
[----:B------:R-:W-:Y:S01]  /*a2c0*/  R2UR UR6, R8 ;  /* 0x00000000080672ca */ /* 0x000fe200000e0000 */
[----:B------:R-:W-:Y:S01]  /*a2d0*/  WARPGROUP.ARRIVE ;  /* 0x00000000000079c5 */ /* 0x000fe20000000000 */
[----:B------:R-:W-:Y:S01]  /*a2e0*/  UMOV UR4, UR8 ;  /* 0x0000000800047c82 */ /* 0x000fe20008000000 */
[----:B------:R-:W-:Y:S01]  /*a2f0*/  UMOV UR5, UR9 ;  /* 0x0000000900057c82 */ /* 0x000fe20008000000 */
[----:B------:R-:W-:Y:S01]  /*a300*/  UMOV UR7, 0x40000040 ;  /* 0x4000004000077882 */ /* 0x000fe20000000000 */
[----:B------:R-:W-:Y:S01]  /*a310*/  UMOV UR15, 0x40000040 ;  /* 0x40000040000f7882 */ /* 0x000fe20000000000 */
[----:B------:R-:W-:Y:S01]  /*a320*/  UMOV UR19, 0x40000040 ;  /* 0x4000004000137882 */ /* 0x000fe20000000000 */
[----:B------:R-:W-:-:S06]  /*a330*/  UMOV UR23, 0x40000040 ;  /* 0x4000004000177882 */ /* 0x000fcc0000000000 */
        /* <DEDUP_REMOVED lines=16> */
.L_x_4976:
[----:B------:R2:W3:Y:S01]  /*a440*/  SYNCS.PHASECHK.TRANS64.TRYWAIT P1, [R9+URZ+0x38850], R7 ;  /* 0x03885007090075a7 */ /* 0x0004e2000802017f */
[----:B------:R-:W-:Y:S05]  /*a450*/  @!P0 BRA `(.L_x_4977) ;  /* 0x0000000000048947 */ /* 0x000fea0003800000 */
[----:B------:R-:W-:Y:S01]  /*a460*/  BPT.TRAP 0x1 ;  /* 0x000000040000795c */ /* 0x000fe20000300000 */
.L_x_4977:
[----:B---3--:R-:W-:Y:S05]  /*a470*/  @P1 BRA `(.L_x_4978) ;  /* 0x0000000000081947 */ /* 0x008fea0003800000 */
[----:B------:R-:W3:Y:S02]  /*a480*/  SYNCS.PHASECHK.TRANS64.TRYWAIT P1, [R9+URZ+0x38850], R7 ;  /* 0x03885007090075a7 */ /* 0x000ee4000802017f */
[----:B---3--:R-:W-:Y:S05]  /*a490*/  @!P1 BRA `(.L_x_4979) ;  /* 0x000000f000989947 */ /* 0x008fea0003800000 */
.L_x_4978:
        /* <DEDUP_REMOVED lines=327> */
.L_x_4980:
[----:B------:R-:W-:Y:S01]  /*b910*/  FMNMX.FTZ R7, R152, R12, !PT ;  /* 0x0000000c98077209 */ /* 0x000fe20007810000 */
[----:B------:R-:W0:Y:S01]  /*b920*/  S2R R21, SR_CgaCtaId ;  /* 0x0000000000157919 */ /* 0x000e220000008800 */
[----:B------:R-:W-:Y:S01]  /*b930*/  UMOV UR5, UR11 ;  /* 0x0000000b00057c82 */ /* 0x000fe20008000000 */
[----:B------:R-:W-:Y:S01]  /*b940*/  ISETP.NE.AND P1, PT, R23, RZ, PT ;  /* 0x000000ff1700720c */ /* 0x000fe20003f25270 */
[----:B------:R-:W-:Y:S01]  /*b950*/  IMAD R20, R2, 0x1000, R22 ;  /* 0x0000100002147824 */ /* 0x000fe200078e0216 */
[----:B------:R-:W-:Y:S01]  /*b960*/  FMNMX.FTZ R7, R153, R7, !PT ;  /* 0x0000000799077209 */ /* 0x000fe20007810000 */
[----:B------:R-:W-:-:S03]  /*b970*/  UMOV UR7, 0x40000040 ;  /* 0x4000004000077882 */ /* 0x000fc60000000000 */
[----:B------:R-:W-:Y:S02]  /*b980*/  FMNMX.FTZ R7, R156, R7, !PT ;  /* 0x000000079c077209 */ /* 0x000fe40007810000 */
[----:B------:R-:W-:Y:S02]  /*b990*/  R2UR UR4, R20 ;  /* 0x00000000140472ca */ /* 0x000fe400000e0000 */
[----:B------:R-:W-:-:S03]  /*b9a0*/  FMNMX.FTZ R7, R157, R7, !PT ;  /* 0x000000079d077209 */ /* 0x000fc60007810000 */
[----:B------:R-:W-:Y:S01]  /*b9b0*/  @!P1 IMAD R11, R11, 0x40, R19 ;  /* 0x000000400b0b9824 */ /* 0x000fe200078e0213 */
[----:B------:R-:W-:-:S03]  /*b9c0*/  FMNMX.FTZ R7, R160, R7, !PT ;  /* 0x00000007a0077209 */ /* 0x000fc60007810000 */
[----:B------:R-:W-:Y:S01]  /*b9d0*/  @!P1 IMAD R11, R11, 0x4, R17 ;  /* 0x000000040b0b9824 */ /* 0x000fe200078e0211 */
[----:B------:R-:W-:-:S03]  /*b9e0*/  FMNMX.FTZ R7, R161, R7, !PT ;  /* 0x00000007a1077209 */ /* 0x000fc60007810000 */
[----:B------:R-:W-:Y:S01]  /*b9f0*/  UMOV UR6, UR4 ;  /* 0x0000000400067c82 */ /* 0x000fe20008000000 */
        /* <DEDUP_REMOVED lines=32> */
[----:B------:R-:W-:-:S02]  /*bc00*/  VIADD R8, R9, 0x38840 ;  /* 0x0003884009087836 */ /* 0x000fc40000000000 */
[----:B------:R-:W-:Y:S01]  /*bc10*/  FMUL.FTZ R12, R12, UR5 ;  /* 0x000000050c0c7c20 */ /* 0x000fe20008410000 */
[----:B------:R-:W-:Y:S02]  /*bc20*/  MUFU.EX2 R152, R152 ;  /* 0x0000009800987308 */ /* 0x000fe40000000800 */
[----:B0-----:R-:W-:-:S04]  /*bc30*/  PRMT R8, R21, 0x654, R8 ;  /* 0x0000065415087816 */ /* 0x001fc80000000008 */
[----:B------:R0:W-:Y:S02]  /*bc40*/  SYNCS.ARRIVE.TRANS64.RED.A1T0 RZ, [R8+URZ], RZ ;  /* 0x000000ff08ff79a7 */ /* 0x0001e4000810043f */
[----:B------:R-:W1:Y:S01]  /*bc50*/  MUFU.EX2 R12, R12 ;  /* 0x0000000c000c7308 */ /* 0x000e620000000800 */
[----:B0-----:R-:W-:-:S07]  /*bc60*/  FMNMX.FTZ R8, R154, R10, !PT ;  /* 0x0000000a9a087209 */ /* 0x001fce0007810000 */
[----:B------:R-:W0:Y:S01]  /*bc70*/  MUFU.EX2 R153, R153 ;  /* 0x0000009900997308 */ /* 0x000e220000000800 */
[----:B------:R-:W-:-:S04]  /*bc80*/  FMNMX.FTZ R8, R155, R8, !PT ;  /* 0x000000089b087209 */ /* 0x000fc80007810000 */
[----:B------:R-:W-:-:S03]  /*bc90*/  FMNMX.FTZ R8, R158, R8, !PT ;  /* 0x000000089e087209 */ /* 0x000fc60007810000 */
[----:B------:R-:W2:Y:S01]  /*bca0*/  MUFU.EX2 R156, R156 ;  /* 0x0000009c009c7308 */ /* 0x000ea20000000800 */
[----:B-1----:R-:W-:Y:S01]  /*bcb0*/  FFMA.FTZ R6, R12, R6, R152 ;  /* 0x000000060c067223 */ /* 0x002fe20000010098 */
[----:B------:R-:W-:Y:S01]  /*bcc0*/  @!P1 STS [R11+0x38400], R12 ;  /* 0x0384000c0b009388 */ /* 0x000fe20000000800 */
[----:B------:R-:W-:Y:S01]  /*bcd0*/  FMNMX.FTZ R8, R159, R8, !PT ;  /* 0x000000089f087209 */ /* 0x000fe20007810000 */
[-C--:B------:R-:W-:Y:S01]  /*bce0*/  FMUL.FTZ R24, R24, R12.reuse ;  /* 0x0000000c18187220 */ /* 0x080fe20000410000 */
[-C--:B------:R-:W-:Y:S01]  /*bcf0*/  FMUL.FTZ R25, R25, R12.reuse ;  /* 0x0000000c19197220 */ /* 0x080fe20000410000 */
[----:B------:R-:W-:Y:S01]  /*bd00*/  FMUL.FTZ R28, R28, R12 ;  /* 0x0000000c1c1c7220 */ /* 0x000fe20000410000 */
[----:B------:R-:W-:Y:S01]  /*bd10*/  FMNMX.FTZ R8, R162, R8, !PT ;  /* 0x00000008a2087209 */ /* 0x000fe20007810000 */
[----:B------:R-:W1:Y:S01]  /*bd20*/  MUFU.EX2 R157, R157 ;  /* 0x0000009d009d7308 */ /* 0x000e620000000800 */
[C---:B0-----:R-:W-:Y:S01]  /*bd30*/  F2FP.BF16.F32.PACK_AB R184, R153.reuse, R152 ;  /* 0x0000009899b8723e */ /* 0x041fe200000010ff */
[----:B------:R-:W-:Y:S01]  /*bd40*/  FADD.FTZ R6, R153, R6 ;  /* 0x0000000699067221 */ /* 0x000fe20000010000 */
[----:B------:R-:W-:Y:S01]  /*bd50*/  FMNMX.FTZ R8, R163, R8, !PT ;  /* 0x00000008a3087209 */ /* 0x000fe20007810000 */
[-C--:B------:R-:W-:Y:S01]  /*bd60*/  FMUL.FTZ R29, R29, R12.reuse ;  /* 0x0000000c1d1d7220 */ /* 0x080fe20000410000 */
[-C--:B------:R-:W-:Y:S01]  /*bd70*/  FMUL.FTZ R32, R32, R12.reuse ;  /* 0x0000000c20207220 */ /* 0x080fe20000410000 */
[----:B------:R-:W-:Y:S01]  /*bd80*/  FMUL.FTZ R33, R33, R12 ;  /* 0x0000000c21217220 */ /* 0x000fe20000410000 */
[----:B------:R-:W-:Y:S01]  /*bd90*/  FMNMX.FTZ R8, R166, R8, !PT ;  /* 0x00000008a6087209 */ /* 0x000fe20007810000 */
[----:B------:R-:W0:Y:S01]  /*bda0*/  MUFU.EX2 R152, R160 ;  /* 0x000000a000987308 */ /* 0x000e220000000800 */
        /* <DEDUP_REMOVED lines=25> */
[C---:B--2---:R-:W-:Y:S01]  /*bf40*/  FADD.FTZ R6, R161.reuse, R6 ;  /* 0x00000006a1067221 */ /* 0x044fe20000010000 */
        /* <DEDUP_REMOVED lines=39> */
[----:B-1----:R-:W-:Y:S01]  /*c1c0*/  FMNMX.FTZ R8, R8, R13, !PT ;  /* 0x0000000d08087209 */ /* 0x002fe20007810000 */
[----:B------:R-:W1:Y:S01]  /*c1d0*/  MUFU.EX2 R160, R176 ;  /* 0x000000b000a07308 */ /* 0x000e620000000800 */
        /* <DEDUP_REMOVED lines=22> */
[-C--:B------:R-:W-:Y:S01]  /*c340*/  FMUL.FTZ R141, R141, R12.reuse ;  /* 0x0000000c8d8d7220 */ /* 0x080fe20000410000 */
[----:B------:R-:W-:Y:S01]  /*c350*/  FMUL.FTZ R144, R144, R12 ;  /* 0x0000000c90907220 */ /* 0x000fe20000410000 */
[C---:B---3--:R-:W-:Y:S01]  /*c360*/  FADD.FTZ R6, R177.reuse, R6 ;  /* 0x00000006b1067221 */ /* 0x048fe20000010000 */
[----:B------:R-:W-:Y:S01]  /*c370*/  F2FP.BF16.F32.PACK_AB R160, R177, R160 ;  /* 0x000000a0b1a0723e */ /* 0x000fe200000010ff */
[-C--:B------:R-:W-:Y:S01]  /*c380*/  FMUL.FTZ R145, R145, R12.reuse ;  /* 0x0000000c91917220 */ /* 0x080fe20000410000 */
[----:B0-----:R-:W-:Y:S01]  /*c390*/  FMNMX.FTZ R8, R8, R13, !PT ;  /* 0x0000000d08087209 */ /* 0x001fe20007810000 */
[-C--:B------:R-:W-:Y:S01]  /*c3a0*/  FMUL.FTZ R148, R148, R12.reuse ;  /* 0x0000000c94947220 */ /* 0x080fe20000410000 */
[----:B------:R-:W-:-:S03]  /*c3b0*/  FMUL.FTZ R149, R149, R12 ;  /* 0x0000000c95957220 */ /* 0x000fc60000410000 */
[----:B------:R-:W-:Y:S01]  /*c3c0*/  FADD.FTZ R10, -R8, R10 ;  /* 0x0000000a080a7221 */ /* 0x000fe20000010100 */
[----:B--2---:R-:W-:-:S03]  /*c3d0*/  FADD.FTZ R6, R180, R6 ;  /* 0x00000006b4067221 */ /* 0x004fc60000010000 */
[----:B------:R-:W-:-:S06]  /*c3e0*/  FMUL.FTZ R10, R10, UR5 ;  /* 0x000000050a0a7c20 */ /* 0x000fcc0008410000 */
[----:B------:R-:W0:Y:S02]  /*c3f0*/  MUFU.EX2 R10, R10 ;  /* 0x0000000a000a7308 */ /* 0x000e240000000800 */
        /* <DEDUP_REMOVED lines=30> */
[----:B------:R-:W-:Y:S01]  /*c5e0*/  FFMA.FTZ R183, R183, UR5, -R11 ;  /* 0x00000005b7b77c23 */ /* 0x000fe2000801080b */
        /* <DEDUP_REMOVED lines=11> */
[----:B0-----:R-:W-:Y:S01]  /*c6a0*/  FFMA.FTZ R5, R10, R5, R154 ;  /* 0x000000050a057223 */ /* 0x001fe2000001009a */
[-C--:B------:R-:W-:Y:S01]  /*c6b0*/  FMUL.FTZ R67, R67, R10.reuse ;  /* 0x0000000a43437220 */ /* 0x080fe20000410000 */
        /* <DEDUP_REMOVED lines=8> */
[----:B------:R-:W-:Y:S01]  /*c740*/  FMUL.FTZ R79, R79, R10 ;  /* 0x0000000a4f4f7220 */ /* 0x000fe20000410000 */
[----:B------:R-:W-:Y:S01]  /*c750*/  F2FP.BF16.F32.PACK_AB R154, R165, R164 ;  /* 0x000000a4a59a723e */ /* 0x000fe200000010ff */
[----:B------:R-:W-:Y:S01]  /*c760*/  FMUL.FTZ R82, R82, R10 ;  /* 0x0000000a52527220 */ /* 0x000fe20000410000 */
[----:B--2---:R-:W-:Y:S01]  /*c770*/  F2FP.BF16.F32.PACK_AB R158, R173, R172 ;  /* 0x000000acad9e723e */ /* 0x004fe200000010ff */
        /* <DEDUP_REMOVED lines=44> */
[----:B------:R-:W-:Y:S01]  /*ca40*/  FMUL.FTZ R151, R151, R10 ;  /* 0x0000000a97977220 */ /* 0x000fe20000410000 */
[----:B------:R0:W-:Y:S01]  /*ca50*/  STSM.16.M88.4 [R188+0x36400], R184 ;  /* 0x036400b8bc007844 */ /* 0x0001e20000000200 */
[----:B------:R-:W-:-:S02]  /*ca60*/  VIADD R10, R20, 0x80 ;  /* 0x00000080140a7836 */ /* 0x000fc40000000000 */
[----:B------:R-:W-:Y:S01]  /*ca70*/  FADD.FTZ R5, R11, R5 ;  /* 0x000000050b057221 */ /* 0x000fe20000010000 */
[----:B------:R-:W2:Y:S01]  /*ca80*/  MUFU.EX2 R171, R171 ;  /* 0x000000ab00ab7308 */ /* 0x000ea20000000800 */
[C---:B-1----:R-:W-:Y:S01]  /*ca90*/  FADD.FTZ R6, R162.reuse, R6 ;  /* 0x00000006a2067221 */ /* 0x042fe20000010000 */
[----:B------:R-:W-:Y:S01]  /*caa0*/  F2FP.BF16.F32.PACK_AB R162, R162, R180 ;  /* 0x000000b4a2a2723e */ /* 0x000fe200000010ff */
[----:B------:R0:W-:Y:S01]  /*cab0*/  STSM.16.M88.4 [R189], R152 ;  /* 0x00000098bd007844 */ /* 0x0001e20000000200 */
[----:B------:R-:W-:Y:S01]  /*cac0*/  R2UR UR4, R10 ;  /* 0x000000000a0472ca */ /* 0x000fe200000e0000 */
[----:B------:R-:W-:Y:S02]  /*cad0*/  VIADD R10, R20, 0x100 ;  /* 0x00000100140a7836 */ /* 0x000fe40000000000 */
[----:B------:R-:W-:Y:S01]  /*cae0*/  FADD.FTZ R5, R14, R5 ;  /* 0x000000050e057221 */ /* 0x000fe20000010000 */
[----:B------:R-:W-:Y:S01]  /*caf0*/  VIADD R20, R20, 0x180 ;  /* 0x0000018014147836 */ /* 0x000fe20000000000 */
[----:B------:R-:W-:Y:S02]  /*cb00*/  MUFU.EX2 R174, R174 ;  /* 0x000000ae00ae7308 */ /* 0x000fe40000000800 */
[----:B------:R-:W-:-:S04]  /*cb10*/  FADD.FTZ R5, R13, R5 ;  /* 0x000000050d057221 */ /* 0x000fc80000010000 */
[----:B------:R-:W-:Y:S02]  /*cb20*/  FADD.FTZ R5, R15, R5 ;  /* 0x000000050f057221 */ /* 0x000fe40000010000 */
[----:B------:R-:W1:Y:S01]  /*cb30*/  MUFU.EX2 R175, R175 ;  /* 0x000000af00af7308 */ /* 0x000e620000000800 */
[----:B--2---:R-:W-:Y:S01]  /*cb40*/  F2FP.BF16.F32.PACK_AB R157, R171, R170 ;  /* 0x000000aaab9d723e */ /* 0x004fe200000010ff */
[----:B------:R-:W-:-:S04]  /*cb50*/  FADD.FTZ R5, R166, R5 ;  /* 0x00000005a6057221 */ /* 0x000fc80000010000 */
[----:B------:R-:W-:Y:S02]  /*cb60*/  FADD.FTZ R5, R167, R5 ;  /* 0x00000005a7057221 */ /* 0x000fe40000010000 */
[----:B------:R-:W2:Y:S02]  /*cb70*/  MUFU.EX2 R178, R178 ;  /* 0x000000b200b27308 */ /* 0x000ea40000000800 */
[----:B------:R-:W-:-:S04]  /*cb80*/  FADD.FTZ R5, R170, R5 ;  /* 0x00000005aa057221 */ /* 0x000fc80000010000 */
[----:B------:R-:W-:Y:S02]  /*cb90*/  FADD.FTZ R5, R171, R5 ;  /* 0x00000005ab057221 */ /* 0x000fe40000010000 */
[----:B------:R-:W3:Y:S01]  /*cba0*/  MUFU.EX2 R179, R179 ;  /* 0x000000b300b37308 */ /* 0x000ee20000000800 */
[----:B-1----:R-:W-:Y:S01]  /*cbb0*/  F2FP.BF16.F32.PACK_AB R159, R175, R174 ;  /* 0x000000aeaf9f723e */ /* 0x002fe200000010ff */
[----:B------:R-:W-:-:S04]  /*cbc0*/  FADD.FTZ R5, R174, R5 ;  /* 0x00000005ae057221 */ /* 0x000fc80000010000 */
[----:B------:R0:W-:Y:S01]  /*cbd0*/  STSM.16.M88.4 [R191], R156 ;  /* 0x0000009cbf007844 */ /* 0x0001e20000000200 */
[----:B------:R-:W-:Y:S01]  /*cbe0*/  FADD.FTZ R5, R175, R5 ;  /* 0x00000005af057221 */ /* 0x000fe20000010000 */
[----:B------:R-:W1:Y:S03]  /*cbf0*/  MUFU.EX2 R182, R182 ;  /* 0x000000b600b67308 */ /* 0x000e660000000800 */
[----:B--2---:R-:W-:-:S05]  /*cc00*/  FADD.FTZ R5, R178, R5 ;  /* 0x00000005b2057221 */ /* 0x004fca0000010000 */
[----:B------:R-:W2:Y:S01]  /*cc10*/  MUFU.EX2 R183, R183 ;  /* 0x000000b700b77308 */ /* 0x000ea20000000800 */
[C---:B---3--:R-:W-:Y:S01]  /*cc20*/  F2FP.BF16.F32.PACK_AB R161, R179.reuse, R178 ;  /* 0x000000b2b3a1723e */ /* 0x048fe200000010ff */
[----:B------:R-:W-:-:S04]  /*cc30*/  FADD.FTZ R5, R179, R5 ;  /* 0x00000005b3057221 */ /* 0x000fc80000010000 */
[----:B-1----:R-:W-:Y:S01]  /*cc40*/  FADD.FTZ R5, R182, R5 ;  /* 0x00000005b6057221 */ /* 0x002fe20000010000 */
[----:B--2---:R-:W-:-:S03]  /*cc50*/  F2FP.BF16.F32.PACK_AB R163, R183, R182 ;  /* 0x000000b6b7a3723e */ /* 0x004fc600000010ff */
[----:B------:R-:W-:Y:S02]  /*cc60*/  FADD.FTZ R5, R183, R5 ;  /* 0x00000005b7057221 */ /* 0x000fe40000010000 */
[----:B------:R0:W-:Y:S01]  /*cc70*/  STSM.16.M88.4 [R190], R160 ;  /* 0x000000a0be007844 */ /* 0x0001e20000000200 */
[----:B------:R-:W-:-:S06]  /*cc80*/  WARPGROUP.ARRIVE ;  /* 0x00000000000079c5 */ /* 0x000fcc0000000000 */
[----:B------:R-:W-:Y:S01]  /*cc90*/  HGMMA.64x256x16.F32.BF16 R24, R184, gdesc[UR4].tnspB, R24, gsb0 ;  /* 0x43e00004b8187df0 */ /* 0x000fe20008001818 */
[----:B------:R-:W-:Y:S01]  /*cca0*/  UMOV UR6, UR4 ;  /* 0x0000000400067c82 */ /* 0x000fe20008000000 */
[----:B------:R-:W-:Y:S01]  /*ccb0*/  UMOV UR7, 0x40000040 ;  /* 0x4000004000077882 */ /* 0x000fe20000000000 */
[----:B------:R-:W-:Y:S01]  /*ccc0*/  R2UR UR4, R10 ;  /* 0x000000000a0472ca */ /* 0x000fe200000e0000 */
[----:B------:R-:W-:Y:S02]  /*ccd0*/  WARPGROUP.DEPBAR.LE gsb0, 0x0 ;  /* 0x00008000000079c5 */ /* 0x000fe40000010000 */
[----:B------:R-:W-:-:S15]  /*cce0*/  WARPGROUP.ARRIVE ;  /* 0x00000000000079c5 */ /* 0x000fde0000000000 */
[----:B------:R-:W-:-:S07]  /*ccf0*/  NOP ;  /* 0x0000000000007918 */ /* 0x000fce0000000000 */
        /* <DEDUP_REMOVED lines=25> */
.L_x_4981:
        /* <DEDUP_REMOVED lines=10> */
.L_x_4971:
[----:B------:R-:W2:Y:S01]  /*cf30*/  SHFL.BFLY PT, R4, R5, 0x2, 0x1f ;  /* 0x0c401f0005047f89 */ /* 0x000ea200000e0000 */
[----:B------:R-:W-:Y:S08]  /*cf40*/  BAR.ARV 0x8, 0x100 ;  /* 0x0204000000007b1d */ /* 0x000ff00000002000 */
[----:B------:R-:W-:Y:S01]  /*cf50*/  BAR.SYNC.DEFER_BLOCKING 0xf, 0x100 ;  /* 0x03c4000000007b1d */ /* 0x000fe20000010000 */
[----:B------:R-:W-:Y:S01]  /*cf60*/  ISETP.NE.AND P2, PT, R23, RZ, PT ;  /* 0x000000ff1700720c */ /* 0x000fe20003f45270 */
[----:B------:R-:W-:Y:S01]  /*cf70*/  IMAD.MOV.U32 R20, RZ, RZ, -0x800000 ;  /* 0xff800000ff147424 */ /* 0x000fe200078e00ff */
[----:B------:R-:W-:-:S03]  /*cf80*/  UIADD3 UR36, UR36, 0x1, URZ ;  /* 0x0000000124247890 */ /* 0x000fc6000fffe03f */
[----:B------:R-:W3:Y:S01]  /*cf90*/  SHFL.BFLY PT, R3, R6, 0x2, 0x1f ;  /* 0x0c401f0006037f89 */ /* 0x000ee200000e0000 */
[----:B--2---:R-:W-:-:S05]  /*cfa0*/  FADD.FTZ R4, R4, R5 ;  /* 0x0000000504047221 */ /* 0x004fca0000010000 */
[----:B------:R-:W2:Y:S01]  /*cfb0*/  SHFL.BFLY PT, R11, R4, 0x1, 0x1f ;  /* 0x0c201f00040b7f89 */ /* 0x000ea200000e0000 */
[----:B---3--:R-:W-:Y:S01]  /*cfc0*/  FADD.FTZ R3, R3, R6 ;  /* 0x0000000603037221 */ /* 0x008fe20000010000 */
[----:B------:R-:W-:-:S04]  /*cfd0*/  IMAD.U32 R6, RZ, RZ, UR5 ;  /* 0x00000005ff067e24 */ /* 0x000fc8000f8e00ff */
[----:B------:R-:W0:Y:S01]  /*cfe0*/  SHFL.BFLY PT, R0, R3, 0x1, 0x1f ;  /* 0x0c201f0003007f89 */ /* 0x000e2200000e0000 */
[----:B--2---:R-:W-:Y:S01]  /*cff0*/  FADD.FTZ R10, R4, R11 ;  /* 0x0000000b040a7221 */ /* 0x004fe20000010000 */
[----:B------:R-:W-:-:S04]  /*d000*/  IMAD.U32 R4, RZ, RZ, UR5 ;  /* 0x00000005ff047e24 */ /* 0x000fc8000f8e00ff */
[----:B------:R-:W-:-:S13]  /*d010*/  FSETP.NE.FTZ.AND P1, PT, R10, RZ, PT ;  /* 0x000000ff0a00720b */ /* 0x000fda0003f35000 */
[----:B------:R-:W-:Y:S01]  /*d020*/  @P1 FMUL.FTZ R4, R4, 0.69314718246459960938 ;  /* 0x3f31721804041820 */ /* 0x000fe20000410000 */
[----:B01----:R-:W-:Y:S01]  /*d030*/  FADD.FTZ R9, R3, R0 ;  /* 0x0000000003097221 */ /* 0x003fe20000010000 */
[----:B------:R-:W-:Y:S01]  /*d040*/  IMAD.MOV.U32 R3, RZ, RZ, -0x800000 ;  /* 0xff800000ff037424 */ /* 0x000fe200078e00ff */
[----:B------:R-:W0:Y:S03]  /*d050*/  @P1 MUFU.LG2 R0, R10 ;  /* 0x0000000a00001308 */ /* 0x000e260000000c00 */
[----:B------:R-:W-:-:S13]  /*d060*/  FSETP.NE.FTZ.AND P0, PT, R9, RZ, PT ;  /* 0x000000ff0900720b */ /* 0x000fda0003f15000 */
[----:B------:R-:W1:Y:S01]  /*d070*/  @P0 MUFU.LG2 R11, R9 ;  /* 0x00000009000b0308 */ /* 0x000e620000000c00 */
[----:B0-----:R-:W-:Y:S01]  /*d080*/  @P1 FMUL.FTZ R5, R0, 0.69314718246459960938 ;  /* 0x3f31721800051820 */ /* 0x001fe20000410000 */
[----:B------:R-:W-:Y:S02]  /*d090*/  IMAD.MOV.U32 R0, RZ, RZ, RZ ;  /* 0x000000ffff007224 */ /* 0x000fe400078e00ff */
[----:B------:R-:W-:Y:S01]  /*d0a0*/  @P0 FMUL.FTZ R6, R6, 0.69314718246459960938 ;  /* 0x3f31721806060820 */ /* 0x000fe20000410000 */
[----:B------:R-:W-:Y:S01]  /*d0b0*/  @P1 FFMA.FTZ R3, R4, R8, R5 ;  /* 0x0000000804031223 */ /* 0x000fe20000010005 */
[----:B------:R-:W-:Y:S02]  /*d0c0*/  IMAD.MOV.U32 R4, RZ, RZ, RZ ;  /* 0x000000ffff047224 */ /* 0x000fe400078e00ff */
[----:B------:R-:W0:Y:S08]  /*d0d0*/  @P1 MUFU.RCP R0, R10 ;  /* 0x0000000a00001308 */ /* 0x000e300000001000 */
[----:B------:R-:W2:Y:S01]  /*d0e0*/  @P0 MUFU.RCP R4, R9 ;  /* 0x0000000900040308 */ /* 0x000ea20000001000 */
[----:B-1----:R-:W-:-:S04]  /*d0f0*/  @P0 FMUL.FTZ R11, R11, 0.69314718246459960938 ;  /* 0x3f3172180b0b0820 */ /* 0x002fc80000410000 */
[----:B------:R-:W-:Y:S01]  /*d100*/  @P0 FFMA.FTZ R20, R6, R7, R11 ;  /* 0x0000000706140223 */ /* 0x000fe2000001000b */
[C---:B------:R-:W-:Y:S01]  /*d110*/  @!P2 IMAD R6, R2.reuse, 0x40, R19 ;  /* 0x000000400206a824 */ /* 0x040fe200078e0213 */
[----:B------:R-:W-:Y:S01]  /*d120*/  PLOP3.LUT P0, PT, PT, PT, PT, 0x8, 0x0 ;  /* 0x000000000000781c */ /* 0x000fe20003f0e170 */
[----:B------:R-:W-:Y:S02]  /*d130*/  VIADD R2, R2, 0x1 ;  /* 0x0000000102027836 */ /* 0x000fe40000000000 */
[-C--:B0-----:R-:W-:Y:S01]  /*d140*/  FMUL.FTZ R26, R26, R0.reuse ;  /* 0x000000001a1a7220 */ /* 0x081fe20000410000 */
[----:B------:R-:W-:Y:S02]  /*d150*/  @!P2 IMAD R17, R6, 0x4, R17 ;  /* 0x000000040611a824 */ /* 0x000fe400078e0211 */
[-C--:B------:R-:W-:Y:S01]  /*d160*/  FMUL.FTZ R27, R27, R0.reuse ;  /* 0x000000001b1b7220 */ /* 0x080fe20000410000 */
[-C--:B------:R-:W-:Y:S01]  /*d170*/  FMUL.FTZ R30, R30, R0.reuse ;  /* 0x000000001e1e7220 */ /* 0x080fe20000410000 */
[----:B------:R-:W-:Y:S01]  /*d180*/  ISETP.NE.AND P1, PT, R2, 0x2, PT ;  /* 0x000000020200780c */ /* 0x000fe20003f25270 */
[-C--:B------:R-:W-:Y:S01]  /*d190*/  FMUL.FTZ R31, R31, R0.reuse ;  /* 0x000000001f1f7220 */ /* 0x080fe20000410000 */
[----:B------:R0:W-:Y:S01]  /*d1a0*/  @!P2 STS [R17+0x38420], R0 ;  /* 0x038420001100a388 */ /* 0x0001e20000000800 */
[----:B------:R-:W-:Y:S01]  /*d1b0*/  FMUL.FTZ R34, R34, R0 ;  /* 0x0000000022227220 */ /* 0x000fe20000410000 */
[----:B------:R-:W-:Y:S01]  /*d1c0*/  SEL R5, RZ, 0x1, P1 ;  /* 0x00000001ff057807 */ /* 0x000fe20000800000 */
[-C--:B--2---:R-:W-:Y:S01]  /*d1d0*/  FMUL.FTZ R24, R24, R4.reuse ;  /* 0x0000000418187220 */ /* 0x084fe20000410000 */
[----:B------:R0:W-:Y:S01]  /*d1e0*/  @!P2 STS [R17+0x38400], R4 ;  /* 0x038400041100a388 */ /* 0x0001e20000000800 */
        /* <DEDUP_REMOVED lines=123> */
[----:B------:R-:W-:Y:S01]  /*d9a0*/  SEL R2, R2, RZ, P1 ;  /* 0x000000ff02027207 */ /* 0x000fe20000800000 */
[----:B------:R-:W-:Y:S01]  /*d9b0*/  ULOP3.LUT UR37, UR37, UR4, URZ, 0x3c, !UPT ;  /* 0x0000000425257292 */ /* 0x000fe2000f8e3c3f */
[----:B0-----:R-:W-:Y:S11]  /*d9c0*/  BAR.ARV 0xe, 0x100 ;  /* 0x0384000000007b1d */ /* 0x001ff60000002000 */
.L_x_4940:
[----:B------:R-:W2:Y:S01]  /*d9d0*/  S2R R0, SR_CgaCtaId ;  /* 0x0000000000007919 */ /* 0x000ea20000008800 */
[----:B------:R-:W-:Y:S01]  /*d9e0*/  MOV R17, 0x400 ;  /* 0x0000040000117802 */ /* 0x000fe20000000f00 */
[----:B------:R-:W-:Y:S01]  /*d9f0*/  BSSY B0, `(.L_x_4983) ;  /* 0x000048b000007945 */ /* 0x000fe20003800000 */
[----:B------:R-:W-:Y:S02]  /*da00*/  BAR.SYNC.DEFER_BLOCKING 0x5, 0x180 ;  /* 0x0146000000007b1d */ /* 0x000fe40000010000 */
[----:B--2---:R-:W-:Y:S02]  /*da10*/  LEA R17, R0, R17, 0x18 ;  /* 0x0000001100117211 */ /* 0x004fe400078ec0ff */
[----:B------:R-:W-:-:S03]  /*da20*/  SHF.R.U32.HI R0, RZ, 0x10, R201 ;  /* 0x00000010ff007819 */ /* 0x000fc600000116c9 */
[----:B01----:R-:W0:Y:S02]  /*da30*/  LDS.128 R4, [R17+0x388d0] ;  /* 0x0388d00011047984 */ /* 0x003e240000000c00 */
[----:B0-----:R-:W-:Y:S02]  /*da40*/  R2UR UR4, R5 ;  /* 0x00000000050472ca */ /* 0x001fe400000e0000 */
[----:B------:R-:W-:Y:S01]  /*da50*/  R2UR UR5, R7 ;  /* 0x00000000070572ca */ /* 0x000fe200000e0000 */
[----:B------:R-:W-:Y:S06]  /*da60*/  BAR.ARV 0x4, 0x180 ;  /* 0x0106000000007b1d */ /* 0x000fec0000002000 */
[----:B------:R-:W-:Y:S08]  /*da70*/  @P0 BRA `(.L_x_4984) ;  /* 0x0000003800440947 */ /* 0x000ff00003800000 */
[----:B------:R-:W2:Y:S01]  /*da80*/  LDL R9, [R1+0x2c] ;  /* 0x00002c0001097983 */ /* 0x000ea20000100800 */
[----:B------:R-:W-:Y:S01]  /*da90*/  ULDC.64 UR6, c[0x0][0xd08] ;  /* 0x0003420000067ab9 */ /* 0x000fe20000000a00 */
[----:B------:R-:W0:Y:S01]  /*daa0*/  S2R R8, SR_SWINHI ;  /* 0x0000000000087919 */ /* 0x000e220000002f00 */
[----:B------:R-:W-:Y:S02]  /*dab0*/  MOV R4, R17 ;  /* 0x0000001100047202 */ /* 0x000fe40000000f00 */
[----:B0-----:R-:W-:Y:S01]  /*dac0*/  MOV R5, R8 ;  /* 0x0000000800057202 */ /* 0x001fe20000000f00 */
[----:B------:R-:W-:Y:S02]  /*dad0*/  BAR.SYNC.DEFER_BLOCKING 0x1, 0x100 ;  /* 0x0044000000007b1d */ /* 0x000fe40000010000 */
[----:B--2---:R-:W-:-:S03]  /*dae0*/  IMAD.WIDE R152, R9, 0x2, R4 ;  /* 0x0000000209987825 */ /* 0x004fc600078e0204 */
[C---:B------:R-:W-:Y:S02]  /*daf0*/  IADD3 R8, P6, R152.reuse, 0x6060, RZ ;  /* 0x0000606098087810 */ /* 0x040fe40007fde0ff */
[----:B------:R-:W-:Y:S02]  /*db00*/  IADD3 R10, P0, R152, 0x6040, RZ ;  /* 0x00006040980a7810 */ /* 0x000fe40007f1e0ff */
[----:B------:R-:W-:Y:S01]  /*db10*/  LOP3.LUT R7, R8, 0x380, RZ, 0xc0, !PT ;  /* 0x0000038008077812 */ /* 0x000fe200078ec0ff */
[----:B------:R-:W-:Y:S01]  /*db20*/  IMAD.X R9, RZ, RZ, R153, P6 ;  /* 0x000000ffff097224 */ /* 0x000fe200030e0699 */
[----:B------:R-:W-:Y:S02]  /*db30*/  LOP3.LUT R11, R10, 0x380, RZ, 0xc0, !PT ;  /* 0x000003800a0b7812 */ /* 0x000fe400078ec0ff */
[----:B------:R-:W-:Y:S02]  /*db40*/  SHF.R.U64 R7, R7, 0x3, RZ ;  /* 0x0000000307077819 */ /* 0x000fe400000012ff */
[----:B------:R-:W-:-:S02]  /*db50*/  IADD3 R12, P1, R152, 0x6020, RZ ;  /* 0x00006020980c7810 */ /* 0x000fc40007f3e0ff */
[----:B------:R-:W-:Y:S02]  /*db60*/  LOP3.LUT R8, R7, R8, RZ, 0x3c, !PT ;  /* 0x0000000807087212 */ /* 0x000fe400078e3cff */
[----:B------:R-:W-:Y:S02]  /*db70*/  SHF.R.U64 R11, R11, 0x3, RZ ;  /* 0x000000030b0b7819 */ /* 0x000fe400000012ff */
[----:B------:R-:W-:Y:S02]  /*db80*/  LOP3.LUT R13, R12, 0x380, RZ, 0xc0, !PT ;  /* 0x000003800c0d7812 */ /* 0x000fe400078ec0ff */
[----:B------:R-:W-:Y:S01]  /*db90*/  MOV R165, R8 ;  /* 0x0000000800a57202 */ /* 0x000fe20000000f00 */
[--C-:B------:R-:W-:Y:S01]  /*dba0*/  IMAD.MOV.U32 R9, RZ, RZ, R153.reuse ;  /* 0x000000ffff097224 */ /* 0x100fe200078e0099 */
[----:B------:R-:W-:Y:S01]  /*dbb0*/  LOP3.LUT R10, R11, R10, RZ, 0x3c, !PT ;  /* 0x0000000a0b0a7212 */ /* 0x000fe200078e3cff */
[----:B------:R-:W-:Y:S01]  /*dbc0*/  IMAD.X R11, RZ, RZ, R153, P0 ;  /* 0x000000ffff0b7224 */ /* 0x000fe200000e0699 */
[----:B------:R-:W-:-:S02]  /*dbd0*/  LOP3.LUT R8, R152, 0x380, RZ, 0xc0, !PT ;  /* 0x0000038098087812 */ /* 0x000fc400078ec0ff */
[----:B------:R-:W-:Y:S02]  /*dbe0*/  SHF.R.U64 R13, R13, 0x3, RZ ;  /* 0x000000030d0d7819 */ /* 0x000fe400000012ff */
[----:B------:R-:W-:Y:S02]  /*dbf0*/  SHF.R.U64 R8, R8, 0x3, RZ ;  /* 0x0000000308087819 */ /* 0x000fe400000012ff */
[----:B------:R-:W-:Y:S01]  /*dc00*/  LOP3.LUT R12, R13, R12, RZ, 0x3c, !PT ;  /* 0x0000000c0d0c7212 */ /* 0x000fe200078e3cff */
[----:B------:R-:W-:Y:S01]  /*dc10*/  IMAD.X R13, RZ, RZ, R153, P1 ;  /* 0x000000ffff0d7224 */ /* 0x000fe200008e0699 */
[----:B------:R-:W-:Y:S02]  /*dc20*/  MOV R164, R10 ;  /* 0x0000000a00a47202 */ /* 0x000fe40000000f00 */
[----:B------:R-:W0:Y:S01]  /*dc30*/  LDC R10, c[0x0][0xbd4] ;  /* 0x0002f500ff0a7b82 */ /* 0x000e220000000800 */
[----:B------:R-:W-:Y:S02]  /*dc40*/  LOP3.LUT R8, R8, R152, RZ, 0x3c, !PT ;  /* 0x0000009808087212 */ /* 0x000fe400078e3cff */
[----:B------:R-:W-:-:S02]  /*dc50*/  MOV R22, R12 ;  /* 0x0000000c00167202 */ /* 0x000fc40000000f00 */
[C---:B------:R-:W-:Y:S02]  /*dc60*/  IADD3 R156, P4, R152.reuse, 0x4040, RZ ;  /* 0x00004040989c7810 */ /* 0x040fe40007f9e0ff */
[----:B------:R-:W-:Y:S02]  /*dc70*/  MOV R12, R8 ;  /* 0x00000008000c7202 */ /* 0x000fe40000000f00 */
[C---:B------:R-:W-:Y:S02]  /*dc80*/  IADD3 R162, P0, R152.reuse, 0x2060, RZ ;  /* 0x0000206098a27810 */ /* 0x040fe40007f1e0ff */
[----:B------:R-:W-:Y:S02]  /*dc90*/  IADD3 R8, P1, R152, 0x2040, RZ ;  /* 0x0000204098087810 */ /* 0x000fe40007f3e0ff */
[----:B------:R-:W-:Y:S02]  /*dca0*/  LOP3.LUT R157, R156, 0x380, RZ, 0xc0, !PT ;  /* 0x000003809c9d7812 */ /* 0x000fe400078ec0ff */
[----:B------:R-:W-:-:S02]  /*dcb0*/  LOP3.LUT R163, R162, 0x380, RZ, 0xc0, !PT ;  /* 0x00000380a2a37812 */ /* 0x000fc400078ec0ff */
[----:B------:R-:W-:Y:S02]  /*dcc0*/  LOP3.LUT R9, R8, 0x380, RZ, 0xc0, !PT ;  /* 0x0000038008097812 */ /* 0x000fe400078ec0ff */
        /* <DEDUP_REMOVED lines=8> */
[----:B------:R-:W-:Y:S01]  /*dd50*/  IMAD.X R9, RZ, RZ, R153, P1 ;  /* 0x000000ffff097224 */ /* 0x000fe200008e0699 */
[----:B------:R-:W-:-:S02]  /*dd60*/  ISETP.NE.AND P0, PT, R0, RZ, PT ;  /* 0x000000ff0000720c */ /* 0x000fc40003f05270 */
[----:B------:R-:W-:Y:S02]  /*dd70*/  MOV R156, R156 ;  /* 0x0000009c009c7202 */ /* 0x000fe40000000f00 */
[----:B------:R-:W-:Y:S02]  /*dd80*/  IADD3 R158, P5, R152, 0x4020, RZ ;  /* 0x00004020989e7810 */ /* 0x000fe40007fbe0ff */
[----:B0-----:R-:W-:Y:S02]  /*dd90*/  SEL R0, R0, R10, P0 ;  /* 0x0000000a00007207 */ /* 0x001fe40000000000 */
[----:B------:R-:W-:Y:S02]  /*dda0*/  MOV R157, R8 ;  /* 0x00000008009d7202 */ /* 0x000fe40000000f00 */
        /* <DEDUP_REMOVED lines=9> */
[----:B------:R-:W-:-:S02]  /*de40*/  F2FP.BF16.F32.PACK_AB R10, R29, R28 ;  /* 0x0000001c1d0a723e */ /* 0x000fc400000010ff */
[----:B------:R-:W-:Y:S02]  /*de50*/  MOV R158, R158 ;  /* 0x0000009e009e7202 */ /* 0x000fe40000000f00 */
[----:B------:R-:W-:Y:S02]  /*de60*/  MOV R159, R8 ;  /* 0x00000008009f7202 */ /* 0x000fe40000000f00 */
[----:B------:R-:W-:Y:S02]  /*de70*/  F2FP.BF16.F32.PACK_AB R8, R25, R24 ;  /* 0x000000181908723e */ /* 0x000fe400000010ff */
[----:B------:R-:W-:Y:S02]  /*de80*/  F2FP.BF16.F32.PACK_AB R9, R27, R26 ;  /* 0x0000001a1b09723e */ /* 0x000fe400000010ff */
[----:B------:R-:W-:Y:S02]  /*de90*/  F2FP.BF16.F32.PACK_AB R11, R31, R30 ;  /* 0x0000001e1f0b723e */ /* 0x000fe400000010ff */
[----:B------:R-:W-:-:S02]  /*dea0*/  IADD3 R14, P2, R152, 0x6000, RZ ;  /* 0x00006000980e7810 */ /* 0x000fc40007f5e0ff */
[----:B------:R-:W-:Y:S01]  /*deb0*/  F2FP.BF16.F32.PACK_AB R13, R35, R34 ;  /* 0x00000022230d723e */ /* 0x000fe200000010ff */
[----:B------:R0:W-:Y:S01]  /*dec0*/  STSM.16.M88.4 [R12], R8 ;  /* 0x000000080c007844 */ /* 0x0001e20000000200 */
[----:B------:R-:W-:Y:S02]  /*ded0*/  LOP3.LUT R15, R14, 0x380, RZ, 0xc0, !PT ;  /* 0x000003800e0f7812 */ /* 0x000fe400078ec0ff */
[----:B------:R-:W-:Y:S02]  /*dee0*/  IADD3 R154, P3, R152, 0x4060, RZ ;  /* 0x00004060989a7810 */ /* 0x000fe40007f7e0ff */
[----:B------:R-:W-:Y:S02]  /*def0*/  SHF.R.U64 R15, R15, 0x3, RZ ;  /* 0x000000030f0f7819 */ /* 0x000fe400000012ff */
[----:B------:R-:W-:Y:S02]  /*df00*/  LOP3.LUT R155, R154, 0x380, RZ, 0xc0, !PT ;  /* 0x000003809a9b7812 */ /* 0x000fe400078ec0ff */
[----:B------:R-:W-:Y:S01]  /*df10*/  LOP3.LUT R14, R15, R14, RZ, 0x3c, !PT ;  /* 0x0000000e0f0e7212 */ /* 0x000fe200078e3cff */
[----:B------:R-:W-:Y:S01]  /*df20*/  IMAD.X R15, RZ, RZ, R153, P2 ;  /* 0x000000ffff0f7224 */ /* 0x000fe200010e0699 */
[----:B------:R-:W-:-:S02]  /*df30*/  SHF.R.U64 R155, R155, 0x3, RZ ;  /* 0x000000039b9b7819 */ /* 0x000fc400000012ff */
[C---:B------:R-:W-:Y:S02]  /*df40*/  IADD3 R160, P6, R152.reuse, 0x4000, RZ ;  /* 0x0000400098a07810 */ /* 0x040fe40007fde0ff */
[----:B------:R-:W-:Y:S02]  /*df50*/  MOV R21, R14 ;  /* 0x0000000e00157202 */ /* 0x000fe40000000f00 */
[----:B0-----:R-:W-:Y:S02]  /*df60*/  IADD3 R8, P0, R152, 0x20, RZ ;  /* 0x0000002098087810 */ /* 0x001fe40007f1e0ff */
[----:B------:R-:W-:Y:S02]  /*df70*/  F2FP.BF16.F32.PACK_AB R12, R33, R32 ;  /* 0x00000020210c723e */ /* 0x000fe400000010ff */
[----:B------:R-:W-:Y:S02]  /*df80*/  LOP3.LUT R9, R8, 0x380, RZ, 0xc0, !PT ;  /* 0x0000038008097812 */ /* 0x000fe400078ec0ff */
[----:B------:R-:W-:-:S02]  /*df90*/  F2FP.BF16.F32.PACK_AB R14, R37, R36 ;  /* 0x00000024250e723e */ /* 0x000fc400000010ff */
[----:B------:R-:W-:Y:S02]  /*dfa0*/  SHF.R.U64 R9, R9, 0x3, RZ ;  /* 0x0000000309097819 */ /* 0x000fe400000012ff */
[----:B------:R-:W-:Y:S02]  /*dfb0*/  F2FP.BF16.F32.PACK_AB R15, R39, R38 ;  /* 0x00000026270f723e */ /* 0x000fe400000010ff */
[----:B------:R-:W-:Y:S01]  /*dfc0*/  LOP3.LUT R8, R9, R8, RZ, 0x3c, !PT ;  /* 0x0000000809087212 */ /* 0x000fe200078e3cff */
[----:B------:R-:W-:Y:S01]  /*dfd0*/  IMAD.X R9, RZ, RZ, R153, P0 ;  /* 0x000000ffff097224 */ /* 0x000fe200000e0699 */
[----:B------:R-:W-:Y:S02]  /*dfe0*/  F2FP.BF16.F32.PACK_AB R10, R45, R44 ;  /* 0x0000002c2d0a723e */ /* 0x000fe400000010ff */
[----:B------:R-:W-:Y:S02]  /*dff0*/  F2FP.BF16.F32.PACK_AB R11, R47, R46 ;  /* 0x0000002e2f0b723e */ /* 0x000fe400000010ff */
[----:B------:R-:W-:-:S02]  /*e000*/  MOV R8, R8 ;  /* 0x0000000800087202 */ /* 0x000fc40000000f00 */
[----:B------:R-:W-:Y:S01]  /*e010*/  LOP3.LUT R154, R155, R154, RZ, 0x3c, !PT ;  /* 0x0000009a9b9a7212 */ /* 0x000fe200078e3cff */
[----:B------:R-:W-:Y:S01]  /*e020*/  IMAD.X R155, RZ, RZ, R153, P3 ;  /* 0x000000ffff9b7224 */ /* 0x000fe200018e0699 */
[----:B------:R-:W-:Y:S01]  /*e030*/  LOP3.LUT R161, R160, 0x380, RZ, 0xc0, !PT ;  /* 0x00000380a0a17812 */ /* 0x000fe200078ec0ff */
[----:B------:R0:W-:Y:S01]  /*e040*/  STSM.16.M88.4 [R8], R12 ;  /* 0x0000000c08007844 */ /* 0x0001e20000000200 */
[----:B------:R-:W-:Y:S02]  /*e050*/  MOV R162, R162 ;  /* 0x000000a200a27202 */ /* 0x000fe40000000f00 */
[----:B------:R-:W-:Y:S02]  /*e060*/  MOV R7, R154 ;  /* 0x0000009a00077202 */ /* 0x000fe40000000f00 */
[----:B------:R-:W-:Y:S02]  /*e070*/  SHF.R.U64 R161, R161, 0x3, RZ ;  /* 0x00000003a1a17819 */ /* 0x000fe400000012ff */
[----:B------:R-:W-:-:S02]  /*e080*/  F2FP.BF16.F32.PACK_AB R155, R71, R70 ;  /* 0x00000046479b723e */ /* 0x000fc400000010ff */
        /* <DEDUP_REMOVED lines=80> */
[----:B------:R-:W-:Y:S01]  /*e590*/  STSM.16.M88.4 [R22], R12 ;  /* 0x0000000c16007844 */ /* 0x000fe20000000200 */
[----:B------:R-:W-:Y:S02]  /*e5a0*/  F2FP.BF16.F32.PACK_AB R153, R139, R138 ;  /* 0x0000008a8b99723e */ /* 0x000fe400000010ff */
[----:B------:R-:W-:Y:S02]  /*e5b0*/  F2FP.BF16.F32.PACK_AB R154, R141, R140 ;  /* 0x0000008c8d9a723e */ /* 0x000fe400000010ff */
[----:B------:R-:W-:Y:S02]  /*e5c0*/  F2FP.BF16.F32.PACK_AB R155, R143, R142 ;  /* 0x0000008e8f9b723e */ /* 0x000fe400000010ff */
[----:B------:R-:W-:Y:S02]  /*e5d0*/  SHF.L.U64.HI R7, R194, 0x2, R202 ;  /* 0x00000002c2077819 */ /* 0x000fe400000102ca */
[----:B0-----:R-:W-:Y:S01]  /*e5e0*/  F2FP.BF16.F32.PACK_AB R8, R145, R144 ;  /* 0x000000909108723e */ /* 0x001fe200000010ff */
[----:B------:R-:W-:Y:S01]  /*e5f0*/  STSM.16.M88.4 [R164], R152 ;  /* 0x00000098a4007844 */ /* 0x000fe20000000200 */
[----:B------:R-:W-:-:S02]  /*e600*/  F2FP.BF16.F32.PACK_AB R9, R147, R146 ;  /* 0x000000929309723e */ /* 0x000fc400000010ff */
[----:B------:R-:W-:Y:S02]  /*e610*/  F2FP.BF16.F32.PACK_AB R10, R149, R148 ;  /* 0x00000094950a723e */ /* 0x000fe400000010ff */
[----:B------:R-:W-:-:S05]  /*e620*/  F2FP.BF16.F32.PACK_AB R11, R151, R150 ;  /* 0x00000096970b723e */ /* 0x000fca00000010ff */
[----:B------:R0:W-:Y:S02]  /*e630*/  STSM.16.M88.4 [R165], R8 ;  /* 0x00000008a5007844 */ /* 0x0001e40000000200 */
[----:B0-----:R-:W0:Y:S01]  /*e640*/  LDC.64 R10, c[0x0][0xd00] ;  /* 0x00034000ff0a7b82 */ /* 0x001e220000000a00 */
[----:B------:R-:W-:-:S07]  /*e650*/  IMAD.SHL.U32 R8, R194, 0x4, RZ ;  /* 0x00000004c2087824 */ /* 0x000fce00078e00ff */
[----:B------:R-:W-:Y:S01]  /*e660*/  BAR.SYNC.DEFER_BLOCKING 0x1, 0x100 ;  /* 0x0044000000007b1d */ /* 0x000fe20000010000 */
[----:B------:R-:W-:-:S04]  /*e670*/  @P0 IADD3 R12, P2, R8, UR6, RZ ;  /* 0x00000006080c0c10 */ /* 0x000fc8000ff5e0ff */
[----:B------:R-:W-:Y:S02]  /*e680*/  @P0 IADD3.X R13, R7, UR7, RZ, P2, !PT ;  /* 0x00000007070d0c10 */ /* 0x000fe400097fe4ff */
[----:B0-----:R-:W-:Y:S02]  /*e690*/  ISETP.NE.U32.AND P1, PT, R10, RZ, PT ;  /* 0x000000ff0a00720c */ /* 0x001fe40003f25070 */
[----:B------:R-:W-:Y:S01]  /*e6a0*/  IADD3 R8, P2, R8, R10, RZ ;  /* 0x0000000a08087210 */ /* 0x000fe20007f5e0ff */
[----:B------:R-:W2:Y:S01]  /*e6b0*/  @P0 LDG.E R12, desc[UR42][R12.64] ;  /* 0x0000002a0c0c0981 */ /* 0x000ea2000c1e1900 */
[----:B------:R-:W-:-:S03]  /*e6c0*/  ISETP.NE.AND.EX P1, PT, R11, RZ, PT, P1 ;  /* 0x000000ff0b00720c */ /* 0x000fc60003f25310 */
[----:B------:R-:W-:Y:S02]  /*e6d0*/  IMAD.X R9, R7, 0x1, R11, P2 ;  /* 0x0000000107097824 */ /* 0x000fe400010e060b */
[----:B------:R-:W-:-:S08]  /*e6e0*/  IMAD.MOV.U32 R7, RZ, RZ, RZ ;  /* 0x000000ffff077224 */ /* 0x000fd000078e00ff */
        /* <DEDUP_REMOVED lines=10> */
.L_x_4985:
        /* <DEDUP_REMOVED lines=11> */
[----:B------:R-:W-:Y:S01]  /*e840*/  VIADD R153, R193, UR39 ;  /* 0x00000027c1997c36 */ /* 0x000fe20008000000 */
[----:B------:R-:W-:Y:S02]  /*e850*/  SEL R9, R9, 0xa78, P1 ;  /* 0x00000a7809097807 */ /* 0x000fe40000800000 */
[----:B------:R-:W-:Y:S02]  /*e860*/  ISETP.NE.AND.EX P0, PT, R11, RZ, PT, P0 ;  /* 0x000000ff0b00720c */ /* 0x000fe40003f05300 */
[----:B------:R-:W-:Y:S01]  /*e870*/  SEL R154, R201, RZ, P1 ;  /* 0x000000ffc99a7207 */ /* 0x000fe20000800000 */
[----:B------:R-:W1:Y:S01]  /*e880*/  LDC.64 R12, c[0x0][R9+0x220] ;  /* 0x00008800090c7b82 */ /* 0x000e620000000a00 */
[----:B------:R-:W-:-:S02]  /*e890*/  SEL R22, R194, RZ, !P0 ;  /* 0x000000ffc2167207 */ /* 0x000fc40004000000 */
[----:B------:R-:W-:-:S05]  /*e8a0*/  SEL R21, R202, RZ, !P0 ;  /* 0x000000ffca157207 */ /* 0x000fca0004000000 */
[----:B------:R-:W3:Y:S01]  /*e8b0*/  LDC.64 R14, c[0x0][R9+0x218] ;  /* 0x00008600090e7b82 */ /* 0x000ee20000000a00 */
[----:B0-----:R-:W-:Y:S01]  /*e8c0*/  ISETP.NE.AND P0, PT, R155, 0x1, PT ;  /* 0x000000019b00780c */ /* 0x001fe20003f05270 */
[----:B-1----:R-:W-:-:S04]  /*e8d0*/  IMAD R13, R13, R22, RZ ;  /* 0x000000160d0d7224 */ /* 0x002fc800078e02ff */
[C---:B------:R-:W-:Y:S02]  /*e8e0*/  IMAD R21, R12.reuse, R21, R13 ;  /* 0x000000150c157224 */ /* 0x040fe400078e020d */
[----:B------:R-:W-:-:S04]  /*e8f0*/  IMAD.WIDE.U32 R12, R12, R22, RZ ;  /* 0x000000160c0c7225 */ /* 0x000fc800078e00ff */
[-C--:B---3--:R-:W-:Y:S02]  /*e900*/  IMAD R22, R15, R195.reuse, RZ ;  /* 0x000000c30f167224 */ /* 0x088fe400078e02ff */
        /* <DEDUP_REMOVED lines=20> */
[----:B------:R-:W-:-:S02]  /*ea50*/  VIADD R21, R19, UR39 ;  /* 0x0000002713157c36 */ /* 0x000fc40008000000 */
        /* <DEDUP_REMOVED lines=22> */
.L_x_4986:
        /* <DEDUP_REMOVED lines=10> */
[----:B------:R-:W-:-:S04]  /*ec60*/  SHF.R.S32.HI R9, RZ, 0x1f, R0 ;  /* 0x0000001fff097819 */ /* 0x000fc80000011400 */
[----:B------:R-:W-:-:S04]  /*ec70*/  LEA.HI R9, R9, R0, RZ, 0x3 ;  /* 0x0000000009097211 */ /* 0x000fc800078f18ff */
[----:B0-----:R-:W-:-:S05]  /*ec80*/  SHF.R.S32.HI R3, RZ, 0x3, R9 ;  /* 0x00000003ff037819 */ /* 0x001fca0000011409 */
        /* <DEDUP_REMOVED lines=9> */
[----:B------:R-:W-:Y:S01]  /*ed20*/  IMAD.X R25, RZ, RZ, R5, P3 ;  /* 0x000000ffff197224 */ /* 0x000fe200018e0605 */
[----:B------:R-:W-:Y:S02]  /*ed30*/  IADD3 R53, P3, R4, 0x8000, RZ ;  /* 0x0000800004357810 */ /* 0x000fe40007f7e0ff */
[----:B------:R-:W-:Y:S02]  /*ed40*/  SHF.R.U64 R44, R44, 0x3, RZ ;  /* 0x000000032c2c7819 */ /* 0x000fe400000012ff */
[----:B------:R-:W-:Y:S01]  /*ed50*/  LOP3.LUT R52, R53, 0x380, RZ, 0xc0, !PT ;  /* 0x0000038035347812 */ /* 0x000fe200078ec0ff */
[----:B------:R-:W-:Y:S01]  /*ed60*/  IMAD R8, R8, UR8, RZ ;  /* 0x0000000808087c24 */ /* 0x000fe2000f8e02ff */
[----:B------:R-:W-:Y:S01]  /*ed70*/  IADD3 R49, P2, R4, 0x7000, RZ ;  /* 0x0000700004317810 */ /* 0x000fe20007f5e0ff */
[----:B------:R-:W5:Y:S01]  /*ed80*/  LD.E.128 R24, desc[UR42][R24.64] ;  /* 0x0000002a18187980 */ /* 0x000f62000c101d00 */
[----:B------:R-:W-:-:S02]  /*ed90*/  SHF.R.U64 R52, R52, 0x3, RZ ;  /* 0x0000000334347819 */ /* 0x000fc400000012ff */
[C---:B------:R-:W-:Y:S02]  /*eda0*/  IADD3 R29, P4, R4.reuse, 0x2000, RZ ;  /* 0x00002000041d7810 */ /* 0x040fe40007f9e0ff */
[C---:B------:R-:W-:Y:S02]  /*edb0*/  IADD3 R33, P5, R4.reuse, 0x3000, RZ ;  /* 0x0000300004217810 */ /* 0x040fe40007fbe0ff */
[----:B------:R-:W-:Y:S02]  /*edc0*/  IADD3 R37, P6, R4, 0x4000, RZ ;  /* 0x0000400004257810 */ /* 0x000fe40007fde0ff */
[----:B------:R-:W-:Y:S02]  /*edd0*/  LOP3.LUT R40, R41, 0x380, RZ, 0xc0, !PT ;  /* 0x0000038029287812 */ /* 0x000fe400078ec0ff */
[----:B------:R-:W-:Y:S01]  /*ede0*/  LOP3.LUT R52, R52, R53, RZ, 0x3c, !PT ;  /* 0x0000003534347212 */ /* 0x000fe200078e3cff */
[--C-:B------:R-:W-:Y:S01]  /*edf0*/  IMAD.X R53, RZ, RZ, R5.reuse, P3 ;  /* 0x000000ffff357224 */ /* 0x100fe200018e0605 */
[----:B------:R-:W-:Y:S01]  /*ee00*/  LOP3.LUT R44, R44, R45, RZ, 0x3c, !PT ;  /* 0x0000002d2c2c7212 */ /* 0x000fe200078e3cff */
[----:B------:R-:W-:Y:S01]  /*ee10*/  IMAD.X R45, RZ, RZ, R5, P1 ;  /* 0x000000ffff2d7224 */ /* 0x000fe200008e0605 */
[----:B------:R-:W-:-:S02]  /*ee20*/  LOP3.LUT R48, R49, 0x380, RZ, 0xc0, !PT ;  /* 0x0000038031307812 */ /* 0x000fc400078ec0ff */
[----:B------:R-:W-:Y:S01]  /*ee30*/  IADD3 R11, P3, R4, 0xf000, RZ ;  /* 0x0000f000040b7810 */ /* 0x000fe20007f7e0ff */
[----:B------:R-:W5:Y:S01]  /*ee40*/  LD.E.128 R52, desc[UR42][R52.64] ;  /* 0x0000002a34347980 */ /* 0x000f62000c101d00 */
[----:B------:R-:W-:Y:S02]  /*ee50*/  LOP3.LUT R28, R29, 0x380, RZ, 0xc0, !PT ;  /* 0x000003801d1c7812 */ /* 0x000fe400078ec0ff */
[----:B------:R-:W-:Y:S01]  /*ee60*/  LOP3.LUT R32, R33, 0x380, RZ, 0xc0, !PT ;  /* 0x0000038021207812 */ /* 0x000fe200078ec0ff */
[----:B------:R-:W-:Y:S01]  /*ee70*/  IMAD.X R81, RZ, RZ, R5, P3 ;  /* 0x000000ffff517224 */ /* 0x000fe200018e0605 */
[----:B------:R-:W-:Y:S01]  /*ee80*/  LOP3.LUT R36, R37, 0x380, RZ, 0xc0, !PT ;  /* 0x0000038025247812 */ /* 0x000fe200078ec0ff */
[----:B------:R-:W5:Y:S01]  /*ee90*/  LD.E.128 R44, desc[UR42][R44.64] ;  /* 0x0000002a2c2c7980 */ /* 0x000f62000c101d00 */
[----:B------:R-:W-:Y:S02]  /*eea0*/  SHF.R.U64 R40, R40, 0x3, RZ ;  /* 0x0000000328287819 */ /* 0x000fe400000012ff */
[----:B------:R-:W-:-:S02]  /*eeb0*/  IADD3 R73, P1, R4, 0xd000, RZ ;  /* 0x0000d00004497810 */ /* 0x000fc40007f3e0ff */
[----:B------:R-:W-:Y:S02]  /*eec0*/  SHF.R.U64 R48, R48, 0x3, RZ ;  /* 0x0000000330307819 */ /* 0x000fe400000012ff */
[----:B------:R-:W-:Y:S02]  /*eed0*/  SHF.R.U64 R28, R28, 0x3, RZ ;  /* 0x000000031c1c7819 */ /* 0x000fe400000012ff */
[----:B------:R-:W-:Y:S02]  /*eee0*/  SHF.R.U64 R32, R32, 0x3, RZ ;  /* 0x0000000320207819 */ /* 0x000fe400000012ff */
[----:B------:R-:W-:Y:S02]  /*eef0*/  SHF.R.U64 R36, R36, 0x3, RZ ;  /* 0x0000000324247819 */ /* 0x000fe400000012ff */
[----:B------:R-:W-:Y:S01]  /*ef00*/  LOP3.LUT R40, R40, R41, RZ, 0x3c, !PT ;  /* 0x0000002928287212 */ /* 0x000fe200078e3cff */
[----:B------:R-:W-:Y:S01]  /*ef10*/  IMAD.X R41, RZ, RZ, R5, P0 ;  /* 0x000000ffff297224 */ /* 0x000fe200000e0605 */
[----:B------:R-:W-:-:S02]  /*ef20*/  LOP3.LUT R72, R73, 0x380, RZ, 0xc0, !PT ;  /* 0x0000038049487812 */ /* 0x000fc400078ec0ff */
[----:B--2---:R-:W-:Y:S02]  /*ef30*/  ISETP.NE.AND P3, PT, R21, 0x1, PT ;  /* 0x000000011500780c */ /* 0x004fe40003f65270 */
[----:B------:R-:W-:Y:S01]  /*ef40*/  LOP3.LUT R48, R48, R49, RZ, 0x3c, !PT ;  /* 0x0000003130307212 */ /* 0x000fe200078e3cff */
[--C-:B------:R-:W-:Y:S01]  /*ef50*/  IMAD.X R49, RZ, RZ, R5.reuse, P2 ;  /* 0x000000ffff317224 */ /* 0x100fe200010e0605 */
[----:B------:R-:W-:Y:S01]  /*ef60*/  IADD3 R69, P0, R4, 0xc000, RZ ;  /* 0x0000c00004457810 */ /* 0x000fe20007f1e0ff */
[----:B------:R-:W5:Y:S01]  /*ef70*/  LD.E.128 R40, desc[UR42][R40.64] ;  /* 0x0000002a28287980 */ /* 0x000f62000c101d00 */
[----:B------:R-:W-:Y:S01]  /*ef80*/  LOP3.LUT R28, R28, R29, RZ, 0x3c, !PT ;  /* 0x0000001d1c1c7212 */ /* 0x000fe200078e3cff */
[--C-:B------:R-:W-:Y:S01]  /*ef90*/  IMAD.X R29, RZ, RZ, R5.reuse, P4 ;  /* 0x000000ffff1d7224 */ /* 0x100fe200020e0605 */
[----:B------:R-:W-:Y:S01]  /*efa0*/  LOP3.LUT R32, R32, R33, RZ, 0x3c, !PT ;  /* 0x0000002120207212 */ /* 0x000fe200078e3cff */
[--C-:B------:R-:W-:Y:S01]  /*efb0*/  IMAD.X R33, RZ, RZ, R5.reuse, P5 ;  /* 0x000000ffff217224 */ /* 0x100fe200028e0605 */
[----:B------:R-:W-:Y:S01]  /*efc0*/  LOP3.LUT R36, R36, R37, RZ, 0x3c, !PT ;  /* 0x0000002524247212 */ /* 0x000fe200078e3cff */
[----:B------:R-:W-:Y:S01]  /*efd0*/  IMAD.X R37, RZ, RZ, R5, P6 ;  /* 0x000000ffff257224 */ /* 0x000fe200030e0605 */
[----:B------:R-:W-:Y:S01]  /*efe0*/  IADD3 R77, P2, R4, 0xe000, RZ ;  /* 0x0000e000044d7810 */ /* 0x000fe20007f5e0ff */
[----:B------:R-:W0:Y:S01]  /*eff0*/  @P3 LDC R85, c[0x0][0xcec] ;  /* 0x00033b00ff553b82 */ /* 0x000e220000000800 */
[----:B------:R-:W-:Y:S01]  /*f000*/  SHF.R.U64 R72, R72, 0x3, RZ ;  /* 0x0000000348487819 */ /* 0x000fe200000012ff */
[----:B------:R-:W5:Y:S01]  /*f010*/  LD.E.128 R28, desc[UR42][R28.64] ;  /* 0x0000002a1c1c7980 */ /* 0x000f62000c101d00 */
[----:B------:R-:W-:-:S02]  /*f020*/  LOP3.LUT R10, R11, 0x380, RZ, 0xc0, !PT ;  /* 0x000003800b0a7812 */ /* 0x000fc400078ec0ff */
[C---:B------:R-:W-:Y:S01]  /*f030*/  IADD3 R57, P4, R4.reuse, 0x9000, RZ ;  /* 0x0000900004397810 */ /* 0x040fe20007f9e0ff */
[----:B------:R-:W5:Y:S01]  /*f040*/  LD.E.128 R32, desc[UR42][R32.64] ;  /* 0x0000002a20207980 */ /* 0x000f62000c101d00 */
[C---:B------:R-:W-:Y:S01]  /*f050*/  IADD3 R61, P5, R4.reuse, 0xa000, RZ ;  /* 0x0000a000043d7810 */ /* 0x040fe20007fbe0ff */
[----:B------:R-:W1:Y:S01]  /*f060*/  @P3 LDC R87, c[0x0][0xcf0] ;  /* 0x00033c00ff573b82 */ /* 0x000e620000000800 */
[C---:B------:R-:W-:Y:S01]  /*f070*/  IADD3 R65, P6, R4.reuse, 0xb000, RZ ;  /* 0x0000b00004417810 */ /* 0x040fe20007fde0ff */
[----:B------:R-:W5:Y:S01]  /*f080*/  LD.E.128 R36, desc[UR42][R36.64] ;  /* 0x0000002a24247980 */ /* 0x000f62000c101d00 */
[----:B------:R-:W-:Y:S02]  /*f090*/  LOP3.LUT R68, R69, 0x380, RZ, 0xc0, !PT ;  /* 0x0000038045447812 */ /* 0x000fe400078ec0ff */
[----:B------:R-:W-:Y:S01]  /*f0a0*/  LOP3.LUT R13, R4, 0x380, RZ, 0xc0, !PT ;  /* 0x00000380040d7812 */ /* 0x000fe200078ec0ff */
[----:B------:R-:W5:Y:S01]  /*f0b0*/  LD.E.128 R48, desc[UR42][R48.64] ;  /* 0x0000002a30307980 */ /* 0x000f62000c101d00 */
[----:B------:R-:W-:-:S02]  /*f0c0*/  LOP3.LUT R76, R77, 0x380, RZ, 0xc0, !PT ;  /* 0x000003804d4c7812 */ /* 0x000fc400078ec0ff */
[----:B------:R-:W-:Y:S01]  /*f0d0*/  LOP3.LUT R72, R72, R73, RZ, 0x3c, !PT ;  /* 0x0000004948487212 */ /* 0x000fe200078e3cff */
[----:B------:R-:W-:Y:S01]  /*f0e0*/  IMAD.X R73, RZ, RZ, R5, P1 ;  /* 0x000000ffff497224 */ /* 0x000fe200008e0605 */
[----:B------:R-:W-:Y:S02]  /*f0f0*/  SHF.R.U64 R10, R10, 0x3, RZ ;  /* 0x000000030a0a7819 */ /* 0x000fe400000012ff */
[----:B------:R-:W-:Y:S02]  /*f100*/  LOP3.LUT R56, R57, 0x380, RZ, 0xc0, !PT ;  /* 0x0000038039387812 */ /* 0x000fe400078ec0ff */
[----:B------:R-:W-:Y:S01]  /*f110*/  LOP3.LUT R60, R61, 0x380, RZ, 0xc0, !PT ;  /* 0x000003803d3c7812 */ /* 0x000fe200078ec0ff */
[----:B------:R-:W5:Y:S01]  /*f120*/  LD.E.128 R72, desc[UR42][R72.64] ;  /* 0x0000002a48487980 */ /* 0x000f62000c101d00 */
[----:B------:R-:W-:Y:S02]  /*f130*/  LOP3.LUT R64, R65, 0x380, RZ, 0xc0, !PT ;  /* 0x0000038041407812 */ /* 0x000fe400078ec0ff */
[----:B------:R-:W-:-:S02]  /*f140*/  SHF.R.U64 R68, R68, 0x3, RZ ;  /* 0x0000000344447819 */ /* 0x000fc400000012ff */
[----:B------:R-:W-:Y:S02]  /*f150*/  SHF.R.U64 R13, R13, 0x3, RZ ;  /* 0x000000030d0d7819 */ /* 0x000fe400000012ff */
[----:B------:R-:W-:Y:S02]  /*f160*/  ISETP.GE.AND P1, PT, R200, UR7, PT ;  /* 0x00000007c8007c0c */ /* 0x000fe4000bf26270 */
[----:B------:R-:W-:Y:S02]  /*f170*/  SHF.R.U64 R76, R76, 0x3, RZ ;  /* 0x000000034c4c7819 */ /* 0x000fe400000012ff */
[----:B------:R-:W-:Y:S01]  /*f180*/  LOP3.LUT R80, R10, R11, RZ, 0x3c, !PT ;  /* 0x0000000b0a507212 */ /* 0x000fe200078e3cff */
[----:B------:R-:W-:Y:S01]  /*f190*/  IMAD R11, R7, UR9, R8 ;  /* 0x00000009070b7c24 */ /* 0x000fe2000f8e0208 */
[----:B------:R-:W-:Y:S02]  /*f1a0*/  SHF.R.U64 R56, R56, 0x3, RZ ;  /* 0x0000000338387819 */ /* 0x000fe400000012ff */
[----:B------:R-:W-:-:S02]  /*f1b0*/  SHF.R.U64 R60, R60, 0x3, RZ ;  /* 0x000000033c3c7819 */ /* 0x000fc400000012ff */
[----:B------:R-:W-:Y:S01]  /*f1c0*/  SHF.R.U64 R64, R64, 0x3, RZ ;  /* 0x0000000340407819 */ /* 0x000fe200000012ff */
[----:B------:R-:W5:Y:S01]  /*f1d0*/  LD.E.128 R80, desc[UR42][R80.64] ;  /* 0x0000002a50507980 */ /* 0x000f62000c101d00 */
[----:B------:R-:W-:Y:S01]  /*f1e0*/  LOP3.LUT R68, R68, R69, RZ, 0x3c, !PT ;  /* 0x0000004544447212 */ /* 0x000fe200078e3cff */
[--C-:B------:R-:W-:Y:S01]  /*f1f0*/  IMAD.X R69, RZ, RZ, R5.reuse, P0 ;  /* 0x000000ffff457224 */ /* 0x100fe200000e0605 */
[----:B------:R-:W-:Y:S02]  /*f200*/  LOP3.LUT R4, R13, R4, RZ, 0x3c, !PT ;  /* 0x000000040d047212 */ /* 0x000fe400078e3cff */
[----:B------:R-:W-:Y:S02]  /*f210*/  SEL R8, RZ, 0xffffffff, P1 ;  /* 0xffffffffff087807 */ /* 0x000fe40000800000 */
[----:B------:R-:W-:Y:S01]  /*f220*/  LOP3.LUT R76, R76, R77, RZ, 0x3c, !PT ;  /* 0x0000004d4c4c7212 */ /* 0x000fe200078e3cff */
[--C-:B------:R-:W-:Y:S01]  /*f230*/  IMAD.X R77, RZ, RZ, R5.reuse, P2 ;  /* 0x000000ffff4d7224 */ /* 0x100fe200010e0605 */
[----:B------:R-:W-:Y:S01]  /*f240*/  ISETP.GE.AND P0, PT, R199, UR7, PT ;  /* 0x00000007c7007c0c */ /* 0x000fe2000bf06270 */
[----:B------:R2:W5:Y:S01]  /*f250*/  LD.E.128 R12, desc[UR42][R4.64] ;  /* 0x0000002a040c7980 */ /* 0x000562000c101d00 */
[----:B------:R-:W-:Y:S01]  /*f260*/  LOP3.LUT R56, R56, R57, RZ, 0x3c, !PT ;  /* 0x0000003938387212 */ /* 0x000fe200078e3cff */
[--C-:B------:R-:W-:Y:S01]  /*f270*/  IMAD.X R57, RZ, RZ, R5.reuse, P4 ;  /* 0x000000ffff397224 */ /* 0x100fe200020e0605 */
[----:B------:R-:W-:Y:S01]  /*f280*/  LOP3.LUT R60, R60, R61, RZ, 0x3c, !PT ;  /* 0x0000003d3c3c7212 */ /* 0x000fe200078e3cff */
[--C-:B------:R-:W-:Y:S01]  /*f290*/  IMAD.X R61, RZ, RZ, R5.reuse, P5 ;  /* 0x000000ffff3d7224 */ /* 0x100fe200028e0605 */
[----:B------:R-:W-:Y:S01]  /*f2a0*/  LOP3.LUT R64, R64, R65, RZ, 0x3c, !PT ;  /* 0x0000004140407212 */ /* 0x000fe200078e3cff */
[----:B------:R-:W-:Y:S01]  /*f2b0*/  IMAD.X R65, RZ, RZ, R5, P6 ;  /* 0x000000ffff417224 */ /* 0x000fe200030e0605 */
[----:B------:R-:W-:Y:S01]  /*f2c0*/  ISETP.GE.AND P2, PT, R18, UR7, PT ;  /* 0x0000000712007c0c */ /* 0x000fe2000bf46270 */
[----:B------:R-:W-:Y:S01]  /*f2d0*/  IMAD.SHL.U32 R10, R8, 0x2, RZ ;  /* 0x00000002080a7824 */ /* 0x000fe200078e00ff */
[----:B------:R-:W-:Y:S01]  /*f2e0*/  SEL R8, RZ, 0xffffffff, P0 ;  /* 0xffffffffff087807 */ /* 0x000fe20000000000 */
[----:B--2---:R-:W-:Y:S01]  /*f2f0*/  IMAD.WIDE.U32 R4, R7, UR8, RZ ;  /* 0x0000000807047c25 */ /* 0x004fe2000f8e00ff */
[----:B------:R-:W-:Y:S01]  /*f300*/  LOP3.LUT R9, R9, 0xfffffff8, RZ, 0xc0, !PT ;  /* 0xfffffff809097812 */ /* 0x000fe200078ec0ff */
[----:B------:R-:W-:Y:S01]  /*f310*/  ULDC.64 UR8, c[0x0][0xbe8] ;  /* 0x0002fa0000087ab9 */ /* 0x000fe20000000a00 */
[----:B------:R-:W-:Y:S01]  /*f320*/  SEL R7, RZ, 0x1, P2 ;  /* 0x00000001ff077807 */ /* 0x000fe20001000000 */
[----:B------:R-:W-:Y:S01]  /*f330*/  IMAD.IADD R5, R5, 0x1, R11 ;  /* 0x0000000105057824 */ /* 0x000fe200078e020b */
[----:B------:R-:W5:Y:S01]  /*f340*/  LD.E.128 R56, desc[UR42][R56.64] ;  /* 0x0000002a38387980 */ /* 0x000f62000c101d00 */
[----:B------:R-:W-:Y:S01]  /*f350*/  IMAD.SHL.U32 R8, R8, 0x4, RZ ;  /* 0x0000000408087824 */ /* 0x000fe200078e00ff */
[----:B------:R-:W-:Y:S01]  /*f360*/  LOP3.LUT R7, R10, 0x2, R7, 0xe2, !PT ;  /* 0x000000020a077812 */ /* 0x000fe200078ee207 */
[----:B------:R-:W-:Y:S01]  /*f370*/  IMAD.IADD R0, R0, 0x1, -R9 ;  /* 0x0000000100007824 */ /* 0x000fe200078e0a09 */
[----:B------:R-:W-:Y:S01]  /*f380*/  ISETP.GE.AND P0, PT, R198, UR7, PT ;  /* 0x00000007c6007c0c */ /* 0x000fe2000bf06270 */
[C---:B------:R-:W-:Y:S01]  /*f390*/  IMAD.WIDE.U32 R4, R195.reuse, UR8, R4 ;  /* 0x00000008c3047c25 */ /* 0x040fe2000f8e0004 */
[----:B------:R-:W-:Y:S01]  /*f3a0*/  LOP3.LUT R7, R8, 0x4, R7, 0xe2, !PT ;  /* 0x0000000408077812 */ /* 0x000fe200078ee207 */
[----:B------:R-:W5:Y:S01]  /*f3b0*/  LD.E.128 R60, desc[UR42][R60.64] ;  /* 0x0000002a3c3c7980 */ /* 0x000f62000c101d00 */
[----:B------:R-:W-:Y:S01]  /*f3c0*/  SHF.R.S32.HI R9, RZ, 0x1f, R194 ;  /* 0x0000001fff097819 */ /* 0x000fe200000114c2 */
[----:B------:R-:W-:Y:S01]  /*f3d0*/  IMAD R0, R0, 0x20, R3 ;  /* 0x0000002000007824 */ /* 0x000fe200078e0203 */
[----:B------:R-:W-:Y:S01]  /*f3e0*/  SEL R8, RZ, 0xffffffff, P0 ;  /* 0xffffffffff087807 */ /* 0x000fe20000000000 */
[----:B------:R-:W-:Y:S01]  /*f3f0*/  IMAD R5, R195, UR9, R5 ;  /* 0x00000009c3057c24 */ /* 0x000fe2000f8e0205 */
[----:B------:R-:W-:Y:S01]  /*f400*/  ISETP.GE.AND P0, PT, R197, UR7, PT ;  /* 0x00000007c5007c0c */ /* 0x000fe2000bf06270 */
[----:B------:R-:W-:Y:S01]  /*f410*/  ULDC.64 UR8, c[0x0][0xbf0] ;  /* 0x0002fc0000087ab9 */ /* 0x000fe20000000a00 */
[----:B------:R-:W-:Y:S01]  /*f420*/  VIADD R20, R0, UR39 ;  /* 0x0000002700147c36 */ /* 0x000fe20008000000 */
[----:B------:R-:W5:Y:S01]  /*f430*/  LD.E.128 R64, desc[UR42][R64.64] ;  /* 0x0000002a40407980 */ /* 0x000f62000c101d00 */
[----:B------:R-:W-:Y:S01]  /*f440*/  IMAD R11, R9, UR8, RZ ;  /* 0x00000008090b7c24 */ /* 0x000fe2000f8e02ff */
[----:B------:R-:W-:Y:S01]  /*f450*/  SEL R9, RZ, 0xffffffff, P0 ;  /* 0xffffffffff097807 */ /* 0x000fe20000000000 */
[----:B------:R-:W-:Y:S01]  /*f460*/  IMAD.SHL.U32 R8, R8, 0x8, RZ ;  /* 0x0000000808087824 */ /* 0x000fe200078e00ff */
[----:B------:R-:W5:Y:S01]  /*f470*/  LD.E.128 R68, desc[UR42][R68.64] ;  /* 0x0000002a44447980 */ /* 0x000f62000c101d00 */
[----:B0-----:R-:W-:-:S03]  /*f480*/  @P3 IMAD.HI.U32 R0, R20, R85, RZ ;  /* 0x0000005514003227 */ /* 0x001fc600078e00ff */
[----:B------:R-:W-:Y:S01]  /*f490*/  LOP3.LUT R8, R8, 0x8, R7, 0xe2, !PT ;  /* 0x0000000808087812 */ /* 0x000fe200078ee207 */
[----:B------:R-:W-:Y:S01]  /*f4a0*/  IMAD.SHL.U32 R9, R9, 0x10, RZ ;  /* 0x0000001009097824 */ /* 0x000fe200078e00ff */
[----:B------:R-:W5:Y:S01]  /*f4b0*/  LD.E.128 R76, desc[UR42][R76.64] ;  /* 0x0000002a4c4c7980 */ /* 0x000f62000c101d00 */
[----:B------:R-:W-:Y:S01]  /*f4c0*/  IMAD.MOV.U32 R7, RZ, RZ, R20 ;  /* 0x000000ffff077224 */ /* 0x000fe200078e0014 */
[----:B-1----:R-:W-:Y:S01]  /*f4d0*/  @P3 SHF.R.U32.HI R7, RZ, R87, R0 ;  /* 0x00000057ff073219 */ /* 0x002fe20000011600 */
[C---:B------:R-:W-:Y:S02]  /*f4e0*/  IMAD R11, R194.reuse, UR9, R11 ;  /* 0x00000009c20b7c24 */ /* 0x040fe4000f8e020b */
[----:B------:R-:W-:Y:S01]  /*f4f0*/  IMAD.WIDE.U32 R4, R194, UR8, R4 ;  /* 0x00000008c2047c25 */ /* 0x000fe2000f8e0004 */
[----:B------:R-:W-:Y:S01]  /*f500*/  LOP3.LUT R8, R9, 0x10, R8, 0xe2, !PT ;  /* 0x0000001009087812 */ /* 0x000fe200078ee208 */
[----:B------:R-:W-:Y:S01]  /*f510*/  ULDC.64 UR8, c[0x0][0xbe0] ;  /* 0x0002f80000087ab9 */ /* 0x000fe20000000a00 */
[----:B------:R-:W-:Y:S01]  /*f520*/  SHF.R.S32.HI R9, RZ, 0x1f, R7 ;  /* 0x0000001fff097819 */ /* 0x000fe20000011407 */
[----:B------:R-:W-:Y:S01]  /*f530*/  IMAD.IADD R5, R5, 0x1, R11 ;  /* 0x0000000105057824 */ /* 0x000fe200078e020b */
[----:B------:R-:W-:Y:S01]  /*f540*/  ISETP.GE.AND P0, PT, R196, UR7, PT ;  /* 0x00000007c4007c0c */ /* 0x000fe2000bf06270 */
[----:B------:R-:W-:Y:S01]  /*f550*/  IMAD.MOV R11, RZ, RZ, -R7 ;  /* 0x000000ffff0b7224 */ /* 0x000fe200078e0a07 */
[----:B------:R-:W-:Y:S01]  /*f560*/  @!PT LDS RZ, [RZ] ;  /* 0x00000000fffff984 */ /* 0x000fe20000000800 */
[----:B------:R-:W-:Y:S01]  /*f570*/  @!PT LDS RZ, [RZ] ;  /* 0x00000000fffff984 */ /* 0x000fe20000000800 */
[----:B------:R-:W-:Y:S01]  /*f580*/  @!PT LDS RZ, [RZ] ;  /* 0x00000000fffff984 */ /* 0x000fe20000000800 */
[----:B------:R-:W-:Y:S01]  /*f590*/  @!PT LDS RZ, [RZ] ;  /* 0x00000000fffff984 */ /* 0x000fe20000000800 */
[----:B------:R0:W-:Y:S06]  /*f5a0*/  MEMBAR.ALL.CTA ;  /* 0x0000000000007992 */ /* 0x0001ec0000008000 */
[----:B0-----:R-:W0:Y:S01]  /*f5b0*/  FENCE.VIEW.ASYNC.S ;  /* 0x00000000000073c6 */ /* 0x001e220000000000 */
[----:B------:R-:W-:Y:S01]  /*f5c0*/  IMAD R10, R9, UR8, RZ ;  /* 0x00000008090a7c24 */ /* 0x000fe2000f8e02ff */
[----:B------:R-:W-:Y:S01]  /*f5d0*/  SEL R0, RZ, 0xffffffff, P0 ;  /* 0xffffffffff007807 */ /* 0x000fe20000000000 */
[----:B------:R-:W-:-:S02]  /*f5e0*/  IMAD R9, R21, R11, R20 ;  /* 0x0000000b15097224 */ /* 0x000fc400078e0214 */
[----:B------:R-:W-:-:S04]  /*f5f0*/  IMAD.WIDE.U32 R4, R7, UR8, R4 ;  /* 0x0000000807047c25 */ /* 0x000fc8000f8e0004 */
[----:B------:R-:W-:Y:S01]  /*f600*/  IMAD.SHL.U32 R85, R0, 0x20, RZ ;  /* 0x0000002000557824 */ /* 0x000fe200078e00ff */
[----:B------:R-:W-:Y:S01]  /*f610*/  SHF.R.S32.HI R0, RZ, 0x1f, R9 ;  /* 0x0000001fff007819 */ /* 0x000fe20000011409 */
[----:B------:R-:W-:Y:S01]  /*f620*/  IMAD R11, R7, UR9, R10 ;  /* 0x00000009070b7c24 */ /* 0x000fe2000f8e020a */
[----:B------:R-:W-:Y:S01]  /*f630*/  ULDC.64 UR8, c[0x0][0xbd8] ;  /* 0x0002f60000087ab9 */ /* 0x000fe20000000a00 */
[----:B------:R-:W-:Y:S01]  /*f640*/  IMAD R86, R21, UR6, RZ ;  /* 0x0000000615567c24 */ /* 0x000fe2000f8e02ff */
[----:B------:R-:W-:Y:S01]  /*f650*/  LOP3.LUT R8, R85, 0x20, R8, 0xe2, !PT ;  /* 0x0000002055087812 */ /* 0x000fe200078ee208 */
[----:B------:R-:W-:Y:S02]  /*f660*/  IMAD.IADD R5, R5, 0x1, R11 ;  /* 0x0000000105057824 */ /* 0x000fe400078e020b */
[----:B------:R-:W-:Y:S02]  /*f670*/  IMAD R0, R0, UR8, RZ ;  /* 0x0000000800007c24 */ /* 0x000fe4000f8e02ff */
[----:B------:R-:W-:-:S02]  /*f680*/  VIADD R85, R3, UR39 ;  /* 0x0000002703557c36 */ /* 0x000fc40008000000 */
[C---:B------:R-:W-:Y:S02]  /*f690*/  VIADD R153, R18.reuse, 0x180 ;  /* 0x0000018012997836 */ /* 0x040fe40000000000 */
[C---:B------:R-:W-:Y:S02]  /*f6a0*/  IMAD R11, R9.reuse, UR9, R0 ;  /* 0x00000009090b7c24 */ /* 0x040fe4000f8e0200 */
[----:B------:R-:W-:Y:S01]  /*f6b0*/  IMAD.WIDE.U32 R4, R9, UR8, R4 ;  /* 0x0000000809047c25 */ /* 0x000fe2000f8e0004 */
[----:B------:R-:W-:Y:S01]  /*f6c0*/  ISETP.GE.AND P1, PT, R85, R86, PT ;  /* 0x000000565500720c */ /* 0x000fe20003f26270 */
[----:B------:R-:W-:Y:S01]  /*f6d0*/  ULDC.64 UR8, c[0x0][0xb80] ;  /* 0x0002e00000087ab9 */ /* 0x000fe20000000a00 */
[----:B------:R-:W-:Y:S01]  /*f6e0*/  ISETP.GE.AND P0, PT, R153, UR7, PT ;  /* 0x0000000799007c0c */ /* 0x000fe2000bf06270 */
[----:B------:R-:W-:Y:S01]  /*f6f0*/  VIADD R152, R18, 0x1c0 ;  /* 0x000001c012987836 */ /* 0x000fe20000000000 */
[----:B------:R-:W-:Y:S01]  /*f700*/  LEA R22, P2, R4, UR8, 0x1 ;  /* 0x0000000804167c11 */ /* 0x000fe2000f8408ff */
[----:B------:R-:W-:-:S02]  /*f710*/  IMAD.IADD R3, R5, 0x1, R11 ;  /* 0x0000000105037824 */ /* 0x000fc400078e020b */
[----:B------:R-:W-:Y:S01]  /*f720*/  VIADD R0, R17, 0x38820 ;  /* 0x0003882011007836 */ /* 0x000fe20000000000 */
[----:B------:R-:W-:Y:S02]  /*f730*/  SEL R7, RZ, 0x40, P0 ;  /* 0x00000040ff077807 */ /* 0x000fe40000000000 */
[----:B------:R-:W-:Y:S02]  /*f740*/  ISETP.GE.AND P0, PT, R152, UR7, PT ;  /* 0x0000000798007c0c */ /* 0x000fe4000bf06270 */
[----:B------:R-:W-:Y:S02]  /*f750*/  LEA.HI.X R84, R4, UR9, R3, 0x1, P2 ;  /* 0x0000000904547c11 */ /* 0x000fe400090f0c03 */
[----:B------:R-:W-:Y:S02]  /*f760*/  PRMT R0, RZ, 0x654, R0 ;  /* 0x00000654ff007816 */ /* 0x000fe40000000000 */
[----:B------:R-:W-:Y:S01]  /*f770*/  LOP3.LUT R7, R8, R7, RZ, 0xfc, !PT ;  /* 0x0000000708077212 */ /* 0x000fe200078efcff */
[----:B0-----:R0:W1:Y:S01]  /*f780*/  SHFL.IDX PT, R4, R22, RZ, 0x181f ;  /* 0x00181fff16047589 */ /* 0x00106200000e0000 */
[----:B------:R-:W-:Y:S01]  /*f790*/  SEL R8, RZ, 0x80, P0 ;  /* 0x00000080ff087807 */ /* 0x000fe20000000000 */
[----:B------:R2:W-:Y:S01]  /*f7a0*/  SYNCS.ARRIVE.TRANS64.RED.A1T0 RZ, [R0+URZ], RZ ;  /* 0x000000ff00ff79a7 */ /* 0x0005e2000810043f */
[----:B------:R-:W-:Y:S01]  /*f7b0*/  BSSY B1, `(.L_x_4988) ;  /* 0x000002a000017945 */ /* 0x000fe20003800000 */
[----:B------:R0:W3:Y:S01]  /*f7c0*/  SHFL.IDX PT, R5, R84, RZ, 0x181f ;  /* 0x00181fff54057589 */ /* 0x0000e200000e0000 */
[----:B------:R-:W-:-:S02]  /*f7d0*/  SHF.R.S32.HI R154, RZ, 0x1f, R200 ;  /* 0x0000001fff9a7819 */ /* 0x000fc400000114c8 */
[----:B--2---:R-:W-:Y:S01]  /*f7e0*/  LOP3.LUT R0, R7, R8, RZ, 0xfc, !PT ;  /* 0x0000000807007212 */ /* 0x004fe200078efcff */
        /* <DEDUP_REMOVED lines=17> */
[----:B------:R-:W-:Y:S02]  /*f900*/  @!P4 LEA.HI.X R21, R199, R5, R3, 0x1, P5 ;  /* 0x00000005c715c211 */ /* 0x000fe400028f0c03 */
[----:B------:R-:W-:-:S03]  /*f910*/  SHF.R.S32.HI R3, RZ, 0x1f, R196 ;  /* 0x0000001fff037819 */ /* 0x000fc600000114c4 */
[----:B------:R4:W-:Y:S01]  /*f920*/  @!P4 ST.E.128 desc[UR42][R20.64], R36 ;  /* 0x000000241400c985 */ /* 0x0009e2000c101d2a */
[CC--:B-1----:R-:W-:Y:S02]  /*f930*/  @!P3 LEA R14, P6, R198.reuse, R4.reuse, 0x1 ;  /* 0x00000004c60eb211 */ /* 0x0c2fe400078c08ff */
[CC--:B------:R-:W-:Y:S02]  /*f940*/  @!P2 LEA R12, P5, R197.reuse, R4.reuse, 0x1 ;  /* 0x00000004c50ca211 */ /* 0x0c0fe400078a08ff */
[-C--:B------:R-:W-:Y:S02]  /*f950*/  @!P3 LEA.HI.X R15, R198, R5.reuse, R87, 0x1, P6 ;  /* 0x00000005c60fb211 */ /* 0x080fe400030f0c57 */
[----:B------:R-:W-:Y:S02]  /*f960*/  LOP3.LUT P6, RZ, R0, 0x80, RZ, 0xc0, !PT ;  /* 0x0000008000ff7812 */ /* 0x000fe400078cc0ff */
[----:B------:R-:W-:Y:S01]  /*f970*/  @!P2 LEA.HI.X R13, R197, R5, R88, 0x1, P5 ;  /* 0x00000005c50da211 */ /* 0x000fe200028f0c58 */
[----:B------:R4:W-:Y:S01]  /*f980*/  @!P3 ST.E.128 desc[UR42][R14.64], R44 ;  /* 0x0000002c0e00b985 */ /* 0x0009e2000c101d2a */
[----:B------:R-:W-:-:S02]  /*f990*/  @!P1 LEA R10, P5, R196, R4, 0x1 ;  /* 0x00000004c40a9211 */ /* 0x000fc400078a08ff */
[----:B--2---:R-:W-:Y:S01]  /*f9a0*/  SHF.R.S32.HI R9, RZ, 0x1f, R153 ;  /* 0x0000001fff097819 */ /* 0x004fe20000011499 */
[----:B------:R4:W-:Y:S01]  /*f9b0*/  @!P2 ST.E.128 desc[UR42][R12.64], R52 ;  /* 0x000000340c00a985 */ /* 0x0009e2000c101d2a */
[-C--:B------:R-:W-:Y:S02]  /*f9c0*/  @!P1 LEA.HI.X R11, R196, R5.reuse, R3, 0x1, P5 ;  /* 0x00000005c40b9211 */ /* 0x080fe400028f0c03 */
        /* <DEDUP_REMOVED lines=8> */
.L_x_4989:
[----:B------:R-:W-:Y:S05]  /*fa50*/  BSYNC B1 ;  /* 0x0000000000017941 */ /* 0x000fea0003800000 */
.L_x_4988:
[----:B------:R-:W-:Y:S01]  /*fa60*/  VIADD R3, R85, 0x20 ;  /* 0x0000002055037836 */ /* 0x000fe20000000000 */
[----:B---34-:R2:W3:Y:S04]  /*fa70*/  SHFL.IDX PT, R5, R84, 0x1, 0x181f ;  /* 0x00381f0054057f89 */ /* 0x0184e800000e0000 */
        /* <DEDUP_REMOVED lines=21> */
[-C--:B------:R-:W-:Y:S02]  /*fbd0*/  @!P1 LEA R14, P6, R198, R4.reuse, 0x1 ;  /* 0x00000004c60e9211 */ /* 0x080fe400078c08ff */
[----:B------:R-:W-:Y:S01]  /*fbe0*/  SHF.R.S32.HI R3, RZ, 0x1f, R197 ;  /* 0x0000001fff037819 */ /* 0x000fe200000114c5 */
        /* <DEDUP_REMOVED lines=19> */
.L_x_4987:
[----:B------:R-:W-:Y:S01]  /*fd20*/  ULDC.64 UR8, c[0x0][0xc08] ;  /* 0x0003020000087ab9 */ /* 0x000fe20000000a00 */
[----:B------:R-:W-:Y:S01]  /*fd30*/  ULDC UR7, c[0x0][0xce8] ;  /* 0x00033a0000077ab9 */ /* 0x000fe20000000800 */
[----:B------:R-:W-:Y:S01]  /*fd40*/  IMAD R8, R8, UR8, RZ ;  /* 0x0000000808087c24 */ /* 0x000fe2000f8e02ff */
[----:B------:R-:W-:Y:S01]  /*fd50*/  UISETP.NE.AND UP0, UPT, UR7, 0x1, UPT ;  /* 0x000000010700788c */ /* 0x000fe2000bf05270 */
[C---:B------:R-:W-:Y:S01]  /*fd60*/  IMAD.WIDE.U32 R4, R7.reuse, UR8, RZ ;  /* 0x0000000807047c25 */ /* 0x040fe2000f8e00ff */
[----:B------:R-:W-:Y:S01]  /*fd70*/  ULDC.64 UR10, c[0x0][0xc30] ;  /* 0x00030c00000a7ab9 */ /* 0x000fe20000000a00 */
[----:B------:R-:W-:Y:S01]  /*fd80*/  UIMAD UR6, UR6, UR7, URZ ;  /* 0x00000007060672a4 */ /* 0x000fe2000f8e023f */
[----:B------:R-:W-:Y:S01]  /*fd90*/  BSSY B1, `(.L_x_4991) ;  /* 0x00000d7000017945 */ /* 0x000fe20003800000 */
[----:B0-----:R-:W-:Y:S01]  /*fda0*/  IMAD R3, R7, UR9, R8 ;  /* 0x0000000907037c24 */ /* 0x001fe2000f8e0208 */
[----:B------:R-:W-:Y:S01]  /*fdb0*/  ULDC.64 UR8, c[0x0][0xc38] ;  /* 0x00030e0000087ab9 */ /* 0x000fe20000000a00 */
[----:B------:R-:W-:Y:S01]  /*fdc0*/  PLOP3.LUT P0, PT, PT, PT, UP0, 0x80, 0x0 ;  /* 0x000000000000781c */ /* 0x000fe20003f0f008 */
[----:B------:R-:W-:Y:S01]  /*fdd0*/  VIADD R0, R193, UR39 ;  /* 0x00000027c1007c36 */ /* 0x000fe20008000000 */
[----:B------:R-:W-:Y:S01]  /*fde0*/  SHF.R.S32.HI R152, RZ, 0x1f, R203 ;  /* 0x0000001fff987819 */ /* 0x000fe200000114cb */
[----:B------:R-:W-:Y:S01]  /*fdf0*/  IMAD.IADD R5, R5, 0x1, R3 ;  /* 0x0000000105057824 */ /* 0x000fe200078e0203 */
[----:B------:R-:W-:Y:S01]  /*fe00*/  SHF.R.S32.HI R3, RZ, 0x1f, R194 ;  /* 0x0000001fff037819 */ /* 0x000fe200000114c2 */
[----:B------:R-:W-:Y:S01]  /*fe10*/  IMAD.MOV.U32 R7, RZ, RZ, R0 ;  /* 0x000000ffff077224 */ /* 0x000fe200078e0000 */
[----:B------:R-:W-:Y:S01]  /*fe20*/  SHF.R.S32.HI R153, RZ, 0x1f, R204 ;  /* 0x0000001fff997819 */ /* 0x000fe200000114cc */
[----:B------:R-:W-:Y:S01]  /*fe30*/  IMAD.WIDE.U32 R4, R195, UR8, R4 ;  /* 0x00000008c3047c25 */ /* 0x000fe2000f8e0004 */
[----:B------:R-:W-:-:S02]  /*fe40*/  SHF.R.S32.HI R154, RZ, 0x1f, R205 ;  /* 0x0000001fff9a7819 */ /* 0x000fc400000114cd */
[----:B------:R-:W-:Y:S01]  /*fe50*/  SHF.R.S32.HI R155, RZ, 0x1f, R206 ;  /* 0x0000001fff9b7819 */ /* 0x000fe200000114ce */
[----:B------:R-:W-:Y:S01]  /*fe60*/  IMAD R5, R195, UR9, R5 ;  /* 0x00000009c3057c24 */ /* 0x000fe2000f8e0205 */
[----:B------:R-:W-:Y:S01]  /*fe70*/  ULDC.64 UR8, c[0x0][0xc40] ;  /* 0x0003100000087ab9 */ /* 0x000fe20000000a00 */
[----:B------:R-:W-:Y:S01]  /*fe80*/  VIADD R178, R23, 0x20 ;  /* 0x0000002017b27836 */ /* 0x000fe20000000000 */
[----:B------:R-:W-:Y:S01]  /*fe90*/  SHF.R.S32.HI R156, RZ, 0x1f, R207 ;  /* 0x0000001fff9c7819 */ /* 0x000fe200000114cf */
[----:B------:R-:W-:Y:S01]  /*fea0*/  IMAD R3, R3, UR8, RZ ;  /* 0x0000000803037c24 */ /* 0x000fe2000f8e02ff */
[----:B------:R-:W-:Y:S01]  /*feb0*/  SHF.R.S32.HI R157, RZ, 0x1f, R208 ;  /* 0x0000001fff9d7819 */ /* 0x000fe200000114d0 */
[C---:B------:R-:W-:Y:S01]  /*fec0*/  IMAD.WIDE.U32 R4, R194.reuse, UR8, R4 ;  /* 0x00000008c2047c25 */ /* 0x040fe2000f8e0004 */
[----:B------:R-:W-:Y:S01]  /*fed0*/  @UP0 ULDC UR8, c[0x0][0xcec] ;  /* 0x00033b0000080ab9 */ /* 0x000fe20000000800 */
[----:B------:R-:W-:Y:S02]  /*fee0*/  SHF.R.S32.HI R158, RZ, 0x1f, R209 ;  /* 0x0000001fff9e7819 */ /* 0x000fe400000114d1 */
[----:B------:R-:W-:Y:S01]  /*fef0*/  IMAD R3, R194, UR9, R3 ;  /* 0x00000009c2037c24 */ /* 0x000fe2000f8e0203 */
[----:B------:R-:W-:Y:S01]  /*ff00*/  SHF.R.S32.HI R159, RZ, 0x1f, R210 ;  /* 0x0000001fff9f7819 */ /* 0x000fe200000114d2 */
[----:B------:R-:W-:Y:S01]  /*ff10*/  VIADD R180, R23, 0x18 ;  /* 0x0000001817b47836 */ /* 0x000fe20000000000 */
[----:B------:R-:W-:Y:S01]  /*ff20*/  SHF.R.S32.HI R160, RZ, 0x1f, R211 ;  /* 0x0000001fffa07819 */ /* 0x000fe200000114d3 */
[----:B------:R-:W-:Y:S01]  /*ff30*/  IMAD.IADD R5, R5, 0x1, R3 ;  /* 0x0000000105057824 */ /* 0x000fe200078e0203 */
[----:B------:R-:W-:Y:S01]  /*ff40*/  SHF.R.S32.HI R161, RZ, 0x1f, R212 ;  /* 0x0000001fffa17819 */ /* 0x000fe200000114d4 */
[----:B------:R-:W-:Y:S01]  /*ff50*/  @P0 IMAD.HI.U32 R3, R0, UR8, RZ ;  /* 0x0000000800030c27 */ /* 0x000fe2000f8e00ff */
[----:B------:R-:W-:Y:S01]  /*ff60*/  @UP0 ULDC UR8, c[0x0][0xcf0] ;  /* 0x00033c0000080ab9 */ /* 0x000fe20000000800 */
[----:B------:R-:W-:-:S02]  /*ff70*/  SHF.R.S32.HI R162, RZ, 0x1f, R213 ;  /* 0x0000001fffa27819 */ /* 0x000fc400000114d5 */
[C---:B------:R-:W-:Y:S01]  /*ff80*/  VIADD R182, R23.reuse, 0x10 ;  /* 0x0000001017b67836 */ /* 0x040fe20000000000 */
[----:B------:R-:W-:Y:S01]  /*ff90*/  @P0 SHF.R.U32.HI R7, RZ, UR8, R3 ;  /* 0x00000008ff070c19 */ /* 0x000fe20008011603 */
[----:B------:R-:W-:Y:S01]  /*ffa0*/  ULDC.64 UR8, c[0x0][0xc48] ;  /* 0x0003120000087ab9 */ /* 0x000fe20000000a00 */
[----:B------:R-:W-:Y:S01]  /*ffb0*/  VIADD R184, R23, 0x8 ;  /* 0x0000000817b87836 */ /* 0x000fe20000000000 */
[----:B------:R-:W-:Y:S01]  /*ffc0*/  SHF.R.S32.HI R163, RZ, 0x1f, R214 ;  /* 0x0000001fffa37819 */ /* 0x000fe200000114d6 */
[----:B------:R-:W-:Y:S01]  /*ffd0*/  IMAD.WIDE.U32 R4, R201, UR8, R4 ;  /* 0x00000008c9047c25 */ /* 0x000fe2000f8e0004 */
[----:B------:R-:W-:Y:S02]  /*ffe0*/  SHF.R.S32.HI R3, RZ, 0x1f, R7 ;  /* 0x0000001fff037819 */ /* 0x000fe40000011407 */
[----:B------:R-:W-:Y:S01]  /*fff0*/  SHF.R.S32.HI R164, RZ, 0x1f, R215 ;  /* 0x0000001fffa47819 */ /* 0x000fe200000114d7 */
[----:B------:R-:W-:Y:S01]  /*10000*/  IMAD.MOV R9, RZ, RZ, -R7 ;  /* 0x000000ffff097224 */ /* 0x000fe200078e0a07 */
[----:B------:R-:W-:Y:S01]  /*10010*/  SHF.R.S32.HI R165, RZ, 0x1f, R216 ;  /* 0x0000001fffa57819 */ /* 0x000fe200000114d8 */
[----:B------:R-:W-:Y:S01]  /*10020*/  IMAD R8, R3, UR10, RZ ;  /* 0x0000000a03087c24 */ /* 0x000fe2000f8e02ff */
[----:B------:R-:W-:Y:S01]  /*10030*/  SHF.R.S32.HI R166, RZ, 0x1f, R217 ;  /* 0x0000001fffa67819 */ /* 0x000fe200000114d9 */
[----:B------:R-:W-:Y:S01]  /*10040*/  IMAD R3, R9, UR7, R0 ;  /* 0x0000000709037c24 */ /* 0x000fe2000f8e0200 */
[----:B------:R-:W-:Y:S01]  /*10050*/  SHF.R.S32.HI R167, RZ, 0x1f, R218 ;  /* 0x0000001fffa77819 */ /* 0x000fe200000114da */
[----:B------:R-:W-:Y:S01]  /*10060*/  IMAD R5, R201, UR9, R5 ;  /* 0x00000009c9057c24 */ /* 0x000fe2000f8e0205 */
[----:B------:R-:W-:Y:S01]  /*10070*/  ULDC.64 UR8, c[0x0][0xc28] ;  /* 0x00030a0000087ab9 */ /* 0x000fe20000000a00 */
[C---:B------:R-:W-:Y:S01]  /*10080*/  IMAD R9, R7.reuse, UR11, R8 ;  /* 0x0000000b07097c24 */ /* 0x040fe2000f8e0208 */
[----:B------:R-:W-:Y:S01]  /*10090*/  SHF.R.S32.HI R0, RZ, 0x1f, R3 ;  /* 0x0000001fff007819 */ /* 0x000fe20000011403 */
[----:B------:R-:W-:Y:S01]  /*100a0*/  IMAD.WIDE.U32 R4, R7, UR10, R4 ;  /* 0x0000000a07047c25 */ /* 0x000fe2000f8e0004 */
[----:B------:R-:W-:-:S02]  /*100b0*/  SHF.R.S32.HI R168, RZ, 0x1f, R219 ;  /* 0x0000001fffa87819 */ /* 0x000fc400000114db */
[----:B------:R-:W-:Y:S01]  /*100c0*/  SHF.R.S32.HI R169, RZ, 0x1f, R220 ;  /* 0x0000001fffa97819 */ /* 0x000fe200000114dc */
[----:B------:R-:W-:Y:S01]  /*100d0*/  IMAD.IADD R5, R5, 0x1, R9 ;  /* 0x0000000105057824 */ /* 0x000fe200078e0209 */
[----:B------:R-:W-:Y:S01]  /*100e0*/  SHF.R.S32.HI R170, RZ, 0x1f, R221 ;  /* 0x0000001fffaa7819 */ /* 0x000fe200000114dd */
[----:B------:R-:W-:Y:S01]  /*100f0*/  IMAD R0, R0, UR8, RZ ;  /* 0x0000000800007c24 */ /* 0x000fe2000f8e02ff */
[----:B------:R-:W-:Y:S01]  /*10100*/  SHF.R.S32.HI R171, RZ, 0x1f, R222 ;  /* 0x0000001fffab7819 */ /* 0x000fe200000114de */
[C---:B------:R-:W-:Y:S01]  /*10110*/  IMAD.WIDE.U32 R4, R3.reuse, UR8, R4 ;  /* 0x0000000803047c25 */ /* 0x040fe2000f8e0004 */
[----:B------:R-:W-:Y:S02]  /*10120*/  SHF.R.S32.HI R172, RZ, 0x1f, R223 ;  /* 0x0000001fffac7819 */ /* 0x000fe400000114df */
[----:B------:R-:W-:Y:S01]  /*10130*/  SHF.R.S32.HI R20, RZ, 0x1f, R224 ;  /* 0x0000001fff147819 */ /* 0x000fe200000114e0 */
[----:B------:R-:W-:Y:S01]  /*10140*/  IMAD R7, R3, UR9, R0 ;  /* 0x0000000903077c24 */ /* 0x000fe2000f8e0200 */
[----:B------:R-:W-:Y:S01]  /*10150*/  ULDC.64 UR8, c[0x0][0xc00] ;  /* 0x0003000000087ab9 */ /* 0x000fe20000000a00 */
[----:B------:R-:W-:Y:S01]  /*10160*/  SHF.R.S32.HI R21, RZ, 0x1f, R225 ;  /* 0x0000001fff157819 */ /* 0x000fe200000114e1 */
[----:B------:R-:W-:Y:S01]  /*10170*/  VIADD R177, R23, 0x20 ;  /* 0x0000002017b17836 */ /* 0x000fe20000000000 */
[C---:B------:R-:W-:Y:S01]  /*10180*/  LEA R0, P0, R4.reuse, UR8, 0x2 ;  /* 0x0000000804007c11 */ /* 0x040fe2000f8010ff */
[----:B------:R-:W-:Y:S01]  /*10190*/  IMAD.IADD R3, R5, 0x1, R7 ;  /* 0x0000000105037824 */ /* 0x000fe200078e0207 */
[----:B------:R-:W-:Y:S01]  /*101a0*/  SHF.R.S32.HI R173, RZ, 0x1f, R226 ;  /* 0x0000001fffad7819 */ /* 0x000fe200000114e2 */
[----:B------:R-:W-:Y:S01]  /*101b0*/  VIADD R7, R19, UR39 ;  /* 0x0000002713077c36 */ /* 0x000fe20008000000 */
[----:B------:R-:W-:Y:S01]  /*101c0*/  SHF.R.S32.HI R174, RZ, 0x1f, R227 ;  /* 0x0000001fffae7819 */ /* 0x000fe200000114e3 */
[----:B------:R0:W1:Y:S01]  /*101d0*/  SHFL.IDX PT, R13, R0, RZ, 0x1c1f ;  /* 0x001c1fff000d7589 */ /* 0x00006200000e0000 */
[----:B------:R-:W-:Y:S01]  /*101e0*/  LEA.HI.X R3, R4, UR9, R3, 0x2, P0 ;  /* 0x0000000904037c11 */ /* 0x000fe200080f1403 */
[----:B------:R-:W-:Y:S01]  /*101f0*/  VIADD R4, R17, 0x38820 ;  /* 0x0003882011047836 */ /* 0x000fe20000000000 */
[----:B------:R-:W-:Y:S01]  /*10200*/  ISETP.GE.AND P0, PT, R7, UR6, PT ;  /* 0x0000000607007c0c */ /* 0x000fe2000bf06270 */
[C---:B------:R-:W-:Y:S01]  /*10210*/  VIADD R179, R23.reuse, 0x18 ;  /* 0x0000001817b37836 */ /* 0x040fe20000000000 */
[----:B------:R-:W-:Y:S01]  /*10220*/  SHF.R.S32.HI R175, RZ, 0x1f, R228 ;  /* 0x0000001fffaf7819 */ /* 0x000fe200000114e4 */
[----:B------:R0:W2:Y:S01]  /*10230*/  SHFL.IDX PT, R12, R3, RZ, 0x1c1f ;  /* 0x001c1fff030c7589 */ /* 0x0000a200000e0000 */
[----:B------:R-:W-:Y:S01]  /*10240*/  PRMT R4, RZ, 0x654, R4 ;  /* 0x00000654ff047816 */ /* 0x000fe20000000004 */
[C---:B------:R-:W-:Y:S01]  /*10250*/  VIADD R181, R23.reuse, 0x10 ;  /* 0x0000001017b57836 */ /* 0x040fe20000000000 */
[----:B------:R-:W-:Y:S01]  /*10260*/  SHF.R.S32.HI R176, RZ, 0x1f, R229 ;  /* 0x0000001fffb07819 */ /* 0x000fe200000114e5 */
[----:B------:R-:W-:Y:S01]  /*10270*/  VIADD R183, R23, 0x8 ;  /* 0x0000000817b77836 */ /* 0x000fe20000000000 */
[----:B------:R0:W-:Y:S01]  /*10280*/  SYNCS.ARRIVE.TRANS64.RED.A1T0 RZ, [R4+URZ], RZ ;  /* 0x000000ff04ff79a7 */ /* 0x0001e2000810043f */
        /* <DEDUP_REMOVED lines=135> */
.L_x_4992:
[----:B------:R-:W-:Y:S05]  /*10b00*/  BSYNC B1 ;  /* 0x0000000000017941 */ /* 0x000fea0003800000 */
.L_x_4991:
        /* <DEDUP_REMOVED lines=26> */
[-C--:B0-----:R-:W-:Y:S02]  /*10cb0*/  @!P3 LEA R4, P1, R177, R0.reuse, 0x2 ;  /* 0x00000000b104b211 */ /* 0x081fe400078210ff */
        /* <DEDUP_REMOVED lines=10> */
[----:B------:R-:W-:-:S03]  /*10d60*/  ISETP.GE.AND P4, PT, R223, UR6, PT ;  /* 0x00000006df007c0c */ /* 0x000fc6000bf86270 */
[----:B------:R4:W-:Y:S01]  /*10d70*/  @!P5 ST.E.64 desc[UR42][R10.64], R50 ;  /* 0x000000320a00d985 */ /* 0x0009e2000c101b2a */
[CC--:B0-----:R-:W-:Y:S02]  /*10d80*/  @!P0 LEA R4, P6, R227.reuse, R0.reuse, 0x2 ;  /* 0x00000000e3048211 */ /* 0x0c1fe400078c10ff */
[C---:B---3--:R-:W-:Y:S02]  /*10d90*/  @!P1 LEA R8, P5, R226.reuse, R0, 0x2 ;  /* 0x00000000e2089211 */ /* 0x048fe400078a10ff */
[-C--:B------:R-:W-:Y:S02]  /*10da0*/  @!P0 LEA.HI.X R5, R227, R22.reuse, R174, 0x2, P6 ;  /* 0x00000016e3058211 */ /* 0x080fe400030f14ae */
[----:B------:R-:W-:Y:S02]  /*10db0*/  @!P1 LEA.HI.X R9, R226, R22, R173, 0x2, P5 ;  /* 0x00000016e2099211 */ /* 0x000fe400028f14ad */
[----:B------:R-:W-:Y:S01]  /*10dc0*/  ISETP.GE.AND P5, PT, R222, UR6, PT ;  /* 0x00000006de007c0c */ /* 0x000fe2000bfa6270 */
[----:B------:R0:W-:Y:S01]  /*10dd0*/  @!P0 ST.E.64 desc[UR42][R4.64], R54 ;  /* 0x0000003604008985 */ /* 0x0001e2000c101b2a */
[----:B----4-:R-:W-:-:S02]  /*10de0*/  @!P2 LEA R10, P6, R225, R0, 0x2 ;  /* 0x00000000e10aa211 */ /* 0x010fc400078c10ff */
[----:B------:R-:W-:Y:S01]  /*10df0*/  ISETP.GE.AND P0, PT, R221, UR6, PT ;  /* 0x00000006dd007c0c */ /* 0x000fe2000bf06270 */
[----:B------:R3:W-:Y:S01]  /*10e00*/  @!P1 ST.E.64 desc[UR42][R8.64], R58 ;  /* 0x0000003a08009985 */ /* 0x0007e2000c101b2a */
[----:B------:R-:W-:Y:S02]  /*10e10*/  @!P2 LEA.HI.X R11, R225, R22, R21, 0x2, P6 ;  /* 0x00000016e10ba211 */ /* 0x000fe400030f1415 */
[-C--:B--2---:R-:W-:Y:S02]  /*10e20*/  @!P3 LEA R12, P6, R224, R0.reuse, 0x2 ;  /* 0x00000000e00cb211 */ /* 0x084fe400078c10ff */
[----:B------:R-:W-:Y:S01]  /*10e30*/  ISETP.GE.AND P1, PT, R220, UR6, PT ;  /* 0x00000006dc007c0c */ /* 0x000fe2000bf26270 */
[----:B------:R2:W-:Y:S01]  /*10e40*/  @!P2 ST.E.64 desc[UR42][R10.64], R62 ;  /* 0x0000003e0a00a985 */ /* 0x0005e2000c101b2a */
[----:B------:R-:W-:Y:S02]  /*10e50*/  @!P4 LEA R14, P2, R223, R0, 0x2 ;  /* 0x00000000df0ec211 */ /* 0x000fe400078410ff */
[----:B-1----:R-:W-:-:S02]  /*10e60*/  @!P3 LEA.HI.X R13, R224, R22, R20, 0x2, P6 ;  /* 0x00000016e00db211 */ /* 0x002fc400030f1414 */
[----:B------:R-:W-:Y:S02]  /*10e70*/  @!P4 LEA.HI.X R15, R223, R22, R172, 0x2, P2 ;  /* 0x00000016df0fc211 */ /* 0x000fe400010f14ac */
[----:B------:R-:W-:Y:S01]  /*10e80*/  ISETP.GE.AND P2, PT, R219, UR6, PT ;  /* 0x00000006db007c0c */ /* 0x000fe2000bf46270 */
[----:B------:R-:W-:Y:S01]  /*10e90*/  @!P3 ST.E.64 desc[UR42][R12.64], R66 ;  /* 0x000000420c00b985 */ /* 0x000fe2000c101b2a */
[----:B------:R-:W-:-:S03]  /*10ea0*/  @!P5 LEA R20, P6, R222, R0, 0x2 ;  /* 0x00000000de14d211 */ /* 0x000fc600078c10ff */
[----:B------:R1:W-:Y:S01]  /*10eb0*/  @!P4 ST.E.64 desc[UR42][R14.64], R70 ;  /* 0x000000460e00c985 */ /* 0x0003e2000c101b2a */
[----:B------:R-:W-:Y:S02]  /*10ec0*/  @!P5 LEA.HI.X R21, R222, R22, R171, 0x2, P6 ;  /* 0x00000016de15d211 */ /* 0x000fe400030f14ab */
[CC--:B0-----:R-:W-:Y:S02]  /*10ed0*/  @!P0 LEA R4, P4, R221.reuse, R0.reuse, 0x2 ;  /* 0x00000000dd048211 */ /* 0x0c1fe400078810ff */
[----:B---3--:R-:W-:Y:S01]  /*10ee0*/  @!P1 LEA R8, P3, R220, R0, 0x2 ;  /* 0x00000000dc089211 */ /* 0x008fe200078610ff */
[----:B------:R0:W-:Y:S01]  /*10ef0*/  @!P5 ST.E.64 desc[UR42][R20.64], R74 ;  /* 0x0000004a1400d985 */ /* 0x0001e2000c101b2a */
[----:B------:R-:W-:Y:S02]  /*10f00*/  @!P0 LEA.HI.X R5, R221, R22, R170, 0x2, P4 ;  /* 0x00000016dd058211 */ /* 0x000fe400020f14aa */
[----:B------:R-:W-:Y:S02]  /*10f10*/  ISETP.GE.AND P4, PT, R217, UR6, PT ;  /* 0x00000006d9007c0c */ /* 0x000fe4000bf86270 */
[----:B------:R-:W-:Y:S01]  /*10f20*/  ISETP.GE.AND P5, PT, R218, UR6, PT ;  /* 0x00000006da007c0c */ /* 0x000fe2000bfa6270 */
[----:B------:R3:W-:Y:S01]  /*10f30*/  @!P0 ST.E.64 desc[UR42][R4.64], R78 ;  /* 0x0000004e04008985 */ /* 0x0007e2000c101b2a */
[----:B--2---:R-:W-:-:S02]  /*10f40*/  @!P2 LEA R10, P6, R219, R0, 0x2 ;  /* 0x00000000db0aa211 */ /* 0x004fc400078c10ff */
        /* <DEDUP_REMOVED lines=17> */
[-C--:B---3--:R-:W-:Y:S02]  /*11060*/  @!P2 LEA R4, P6, R215, R0.reuse, 0x2 ;  /* 0x00000000d704a211 */ /* 0x088fe400078c10ff */
[----:B------:R-:W-:Y:S01]  /*11070*/  ISETP.GE.AND P4, PT, R211, UR6, PT ;  /* 0x00000006d3007c0c */ /* 0x000fe2000bf86270 */
[----:B------:R3:W-:Y:S01]  /*11080*/  @!P3 ST.E.64 desc[UR42][R20.64], R98 ;  /* 0x000000621400b985 */ /* 0x0007e2000c101b2a */
[----:B--2---:R-:W-:Y:S02]  /*11090*/  @!P1 LEA R8, P3, R214, R0, 0x2 ;  /* 0x00000000d6089211 */ /* 0x004fe400078610ff */
        /* <DEDUP_REMOVED lines=25> */
[-C--:B--2---:R-:W-:Y:S01]  /*11230*/  @!P1 LEA R8, P6, R208, R0.reuse, 0x2 ;  /* 0x00000000d0089211 */ /* 0x084fe200078c10ff */
[----:B------:R2:W-:Y:S02]  /*11240*/  @!P0 ST.E.64 desc[UR42][R4.64], R126 ;  /* 0x0000007e04008985 */ /* 0x0005e4000c101b2a */
[----:B0-----:R-:W-:-:S02]  /*11250*/  @!P4 LEA R10, P0, R207, R0, 0x2 ;  /* 0x00000000cf0ac211 */ /* 0x001fc400078010ff */
[----:B------:R-:W-:Y:S02]  /*11260*/  @!P1 LEA.HI.X R9, R208, R22, R157, 0x2, P6 ;  /* 0x00000016d0099211 */ /* 0x000fe400030f149d */
[----:B---3--:R-:W-:Y:S02]  /*11270*/  @!P3 LEA R12, P6, R206, R0, 0x2 ;  /* 0x00000000ce0cb211 */ /* 0x008fe400078c10ff */
[----:B------:R-:W-:Y:S01]  /*11280*/  @!P4 LEA.HI.X R11, R207, R22, R156, 0x2, P0 ;  /* 0x00000016cf0bc211 */ /* 0x000fe200000f149c */
        /* <DEDUP_REMOVED lines=16> */
.L_x_4984:
        /* <DEDUP_REMOVED lines=26> */
.L_x_4993:
[----:B------:R-:W-:Y:S01]  /*11530*/  BSSY B1, `(.L_x_4994) ;  /* 0x0000038000017945 */ /* 0x000fe20003800000 */
[----:B------:R-:W-:Y:S02]  /*11540*/  SEL R31, R194, RZ, !P0 ;  /* 0x000000ffc21f7207 */ /* 0x000fe40004000000 */
[----:B------:R-:W-:Y:S02]  /*11550*/  SEL R202, R202, RZ, !P0 ;  /* 0x000000ffcaca7207 */ /* 0x000fe40004000000 */
[----:B-----5:R-:W-:Y:S01]  /*11560*/  SHF.R.S32.HI R24, RZ, 0x1f, R3 ;  /* 0x0000001fff187819 */ /* 0x020fe20000011403 */
[----:B------:R-:W-:Y:S06]  /*11570*/  @P3 BRA `(.L_x_4995) ;  /* 0x0000000000cc3947 */ /* 0x000fec0003800000 */
[----:B------:R-:W0:Y:S01]  /*11580*/  S2R R33, SR_TID.X ;  /* 0x0000000000217919 */ /* 0x000e220000002100 */
[----:B------:R-:W1:Y:S01]  /*11590*/  LDC R26, c[0x0][0xce8] ;  /* 0x00033a00ff1a7b82 */ /* 0x000e620000000800 */
[----:B------:R-:W-:Y:S02]  /*115a0*/  IMAD.U32 R8, RZ, RZ, UR39 ;  /* 0x00000027ff087e24 */ /* 0x000fe4000f8e00ff */
[----:B-1----:R-:W-:-:S03]  /*115b0*/  IMAD R4, R7, R26, RZ ;  /* 0x0000001a07047224 */ /* 0x002fc600078e02ff */
[----:B0-----:R-:W-:-:S04]  /*115c0*/  IADD3 R33, R8, -0x80, R33 ;  /* 0xffffff8008217810 */ /* 0x001fc80007ffe021 */
        /* <DEDUP_REMOVED lines=11> */
[----:B------:R-:W3:Y:S08]  /*11680*/  @P1 LDC R29, c[0x0][0xcf0] ;  /* 0x00033c00ff1d1b82 */ /* 0x000ef00000000800 */
[----:B------:R-:W4:Y:S01]  /*11690*/  LDC.64 R12, c[0x0][R22+0x218] ;  /* 0x00008600160c7b82 */ /* 0x000f220000000a00 */
[----:B-1----:R-:W-:-:S07]  /*116a0*/  IMAD R15, R15, R31, RZ ;  /* 0x0000001f0f0f7224 */ /* 0x002fce00078e02ff */
[----:B------:R-:W1:Y:S01]  /*116b0*/  LDC.64 R10, c[0x0][R22+0x228] ;  /* 0x00008a00160a7b82 */ /* 0x000e620000000a00 */
[----:B--2---:R-:W-:-:S07]  /*116c0*/  @P1 IMAD.HI.U32 R0, R33, R0, RZ ;  /* 0x0000000021001227 */ /* 0x004fce00078e00ff */
[----:B------:R-:W2:Y:S01]  /*116d0*/  LDC.64 R8, c[0x0][R22+0x210] ;  /* 0x0000840016087b82 */ /* 0x000ea20000000a00 */
[----:B---3--:R-:W-:Y:S01]  /*116e0*/  @P1 SHF.R.U32.HI R25, RZ, R29, R0 ;  /* 0x0000001dff191219 */ /* 0x008fe20000011600 */
[----:B------:R-:W-:Y:S01]  /*116f0*/  IMAD R29, R14, R202, R15 ;  /* 0x000000ca0e1d7224 */ /* 0x000fe200078e020f */
[----:B------:R-:W-:-:S03]  /*11700*/  SEL R15, R201, RZ, P0 ;  /* 0x000000ffc90f7207 */ /* 0x000fc60000000000 */
[----:B------:R-:W-:Y:S02]  /*11710*/  IMAD.MOV R0, RZ, RZ, -R25 ;  /* 0x000000ffff007224 */ /* 0x000fe400078e0a19 */
[-C--:B----4-:R-:W-:Y:S01]  /*11720*/  IMAD R27, R13, R195.reuse, RZ ;  /* 0x000000c30d1b7224 */ /* 0x090fe200078e02ff */
[----:B0-----:R-:W0:Y:S01]  /*11730*/  @!P0 LDC R4, c[0x0][0xc50] ;  /* 0x00031400ff048b82 */ /* 0x001e220000000800 */
[----:B------:R-:W-:-:S04]  /*11740*/  IMAD.WIDE.U32 R20, R12, R195, RZ ;  /* 0x000000c30c147225 */ /* 0x000fc800078e00ff */
[----:B------:R-:W-:-:S03]  /*11750*/  IMAD.WIDE.U32 R12, R14, R31, RZ ;  /* 0x0000001f0e0c7225 */ /* 0x000fc600078e00ff */
[----:B------:R-:W3:Y:S01]  /*11760*/  @!P0 LDC R5, c[0x0][0xc54] ;  /* 0x00031500ff058b82 */ /* 0x000ee20000000800 */
[----:B------:R-:W-:Y:S01]  /*11770*/  IMAD.IADD R27, R21, 0x1, R27 ;  /* 0x00000001151b7824 */ /* 0x000fe200078e021b */
[----:B------:R-:W-:Y:S01]  /*11780*/  IADD3 R20, P1, P3, R12, R20, R3 ;  /* 0x000000140c147210 */ /* 0x000fe20007b3e003 */
[----:B------:R-:W-:Y:S02]  /*11790*/  IMAD.IADD R29, R13, 0x1, R29 ;  /* 0x000000010d1d7824 */ /* 0x000fe400078e021d */
[-C--:B-1----:R-:W-:Y:S02]  /*117a0*/  IMAD R21, R11, R15.reuse, RZ ;  /* 0x0000000f0b157224 */ /* 0x082fe400078e02ff */
[----:B------:R-:W-:-:S04]  /*117b0*/  IMAD.WIDE.U32 R10, R10, R15, RZ ;  /* 0x0000000f0a0a7225 */ /* 0x000fc800078e00ff */
[----:B------:R-:W-:Y:S01]  /*117c0*/  IMAD R13, R26, R0, R33 ;  /* 0x000000001a0d7224 */ /* 0x000fe200078e0221 */
[----:B------:R-:W-:Y:S01]  /*117d0*/  IADD3.X R0, R29, R27, R24, P1, P3 ;  /* 0x0000001b1d007210 */ /* 0x000fe20000fe6418 */
[----:B------:R-:W-:Y:S01]  /*117e0*/  IMAD.IADD R21, R11, 0x1, R21 ;  /* 0x000000010b157824 */ /* 0x000fe200078e0215 */
[----:B------:R-:W-:Y:S02]  /*117f0*/  IADD3 R10, P0, P1, R25, R20, R10 ;  /* 0x00000014190a7210 */ /* 0x000fe4000791e00a */
        /* <DEDUP_REMOVED lines=9> */
[----:B---3--:R-:W-:-:S05]  /*11890*/  LEA.HI.X R5, R8, R5, R0, 0x2, P0 ;  /* 0x0000000508057211 */ /* 0x008fca00000f1400 */
[----:B------:R0:W-:Y:S04]  /*118a0*/  STG.E desc[UR42][R4.64], R9 ;  /* 0x0000000904007986 */ /* 0x0001e8000c10192a */
.L_x_4995:
[----:B------:R-:W-:Y:S05]  /*118b0*/  BSYNC B1 ;  /* 0x0000000000017941 */ /* 0x000fea0003800000 */
.L_x_4994:
[----:B------:R-:W-:Y:S05]  /*118c0*/  @P2 BRA `(.L_x_4990) ;  /* 0x0000000800742947 */ /* 0x000fea0003800000 */
        /* <DEDUP_REMOVED lines=8> */
[C---:B------:R-:W-:Y:S01]  /*11950*/  ISETP.GE.AND P3, PT, R18.reuse, UR8, PT ;  /* 0x0000000812007c0c */ /* 0x040fe2000bf66270 */
[----:B------:R-:W-:Y:S01]  /*11960*/  IMAD R3, R3, UR7, R0 ;  /* 0x0000000703037c24 */ /* 0x000fe2000f8e0200 */
[----:B------:R-:W-:Y:S01]  /*11970*/  ULDC.64 UR6, c[0x0][0xbe8] ;  /* 0x0002fa0000067ab9 */ /* 0x000fe20000000a00 */
[----:B------:R-:W-:Y:S01]  /*11980*/  SEL R14, RZ, 0xffffffff, P1 ;  /* 0xffffffffff0e7807 */ /* 0x000fe20000800000 */
[C---:B------:R-:W-:Y:S01]  /*11990*/  VIADD R32, R18.reuse, 0x180 ;  /* 0x0000018012207836 */ /* 0x040fe20000000000 */
[----:B------:R-:W-:Y:S01]  /*119a0*/  SEL R12, RZ, 0x1, P3 ;  /* 0x00000001ff0c7807 */ /* 0x000fe20001800000 */
[----:B------:R-:W-:Y:S01]  /*119b0*/  IMAD.IADD R5, R5, 0x1, R3 ;  /* 0x0000000105057824 */ /* 0x000fe200078e0203 */
[----:B------:R-:W-:Y:S01]  /*119c0*/  SHF.R.S32.HI R3, RZ, 0x1f, R28 ;  /* 0x0000001fff037819 */ /* 0x000fe2000001141c */
[----:B------:R-:W-:Y:S01]  /*119d0*/  VIADD R30, R18, 0x1c0 ;  /* 0x000001c0121e7836 */ /* 0x000fe20000000000 */
[----:B------:R-:W-:Y:S01]  /*119e0*/  SHF.R.S32.HI R27, RZ, 0x1f, R32 ;  /* 0x0000001fff1b7819 */ /* 0x000fe20000011420 */
[----:B------:R-:W-:Y:S01]  /*119f0*/  IMAD.WIDE.U32 R4, R195, UR6, R4 ;  /* 0x00000006c3047c25 */ /* 0x000fe2000f8e0004 */
[----:B------:R-:W-:-:S02]  /*11a00*/  LEA.HI R3, R3, R28, RZ, 0x3 ;  /* 0x0000001c03037211 */ /* 0x000fc400078f18ff */
[----:B------:R-:W-:Y:S01]  /*11a10*/  ISETP.GE.AND P1, PT, R30, UR8, PT ;  /* 0x000000081e007c0c */ /* 0x000fe2000bf26270 */
[----:B------:R-:W-:Y:S01]  /*11a20*/  IMAD R5, R195, UR7, R5 ;  /* 0x00000007c3057c24 */ /* 0x000fe2000f8e0205 */
[----:B------:R-:W-:Y:S01]  /*11a30*/  LOP3.LUT R9, R3, 0xfffffff8, RZ, 0xc0, !PT ;  /* 0xfffffff803097812 */ /* 0x000fe200078ec0ff */
[----:B------:R-:W-:Y:S01]  /*11a40*/  ULDC.64 UR6, c[0x0][0xbf0] ;  /* 0x0002fc0000067ab9 */ /* 0x000fe20000000a00 */
[----:B-1----:R-:W-:Y:S01]  /*11a50*/  ISETP.NE.AND P0, PT, R10, 0x1, PT ;  /* 0x000000010a00780c */ /* 0x002fe20003f05270 */
[----:B------:R-:W-:Y:S01]  /*11a60*/  IMAD R0, R202, UR6, RZ ;  /* 0x00000006ca007c24 */ /* 0x000fe2000f8e02ff */
[----:B------:R-:W-:Y:S01]  /*11a70*/  SHF.R.S32.HI R15, RZ, 0x3, R3 ;  /* 0x00000003ff0f7819 */ /* 0x000fe20000011403 */
[----:B------:R-:W-:Y:S01]  /*11a80*/  IMAD.IADD R28, R28, 0x1, -R9 ;  /* 0x000000011c1c7824 */ /* 0x000fe200078e0a09 */
[----:B------:R-:W-:Y:S01]  /*11a90*/  SHF.R.S32.HI R26, RZ, 0x1f, R199 ;  /* 0x0000001fff1a7819 */ /* 0x000fe200000114c7 */
[C---:B------:R-:W-:Y:S01]  /*11aa0*/  IMAD R9, R31.reuse, UR7, R0 ;  /* 0x000000071f097c24 */ /* 0x040fe2000f8e0200 */
[----:B------:R-:W-:Y:S01]  /*11ab0*/  SEL R0, RZ, 0xffffffff, P2 ;  /* 0xffffffffff007807 */ /* 0x000fe20001000000 */
[----:B------:R-:W-:Y:S01]  /*11ac0*/  IMAD R3, R28, 0x20, R15 ;  /* 0x000000201c037824 */ /* 0x000fe200078e020f */
[----:B------:R-:W-:Y:S01]  /*11ad0*/  SHF.R.S32.HI R29, RZ, 0x1f, R196 ;  /* 0x0000001fff1d7819 */ /* 0x000fe200000114c4 */
[----:B------:R-:W-:Y:S01]  /*11ae0*/  IMAD.WIDE.U32 R4, R31, UR6, R4 ;  /* 0x000000061f047c25 */ /* 0x000fe2000f8e0004 */
[----:B------:R-:W-:Y:S01]  /*11af0*/  ULDC.64 UR6, c[0x0][0xbe0] ;  /* 0x0002f80000067ab9 */ /* 0x000fe20000000a00 */
[----:B------:R-:W-:-:S02]  /*11b00*/  SHF.R.S32.HI R31, RZ, 0x1f, R198 ;  /* 0x0000001fff1f7819 */ /* 0x000fc400000114c6 */
[----:B------:R-:W0:Y:S01]  /*11b10*/  @P0 LDC R11, c[0x0][0xcec] ;  /* 0x00033b00ff0b0b82 */ /* 0x000e220000000800 */
[----:B------:R-:W-:Y:S01]  /*11b20*/  VIADD R8, R3, UR39 ;  /* 0x0000002703087c36 */ /* 0x000fe20008000000 */
[----:B------:R-:W-:Y:S01]  /*11b30*/  SHF.R.S32.HI R33, RZ, 0x1f, R30 ;  /* 0x0000001fff217819 */ /* 0x000fe2000001141e */
[----:B------:R-:W-:Y:S01]  /*11b40*/  IMAD.SHL.U32 R21, R0, 0x2, RZ ;  /* 0x0000000200157824 */ /* 0x000fe200078e00ff */
[----:B------:R-:W-:Y:S01]  /*11b50*/  SHF.R.S32.HI R28, RZ, 0x1f, R197 ;  /* 0x0000001fff1c7819 */ /* 0x000fe200000114c5 */
[----:B------:R-:W-:Y:S01]  /*11b60*/  IMAD.MOV.U32 R3, RZ, RZ, R8 ;  /* 0x000000ffff037224 */ /* 0x000fe200078e0008 */
[----:B------:R-:W-:Y:S01]  /*11b70*/  SHF.R.S32.HI R34, RZ, 0x1f, R200 ;  /* 0x0000001fff227819 */ /* 0x000fe200000114c8 */
[----:B------:R-:W-:Y:S01]  /*11b80*/  IMAD.IADD R5, R5, 0x1, R9 ;  /* 0x0000000105057824 */ /* 0x000fe200078e0209 */
[----:B------:R-:W1:Y:S01]  /*11b90*/  @P0 LDC R13, c[0x0][0xcf0] ;  /* 0x00033c00ff0d0b82 */ /* 0x000e620000000800 */
[----:B------:R-:W-:Y:S01]  /*11ba0*/  LOP3.LUT R12, R21, 0x2, R12, 0xe2, !PT ;  /* 0x00000002150c7812 */ /* 0x000fe200078ee20c */
[----:B------:R-:W-:-:S02]  /*11bb0*/  IMAD R25, R7, R10, RZ ;  /* 0x0000000a07197224 */ /* 0x000fc400078e02ff */
[----:B0-----:R-:W-:-:S04]  /*11bc0*/  @P0 IMAD.HI.U32 R0, R8, R11, RZ ;  /* 0x0000000b08000227 */ /* 0x001fc800078e00ff */
[----:B------:R-:W-:Y:S01]  /*11bd0*/  IMAD.SHL.U32 R11, R14, 0x4, RZ ;  /* 0x000000040e0b7824 */ /* 0x000fe200078e00ff */
[----:B-1----:R-:W-:Y:S02]  /*11be0*/  @P0 SHF.R.U32.HI R3, RZ, R13, R0 ;  /* 0x0000000dff030219 */ /* 0x002fe40000011600 */
[----:B------:R-:W-:Y:S02]  /*11bf0*/  ISETP.GE.AND P0, PT, R198, UR8, PT ;  /* 0x00000008c6007c0c */ /* 0x000fe4000bf06270 */
[--C-:B------:R-:W-:Y:S01]  /*11c00*/  SHF.R.S32.HI R0, RZ, 0x1f, R3.reuse ;  /* 0x0000001fff007819 */ /* 0x100fe20000011403 */
[----:B------:R-:W-:Y:S01]  /*11c10*/  IMAD.MOV R9, RZ, RZ, -R3 ;  /* 0x000000ffff097224 */ /* 0x000fe200078e0a03 */
[----:B------:R-:W-:Y:S01]  /*11c20*/  LOP3.LUT R12, R11, 0x4, R12, 0xe2, !PT ;  /* 0x000000040b0c7812 */ /* 0x000fe200078ee20c */
[----:B------:R-:W-:Y:S01]  /*11c30*/  IMAD.WIDE.U32 R4, R3, UR6, R4 ;  /* 0x0000000603047c25 */ /* 0x000fe2000f8e0004 */
[----:B------:R-:W-:Y:S02]  /*11c40*/  SEL R11, RZ, 0xffffffff, P0 ;  /* 0xffffffffff0b7807 */ /* 0x000fe40000000000 */
[----:B------:R-:W-:Y:S01]  /*11c50*/  ISETP.GE.AND P0, PT, R197, UR8, PT ;  /* 0x00000008c5007c0c */ /* 0x000fe2000bf06270 */
[----:B------:R-:W-:-:S02]  /*11c60*/  IMAD R0, R0, UR6, RZ ;  /* 0x0000000600007c24 */ /* 0x000fc4000f8e02ff */
[----:B------:R-:W-:Y:S02]  /*11c70*/  IMAD R9, R10, R9, R8 ;  /* 0x000000090a097224 */ /* 0x000fe400078e0208 */
[----:B------:R-:W-:Y:S02]  /*11c80*/  IMAD.SHL.U32 R13, R11, 0x8, RZ ;  /* 0x000000080b0d7824 */ /* 0x000fe400078e00ff */
[----:B------:R-:W-:Y:S01]  /*11c90*/  IMAD R11, R3, UR7, R0 ;  /* 0x00000007030b7c24 */ /* 0x000fe2000f8e0200 */
[----:B------:R-:W-:Y:S01]  /*11ca0*/  SEL R3, RZ, 0xffffffff, P0 ;  /* 0xffffffffff037807 */ /* 0x000fe20000000000 */
[----:B------:R-:W-:Y:S01]  /*11cb0*/  ULDC.64 UR6, c[0x0][0xbd8] ;  /* 0x0002f60000067ab9 */ /* 0x000fe20000000a00 */
[----:B------:R-:W-:Y:S01]  /*11cc0*/  ISETP.GE.AND P0, PT, R196, UR8, PT ;  /* 0x00000008c4007c0c */ /* 0x000fe2000bf06270 */
[----:B------:R-:W-:Y:S01]  /*11cd0*/  IMAD.IADD R5, R5, 0x1, R11 ;  /* 0x0000000105057824 */ /* 0x000fe200078e020b */
[----:B------:R-:W-:Y:S02]  /*11ce0*/  SHF.R.S32.HI R0, RZ, 0x1f, R9 ;  /* 0x0000001fff007819 */ /* 0x000fe40000011409 */
        /* <DEDUP_REMOVED lines=10> */
[----:B------:R-:W-:Y:S01]  /*11d90*/  SEL R9, RZ, 0x40, P0 ;  /* 0x00000040ff097807 */ /* 0x000fe20000000000 */
[----:B------:R-:W-:Y:S01]  /*11da0*/  VIADD R0, R15, UR39 ;  /* 0x000000270f007c36 */ /* 0x000fe20008000000 */
[C---:B------:R-:W-:Y:S01]  /*11db0*/  LEA R22, P0, R4.reuse, UR6, 0x1 ;  /* 0x0000000604167c11 */ /* 0x040fe2000f8008ff */
[----:B------:R-:W-:Y:S01]  /*11dc0*/  IMAD.IADD R3, R5, 0x1, R3 ;  /* 0x0000000105037824 */ /* 0x000fe200078e0203 */
[----:B------:R-:W-:Y:S02]  /*11dd0*/  LOP3.LUT R12, R11, 0x20, R12, 0xe2, !PT ;  /* 0x000000200b0c7812 */ /* 0x000fe400078ee20c */
[----:B------:R-:W-:Y:S01]  /*11de0*/  SEL R5, RZ, 0x80, P1 ;  /* 0x00000080ff057807 */ /* 0x000fe20000800000 */
[----:B------:R0:W1:Y:S01]  /*11df0*/  SHFL.IDX PT, R8, R22, RZ, 0x181f ;  /* 0x00181fff16087589 */ /* 0x00006200000e0000 */
[----:B------:R-:W-:-:S02]  /*11e00*/  LEA.HI.X R3, R4, UR7, R3, 0x1, P0 ;  /* 0x0000000704037c11 */ /* 0x000fc400080f0c03 */
        /* <DEDUP_REMOVED lines=36> */
.L_x_4997:
[----:B------:R-:W-:Y:S05]  /*12050*/  BSYNC B1 ;  /* 0x0000000000017941 */ /* 0x000fea0003800000 */
.L_x_4996:
        /* <DEDUP_REMOVED lines=36> */
.L_x_4990:
[----:B------:R-:W-:Y:S05]  /*122a0*/  BSYNC B0 ;  /* 0x0000000000007941 */ /* 0x000fea0003800000 */
.L_x_4983:
[----:B------:R-:W-:Y:S02]  /*122b0*/  ULDC UR6, c[0x0][0xd3c] ;  /* 0x00034f0000067ab9 */ /* 0x000fe40000000800 */
[----:B------:R-:W-:-:S06]  /*122c0*/  UISETP.GE.AND UP0, UPT, UR5, UR6, UPT ;  /* 0x000000060500728c */ /* 0x000fcc000bf06270 */
[----:B------:R-:W-:-:S13]  /*122d0*/  PLOP3.LUT P0, PT, PT, PT, UP0, 0x80, 0x0 ;  /* 0x000000000000781c */ /* 0x000fda0003f0f008 */
[----:B------:R-:W-:Y:S05]  /*122e0*/  @!P0 BRA `(.L_x_4998) ;  /* 0xfffffef000148947 */ /* 0x000fea000383ffff */
[----:B------:R-:W-:Y:S05]  /*122f0*/  EXIT ;  /* 0x000000000000794d */ /* 0x000fea0003800000 */
.L_x_4933:
        /* <DEDUP_REMOVED lines=16> */
.L_x_4999:
        /* <DEDUP_REMOVED lines=43> */
.L_x_5003:
        /* <DEDUP_REMOVED lines=35> */
.L_x_5001:
        /* <DEDUP_REMOVED lines=13> */
.L_x_5004:
        /* <DEDUP_REMOVED lines=62> */
.L_x_5005:
        /* <DEDUP_REMOVED lines=61> */
.L_x_5006:
[----:B------:R-:W-:-:S05]  /*13160*/  LOP3.LUT R25, RZ, R2, RZ, 0x33, !PT ;  /* 0x00000002ff197212 */ /* 0x000fca00078e33ff */
[----:B------:R-:W-:Y:S01]  /*13170*/  IMAD.IADD R25, R6, 0x1, R25 ;  /* 0x0000000106197824 */ /* 0x000fe200078e0219 */
[----:B------:R-:W-:Y:S06]  /*13180*/  BRA `(.L_x_5007) ;  /* 0x0000000000147947 */ /* 0x000fec0003800000 */
.L_x_5002:
[----:B------:R-:W-:Y:S01]  /*13190*/  ULDC UR4, c[0x0][0xd3c] ;  /* 0x00034f0000047ab9 */ /* 0x000fe20000000800 */
[----:B------:R-:W-:Y:S02]  /*131a0*/  IMAD.MOV.U32 R25, RZ, RZ, RZ ;  /* 0x000000ffff197224 */ /* 0x000fe400078e00ff */
[----:B------:R-:W-:Y:S02]  /*131b0*/  IMAD.U32 R24, RZ, RZ, UR6 ;  /* 0x00000006ff187e24 */ /* 0x000fe4000f8e00ff */
[----:B------:R-:W-:Y:S02]  /*131c0*/  IMAD.MOV.U32 R26, RZ, RZ, RZ ;  /* 0x000000ffff1a7224 */ /* 0x000fe400078e00ff */
[----:B------:R-:W-:-:S07]  /*131d0*/  IMAD.U32 R27, RZ, RZ, UR4 ;  /* 0x00000004ff1b7e24 */ /* 0x000fce000f8e00ff */
.L_x_5007:
[----:B------:R-:W-:-:S13]  /*131e0*/  ISETP.NE.AND P0, PT, R7, RZ, PT ;  /* 0x000000ff0700720c */ /* 0x000fda0003f05270 */
[----:B------:R-:W0:Y:S01]  /*131f0*/  @!P0 S2R R3, SR_CgaCtaId ;  /* 0x0000000000038919 */ /* 0x000e220000008800 */
[----:B------:R-:W-:-:S04]  /*13200*/  @!P0 MOV R2, 0x400 ;  /* 0x0000040000028802 */ /* 0x000fc80000000f00 */
[----:B0-----:R-:W-:-:S05]  /*13210*/  @!P0 LEA R2, R3, R2, 0x18 ;  /* 0x0000000203028211 */ /* 0x001fca00078ec0ff */
[----:B------:R1:W-:Y:S01]  /*13220*/  @!P0 STS.128 [R2+0x388d0], R24 ;  /* 0x0388d01802008388 */ /* 0x0003e20000000c00 */
[----:B------:R-:W-:Y:S06]  /*13230*/  BAR.ARV 0x5, 0x180 ;  /* 0x0146000000007b1d */ /* 0x000fec0000002000 */
.L_x_5000:
        /* <DEDUP_REMOVED lines=33> */
.L_x_5077:
        /* <DEDUP_REMOVED lines=48> */
.L_x_5009:
        /* <DEDUP_REMOVED lines=9> */
.L_x_5010:
        /* <DEDUP_REMOVED lines=9> */
.L_x_5011:
[----:B------:R-:W4:Y:S01]  /*13870*/  LDL R4, [R1+0x8] ;  /* 0x0000080001047983 */ /* 0x000f220000100800 */
[----:B012---:R-:W0:Y:S01]  /*13880*/  LDC R0, c[0x0][0x448] ;  /* 0x00011200ff007b82 */ /* 0x007e220000000800 */
[----:B-----5:R-:W-:Y:S01]  /*13890*/  IMAD.IADD R29, R29, 0x1, -R32 ;  /* 0x000000011d1d7824 */ /* 0x020fe200078e0a20 */
[----:B------:R-:W-:Y:S01]  /*138a0*/  LOP3.LUT R16, R16, 0xfffff7ff, RZ, 0xc0, !PT ;  /* 0xfffff7ff10107812 */ /* 0x000fe200078ec0ff */
[----:B------:R-:W-:Y:S01]  /*138b0*/  BSSY B0, `(.L_x_5012) ;  /* 0x0000037000007945 */ /* 0x000fe20003800000 */
[----:B0-----:R-:W-:Y:S01]  /*138c0*/  ISETP.NE.AND P0, PT, R0, 0x1, PT ;  /* 0x000000010000780c */ /* 0x001fe20003f05270 */
[----:B------:R-:W-:-:S04]  /*138d0*/  IMAD.SHL.U32 R0, R25, 0x40, RZ ;  /* 0x0000004019007824 */ /* 0x000fc800078e00ff */
[----:B------:R-:W-:-:S08]  /*138e0*/  VIADD R0, R0, 0x3f ;  /* 0x0000003f00007836 */ /* 0x000fd00000000000 */
[----:B---3--:R-:W0:Y:S01]  /*138f0*/  @P0 LDC R3, c[0x0][0x44c] ;  /* 0x00011300ff030b82 */ /* 0x008e220000000800 */
[----:B------:R-:W-:-:S07]  /*13900*/  @P0 LOP3.LUT R16, R16, 0x800, RZ, 0xfc, !PT ;  /* 0x0000080010100812 */ /* 0x000fce00078efcff */
[----:B------:R-:W1:Y:S01]  /*13910*/  @P0 LDC R2, c[0x0][0x450] ;  /* 0x00011400ff020b82 */ /* 0x000e620000000800 */
[----:B0-----:R-:W-:-:S05]  /*13920*/  @P0 IMAD.HI.U32 R3, R0, R3, RZ ;  /* 0x0000000300030227 */ /* 0x001fca00078e00ff */
[----:B-1----:R-:W-:Y:S01]  /*13930*/  @P0 SHF.R.U32.HI R0, RZ, R2, R3 ;  /* 0x00000002ff000219 */ /* 0x002fe20000011603 */
[C---:B------:R-:W-:Y:S01]  /*13940*/  VIADD R2, R29.reuse, 0x3f ;  /* 0x0000003f1d027836 */ /* 0x040fe20000000000 */
[----:B----4-:R-:W-:-:S05]  /*13950*/  IADD3 R3, R29, 0x40, -R4 ;  /* 0x000000401d037810 */ /* 0x010fca0007ffe804 */
        /* <DEDUP_REMOVED lines=44> */
.L_x_5013:
[----:B------:R-:W-:Y:S05]  /*13c20*/  BSYNC B0 ;  /* 0x0000000000007941 */ /* 0x000fea0003800000 */
.L_x_5012:
        /* <DEDUP_REMOVED lines=24> */
.L_x_5015:
        /* <DEDUP_REMOVED lines=20> */
.L_x_5018:
[----:B------:R-:W-:Y:S05]  /*13ef0*/  BSYNC B6 ;  /* 0x0000000000067941 */ /* 0x000fea0003800000 */
.L_x_5017:
        /* <DEDUP_REMOVED lines=20> */
.L_x_5021:
        /* <DEDUP_REMOVED lines=15> */
.L_x_5020:
[----:B------:R-:W-:Y:S05]  /*14130*/  BSYNC B6 ;  /* 0x0000000000067941 */ /* 0x000fea0003800000 */
.L_x_5019:
        /* <DEDUP_REMOVED lines=9> */
[----:B------:R-:W-:-:S05]  /*141d0*/  @P0 IADD3.X R3, R30, UR5, RZ, P1, !PT ;  /* 0x000000051e030c10 */ /* 0x000fca0008ffe4ff */
        /* <DEDUP_REMOVED lines=9> */
[----:B------:R-:W1:Y:S01]  /*14270*/  S2R R4, SR_TID.X ;  /* 0x0000000000047919 */ /* 0x000e620000002100 */
[----:B------:R-:W-:Y:S02]  /*14280*/  LOP3.LUT R0, R0, 0x1c0, RZ, 0xfc, !PT ;  /* 0x000001c000007812 */ /* 0x000fe400078efcff */
[----:B------:R-:W-:Y:S02]  /*14290*/  LOP3.LUT R21, R21, 0x38, RZ, 0xc0, !PT ;  /* 0x0000003815157812 */ /* 0x000fe400078ec0ff */
[----:B------:R-:W-:-:S02]  /*142a0*/  ISETP.GE.AND P0, PT, R0, UR4, PT ;  /* 0x0000000400007c0c */ /* 0x000fc4000bf06270 */
[----:B------:R-:W3:Y:S01]  /*142b0*/  S2R R0, SR_TID.X ;  /* 0x0000000000007919 */ /* 0x000ee20000002100 */
        /* <DEDUP_REMOVED lines=8> */
[----:B-1----:R-:W-:-:S05]  /*14340*/  IMAD.SHL.U32 R4, R4, 0x8, RZ ;  /* 0x0000000804047824 */ /* 0x002fca00078e00ff */
[----:B------:R-:W-:Y:S01]  /*14350*/  LOP3.LUT R4, R4, 0x38, RZ, 0xc0, !PT ;  /* 0x0000003804047812 */ /* 0x000fe200078ec0ff */
[----:B---3--:R-:W-:-:S03]  /*14360*/  IMAD.SHL.U32 R0, R0, 0x8, RZ ;  /* 0x0000000800007824 */ /* 0x008fc600078e00ff */
[----:B------:R-:W-:Y:S02]  /*14370*/  LOP3.LUT R4, R4, 0x80, RZ, 0xfc, !PT ;  /* 0x0000008004047812 */ /* 0x000fe400078efcff */
[----:B------:R-:W-:Y:S02]  /*14380*/  LOP3.LUT R0, R0, 0x38, RZ, 0xc0, !PT ;  /* 0x0000003800007812 */ /* 0x000fe400078ec0ff */
[----:B------:R-:W-:Y:S02]  /*14390*/  ISETP.GE.AND P5, PT, R4, UR4, PT ;  /* 0x0000000404007c0c */ /* 0x000fe4000bfa6270 */
[----:B------:R-:W-:-:S04]  /*143a0*/  LOP3.LUT R0, R0, 0xc0, RZ, 0xfc, !PT ;  /* 0x000000c000007812 */ /* 0x000fc800078efcff */
[----:B------:R-:W-:-:S07]  /*143b0*/  ISETP.GE.AND P4, PT, R0, UR4, PT ;  /* 0x0000000400007c0c */ /* 0x000fce000bf86270 */
[----:B------:R-:W-:-:S04]  /*143c0*/  @P5 LOP3.LUT R16, R16, 0x20, RZ, 0xfc, !PT ;  /* 0x0000002010105812 */ /* 0x000fc800078efcff */
[----:B------:R-:W-:-:S04]  /*143d0*/  LOP3.LUT R16, R16, 0xffffffef, RZ, 0xc0, !PT ;  /* 0xffffffef10107812 */ /* 0x000fc800078ec0ff */
[----:B------:R-:W-:-:S04]  /*143e0*/  @P4 LOP3.LUT R16, R16, 0x10, RZ, 0xfc, !PT ;  /* 0x0000001010104812 */ /* 0x000fc800078efcff */
[----:B------:R-:W-:Y:S02]  /*143f0*/  LOP3.LUT R16, R16, 0xfffffffb, RZ, 0xc0, !PT ;  /* 0xfffffffb10107812 */ /* 0x000fe400078ec0ff */
[----:B--2---:R-:W-:Y:S02]  /*14400*/  LEA R0, R33, 0xffffffc0, 0x6 ;  /* 0xffffffc021007811 */ /* 0x004fe400078e30ff */
[C---:B------:R-:W-:Y:S02]  /*14410*/  LOP3.LUT R33, R21.reuse, 0x100, RZ, 0xfc, !PT ;  /* 0x0000010015217812 */ /* 0x040fe400078efcff */
[----:B------:R-:W-:Y:S02]  /*14420*/  LOP3.LUT R21, R21, 0x140, RZ, 0xfc, !PT ;  /* 0x0000014015157812 */ /* 0x000fe400078efcff */
[----:B------:R-:W-:Y:S02]  /*14430*/  ISETP.GE.AND P3, PT, R33, UR4, PT ;  /* 0x0000000421007c0c */ /* 0x000fe4000bf66270 */
[----:B------:R-:W-:-:S13]  /*14440*/  ISETP.GE.AND P2, PT, R21, UR4, PT ;  /* 0x0000000415007c0c */ /* 0x000fda000bf46270 */
[----:B------:R-:W-:-:S04]  /*14450*/  @P2 LOP3.LUT R16, R16, 0x4, RZ, 0xfc, !PT ;  /* 0x0000000410102812 */ /* 0x000fc800078efcff */
[----:B------:R-:W-:-:S04]  /*14460*/  LOP3.LUT R16, R16, 0xfffffff7, RZ, 0xc0, !PT ;  /* 0xfffffff710107812 */ /* 0x000fc800078ec0ff */
[----:B------:R-:W-:Y:S01]  /*14470*/  @P3 LOP3.LUT R16, R16, 0x8, RZ, 0xfc, !PT ;  /* 0x0000000810103812 */ /* 0x000fe200078efcff */
[----:B0---4-:R-:W-:Y:S06]  /*14480*/  BRA.DIV UR5, `(.L_x_5022) ;  /* 0x0000005205b07947 */ /* 0x011fec000b800000 */
.L_x_5095:
        /* <DEDUP_REMOVED lines=59> */
.L_x_5023:
        /* <DEDUP_REMOVED lines=9> */
.L_x_5096:
[----:B------:R-:W-:Y:S05]  /*148d0*/  BSYNC B0 ;  /* 0x0000000000007941 */ /* 0x000fea0003800000 */
.L_x_5024:
        /* <DEDUP_REMOVED lines=64> */
.L_x_5106:
        /* <DEDUP_REMOVED lines=10> */
.L_x_5027:
        /* <DEDUP_REMOVED lines=11> */
.L_x_5028:
        /* <DEDUP_REMOVED lines=31> */
.L_x_5030:
[----:B------:R-:W-:Y:S05]  /*15020*/  BSYNC B6 ;  /* 0x0000000000067941 */ /* 0x000fea0003800000 */
.L_x_5029:
[----:B------:R-:W2:Y:S01]  /*15030*/  LDL R4, [R1+0xc] ;  /* 0x00000c0001047983 */ /* 0x000ea20000100800 */
[----:B0-----:R-:W0:Y:S01]  /*15040*/  S2R R2, SR_TID.X ;  /* 0x0000000000027919 */ /* 0x001e220000002100 */
[----:B------:R-:W-:Y:S01]  /*15050*/  IMAD.MOV.U32 R21, RZ, RZ, R35 ;  /* 0x000000ffff157224 */ /* 0x000fe200078e0023 */
[----:B------:R-:W-:Y:S01]  /*15060*/  ULDC.64 UR4, c[0x0][0x298] ;  /* 0x0000a60000047ab9 */ /* 0x000fe20000000a00 */
[----:B------:R-:W3:Y:S01]  /*15070*/  LDC R5, c[0x0][0x448] ;  /* 0x00011200ff057b82 */ /* 0x000ee20000000800 */
[----:B------:R-:W4:Y:S04]  /*15080*/  LDL R20, [R1+0x4] ;  /* 0x0000040001147983 */ /* 0x000f280000100800 */
[----:B------:R0:W5:Y:S02]  /*15090*/  LDL R9, [R1+0x8] ;  /* 0x0000080001097983 */ /* 0x0001640000100800 */
[----:B0-----:R-:W-:-:S04]  /*150a0*/  LOP3.LUT R2, R2, 0x7f, RZ, 0xc0, !PT ;  /* 0x0000007f02027812 */ /* 0x001fc800078ec0ff */
[----:B------:R-:W-:Y:S02]  /*150b0*/  SHF.R.U32.HI R0, RZ, 0x3, R2 ;  /* 0x00000003ff007819 */ /* 0x000fe40000011602 */
[----:B------:R-:W0:Y:S01]  /*150c0*/  LDC R2, c[0x0][0x448] ;  /* 0x00011200ff027b82 */ /* 0x000e220000000800 */
[----:B------:R-:W1:Y:S01]  /*150d0*/  S2R R35, SR_TID.X ;  /* 0x0000000000237919 */ /* 0x000e620000002100 */
[----:B0-----:R-:W-:-:S13]  /*150e0*/  ISETP.NE.AND P6, PT, R2, 0x1, PT ;  /* 0x000000010200780c */ /* 0x001fda0003fc5270 */
[----:B------:R-:W0:Y:S01]  /*150f0*/  @P6 LDC R3, c[0x0][0x44c] ;  /* 0x00011300ff036b82 */ /* 0x000e220000000800 */
[----:B-1----:R-:W-:-:S07]  /*15100*/  IMAD.SHL.U32 R35, R35, 0x10, RZ ;  /* 0x0000001023237824 */ /* 0x002fce00078e00ff */
[----:B------:R-:W1:Y:S01]  /*15110*/  @P6 LDC R2, c[0x0][0x450] ;  /* 0x00011400ff026b82 */ /* 0x000e620000000800 */
[----:B------:R-:W-:-:S05]  /*15120*/  LOP3.LUT R35, R0, 0x70, R35, 0xf8, !PT ;  /* 0x0000007000237812 */ /* 0x000fca00078ef823 */
[----:B------:R-:W-:-:S04]  /*15130*/  IMAD R35, R25, 0x40, R35 ;  /* 0x0000004019237824 */ /* 0x000fc800078e0223 */
[----:B------:R-:W-:Y:S02]  /*15140*/  IMAD.MOV.U32 R0, RZ, RZ, R35 ;  /* 0x000000ffff007224 */ /* 0x000fe400078e0023 */
[----:B0-----:R-:W-:-:S05]  /*15150*/  @P6 IMAD.HI.U32 R3, R35, R3, RZ ;  /* 0x0000000323036227 */ /* 0x001fca00078e00ff */
[----:B-1----:R-:W-:Y:S01]  /*15160*/  @P6 SHF.R.U32.HI R0, RZ, R2, R3 ;  /* 0x00000002ff006219 */ /* 0x002fe20000011603 */
[----:B------:R-:W-:Y:S01]  /*15170*/  IMAD.WIDE.U32 R2, R36, UR4, RZ ;  /* 0x0000000424027c25 */ /* 0x000fe2000f8e00ff */
[----:B------:R-:W0:Y:S03]  /*15180*/  S2R R7, SR_TID.X ;  /* 0x0000000000077919 */ /* 0x000e260000002100 */
        /* <DEDUP_REMOVED lines=21> */
[----:B---3--:R-:W-:Y:S02]  /*152e0*/  IMAD R0, R5, R0, R35 ;  /* 0x0000000005007224 */ /* 0x008fe400078e0223 */
        /* <DEDUP_REMOVED lines=15> */
[----:B-----5:R-:W-:Y:S01]  /*153e0*/  IMAD R3, R9, R5, RZ ;  /* 0x0000000509037224 */ /* 0x020fe200078e02ff */
[----:B------:R-:W-:Y:S01]  /*153f0*/  SHFL.IDX PT, R4, R2, RZ, 0x181f ;  /* 0x00181fff02047589 */ /* 0x000fe200000e0000 */
[----:B------:R-:W-:Y:S01]  /*15400*/  IMAD R25, R25, 0x40, R8 ;  /* 0x0000004019197824 */ /* 0x000fe200078e0208 */
        /* <DEDUP_REMOVED lines=37> */
.L_x_5115:
        /* <DEDUP_REMOVED lines=12> */
.L_x_5032:
        /* <DEDUP_REMOVED lines=28> */
.L_x_5034:
[----:B------:R-:W-:Y:S05]  /*158e0*/  BSYNC B6 ;  /* 0x0000000000067941 */ /* 0x000fea0003800000 */
.L_x_5033:
        /* <DEDUP_REMOVED lines=163> */
.L_x_5125:
        /* <DEDUP_REMOVED lines=23> */
.L_x_5037:
[----:B------:R-:W-:Y:S05]  /*16490*/  BSYNC B0 ;  /* 0x0000000000007941 */ /* 0x000fea0003800000 */
.L_x_5036:
[----:B------:R-:W-:Y:S01]  /*164a0*/  NOP ;  /* 0x0000000000007918 */ /* 0x000fe20000000000 */
[----:B------:R-:W-:-:S13]  /*164b0*/  PLOP3.LUT P0, PT, PT, PT, PT, 0x80, 0x0 ;  /* 0x000000000000781c */ /* 0x000fda0003f0f070 */
.L_x_5038:
        /* <DEDUP_REMOVED lines=18> */
.L_x_5126:
[----:B------:R-:W-:Y:S05]  /*165e0*/  BSYNC B0 ;  /* 0x0000000000007941 */ /* 0x000fea0003800000 */
.L_x_5039:
[----:B------:R-:W-:-:S05]  /*165f0*/  IMAD.U32 R2, RZ, RZ, UR36 ;  /* 0x00000024ff027e24 */ /* 0x000fca000f8e00ff */
[----:B------:R-:W-:-:S13]  /*16600*/  ISETP.NE.AND P0, PT, R2, 0x3, PT ;  /* 0x000000030200780c */ /* 0x000fda0003f05270 */
[----:B------:R-:W-:Y:S05]  /*16610*/  @!P0 BRA `(.L_x_5041) ;  /* 0x0000000000048947 */ /* 0x000fea0003800000 */
[----:B------:R-:W-:Y:S01]  /*16620*/  BPT.TRAP 0x1 ;  /* 0x000000040000795c */ /* 0x000fe20000300000 */
.L_x_5041:
[----:B0-----:R-:W-:Y:S01]  /*16630*/  SHF.L.U32 R0, R23, 0x1f, RZ ;  /* 0x0000001f17007819 */ /* 0x001fe200000006ff */
[----:B------:R-:W-:Y:S03]  /*16640*/  BSSY B0, `(.L_x_5042) ;  /* 0x0000003000007945 */ /* 0x000fe60003800000 */
[----:B------:R-:W0:Y:S02]  /*16650*/  SYNCS.PHASECHK.TRANS64.TRYWAIT P0, [R22+URZ+0x38860], R0 ;  /* 0x03886000160075a7 */ /* 0x000e24000800017f */
[----:B0-----:R-:W-:Y:S05]  /*16660*/  @!P0 BRA `(.L_x_5043) ;  /* 0x0000004400fc8947 */ /* 0x001fea0003800000 */
.L_x_5127:
[----:B------:R-:W-:Y:S05]  /*16670*/  BSYNC B0 ;  /* 0x0000000000007941 */ /* 0x000fea0003800000 */
.L_x_5042:
        /* <DEDUP_REMOVED lines=108> */
.L_x_5137:
        /* <DEDUP_REMOVED lines=34> */
.L_x_5045:
        /* <DEDUP_REMOVED lines=11> */
.L_x_5046:
        /* <DEDUP_REMOVED lines=11> */
.L_x_5061:
        /* <DEDUP_REMOVED lines=44> */
.L_x_5049:
[----:B------:R-:W-:Y:S01]  /*17380*/  IMAD R6, R18, 0x8, R17 ;  /* 0x0000000812067824 */ /* 0x000fe200078e0211 */
[----:B------:R-:W-:Y:S01]  /*17390*/  SHF.L.U32 R20, R23, 0x1f, RZ ;  /* 0x0000001f17147819 */ /* 0x000fe200000006ff */
[----:B------:R-:W-:Y:S01]  /*173a0*/  BSSY B1, `(.L_x_5050) ;  /* 0x0000004000017945 */ /* 0x000fe20003800000 */
[----:B------:R-:W-:Y:S02]  /*173b0*/  SHF.R.S32.HI R9, RZ, 0x1f, R5 ;  /* 0x0000001fff097819 */ /* 0x000fe40000011405 */
[----:B------:R-:W0:Y:S02]  /*173c0*/  SYNCS.PHASECHK.TRANS64.TRYWAIT P0, [R6+URZ+0x38840], R20 ;  /* 0x03884014060075a7 */ /* 0x000e24000800017f */
[----:B0-----:R-:W-:Y:S05]  /*173d0*/  @!P0 BRA `(.L_x_5051) ;  /* 0x0000004000dc8947 */ /* 0x001fea0003800000 */
.L_x_5138:
[----:B------:R-:W-:Y:S05]  /*173e0*/  BSYNC B1 ;  /* 0x0000000000017941 */ /* 0x000fea0003800000 */
.L_x_5050:
        /* <DEDUP_REMOVED lines=40> */
.L_x_5148:
        /* <DEDUP_REMOVED lines=8> */
.L_x_5053:
        /* <DEDUP_REMOVED lines=11> */
.L_x_5054:
[----:B------:R2:W-:Y:S01]  /*177a0*/  SYNCS.ARRIVE.TRANS64.A1T0 RZ, [R6+URZ+0x38830], RZ ;  /* 0x038830ff06ff79a7 */ /* 0x0005e2000810003f */
[----:B------:R-:W-:Y:S05]  /*177b0*/  @!P2 BRA `(.L_x_5055) ;  /* 0x000000000004a947 */ /* 0x000fea0003800000 */
[----:B------:R-:W-:Y:S01]  /*177c0*/  BPT.TRAP 0x1 ;  /* 0x000000040000795c */ /* 0x000fe20000300000 */
.L_x_5055:
[----:B------:R-:W3:Y:S01]  /*177d0*/  SYNCS.PHASECHK.TRANS64.TRYWAIT P0, [R6+URZ+0x38860], R20 ;  /* 0x03886014060075a7 */ /* 0x000ee2000800017f */
[----:B------:R-:W-:Y:S04]  /*177e0*/  BSSY B1, `(.L_x_5056) ;  /* 0x0000002000017945 */ /* 0x000fe80003800000 */
[----:B---3--:R-:W-:Y:S05]  /*177f0*/  @!P0 BRA `(.L_x_5057) ;  /* 0x0000004400048947 */ /* 0x008fea0003800000 */
.L_x_5149:
[----:B------:R-:W-:Y:S05]  /*17800*/  BSYNC B1 ;  /* 0x0000000000017941 */ /* 0x000fea0003800000 */
.L_x_5056:
        /* <DEDUP_REMOVED lines=79> */
.L_x_5159:
        /* <DEDUP_REMOVED lines=25> */
.L_x_5059:
        /* <DEDUP_REMOVED lines=11> */
.L_x_5060:
[----:B------:R1:W-:Y:S01]  /*17f40*/  SYNCS.ARRIVE.TRANS64.A1T0 RZ, [R6+URZ+0x38850], RZ ;  /* 0x038850ff06ff79a7 */ /* 0x0003e2000810003f */
[----:B------:R-:W-:Y:S05]  /*17f50*/  @P3 BRA `(.L_x_5061) ;  /* 0xfffffff000583947 */ /* 0x000fea000383ffff */
.L_x_5048:
[----:B------:R-:W-:Y:S05]  /*17f60*/  BSYNC B0 ;  /* 0x0000000000007941 */ /* 0x000fea0003800000 */
.L_x_5047:
        /* <DEDUP_REMOVED lines=21> */
.L_x_5063:
[----:B------:R-:W-:Y:S05]  /*180c0*/  BSYNC B0 ;  /* 0x0000000000007941 */ /* 0x000fea0003800000 */
.L_x_5062:
[----:B------:R-:W-:-:S07]  /*180d0*/  SEL R18, R18, RZ, P0 ;  /* 0x000000ff12127207 */ /* 0x000fce0000000000 */
.L_x_5016:
[----:B------:R-:W-:Y:S05]  /*180e0*/  BSYNC B7 ;  /* 0x0000000000077941 */ /* 0x000fea0003800000 */
.L_x_5014:
        /* <DEDUP_REMOVED lines=11> */
.L_x_5064:
        /* <DEDUP_REMOVED lines=43> */
.L_x_5169:
[----:B------:R-:W-:Y:S02]  /*18450*/  ULDC UR4, c[0x0][0xd38] ;  /* 0x00034e0000047ab9 */ /* 0x000fe40000000800 */
[----:B------:R-:W-:-:S04]  /*18460*/  IMAD.U32 R4, RZ, RZ, UR4 ;  /* 0x00000004ff047e24 */ /* 0x000fc8000f8e00ff */
[----:B-1----:R-:W-:-:S04]  /*18470*/  IMAD R5, R14, R4, RZ ;  /* 0x000000040e057224 */ /* 0x002fc800078e02ff */
[----:B------:R-:W-:-:S05]  /*18480*/  IMAD.IADD R6, R6, 0x1, R5 ;  /* 0x0000000106067824 */ /* 0x000fca00078e0205 */
[----:B------:R-:W-:-:S13]  /*18490*/  ISETP.GT.AND P6, PT, R6, R0, PT ;  /* 0x000000000600720c */ /* 0x000fda0003fc4270 */
[----:B------:R-:W-:Y:S05]  /*184a0*/  @P6 BRA `(.L_x_5067) ;  /* 0x0000000000a46947 */ /* 0x000fea0003800000 */
.L_x_5070:
        /* <DEDUP_REMOVED lines=35> */
.L_x_5177:
[----:B------:R-:W-:Y:S02]  /*186e0*/  ULDC UR4, c[0x0][0xd38] ;  /* 0x00034e0000047ab9 */ /* 0x000fe40000000800 */
[----:B------:R-:W-:-:S04]  /*186f0*/  IMAD.U32 R4, RZ, RZ, UR4 ;  /* 0x00000004ff047e24 */ /* 0x000fc8000f8e00ff */
[----:B-1----:R-:W-:-:S04]  /*18700*/  IMAD R5, R14, R4, RZ ;  /* 0x000000040e057224 */ /* 0x002fc800078e02ff */
[----:B------:R-:W-:-:S05]  /*18710*/  IMAD.IADD R6, R5, 0x1, R6 ;  /* 0x0000000105067824 */ /* 0x000fca00078e0206 */
[----:B------:R-:W-:-:S13]  /*18720*/  ISETP.GT.AND P6, PT, R6, R0, PT ;  /* 0x000000000600720c */ /* 0x000fda0003fc4270 */
[----:B------:R-:W-:Y:S05]  /*18730*/  @!P6 BRA `(.L_x_5070) ;  /* 0xfffffffc005ce947 */ /* 0x000fea000383ffff */
.L_x_5067:
        /* <DEDUP_REMOVED lines=10> */
.L_x_5182:
[----:B------:R-:W-:-:S13]  /*187e0*/  ISETP.NE.AND P0, PT, R2, RZ, PT ;  /* 0x000000ff0200720c */ /* 0x000fda0003f05270 */
[----:B------:R-:W-:Y:S05]  /*187f0*/  @!P0 BRA `(.L_x_5072) ;  /* 0x0000000000108947 */ /* 0x000fea0003800000 */
[----:B------:R-:W-:Y:S01]  /*18800*/  UMOV UR4, 0xffffffff ;  /* 0xffffffff00047882 */ /* 0x000fe20000000000 */
[----:B-1----:R-:W-:Y:S02]  /*18810*/  VIADD R12, R12, 0xffffffff ;  /* 0xffffffff0c0c7836 */ /* 0x002fe40000000000 */
[----:B------:R-:W-:Y:S05]  /*18820*/  BRA.DIV UR4, `(.L_x_5073) ;  /* 0x0000004604347947 */ /* 0x000fea000b800000 */
[----:B------:R4:W1:Y:S02]  /*18830*/  SHFL.IDX PT, R24, R3, R12, 0x1f ;  /* 0x00001f0c03187589 */ /* 0x00086400000e0000 */
.L_x_5072:
        /* <DEDUP_REMOVED lines=59> */
.L_x_5074:
        /* <DEDUP_REMOVED lines=60> */
.L_x_5075:
[----:B------:R-:W-:-:S05]  /*18fb0*/  LOP3.LUT R0, RZ, R3, RZ, 0x33, !PT ;  /* 0x00000003ff007212 */ /* 0x000fca00078e33ff */
[----:B------:R-:W-:Y:S01]  /*18fc0*/  IMAD.IADD R25, R25, 0x1, R0 ;  /* 0x0000000119197824 */ /* 0x000fe200078e0200 */
[----:B------:R-:W-:Y:S06]  /*18fd0*/  BRA `(.L_x_5076) ;  /* 0x00000000001c7947 */ /* 0x000fec0003800000 */
.L_x_5068:
[----:B------:R-:W-:Y:S01]  /*18fe0*/  UMOV UR4, URZ ;  /* 0x0000003f00047c82 */ /* 0x000fe20008000000 */
[----:B------:R-:W-:Y:S01]  /*18ff0*/  UMOV UR5, URZ ;  /* 0x0000003f00057c82 */ /* 0x000fe20008000000 */
[----:B------:R-:W-:Y:S01]  /*19000*/  ULDC UR6, c[0x0][0xd3c] ;  /* 0x00034f0000067ab9 */ /* 0x000fe20000000800 */
[----:B------:R-:W-:Y:S02]  /*19010*/  IMAD.MOV.U32 R24, RZ, RZ, R0 ;  /* 0x000000ffff187224 */ /* 0x000fe400078e0000 */
[----:B------:R-:W-:Y:S02]  /*19020*/  IMAD.U32 R25, RZ, RZ, UR4 ;  /* 0x00000004ff197e24 */ /* 0x000fe4000f8e00ff */
[----:B------:R-:W-:Y:S02]  /*19030*/  IMAD.U32 R26, RZ, RZ, UR5 ;  /* 0x00000005ff1a7e24 */ /* 0x000fe4000f8e00ff */
[----:B------:R-:W-:-:S07]  /*19040*/  IMAD.U32 R27, RZ, RZ, UR6 ;  /* 0x00000006ff1b7e24 */ /* 0x000fce000f8e00ff */
.L_x_5076:
        /* <DEDUP_REMOVED lines=10> */
.L_x_5065:
[----:B------:R-:W-:Y:S02]  /*190f0*/  ULDC UR4, c[0x0][0xd3c] ;  /* 0x00034f0000047ab9 */ /* 0x000fe40000000800 */
[----:B0-----:R-:W-:-:S13]  /*19100*/  ISETP.GE.AND P0, PT, R27, UR4, PT ;  /* 0x000000041b007c0c */ /* 0x001fda000bf06270 */
[----:B------:R-:W-:Y:S05]  /*19110*/  @!P0 BRA `(.L_x_5077) ;  /* 0xffffffa000cc8947 */ /* 0x000fea000383ffff */
[----:B------:R-:W-:Y:S05]  /*19120*/  BSYNC B8 ;  /* 0x0000000000087941 */ /* 0x000fea0003800000 */
.L_x_5008:
        /* <DEDUP_REMOVED lines=12> */
.L_x_5185:
[----:B------:R-:W-:Y:S05]  /*191f0*/  BSYNC B0 ;  /* 0x0000000000007941 */ /* 0x000fea0003800000 */
.L_x_5078:
[----:B------:R-:W-:-:S03]  /*19200*/  UMOV UR4, 0xffffffff ;  /* 0xffffffff00047882 */ /* 0x000fc60000000000 */
[----:B------:R-:W-:Y:S05]  /*19210*/  BRA.DIV UR4, `(.L_x_5080) ;  /* 0x0000003a04f47947 */ /* 0x000fea000b800000 */
[----:B0-----:R-:W0:Y:S02]  /*19220*/  S2R R0, SR_TID.X ;  /* 0x0000000000007919 */ /* 0x001e240000002100 */
[----:B0-----:R-:W-:-:S04]  /*19230*/  SHF.R.U32.HI R0, RZ, 0x5, R0 ;  /* 0x00000005ff007819 */ /* 0x001fc80000011600 */
[----:B------:R-:W-:-:S05]  /*19240*/  LOP3.LUT R0, R0, 0x3, RZ, 0xc0, !PT ;  /* 0x0000000300007812 */ /* 0x000fca00078ec0ff */
[----:B------:R0:W1:Y:S02]  /*19250*/  SHFL.IDX PT, R14, R0, RZ, 0x1f ;  /* 0x00001fff000e7589 */ /* 0x00006400000e0000 */
.L_x_5188:
[----:B-1----:R-:W-:Y:S01]  /*19260*/  ISETP.NE.AND P0, PT, R14, RZ, PT ;  /* 0x000000ff0e00720c */ /* 0x002fe20003f05270 */
[----:B------:R-:W-:-:S12]  /*19270*/  BSSY B0, `(.L_x_5081) ;  /* 0x0000024000007945 */ /* 0x000fd80003800000 */
[----:B------:R-:W-:Y:S05]  /*19280*/  @P0 BRA `(.L_x_5082) ;  /* 0x0000000000880947 */ /* 0x000fea0003800000 */
[----:B------:R-:W-:-:S03]  /*19290*/  UMOV UR4, 0xffffffff ;  /* 0xffffffff00047882 */ /* 0x000fc60000000000 */
[----:B------:R-:W-:Y:S05]  /*192a0*/  BRA.DIV UR4, `(.L_x_5083) ;  /* 0x0000003e04047947 */ /* 0x000fea000b800000 */
[----:B------:R-:W-:-:S13]  /*192b0*/  ELECT P6, URZ, PT ;  /* 0x00000000003f782f */ /* 0x000fda00038c0000 */
.L_x_5191:
[----:B------:R-:W-:Y:S05]  /*192c0*/  @!P6 BRA `(.L_x_5082) ;  /* 0x000000000078e947 */ /* 0x000fea0003800000 */
[----:B------:R-:W-:-:S06]  /*192d0*/  ULOP3.LUT UR4, UR40, 0x2, URZ, 0xfc, !UPT ;  /* 0x0000000228047892 */ /* 0x000fcc000f8efc3f */
[----:B0-----:R-:W-:-:S05]  /*192e0*/  IMAD.U32 R0, RZ, RZ, UR4 ;  /* 0x00000004ff007e24 */ /* 0x001fca000f8e00ff */
[----:B------:R-:W-:-:S13]  /*192f0*/  ISETP.NE.AND P0, PT, R0, 0x3, PT ;  /* 0x000000030000780c */ /* 0x000fda0003f05270 */
[----:B------:R-:W-:Y:S05]  /*19300*/  @!P0 BRA `(.L_x_5084) ;  /* 0x0000000000048947 */ /* 0x000fea0003800000 */
[----:B------:R-:W-:Y:S01]  /*19310*/  BPT.TRAP 0x1 ;  /* 0x000000040000795c */ /* 0x000fe20000300000 */
.L_x_5084:
[C---:B------:R-:W-:Y:S01]  /*19320*/  IMAD R3, R18.reuse, 0x8, R5 ;  /* 0x0000000812037824 */ /* 0x040fe200078e0205 */
[----:B------:R-:W-:Y:S01]  /*19330*/  SHF.L.U32 R2, R23, 0x1f, RZ ;  /* 0x0000001f17027819 */ /* 0x000fe200000006ff */
[----:B------:R-:W-:-:S03]  /*19340*/  VIADD R18, R18, 0x1 ;  /* 0x0000000112127836 */ /* 0x000fc60000000000 */
[----:B------:R-:W0:Y:S02]  /*19350*/  SYNCS.PHASECHK.TRANS64.TRYWAIT P1, [R3+URZ+0x38840], R2 ;  /* 0x03884002030075a7 */ /* 0x000e24000802017f */
[----:B------:R-:W-:-:S04]  /*19360*/  ISETP.NE.AND P2, PT, R18, 0x2, PT ;  /* 0x000000021200780c */ /* 0x000fc80003f45270 */
[----:B------:R-:W-:Y:S01]  /*19370*/  SEL R0, RZ, 0x1, P2 ;  /* 0x00000001ff007807 */ /* 0x000fe20001000000 */
[----:B0-----:R-:W-:Y:S08]  /*19380*/  @!P1 BRA `(.L_x_5085) ;  /* 0x0000003800ec9947 */ /* 0x001ff00003800000 */
.L_x_5192:
[----:B------:R-:W-:Y:S02]  /*19390*/  SEL R18, R18, RZ, P2 ;  /* 0x000000ff12127207 */ /* 0x000fe40001000000 */
[----:B------:R-:W-:Y:S01]  /*193a0*/  LOP3.LUT R0, R23, R0, RZ, 0x3c, !PT ;  /* 0x0000000017007212 */ /* 0x000fe200078e3cff */
[----:B------:R-:W-:Y:S06]  /*193b0*/  @!P0 BRA `(.L_x_5086) ;  /* 0x0000000000048947 */ /* 0x000fec0003800000 */
[----:B------:R-:W-:Y:S01]  /*193c0*/  BPT.TRAP 0x1 ;  /* 0x000000040000795c */ /* 0x000fe20000300000 */
.L_x_5086:
[----:B------:R-:W-:Y:S01]  /*193d0*/  IMAD R5, R18, 0x8, R5 ;  /* 0x0000000812057824 */ /* 0x000fe200078e0205 */
[----:B------:R-:W-:-:S04]  /*193e0*/  SHF.L.U32 R0, R0, 0x1f, RZ ;  /* 0x0000001f00007819 */ /* 0x000fc800000006ff */
[----:B------:R-:W1:Y:S02]  /*193f0*/  SYNCS.PHASECHK.TRANS64.TRYWAIT P1, [R5+URZ+0x38840], R0 ;  /* 0x03884000050075a7 */ /* 0x000e64000802017f */
[----:B-1----:R-:W-:Y:S05]  /*19400*/  @!P1 BRA `(.L_x_5087) ;  /* 0x0000003800e09947 */ /* 0x002fea0003800000 */
.L_x_5193:
[----:B------:R-:W-:Y:S05]  /*19410*/  @!P0 BRA `(.L_x_5088) ;  /* 0x0000000000048947 */ /* 0x000fea0003800000 */
[----:B------:R-:W-:Y:S01]  /*19420*/  BPT.TRAP 0x1 ;  /* 0x000000040000795c */ /* 0x000fe20000300000 */
.L_x_5088:
[----:B------:R-:W5:Y:S02]  /*19430*/  SYNCS.PHASECHK.TRANS64.TRYWAIT P1, [R3+URZ+0x38860], R2 ;  /* 0x03886002030075a7 */ /* 0x000f64000802017f */
[----:B-----5:R-:W-:Y:S05]  /*19440*/  @!P1 BRA `(.L_x_5089) ;  /* 0x0000003800e49947 */ /* 0x020fea0003800000 */
.L_x_5194:
[----:B------:R-:W-:Y:S05]  /*19450*/  @!P0 BRA `(.L_x_5090) ;  /* 0x0000000000048947 */ /* 0x000fea0003800000 */
[----:B------:R-:W-:Y:S01]  /*19460*/  BPT.TRAP 0x1 ;  /* 0x000000040000795c */ /* 0x000fe20000300000 */
.L_x_5090:
[----:B------:R0:W0:Y:S02]  /*19470*/  SYNCS.PHASECHK.TRANS64.TRYWAIT P0, [R5+URZ+0x38860], R0 ;  /* 0x03886000050075a7 */ /* 0x000024000800017f */
[----:B0-----:R-:W-:Y:S05]  /*19480*/  @!P0 NANOSLEEP.SYNCS 0x989680 ;  /* 0x009896800000895d */ /* 0x001fea0003900000 */
[----:B------:R-:W0:Y:S02]  /*19490*/  @!P0 SYNCS.PHASECHK.TRANS64 P0, [R5+URZ+0x38860], R0 ;  /* 0x03886000050085a7 */ /* 0x000e24000800007f */
[----:B0-----:R-:W-:Y:S05]  /*194a0*/  @!P0 BRA `(.L_x_5090) ;  /* 0xfffffffc00f08947 */ /* 0x001fea000383ffff */
.L_x_5082:
[----:B------:R-:W-:Y:S05]  /*194b0*/  BSYNC B0 ;  /* 0x0000000000007941 */ /* 0x000fea0003800000 */
.L_x_5081:
[----:B------:R-:W-:Y:S05]  /*194c0*/  EXIT ;  /* 0x000000000000794d */ /* 0x000fea0003800000 */
.L_x_4947:
[----:B0-----:R0:W1:Y:S02]  /*194d0*/  SYNCS.PHASECHK.TRANS64.TRYWAIT P1, [R17+URZ+0x38800], R6 ;  /* 0x03880006110075a7 */ /* 0x001064000802017f */
[----:B-1----:R-:W-:Y:S05]  /*194e0*/  @!P1 NANOSLEEP.SYNCS 0x989680 ;  /* 0x009896800000995d */ /* 0x002fea0003900000 */
[----:B------:R-:W1:Y:S02]  /*194f0*/  @!P1 SYNCS.PHASECHK.TRANS64 P1, [R17+URZ+0x38800], R6 ;  /* 0x03880006110095a7 */ /* 0x000e64000802007f */
[----:B-1----:R-:W-:Y:S05]  /*19500*/  @!P1 BRA `(.L_x_4947) ;  /* 0xfffffffc00f09947 */ /* 0x002fea000383ffff */
[----:B------:R-:W-:Y:S05]  /*19510*/  BRA `(.L_x_5091) ;  /* 0xfffffeac00407947 */ /* 0x000fea000383ffff */
.L_x_4951:
[----:B--2---:R2:W3:Y:S02]  /*19520*/  SYNCS.PHASECHK.TRANS64.TRYWAIT P1, [R9+URZ+0x38830], R8 ;  /* 0x03883008090075a7 */ /* 0x0044e4000802017f */
[----:B---3--:R-:W-:Y:S05]  /*19530*/  @!P1 NANOSLEEP.SYNCS 0x989680 ;  /* 0x009896800000995d */ /* 0x008fea0003900000 */
[----:B------:R-:W3:Y:S02]  /*19540*/  @!P1 SYNCS.PHASECHK.TRANS64 P1, [R9+URZ+0x38830], R8 ;  /* 0x03883008090095a7 */ /* 0x000ee4000802007f */
[----:B---3--:R-:W-:Y:S05]  /*19550*/  @!P1 BRA `(.L_x_4951) ;  /* 0xfffffffc00f09947 */ /* 0x008fea000383ffff */
[----:B------:R-:W-:Y:S05]  /*19560*/  BRA `(.L_x_4950) ;  /* 0xfffffeac00647947 */ /* 0x000fea000383ffff */
.L_x_4952:
[----:B---3--:R3:W4:Y:S02]  /*19570*/  SYNCS.PHASECHK.TRANS64.TRYWAIT P1, [R17+URZ+0x38810], R6 ;  /* 0x03881006110075a7 */ /* 0x008724000802017f */
[----:B----4-:R-:W-:Y:S05]  /*19580*/  @!P1 NANOSLEEP.SYNCS 0x989680 ;  /* 0x009896800000995d */ /* 0x010fea0003900000 */
[----:B------:R-:W4:Y:S02]  /*19590*/  @!P1 SYNCS.PHASECHK.TRANS64 P1, [R17+URZ+0x38810], R6 ;  /* 0x03881006110095a7 */ /* 0x000f24000802007f */
[----:B----4-:R-:W-:Y:S05]  /*195a0*/  @!P1 BRA `(.L_x_4952) ;  /* 0xfffffffc00f09947 */ /* 0x010fea000383ffff */
[----:B------:R-:W-:Y:S05]  /*195b0*/  BRA `(.L_x_5092) ;  /* 0xfffffeac00f07947 */ /* 0x000fea000383ffff */
.L_x_4956:
[----:B------:R0:W0:Y:S02]  /*195c0*/  SYNCS.PHASECHK.TRANS64.TRYWAIT P1, [R9+URZ+0x38850], R8 ;  /* 0x03885008090075a7 */ /* 0x000024000802017f */
[----:B0-----:R-:W-:Y:S05]  /*195d0*/  @!P1 NANOSLEEP.SYNCS 0x989680 ;  /* 0x009896800000995d */ /* 0x001fea0003900000 */
[----:B------:R-:W0:Y:S02]  /*195e0*/  @!P1 SYNCS.PHASECHK.TRANS64 P1, [R9+URZ+0x38850], R8 ;  /* 0x03885008090095a7 */ /* 0x000e24000802007f */
[----:B0-----:R-:W-:Y:S05]  /*195f0*/  @!P1 BRA `(.L_x_4956) ;  /* 0xfffffffc00f09947 */ /* 0x001fea000383ffff */
[----:B------:R-:W-:Y:S05]  /*19600*/  BRA `(.L_x_4955) ;  /* 0xfffffeb000207947 */ /* 0x000fea000383ffff */
.L_x_4963:
[----:B-1----:R1:W2:Y:S02]  /*19610*/  SYNCS.PHASECHK.TRANS64.TRYWAIT P1, [R9+URZ+0x38830], R7 ;  /* 0x03883007090075a7 */ /* 0x0022a4000802017f */
[----:B--2---:R-:W-:Y:S05]  /*19620*/  @!P1 NANOSLEEP.SYNCS 0x989680 ;  /* 0x009896800000995d */ /* 0x004fea0003900000 */
[----:B------:R-:W2:Y:S02]  /*19630*/  @!P1 SYNCS.PHASECHK.TRANS64 P1, [R9+URZ+0x38830], R7 ;  /* 0x03883007090095a7 */ /* 0x000ea4000802007f */
[----:B--2---:R-:W-:Y:S05]  /*19640*/  @!P1 BRA `(.L_x_4963) ;  /* 0xfffffffc00f09947 */ /* 0x004fea000383ffff */
[----:B------:R-:W-:Y:S05]  /*19650*/  BRA `(.L_x_4962) ;  /* 0xfffffed8003c7947 */ /* 0x000fea000383ffff */
.L_x_4967:
[----:B---3--:R3:W4:Y:S02]  /*19660*/  SYNCS.PHASECHK.TRANS64.TRYWAIT P1, [R9+URZ+0x38850], R7 ;  /* 0x03885007090075a7 */ /* 0x008724000802017f */
[----:B----4-:R-:W-:Y:S05]  /*19670*/  @!P1 NANOSLEEP.SYNCS 0x989680 ;  /* 0x009896800000995d */ /* 0x010fea0003900000 */
[----:B------:R-:W4:Y:S02]  /*19680*/  @!P1 SYNCS.PHASECHK.TRANS64 P1, [R9+URZ+0x38850], R7 ;  /* 0x03885007090095a7 */ /* 0x000f24000802007f */
[----:B----4-:R-:W-:Y:S05]  /*19690*/  @!P1 BRA `(.L_x_4967) ;  /* 0xfffffffc00f09947 */ /* 0x010fea000383ffff */
[----:B------:R-:W-:Y:S05]  /*196a0*/  BRA `(.L_x_4966) ;  /* 0xfffffed800987947 */ /* 0x000fea000383ffff */
.L_x_4975:
[----:B-1----:R1:W2:Y:S02]  /*196b0*/  SYNCS.PHASECHK.TRANS64.TRYWAIT P1, [R9+URZ+0x38830], R7 ;  /* 0x03883007090075a7 */ /* 0x0022a4000802017f */
[----:B--2---:R-:W-:Y:S05]  /*196c0*/  @!P1 NANOSLEEP.SYNCS 0x989680 ;  /* 0x009896800000995d */ /* 0x004fea0003900000 */
[----:B------:R-:W2:Y:S02]  /*196d0*/  @!P1 SYNCS.PHASECHK.TRANS64 P1, [R9+URZ+0x38830], R7 ;  /* 0x03883007090095a7 */ /* 0x000ea4000802007f */
[----:B--2---:R-:W-:Y:S05]  /*196e0*/  @!P1 BRA `(.L_x_4975) ;  /* 0xfffffffc00f09947 */ /* 0x004fea000383ffff */
[----:B------:R-:W-:Y:S05]  /*196f0*/  BRA `(.L_x_4974) ;  /* 0xffffff0800f07947 */ /* 0x000fea000383ffff */
.L_x_4979:
[----:B---3--:R3:W4:Y:S02]  /*19700*/  SYNCS.PHASECHK.TRANS64.TRYWAIT P1, [R9+URZ+0x38850], R7 ;  /* 0x03885007090075a7 */ /* 0x008724000802017f */
[----:B----4-:R-:W-:Y:S05]  /*19710*/  @!P1 NANOSLEEP.SYNCS 0x989680 ;  /* 0x009896800000995d */ /* 0x010fea0003900000 */
[----:B------:R-:W4:Y:S02]  /*19720*/  @!P1 SYNCS.PHASECHK.TRANS64 P1, [R9+URZ+0x38850], R7 ;  /* 0x03885007090095a7 */ /* 0x000f24000802007f */
[----:B----4-:R-:W-:Y:S05]  /*19730*/  @!P1 BRA `(.L_x_4979) ;  /* 0xfffffffc00f09947 */ /* 0x010fea000383ffff */
[----:B------:R-:W-:Y:S05]  /*19740*/  BRA `(.L_x_4978) ;  /* 0xffffff0c00547947 */ /* 0x000fea000383ffff */
.L_x_5022:
        /* <DEDUP_REMOVED lines=11> */
.L_x_5094:
[----:B------:R-:W-:Y:S05]  /*19800*/  BSYNC B0 ;  /* 0x0000000000007941 */ /* 0x000fea0003800000 */
.L_x_5093:
[----:B------:R-:W-:Y:S05]  /*19810*/  BRA `(.L_x_5095) ;  /* 0xffffffac001c7947 */ /* 0x000fea000383ffff */
.L_x_5025:
[----:B0-----:R0:W1:Y:S02]  /*19820*/  SYNCS.PHASECHK.TRANS64.TRYWAIT P0, [R22+URZ+0x38840], R0 ;  /* 0x03884000160075a7 */ /* 0x001064000800017f */
[----:B-1----:R-:W-:Y:S05]  /*19830*/  @!P0 NANOSLEEP.SYNCS 0x989680 ;  /* 0x009896800000895d */ /* 0x002fea0003900000 */
[----:B------:R-:W1:Y:S02]  /*19840*/  @!P0 SYNCS.PHASECHK.TRANS64 P0, [R22+URZ+0x38840], R0 ;  /* 0x03884000160085a7 */ /* 0x000e64000800007f */
[----:B-1----:R-:W-:Y:S05]  /*19850*/  @!P0 BRA `(.L_x_5025) ;  /* 0xfffffffc00f08947 */ /* 0x002fea000383ffff */
[----:B------:R-:W-:Y:S05]  /*19860*/  BRA `(.L_x_5096) ;  /* 0xffffffb000187947 */ /* 0x000fea000383ffff */
.L_x_5026:
        /* <DEDUP_REMOVED lines=8> */
.L_x_5098:
[----:B------:R-:W-:Y:S05]  /*198f0*/  BSYNC B0 ;  /* 0x0000000000007941 */ /* 0x000fea0003800000 */
.L_x_5097:
        /* <DEDUP_REMOVED lines=9> */
.L_x_5099:
[----:B------:R-:W-:Y:S02]  /*19990*/  IMAD.MOV.U32 R13, RZ, RZ, R5 ;  /* 0x000000ffff0d7224 */ /* 0x000fe400078e0005 */
[----:B------:R-:W-:Y:S02]  /*199a0*/  IMAD.MOV.U32 R12, RZ, RZ, 0x1 ;  /* 0x00000001ff0c7424 */ /* 0x000fe400078e00ff */
[----:B------:R-:W-:-:S07]  /*199b0*/  IMAD.MOV.U32 R3, RZ, RZ, R14 ;  /* 0x000000ffff037224 */ /* 0x000fce00078e000e */
[----:B------:R-:W-:Y:S05]  /*199c0*/  WARPSYNC.COLLECTIVE R15, `(.L_x_5100) ;  /* 0x000000000f087348 */ /* 0x000fea0003c00000 */
[----:B------:R0:W1:Y:S02]  /*199d0*/  SHFL.IDX P6, R14, R13, R12, R11 ;  /* 0x0000000c0d0e7389 */ /* 0x00006400000c000b */
[----:B01----:R-:W-:Y:S01]  /*199e0*/  ENDCOLLECTIVE ;  /* 0x000000000000791b */ /* 0x003fe20003800000 */
.L_x_5100:
        /* <DEDUP_REMOVED lines=15> */
.L_x_5101:
[----:B------:R-:W-:Y:S02]  /*19ae0*/  @P0 IMAD R6, R4, 0x2, R17 ;  /* 0x0000000204060824 */ /* 0x000fe400078e0211 */
[----:B------:R-:W-:Y:S02]  /*19af0*/  IMAD.MOV.U32 R13, RZ, RZ, R5 ;  /* 0x000000ffff0d7224 */ /* 0x000fe400078e0005 */
[----:B------:R-:W-:Y:S02]  /*19b00*/  IMAD.MOV.U32 R12, RZ, RZ, 0x2 ;  /* 0x00000002ff0c7424 */ /* 0x000fe400078e00ff */
[----:B------:R-:W-:-:S07]  /*19b10*/  IMAD.MOV.U32 R3, RZ, RZ, R14 ;  /* 0x000000ffff037224 */ /* 0x000fce00078e000e */
[----:B------:R-:W-:Y:S05]  /*19b20*/  WARPSYNC.COLLECTIVE R15, `(.L_x_5102) ;  /* 0x000000000f087348 */ /* 0x000fea0003c00000 */
[----:B------:R0:W1:Y:S02]  /*19b30*/  SHFL.IDX P6, R14, R13, R12, R11 ;  /* 0x0000000c0d0e7389 */ /* 0x00006400000c000b */
[----:B01----:R-:W-:Y:S01]  /*19b40*/  ENDCOLLECTIVE ;  /* 0x000000000000791b */ /* 0x003fe20003800000 */
.L_x_5102:
        /* <DEDUP_REMOVED lines=15> */
.L_x_5103:
[----:B------:R-:W-:Y:S02]  /*19c40*/  @P0 IMAD R6, R4, 0x2, R17 ;  /* 0x0000000204060824 */ /* 0x000fe400078e0211 */
[----:B------:R-:W-:Y:S02]  /*19c50*/  IMAD.MOV.U32 R13, RZ, RZ, R5 ;  /* 0x000000ffff0d7224 */ /* 0x000fe400078e0005 */
[----:B------:R-:W-:Y:S02]  /*19c60*/  IMAD.MOV.U32 R12, RZ, RZ, 0x3 ;  /* 0x00000003ff0c7424 */ /* 0x000fe400078e00ff */
[----:B------:R-:W-:-:S07]  /*19c70*/  IMAD.MOV.U32 R3, RZ, RZ, R14 ;  /* 0x000000ffff037224 */ /* 0x000fce00078e000e */
[----:B------:R-:W-:Y:S05]  /*19c80*/  WARPSYNC.COLLECTIVE R15, `(.L_x_5104) ;  /* 0x000000000f087348 */ /* 0x000fea0003c00000 */
[----:B------:R0:W1:Y:S02]  /*19c90*/  SHFL.IDX P6, R14, R13, R12, R11 ;  /* 0x0000000c0d0e7389 */ /* 0x00006400000c000b */
[----:B01----:R-:W-:Y:S01]  /*19ca0*/  ENDCOLLECTIVE ;  /* 0x000000000000791b */ /* 0x003fe20003800000 */
.L_x_5104:
        /* <DEDUP_REMOVED lines=10> */
.L_x_5105:
[----:B------:R-:W-:Y:S01]  /*19d50*/  @!PT LDS RZ, [RZ] ;  /* 0x00000000fffff984 */ /* 0x000fe20000000800 */
[----:B------:R-:W-:Y:S01]  /*19d60*/  @!PT LDS RZ, [RZ] ;  /* 0x00000000fffff984 */ /* 0x000fe20000000800 */
[----:B------:R-:W-:Y:S01]  /*19d70*/  @!PT LDS RZ, [RZ] ;  /* 0x00000000fffff984 */ /* 0x000fe20000000800 */
[----:B------:R0:W-:Y:S01]  /*19d80*/  @P0 LDGSTS.E.BYPASS.LTC128B.128 [R6+0x23400], desc[UR42][R2.64], !P2 ;  /* 0x2340000002060fae */ /* 0x0001e2000d101d6a */
[----:B------:R-:W-:Y:S01]  /*19d90*/  IMAD.MOV.U32 R0, RZ, RZ, R14 ;  /* 0x000000ffff007224 */ /* 0x000fe200078e000e */
[----:B------:R-:W-:Y:S06]  /*19da0*/  BRA `(.L_x_5106) ;  /* 0xffffffac00cc7947 */ /* 0x000fec000383ffff */
.L_x_5031:
        /* <DEDUP_REMOVED lines=10> */
.L_x_5107:
        /* <DEDUP_REMOVED lines=9> */
.L_x_5108:
[----:B------:R-:W-:Y:S02]  /*19ee0*/  IMAD.MOV.U32 R13, RZ, RZ, R2 ;  /* 0x000000ffff0d7224 */ /* 0x000fe400078e0002 */
[----:B------:R-:W-:Y:S02]  /*19ef0*/  IMAD.MOV.U32 R12, RZ, RZ, 0x1 ;  /* 0x00000001ff0c7424 */ /* 0x000fe400078e00ff */
[----:B------:R-:W-:-:S07]  /*19f00*/  IMAD.MOV.U32 R5, RZ, RZ, R14 ;  /* 0x000000ffff057224 */ /* 0x000fce00078e000e */
[----:B------:R-:W-:Y:S05]  /*19f10*/  WARPSYNC.COLLECTIVE R15, `(.L_x_5109) ;  /* 0x000000000f087348 */ /* 0x000fea0003c00000 */
[----:B------:R0:W1:Y:S02]  /*19f20*/  SHFL.IDX P6, R14, R13, R12, R11 ;  /* 0x0000000c0d0e7389 */ /* 0x00006400000c000b */
[----:B01----:R-:W-:Y:S01]  /*19f30*/  ENDCOLLECTIVE ;  /* 0x000000000000791b */ /* 0x003fe20003800000 */
.L_x_5109:
        /* <DEDUP_REMOVED lines=15> */
.L_x_5110:
        /* <DEDUP_REMOVED lines=8> */
.L_x_5111:
        /* <DEDUP_REMOVED lines=16> */
.L_x_5112:
[----:B------:R-:W-:Y:S01]  /*1a1b0*/  @P2 LOP3.LUT R16, R16, 0x40, RZ, 0xfc, !PT ;  /* 0x0000004010102812 */ /* 0x000fe200078efcff */
[----:B------:R-:W-:Y:S02]  /*1a1c0*/  IMAD.MOV.U32 R13, RZ, RZ, R2 ;  /* 0x000000ffff0d7224 */ /* 0x000fe400078e0002 */
[----:B------:R-:W-:Y:S02]  /*1a1d0*/  IMAD.MOV.U32 R12, RZ, RZ, 0x3 ;  /* 0x00000003ff0c7424 */ /* 0x000fe400078e00ff */
[----:B------:R-:W-:-:S07]  /*1a1e0*/  IMAD.MOV.U32 R5, RZ, RZ, R14 ;  /* 0x000000ffff057224 */ /* 0x000fce00078e000e */
[----:B------:R-:W-:Y:S05]  /*1a1f0*/  WARPSYNC.COLLECTIVE R15, `(.L_x_5113) ;  /* 0x000000000f087348 */ /* 0x000fea0003c00000 */
[----:B------:R0:W1:Y:S02]  /*1a200*/  SHFL.IDX P6, R14, R13, R12, R11 ;  /* 0x0000000c0d0e7389 */ /* 0x00006400000c000b */
[----:B01----:R-:W-:Y:S01]  /*1a210*/  ENDCOLLECTIVE ;  /* 0x000000000000791b */ /* 0x003fe20003800000 */
.L_x_5113:
        /* <DEDUP_REMOVED lines=14> */
.L_x_5114:
[----:B------:R-:W-:Y:S01]  /*1a300*/  IMAD.MOV.U32 R0, RZ, RZ, R14 ;  /* 0x000000ffff007224 */ /* 0x000fe200078e000e */
[----:B------:R-:W-:Y:S06]  /*1a310*/  BRA `(.L_x_5115) ;  /* 0xffffffb000d07947 */ /* 0x000fec000383ffff */
.L_x_5035:
        /* <DEDUP_REMOVED lines=47> */
.L_x_5117:
[----:B------:R-:W-:Y:S05]  /*1a610*/  BSYNC B0 ;  /* 0x0000000000007941 */ /* 0x000fea0003800000 */
.L_x_5116:
        /* <DEDUP_REMOVED lines=11> */
.L_x_5118:
        /* <DEDUP_REMOVED lines=39> */
.L_x_5119:
[----:B------:R-:W-:Y:S02]  /*1a940*/  IMAD.MOV.U32 R13, RZ, RZ, R0 ;  /* 0x000000ffff0d7224 */ /* 0x000fe400078e0000 */
[----:B------:R-:W-:-:S07]  /*1a950*/  IMAD.MOV.U32 R7, RZ, RZ, R14 ;  /* 0x000000ffff077224 */ /* 0x000fce00078e000e */
[----:B------:R-:W-:Y:S05]  /*1a960*/  WARPSYNC.COLLECTIVE R15, `(.L_x_5120) ;  /* 0x000000000f087348 */ /* 0x000fea0003c00000 */
[----:B------:R0:W1:Y:S02]  /*1a970*/  SHFL.IDX P6, R14, R13, R12, R11 ;  /* 0x0000000c0d0e7389 */ /* 0x00006400000c000b */
[----:B01----:R-:W-:Y:S01]  /*1a980*/  ENDCOLLECTIVE ;  /* 0x000000000000791b */ /* 0x003fe20003800000 */
.L_x_5120:
        /* <DEDUP_REMOVED lines=33> */
.L_x_5121:
[----:B------:R-:W-:Y:S02]  /*1aba0*/  IMAD.MOV.U32 R13, RZ, RZ, R0 ;  /* 0x000000ffff0d7224 */ /* 0x000fe400078e0000 */
[----:B------:R-:W-:-:S07]  /*1abb0*/  IMAD.MOV.U32 R7, RZ, RZ, R14 ;  /* 0x000000ffff077224 */ /* 0x000fce00078e000e */
[----:B------:R-:W-:Y:S05]  /*1abc0*/  WARPSYNC.COLLECTIVE R15, `(.L_x_5122) ;  /* 0x000000000f087348 */ /* 0x000fea0003c00000 */
[----:B------:R0:W1:Y:S02]  /*1abd0*/  SHFL.IDX P6, R14, R13, R12, R11 ;  /* 0x0000000c0d0e7389 */ /* 0x00006400000c000b */
[----:B01----:R-:W-:Y:S01]  /*1abe0*/  ENDCOLLECTIVE ;  /* 0x000000000000791b */ /* 0x003fe20003800000 */
.L_x_5122:
        /* <DEDUP_REMOVED lines=27> */
.L_x_5123:
[----:B------:R-:W-:Y:S02]  /*1ada0*/  IMAD.MOV.U32 R13, RZ, RZ, R0 ;  /* 0x000000ffff0d7224 */ /* 0x000fe400078e0000 */
[----:B------:R-:W-:-:S07]  /*1adb0*/  IMAD.MOV.U32 R6, RZ, RZ, R14 ;  /* 0x000000ffff067224 */ /* 0x000fce00078e000e */
[----:B------:R-:W-:Y:S05]  /*1adc0*/  WARPSYNC.COLLECTIVE R15, `(.L_x_5124) ;  /* 0x000000000f087348 */ /* 0x000fea0003c00000 */
[----:B------:R0:W1:Y:S02]  /*1add0*/  SHFL.IDX P6, R14, R13, R12, R11 ;  /* 0x0000000c0d0e7389 */ /* 0x00006400000c000b */
[----:B01----:R-:W-:Y:S01]  /*1ade0*/  ENDCOLLECTIVE ;  /* 0x000000000000791b */ /* 0x003fe20003800000 */
.L_x_5124:
[----:B------:R-:W-:Y:S01]  /*1adf0*/  IMAD.MOV.U32 R0, RZ, RZ, R14 ;  /* 0x000000ffff007224 */ /* 0x000fe200078e000e */
[----:B------:R-:W-:Y:S06]  /*1ae00*/  BRA `(.L_x_5125) ;  /* 0xffffffb400447947 */ /* 0x000fec000383ffff */
.L_x_5040:
[----:B0-----:R0:W1:Y:S02]  /*1ae10*/  SYNCS.PHASECHK.TRANS64.TRYWAIT P0, [R17+URZ+0x38820], R0 ;  /* 0x03882000110075a7 */ /* 0x001064000800017f */
[----:B-1----:R-:W-:Y:S05]  /*1ae20*/  @!P0 NANOSLEEP.SYNCS 0x989680 ;  /* 0x009896800000895d */ /* 0x002fea0003900000 */
[----:B------:R-:W1:Y:S02]  /*1ae30*/  @!P0 SYNCS.PHASECHK.TRANS64 P0, [R17+URZ+0x38820], R0 ;  /* 0x03882000110085a7 */ /* 0x000e64000800007f */
[----:B-1----:R-:W-:Y:S05]  /*1ae40*/  @!P0 BRA `(.L_x_5040) ;  /* 0xfffffffc00f08947 */ /* 0x002fea000383ffff */
[----:B------:R-:W-:Y:S05]  /*1ae50*/  BRA `(.L_x_5126) ;  /* 0xffffffb400e07947 */ /* 0x000fea000383ffff */
.L_x_5043:
[----:B0-----:R0:W1:Y:S02]  /*1ae60*/  SYNCS.PHASECHK.TRANS64.TRYWAIT P0, [R22+URZ+0x38860], R0 ;  /* 0x03886000160075a7 */ /* 0x001064000800017f */
[----:B-1----:R-:W-:Y:S05]  /*1ae70*/  @!P0 NANOSLEEP.SYNCS 0x989680 ;  /* 0x009896800000895d */ /* 0x002fea0003900000 */
[----:B------:R-:W1:Y:S02]  /*1ae80*/  @!P0 SYNCS.PHASECHK.TRANS64 P0, [R22+URZ+0x38860], R0 ;  /* 0x03886000160085a7 */ /* 0x000e64000800007f */
[----:B-1----:R-:W-:Y:S05]  /*1ae90*/  @!P0 BRA `(.L_x_5043) ;  /* 0xfffffffc00f08947 */ /* 0x002fea000383ffff */
[----:B------:R-:W-:Y:S05]  /*1aea0*/  BRA `(.L_x_5127) ;  /* 0xffffffb400f07947 */ /* 0x000fea000383ffff */
.L_x_5044:
        /* <DEDUP_REMOVED lines=8> */
.L_x_5129:
[----:B------:R-:W-:Y:S05]  /*1af30*/  BSYNC B0 ;  /* 0x0000000000007941 */ /* 0x000fea0003800000 */
.L_x_5128:
        /* <DEDUP_REMOVED lines=15> */
.L_x_5130:
        /* <DEDUP_REMOVED lines=39> */
.L_x_5131:
[----:B------:R-:W-:Y:S02]  /*1b2a0*/  IMAD.MOV.U32 R13, RZ, RZ, R4 ;  /* 0x000000ffff0d7224 */ /* 0x000fe400078e0004 */
[----:B------:R-:W-:-:S07]  /*1b2b0*/  IMAD.MOV.U32 R3, RZ, RZ, R14 ;  /* 0x000000ffff037224 */ /* 0x000fce00078e000e */
[----:B------:R-:W-:Y:S05]  /*1b2c0*/  WARPSYNC.COLLECTIVE R15, `(.L_x_5132) ;  /* 0x000000000f087348 */ /* 0x000fea0003c00000 */
[----:B------:R0:W1:Y:S02]  /*1b2d0*/  SHFL.IDX P6, R14, R13, R12, R11 ;  /* 0x0000000c0d0e7389 */ /* 0x00006400000c000b */
[----:B01----:R-:W-:Y:S01]  /*1b2e0*/  ENDCOLLECTIVE ;  /* 0x000000000000791b */ /* 0x003fe20003800000 */
.L_x_5132:
        /* <DEDUP_REMOVED lines=29> */
.L_x_5133:
[----:B------:R-:W-:Y:S02]  /*1b4c0*/  IMAD.MOV.U32 R13, RZ, RZ, R4 ;  /* 0x000000ffff0d7224 */ /* 0x000fe400078e0004 */
[----:B------:R-:W-:-:S07]  /*1b4d0*/  IMAD.MOV.U32 R7, RZ, RZ, R14 ;  /* 0x000000ffff077224 */ /* 0x000fce00078e000e */
[----:B------:R-:W-:Y:S05]  /*1b4e0*/  WARPSYNC.COLLECTIVE R15, `(.L_x_5134) ;  /* 0x000000000f087348 */ /* 0x000fea0003c00000 */
[----:B------:R0:W1:Y:S02]  /*1b4f0*/  SHFL.IDX P6, R14, R13, R12, R11 ;  /* 0x0000000c0d0e7389 */ /* 0x00006400000c000b */
[----:B01----:R-:W-:Y:S01]  /*1b500*/  ENDCOLLECTIVE ;  /* 0x000000000000791b */ /* 0x003fe20003800000 */
.L_x_5134:
        /* <DEDUP_REMOVED lines=29> */
.L_x_5135:
[----:B------:R-:W-:Y:S02]  /*1b6e0*/  IMAD.MOV.U32 R13, RZ, RZ, R4 ;  /* 0x000000ffff0d7224 */ /* 0x000fe400078e0004 */
[----:B------:R-:W-:-:S07]  /*1b6f0*/  IMAD.MOV.U32 R6, RZ, RZ, R14 ;  /* 0x000000ffff067224 */ /* 0x000fce00078e000e */
[----:B------:R-:W-:Y:S05]  /*1b700*/  WARPSYNC.COLLECTIVE R15, `(.L_x_5136) ;  /* 0x000000000f087348 */ /* 0x000fea0003c00000 */
[----:B------:R0:W1:Y:S02]  /*1b710*/  SHFL.IDX P6, R14, R13, R12, R11 ;  /* 0x0000000c0d0e7389 */ /* 0x00006400000c000b */
[----:B01----:R-:W-:Y:S01]  /*1b720*/  ENDCOLLECTIVE ;  /* 0x000000000000791b */ /* 0x003fe20003800000 */
.L_x_5136:
[----:B------:R-:W-:Y:S01]  /*1b730*/  IMAD.MOV.U32 R2, RZ, RZ, R14 ;  /* 0x000000ffff027224 */ /* 0x000fe200078e000e */
[----:B------:R-:W-:Y:S06]  /*1b740*/  BRA `(.L_x_5137) ;  /* 0xffffffb4007c7947 */ /* 0x000fec000383ffff */
.L_x_5051:
[----:B0-----:R0:W1:Y:S02]  /*1b750*/  SYNCS.PHASECHK.TRANS64.TRYWAIT P0, [R6+URZ+0x38840], R20 ;  /* 0x03884014060075a7 */ /* 0x001064000800017f */
[----:B-1----:R-:W-:Y:S05]  /*1b760*/  @!P0 NANOSLEEP.SYNCS 0x989680 ;  /* 0x009896800000895d */ /* 0x002fea0003900000 */
[----:B------:R-:W1:Y:S02]  /*1b770*/  @!P0 SYNCS.PHASECHK.TRANS64 P0, [R6+URZ+0x38840], R20 ;  /* 0x03884014060085a7 */ /* 0x000e64000800007f */
[----:B-1----:R-:W-:Y:S05]  /*1b780*/  @!P0 BRA `(.L_x_5051) ;  /* 0xfffffffc00f08947 */ /* 0x002fea000383ffff */
[----:B------:R-:W-:Y:S05]  /*1b790*/  BRA `(.L_x_5138) ;  /* 0xffffffbc00107947 */ /* 0x000fea000383ffff */
.L_x_5052:
        /* <DEDUP_REMOVED lines=8> */
.L_x_5140:
[----:B------:R-:W-:Y:S05]  /*1b820*/  BSYNC B1 ;  /* 0x0000000000017941 */ /* 0x000fea0003800000 */
.L_x_5139:
        /* <DEDUP_REMOVED lines=9> */
.L_x_5141:
[----:B------:R-:W-:Y:S02]  /*1b8c0*/  IMAD.MOV.U32 R13, RZ, RZ, R25 ;  /* 0x000000ffff0d7224 */ /* 0x000fe400078e0019 */
[----:B------:R-:W-:Y:S02]  /*1b8d0*/  IMAD.MOV.U32 R12, RZ, RZ, 0x1 ;  /* 0x00000001ff0c7424 */ /* 0x000fe400078e00ff */
[----:B------:R-:W-:-:S07]  /*1b8e0*/  IMAD.MOV.U32 R2, RZ, RZ, R14 ;  /* 0x000000ffff027224 */ /* 0x000fce00078e000e */
[----:B------:R-:W-:Y:S05]  /*1b8f0*/  WARPSYNC.COLLECTIVE R15, `(.L_x_5142) ;  /* 0x000000000f087348 */ /* 0x000fea0003c00000 */
[----:B------:R0:W1:Y:S02]  /*1b900*/  SHFL.IDX P6, R14, R13, R12, R11 ;  /* 0x0000000c0d0e7389 */ /* 0x00006400000c000b */
[----:B01----:R-:W-:Y:S01]  /*1b910*/  ENDCOLLECTIVE ;  /* 0x000000000000791b */ /* 0x003fe20003800000 */
.L_x_5142:
        /* <DEDUP_REMOVED lines=11> */
.L_x_5143:
[----:B------:R-:W-:Y:S02]  /*1b9d0*/  IMAD.MOV.U32 R13, RZ, RZ, R25 ;  /* 0x000000ffff0d7224 */ /* 0x000fe400078e0019 */
[----:B------:R-:W-:Y:S02]  /*1b9e0*/  IMAD.MOV.U32 R12, RZ, RZ, 0x2 ;  /* 0x00000002ff0c7424 */ /* 0x000fe400078e00ff */
[----:B------:R-:W-:-:S07]  /*1b9f0*/  IMAD.MOV.U32 R2, RZ, RZ, R14 ;  /* 0x000000ffff027224 */ /* 0x000fce00078e000e */
[----:B------:R-:W-:Y:S05]  /*1ba00*/  WARPSYNC.COLLECTIVE R15, `(.L_x_5144) ;  /* 0x000000000f087348 */ /* 0x000fea0003c00000 */
[----:B------:R0:W1:Y:S02]  /*1ba10*/  SHFL.IDX P6, R14, R13, R12, R11 ;  /* 0x0000000c0d0e7389 */ /* 0x00006400000c000b */
[----:B01----:R-:W-:Y:S01]  /*1ba20*/  ENDCOLLECTIVE ;  /* 0x000000000000791b */ /* 0x003fe20003800000 */
.L_x_5144:
        /* <DEDUP_REMOVED lines=11> */
.L_x_5145:
[----:B------:R-:W-:Y:S02]  /*1bae0*/  IMAD.MOV.U32 R13, RZ, RZ, R25 ;  /* 0x000000ffff0d7224 */ /* 0x000fe400078e0019 */
[----:B------:R-:W-:Y:S02]  /*1baf0*/  IMAD.MOV.U32 R12, RZ, RZ, 0x3 ;  /* 0x00000003ff0c7424 */ /* 0x000fe400078e00ff */
[----:B------:R-:W-:-:S07]  /*1bb00*/  IMAD.MOV.U32 R2, RZ, RZ, R14 ;  /* 0x000000ffff027224 */ /* 0x000fce00078e000e */
[----:B------:R-:W-:Y:S05]  /*1bb10*/  WARPSYNC.COLLECTIVE R15, `(.L_x_5146) ;  /* 0x000000000f087348 */ /* 0x000fea0003c00000 */
[----:B------:R0:W1:Y:S02]  /*1bb20*/  SHFL.IDX P6, R14, R13, R12, R11 ;  /* 0x0000000c0d0e7389 */ /* 0x00006400000c000b */
[----:B01----:R-:W-:Y:S01]  /*1bb30*/  ENDCOLLECTIVE ;  /* 0x000000000000791b */ /* 0x003fe20003800000 */
.L_x_5146:
        /* <DEDUP_REMOVED lines=11> */
.L_x_5147:
[----:B------:R-:W-:Y:S01]  /*1bbf0*/  IMAD.MOV.U32 R2, RZ, RZ, R14 ;  /* 0x000000ffff027224 */ /* 0x000fe200078e000e */
[----:B------:R-:W-:Y:S06]  /*1bc00*/  BRA `(.L_x_5148) ;  /* 0xffffffb800987947 */ /* 0x000fec000383ffff */
.L_x_5057:
[----:B---3--:R3:W4:Y:S02]  /*1bc10*/  SYNCS.PHASECHK.TRANS64.TRYWAIT P0, [R6+URZ+0x38860], R20 ;  /* 0x03886014060075a7 */ /* 0x008724000800017f */
[----:B----4-:R-:W-:Y:S05]  /*1bc20*/  @!P0 NANOSLEEP.SYNCS 0x989680 ;  /* 0x009896800000895d */ /* 0x010fea0003900000 */
[----:B------:R-:W4:Y:S02]  /*1bc30*/  @!P0 SYNCS.PHASECHK.TRANS64 P0, [R6+URZ+0x38860], R20 ;  /* 0x03886014060085a7 */ /* 0x000f24000800007f */
[----:B----4-:R-:W-:Y:S05]  /*1bc40*/  @!P0 BRA `(.L_x_5057) ;  /* 0xfffffffc00f08947 */ /* 0x010fea000383ffff */
[----:B------:R-:W-:Y:S05]  /*1bc50*/  BRA `(.L_x_5149) ;  /* 0xffffffb800e87947 */ /* 0x000fea000383ffff */
.L_x_5058:
        /* <DEDUP_REMOVED lines=8> */
.L_x_5151:
[----:B------:R-:W-:Y:S05]  /*1bce0*/  BSYNC B1 ;  /* 0x0000000000017941 */ /* 0x000fea0003800000 */
.L_x_5150:
        /* <DEDUP_REMOVED lines=13> */
.L_x_5152:
        /* <DEDUP_REMOVED lines=17> */
.L_x_5153:
        /* <DEDUP_REMOVED lines=16> */
.L_x_5154:
        /* <DEDUP_REMOVED lines=19> */
.L_x_5155:
        /* <DEDUP_REMOVED lines=14> */
.L_x_5156:
        /* <DEDUP_REMOVED lines=16> */
.L_x_5157:
        /* <DEDUP_REMOVED lines=14> */
.L_x_5158:
[----:B------:R-:W-:Y:S05]  /*1c3c0*/  BRA `(.L_x_5159) ;  /* 0xffffffb8004c7947 */ /* 0x000fea000383ffff */
.L_x_5066:
        /* <DEDUP_REMOVED lines=8> */
.L_x_5161:
[----:B------:R-:W-:Y:S05]  /*1c450*/  BSYNC B0 ;  /* 0x0000000000007941 */ /* 0x000fea0003800000 */
.L_x_5160:
        /* <DEDUP_REMOVED lines=9> */
.L_x_5162:
        /* <DEDUP_REMOVED lines=23> */
.L_x_5163:
[----:B------:R-:W-:Y:S01]  /*1c660*/  IMAD.MOV.U32 R12, RZ, RZ, 0x2 ;  /* 0x00000002ff0c7424 */ /* 0x000fe200078e00ff */
[----:B------:R-:W-:-:S05]  /*1c670*/  SEL R4, R14, RZ, P1 ;  /* 0x000000ff0e047207 */ /* 0x000fca0000800000 */
[----:B------:R-:W-:-:S04]  /*1c680*/  IMAD.IADD R4, R13, 0x1, R4 ;  /* 0x000000010d047824 */ /* 0x000fc800078e0204 */
[----:B------:R-:W-:-:S07]  /*1c690*/  IMAD.MOV.U32 R13, RZ, RZ, R4 ;  /* 0x000000ffff0d7224 */ /* 0x000fce00078e0004 */
[----:B------:R-:W-:Y:S05]  /*1c6a0*/  WARPSYNC.COLLECTIVE R15, `(.L_x_5164) ;  /* 0x000000000f087348 */ /* 0x000fea0003c00000 */
[----:B------:R0:W1:Y:S02]  /*1c6b0*/  SHFL.UP P6, R14, R13, R12, R11 ;  /* 0x0400000c0d0e7389 */ /* 0x00006400000c000b */
[----:B01----:R-:W-:Y:S01]  /*1c6c0*/  ENDCOLLECTIVE ;  /* 0x000000000000791b */ /* 0x003fe20003800000 */
.L_x_5164:
[----:B------:R-:W-:Y:S01]  /*1c6d0*/  IMAD.MOV.U32 R12, RZ, RZ, 0x4 ;  /* 0x00000004ff0c7424 */ /* 0x000fe200078e00ff */
[----:B------:R-:W-:-:S05]  /*1c6e0*/  SEL R3, R14, RZ, P2 ;  /* 0x000000ff0e037207 */ /* 0x000fca0001000000 */
[----:B------:R-:W-:-:S04]  /*1c6f0*/  IMAD.IADD R2, R4, 0x1, R3 ;  /* 0x0000000104027824 */ /* 0x000fc800078e0203 */
[----:B------:R-:W-:-:S07]  /*1c700*/  IMAD.MOV.U32 R13, RZ, RZ, R2 ;  /* 0x000000ffff0d7224 */ /* 0x000fce00078e0002 */
[----:B------:R-:W-:Y:S05]  /*1c710*/  WARPSYNC.COLLECTIVE R15, `(.L_x_5165) ;  /* 0x000000000f087348 */ /* 0x000fea0003c00000 */
[----:B------:R0:W1:Y:S02]  /*1c720*/  SHFL.UP P6, R14, R13, R12, R11 ;  /* 0x0400000c0d0e7389 */ /* 0x00006400000c000b */
[----:B01----:R-:W-:Y:S01]  /*1c730*/  ENDCOLLECTIVE ;  /* 0x000000000000791b */ /* 0x003fe20003800000 */
.L_x_5165:
[----:B------:R-:W-:Y:S01]  /*1c740*/  IMAD.MOV.U32 R12, RZ, RZ, 0x8 ;  /* 0x00000008ff0c7424 */ /* 0x000fe200078e00ff */
[----:B------:R-:W-:-:S05]  /*1c750*/  SEL R3, R14, RZ, P3 ;  /* 0x000000ff0e037207 */ /* 0x000fca0001800000 */
[----:B------:R-:W-:-:S04]  /*1c760*/  IMAD.IADD R3, R2, 0x1, R3 ;  /* 0x0000000102037824 */ /* 0x000fc800078e0203 */
[----:B------:R-:W-:-:S07]  /*1c770*/  IMAD.MOV.U32 R13, RZ, RZ, R3 ;  /* 0x000000ffff0d7224 */ /* 0x000fce00078e0003 */
[----:B------:R-:W-:Y:S05]  /*1c780*/  WARPSYNC.COLLECTIVE R15, `(.L_x_5166) ;  /* 0x000000000f087348 */ /* 0x000fea0003c00000 */
[----:B------:R0:W1:Y:S02]  /*1c790*/  SHFL.UP P6, R14, R13, R12, R11 ;  /* 0x0400000c0d0e7389 */ /* 0x00006400000c000b */
[----:B01----:R-:W-:Y:S01]  /*1c7a0*/  ENDCOLLECTIVE ;  /* 0x000000000000791b */ /* 0x003fe20003800000 */
.L_x_5166:
[----:B------:R-:W-:Y:S01]  /*1c7b0*/  IMAD.MOV.U32 R12, RZ, RZ, 0x10 ;  /* 0x00000010ff0c7424 */ /* 0x000fe200078e00ff */
[----:B------:R-:W-:-:S05]  /*1c7c0*/  SEL R4, R14, RZ, P4 ;  /* 0x000000ff0e047207 */ /* 0x000fca0002000000 */
[----:B------:R-:W-:-:S04]  /*1c7d0*/  IMAD.IADD R4, R3, 0x1, R4 ;  /* 0x0000000103047824 */ /* 0x000fc800078e0204 */
[----:B------:R-:W-:-:S07]  /*1c7e0*/  IMAD.MOV.U32 R13, RZ, RZ, R4 ;  /* 0x000000ffff0d7224 */ /* 0x000fce00078e0004 */
[----:B------:R-:W-:Y:S05]  /*1c7f0*/  WARPSYNC.COLLECTIVE R15, `(.L_x_5167) ;  /* 0x000000000f087348 */ /* 0x000fea0003c00000 */
[----:B------:R0:W1:Y:S02]  /*1c800*/  SHFL.UP P6, R14, R13, R12, R11 ;  /* 0x0400000c0d0e7389 */ /* 0x00006400000c000b */
[----:B01----:R-:W-:Y:S01]  /*1c810*/  ENDCOLLECTIVE ;  /* 0x000000000000791b */ /* 0x003fe20003800000 */
.L_x_5167:
        /* <DEDUP_REMOVED lines=8> */
.L_x_5168:
[----:B------:R-:W-:Y:S05]  /*1c8a0*/  BRA `(.L_x_5169) ;  /* 0xffffffb800e87947 */ /* 0x000fea000383ffff */
.L_x_5069:
[----:B------:R-:W-:Y:S01]  /*1c8b0*/  BSSY B0, `(.L_x_5170) ;  /* 0x0000007000007945 */ /* 0x000fe20003800000 */
[----:B------:R-:W-:Y:S02]  /*1c8c0*/  IMAD.MOV.U32 R12, RZ, RZ, 0x1 ;  /* 0x00000001ff0c7424 */ /* 0x000fe400078e00ff */
[----:B------:R-:W-:Y:S02]  /*1c8d0*/  IMAD.MOV.U32 R11, RZ, RZ, RZ ;  /* 0x000000ffff0b7224 */ /* 0x000fe400078e00ff */
[----:B------:R-:W-:-:S07]  /*1c8e0*/  IMAD.MOV.U32 R15, RZ, RZ, -0x1 ;  /* 0xffffffffff0f7424 */ /* 0x000fce00078e00ff */
[----:B------:R-:W-:Y:S05]  /*1c8f0*/  WARPSYNC.COLLECTIVE R15, `(.L_x_5171) ;  /* 0x000000000f087348 */ /* 0x000fea0003c00000 */
[----:B------:R0:W1:Y:S02]  /*1c900*/  SHFL.UP P6, R14, R13, R12, R11 ;  /* 0x0400000c0d0e7389 */ /* 0x00006400000c000b */
[----:B01----:R-:W-:Y:S01]  /*1c910*/  ENDCOLLECTIVE ;  /* 0x000000000000791b */ /* 0x003fe20003800000 */
.L_x_5171:
[----:B------:R-:W-:Y:S05]  /*1c920*/  BSYNC B0 ;  /* 0x0000000000007941 */ /* 0x000fea0003800000 */
.L_x_5170:
        /* <DEDUP_REMOVED lines=8> */
.L_x_5172:
[----:B------:R-:W-:Y:S01]  /*1c9b0*/  IMAD.MOV.U32 R12, RZ, RZ, 0x4 ;  /* 0x00000004ff0c7424 */ /* 0x000fe200078e00ff */
[----:B------:R-:W-:-:S05]  /*1c9c0*/  SEL R2, R14, RZ, P2 ;  /* 0x000000ff0e027207 */ /* 0x000fca0001000000 */
[----:B------:R-:W-:-:S04]  /*1c9d0*/  IMAD.IADD R2, R13, 0x1, R2 ;  /* 0x000000010d027824 */ /* 0x000fc800078e0202 */
[----:B------:R-:W-:-:S07]  /*1c9e0*/  IMAD.MOV.U32 R13, RZ, RZ, R2 ;  /* 0x000000ffff0d7224 */ /* 0x000fce00078e0002 */
[----:B------:R-:W-:Y:S05]  /*1c9f0*/  WARPSYNC.COLLECTIVE R15, `(.L_x_5173) ;  /* 0x000000000f087348 */ /* 0x000fea0003c00000 */
[----:B------:R0:W1:Y:S02]  /*1ca00*/  SHFL.UP P6, R14, R13, R12, R11 ;  /* 0x0400000c0d0e7389 */ /* 0x00006400000c000b */
[----:B01----:R-:W-:Y:S01]  /*1ca10*/  ENDCOLLECTIVE ;  /* 0x000000000000791b */ /* 0x003fe20003800000 */
.L_x_5173:
[----:B------:R-:W-:Y:S01]  /*1ca20*/  IMAD.MOV.U32 R12, RZ, RZ, 0x8 ;  /* 0x00000008ff0c7424 */ /* 0x000fe200078e00ff */
[----:B------:R-:W-:-:S05]  /*1ca30*/  SEL R3, R14, RZ, P3 ;  /* 0x000000ff0e037207 */ /* 0x000fca0001800000 */
[----:B------:R-:W-:-:S04]  /*1ca40*/  IMAD.IADD R3, R2, 0x1, R3 ;  /* 0x0000000102037824 */ /* 0x000fc800078e0203 */
[----:B------:R-:W-:-:S07]  /*1ca50*/  IMAD.MOV.U32 R13, RZ, RZ, R3 ;  /* 0x000000ffff0d7224 */ /* 0x000fce00078e0003 */
[----:B------:R-:W-:Y:S05]  /*1ca60*/  WARPSYNC.COLLECTIVE R15, `(.L_x_5174) ;  /* 0x000000000f087348 */ /* 0x000fea0003c00000 */
[----:B------:R0:W1:Y:S02]  /*1ca70*/  SHFL.UP P6, R14, R13, R12, R11 ;  /* 0x0400000c0d0e7389 */ /* 0x00006400000c000b */
[----:B01----:R-:W-:Y:S01]  /*1ca80*/  ENDCOLLECTIVE ;  /* 0x000000000000791b */ /* 0x003fe20003800000 */
.L_x_5174:
[----:B------:R-:W-:Y:S01]  /*1ca90*/  IMAD.MOV.U32 R12, RZ, RZ, 0x10 ;  /* 0x00000010ff0c7424 */ /* 0x000fe200078e00ff */
[----:B------:R-:W-:-:S05]  /*1caa0*/  SEL R4, R14, RZ, P4 ;  /* 0x000000ff0e047207 */ /* 0x000fca0002000000 */
[----:B------:R-:W-:-:S04]  /*1cab0*/  IMAD.IADD R4, R3, 0x1, R4 ;  /* 0x0000000103047824 */ /* 0x000fc800078e0204 */
[----:B------:R-:W-:-:S07]  /*1cac0*/  IMAD.MOV.U32 R13, RZ, RZ, R4 ;  /* 0x000000ffff0d7224 */ /* 0x000fce00078e0004 */
[----:B------:R-:W-:Y:S05]  /*1cad0*/  WARPSYNC.COLLECTIVE R15, `(.L_x_5175) ;  /* 0x000000000f087348 */ /* 0x000fea0003c00000 */
[----:B------:R0:W1:Y:S02]  /*1cae0*/  SHFL.UP P6, R14, R13, R12, R11 ;  /* 0x0400000c0d0e7389 */ /* 0x00006400000c000b */
[----:B01----:R-:W-:Y:S01]  /*1caf0*/  ENDCOLLECTIVE ;  /* 0x000000000000791b */ /* 0x003fe20003800000 */
.L_x_5175:
        /* <DEDUP_REMOVED lines=8> */
.L_x_5176:
[----:B------:R-:W-:Y:S05]  /*1cb80*/  BRA `(.L_x_5177) ;  /* 0xffffffb800d47947 */ /* 0x000fea000383ffff */
.L_x_5071:
[----:B------:R-:W-:Y:S01]  /*1cb90*/  BSSY B0, `(.L_x_5178) ;  /* 0x0000006000007945 */ /* 0x000fe20003800000 */
[----:B------:R-:W-:Y:S01]  /*1cba0*/  PLOP3.LUT P6, PT, P6, PT, PT, 0x8, 0x0 ;  /* 0x000000000000781c */ /* 0x000fe200037ce170 */
[----:B------:R-:W-:-:S12]  /*1cbb0*/  IMAD.MOV.U32 R15, RZ, RZ, -0x1 ;  /* 0xffffffffff0f7424 */ /* 0x000fd800078e00ff */
[----:B0-----:R-:W-:Y:S05]  /*1cbc0*/  WARPSYNC.COLLECTIVE R15, `(.L_x_5179) ;  /* 0x000000000f087348 */ /* 0x001fea0003c00000 */
[----:B------:R-:W-:Y:S01]  /*1cbd0*/  VOTE.ANY R14, PT, P6 ;  /* 0x00000000000e7806 */ /* 0x000fe200030e0100 */
[----:B0-----:R-:W-:Y:S06]  /*1cbe0*/  ENDCOLLECTIVE ;  /* 0x000000000000791b */ /* 0x001fec0003800000 */
.L_x_5179:
[----:B------:R-:W-:Y:S05]  /*1cbf0*/  BSYNC B0 ;  /* 0x0000000000007941 */ /* 0x000fea0003800000 */
.L_x_5178:
        /* <DEDUP_REMOVED lines=8> */
.L_x_5180:
[----:B------:R-:W-:Y:S02]  /*1cc80*/  IMAD.IADD R27, R12, 0x1, R27 ;  /* 0x000000010c1b7824 */ /* 0x000fe400078e021b */
[----:B------:R-:W-:Y:S02]  /*1cc90*/  IMAD.MOV.U32 R13, RZ, RZ, R8 ;  /* 0x000000ffff0d7224 */ /* 0x000fe400078e0008 */
[----:B------:R-:W-:-:S07]  /*1cca0*/  IMAD.MOV.U32 R25, RZ, RZ, R14 ;  /* 0x000000ffff197224 */ /* 0x000fce00078e000e */
[----:B------:R-:W-:Y:S05]  /*1ccb0*/  WARPSYNC.COLLECTIVE R15, `(.L_x_5181) ;  /* 0x000000000f087348 */ /* 0x000fea0003c00000 */
[----:B------:R0:W1:Y:S02]  /*1ccc0*/  SHFL.IDX P6, R14, R13, R12, R11 ;  /* 0x0000000c0d0e7389 */ /* 0x00006400000c000b */
[----:B01----:R-:W-:Y:S01]  /*1ccd0*/  ENDCOLLECTIVE ;  /* 0x000000000000791b */ /* 0x003fe20003800000 */
.L_x_5181:
[----:B------:R-:W-:Y:S01]  /*1cce0*/  IMAD.MOV.U32 R8, RZ, RZ, R14 ;  /* 0x000000ffff087224 */ /* 0x000fe200078e000e */
[----:B------:R-:W-:Y:S06]  /*1ccf0*/  BRA `(.L_x_5182) ;  /* 0xffffffb800b87947 */ /* 0x000fec000383ffff */
.L_x_5073:
[----:B------:R-:W-:Y:S01]  /*1cd00*/  BSSY B0, `(.L_x_5183) ;  /* 0x0000007000007945 */ /* 0x000fe20003800000 */
[----:B------:R-:W-:Y:S02]  /*1cd10*/  IMAD.MOV.U32 R13, RZ, RZ, R3 ;  /* 0x000000ffff0d7224 */ /* 0x000fe400078e0003 */
[----:B------:R-:W-:Y:S02]  /*1cd20*/  IMAD.MOV.U32 R11, RZ, RZ, 0x1f ;  /* 0x0000001fff0b7424 */ /* 0x000fe400078e00ff */
[----:B------:R-:W-:-:S07]  /*1cd30*/  IMAD.MOV.U32 R15, RZ, RZ, -0x1 ;  /* 0xffffffffff0f7424 */ /* 0x000fce00078e00ff */
[----:B0-23--:R-:W-:Y:S05]  /*1cd40*/  WARPSYNC.COLLECTIVE R15, `(.L_x_5184) ;  /* 0x000000000f087348 */ /* 0x00dfea0003c00000 */
[----:B------:R1:W4:Y:S02]  /*1cd50*/  SHFL.IDX P6, R14, R13, R12, R11 ;  /* 0x0000000c0d0e7389 */ /* 0x00032400000c000b */
[----:B01234-:R-:W-:Y:S01]  /*1cd60*/  ENDCOLLECTIVE ;  /* 0x000000000000791b */ /* 0x01ffe20003800000 */
.L_x_5184:
[----:B------:R-:W-:Y:S05]  /*1cd70*/  BSYNC B0 ;  /* 0x0000000000007941 */ /* 0x000fea0003800000 */
.L_x_5183:
[----:B------:R-:W-:Y:S01]  /*1cd80*/  IMAD.MOV.U32 R24, RZ, RZ, R14 ;  /* 0x000000ffff187224 */ /* 0x000fe200078e000e */
[----:B------:R-:W-:Y:S06]  /*1cd90*/  BRA `(.L_x_5072) ;  /* 0xffffffb800a87947 */ /* 0x000fec000383ffff */
.L_x_5079:
[----:B0-----:R0:W1:Y:S02]  /*1cda0*/  SYNCS.PHASECHK.TRANS64.TRYWAIT P0, [R5+URZ+0x38820], R0 ;  /* 0x03882000050075a7 */ /* 0x001064000800017f */
[----:B-1----:R-:W-:Y:S05]  /*1cdb0*/  @!P0 NANOSLEEP.SYNCS 0x989680 ;  /* 0x009896800000895d */ /* 0x002fea0003900000 */
[----:B------:R-:W1:Y:S02]  /*1cdc0*/  @!P0 SYNCS.PHASECHK.TRANS64 P0, [R5+URZ+0x38820], R0 ;  /* 0x03882000050085a7 */ /* 0x000e64000800007f */
[----:B-1----:R-:W-:Y:S05]  /*1cdd0*/  @!P0 BRA `(.L_x_5079) ;  /* 0xfffffffc00f08947 */ /* 0x002fea000383ffff */
[----:B------:R-:W-:Y:S05]  /*1cde0*/  BRA `(.L_x_5185) ;  /* 0xffffffc400007947 */ /* 0x000fea000383ffff */
.L_x_5080:
        /* <DEDUP_REMOVED lines=11> */
.L_x_5187:
[----:B------:R-:W-:Y:S05]  /*1cea0*/  BSYNC B0 ;  /* 0x0000000000007941 */ /* 0x000fea0003800000 */
.L_x_5186:
[----:B------:R-:W-:Y:S05]  /*1ceb0*/  BRA `(.L_x_5188) ;  /* 0xffffffc000e87947 */ /* 0x000fea000383ffff */
.L_x_5083:
[----:B------:R-:W-:Y:S01]  /*1cec0*/  BSSY B1, `(.L_x_5189) ;  /* 0x0000006000017945 */ /* 0x000fe20003800000 */
[----:B------:R-:W-:-:S07]  /*1ced0*/  IMAD.MOV.U32 R15, RZ, RZ, -0x1 ;  /* 0xffffffffff0f7424 */ /* 0x000fce00078e00ff */
[----:B0-234-:R-:W-:Y:S05]  /*1cee0*/  WARPSYNC.COLLECTIVE R15, `(.L_x_5190) ;  /* 0x000000000f0c7348 */ /* 0x01dfea0003c00000 */
[----:B------:R-:W-:Y:S02]  /*1cef0*/  ELECT P6, UR62, PT ;  /* 0x00000000003e782f */ /* 0x000fe400038c0000 */
[----:B------:R-:W-:Y:S01]  /*1cf00*/  MOV R14, UR62 ;  /* 0x0000003e000e7c02 */ /* 0x000fe20008000f00 */
[----:B0-234-:R-:W-:Y:S10]  /*1cf10*/  ENDCOLLECTIVE ;  /* 0x000000000000791b */ /* 0x01dff40003800000 */
.L_x_5190:
[----:B------:R-:W-:Y:S05]  /*1cf20*/  BSYNC B1 ;  /* 0x0000000000017941 */ /* 0x000fea0003800000 */
.L_x_5189:
[----:B------:R-:W-:Y:S05]  /*1cf30*/  BRA `(.L_x_5191) ;  /* 0xffffffc000e07947 */ /* 0x000fea000383ffff */
.L_x_5085:
[----:B0-----:R0:W1:Y:S02]  /*1cf40*/  SYNCS.PHASECHK.TRANS64.TRYWAIT P1, [R3+URZ+0x38840], R2 ;  /* 0x03884002030075a7 */ /* 0x001064000802017f */
[----:B-1----:R-:W-:Y:S05]  /*1cf50*/  @!P1 NANOSLEEP.SYNCS 0x989680 ;  /* 0x009896800000995d */ /* 0x002fea0003900000 */
[----:B------:R-:W1:Y:S02]  /*1cf60*/  @!P1 SYNCS.PHASECHK.TRANS64 P1, [R3+URZ+0x38840], R2 ;  /* 0x03884002030095a7 */ /* 0x000e64000802007f */
[----:B-1----:R-:W-:Y:S05]  /*1cf70*/  @!P1 BRA `(.L_x_5085) ;  /* 0xfffffffc00f09947 */ /* 0x002fea000383ffff */
[----:B------:R-:W-:Y:S05]  /*1cf80*/  BRA `(.L_x_5192) ;  /* 0xffffffc400007947 */ /* 0x000fea000383ffff */
.L_x_5087:
[----:B-1----:R1:W0:Y:S02]  /*1cf90*/  SYNCS.PHASECHK.TRANS64.TRYWAIT P1, [R5+URZ+0x38840], R0 ;  /* 0x03884000050075a7 */ /* 0x002224000802017f */
[----:B0-----:R-:W-:Y:S05]  /*1cfa0*/  @!P1 NANOSLEEP.SYNCS 0x989680 ;  /* 0x009896800000995d */ /* 0x001fea0003900000 */
[----:B------:R-:W0:Y:S02]  /*1cfb0*/  @!P1 SYNCS.PHASECHK.TRANS64 P1, [R5+URZ+0x38840], R0 ;  /* 0x03884000050095a7 */ /* 0x000e24000802007f */
[----:B0-----:R-:W-:Y:S05]  /*1cfc0*/  @!P1 BRA `(.L_x_5087) ;  /* 0xfffffffc00f09947 */ /* 0x001fea000383ffff */
[----:B------:R-:W-:Y:S05]  /*1cfd0*/  BRA `(.L_x_5193) ;  /* 0xffffffc4000c7947 */ /* 0x000fea000383ffff */
.L_x_5089:
[----:B------:R0:W0:Y:S02]  /*1cfe0*/  SYNCS.PHASECHK.TRANS64.TRYWAIT P1, [R3+URZ+0x38860], R2 ;  /* 0x03886002030075a7 */ /* 0x000024000802017f */
[----:B0-----:R-:W-:Y:S05]  /*1cff0*/  @!P1 NANOSLEEP.SYNCS 0x989680 ;  /* 0x009896800000995d */ /* 0x001fea0003900000 */
[----:B------:R-:W0:Y:S02]  /*1d000*/  @!P1 SYNCS.PHASECHK.TRANS64 P1, [R3+URZ+0x38860], R2 ;  /* 0x03886002030095a7 */ /* 0x000e24000802007f */
[----:B0-----:R-:W-:Y:S05]  /*1d010*/  @!P1 BRA `(.L_x_5089) ;  /* 0xfffffffc00f09947 */ /* 0x001fea000383ffff */
[----:B------:R-:W-:Y:S05]  /*1d020*/  BRA `(.L_x_5194) ;  /* 0xffffffc400087947 */ /* 0x000fea000383ffff */
.L_x_5195:
        /* <DEDUP_REMOVED lines=13> */
.L_x_5663:


//--------------------- .text._ZN7cutlass13device_kernelIN5flash11enable_sm90INS1_16FlashAttnFwdSm90INS1_25CollectiveMainloopFwdSm90ILi2EN4cute5tupleIJNS5_1CILi1EEES8_S8_EEENS6_IJNS7_ILi64EEESA_SA_EEELi512ENS_10bfloat16_tEfNS_4arch4Sm90ELb1ELb0ELb0ELb1ELb1ELb1ELb1ELb0ELb0ELb1ELb1ELb0EEENS1_21CollectiveEpilogueFwdINS6_IJSA_NS7_ILi512EEESA_EEES9_SC_SE_Li256ELb1ELb1ELb1ELb0EEENS1_36VarlenDynamicPersistentTileSchedulerILi64ELi64ELi256ELi128ELb1ELb1ELb1ELb1ELb1ELb1EEEEEEEEEvNT_6ParamsE --------------------------
	.section	.text._ZN7cutlass13device_kernelIN5flash11enable_sm90INS1_16FlashAttnFwdSm90INS1_25CollectiveMainloopFwdSm90ILi2EN4cute5tupleIJNS5_1CILi1EEES8_S8_EEENS6_IJNS7_ILi64EEESA_SA_EEELi512ENS_10bfloat16_tEfNS_4arch4Sm90ELb1ELb0ELb0ELb1ELb1ELb1ELb1ELb0ELb0ELb1ELb1ELb0EEENS1_21CollectiveEpilogueFwdINS6_IJSA_NS7_ILi512EEESA_EEES9_SC_SE_Li256ELb1ELb1ELb1ELb0EEENS1_36VarlenDynamicPersistentTileSchedulerILi64ELi64ELi256ELi128ELb1ELb1ELb1ELb1ELb1ELb1EEEEEEEEEvNT_6ParamsE,"ax",@progbits
	.align	128
.text._ZN7cutlass13device_kernelIN5flash11enable_sm90INS1_16FlashAttnFwdSm90INS1_25CollectiveMainloopFwdSm90ILi2EN4cute5tupleIJNS5_1CILi1EEES8_S8_EEENS6_IJNS7_ILi64EEESA_SA_EEELi512ENS_10bfloat16_tEfNS_4arch4Sm90ELb1ELb0ELb0ELb1ELb1ELb1ELb1ELb0ELb0ELb1ELb1ELb0EEENS1_21CollectiveEpilogueFwdINS6_IJSA_NS7_ILi512EEESA_EEES9_SC_SE_Li256ELb1ELb1ELb1ELb0EEENS1_36VarlenDynamicPersistentTileSchedulerILi64ELi64ELi256ELi128ELb1ELb1ELb1ELb1ELb1ELb1EEEEEEEEEvNT_6ParamsE:
        .type           _ZN7cutlass13device_kernelIN5flash11enable_sm90INS1_16FlashAttnFwdSm90INS1_25CollectiveMainloopFwdSm90ILi2EN4cute5tupleIJNS5_1CILi1EEES8_S8_EEENS6_IJNS7_ILi64EEESA_SA_EEELi512ENS_10bfloat16_tEfNS_4arch4Sm90ELb1ELb0ELb0ELb1ELb1ELb1ELb1ELb0ELb0ELb1ELb1ELb0EEENS1_21CollectiveEpilogueFwdINS6_IJSA_NS7_ILi512EEESA_EEES9_SC_SE_Li256ELb1ELb1ELb1ELb0EEENS1_36VarlenDynamicPersistentTileSchedulerILi64ELi64ELi256ELi128ELb1ELb1ELb1ELb1ELb1ELb1EEEEEEEEEvNT_6ParamsE,@function
        .size           _ZN7cutlass13device_kernelIN5flash11enable_sm90INS1_16FlashAttnFwdSm90INS1_25CollectiveMainloopFwdSm90ILi2EN4cute5tupleIJNS5_1CILi1EEES8_S8_EEENS6_IJNS7_ILi64EEESA_SA_EEELi512ENS_10bfloat16_tEfNS_4arch4Sm90ELb1ELb0ELb0ELb1ELb1ELb1ELb1ELb0ELb0ELb1ELb1ELb0EEENS1_21CollectiveEpilogueFwdINS6_IJSA_NS7_ILi512EEESA_EEES9_SC_SE_Li256ELb1ELb1ELb1ELb0EEENS1_36VarlenDynamicPersistentTileSchedulerILi64ELi64ELi256ELi128ELb1ELb1ELb1ELb1ELb1ELb1EEEEEEEEEvNT_6ParamsE,(.L_x_5664 - _ZN7cutlass13device_kernelIN5flash11enable_sm90INS1_16FlashAttnFwdSm90INS1_25CollectiveMainloopFwdSm90ILi2EN4cute5tupleIJNS5_1CILi1EEES8_S8_EEENS6_IJNS7_ILi64EEESA_SA_EEELi512ENS_10bfloat16_tEfNS_4arch4Sm90ELb1ELb0ELb0ELb1ELb1ELb1ELb1ELb0ELb0ELb1ELb1ELb0EEENS1_21CollectiveEpilogueFwdINS6_IJSA_NS7_ILi512EEESA_EEES9_SC_SE_Li256ELb1ELb1ELb1ELb0EEENS1_36VarlenDynamicPersistentTileSchedulerILi64ELi64ELi256ELi128ELb1ELb1ELb1ELb1ELb1ELb1EEEEEEEEEvNT_6ParamsE)
        .other          _ZN7cutlass13device_kernelIN5flash11enable_sm90INS1_16FlashAttnFwdSm90INS1_25CollectiveMainloopFwdSm90ILi2EN4cute5tupleIJNS5_1CILi1EEES8_S8_EEENS6_IJNS7_ILi64EEESA_SA_EEELi512ENS_10bfloat16_tEfNS_4arch4Sm90ELb1ELb0ELb0ELb1ELb1ELb1ELb1ELb0ELb0ELb1ELb1ELb0EEENS1_21CollectiveEpilogueFwdINS6_IJSA_NS7_ILi512EEESA_EEES9_SC_SE_Li256ELb1ELb1ELb1ELb0EEENS1_36VarlenDynamicPersistentTileSchedulerILi64ELi64ELi256ELi128ELb1ELb1ELb1ELb1ELb1ELb1EEEEEEEEEvNT_6ParamsE,@"STO_CUDA_ENTRY STV_DEFAULT"
_ZN7cutlass13device_kernelIN5flash11enable_sm90INS1_16FlashAttnFwdSm90INS1_25CollectiveMainloopFwdSm90ILi2EN4cute5tupleIJNS5_1CILi1EEES8_S8_EEENS6_IJNS7_ILi64EEESA_SA_EEELi512ENS_10bfloat16_tEfNS_4arch4Sm90ELb1ELb0ELb0ELb1ELb1ELb1ELb1ELb0ELb0ELb1ELb1ELb0EEENS1_21CollectiveEpilogueFwdINS6_IJSA_NS7_ILi512EEESA_EEES9_SC_SE_Li256ELb1ELb1ELb1ELb0EEENS1_36VarlenDynamicPersistentTileSchedulerILi64ELi64ELi256ELi128ELb1ELb1ELb1ELb1ELb1ELb1EEEEEEEEEvNT_6ParamsE:
[----:B------:R-:W0:Y:S02]  /*0000*/  LDC R1, c[0x0][0x28] ;  /* 0x00000a00ff017b82 */ /* 0x000e240000000800 */
[----:B0-----:R-:W-:Y:S01]  /*0010*/  VIADD R1, R1, 0xffffff78 ;  /* 0xffffff7801017836 */ /* 0x001fe20000000000 */
[----:B------:R-:W0:Y:S01]  /*0020*/  S2R R0, SR_TID.X ;  /* 0x0000000000007919 */ /* 0x000e220000002100 */
[----:B------:R-:W-:Y:S01]  /*0030*/  ELECT P0, URZ, PT ;  /* 0x00000000003f782f */ /* 0x000fe20003800000 */
[----:B------:R-:W-:Y:S01]  /*0040*/  BSSY B0, `(.L_x_5196) ;  /* 0x000000d000007945 */ /* 0x000fe20003800000 */
[----:B0-----:R-:W-:-:S05]  /*0050*/  SHF.R.U32.HI R2, RZ, 0x5, R0 ;  /* 0x00000005ff027819 */ /* 0x001fca0000011600 */
        /* <DEDUP_REMOVED lines=11> */
.L_x_5197:
[----:B------:R-:W-:Y:S05]  /*0110*/  BSYNC B0 ;  /* 0x0000000000007941 */ /* 0x000fea0003800000 */
.L_x_5196:
[----:B------:R-:W-:Y:S01]  /*0120*/  SHF.R.U32.HI R4, RZ, 0x7, R0 ;  /* 0x00000007ff047819 */ /* 0x000fe20000011600 */
[----:B------:R-:W-:Y:S01]  /*0130*/  VOTEU.ANY UP0, P0 ;  /* 0x00000000003f7886 */ /* 0x000fe20000000100 */
[----:B------:R-:W0:Y:S01]  /*0140*/  SHFL.IDX PT, R3, R2, RZ, 0x1f ;  /* 0x00001fff02037589 */ /* 0x000e2200000e0000 */
[----:B------:R-:W-:Y:S01]  /*0150*/  UMOV UR4, 0x80 ;  /* 0x0000008000047882 */ /* 0x000fe20000000000 */
[----:B------:R-:W-:Y:S01]  /*0160*/  UMOV UR7, 0x100 ;  /* 0x0000010000077882 */ /* 0x000fe20000000000 */
[----:B------:R-:W-:Y:S01]  /*0170*/  VOTEU.ANY UP1, P0 ;  /* 0x00000000003f7886 */ /* 0x000fe20000020100 */
[----:B------:R-:W1:Y:S01]  /*0180*/  SHFL.IDX PT, R4, R4, RZ, 0x1f ;  /* 0x00001fff04047589 */ /* 0x000e6200000e0000 */
[----:B------:R-:W2:Y:S01]  /*0190*/  @UP0 S2UR UR8, SR_CgaCtaId ;  /* 0x00000000000809c3 */ /* 0x000ea20000008800 */
[----:B------:R-:W-:Y:S01]  /*01a0*/  @UP0 UMOV UR6, 0x400 ;  /* 0x0000040000060882 */ /* 0x000fe20000000000 */
[----:B------:R-:W-:-:S04]  /*01b0*/  @UP0 UIADD3 UR4, -UR4, 0x100000, URZ ;  /* 0x0010000004040890 */ /* 0x000fc8000fffe13f */
[----:B------:R-:W-:Y:S02]  /*01c0*/  @UP0 USHF.L.U32 UR5, UR4, 0xb, URZ ;  /* 0x0000000b04050899 */ /* 0x000fe4000800063f */
[----:B------:R-:W-:Y:S01]  /*01d0*/  @UP0 USHF.L.U32 UR4, UR4, 0x1, URZ ;  /* 0x0000000104040899 */ /* 0x000fe2000800063f */
[----:B------:R-:W-:Y:S01]  /*01e0*/  VOTEU.ANY UP2, P0 ;  /* 0x00000000003f7886 */ /* 0x000fe20000040100 */
[----:B0-----:R-:W-:Y:S01]  /*01f0*/  ISETP.NE.AND P1, PT, R3, RZ, PT ;  /* 0x000000ff0300720c */ /* 0x001fe20003f25270 */
[----:B-1----:R0:W-:Y:S01]  /*0200*/  STL [R1+0x7c], R4 ;  /* 0x00007c0401007387 */ /* 0x0021e20000100800 */
[----:B--2---:R-:W-:Y:S02]  /*0210*/  @UP0 ULEA UR8, UR8, UR6, 0x18 ;  /* 0x0000000608080291 */ /* 0x004fe4000f8ec03f */
[----:B------:R-:W-:-:S04]  /*0220*/  @UP0 UIADD3 UR6, -UR7, 0x100000, URZ ;  /* 0x0010000007060890 */ /* 0x000fc8000fffe13f */
[----:B------:R-:W-:Y:S02]  /*0230*/  @UP0 USHF.L.U32 UR7, UR6, 0xb, URZ ;  /* 0x0000000b06070899 */ /* 0x000fe4000800063f */
[----:B------:R-:W-:Y:S01]  /*0240*/  @UP0 USHF.L.U32 UR6, UR6, 0x1, URZ ;  /* 0x0000000106060899 */ /* 0x000fe2000800063f */
[----:B------:R-:W-:Y:S01]  /*0250*/  VOTEU.ANY UP0, P0 ;  /* 0x00000000003f7886 */ /* 0x000fe20000000100 */
[----:B------:R-:W1:Y:S04]  /*0260*/  FENCE.VIEW.ASYNC.S ;  /* 0x00000000000073c6 */ /* 0x000e680000000000 */
[----:B-1----:R0:W1:Y:S01]  /*0270*/  @UP0 SYNCS.EXCH.64 URZ, [UR8+0x38800], UR4 ;  /* 0x03880004083f05b2 */ /* 0x0020620008000100 */
[----:B------:R0:W2:Y:S05]  /*0280*/  @UP1 SYNCS.EXCH.64 URZ, [UR8+0x38810], UR4 ;  /* 0x03881004083f15b2 */ /* 0x0000aa0008000100 */
[----:B------:R0:W3:Y:S02]  /*0290*/  @UP2 SYNCS.EXCH.64 URZ, [UR8+0x38820], UR6 ;  /* 0x03882006083f25b2 */ /* 0x0000e40008000100 */
        /* <DEDUP_REMOVED lines=15> */
.L_x_5198:
        /* <DEDUP_REMOVED lines=22> */
.L_x_5199:
        /* <DEDUP_REMOVED lines=18> */
.L_x_5200:
        /* <DEDUP_REMOVED lines=22> */
.L_x_5201:
        /* <DEDUP_REMOVED lines=22> */
.L_x_5202:
[----:B------:R-:W-:Y:S01]  /*08d0*/  IMAD.MOV.U32 R3, RZ, RZ, 0x1 ;  /* 0x00000001ff037424 */ /* 0x000fe200078e00ff */
[----:B------:R-:W-:Y:S01]  /*08e0*/  ISETP.NE.AND P0, PT, R4, RZ, PT ;  /* 0x000000ff0400720c */ /* 0x000fe20003f05270 */
[----:B------:R-:W-:Y:S01]  /*08f0*/  NOP ;  /* 0x0000000000007918 */ /* 0x000fe20000000000 */
[----:B------:R-:W-:Y:S01]  /*0900*/  ULDC.64 UR40, c[0x0][0x208] ;  /* 0x0000820000287ab9 */ /* 0x000fe20000000a00 */
[----:B------:R-:W-:Y:S01]  /*0910*/  BSSY B9, `(.L_x_5203) ;  /* 0x00022d6000097945 */ /* 0x000fe20003800000 */
[----:B------:R-:W-:-:S05]  /*0920*/  SEL R3, R3, 0x2, !P0 ;  /* 0x0000000203037807 */ /* 0x000fca0004000000 */
[----:B------:R0:W-:Y:S02]  /*0930*/  STL [R1+0x10], R3 ;  /* 0x0000100301007387 */ /* 0x0001e40000100800 */
[----:B01234-:R-:W-:Y:S06]  /*0940*/  BAR.SYNC.DEFER_BLOCKING 0x0 ;  /* 0x0000000000007b1d */ /* 0x01ffec0000010000 */
[----:B------:R-:W-:Y:S05]  /*0950*/  @!P0 BRA `(.L_x_5204) ;  /* 0x0000019800cc8947 */ /* 0x000fea0003800000 */
.L_x_5205:
        /* <DEDUP_REMOVED lines=19> */
[----:B------:R-:W2:Y:S01]  /*0a90*/  LDL.LU R22, [R1+0x10] ;  /* 0x0000100001167983 */ /* 0x000ea20000300800 */
[----:B------:R-:W-:Y:S02]  /*0aa0*/  VIADD R0, R0, 0xffffff80 ;  /* 0xffffff8000007836 */ /* 0x000fe40000000000 */
[----:B------:R-:W-:Y:S02]  /*0ab0*/  IMAD.MOV.U32 R229, RZ, RZ, 0x40 ;  /* 0x00000040ffe57424 */ /* 0x000fe400078e00ff */
        /* <DEDUP_REMOVED lines=8> */
[----:B------:R-:W-:-:S02]  /*0b40*/  LOP3.LUT R9, R2, 0xffffff80, RZ, 0xc0, !PT ;  /* 0xffffff8002097812 */ /* 0x000fc400078ec0ff */
[----:B------:R-:W-:Y:S02]  /*0b50*/  LOP3.LUT R21, R3, 0xfffffff8, RZ, 0xc0, !PT ;  /* 0xfffffff803157812 */ /* 0x000fe400078ec0ff */
[----:B------:R-:W-:Y:S01]  /*0b60*/  LOP3.LUT R3, R4, 0xfffffff0, RZ, 0xc0, !PT ;  /* 0xfffffff004037812 */ /* 0x000fe200078ec0ff */
[C---:B------:R-:W-:Y:S01]  /*0b70*/  IMAD.IADD R9, R0.reuse, 0x1, -R9 ;  /* 0x0000000100097824 */ /* 0x040fe200078e0a09 */
[----:B------:R-:W-:Y:S01]  /*0b80*/  SHF.R.S32.HI R7, RZ, 0x4, R4 ;  /* 0x00000004ff077819 */ /* 0x000fe20000011404 */
[C---:B------:R-:W-:Y:S01]  /*0b90*/  IMAD.IADD R21, R0.reuse, 0x1, -R21 ;  /* 0x0000000100157824 */ /* 0x040fe200078e0a15 */
[----:B------:R-:W-:Y:S01]  /*0ba0*/  LOP3.LUT R19, R11, 0xfffffffc, RZ, 0xc0, !PT ;  /* 0xfffffffc0b137812 */ /* 0x000fe200078ec0ff */
[----:B------:R-:W-:Y:S01]  /*0bb0*/  IMAD.IADD R3, R0, 0x1, -R3 ;  /* 0x0000000100037824 */ /* 0x000fe200078e0a03 */
[----:B------:R-:W-:Y:S01]  /*0bc0*/  LEA.HI R4, R4, R7, RZ, 0x1 ;  /* 0x0000000704047211 */ /* 0x000fe200078f08ff */
[----:B------:R-:W-:Y:S01]  /*0bd0*/  IMAD.SHL.U32 R195, R21, 0x8, RZ ;  /* 0x0000000815c37824 */ /* 0x000fe200078e00ff */
[----:B------:R-:W-:Y:S01]  /*0be0*/  SHF.R.S32.HI R187, RZ, 0x2, R11 ;  /* 0x00000002ffbb7819 */ /* 0x000fe2000001140b */
[----:B------:R-:W-:Y:S01]  /*0bf0*/  IMAD.IADD R19, R0, 0x1, -R19 ;  /* 0x0000000100137824 */ /* 0x000fe200078e0a13 */
[----:B------:R-:W-:Y:S01]  /*0c00*/  SHF.R.S32.HI R8, RZ, 0x1f, R3 ;  /* 0x0000001fff087819 */ /* 0x000fe20000011403 */
[----:B------:R-:W-:Y:S01]  /*0c10*/  VIADD R35, R195, 0x80 ;  /* 0x00000080c3237836 */ /* 0x000fe20000000000 */
[----:B------:R-:W-:Y:S01]  /*0c20*/  SHF.R.S32.HI R0, RZ, 0x1f, R9 ;  /* 0x0000001fff007819 */ /* 0x000fe20000011409 */
[----:B------:R-:W-:Y:S01]  /*0c30*/  VIADD R25, R187, 0x20 ;  /* 0x00000020bb197836 */ /* 0x000fe20000000000 */
[----:B------:R-:W-:Y:S01]  /*0c40*/  LEA.HI R10, R8, R3, RZ, 0x3 ;  /* 0x00000003080a7211 */ /* 0x000fe200078f18ff */
[C---:B------:R-:W-:Y:S01]  /*0c50*/  IMAD.SHL.U32 R18, R19.reuse, 0x8, RZ ;  /* 0x0000000813127824 */ /* 0x040fe200078e00ff */
[--C-:B------:R-:W-:Y:S01]  /*0c60*/  SHF.R.S32.HI R24, RZ, 0x5, R5.reuse ;  /* 0x00000005ff187819 */ /* 0x100fe20000011405 */
[----:B------:R-:W-:Y:S01]  /*0c70*/  IMAD.SHL.U32 R190, R19, 0x4, RZ ;  /* 0x0000000413be7824 */ /* 0x000fe200078e00ff */
[----:B------:R-:W-:Y:S01]  /*0c80*/  LOP3.LUT R4, R4, 0x1ffffffe, RZ, 0xc0, !PT ;  /* 0x1ffffffe04047812 */ /* 0x000fe200078ec0ff */
[----:B------:R-:W-:Y:S01]  /*0c90*/  VIADD R34, R195, 0xc0 ;  /* 0x000000c0c3227836 */ /* 0x000fe20000000000 */
[----:B------:R-:W-:Y:S01]  /*0ca0*/  SHF.R.S32.HI R5, RZ, 0x1f, R5 ;  /* 0x0000001fff057819 */ /* 0x000fe20000011405 */
[----:B------:R-:W-:Y:S01]  /*0cb0*/  VIADD R226, R18, 0x40 ;  /* 0x0000004012e27836 */ /* 0x000fe20000000000 */
[-C--:B------:R-:W-:Y:S01]  /*0cc0*/  LEA.HI R6, R0, R9.reuse, RZ, 0x2 ;  /* 0x0000000900067211 */ /* 0x080fe200078f10ff */
[----:B------:R-:W-:Y:S01]  /*0cd0*/  IMAD.IADD R4, R7, 0x1, -R4 ;  /* 0x0000000107047824 */ /* 0x000fe200078e0a04 */
[----:B------:R-:W-:Y:S01]  /*0ce0*/  SHF.R.S32.HI R20, RZ, 0x7, R2 ;  /* 0x00000007ff147819 */ /* 0x000fe20000011402 */
[----:B------:R-:W-:Y:S01]  /*0cf0*/  VIADD R33, R195, 0x100 ;  /* 0x00000100c3217836 */ /* 0x000fe20000000000 */
        /* <DEDUP_REMOVED lines=9> */
[----:B------:R-:W-:Y:S01]  /*0d90*/  VIADD R225, R18, 0x60 ;  /* 0x0000006012e17836 */ /* 0x000fe20000000000 */
[----:B------:R-:W-:Y:S01]  /*0da0*/  LOP3.LUT R5, R5, 0x3ffffc, RZ, 0xc0, !PT ;  /* 0x003ffffc05057812 */ /* 0x000fe200078ec0ff */
[C---:B------:R-:W-:Y:S01]  /*0db0*/  VIADD R32, R195.reuse, 0x140 ;  /* 0x00000140c3207836 */ /* 0x040fe20000000000 */
[----:B------:R-:W-:Y:S01]  /*0dc0*/  SHF.R.S32.HI R3, RZ, 0x1f, R25 ;  /* 0x0000001fff037819 */ /* 0x000fe20000011419 */
[----:B------:R-:W-:Y:S01]  /*0dd0*/  VIADD R36, R195, 0x40 ;  /* 0x00000040c3247836 */ /* 0x000fe20000000000 */
[----:B------:R-:W-:Y:S01]  /*0de0*/  LEA.HI R0, R0, R9, RZ, 0x5 ;  /* 0x0000000900007211 */ /* 0x000fe200078f28ff */
[----:B------:R-:W-:Y:S01]  /*0df0*/  IMAD.IADD R9, R9, 0x1, -R6 ;  /* 0x0000000109097824 */ /* 0x000fe200078e0a06 */
[----:B------:R-:W-:Y:S01]  /*0e00*/  LEA.HI R8, R8, R7, RZ, 0x3 ;  /* 0x0000000708087211 */ /* 0x000fe200078f18ff */
[----:B------:R-:W-:Y:S01]  /*0e10*/  IMAD.IADD R5, R24, 0x1, -R5 ;  /* 0x0000000118057824 */ /* 0x000fe200078e0a05 */
[----:B------:R-:W-:Y:S01]  /*0e20*/  LEA.HI R6, R3, R25, RZ, 0x3 ;  /* 0x0000001903067211 */ /* 0x000fe200078f18ff */
[----:B------:R-:W-:Y:S01]  /*0e30*/  IMAD.SHL.U32 R3, R12, 0x40, RZ ;  /* 0x000000400c037824 */ /* 0x000fe200078e00ff */
[----:B------:R-:W-:Y:S01]  /*0e40*/  LOP3.LUT R8, R8, 0xfffffff8, RZ, 0xc0, !PT ;  /* 0xfffffff808087812 */ /* 0x000fe200078ec0ff */
[----:B------:R-:W-:Y:S01]  /*0e50*/  IMAD R23, R5, 0x10, R16 ;  /* 0x0000001005177824 */ /* 0x000fe200078e0210 */
[----:B------:R-:W-:Y:S01]  /*0e60*/  SHF.R.S32.HI R0, RZ, 0x5, R0 ;  /* 0x00000005ff007819 */ /* 0x000fe20000011400 */
[----:B------:R-:W-:Y:S01]  /*0e70*/  IMAD.SHL.U32 R5, R25, 0x40, RZ ;  /* 0x0000004019057824 */ /* 0x000fe200078e00ff */
[----:B------:R-:W-:Y:S01]  /*0e80*/  LOP3.LUT R3, R3, 0x1c0, RZ, 0xc0, !PT ;  /* 0x000001c003037812 */ /* 0x000fe200078ec0ff */
[----:B------:R-:W-:Y:S01]  /*0e90*/  IMAD.IADD R193, R7, 0x1, -R8 ;  /* 0x0000000107c17824 */ /* 0x000fe200078e0a08 */
[----:B------:R-:W-:Y:S01]  /*0ea0*/  LOP3.LUT R10, R10, 0x7ffffe00, RZ, 0xc0, !PT ;  /* 0x7ffffe000a0a7812 */ /* 0x000fe200078ec0ff */
[--C-:B------:R-:W-:Y:S01]  /*0eb0*/  IMAD.U32 R8, R23, 0x40, R4.reuse ;  /* 0x0000004017087824 */ /* 0x100fe200078e0004 */
[----:B------:R-:W-:Y:S01]  /*0ec0*/  LOP3.LUT R4, R3, 0x8, R4, 0xf8, !PT ;  /* 0x0000000803047812 */ /* 0x000fe200078ef804 */
[----:B------:R-:W-:Y:S01]  /*0ed0*/  IMAD R193, R0, 0x10, R193 ;  /* 0x0000001000c17824 */ /* 0x000fe200078e02c1 */
[----:B------:R-:W-:Y:S01]  /*0ee0*/  SHF.R.U32.HI R3, RZ, 0x3, R3 ;  /* 0x00000003ff037819 */ /* 0x000fe20000011603 */
[----:B------:R-:W-:Y:S01]  /*0ef0*/  IMAD R10, R24, 0x400, R10 ;  /* 0x00000400180a7824 */ /* 0x000fe200078e020a */
[----:B------:R-:W-:Y:S01]  /*0f00*/  SHF.R.S32.HI R0, RZ, 0x1f, R11 ;  /* 0x0000001fff007819 */ /* 0x000fe2000001140b */
[----:B------:R-:W-:Y:S01]  /*0f10*/  IMAD.SHL.U32 R6, R6, 0x40, RZ ;  /* 0x0000004006067824 */ /* 0x000fe200078e00ff */
[----:B------:R-:W-:Y:S01]  /*0f20*/  LOP3.LUT R3, R4, R3, RZ, 0x3c, !PT ;  /* 0x0000000304037212 */ /* 0x000fe200078e3cff */
[C---:B------:R-:W-:Y:S01]  /*0f30*/  VIADD R31, R195.reuse, 0x180 ;  /* 0x00000180c31f7836 */ /* 0x040fe20000000000 */
[----:B------:R-:W-:Y:S01]  /*0f40*/  LEA.HI R2, R2, R20, RZ, 0x1 ;  /* 0x0000001402027211 */ /* 0x000fe200078f08ff */
[----:B------:R-:W-:Y:S01]  /*0f50*/  VIADD R209, R190, 0x10 ;  /* 0x00000010bed17836 */ /* 0x000fe20000000000 */
[----:B------:R-:W-:Y:S01]  /*0f60*/  LEA.HI R0, R0, R187, RZ, 0x3 ;  /* 0x000000bb00007211 */ /* 0x000fe200078f18ff */
[----:B------:R-:W-:Y:S01]  /*0f70*/  IMAD.IADD R10, R10, 0x1, R3 ;  /* 0x000000010a0a7824 */ /* 0x000fe200078e0203 */
[----:B------:R-:W-:Y:S01]  /*0f80*/  LOP3.LUT R2, R2, 0xfffffe, RZ, 0xc0, !PT ;  /* 0x00fffffe02027812 */ /* 0x000fe200078ec0ff */
[----:B------:R-:W-:Y:S01]  /*0f90*/  VIADD R30, R195, 0x1c0 ;  /* 0x000001c0c31e7836 */ /* 0x000fe20000000000 */
[----:B------:R-:W-:Y:S01]  /*0fa0*/  LEA.HI R3, R19, R19, RZ, 0x1 ;  /* 0x0000001313037211 */ /* 0x000fe200078f08ff */
[----:B------:R-:W-:Y:S01]  /*0fb0*/  VIADD R224, R18, 0x80 ;  /* 0x0000008012e07836 */ /* 0x000fe20000000000 */
[----:B------:R-:W-:Y:S01]  /*0fc0*/  LOP3.LUT R0, R0, 0xfffffff8, RZ, 0xc0, !PT ;  /* 0xfffffff800007812 */ /* 0x000fe200078ec0ff */
[----:B------:R-:W-:Y:S01]  /*0fd0*/  IMAD.IADD R2, R20, 0x1, -R2 ;  /* 0x0000000114027824 */ /* 0x000fe200078e0a02 */
[----:B------:R-:W-:Y:S01]  /*0fe0*/  LOP3.LUT R5, R5, 0x1c0, RZ, 0xc0, !PT ;  /* 0x000001c005057812 */ /* 0x000fe200078ec0ff */
[C---:B------:R-:W-:Y:S01]  /*0ff0*/  VIADD R223, R18.reuse, 0xa0 ;  /* 0x000000a012df7836 */ /* 0x040fe20000000000 */
[----:B------:R-:W-:Y:S01]  /*1000*/  SHF.R.S32.HI R37, RZ, 0x1f, R35 ;  /* 0x0000001fff257819 */ /* 0x000fe20000011423 */
[----:B------:R-:W-:Y:S01]  /*1010*/  IMAD.IADD R194, R187, 0x1, -R0 ;  /* 0x00000001bbc27824 */ /* 0x000fe200078e0a00 */
[----:B------:R-:W-:Y:S01]  /*1020*/  LOP3.LUT R4, R3, 0x1ffffffe, RZ, 0xc0, !PT ;  /* 0x1ffffffe03047812 */ /* 0x000fe200078ec0ff */
[C---:B------:R-:W-:Y:S01]  /*1030*/  VIADD R29, R18.reuse, 0x1c0 ;  /* 0x000001c0121d7836 */ /* 0x040fe20000000000 */
[----:B------:R-:W-:Y:S01]  /*1040*/  SHF.R.S32.HI R35, RZ, 0x1f, R34 ;  /* 0x0000001fff237819 */ /* 0x000fe20000011422 */
[----:B------:R-:W-:Y:S01]  /*1050*/  STL [R1+0x14], R24 ;  /* 0x0000141801007387 */ /* 0x000fe20000100800 */
[----:B------:R-:W-:Y:S01]  /*1060*/  SHF.R.U32.HI R7, RZ, 0x3, R5 ;  /* 0x00000003ff077819 */ /* 0x000fe20000011605 */
[C---:B------:R-:W-:Y:S01]  /*1070*/  VIADD R27, R18.reuse, 0x1e0 ;  /* 0x000001e0121b7836 */ /* 0x040fe20000000000 */
[----:B------:R-:W-:Y:S01]  /*1080*/  SHF.R.S32.HI R3, RZ, 0x1f, R226 ;  /* 0x0000001fff037819 */ /* 0x000fe200000114e2 */
[----:B------:R-:W-:Y:S01]  /*1090*/  STL [R1+0x70], R20 ;  /* 0x0000701401007387 */ /* 0x000fe20000100800 */
[----:B------:R-:W-:Y:S01]  /*10a0*/  SHF.R.S32.HI R34, RZ, 0x1f, R33 ;  /* 0x0000001fff227819 */ /* 0x000fe20000011421 */
[----:B------:R-:W-:Y:S01]  /*10b0*/  VIADD R222, R18, 0xc0 ;  /* 0x000000c012de7836 */ /* 0x000fe20000000000 */
[----:B------:R-:W-:Y:S01]  /*10c0*/  LOP3.LUT R5, R5, 0x38, R18, 0xf8, !PT ;  /* 0x0000003805057812 */ /* 0x000fe200078ef812 */
[----:B------:R-:W-:Y:S01]  /*10d0*/  IMAD.SHL.U32 R28, R2, 0x100, RZ ;  /* 0x00000100021c7824 */ /* 0x000fe200078e00ff */
[----:B------:R-:W-:Y:S01]  /*10e0*/  LOP3.LUT R6, R6, 0xfffffe00, RZ, 0xc0, !PT ;  /* 0xfffffe0006067812 */ /* 0x000fe200078ec0ff */
[----:B------:R0:W-:Y:S01]  /*10f0*/  STL [R1+0x84], R8 ;  /* 0x0000840801007387 */ /* 0x0001e20000100800 */
[----:B------:R-:W-:Y:S01]  /*1100*/  SHF.R.S32.HI R0, RZ, 0x1f, R225 ;  /* 0x0000001fff007819 */ /* 0x000fe200000114e1 */
[C---:B------:R-:W-:Y:S01]  /*1110*/  VIADD R221, R18.reuse, 0xe0 ;  /* 0x000000e012dd7836 */ /* 0x040fe20000000000 */
[----:B------:R-:W-:Y:S01]  /*1120*/  SHF.R.S32.HI R33, RZ, 0x1f, R32 ;  /* 0x0000001fff217819 */ /* 0x000fe20000011420 */
[----:B------:R-:W-:Y:S01]  /*1130*/  STL [R1+0x68], RZ ;  /* 0x000068ff01007387 */ /* 0x000fe20000100800 */
[----:B------:R-:W-:Y:S01]  /*1140*/  SHF.R.S32.HI R38, RZ, 0x1f, R36 ;  /* 0x0000001fff267819 */ /* 0x000fe20000011424 */
[C---:B------:R-:W-:Y:S01]  /*1150*/  VIADD R220, R18.reuse, 0x100 ;  /* 0x0000010012dc7836 */ /* 0x040fe20000000000 */
[----:B------:R-:W-:Y:S01]  /*1160*/  SHF.R.S32.HI R32, RZ, 0x1f, R31 ;  /* 0x0000001fff207819 */ /* 0x000fe2000001141f */
[----:B------:R-:W-:Y:S01]  /*1170*/  STL [R1+0x8], R29 ;  /* 0x0000081d01007387 */ /* 0x000fe20000100800 */
[----:B------:R-:W-:Y:S01]  /*1180*/  SHF.R.S32.HI R36, RZ, 0x1f, R209 ;  /* 0x0000001fff247819 */ /* 0x000fe200000114d1 */
[C---:B------:R-:W-:Y:S01]  /*1190*/  VIADD R219, R18.reuse, 0x120 ;  /* 0x0000012012db7836 */ /* 0x040fe20000000000 */
[----:B------:R-:W-:Y:S01]  /*11a0*/  SHF.R.S32.HI R31, RZ, 0x1f, R30 ;  /* 0x0000001fff1f7819 */ /* 0x000fe2000001141e */
[----:B------:R-:W-:Y:S01]  /*11b0*/  STL [R1+0x4], R27 ;  /* 0x0000041b01007387 */ /* 0x000fe20000100800 */
[----:B------:R-:W-:Y:S01]  /*11c0*/  SHF.R.S32.HI R11, RZ, 0x1f, R224 ;  /* 0x0000001fff0b7819 */ /* 0x000fe200000114e0 */
[----:B------:R-:W-:Y:S01]  /*11d0*/  VIADD R218, R18, 0x140 ;  /* 0x0000014012da7836 */ /* 0x000fe20000000000 */
[----:B------:R-:W-:Y:S01]  /*11e0*/  SHF.L.U64.HI R30, R226, 0x1, R3 ;  /* 0x00000001e21e7819 */ /* 0x000fe20000010203 */
[----:B------:R-:W-:Y:S01]  /*11f0*/  STL [R1+0x80], R28 ;  /* 0x0000801c01007387 */ /* 0x000fe20000100800 */
[----:B0-----:R-:W-:Y:S01]  /*1200*/  LOP3.LUT R8, R6, R5, R7, 0xf6, !PT ;  /* 0x0000000506087212 */ /* 0x001fe200078ef607 */
[----:B------:R-:W-:Y:S01]  /*1210*/  IMAD.MOV.U32 R5, RZ, RZ, R13 ;  /* 0x000000ffff057224 */ /* 0x000fe200078e000d */
[----:B------:R-:W-:Y:S01]  /*1220*/  SHF.R.S32.HI R2, RZ, 0x1f, R223 ;  /* 0x0000001fff027819 */ /* 0x000fe200000114df */
[----:B------:R-:W-:Y:S01]  /*1230*/  STL [R1+0x74], R36 ;  /* 0x0000742401007387 */ /* 0x000fe20000100800 */
[----:B------:R-:W-:Y:S01]  /*1240*/  SHF.L.U64.HI R0, R225, 0x1, R0 ;  /* 0x00000001e1007819 */ /* 0x000fe20000010200 */
[----:B------:R-:W-:Y:S01]  /*1250*/  IMAD.MOV.U32 R7, RZ, RZ, R15 ;  /* 0x000000ffff077224 */ /* 0x000fe200078e000f */
[----:B------:R-:W-:Y:S01]  /*1260*/  SHF.R.S32.HI R13, RZ, 0x1f, R222 ;  /* 0x0000001fff0d7819 */ /* 0x000fe200000114de */
[----:B------:R-:W-:Y:S01]  /*1270*/  STL [R1+0x1c], R30 ;  /* 0x00001c1e01007387 */ /* 0x000fe20000100800 */
[----:B------:R-:W-:Y:S01]  /*1280*/  SHF.L.U64.HI R3, R224, 0x1, R11 ;  /* 0x00000001e0037819 */ /* 0x000fe2000001020b */
[----:B------:R-:W-:Y:S01]  /*1290*/  IMAD.MOV.U32 R6, RZ, RZ, R14 ;  /* 0x000000ffff067224 */ /* 0x000fe200078e000e */
[----:B------:R-:W-:Y:S01]  /*12a0*/  R2P PR, R12, 0x6 ;  /* 0x000000060c007804 */ /* 0x000fe20000000000 */
[----:B------:R0:W-:Y:S01]  /*12b0*/  STL [R1+0x20], R0 ;  /* 0x0000200001007387 */ /* 0x0001e20000100800 */
[----:B------:R-:W-:Y:S01]  /*12c0*/  SHF.L.U64.HI R2, R223, 0x1, R2 ;  /* 0x00000001df027819 */ /* 0x000fe20000010202 */
        /* <DEDUP_REMOVED lines=10> */
[----:B------:R-:W-:Y:S01]  /*1370*/  IMAD.IADD R4, R19, 0x1, -R4 ;  /* 0x0000000113047824 */ /* 0x000fe200078e0a04 */
[----:B------:R-:W-:Y:S01]  /*1380*/  SHF.R.S32.HI R16, RZ, 0x1f, R217 ;  /* 0x0000001fff107819 */ /* 0x000fe200000114d9 */
[----:B------:R-:W-:Y:S01]  /*1390*/  IMAD R227, R10, 0x2, R17 ;  /* 0x000000020ae37824 */ /* 0x000fe200078e0211 */
[----:B-1----:R-:W-:Y:S01]  /*13a0*/  SHF.L.U64.HI R3, R221, 0x1, R12 ;  /* 0x00000001dd037819 */ /* 0x002fe2000001020c */
[----:B------:R0:W-:Y:S01]  /*13b0*/  STL [R1+0x2c], R0 ;  /* 0x00002c0001007387 */ /* 0x0001e20000100800 */
[----:B------:R-:W-:Y:S01]  /*13c0*/  SHF.R.S32.HI R25, RZ, 0x1f, R216 ;  /* 0x0000001fff197819 */ /* 0x000fe200000114d8 */
[----:B------:R-:W-:Y:S01]  /*13d0*/  IMAD R4, R4, 0x8, R193 ;  /* 0x0000000804047824 */ /* 0x000fe200078e02c1 */
[----:B---3--:R-:W-:Y:S01]  /*13e0*/  SHF.L.U64.HI R2, R220, 0x1, R15 ;  /* 0x00000001dc027819 */ /* 0x008fe2000001020f */
[----:B------:R1:W-:Y:S01]  /*13f0*/  STL [R1+0x30], R3 ;  /* 0x0000300301007387 */ /* 0x0003e20000100800 */
[----:B------:R-:W-:Y:S01]  /*1400*/  SHF.R.S32.HI R20, RZ, 0x1f, R215 ;  /* 0x0000001fff147819 */ /* 0x000fe200000114d7 */
[----:B------:R-:W-:Y:S01]  /*1410*/  VIADD R228, R227, 0x36420 ;  /* 0x00036420e3e47836 */ /* 0x000fe20000000000 */
[----:B------:R-:W-:Y:S01]  /*1420*/  SHF.R.S32.HI R24, RZ, 0x1f, R29 ;  /* 0x0000001fff187819 */ /* 0x000fe2000001141d */
[----:B------:R3:W-:Y:S01]  /*1430*/  STL [R1+0x34], R2 ;  /* 0x0000340201007387 */ /* 0x0007e20000100800 */
[----:B------:R-:W-:Y:S01]  /*1440*/  SHF.R.S32.HI R26, RZ, 0x1f, R27 ;  /* 0x0000001fff1a7819 */ /* 0x000fe2000001141b */
[----:B------:R-:W-:Y:S01]  /*1450*/  VIADD R184, R18, 0x20 ;  /* 0x0000002012b87836 */ /* 0x000fe20000000000 */
[----:B0-----:R-:W-:-:S02]  /*1460*/  SHF.L.U64.HI R0, R219, 0x1, R14 ;  /* 0x00000001db007819 */ /* 0x001fc4000001020e */
[----:B------:R-:W-:Y:S02]  /*1470*/  SEL R229, R229, 0xffffffc0, !P2 ;  /* 0xffffffc0e5e57807 */ /* 0x000fe40005000000 */
[----:B-1----:R-:W-:Y:S01]  /*1480*/  SHF.L.U64.HI R3, R218, 0x1, R21 ;  /* 0x00000001da037819 */ /* 0x002fe20000010215 */
[----:B------:R0:W-:Y:S01]  /*1490*/  STL [R1+0x38], R0 ;  /* 0x0000380001007387 */ /* 0x0001e20000100800 */
[----:B------:R-:W-:Y:S02]  /*14a0*/  SHF.R.S32.HI R19, RZ, 0x1f, R18 ;  /* 0x0000001fff137819 */ /* 0x000fe40000011412 */
[----:B---3--:R-:W-:Y:S01]  /*14b0*/  SHF.L.U64.HI R2, R217, 0x1, R16 ;  /* 0x00000001d9027819 */ /* 0x008fe20000010210 */
[----:B------:R1:W-:Y:S01]  /*14c0*/  STL [R1+0x3c], R3 ;  /* 0x00003c0301007387 */ /* 0x0003e20000100800 */
[----:B------:R-:W-:-:S03]  /*14d0*/  SHF.R.S32.HI R196, RZ, 0x1f, R184 ;  /* 0x0000001fffc47819 */ /* 0x000fc600000114b8 */
[----:B------:R3:W-:Y:S01]  /*14e0*/  STL [R1+0x40], R2 ;  /* 0x0000400201007387 */ /* 0x0007e20000100800 */
[----:B0-----:R-:W-:Y:S01]  /*14f0*/  IMAD.SHL.U32 R0, R9, 0x2, RZ ;  /* 0x0000000209007824 */ /* 0x001fe200078e00ff */
[----:B------:R-:W-:Y:S02]  /*1500*/  SHF.L.U64.HI R9, R216, 0x1, R25 ;  /* 0x00000001d8097819 */ /* 0x000fe40000010219 */
[----:B-1----:R-:W-:Y:S01]  /*1510*/  SHF.L.U64.HI R3, R215, 0x1, R20 ;  /* 0x00000001d7037819 */ /* 0x002fe20000010214 */
[----:B------:R-:W-:Y:S02]  /*1520*/  IMAD.IADD R212, R0, 0x1, R28 ;  /* 0x0000000100d47824 */ /* 0x000fe400078e021c */
[----:B------:R-:W-:Y:S01]  /*1530*/  STL [R1+0x44], R9 ;  /* 0x0000440901007387 */ /* 0x000fe20000100800 */
[----:B---3--:R-:W-:Y:S01]  /*1540*/  SHF.L.U64.HI R2, R29, 0x1, R24 ;  /* 0x000000011d027819 */ /* 0x008fe20000010218 */
[C---:B------:R-:W-:Y:S02]  /*1550*/  VIADD R40, R212.reuse, 0x10 ;  /* 0x00000010d4287836 */ /* 0x040fe40000000000 */
[----:B------:R0:W-:Y:S01]  /*1560*/  STL [R1+0x10], R0 ;  /* 0x0000100001007387 */ /* 0x0001e20000100800 */
[----:B------:R-:W-:-:S02]  /*1570*/  VIADD R37, R212, 0x28 ;  /* 0x00000028d4257836 */ /* 0x000fc40000000000 */
[C---:B------:R-:W-:Y:S01]  /*1580*/  VIADD R34, R212.reuse, 0x40 ;  /* 0x00000040d4227836 */ /* 0x040fe20000000000 */
[----:B------:R-:W-:Y:S01]  /*1590*/  STL [R1+0x48], R3 ;  /* 0x0000480301007387 */ /* 0x000fe20000100800 */
[C---:B------:R-:W-:Y:S02]  /*15a0*/  VIADD R31, R212.reuse, 0x58 ;  /* 0x00000058d41f7836 */ /* 0x040fe40000000000 */
[C---:B------:R-:W-:Y:S01]  /*15b0*/  VIADD R28, R212.reuse, 0x70 ;  /* 0x00000070d41c7836 */ /* 0x040fe20000000000 */
[----:B------:R1:W-:Y:S01]  /*15c0*/  STL [R1+0x4c], R2 ;  /* 0x00004c0201007387 */ /* 0x0003e20000100800 */
[C---:B------:R-:W-:Y:S01]  /*15d0*/  VIADD R25, R212.reuse, 0x88 ;  /* 0x00000088d4197836 */ /* 0x040fe20000000000 */
[----:B0-----:R-:W-:Y:S01]  /*15e0*/  SHF.L.U64.HI R0, R27, 0x1, R26 ;  /* 0x000000011b007819 */ /* 0x001fe2000001021a */
[C---:B------:R-:W-:Y:S02]  /*15f0*/  VIADD R20, R212.reuse, 0xa0 ;  /* 0x000000a0d4147836 */ /* 0x040fe40000000000 */
[----:B------:R-:W-:-:S02]  /*1600*/  VIADD R14, R212, 0xb8 ;  /* 0x000000b8d40e7836 */ /* 0x000fc40000000000 */
[----:B------:R0:W-:Y:S01]  /*1610*/  STL [R1+0x50], R0 ;  /* 0x0000500001007387 */ /* 0x0001e20000100800 */
[----:B------:R-:W-:Y:S02]  /*1620*/  VIADD R12, R212, 0xc8 ;  /* 0x000000c8d40c7836 */ /* 0x000fe40000000000 */
[----:B-1----:R-:W-:Y:S02]  /*1630*/  IMAD R2, R8, 0x2, R17 ;  /* 0x0000000208027824 */ /* 0x002fe400078e0211 */
[C---:B------:R-:W-:Y:S01]  /*1640*/  VIADD R41, R212.reuse, 0x8 ;  /* 0x00000008d4297836 */ /* 0x040fe20000000000 */
[----:B------:R-:W-:Y:S01]  /*1650*/  SHF.R.S32.HI R10, RZ, 0x1f, R12 ;  /* 0x0000001fff0a7819 */ /* 0x000fe2000001140c */
        /* <DEDUP_REMOVED lines=40> */
[C---:B------:R-:W-:Y:S01]  /*18e0*/  VIADD R9, R212.reuse, 0xe0 ;  /* 0x000000e0d4097836 */ /* 0x040fe20000000000 */
[----:B------:R-:W-:Y:S01]  /*18f0*/  SHF.R.S32.HI R29, RZ, 0x1f, R29 ;  /* 0x0000001fff1d7819 */ /* 0x000fe2000001141d */
[C---:B------:R-:W-:Y:S01]  /*1900*/  VIADD R8, R212.reuse, 0xe8 ;  /* 0x000000e8d4087836 */ /* 0x040fe20000000000 */
[----:B------:R0:W-:Y:S01]  /*1910*/  STL [R1], R0 ;  /* 0x0000000001007387 */ /* 0x0001e20000100800 */
[C---:B------:R-:W-:Y:S01]  /*1920*/  VIADD R3, R212.reuse, 0xf0 ;  /* 0x000000f0d4037836 */ /* 0x040fe20000000000 */
        /* <DEDUP_REMOVED lines=14> */
[----:B--2---:R-:W-:Y:S02]  /*1a10*/  LOP3.LUT R188, R22, 0x1, RZ, 0xfc, !PT ;  /* 0x0000000116bc7812 */ /* 0x004fe400078efcff */
[----:B0-----:R-:W-:-:S07]  /*1a20*/  CS2R R22, SRZ ;  /* 0x0000000000167805 */ /* 0x001fce000001ff00 */
.L_x_5354:
[----:B012---:R-:W0:Y:S01]  /*1a30*/  LDC.64 R2, c[0x0][0xd88] ;  /* 0x00036200ff027b82 */ /* 0x007e220000000a00 */
[----:B------:R-:W-:Y:S01]  /*1a40*/  ULDC.64 UR6, c[0x0][0xb00] ;  /* 0x0002c00000067ab9 */ /* 0x000fe20000000a00 */
[----:B------:R-:W-:Y:S01]  /*1a50*/  ULDC.64 UR4, c[0x0][0xb20] ;  /* 0x0002c80000047ab9 */ /* 0x000fe20000000a00 */
[----:B------:R-:W-:Y:S01]  /*1a60*/  ULDC.64 UR8, c[0x0][0xb10] ;  /* 0x0002c40000087ab9 */ /* 0x000fe20000000a00 */
[----:B0-----:R-:W-:-:S05]  /*1a70*/  IMAD.WIDE R2, R7, 0x4, R2 ;  /* 0x0000000407027825 */ /* 0x001fca00078e0202 */
[----:B-----5:R-:W2:Y:S01]  /*1a80*/  LDG.E R24, desc[UR40][R2.64] ;  /* 0x0000002802187981 */ /* 0x020ea2000c1e1900 */
        /* <DEDUP_REMOVED lines=11> */
[C---:B------:R-:W-:Y:S02]  /*1b40*/  @P2 LEA R8, P3, R24.reuse, UR4, 0x2 ;  /* 0x0000000418082c11 */ /* 0x040fe4000f8610ff */
[C-C-:B------:R-:W-:Y:S01]  /*1b50*/  SHF.L.U64.HI R26, R24.reuse, 0x2, R0.reuse ;  /* 0x00000002181a7819 */ /* 0x140fe20000010200 */
[----:B------:R-:W-:Y:S01]  /*1b60*/  STL [R1+0x5c], R27 ;  /* 0x00005c1b01007387 */ /* 0x000fe20000100800 */
        /* <DEDUP_REMOVED lines=13> */
[----:B----4-:R-:W-:Y:S02]  /*1c40*/  LOP3.LUT R4, R6, 0xff000000, RZ, 0xc0, !PT ;  /* 0xff00000006047812 */ /* 0x010fe400078ec0ff */
        /* <DEDUP_REMOVED lines=14> */
[----:B-1-3--:R-:W-:Y:S08]  /*1d30*/  @P1 BRA `(.L_x_5207) ;  /* 0x0000000000241947 */ /* 0x00aff00003800000 */
        /* <DEDUP_REMOVED lines=9> */
.L_x_5207:
[----:B------:R-:W-:Y:S02]  /*1dd0*/  IMAD.U32 R34, RZ, RZ, UR5 ;  /* 0x00000005ff227e24 */ /* 0x000fe4000f8e00ff */
[----:B------:R-:W-:Y:S01]  /*1de0*/  IMAD.U32 R25, RZ, RZ, UR4 ;  /* 0x00000004ff197e24 */ /* 0x000fe2000f8e00ff */
[----:B------:R-:W-:Y:S06]  /*1df0*/  @!P2 BRA `(.L_x_5208) ;  /* 0x000000000010a947 */ /* 0x000fec0003800000 */
[----:B------:R-:W-:-:S04]  /*1e00*/  IADD3 R2, P0, R27, UR8, RZ ;  /* 0x000000081b027c10 */ /* 0x000fc8000ff1e0ff */
[----:B------:R-:W-:-:S05]  /*1e10*/  IADD3.X R3, R26, UR9, RZ, P0, !PT ;  /* 0x000000091a037c10 */ /* 0x000fca00087fe4ff */
[----:B------:R0:W5:Y:S01]  /*1e20*/  LDG.E R25, desc[UR40][R2.64] ;  /* 0x0000002802197981 */ /* 0x000162000c1e1900 */
[----:B------:R-:W-:Y:S05]  /*1e30*/  BRA `(.L_x_5209) ;  /* 0x0000000000107947 */ /* 0x000fea0003800000 */
.L_x_5208:
[----:B------:R-:W-:Y:S05]  /*1e40*/  @!P0 BRA `(.L_x_5209) ;  /* 0x00000000000c8947 */ /* 0x000fea0003800000 */
[----:B------:R-:W2:Y:S04]  /*1e50*/  LDG.E R0, desc[UR40][R2.64] ;  /* 0x0000002802007981 */ /* 0x000ea8000c1e1900 */
[----:B------:R-:W2:Y:S02]  /*1e60*/  LDG.E R25, desc[UR40][R2.64+0x4] ;  /* 0x0000042802197981 */ /* 0x000ea4000c1e1900 */
[----:B--2---:R-:W-:-:S07]  /*1e70*/  IMAD.IADD R25, R25, 0x1, -R0 ;  /* 0x0000000119197824 */ /* 0x004fce00078e0a00 */
.L_x_5209:
        /* <DEDUP_REMOVED lines=9> */
[----:B------:R-:W-:-:S04]  /*1f10*/  ISETP.NE.U32.AND P1, PT, RZ, UR4, PT ;  /* 0x00000004ff007c0c */ /* 0x000fc8000bf25070 */
[----:B------:R-:W-:Y:S01]  /*1f20*/  ISETP.NE.AND.EX P1, PT, RZ, UR5, PT, P1 ;  /* 0x00000005ff007c0c */ /* 0x000fe2000bf25310 */
[----:B0----5:R-:W-:-:S12]  /*1f30*/  IMAD.MOV.U32 R2, RZ, RZ, R25 ;  /* 0x000000ffff027224 */ /* 0x021fd800078e0019 */
[----:B------:R-:W-:-:S04]  /*1f40*/  @P1 IADD3 R6, P2, R27, UR4, RZ ;  /* 0x000000041b061c10 */ /* 0x000fc8000ff5e0ff */
[----:B------:R-:W-:-:S05]  /*1f50*/  @P1 IADD3.X R7, R26, UR5, RZ, P2, !PT ;  /* 0x000000051a071c10 */ /* 0x000fca00097fe4ff */
[----:B------:R0:W5:Y:S01]  /*1f60*/  @P1 LDG.E R2, desc[UR40][R6.64] ;  /* 0x0000002806021981 */ /* 0x000162000c1e1900 */
[----:B-1----:R-:W-:Y:S01]  /*1f70*/  ISETP.NE.AND P1, PT, R4, 0x1, PT ;  /* 0x000000010400780c */ /* 0x002fe20003f25270 */
[----:B------:R-:W-:Y:S01]  /*1f80*/  IMAD.SHL.U32 R214, R5, 0x40, RZ ;  /* 0x0000004005d67824 */ /* 0x000fe200078e00ff */
[----:B------:R-:W-:Y:S01]  /*1f90*/  LOP3.LUT R13, R8, 0xff, RZ, 0xc0, !PT ;  /* 0x000000ff080d7812 */ /* 0x000fe200078ec0ff */
[----:B------:R-:W-:Y:S01]  /*1fa0*/  BSSY B0, `(.L_x_5210) ;  /* 0x0000036000007945 */ /* 0x000fe20003800000 */
[----:B------:R-:W-:Y:S01]  /*1fb0*/  SHF.R.U32.HI R12, RZ, 0x10, R8 ;  /* 0x00000010ff0c7819 */ /* 0x000fe20000011608 */
[----:B------:R-:W-:Y:S02]  /*1fc0*/  VIADD R3, R214, 0x3f ;  /* 0x0000003fd6037836 */ /* 0x000fe40000000000 */
[----:B------:R0:W-:Y:S04]  /*1fd0*/  STL [R1+0x64], R13 ;  /* 0x0000640d01007387 */ /* 0x0001e80000100800 */
[----:B------:R0:W-:Y:S02]  /*1fe0*/  STL [R1+0x54], R12 ;  /* 0x0000540c01007387 */ /* 0x0001e40000100800 */
[----:B------:R-:W1:Y:S08]  /*1ff0*/  @P1 LDC R4, c[0x0][0x44c] ;  /* 0x00011300ff041b82 */ /* 0x000e700000000800 */
[----:B------:R-:W3:Y:S01]  /*2000*/  @P1 LDC R11, c[0x0][0x450] ;  /* 0x00011400ff0b1b82 */ /* 0x000ee20000000800 */
[----:B--2---:R-:W-:-:S02]  /*2010*/  @P0 IMAD.IADD R34, R9, 0x1, -R0 ;  /* 0x0000000109220824 */ /* 0x004fc400078e0a00 */
[----:B------:R-:W-:Y:S02]  /*2020*/  IMAD.IADD R9, R25, 0x1, -R10 ;  /* 0x0000000119097824 */ /* 0x000fe400078e0a0a */
[----:B-1----:R-:W-:-:S04]  /*2030*/  @P1 IMAD.HI.U32 R0, R3, R4, RZ ;  /* 0x0000000403001227 */ /* 0x002fc800078e00ff */
[----:B------:R-:W-:Y:S01]  /*2040*/  IMAD.IADD R213, R9, 0x1, R34 ;  /* 0x0000000109d57824 */ /* 0x000fe200078e0222 */
[----:B---3--:R-:W-:-:S03]  /*2050*/  @P1 SHF.R.U32.HI R3, RZ, R11, R0 ;  /* 0x0000000bff031219 */ /* 0x008fc60000011600 */
[C---:B------:R-:W-:Y:S01]  /*2060*/  VIADD R0, R213.reuse, 0x3f ;  /* 0x0000003fd5007836 */ /* 0x040fe20000000000 */
[----:B------:R-:W-:-:S05]  /*2070*/  IADD3 R38, R213, 0x40, -R208 ;  /* 0x00000040d5267810 */ /* 0x000fca0007ffe8d0 */
[----:B------:R-:W-:Y:S01]  /*2080*/  IMAD.IADD R4, R38, 0x1, R3 ;  /* 0x0000000126047824 */ /* 0x000fe200078e0203 */
[----:B------:R-:W-:-:S04]  /*2090*/  SHF.R.S32.HI R3, RZ, 0x1f, R0 ;  /* 0x0000001fff037819 */ /* 0x000fc80000011400 */
[----:B------:R-:W-:Y:S02]  /*20a0*/  SHF.R.S32.HI R5, RZ, 0x1f, R4 ;  /* 0x0000001fff057819 */ /* 0x000fe40000011404 */
[----:B------:R-:W-:Y:S02]  /*20b0*/  LEA.HI R3, R3, R0, RZ, 0x6 ;  /* 0x0000000003037211 */ /* 0x000fe400078f30ff */
[----:B------:R-:W-:Y:S02]  /*20c0*/  LEA.HI R5, R5, R4, RZ, 0x6 ;  /* 0x0000000405057211 */ /* 0x000fe400078f30ff */
[----:B------:R-:W-:Y:S02]  /*20d0*/  SHF.R.S32.HI R37, RZ, 0x6, R3 ;  /* 0x00000006ff257819 */ /* 0x000fe40000011403 */
[----:B------:R-:W-:-:S04]  /*20e0*/  SHF.R.S32.HI R0, RZ, 0x6, R5 ;  /* 0x00000006ff007819 */ /* 0x000fc80000011405 */
[----:B------:R-:W-:Y:S01]  /*20f0*/  VIMNMX R10, R37, R0, PT ;  /* 0x00000000250a7248 */ /* 0x000fe20003fe0100 */
[----:B------:R-:W-:-:S03]  /*2100*/  IMAD.MOV.U32 R0, RZ, RZ, RZ ;  /* 0x000000ffff007224 */ /* 0x000fc600078e00ff */
        /* <DEDUP_REMOVED lines=31> */
.L_x_5211:
[----:B------:R-:W-:Y:S05]  /*2300*/  BSYNC B0 ;  /* 0x0000000000007941 */ /* 0x000fea0003800000 */
.L_x_5210:
        /* <DEDUP_REMOVED lines=36> */
.L_x_5214:
[----:B------:R-:W-:Y:S05]  /*2550*/  BSYNC B6 ;  /* 0x0000000000067941 */ /* 0x000fea0003800000 */
.L_x_5213:
        /* <DEDUP_REMOVED lines=20> */
.L_x_5216:
[----:B------:R-:W-:Y:S05]  /*26a0*/  BSYNC B6 ;  /* 0x0000000000067941 */ /* 0x000fea0003800000 */
.L_x_5215:
[----:B------:R-:W-:Y:S01]  /*26b0*/  ULDC.64 UR4, c[0x0][0xaf0] ;  /* 0x0002bc0000047ab9 */ /* 0x000fe20000000a00 */
[----:B------:R-:W2:Y:S01]  /*26c0*/  LDL R10, [R1+0x14] ;  /* 0x00001400010a7983 */ /* 0x000ea20000100800 */
[----:B------:R-:W-:Y:S01]  /*26d0*/  ISETP.NE.U32.AND P0, PT, RZ, UR4, PT ;  /* 0x00000004ff007c0c */ /* 0x000fe2000bf05070 */
[----:B------:R-:W-:Y:S01]  /*26e0*/  IMAD.MOV.U32 R59, RZ, RZ, R24 ;  /* 0x000000ffff3b7224 */ /* 0x000fe200078e0018 */
[----:B------:R-:W0:Y:S02]  /*26f0*/  LDC.64 R52, c[0x0][0x3f8] ;  /* 0x0000fe00ff347b82 */ /* 0x000e240000000a00 */
[----:B------:R-:W-:Y:S01]  /*2700*/  ISETP.NE.AND.EX P0, PT, RZ, UR5, PT, P0 ;  /* 0x00000005ff007c0c */ /* 0x000fe2000bf05300 */
[----:B------:R-:W1:Y:S05]  /*2710*/  S2R R0, SR_TID.X ;  /* 0x0000000000007919 */ /* 0x000e6a0000002100 */
[----:B------:R-:W3:Y:S07]  /*2720*/  LDC R47, c[0x0][0x3f4] ;  /* 0x0000fd00ff2f7b82 */ /* 0x000eee0000000800 */
[----:B------:R-:W-:-:S02]  /*2730*/  @P0 IADD3 R4, P1, R27, UR4, RZ ;  /* 0x000000041b040c10 */ /* 0x000fc4000ff3e0ff */
[----:B------:R-:W-:Y:S01]  /*2740*/  SHF.R.S32.HI R3, RZ, 0x1f, R187 ;  /* 0x0000001fff037819 */ /* 0x000fe200000114bb */
[----:B------:R-:W4:Y:S01]  /*2750*/  S2R R11, SR_TID.X ;  /* 0x00000000000b7919 */ /* 0x000f220000002100 */
[----:B------:R-:W-:Y:S01]  /*2760*/  @P0 IADD3.X R5, R26, UR5, RZ, P1, !PT ;  /* 0x000000051a050c10 */ /* 0x000fe20008ffe4ff */
[----:B------:R-:W-:Y:S01]  /*2770*/  IMAD.SHL.U32 R56, R194, 0x40, RZ ;  /* 0x00000040c2387824 */ /* 0x000fe200078e00ff */
[----:B------:R-:W-:Y:S01]  /*2780*/  SHF.R.S32.HI R191, RZ, 0x1f, R190 ;  /* 0x0000001fffbf7819 */ /* 0x000fe200000114be */
[----:B------:R-:W-:Y:S02]  /*2790*/  ULDC UR4, c[0x0][0x2f4] ;  /* 0x0000bd0000047ab9 */ /* 0x000fe40000000800 */
[----:B------:R1:W2:Y:S02]  /*27a0*/  @P0 LDG.E R59, desc[UR40][R4.64] ;  /* 0x00000028043b0981 */ /* 0x0002a4000c1e1900 */
[----:B-1----:R-:W1:Y:S01]  /*27b0*/  LDC.64 R4, c[0x0][0x408] ;  /* 0x00010200ff047b82 */ /* 0x002e620000000a00 */
[----:B------:R-:W-:-:S05]  /*27c0*/  VIADD R6, R0, 0xffffff80 ;  /* 0xffffff8000067836 */ /* 0x000fca0000000000 */
[----:B------:R-:W-:Y:S01]  /*27d0*/  SHF.R.S32.HI R7, RZ, 0x1f, R6 ;  /* 0x0000001fff077819 */ /* 0x000fe20000011406 */
[----:B0-----:R-:W-:-:S03]  /*27e0*/  IMAD R0, R3, R52, RZ ;  /* 0x0000003403007224 */ /* 0x001fc600078e02ff */
[----:B------:R-:W-:Y:S02]  /*27f0*/  LEA.HI R7, R7, R6, RZ, 0x2 ;  /* 0x0000000607077211 */ /* 0x000fe400078f10ff */
[----:B---3--:R-:W-:Y:S02]  /*2800*/  ISETP.GE.AND P3, PT, R18, R47, PT ;  /* 0x0000002f1200720c */ /* 0x008fe40003f66270 */
[----:B------:R-:W-:Y:S01]  /*2810*/  LOP3.LUT R9, R7, 0xfffffffc, RZ, 0xc0, !PT ;  /* 0xfffffffc07097812 */ /* 0x000fe200078ec0ff */
[----:B------:R-:W-:Y:S02]  /*2820*/  IMAD R7, R187, R53, R0 ;  /* 0x00000035bb077224 */ /* 0x000fe400078e0200 */
[----:B-1----:R-:W-:Y:S01]  /*2830*/  IMAD R0, R3, R4, RZ ;  /* 0x0000000403007224 */ /* 0x002fe200078e02ff */
[----:B------:R-:W-:Y:S01]  /*2840*/  SEL R3, R47, RZ, P3 ;  /* 0x000000ff2f037207 */ /* 0x000fe20001800000 */
[----:B------:R-:W-:-:S04]  /*2850*/  IMAD.IADD R8, R6, 0x1, -R9 ;  /* 0x0000000106087824 */ /* 0x000fc800078e0a09 */
[----:B------:R-:W-:Y:S02]  /*2860*/  IMAD.IADD R3, R18, 0x1, R3 ;  /* 0x0000000112037824 */ /* 0x000fe400078e0203 */
[C---:B------:R-:W-:Y:S01]  /*2870*/  IMAD R9, R187.reuse, R5, R0 ;  /* 0x00000005bb097224 */ /* 0x040fe200078e0200 */
[----:B------:R-:W-:Y:S02]  /*2880*/  LOP3.LUT R56, R56, 0x1c0, RZ, 0xc0, !PT ;  /* 0x000001c038387812 */ /* 0x000fe400078ec0ff */
[----:B------:R-:W-:Y:S01]  /*2890*/  SHF.R.S32.HI R0, RZ, 0x1f, R3 ;  /* 0x0000001fff007819 */ /* 0x000fe20000011403 */
[CC--:B------:R-:W-:Y:S01]  /*28a0*/  IMAD.WIDE.U32 R20, R187.reuse, R52.reuse, R190 ;  /* 0x00000034bb147225 */ /* 0x0c0fe200078e00be */
[----:B------:R-:W-:Y:S02]  /*28b0*/  SHF.R.U32.HI R50, RZ, 0x3, R56 ;  /* 0x00000003ff327819 */ /* 0x000fe40000011638 */
[----:B------:R-:W-:Y:S01]  /*28c0*/  LEA.HI R57, R0, R3, RZ, 0x3 ;  /* 0x0000000300397211 */ /* 0x000fe200078f18ff */
[----:B------:R-:W-:Y:S01]  /*28d0*/  IMAD.WIDE.U32 R28, R187, R52, R18 ;  /* 0x00000034bb1c7225 */ /* 0x000fe200078e0012 */
[----:B------:R-:W-:-:S03]  /*28e0*/  LOP3.LUT R3, R56, 0x18, R18, 0xf8, !PT ;  /* 0x0000001838037812 */ /* 0x000fc600078ef812 */
[----:B------:R-:W-:Y:S01]  /*28f0*/  IMAD.IADD R21, R21, 0x1, R7 ;  /* 0x0000000115157824 */ /* 0x000fe200078e0207 */
[----:B------:R-:W-:Y:S01]  /*2900*/  LOP3.LUT R3, R3, R50, RZ, 0x3c, !PT ;  /* 0x0000003203037212 */ /* 0x000fe200078e3cff */
[----:B------:R-:W-:Y:S01]  /*2910*/  IMAD.IADD R29, R7, 0x1, R29 ;  /* 0x00000001071d7824 */ /* 0x000fe200078e021d */
[----:B-----5:R-:W-:Y:S01]  /*2920*/  SHF.R.S32.HI R7, RZ, 0x1f, R2 ;  /* 0x0000001fff077819 */ /* 0x020fe20000011402 */
[----:B------:R-:W-:-:S04]  /*2930*/  IMAD.WIDE.U32 R30, R187, R4, R190 ;  /* 0x00000004bb1e7225 */ /* 0x000fc800078e00be */
[----:B------:R-:W-:-:S04]  /*2940*/  IMAD.WIDE.U32 R32, R187, R4, R18 ;  /* 0x00000004bb207225 */ /* 0x000fc800078e0012 */
[----:B------:R-:W-:Y:S02]  /*2950*/  IMAD R6, R7, R52, RZ ;  /* 0x0000003407067224 */ /* 0x000fe400078e02ff */
[----:B------:R-:W-:Y:S02]  /*2960*/  IMAD.IADD R31, R31, 0x1, R9 ;  /* 0x000000011f1f7824 */ /* 0x000fe400078e0209 */
[----:B------:R-:W-:Y:S02]  /*2970*/  IMAD.IADD R33, R9, 0x1, R33 ;  /* 0x0000000109217824 */ /* 0x000fe400078e0221 */
[----:B------:R-:W-:Y:S01]  /*2980*/  IMAD R7, R7, R4, RZ ;  /* 0x0000000407077224 */ /* 0x000fe200078e02ff */
[----:B----4-:R-:W-:Y:S01]  /*2990*/  SHF.R.U32.HI R11, RZ, 0x7, R11 ;  /* 0x00000007ff0b7819 */ /* 0x010fe2000001160b */
[C---:B------:R-:W-:Y:S01]  /*29a0*/  IMAD R43, R2.reuse, R53, R6 ;  /* 0x00000035022b7224 */ /* 0x040fe200078e0206 */
[----:B------:R-:W-:Y:S01]  /*29b0*/  LOP3.LUT R41, R57, 0xfffffff8, RZ, 0xc0, !PT ;  /* 0xfffffff839297812 */ /* 0x000fe200078ec0ff */
[----:B------:R-:W-:Y:S01]  /*29c0*/  IMAD.WIDE.U32 R20, R2, R52, R20 ;  /* 0x0000003402147225 */ /* 0x000fe200078e0014 */
[----:B------:R-:W-:-:S03]  /*29d0*/  SHF.L.U64.HI R53, R52, 0x6, R53 ;  /* 0x0000000634357819 */ /* 0x000fc60000010235 */
[----:B------:R-:W-:-:S04]  /*29e0*/  IMAD.WIDE.U32 R28, R2, R52, R28 ;  /* 0x00000034021c7225 */ /* 0x000fc800078e001c */
[C---:B------:R-:W-:Y:S02]  /*29f0*/  IMAD R7, R2.reuse, R5, R7 ;  /* 0x0000000502077224 */ /* 0x040fe400078e0207 */
[----:B------:R-:W-:-:S04]  /*2a00*/  IMAD.WIDE.U32 R30, R2, R4, R30 ;  /* 0x00000004021e7225 */ /* 0x000fc800078e001e */
[----:B------:R-:W-:Y:S01]  /*2a10*/  IMAD.WIDE.U32 R32, R2, R4, R32 ;  /* 0x0000000402207225 */ /* 0x000fe200078e0020 */
[----:B------:R-:W-:Y:S02]  /*2a20*/  SHF.L.U64.HI R51, R4, 0x6, R5 ;  /* 0x0000000604337819 */ /* 0x000fe40000010205 */
[----:B------:R-:W-:Y:S01]  /*2a30*/  ISETP.GE.AND P2, PT, R18, UR4, PT ;  /* 0x0000000412007c0c */ /* 0x000fe2000bf46270 */
[----:B------:R-:W-:Y:S01]  /*2a40*/  IMAD.IADD R44, R21, 0x1, R43 ;  /* 0x00000001152c7824 */ /* 0x000fe200078e022b */
[----:B------:R-:W-:Y:S01]  /*2a50*/  ISETP.GE.AND P1, PT, R184, UR4, PT ;  /* 0x00000004b8007c0c */ /* 0x000fe2000bf26270 */
[----:B------:R-:W-:Y:S02]  /*2a60*/  IMAD.IADD R58, R58, 0x1, R25 ;  /* 0x000000013a3a7824 */ /* 0x000fe400078e0219 */
[----:B------:R-:W-:Y:S02]  /*2a70*/  IMAD.SHL.U32 R52, R52, 0x40, RZ ;  /* 0x0000004034347824 */ /* 0x000fe400078e00ff */
[----:B------:R-:W-:-:S02]  /*2a80*/  IMAD.SHL.U32 R49, R4, 0x40, RZ ;  /* 0x0000004004317824 */ /* 0x000fc400078e00ff */
[----:B------:R-:W-:Y:S02]  /*2a90*/  VIADD R48, R11, 0x8 ;  /* 0x000000080b307836 */ /* 0x000fe40000000000 */
[----:B------:R-:W-:Y:S02]  /*2aa0*/  IMAD.SHL.U32 R47, R47, 0x2, RZ ;  /* 0x000000022f2f7824 */ /* 0x000fe400078e00ff */
[----:B------:R-:W-:Y:S02]  /*2ab0*/  IMAD R45, R8, 0x40, R187 ;  /* 0x00000040082d7824 */ /* 0x000fe400078e02bb */
[----:B------:R-:W-:Y:S02]  /*2ac0*/  IMAD.IADD R43, R43, 0x1, R29 ;  /* 0x000000012b2b7824 */ /* 0x000fe400078e021d */
[----:B------:R-:W-:Y:S02]  /*2ad0*/  IMAD.IADD R42, R31, 0x1, R7 ;  /* 0x000000011f2a7824 */ /* 0x000fe400078e0207 */
[----:B------:R-:W-:-:S02]  /*2ae0*/  IMAD.IADD R40, R7, 0x1, R33 ;  /* 0x0000000107287824 */ /* 0x000fc400078e0221 */
[----:B--2---:R-:W-:Y:S01]  /*2af0*/  IMAD R46, R10, 0x200, R3 ;  /* 0x000002000a2e7824 */ /* 0x004fe200078e0203 */
[----:B------:R-:W-:-:S04]  /*2b00*/  LOP3.LUT R3, R56, 0x38, R57, 0xf8, !PT ;  /* 0x0000003838037812 */ /* 0x000fc800078ef839 */
[----:B------:R-:W-:Y:S02]  /*2b10*/  LOP3.LUT R0, R3, R50, RZ, 0x3c, !PT ;  /* 0x0000003203007212 */ /* 0x000fe400078e3cff */
[----:B------:R-:W-:-:S03]  /*2b20*/  SHF.R.S32.HI R3, RZ, 0x1f, R41 ;  /* 0x0000001fff037819 */ /* 0x000fc60000011429 */
[----:B------:R-:W-:Y:S01]  /*2b30*/  IMAD R0, R10, 0x200, R0 ;  /* 0x000002000a007824 */ /* 0x000fe200078e0200 */
[----:B------:R-:W-:-:S07]  /*2b40*/  SHF.R.S32.HI R39, RZ, 0x1f, R59 ;  /* 0x0000001fff277819 */ /* 0x000fce000001143b */
.L_x_5249:
        /* <DEDUP_REMOVED lines=25> */
[----:B------:R-:W-:Y:S01]  /*2ce0*/  IMAD.SHL.U32 R66, R185, 0x1000, RZ ;  /* 0x00001000b9427824 */ /* 0x000fe200078e00ff */
[----:B------:R-:W-:Y:S05]  /*2cf0*/  YIELD ;  /* 0x0000000000007946 */ /* 0x000fea0003800000 */
[----:B------:R-:W-:Y:S01]  /*2d00*/  IMAD.MOV R7, RZ, RZ, -R8 ;  /* 0x000000ffff077224 */ /* 0x000fe200078e0a08 */
[----:B------:R-:W-:Y:S01]  /*2d10*/  BSSY B0, `(.L_x_5217) ;  /* 0x00001b7000007945 */ /* 0x000fe20003800000 */
[----:B------:R-:W-:Y:S01]  /*2d20*/  IMAD.IADD R10, R46, 0x1, R66 ;  /* 0x000000012e0a7824 */ /* 0x000fe200078e0242 */
[----:B------:R-:W-:Y:S01]  /*2d30*/  ISETP.GT.AND P4, PT, R35, R36, PT ;  /* 0x000000242300720c */ /* 0x000fe20003f84270 */
[----:B------:R-:W-:-:S02]  /*2d40*/  IMAD R62, R62, R7, R12 ;  /* 0x000000073e3e7224 */ /* 0x000fc400078e020c */
[----:B------:R-:W-:Y:S01]  /*2d50*/  IMAD R10, R10, 0x2, R17 ;  /* 0x000000020a0a7824 */ /* 0x000fe200078e0211 */
[----:B0-----:R-:W-:Y:S09]  /*2d60*/  @!P0 BRA `(.L_x_5218) ;  /* 0x0000001400f48947 */ /* 0x001ff20003800000 */
        /* <DEDUP_REMOVED lines=57> */
.L_x_5221:
[----:B------:R-:W-:Y:S05]  /*3100*/  BSYNC B1 ;  /* 0x0000000000017941 */ /* 0x000fea0003800000 */
.L_x_5220:
[----:B------:R-:W-:Y:S01]  /*3110*/  ISETP.NE.AND P5, PT, R188, 0x3, PT ;  /* 0x00000003bc00780c */ /* 0x000fe20003fa5270 */
[----:B0----5:R-:W-:Y:S02]  /*3120*/  IMAD.MOV.U32 R4, RZ, RZ, R8 ;  /* 0x000000ffff047224 */ /* 0x021fe400078e0008 */
[----:B------:R-:W-:Y:S02]  /*3130*/  IMAD.MOV.U32 R5, RZ, RZ, R9 ;  /* 0x000000ffff057224 */ /* 0x000fe400078e0009 */
        /* <DEDUP_REMOVED lines=15> */
.L_x_5222:
[----:B------:R-:W-:Y:S01]  /*3230*/  IMAD R60, R185, 0x8, R17 ;  /* 0x00000008b93c7824 */ /* 0x000fe200078e0211 */
[----:B------:R-:W-:Y:S01]  /*3240*/  SHF.L.U32 R67, R192, 0x1f, RZ ;  /* 0x0000001fc0437819 */ /* 0x000fe200000006ff */
[----:B------:R-:W-:Y:S03]  /*3250*/  BSSY B1, `(.L_x_5223) ;  /* 0x0000003000017945 */ /* 0x000fe60003800000 */
[----:B------:R-:W0:Y:S02]  /*3260*/  SYNCS.PHASECHK.TRANS64.TRYWAIT P6, [R60+URZ+0x38890], R67 ;  /* 0x038890433c0075a7 */ /* 0x000e2400080c017f */
[----:B0-----:R-:W-:Y:S05]  /*3270*/  @!P6 BRA `(.L_x_5224) ;  /* 0x000002040004e947 */ /* 0x001fea0003800000 */
.L_x_5493:
[----:B------:R-:W-:Y:S05]  /*3280*/  BSYNC B1 ;  /* 0x0000000000017941 */ /* 0x000fea0003800000 */
.L_x_5223:
[----:B------:R-:W-:-:S03]  /*3290*/  UMOV UR4, 0xffffffff ;  /* 0xffffffff00047882 */ /* 0x000fc60000000000 */
[----:B------:R-:W-:Y:S05]  /*32a0*/  BRA.DIV UR4, `(.L_x_5225) ;  /* 0x00000206040c7947 */ /* 0x000fea000b800000 */
[----:B------:R1:W2:Y:S04]  /*32b0*/  SHFL.IDX PT, R71, R14, RZ, 0x1c1f ;  /* 0x001c1fff0e477589 */ /* 0x0002a800000e0000 */
[----:B------:R1:W3:Y:S02]  /*32c0*/  SHFL.IDX PT, R73, R68, RZ, 0x1c1f ;  /* 0x001c1fff44497589 */ /* 0x0002e400000e0000 */
.L_x_5497:
[----:B------:R-:W-:Y:S05]  /*32d0*/  @P0 BRA `(.L_x_5226) ;  /* 0x0000001400680947 */ /* 0x000fea0003800000 */
[----:B------:R-:W-:Y:S04]  /*32e0*/  BSSY B1, `(.L_x_5227) ;  /* 0x0000036000017945 */ /* 0x000fe80003800000 */
[----:B------:R-:W-:Y:S05]  /*32f0*/  @P2 BRA `(.L_x_5228) ;  /* 0x0000000000d02947 */ /* 0x000fea0003800000 */
[----:B------:R4:W0:Y:S01]  /*3300*/  LDS.128 R4, [R10+0x22400] ;  /* 0x022400000a047984 */ /* 0x0008220000000c00 */
[----:B------:R-:W-:Y:S01]  /*3310*/  ISETP.GE.AND P0, PT, R190, R69, PT ;  /* 0x00000045be00720c */ /* 0x000fe20003f06270 */
[----:B------:R-:W-:-:S12]  /*3320*/  BSSY B2, `(.L_x_5229) ;  /* 0x000002e000027945 */ /* 0x000fd80003800000 */
[----:B----4-:R-:W-:Y:S05]  /*3330*/  @P0 BRA `(.L_x_5230) ;  /* 0x0000000000b00947 */ /* 0x010fea0003800000 */
[----:B------:R-:W-:Y:S01]  /*3340*/  SHF.R.U64 R11, R54, 0x10, R55 ;  /* 0x00000010360b7819 */ /* 0x000fe20000001237 */
[C---:B0-----:R-:W-:Y:S01]  /*3350*/  IMAD.U32 R10, R5.reuse, 0x10000, RZ ;  /* 0x00010000050a7824 */ /* 0x041fe200078e00ff */
[----:B------:R-:W-:Y:S02]  /*3360*/  SHF.R.U64 R12, R26, 0x10, R27 ;  /* 0x000000101a0c7819 */ /* 0x000fe4000000121b */
[C---:B------:R-:W-:Y:S02]  /*3370*/  PRMT R11, R72.reuse, 0x5410, R11 ;  /* 0x00005410480b7816 */ /* 0x040fe4000000000b */
[----:B------:R-:W-:Y:S02]  /*3380*/  PRMT R12, R72, 0x5432, R12 ;  /* 0x00005432480c7816 */ /* 0x000fe4000000000c */
[----:B------:R-:W-:Y:S02]  /*3390*/  LOP3.LUT R13, R5, 0xffff0000, RZ, 0xc0, !PT ;  /* 0xffff0000050d7812 */ /* 0x000fe400078ec0ff */
[C---:B------:R-:W-:Y:S01]  /*33a0*/  LOP3.LUT R15, R11.reuse, 0xffff0000, RZ, 0xc0, !PT ;  /* 0xffff00000b0f7812 */ /* 0x040fe200078ec0ff */
[----:B------:R-:W-:Y:S01]  /*33b0*/  IMAD.U32 R11, R11, 0x10000, RZ ;  /* 0x000100000b0b7824 */ /* 0x000fe200078e00ff */
[----:B------:R-:W-:-:S02]  /*33c0*/  SHF.R.U32.HI R26, RZ, 0x10, R27 ;  /* 0x00000010ff1a7819 */ /* 0x000fc4000001161b */
[C---:B-1----:R-:W-:Y:S01]  /*33d0*/  LOP3.LUT R14, R12.reuse, 0xffff0000, RZ, 0xc0, !PT ;  /* 0xffff00000c0e7812 */ /* 0x042fe200078ec0ff */
[CC--:B------:R-:W-:Y:S01]  /*33e0*/  FMUL.FTZ R5, R13.reuse, R15.reuse ;  /* 0x0000000f0d057220 */ /* 0x0c0fe20000410000 */
[----:B------:R-:W-:Y:S01]  /*33f0*/  SHF.R.U32.HI R27, RZ, 0x10, R55 ;  /* 0x00000010ff1b7819 */ /* 0x000fe20000011637 */
[----:B------:R-:W-:Y:S01]  /*3400*/  IMAD.U32 R12, R12, 0x10000, RZ ;  /* 0x000100000c0c7824 */ /* 0x000fe200078e00ff */
[C---:B------:R-:W-:Y:S01]  /*3410*/  PRMT R26, R74.reuse, 0x5432, R26 ;  /* 0x000054324a1a7816 */ /* 0x040fe2000000001a */
[-C--:B------:R-:W-:Y:S01]  /*3420*/  FMUL.FTZ R54, R13, R14.reuse ;  /* 0x0000000e0d367220 */ /* 0x080fe20000410000 */
[----:B------:R-:W-:Y:S01]  /*3430*/  PRMT R27, R74, 0x5410, R27 ;  /* 0x000054104a1b7816 */ /* 0x000fe2000000001b */
[----:B------:R-:W-:Y:S01]  /*3440*/  FFMA.FTZ R5, R10, R14, -R5 ;  /* 0x0000000e0a057223 */ /* 0x000fe20000010805 */
[----:B------:R-:W-:Y:S01]  /*3450*/  LOP3.LUT R14, R6, 0xffff0000, RZ, 0xc0, !PT ;  /* 0xffff0000060e7812 */ /* 0x000fe200078ec0ff */
[----:B------:R-:W-:Y:S01]  /*3460*/  FFMA.FTZ R10, R10, R15, R54 ;  /* 0x0000000f0a0a7223 */ /* 0x000fe20000010036 */
[C---:B------:R-:W-:Y:S01]  /*3470*/  IMAD.U32 R15, R26.reuse, 0x10000, RZ ;  /* 0x000100001a0f7824 */ /* 0x040fe200078e00ff */
[----:B------:R-:W-:Y:S01]  /*3480*/  LOP3.LUT R26, R26, 0xffff0000, RZ, 0xc0, !PT ;  /* 0xffff00001a1a7812 */ /* 0x000fe200078ec0ff */
[C---:B------:R-:W-:Y:S01]  /*3490*/  IMAD.U32 R54, R27.reuse, 0x10000, RZ ;  /* 0x000100001b367824 */ /* 0x040fe200078e00ff */
[----:B------:R-:W-:Y:S01]  /*34a0*/  LOP3.LUT R27, R27, 0xffff0000, RZ, 0xc0, !PT ;  /* 0xffff00001b1b7812 */ /* 0x000fe200078ec0ff */
[----:B------:R-:W-:-:S02]  /*34b0*/  IMAD.U32 R13, R6, 0x10000, RZ ;  /* 0x00010000060d7824 */ /* 0x000fc400078e00ff */
[C---:B------:R-:W-:Y:S01]  /*34c0*/  FMUL.FTZ R55, R14.reuse, R15 ;  /* 0x0000000f0e377220 */ /* 0x040fe20000410000 */
[-C--:B------:R-:W-:Y:S01]  /*34d0*/  FMUL.FTZ R6, R14, R54.reuse ;  /* 0x000000360e067220 */ /* 0x080fe20000410000 */
[C---:B------:R-:W-:Y:S01]  /*34e0*/  LOP3.LUT R14, R7.reuse, 0xffff0000, RZ, 0xc0, !PT ;  /* 0xffff0000070e7812 */ /* 0x040fe200078ec0ff */
[----:B------:R-:W-:Y:S01]  /*34f0*/  IMAD.U32 R7, R7, 0x10000, RZ ;  /* 0x0001000007077824 */ /* 0x000fe200078e00ff */
[----:B------:R-:W-:Y:S01]  /*3500*/  F2FP.BF16.F32.PACK_AB R5, R10, R5 ;  /* 0x000000050a05723e */ /* 0x000fe200000010ff */
[C---:B------:R-:W-:Y:S01]  /*3510*/  FFMA.FTZ R6, R13.reuse, R15, -R6 ;  /* 0x0000000f0d067223 */ /* 0x040fe20000010806 */
[----:B------:R-:W-:Y:S01]  /*3520*/  FFMA.FTZ R13, R13, R54, R55 ;  /* 0x000000360d0d7223 */ /* 0x000fe20000010037 */
[C---:B------:R-:W-:Y:S01]  /*3530*/  FMUL.FTZ R54, R14.reuse, R27 ;  /* 0x0000001b0e367220 */ /* 0x040fe20000410000 */
[----:B------:R-:W-:-:S03]  /*3540*/  FMUL.FTZ R14, R14, R26 ;  /* 0x0000001a0e0e7220 */ /* 0x000fc60000410000 */
[C---:B------:R-:W-:Y:S01]  /*3550*/  FFMA.FTZ R54, R7.reuse, R26, -R54 ;  /* 0x0000001a07367223 */ /* 0x040fe20000010836 */
[----:B------:R-:W-:Y:S01]  /*3560*/  FFMA.FTZ R27, R7, R27, R14 ;  /* 0x0000001b071b7223 */ /* 0x000fe2000001000e */
[C---:B------:R-:W-:Y:S01]  /*3570*/  LOP3.LUT R7, R4.reuse, 0xffff0000, RZ, 0xc0, !PT ;  /* 0xffff000004077812 */ /* 0x040fe200078ec0ff */
[----:B------:R-:W-:Y:S01]  /*3580*/  IMAD.U32 R4, R4, 0x10000, RZ ;  /* 0x0001000004047824 */ /* 0x000fe200078e00ff */
[----:B------:R-:W-:-:S03]  /*3590*/  F2FP.BF16.F32.PACK_AB R6, R13, R6 ;  /* 0x000000060d06723e */ /* 0x000fc600000010ff */
[CC--:B------:R-:W-:Y:S01]  /*35a0*/  FMUL.FTZ R15, R7.reuse, R11.reuse ;  /* 0x0000000b070f7220 */ /* 0x0c0fe20000410000 */
[----:B------:R-:W-:Y:S01]  /*35b0*/  FMUL.FTZ R14, R7, R12 ;  /* 0x0000000c070e7220 */ /* 0x000fe20000410000 */
[----:B------:R-:W-:Y:S02]  /*35c0*/  F2FP.BF16.F32.PACK_AB R7, R27, R54 ;  /* 0x000000361b07723e */ /* 0x000fe400000010ff */
[C---:B------:R-:W-:Y:S01]  /*35d0*/  FFMA.FTZ R15, R4.reuse, R12, -R15 ;  /* 0x0000000c040f7223 */ /* 0x040fe2000001080f */
[----:B------:R-:W-:-:S05]  /*35e0*/  FFMA.FTZ R14, R4, R11, R14 ;  /* 0x0000000b040e7223 */ /* 0x000fca000001000e */
[----:B------:R-:W-:-:S07]  /*35f0*/  F2FP.BF16.F32.PACK_AB R4, R14, R15 ;  /* 0x0000000f0e04723e */ /* 0x000fce00000010ff */
.L_x_5230:
[----:B------:R-:W-:Y:S05]  /*3600*/  BSYNC B2 ;  /* 0x0000000000027941 */ /* 0x000fea0003800000 */
.L_x_5229:
[----:B---3--:R-:W-:-:S04]  /*3610*/  LEA R10, P0, R18, R73, 0x1 ;  /* 0x00000049120a7211 */ /* 0x008fc800078008ff */
[----:B--2---:R-:W-:-:S05]  /*3620*/  LEA.HI.X R11, R18, R71, R19, 0x1, P0 ;  /* 0x00000047120b7211 */ /* 0x004fca00000f0c13 */
[----:B0-----:R4:W-:Y:S04]  /*3630*/  ST.E.128 desc[UR40][R10.64], R4 ;  /* 0x000000040a007985 */ /* 0x0019e8000c101d28 */
.L_x_5228:
[----:B------:R-:W-:Y:S05]  /*3640*/  BSYNC B1 ;  /* 0x0000000000017941 */ /* 0x000fea0003800000 */
.L_x_5227:
[----:B------:R-:W-:Y:S05]  /*3650*/  @P1 BRA `(.L_x_5226) ;  /* 0x0000001000881947 */ /* 0x000fea0003800000 */
[----:B----4-:R-:W-:Y:S01]  /*3660*/  IMAD.MOV.U32 R5, RZ, RZ, 0x20 ;  /* 0x00000020ff057424 */ /* 0x010fe200078e00ff */
[----:B------:R-:W-:Y:S01]  /*3670*/  LOP3.LUT P0, RZ, R194, 0x4, RZ, 0xc0, !PT ;  /* 0x00000004c2ff7812 */ /* 0x000fe2000780c0ff */
[----:B------:R-:W-:Y:S01]  /*3680*/  BSSY B1, `(.L_x_5231) ;  /* 0x0000036000017945 */ /* 0x000fe20003800000 */
[----:B------:R-:W-:Y:S02]  /*3690*/  ISETP.GE.AND P6, PT, R209, R69, PT ;  /* 0x00000045d100720c */ /* 0x000fe40003fc6270 */
[----:B------:R-:W-:Y:S02]  /*36a0*/  SEL R5, R5, 0xffffffe0, !P0 ;  /* 0xffffffe005057807 */ /* 0x000fe40004000000 */
[C---:B---3--:R-:W-:Y:S02]  /*36b0*/  LEA R10, P0, R184.reuse, R73, 0x1 ;  /* 0x00000049b80a7211 */ /* 0x048fe400078008ff */
[----:B------:R-:W-:Y:S02]  /*36c0*/  IADD3 R4, R5, R46, R66 ;  /* 0x0000002e05047210 */ /* 0x000fe40007ffe042 */
[----:B--2---:R-:W-:-:S03]  /*36d0*/  LEA.HI.X R11, R184, R71, R196, 0x1, P0 ;  /* 0x00000047b80b7211 */ /* 0x004fc600000f0cc4 */
[----:B------:R-:W-:-:S06]  /*36e0*/  IMAD R4, R4, 0x2, R17 ;  /* 0x0000000204047824 */ /* 0x000fcc00078e0211 */
[----:B------:R-:W2:Y:S01]  /*36f0*/  LDS.128 R4, [R4+0x22400] ;  /* 0x0224000004047984 */ /* 0x000ea20000000c00 */
[----:B------:R-:W-:Y:S05]  /*3700*/  @P6 BRA `(.L_x_5232) ;  /* 0x0000000000b46947 */ /* 0x000fea0003800000 */
[----:B-1----:R-:W-:Y:S02]  /*3710*/  SHF.R.U64 R14, R24, 0x10, R25 ;  /* 0x00000010180e7819 */ /* 0x002fe40000001219 */
[----:B------:R-:W-:Y:S02]  /*3720*/  SHF.R.U64 R15, R8, 0x10, R9 ;  /* 0x00000010080f7819 */ /* 0x000fe40000001209 */
[----:B------:R-:W-:Y:S02]  /*3730*/  SHF.R.U32.HI R54, RZ, 0x10, R25 ;  /* 0x00000010ff367819 */ /* 0x000fe40000011619 */
[----:B------:R-:W-:Y:S02]  /*3740*/  PRMT R25, R75, 0x5432, R14 ;  /* 0x000054324b197816 */ /* 0x000fe4000000000e */
[----:B------:R-:W-:Y:S02]  /*3750*/  PRMT R14, R70, 0x5410, R15 ;  /* 0x00005410460e7816 */ /* 0x000fe4000000000f */
[----:B------:R-:W-:Y:S01]  /*3760*/  SHF.R.U32.HI R26, RZ, 0x10, R9 ;  /* 0x00000010ff1a7819 */ /* 0x000fe20000011609 */
[----:B--2---:R-:W-:Y:S01]  /*3770*/  IMAD.U32 R9, R6, 0x10000, RZ ;  /* 0x0001000006097824 */ /* 0x004fe200078e00ff */
[----:B------:R-:W-:-:S02]  /*3780*/  LOP3.LUT R12, R5, 0xffff0000, RZ, 0xc0, !PT ;  /* 0xffff0000050c7812 */ /* 0x000fc400078ec0ff */
[C---:B------:R-:W-:Y:S01]  /*3790*/  LOP3.LUT R27, R25.reuse, 0xffff0000, RZ, 0xc0, !PT ;  /* 0xffff0000191b7812 */ /* 0x040fe200078ec0ff */
[----:B------:R-:W-:Y:S01]  /*37a0*/  IMAD.U32 R25, R25, 0x10000, RZ ;  /* 0x0001000019197824 */ /* 0x000fe200078e00ff */
[C---:B------:R-:W-:Y:S01]  /*37b0*/  LOP3.LUT R15, R14.reuse, 0xffff0000, RZ, 0xc0, !PT ;  /* 0xffff00000e0f7812 */ /* 0x040fe200078ec0ff */
[----:B------:R-:W-:Y:S01]  /*37c0*/  IMAD.U32 R14, R14, 0x10000, RZ ;  /* 0x000100000e0e7824 */ /* 0x000fe200078e00ff */
[----:B------:R-:W-:Y:S01]  /*37d0*/  PRMT R54, R76, 0x5432, R54 ;  /* 0x000054324c367816 */ /* 0x000fe20000000036 */
[----:B------:R-:W-:Y:S01]  /*37e0*/  FMUL.FTZ R68, R12, R27 ;  /* 0x0000001b0c447220 */ /* 0x000fe20000410000 */
[----:B------:R-:W-:Y:S01]  /*37f0*/  PRMT R24, R70, 0x5432, R26 ;  /* 0x0000543246187816 */ /* 0x000fe2000000001a */
[----:B------:R-:W-:Y:S01]  /*3800*/  FMUL.FTZ R12, R12, R15 ;  /* 0x0000000f0c0c7220 */ /* 0x000fe20000410000 */
[----:B------:R-:W-:Y:S01]  /*3810*/  LOP3.LUT R13, R6, 0xffff0000, RZ, 0xc0, !PT ;  /* 0xffff0000060d7812 */ /* 0x000fe200078ec0ff */
[C---:B------:R-:W-:Y:S01]  /*3820*/  IMAD.U32 R6, R7.reuse, 0x10000, RZ ;  /* 0x0001000007067824 */ /* 0x040fe200078e00ff */
[----:B------:R-:W-:Y:S01]  /*3830*/  LOP3.LUT R8, R7, 0xffff0000, RZ, 0xc0, !PT ;  /* 0xffff000007087812 */ /* 0x000fe200078ec0ff */
[----:B------:R-:W-:-:S02]  /*3840*/  IMAD.U32 R7, R5, 0x10000, RZ ;  /* 0x0001000005077824 */ /* 0x000fc400078e00ff */
[----:B------:R-:W-:Y:S02]  /*3850*/  IMAD.U32 R66, R54, 0x10000, RZ ;  /* 0x0001000036427824 */ /* 0x000fe400078e00ff */
[----:B------:R-:W-:Y:S02]  /*3860*/  IMAD.U32 R26, R24, 0x10000, RZ ;  /* 0x00010000181a7824 */ /* 0x000fe400078e00ff */
[C---:B------:R-:W-:Y:S01]  /*3870*/  FFMA.FTZ R27, R7.reuse, R27, R12 ;  /* 0x0000001b071b7223 */ /* 0x040fe2000001000c */
[----:B------:R-:W-:Y:S01]  /*3880*/  FFMA.FTZ R68, R7, R15, -R68 ;  /* 0x0000000f07447223 */ /* 0x000fe20000010844 */
[C---:B------:R-:W-:Y:S01]  /*3890*/  FMUL.FTZ R70, R13.reuse, R66 ;  /* 0x000000420d467220 */ /* 0x040fe20000410000 */
[-C--:B------:R-:W-:Y:S01]  /*38a0*/  FMUL.FTZ R12, R13, R26.reuse ;  /* 0x0000001a0d0c7220 */ /* 0x080fe20000410000 */
[----:B------:R-:W-:Y:S01]  /*38b0*/  IMAD.U32 R5, R4, 0x10000, RZ ;  /* 0x0001000004057824 */ /* 0x000fe200078e00ff */
[----:B------:R-:W-:Y:S01]  /*38c0*/  LOP3.LUT R13, R54, 0xffff0000, RZ, 0xc0, !PT ;  /* 0xffff0000360d7812 */ /* 0x000fe200078ec0ff */
[C---:B------:R-:W-:Y:S01]  /*38d0*/  FFMA.FTZ R70, R9.reuse, R26, -R70 ;  /* 0x0000001a09467223 */ /* 0x040fe20000010846 */
[----:B------:R-:W-:Y:S01]  /*38e0*/  LOP3.LUT R7, R24, 0xffff0000, RZ, 0xc0, !PT ;  /* 0xffff000018077812 */ /* 0x000fe200078ec0ff */
[----:B------:R-:W-:Y:S01]  /*38f0*/  FFMA.FTZ R9, R9, R66, R12 ;  /* 0x0000004209097223 */ /* 0x000fe2000001000c */
[----:B------:R-:W-:Y:S01]  /*3900*/  LOP3.LUT R4, R4, 0xffff0000, RZ, 0xc0, !PT ;  /* 0xffff000004047812 */ /* 0x000fe200078ec0ff */
[C---:B------:R-:W-:Y:S01]  /*3910*/  FMUL.FTZ R15, R8.reuse, R13 ;  /* 0x0000000d080f7220 */ /* 0x040fe20000410000 */
[----:B------:R-:W-:Y:S01]  /*3920*/  F2FP.BF16.F32.PACK_AB R27, R27, R68 ;  /* 0x000000441b1b723e */ /* 0x000fe200000010ff */
[----:B------:R-:W-:-:S02]  /*3930*/  FMUL.FTZ R12, R8, R7 ;  /* 0x00000007080c7220 */ /* 0x000fc40000410000 */
[C---:B------:R-:W-:Y:S01]  /*3940*/  FMUL.FTZ R8, R4.reuse, R25 ;  /* 0x0000001904087220 */ /* 0x040fe20000410000 */
[-C--:B------:R-:W-:Y:S01]  /*3950*/  FMUL.FTZ R4, R4, R14.reuse ;  /* 0x0000000e04047220 */ /* 0x080fe20000410000 */
[C---:B------:R-:W-:Y:S01]  /*3960*/  FFMA.FTZ R15, R6.reuse, R7, -R15 ;  /* 0x00000007060f7223 */ /* 0x040fe2000001080f */
[----:B------:R-:W-:Y:S01]  /*3970*/  FFMA.FTZ R12, R6, R13, R12 ;  /* 0x0000000d060c7223 */ /* 0x000fe2000001000c */
[C---:B------:R-:W-:Y:S01]  /*3980*/  FFMA.FTZ R8, R5.reuse, R14, -R8 ;  /* 0x0000000e05087223 */ /* 0x040fe20000010808 */
[----:B------:R-:W-:Y:S01]  /*3990*/  FFMA.FTZ R5, R5, R25, R4 ;  /* 0x0000001905057223 */ /* 0x000fe20000010004 */
[----:B------:R-:W-:Y:S02]  /*39a0*/  F2FP.BF16.F32.PACK_AB R6, R9, R70 ;  /* 0x000000460906723e */ /* 0x000fe400000010ff */
[----:B------:R-:W-:Y:S02]  /*39b0*/  F2FP.BF16.F32.PACK_AB R7, R12, R15 ;  /* 0x0000000f0c07723e */ /* 0x000fe400000010ff */
[----:B------:R-:W-:Y:S01]  /*39c0*/  F2FP.BF16.F32.PACK_AB R4, R5, R8 ;  /* 0x000000080504723e */ /* 0x000fe200000010ff */
[----:B------:R-:W-:-:S07]  /*39d0*/  IMAD.MOV.U32 R5, RZ, RZ, R27 ;  /* 0x000000ffff057224 */ /* 0x000fce00078e001b */
.L_x_5232:
[----:B------:R-:W-:Y:S05]  /*39e0*/  BSYNC B1 ;  /* 0x0000000000017941 */ /* 0x000fea0003800000 */
.L_x_5231:
[----:B--2---:R2:W-:Y:S01]  /*39f0*/  ST.E.128 desc[UR40][R10.64], R4 ;  /* 0x000000040a007985 */ /* 0x0045e2000c101d28 */
[----:B------:R-:W-:Y:S05]  /*3a00*/  BRA `(.L_x_5226) ;  /* 0x0000000c009c7947 */ /* 0x000fea0003800000 */
.L_x_5219:
        /* <DEDUP_REMOVED lines=24> */
[----:B------:R-:W-:Y:S01]  /*3b90*/  ISETP.NE.AND P5, PT, R188, 0x3, PT ;  /* 0x00000003bc00780c */ /* 0x000fe20003fa5270 */
        /* <DEDUP_REMOVED lines=17> */
.L_x_5233:
[----:B------:R-:W-:Y:S01]  /*3cb0*/  IMAD R60, R185, 0x8, R17 ;  /* 0x00000008b93c7824 */ /* 0x000fe200078e0211 */
[----:B------:R-:W-:Y:S01]  /*3cc0*/  SHF.L.U32 R67, R192, 0x1f, RZ ;  /* 0x0000001fc0437819 */ /* 0x000fe200000006ff */
[----:B------:R-:W-:Y:S03]  /*3cd0*/  BSSY B1, `(.L_x_5234) ;  /* 0x0000003000017945 */ /* 0x000fe60003800000 */
[----:B------:R-:W0:Y:S02]  /*3ce0*/  SYNCS.PHASECHK.TRANS64.TRYWAIT P6, [R60+URZ+0x38890], R67 ;  /* 0x038890433c0075a7 */ /* 0x000e2400080c017f */
[----:B0-----:R-:W-:Y:S05]  /*3cf0*/  @!P6 BRA `(.L_x_5235) ;  /* 0x000001f800c4e947 */ /* 0x001fea0003800000 */
.L_x_5498:
[----:B------:R-:W-:Y:S05]  /*3d00*/  BSYNC B1 ;  /* 0x0000000000017941 */ /* 0x000fea0003800000 */
.L_x_5234:
[----:B------:R-:W-:-:S03]  /*3d10*/  UMOV UR4, 0xffffffff ;  /* 0xffffffff00047882 */ /* 0x000fc60000000000 */
[----:B------:R-:W-:Y:S05]  /*3d20*/  BRA.DIV UR4, `(.L_x_5236) ;  /* 0x000001fa04cc7947 */ /* 0x000fea000b800000 */
[----:B------:R1:W2:Y:S04]  /*3d30*/  SHFL.IDX PT, R54, R14, RZ, 0x1c1f ;  /* 0x001c1fff0e367589 */ /* 0x0002a800000e0000 */
[----:B------:R-:W3:Y:S02]  /*3d40*/  SHFL.IDX PT, R68, R68, RZ, 0x1c1f ;  /* 0x001c1fff44447589 */ /* 0x000ee400000e0000 */
.L_x_5502:
[----:B------:R-:W-:-:S13]  /*3d50*/  ISETP.GE.OR P6, PT, R187, R65, P2 ;  /* 0x00000041bb00720c */ /* 0x000fda00017c6670 */
[----:B------:R-:W-:Y:S05]  /*3d60*/  @P6 BRA `(.L_x_5226) ;  /* 0x0000000800c46947 */ /* 0x000fea0003800000 */
[----:B------:R-:W4:Y:S01]  /*3d70*/  LDL R10, [R1+0x14] ;  /* 0x00001400010a7983 */ /* 0x000f220000100800 */
[----:B------:R-:W5:Y:S01]  /*3d80*/  LDC R70, c[0x0][0x2f4] ;  /* 0x0000bd00ff467b82 */ /* 0x000f620000000800 */
[----:B------:R-:W-:Y:S01]  /*3d90*/  BSSY B1, `(.L_x_5237) ;  /* 0x0000070000017945 */ /* 0x000fe20003800000 */
[----:B-----5:R-:W-:-:S05]  /*3da0*/  IMAD.IADD R8, R70, 0x1, -R47 ;  /* 0x0000000146087824 */ /* 0x020fca00078e0a2f */
[----:B------:R-:W-:-:S04]  /*3db0*/  SEL R8, R47, R8, !P3 ;  /* 0x000000082f087207 */ /* 0x000fc80005800000 */
[----:B------:R-:W-:-:S04]  /*3dc0*/  SHF.R.S32.HI R9, RZ, 0x1f, R8 ;  /* 0x0000001fff097819 */ /* 0x000fc80000011408 */
[----:B------:R-:W-:-:S04]  /*3dd0*/  LEA.HI R9, R9, R8, RZ, 0x4 ;  /* 0x0000000809097211 */ /* 0x000fc800078f20ff */
[----:B------:R-:W-:-:S04]  /*3de0*/  SHF.R.S32.HI R8, RZ, 0x4, R9 ;  /* 0x00000004ff087819 */ /* 0x000fc80000011409 */
[----:B------:R-:W-:-:S05]  /*3df0*/  LEA.HI.SX32 R8, R57, R8, 0x1d ;  /* 0x0000000839087211 */ /* 0x000fca00078feaff */
[----:B------:R-:W-:Y:S02]  /*3e00*/  IMAD.SHL.U32 R55, R8, 0x8, RZ ;  /* 0x0000000808377824 */ /* 0x000fe400078e00ff */
[----:B------:R-:W-:-:S03]  /*3e10*/  IMAD.IADD R8, R0, 0x1, R66 ;  /* 0x0000000100087824 */ /* 0x000fc600078e0242 */
[----:B------:R-:W-:Y:S01]  /*3e20*/  LOP3.LUT R9, R56, 0x38, R55, 0xf8, !PT ;  /* 0x0000003838097812 */ /* 0x000fe200078ef837 */
[----:B------:R-:W-:-:S03]  /*3e30*/  IMAD R8, R8, 0x2, R17 ;  /* 0x0000000208087824 */ /* 0x000fc600078e0211 */
[----:B------:R-:W-:-:S05]  /*3e40*/  LOP3.LUT R9, R9, R50, RZ, 0x3c, !PT ;  /* 0x0000003209097212 */ /* 0x000fca00078e3cff */
[----:B----4-:R-:W-:-:S04]  /*3e50*/  IMAD R9, R10, 0x200, R9 ;  /* 0x000002000a097824 */ /* 0x010fc800078e0209 */
[----:B------:R-:W-:Y:S02]  /*3e60*/  IMAD.IADD R66, R66, 0x1, R9 ;  /* 0x0000000142427824 */ /* 0x000fe400078e0209 */
[----:B------:R-:W4:Y:S02]  /*3e70*/  LDS.128 R8, [R8+0x22400] ;  /* 0x0224000008087984 */ /* 0x000f240000000c00 */
[----:B------:R-:W-:-:S05]  /*3e80*/  IMAD R66, R66, 0x2, R17 ;  /* 0x0000000242427824 */ /* 0x000fca00078e0211 */
[----:B-1----:R1:W0:Y:S01]  /*3e90*/  LDS.128 R12, [R66+0x22400] ;  /* 0x02240000420c7984 */ /* 0x0022220000000c00 */
[----:B------:R-:W-:Y:S05]  /*3ea0*/  @P0 BRA `(.L_x_5238) ;  /* 0x0000000400780947 */ /* 0x000fea0003800000 */
[----:B------:R-:W-:Y:S01]  /*3eb0*/  SHF.R.U32.HI R69, RZ, 0x10, R25 ;  /* 0x00000010ff457819 */ /* 0x000fe20000011619 */
[----:B----4-:R-:W-:Y:S01]  /*3ec0*/  IMAD.U32 R72, R9, 0x10000, RZ ;  /* 0x0001000009487824 */ /* 0x010fe200078e00ff */
[----:B-1----:R-:W-:Y:S02]  /*3ed0*/  SHF.R.U32.HI R66, RZ, 0x10, R5 ;  /* 0x00000010ff427819 */ /* 0x002fe40000011605 */
[C---:B------:R-:W-:Y:S02]  /*3ee0*/  PRMT R69, R71.reuse, 0x5410, R69 ;  /* 0x0000541047457816 */ /* 0x040fe40000000045 */
[----:B------:R-:W-:Y:S01]  /*3ef0*/  PRMT R66, R71, 0x5432, R66 ;  /* 0x0000543247427816 */ /* 0x000fe20000000042 */
[C---:B0-----:R-:W-:Y:S01]  /*3f00*/  IMAD.U32 R71, R13.reuse, 0x10000, RZ ;  /* 0x000100000d477824 */ /* 0x041fe200078e00ff */
[----:B------:R-:W-:Y:S01]  /*3f10*/  LOP3.LUT R13, R13, 0xffff0000, RZ, 0xc0, !PT ;  /* 0xffff00000d0d7812 */ /* 0x000fe200078ec0ff */
[----:B------:R-:W-:Y:S01]  /*3f20*/  IMAD.U32 R73, R69, 0x10000, RZ ;  /* 0x0001000045497824 */ /* 0x000fe200078e00ff */
[----:B------:R-:W-:Y:S01]  /*3f30*/  LOP3.LUT R9, R9, 0xffff0000, RZ, 0xc0, !PT ;  /* 0xffff000009097812 */ /* 0x000fe200078ec0ff */
[C---:B------:R-:W-:Y:S01]  /*3f40*/  IMAD.U32 R74, R66.reuse, 0x10000, RZ ;  /* 0x00010000424a7824 */ /* 0x040fe200078e00ff */
[----:B------:R-:W-:Y:S01]  /*3f50*/  LOP3.LUT R66, R66, 0xffff0000, RZ, 0xc0, !PT ;  /* 0xffff000042427812 */ /* 0x000fe200078ec0ff */
[C---:B------:R-:W-:Y:S01]  /*3f60*/  FMUL.FTZ R75, R71.reuse, R73 ;  /* 0x00000049474b7220 */ /* 0x040fe20000410000 */
[----:B------:R-:W-:Y:S01]  /*3f70*/  SHF.R.U64 R25, R24, 0x10, R25 ;  /* 0x0000001018197819 */ /* 0x000fe20000001219 */
[-C--:B------:R-:W-:Y:S01]  /*3f80*/  FMUL.FTZ R76, R71, R74.reuse ;  /* 0x0000004a474c7220 */ /* 0x080fe20000410000 */
[----:B------:R-:W-:Y:S01]  /*3f90*/  SHF.R.U32.HI R71, RZ, 0x10, R27 ;  /* 0x00000010ff477819 */ /* 0x000fe2000001161b */
[----:B------:R-:W-:Y:S01]  /*3fa0*/  FFMA.FTZ R74, R72, R74, -R75 ;  /* 0x0000004a484a7223 */ /* 0x000fe2000001084b */
[----:B------:R-:W-:-:S02]  /*3fb0*/  IMAD.U32 R75, R11, 0x10000, RZ ;  /* 0x000100000b4b7824 */ /* 0x000fc400078e00ff */
[----:B------:R-:W-:Y:S01]  /*3fc0*/  FFMA.FTZ R72, R72, R73, R76 ;  /* 0x0000004948487223 */ /* 0x000fe2000001004c */
[----:B------:R-:W-:Y:S01]  /*3fd0*/  LOP3.LUT R76, R69, 0xffff0000, RZ, 0xc0, !PT ;  /* 0xffff0000454c7812 */ /* 0x000fe200078ec0ff */
[----:B------:R-:W-:Y:S01]  /*3fe0*/  FMUL.FTZ R69, R13, R66 ;  /* 0x000000420d457220 */ /* 0x000fe20000410000 */
[----:B------:R-:W-:Y:S02]  /*3ff0*/  SHF.R.U32.HI R73, RZ, 0x10, R7 ;  /* 0x00000010ff497819 */ /* 0x000fe40000011607 */
[----:B------:R-:W-:Y:S01]  /*4000*/  PRMT R71, R77, 0x5410, R71 ;  /* 0x000054104d477816 */ /* 0x000fe20000000047 */
[----:B------:R-:W-:Y:S01]  /*4010*/  FMUL.FTZ R78, R13, R76 ;  /* 0x0000004c0d4e7220 */ /* 0x000fe20000410000 */
[----:B------:R-:W-:Y:S01]  /*4020*/  PRMT R73, R80, 0x5410, R73 ;  /* 0x0000541050497816 */ /* 0x000fe20000000049 */
[----:B------:R-:W-:Y:S01]  /*4030*/  IMAD.U32 R77, R15, 0x10000, RZ ;  /* 0x000100000f4d7824 */ /* 0x000fe200078e00ff */
[----:B------:R-:W-:Y:S01]  /*4040*/  PRMT R25, R79, 0x5410, R25 ;  /* 0x000054104f197816 */ /* 0x000fe20000000019 */
[C---:B------:R-:W-:Y:S01]  /*4050*/  FFMA.FTZ R13, R9.reuse, R66, -R78 ;  /* 0x00000042090d7223 */ /* 0x040fe2000001084e */
[----:B------:R-:W-:Y:S01]  /*4060*/  FFMA.FTZ R9, R9, R76, R69 ;  /* 0x0000004c09097223 */ /* 0x000fe20000010045 */
        /* <DEDUP_REMOVED lines=9> */
[----:B------:R-:W-:-:S02]  /*4100*/  IMAD.U32 R78, R25, 0x10000, RZ ;  /* 0x00010000194e7824 */ /* 0x000fc400078e00ff */
        /* <DEDUP_REMOVED lines=8> */
[-C--:B------:R-:W-:Y:S01]  /*4190*/  FMUL.FTZ R76, R4, R73.reuse ;  /* 0x00000049044c7220 */ /* 0x080fe20000410000 */
[----:B------:R-:W-:Y:S01]  /*41a0*/  FMUL.FTZ R80, R11, R78 ;  /* 0x0000004e0b507220 */ /* 0x000fe20000410000 */
[----:B------:R-:W-:Y:S01]  /*41b0*/  SHF.R.U64 R7, R6, 0x10, R7 ;  /* 0x0000001006077819 */ /* 0x000fe20000001207 */
[C---:B------:R-:W-:Y:S01]  /*41c0*/  FFMA.FTZ R4, R5.reuse, R73, -R24 ;  /* 0x0000004905047223 */ /* 0x040fe20000010818 */
[----:B------:R-:W-:Y:S01]  /*41d0*/  PRMT R24, R82, 0x5410, R75 ;  /* 0x0000541052187816 */ /* 0x000fe2000000004b */
[----:B------:R-:W-:Y:S01]  /*41e0*/  FFMA.FTZ R5, R5, R71, R76 ;  /* 0x0000004705057223 */ /* 0x000fe2000001004c */
[----:B------:R-:W-:-:S02]  /*41f0*/  LOP3.LUT R8, R8, 0xffff0000, RZ, 0xc0, !PT ;  /* 0xffff000008087812 */ /* 0x000fc400078ec0ff */
[C---:B------:R-:W-:Y:S01]  /*4200*/  LOP3.LUT R25, R24.reuse, 0xffff0000, RZ, 0xc0, !PT ;  /* 0xffff000018197812 */ /* 0x040fe200078ec0ff */
[----:B------:R-:W-:Y:S01]  /*4210*/  IMAD.U32 R76, R24, 0x10000, RZ ;  /* 0x00010000184c7824 */ /* 0x000fe200078e00ff */
[----:B------:R-:W-:Y:S02]  /*4220*/  PRMT R26, R79, 0x5432, R26 ;  /* 0x000054324f1a7816 */ /* 0x000fe4000000001a */
[----:B------:R-:W-:Y:S01]  /*4230*/  PRMT R24, R81, 0x5410, R7 ;  /* 0x0000541051187816 */ /* 0x000fe20000000007 */
[-C--:B------:R-:W-:Y:S01]  /*4240*/  FMUL.FTZ R71, R11, R76.reuse ;  /* 0x0000004c0b477220 */ /* 0x080fe20000410000 */
[C---:B------:R-:W-:Y:S01]  /*4250*/  FFMA.FTZ R11, R15.reuse, R76, -R80 ;  /* 0x0000004c0f0b7223 */ /* 0x040fe20000010850 */
[C---:B------:R-:W-:Y:S01]  /*4260*/  IMAD.U32 R7, R14.reuse, 0x10000, RZ ;  /* 0x000100000e077824 */ /* 0x040fe200078e00ff */
[----:B------:R-:W-:Y:S01]  /*4270*/  LOP3.LUT R14, R14, 0xffff0000, RZ, 0xc0, !PT ;  /* 0xffff00000e0e7812 */ /* 0x000fe200078ec0ff */
[----:B------:R-:W-:Y:S01]  /*4280*/  FFMA.FTZ R15, R15, R78, R71 ;  /* 0x0000004e0f0f7223 */ /* 0x000fe20000010047 */
[C---:B------:R-:W-:Y:S01]  /*4290*/  FMUL.FTZ R71, R12.reuse, R27 ;  /* 0x0000001b0c477220 */ /* 0x040fe20000410000 */
[----:B------:R-:W-:Y:S01]  /*42a0*/  FMUL.FTZ R12, R12, R25 ;  /* 0x000000190c0c7220 */ /* 0x000fe20000410000 */
[----:B------:R-:W-:-:S02]  /*42b0*/  F2FP.BF16.F32.PACK_AB R13, R13, R74 ;  /* 0x0000004a0d0d723e */ /* 0x000fc400000010ff */
[C---:B------:R-:W-:Y:S01]  /*42c0*/  FFMA.FTZ R6, R8.reuse, R25, -R71 ;  /* 0x0000001908067223 */ /* 0x040fe20000010847 */
[----:B------:R-:W-:Y:S01]  /*42d0*/  FFMA.FTZ R8, R8, R27, R12 ;  /* 0x0000001b08087223 */ /* 0x000fe2000001000c */
[----:B------:R-:W-:Y:S01]  /*42e0*/  IMAD.U32 R27, R26, 0x10000, RZ ;  /* 0x000100001a1b7824 */ /* 0x000fe200078e00ff */
[----:B------:R-:W-:Y:S01]  /*42f0*/  F2FP.BF16.F32.PACK_AB R4, R4, R69 ;  /* 0x000000450404723e */ /* 0x000fe200000010ff */
[----:B------:R-:W-:Y:S01]  /*4300*/  IMAD.U32 R25, R24, 0x10000, RZ ;  /* 0x0001000018197824 */ /* 0x000fe200078e00ff */
[----:B------:R-:W-:Y:S01]  /*4310*/  F2FP.BF16.F32.PACK_AB R72, R9, R72 ;  /* 0x000000480948723e */ /* 0x000fe200000010ff */
[C---:B------:R-:W-:Y:S02]  /*4320*/  IMAD.U32 R12, R10.reuse, 0x10000, RZ ;  /* 0x000100000a0c7824 */ /* 0x040fe400078e00ff */
[C---:B------:R-:W-:Y:S01]  /*4330*/  FMUL.FTZ R71, R7.reuse, R27 ;  /* 0x0000001b07477220 */ /* 0x040fe20000410000 */
[----:B------:R-:W-:Y:S01]  /*4340*/  FMUL.FTZ R76, R7, R25 ;  /* 0x00000019074c7220 */ /* 0x000fe20000410000 */
[----:B------:R-:W-:Y:S01]  /*4350*/  LOP3.LUT R10, R10, 0xffff0000, RZ, 0xc0, !PT ;  /* 0xffff00000a0a7812 */ /* 0x000fe200078ec0ff */
[----:B------:R-:W-:-:S02]  /*4360*/  IMAD.MOV.U32 R9, RZ, RZ, R13 ;  /* 0x000000ffff097224 */ /* 0x000fc400078e000d */
[C---:B------:R-:W-:Y:S01]  /*4370*/  FFMA.FTZ R7, R12.reuse, R25, -R71 ;  /* 0x000000190c077223 */ /* 0x040fe20000010847 */
[----:B------:R-:W-:Y:S01]  /*4380*/  FFMA.FTZ R12, R12, R27, R76 ;  /* 0x0000001b0c0c7223 */ /* 0x000fe2000001004c */
[----:B------:R-:W-:Y:S01]  /*4390*/  LOP3.LUT R27, R26, 0xffff0000, RZ, 0xc0, !PT ;  /* 0xffff00001a1b7812 */ /* 0x000fe200078ec0ff */
[----:B------:R-:W-:Y:S01]  /*43a0*/  IMAD.MOV.U32 R13, RZ, RZ, R72 ;  /* 0x000000ffff0d7224 */ /* 0x000fe200078e0048 */
[----:B------:R-:W-:Y:S02]  /*43b0*/  LOP3.LUT R25, R24, 0xffff0000, RZ, 0xc0, !PT ;  /* 0xffff000018197812 */ /* 0x000fe400078ec0ff */
[----:B------:R-:W-:Y:S01]  /*43c0*/  F2FP.BF16.F32.PACK_AB R15, R8, R15 ;  /* 0x0000000f080f723e */ /* 0x000fe200000010ff */
[C---:B------:R-:W-:Y:S01]  /*43d0*/  FMUL.FTZ R71, R14.reuse, R27 ;  /* 0x0000001b0e477220 */ /* 0x040fe20000410000 */
[----:B------:R-:W-:Y:S01]  /*43e0*/  F2FP.BF16.F32.PACK_AB R5, R5, R66 ;  /* 0x000000420505723e */ /* 0x000fe200000010ff */
[----:B------:R-:W-:Y:S01]  /*43f0*/  FMUL.FTZ R24, R14, R25 ;  /* 0x000000190e187220 */ /* 0x000fe20000410000 */
[----:B------:R-:W-:Y:S01]  /*4400*/  F2FP.BF16.F32.PACK_AB R6, R6, R11 ;  /* 0x0000000b0606723e */ /* 0x000fe200000010ff */
[----:B------:R-:W-:Y:S01]  /*4410*/  FFMA.FTZ R14, R10, R25, -R71 ;  /* 0x000000190a0e7223 */ /* 0x000fe20000010847 */
[----:B------:R-:W-:-:S02]  /*4420*/  IMAD.MOV.U32 R11, RZ, RZ, R4 ;  /* 0x000000ffff0b7224 */ /* 0x000fc400078e0004 */
[----:B------:R-:W-:Y:S01]  /*4430*/  FFMA.FTZ R27, R10, R27, R24 ;  /* 0x0000001b0a1b7223 */ /* 0x000fe20000010018 */
[----:B------:R-:W-:Y:S01]  /*4440*/  IMAD.MOV.U32 R8, RZ, RZ, R6 ;  /* 0x000000ffff087224 */ /* 0x000fe200078e0006 */
[----:B------:R-:W-:-:S03]  /*4450*/  F2FP.BF16.F32.PACK_AB R10, R14, R7 ;  /* 0x000000070e0a723e */ /* 0x000fc600000010ff */
[----:B------:R-:W-:Y:S01]  /*4460*/  F2FP.BF16.F32.PACK_AB R14, R27, R12 ;  /* 0x0000000c1b0e723e */ /* 0x000fe200000010ff */
[----:B------:R-:W-:Y:S02]  /*4470*/  IMAD.MOV.U32 R12, RZ, RZ, R15 ;  /* 0x000000ffff0c7224 */ /* 0x000fe400078e000f */
[----:B------:R-:W-:-:S07]  /*4480*/  IMAD.MOV.U32 R15, RZ, RZ, R5 ;  /* 0x000000ffff0f7224 */ /* 0x000fce00078e0005 */
.L_x_5238:
[----:B------:R-:W-:Y:S05]  /*4490*/  BSYNC B1 ;  /* 0x0000000000017941 */ /* 0x000fea0003800000 */
.L_x_5237:
        /* <DEDUP_REMOVED lines=8> */
[----:B0-----:R0:W-:Y:S01]  /*4520*/  ST.E.128 desc[UR40][R4.64], R12 ;  /* 0x0000000c04007985 */ /* 0x0011e2000c101d28 */
[----:B------:R-:W-:Y:S05]  /*4530*/  BRA `(.L_x_5226) ;  /* 0x0000000000d07947 */ /* 0x000fea0003800000 */
.L_x_5218:
[----:B------:R-:W-:-:S13]  /*4540*/  ISETP.NE.AND P5, PT, R188, 0x3, PT ;  /* 0x00000003bc00780c */ /* 0x000fda0003fa5270 */
[----:B------:R-:W-:Y:S05]  /*4550*/  @!P5 BRA `(.L_x_5239) ;  /* 0x000000000004d947 */ /* 0x000fea0003800000 */
[----:B------:R-:W-:Y:S01]  /*4560*/  BPT.TRAP 0x1 ;  /* 0x000000040000795c */ /* 0x000fe20000300000 */
.L_x_5239:
[----:B------:R-:W-:Y:S01]  /*4570*/  IMAD R60, R185, 0x8, R17 ;  /* 0x00000008b93c7824 */ /* 0x000fe200078e0211 */
[----:B------:R-:W-:Y:S01]  /*4580*/  SHF.L.U32 R67, R192, 0x1f, RZ ;  /* 0x0000001fc0437819 */ /* 0x000fe200000006ff */
[----:B------:R-:W-:Y:S01]  /*4590*/  BSSY B1, `(.L_x_5240) ;  /* 0x0000004000017945 */ /* 0x000fe20003800000 */
[----:B------:R-:W-:Y:S02]  /*45a0*/  SHF.R.S32.HI R64, RZ, 0x1f, R62 ;  /* 0x0000001fff407819 */ /* 0x000fe4000001143e */
[----:B------:R-:W0:Y:S02]  /*45b0*/  SYNCS.PHASECHK.TRANS64.TRYWAIT P0, [R60+URZ+0x38890], R67 ;  /* 0x038890433c0075a7 */ /* 0x000e24000800017f */
[----:B0-----:R-:W-:Y:S05]  /*45c0*/  @!P0 BRA `(.L_x_5241) ;  /* 0x000001f000f08947 */ /* 0x001fea0003800000 */
.L_x_5503:
[----:B------:R-:W-:Y:S05]  /*45d0*/  BSYNC B1 ;  /* 0x0000000000017941 */ /* 0x000fea0003800000 */
.L_x_5240:
        /* <DEDUP_REMOVED lines=24> */
.L_x_5507:
        /* <DEDUP_REMOVED lines=18> */
.L_x_5226:
[----:B------:R-:W-:Y:S05]  /*4880*/  BSYNC B0 ;  /* 0x0000000000007941 */ /* 0x000fea0003800000 */
.L_x_5217:
        /* <DEDUP_REMOVED lines=17> */
.L_x_5244:
[----:B------:R-:W-:Y:S05]  /*49a0*/  BSYNC B0 ;  /* 0x0000000000007941 */ /* 0x000fea0003800000 */
.L_x_5243:
[----:B------:R-:W1:Y:S01]  /*49b0*/  SYNCS.PHASECHK.TRANS64.TRYWAIT P5, [R60+URZ+0x388b0], R67 ;  /* 0x0388b0433c0075a7 */ /* 0x000e6200080a017f */
[----:B------:R-:W-:Y:S04]  /*49c0*/  BSSY B0, `(.L_x_5245) ;  /* 0x0000002000007945 */ /* 0x000fe80003800000 */
[----:B-1----:R-:W-:Y:S05]  /*49d0*/  @!P5 BRA `(.L_x_5246) ;  /* 0x000001f00044d947 */ /* 0x002fea0003800000 */
.L_x_5508:
[----:B------:R-:W-:Y:S05]  /*49e0*/  BSYNC B0 ;  /* 0x0000000000007941 */ /* 0x000fea0003800000 */
.L_x_5245:
        /* <DEDUP_REMOVED lines=21> */
[----:B------:R-:W4:Y:S01]  /*4b40*/  LDL R27, [R1+0x1c] ;  /* 0x00001c00011b7983 */ /* 0x000f220000100800 */
[----:B------:R-:W-:-:S03]  /*4b50*/  ULDC UR4, c[0x0][0x320] ;  /* 0x0000c80000047ab9 */ /* 0x000fc60000000800 */
[----:B---3--:R-:W3:Y:S04]  /*4b60*/  LDL R14, [R1+0x20] ;  /* 0x00002000010e7983 */ /* 0x008ee80000100800 */
[----:B------:R-:W5:Y:S01]  /*4b70*/  LDL R26, [R1+0x24] ;  /* 0x00002400011a7983 */ /* 0x000f620000100800 */
[----:B------:R-:W-:Y:S01]  /*4b80*/  ISETP.GE.AND P6, PT, R18, UR4, PT ;  /* 0x0000000412007c0c */ /* 0x000fe2000bfc6270 */
[----:B------:R-:W-:Y:S01]  /*4b90*/  IMAD R8, R185, 0x8000, R46 ;  /* 0x00008000b9087824 */ /* 0x000fe200078e022e */
[----:B------:R-:W-:Y:S01]  /*4ba0*/  LOP3.LUT P5, RZ, R194, 0x4, RZ, 0xc0, !PT ;  /* 0x00000004c2ff7812 */ /* 0x000fe200078ac0ff */
[----:B------:R-:W5:Y:S02]  /*4bb0*/  LDL R25, [R1+0x28] ;  /* 0x0000280001197983 */ /* 0x000f640000100800 */
[----:B------:R-:W-:-:S02]  /*4bc0*/  IMAD R13, R8, 0x2, R17 ;  /* 0x00000002080d7824 */ /* 0x000fc400078e0211 */
[----:B------:R-:W5:Y:S04]  /*4bd0*/  LDL R24, [R1+0x2c] ;  /* 0x00002c0001187983 */ /* 0x000f680000100800 */
[----:B------:R-:W5:Y:S01]  /*4be0*/  LDL R15, [R1+0x30] ;  /* 0x00003000010f7983 */ /* 0x000f620000100800 */
[----:B------:R-:W-:-:S03]  /*4bf0*/  VIADD R12, R8, 0x20 ;  /* 0x00000020080c7836 */ /* 0x000fc60000000000 */
[----:B------:R-:W1:Y:S01]  /*4c00*/  @!P6 LDS.128 R4, [R13+0x400] ;  /* 0x000400000d04e984 */ /* 0x000e620000000c00 */
[----:B------:R-:W-:Y:S01]  /*4c10*/  @P5 VIADD R12, R8, 0xffffffe0 ;  /* 0xffffffe0080c5836 */ /* 0x000fe20000000000 */
[-C--:B0-----:R-:W-:Y:S02]  /*4c20*/  @!P6 LEA R8, P5, R18, R11.reuse, 0x1 ;  /* 0x0000000b1208e211 */ /* 0x081fe400078a08ff */
[----:B------:R-:W5:Y:S01]  /*4c30*/  LDL R61, [R1+0x38] ;  /* 0x00003800013d7983 */ /* 0x000f620000100800 */
[----:B------:R-:W-:Y:S01]  /*4c40*/  IMAD R12, R12, 0x2, R17 ;  /* 0x000000020c0c7824 */ /* 0x000fe200078e0211 */
[----:B--2---:R-:W-:Y:S02]  /*4c50*/  @!P6 LEA.HI.X R9, R18, R10, R19, 0x1, P5 ;  /* 0x0000000a1209e211 */ /* 0x004fe400028f0c13 */
[C---:B------:R-:W-:Y:S01]  /*4c60*/  ISETP.GE.AND P5, PT, R184.reuse, UR4, PT ;  /* 0x00000004b8007c0c */ /* 0x040fe2000bfa6270 */
[----:B------:R-:W2:Y:S04]  /*4c70*/  LDL R55, [R1+0x3c] ;  /* 0x00003c0001377983 */ /* 0x000ea80000100800 */
[----:B------:R-:W2:Y:S04]  /*4c80*/  LDL R54, [R1+0x40] ;  /* 0x0000400001367983 */ /* 0x000ea80000100800 */
[----:B-1----:R0:W-:Y:S04]  /*4c90*/  @!P6 ST.E.128 desc[UR40][R8.64], R4 ;  /* 0x000000040800e985 */ /* 0x0021e8000c101d28 */
[----:B------:R-:W1:Y:S01]  /*4ca0*/  @!P5 LDS.128 R4, [R12+0x400] ;  /* 0x000400000c04d984 */ /* 0x000e620000000c00 */
[----:B0-----:R-:W-:-:S04]  /*4cb0*/  @!P5 LEA R8, P6, R184, R11, 0x1 ;  /* 0x0000000bb808d211 */ /* 0x001fc800078c08ff */
[----:B------:R-:W-:Y:S02]  /*4cc0*/  @!P5 LEA.HI.X R9, R184, R10, R196, 0x1, P6 ;  /* 0x0000000ab809d211 */ /* 0x000fe400030f0cc4 */
[----:B------:R-:W-:-:S03]  /*4cd0*/  ISETP.GE.AND P6, PT, R226, UR4, PT ;  /* 0x00000004e2007c0c */ /* 0x000fc6000bfc6270 */
[----:B-1----:R0:W-:Y:S10]  /*4ce0*/  @!P5 ST.E.128 desc[UR40][R8.64], R4 ;  /* 0x000000040800d985 */ /* 0x0021f4000c101d28 */
[----:B------:R-:W1:Y:S01]  /*4cf0*/  @!P6 LDS.128 R4, [R13+0x2400] ;  /* 0x002400000d04e984 */ /* 0x000e620000000c00 */
[----:B0-----:R-:W-:-:S05]  /*4d00*/  @!P6 LEA R8, P5, R226, R11, 0x1 ;  /* 0x0000000be208e211 */ /* 0x001fca00078a08ff */
[----:B----4-:R-:W-:Y:S01]  /*4d10*/  @!P6 IMAD.X R9, R10, 0x1, R27, P5 ;  /* 0x000000010a09e824 */ /* 0x010fe200028e061b */
[C---:B------:R-:W-:Y:S01]  /*4d20*/  ISETP.GE.AND P5, PT, R225.reuse, UR4, PT ;  /* 0x00000004e1007c0c */ /* 0x040fe2000bfa6270 */
[----:B------:R-:W4:Y:S04]  /*4d30*/  LDL R27, [R1+0x44] ;  /* 0x00004400011b7983 */ /* 0x000f280000100800 */
[----:B-1----:R0:W-:Y:S08]  /*4d40*/  @!P6 ST.E.128 desc[UR40][R8.64], R4 ;  /* 0x000000040800e985 */ /* 0x0021f0000c101d28 */
[----:B------:R-:W1:Y:S01]  /*4d50*/  @!P5 LDS.128 R4, [R12+0x2400] ;  /* 0x002400000c04d984 */ /* 0x000e620000000c00 */
[----:B0-----:R-:W-:-:S05]  /*4d60*/  @!P5 LEA R8, P6, R225, R11, 0x1 ;  /* 0x0000000be108d211 */ /* 0x001fca00078c08ff */
[----:B---3--:R-:W-:Y:S02]  /*4d70*/  @!P5 IMAD.X R9, R10, 0x1, R14, P6 ;  /* 0x000000010a09d824 */ /* 0x008fe400030e060e */
[----:B------:R-:W3:Y:S01]  /*4d80*/  LDL R14, [R1+0x34] ;  /* 0x00003400010e7983 */ /* 0x000ee20000100800 */
[----:B------:R-:W-:-:S03]  /*4d90*/  ISETP.GE.AND P6, PT, R224, UR4, PT ;  /* 0x00000004e0007c0c */ /* 0x000fc6000bfc6270 */
[----:B-1----:R0:W-:Y:S10]  /*4da0*/  @!P5 ST.E.128 desc[UR40][R8.64], R4 ;  /* 0x000000040800d985 */ /* 0x0021f4000c101d28 */
[----:B------:R-:W1:Y:S01]  /*4db0*/  @!P6 LDS.128 R4, [R13+0x4400] ;  /* 0x004400000d04e984 */ /* 0x000e620000000c00 */
[----:B0-----:R-:W-:-:S05]  /*4dc0*/  @!P6 LEA R8, P5, R224, R11, 0x1 ;  /* 0x0000000be008e211 */ /* 0x001fca00078a08ff */
[----:B-----5:R-:W-:Y:S01]  /*4dd0*/  @!P6 IMAD.X R9, R10, 0x1, R26, P5 ;  /* 0x000000010a09e824 */ /* 0x020fe200028e061a */
[C---:B------:R-:W-:Y:S01]  /*4de0*/  ISETP.GE.AND P5, PT, R223.reuse, UR4, PT ;  /* 0x00000004df007c0c */ /* 0x040fe2000bfa6270 */
[----:B------:R-:W5:Y:S04]  /*4df0*/  LDL R26, [R1+0x48] ;  /* 0x00004800011a7983 */ /* 0x000f680000100800 */
[----:B-1----:R0:W-:Y:S08]  /*4e00*/  @!P6 ST.E.128 desc[UR40][R8.64], R4 ;  /* 0x000000040800e985 */ /* 0x0021f0000c101d28 */
[----:B------:R-:W1:Y:S01]  /*4e10*/  @!P5 LDS.128 R4, [R12+0x4400] ;  /* 0x004400000c04d984 */ /* 0x000e620000000c00 */
[----:B0-----:R-:W-:-:S05]  /*4e20*/  @!P5 LEA R8, P6, R223, R11, 0x1 ;  /* 0x0000000bdf08d211 */ /* 0x001fca00078c08ff */
[----:B------:R-:W-:Y:S01]  /*4e30*/  @!P5 IMAD.X R9, R10, 0x1, R25, P6 ;  /* 0x000000010a09d824 */ /* 0x000fe200030e0619 */
        /* <DEDUP_REMOVED lines=11> */
[----:B------:R-:W-:Y:S02]  /*4ef0*/  @!P5 IMAD.X R9, R10, 0x1, R15, P6 ;  /* 0x000000010a09d824 */ /* 0x000fe400030e060f */
[----:B------:R-:W5:Y:S01]  /*4f00*/  LDL R15, [R1+0x4] ;  /* 0x00000400010f7983 */ /* 0x000f620000100800 */
[----:B------:R-:W-:-:S03]  /*4f10*/  ISETP.GE.AND P6, PT, R220, UR4, PT ;  /* 0x00000004dc007c0c */ /* 0x000fc6000bfc6270 */
[----:B-1----:R0:W-:Y:S10]  /*4f20*/  @!P5 ST.E.128 desc[UR40][R8.64], R4 ;  /* 0x000000040800d985 */ /* 0x0021f4000c101d28 */
        /* <DEDUP_REMOVED lines=8> */
[----:B------:R-:W-:Y:S01]  /*4fb0*/  @!P5 IMAD.X R9, R10, 0x1, R61, P6 ;  /* 0x000000010a09d824 */ /* 0x000fe200030e063d */
[----:B------:R-:W-:-:S04]  /*4fc0*/  ISETP.GE.AND P6, PT, R218, UR4, PT ;  /* 0x00000004da007c0c */ /* 0x000fc8000bfc6270 */
[----:B-1----:R0:W-:Y:S09]  /*4fd0*/  @!P5 ST.E.128 desc[UR40][R8.64], R4 ;  /* 0x000000040800d985 */ /* 0x0021f2000c101d28 */
[----:B------:R-:W1:Y:S01]  /*4fe0*/  @!P6 LDS.128 R4, [R13+0xa400] ;  /* 0x00a400000d04e984 */ /* 0x000e620000000c00 */
[----:B0-----:R-:W-:-:S05]  /*4ff0*/  @!P6 LEA R8, P5, R218, R11, 0x1 ;  /* 0x0000000bda08e211 */ /* 0x001fca00078a08ff */
[----:B--2---:R-:W-:Y:S01]  /*5000*/  @!P6 IMAD.X R9, R10, 0x1, R55, P5 ;  /* 0x000000010a09e824 */ /* 0x004fe200028e0637 */
[----:B------:R-:W-:-:S04]  /*5010*/  ISETP.GE.AND P5, PT, R217, UR4, PT ;  /* 0x00000004d9007c0c */ /* 0x000fc8000bfa6270 */
[----:B-1----:R0:W-:Y:S09]  /*5020*/  @!P6 ST.E.128 desc[UR40][R8.64], R4 ;  /* 0x000000040800e985 */ /* 0x0021f2000c101d28 */
[----:B------:R-:W1:Y:S01]  /*5030*/  @!P5 LDS.128 R4, [R12+0xa400] ;  /* 0x00a400000c04d984 */ /* 0x000e620000000c00 */
[----:B0-----:R-:W-:-:S05]  /*5040*/  @!P5 LEA R8, P6, R217, R11, 0x1 ;  /* 0x0000000bd908d211 */ /* 0x001fca00078c08ff */
[----:B------:R-:W-:Y:S01]  /*5050*/  @!P5 IMAD.X R9, R10, 0x1, R54, P6 ;  /* 0x000000010a09d824 */ /* 0x000fe200030e0636 */
[----:B------:R-:W-:-:S04]  /*5060*/  ISETP.GE.AND P6, PT, R216, UR4, PT ;  /* 0x00000004d8007c0c */ /* 0x000fc8000bfc6270 */
        /* <DEDUP_REMOVED lines=8> */
[----:B-----5:R-:W-:Y:S01]  /*50f0*/  @!P5 IMAD.X R9, R10, 0x1, R26, P6 ;  /* 0x000000010a09d824 */ /* 0x020fe200030e061a */
        /* <DEDUP_REMOVED lines=9> */
[----:B---3--:R-:W-:-:S05]  /*5190*/  @!P5 IMAD.X R9, R10, 0x1, R14, P6 ;  /* 0x000000010a09d824 */ /* 0x008fca00030e060e */
[----:B-1----:R4:W-:Y:S03]  /*51a0*/  @!P5 ST.E.128 desc[UR40][R8.64], R4 ;  /* 0x000000040800d985 */ /* 0x0029e6000c101d28 */
.L_x_5248:
[----:B------:R-:W-:Y:S05]  /*51b0*/  BSYNC B0 ;  /* 0x0000000000007941 */ /* 0x000fea0003800000 */
.L_x_5247:
        /* <DEDUP_REMOVED lines=17> */
.L_x_5212:
[----:B------:R-:W4:Y:S01]  /*52d0*/  LDL R4, [R1+0x7c] ;  /* 0x00007c0001047983 */ /* 0x000f220000100800 */
[----:B------:R-:W-:Y:S01]  /*52e0*/  BSSY B0, `(.L_x_5250) ;  /* 0x0000005000007945 */ /* 0x000fe20003800000 */
[----:B----4-:R-:W-:-:S03]  /*52f0*/  ISETP.NE.AND P1, PT, R4, 0x1, PT ;  /* 0x000000010400780c */ /* 0x010fc60003f25270 */
[----:B------:R-:W-:Y:S10]  /*5300*/  @P0 BRA `(.L_x_5251) ;  /* 0x0000000000080947 */ /* 0x000ff40003800000 */
[----:B------:R-:W4:Y:S02]  /*5310*/  FENCE.VIEW.ASYNC.G ;  /* 0x00000000000073c6 */ /* 0x000f240000000100 */
[----:B----4-:R-:W-:Y:S06]  /*5320*/  BAR.ARV 0xc, 0x180 ;  /* 0x0306000000007b1d */ /* 0x010fec0000002000 */
.L_x_5251:
[----:B------:R-:W-:Y:S05]  /*5330*/  BSYNC B0 ;  /* 0x0000000000007941 */ /* 0x000fea0003800000 */
.L_x_5250:
[----:B------:R-:W-:Y:S04]  /*5340*/  BSSY B7, `(.L_x_5252) ;  /* 0x000101f000077945 */ /* 0x000fe80003800000 */
[----:B------:R-:W-:Y:S05]  /*5350*/  @!P1 BRA `(.L_x_5253) ;  /* 0x0000002000289947 */ /* 0x000fea0003800000 */
[----:B------:R-:W4:Y:S01]  /*5360*/  LDC R0, c[0x0][0x448] ;  /* 0x00011200ff007b82 */ /* 0x000f220000000800 */
[----:B------:R-:W-:Y:S01]  /*5370*/  VIADD R3, R214, 0x3f ;  /* 0x0000003fd6037836 */ /* 0x000fe20000000000 */
[----:B------:R-:W-:Y:S01]  /*5380*/  BSSY B0, `(.L_x_5254) ;  /* 0x000002c000007945 */ /* 0x000fe20003800000 */
[----:B----4-:R-:W-:-:S13]  /*5390*/  ISETP.NE.AND P0, PT, R0, 0x1, PT ;  /* 0x000000010000780c */ /* 0x010fda0003f05270 */
[----:B------:R-:W4:Y:S08]  /*53a0*/  @P0 LDC R0, c[0x0][0x44c] ;  /* 0x00011300ff000b82 */ /* 0x000f300000000800 */
[----:B------:R-:W0:Y:S01]  /*53b0*/  @P0 LDC R5, c[0x0][0x450] ;  /* 0x00011400ff050b82 */ /* 0x000e220000000800 */
[----:B----4-:R-:W-:-:S05]  /*53c0*/  @P0 IMAD.HI.U32 R0, R3, R0, RZ ;  /* 0x0000000003000227 */ /* 0x010fca00078e00ff */
[----:B0-----:R-:W-:-:S05]  /*53d0*/  @P0 SHF.R.U32.HI R3, RZ, R5, R0 ;  /* 0x00000005ff030219 */ /* 0x001fca0000011600 */
[----:B------:R-:W-:-:S05]  /*53e0*/  IMAD.IADD R3, R38, 0x1, R3 ;  /* 0x0000000126037824 */ /* 0x000fca00078e0203 */
[----:B------:R-:W-:-:S04]  /*53f0*/  SHF.R.S32.HI R0, RZ, 0x1f, R3 ;  /* 0x0000001fff007819 */ /* 0x000fc80000011403 */
[----:B------:R-:W-:Y:S01]  /*5400*/  LEA.HI R0, R0, R3, RZ, 0x6 ;  /* 0x0000000300007211 */ /* 0x000fe200078f30ff */
[----:B------:R-:W-:-:S03]  /*5410*/  IMAD.MOV.U32 R3, RZ, RZ, RZ ;  /* 0x000000ffff037224 */ /* 0x000fc600078e00ff */
[----:B------:R-:W-:-:S04]  /*5420*/  SHF.R.S32.HI R0, RZ, 0x6, R0 ;  /* 0x00000006ff007819 */ /* 0x000fc80000011400 */
[----:B--2---:R-:W-:-:S04]  /*5430*/  VIMNMX R10, R37, R0, PT ;  /* 0x00000000250a7248 */ /* 0x004fc80003fe0100 */
        /* <DEDUP_REMOVED lines=9> */
[----:B------:R-:W-:-:S05]  /*54d0*/  IABS R8, R9 ;  /* 0x0000000900087213 */ /* 0x000fca0000000000 */
[----:B------:R-:W-:Y:S02]  /*54e0*/  IMAD.MOV R8, RZ, RZ, -R8 ;  /* 0x000000ffff087224 */ /* 0x000fe400078e0a08 */
[----:B0-----:R-:W0:Y:S02]  /*54f0*/  MUFU.RCP R4, R4 ;  /* 0x0000000400047308 */ /* 0x001e240000001000 */
[----:B0----5:R-:W-:Y:S01]  /*5500*/  VIADD R2, R4, 0xffffffe ;  /* 0x0ffffffe04027836 */ /* 0x021fe20000000000 */
[----:B------:R-:W-:Y:S02]  /*5510*/  IABS R4, R0 ;  /* 0x0000000000047213 */ /* 0x000fe40000000000 */
[----:B------:R-:W-:-:S03]  /*5520*/  LOP3.LUT R0, R0, R9, RZ, 0x3c, !PT ;  /* 0x0000000900007212 */ /* 0x000fc600078e3cff */
[----:B------:R0:W2:Y:S01]  /*5530*/  F2I.FTZ.U32.TRUNC.NTZ R3, R2 ;  /* 0x0000000200037305 */ /* 0x0000a2000021f000 */
[----:B------:R-:W-:Y:S01]  /*5540*/  ISETP.GE.AND P2, PT, R0, RZ, PT ;  /* 0x000000ff0000720c */ /* 0x000fe20003f46270 */
[----:B0-----:R-:W-:Y:S02]  /*5550*/  IMAD.MOV.U32 R2, RZ, RZ, RZ ;  /* 0x000000ffff027224 */ /* 0x001fe400078e00ff */
[----:B--2---:R-:W-:-:S04]  /*5560*/  IMAD.MOV R6, RZ, RZ, -R3 ;  /* 0x000000ffff067224 */ /* 0x004fc800078e0a03 */
        /* <DEDUP_REMOVED lines=13> */
.L_x_5255:
[----:B------:R-:W-:Y:S05]  /*5640*/  BSYNC B0 ;  /* 0x0000000000007941 */ /* 0x000fea0003800000 */
.L_x_5254:
        /* <DEDUP_REMOVED lines=42> */
[----:B---3--:R-:W-:-:S02]  /*58f0*/  CS2R R72, SRZ ;  /* 0x0000000000487805 */ /* 0x008fc4000001ff00 */
[----:B------:R-:W-:Y:S02]  /*5900*/  CS2R R70, SRZ ;  /* 0x0000000000467805 */ /* 0x000fe4000001ff00 */
[----:B------:R-:W-:Y:S02]  /*5910*/  CS2R R68, SRZ ;  /* 0x0000000000447805 */ /* 0x000fe4000001ff00 */
        /* <DEDUP_REMOVED lines=22> */
[----:B--2---:R-:W-:-:S05]  /*5a80*/  IMAD R0, R0, R3, RZ ;  /* 0x0000000300007224 */ /* 0x004fca00078e02ff */
[----:B------:R-:W-:-:S04]  /*5a90*/  VIADDMNMX R10, R0, R3, R10, PT ;  /* 0x00000003000a7246 */ /* 0x000fc8000380010a */
[----:B------:R-:W-:-:S13]  /*5aa0*/  ISETP.GT.AND P1, PT, R10, R0, PT ;  /* 0x000000000a00720c */ /* 0x000fda0003f24270 */
[----:B------:R-:W-:Y:S05]  /*5ab0*/  @!P1 BRA `(.L_x_5256) ;  /* 0x000000f8009c9947 */ /* 0x000fea0003800000 */
[----:B-----5:R-:W2:Y:S01]  /*5ac0*/  LDL R2, [R1+0x70] ;  /* 0x0000700001027983 */ /* 0x020ea20000100800 */
[----:B------:R-:W-:Y:S01]  /*5ad0*/  IMAD.MOV.U32 R5, RZ, RZ, 0x40000040 ;  /* 0x40000040ff057424 */ /* 0x000fe200078e00ff */
[----:B------:R-:W-:Y:S01]  /*5ae0*/  BAR.SYNC.DEFER_BLOCKING 0xe, 0x100 ;  /* 0x0384000000007b1d */ /* 0x000fe20000010000 */
[----:B------:R-:W-:-:S03]  /*5af0*/  IMAD.MOV.U32 R9, RZ, RZ, 0x40000040 ;  /* 0x40000040ff097424 */ /* 0x000fc600078e00ff */
[----:B------:R-:W-:Y:S01]  /*5b00*/  R2UR UR7, R5 ;  /* 0x00000000050772ca */ /* 0x000fe200000e0000 */
[----:B------:R-:W-:Y:S01]  /*5b10*/  IMAD.MOV.U32 R7, RZ, RZ, 0x40000040 ;  /* 0x40000040ff077424 */ /* 0x000fe200078e00ff */
[----:B------:R-:W-:Y:S01]  /*5b20*/  ISETP.NE.AND P2, PT, R188, 0x3, PT ;  /* 0x00000003bc00780c */ /* 0x000fe20003f45270 */
[----:B------:R-:W-:Y:S01]  /*5b30*/  IMAD.MOV.U32 R5, RZ, RZ, 0x40000040 ;  /* 0x40000040ff057424 */ /* 0x000fe200078e00ff */
[----:B------:R-:W-:Y:S01]  /*5b40*/  R2UR UR15, R9 ;  /* 0x00000000090f72ca */ /* 0x000fe200000e0000 */
[----:B------:R-:W-:Y:S01]  /*5b50*/  IMAD.MOV.U32 R9, RZ, RZ, 0x40000040 ;  /* 0x40000040ff097424 */ /* 0x000fe200078e00ff */
[----:B------:R-:W-:Y:S01]  /*5b60*/  R2UR UR11, R7 ;  /* 0x00000000070b72ca */ /* 0x000fe200000e0000 */
[----:B------:R-:W-:-:S03]  /*5b70*/  IMAD.MOV.U32 R7, RZ, RZ, 0x40000040 ;  /* 0x40000040ff077424 */ /* 0x000fc600078e00ff */
[----:B------:R-:W-:Y:S02]  /*5b80*/  R2UR UR9, R9 ;  /* 0x00000000090972ca */ /* 0x000fe400000e0000 */
[----:B------:R-:W-:Y:S01]  /*5b90*/  R2UR UR13, R7 ;  /* 0x00000000070d72ca */ /* 0x000fe200000e0000 */
        /* <DEDUP_REMOVED lines=18> */
[C---:B------:R-:W-:Y:S01]  /*5cc0*/  VIADD R8, R4.reuse, 0x100 ;  /* 0x0000010004087836 */ /* 0x040fe20000000000 */
        /* <DEDUP_REMOVED lines=32> */
.L_x_5257:
        /* <DEDUP_REMOVED lines=9> */
.L_x_5261:
        /* <DEDUP_REMOVED lines=182> */
.L_x_5260:
[----:B------:R-:W-:-:S04]  /*6ac0*/  IMAD R10, R22, 0x8, R17 ;  /* 0x00000008160a7824 */ /* 0x000fc800078e0211 */
[----:B------:R-:W-:-:S05]  /*6ad0*/  VIADD R10, R10, 0x38860 ;  /* 0x000388600a0a7836 */ /* 0x000fca0000000000 */
[----:B------:R-:W-:-:S04]  /*6ae0*/  PRMT R10, R189, 0x654, R10 ;  /* 0x00000654bd0a7816 */ /* 0x000fc8000000000a */
[----:B------:R1:W-:Y:S01]  /*6af0*/  SYNCS.ARRIVE.TRANS64.RED.A1T0 RZ, [R10+URZ], RZ ;  /* 0x000000ff0aff79a7 */ /* 0x0003e2000810043f */
[----:B------:R-:W-:Y:S05]  /*6b00*/  @P1 BRA `(.L_x_5261) ;  /* 0xfffffff400141947 */ /* 0x000fea000383ffff */
.L_x_5259:
[----:B------:R-:W-:Y:S05]  /*6b10*/  BSYNC B0 ;  /* 0x0000000000007941 */ /* 0x000fea0003800000 */
.L_x_5258:
        /* <DEDUP_REMOVED lines=142> */
.L_x_5253:
[----:B------:R-:W4:Y:S01]  /*7400*/  LDC R0, c[0x0][0x448] ;  /* 0x00011200ff007b82 */ /* 0x000f220000000800 */
[----:B------:R-:W-:Y:S01]  /*7410*/  VIADD R3, R214, 0x3f ;  /* 0x0000003fd6037836 */ /* 0x000fe20000000000 */
[----:B------:R-:W-:Y:S01]  /*7420*/  BSSY B0, `(.L_x_5262) ;  /* 0x000002c000007945 */ /* 0x000fe20003800000 */
[----:B------:R-:W-:Y:S01]  /*7430*/  IMAD.MOV.U32 R168, RZ, RZ, RZ ;  /* 0x000000ffffa87224 */ /* 0x000fe200078e00ff */
[----:B----4-:R-:W-:-:S13]  /*7440*/  ISETP.NE.AND P0, PT, R0, 0x1, PT ;  /* 0x000000010000780c */ /* 0x010fda0003f05270 */
[----:B------:R-:W4:Y:S08]  /*7450*/  @P0 LDC R0, c[0x0][0x44c] ;  /* 0x00011300ff000b82 */ /* 0x000f300000000800 */
[----:B------:R-:W0:Y:S01]  /*7460*/  @P0 LDC R5, c[0x0][0x450] ;  /* 0x00011400ff050b82 */ /* 0x000e220000000800 */
[----:B----4-:R-:W-:-:S05]  /*7470*/  @P0 IMAD.HI.U32 R0, R3, R0, RZ ;  /* 0x0000000003000227 */ /* 0x010fca00078e00ff */
[----:B0-----:R-:W-:-:S05]  /*7480*/  @P0 SHF.R.U32.HI R3, RZ, R5, R0 ;  /* 0x00000005ff030219 */ /* 0x001fca0000011600 */
[----:B------:R-:W-:-:S05]  /*7490*/  IMAD.IADD R3, R38, 0x1, R3 ;  /* 0x0000000126037824 */ /* 0x000fca00078e0203 */
[----:B------:R-:W-:-:S04]  /*74a0*/  SHF.R.S32.HI R0, RZ, 0x1f, R3 ;  /* 0x0000001fff007819 */ /* 0x000fc80000011403 */
[----:B------:R-:W-:-:S04]  /*74b0*/  LEA.HI R0, R0, R3, RZ, 0x6 ;  /* 0x0000000300007211 */ /* 0x000fc800078f30ff */
[----:B------:R-:W-:-:S04]  /*74c0*/  SHF.R.S32.HI R0, RZ, 0x6, R0 ;  /* 0x00000006ff007819 */ /* 0x000fc80000011400 */
[----:B------:R-:W-:-:S04]  /*74d0*/  VIMNMX R37, R37, R0, PT ;  /* 0x0000000025257248 */ /* 0x000fc80003fe0100 */
[----:B------:R-:W-:-:S13]  /*74e0*/  ISETP.GE.AND P0, PT, R37, 0x1, PT ;  /* 0x000000012500780c */ /* 0x000fda0003f06270 */
[----:B------:R-:W-:Y:S05]  /*74f0*/  @!P0 BRA `(.L_x_5263) ;  /* 0x0000000000788947 */ /* 0x000fea0003800000 */
[----:B------:R-:W4:Y:S01]  /*7500*/  LDL R4, [R1+0x54] ;  /* 0x0000540001047983 */ /* 0x000f220000100800 */
[----:B------:R-:W-:Y:S01]  /*7510*/  ULDC UR4, c[0x0][0xae8] ;  /* 0x0002ba0000047ab9 */ /* 0x000fe20000000800 */
[----:B----4-:R-:W-:-:S04]  /*7520*/  ISETP.NE.AND P0, PT, R4, RZ, PT ;  /* 0x000000ff0400720c */ /* 0x010fc80003f05270 */
[----:B------:R-:W-:-:S04]  /*7530*/  SEL R9, R4, UR4, P0 ;  /* 0x0000000404097c07 */ /* 0x000fc80008000000 */
[-C--:B------:R-:W-:Y:S02]  /*7540*/  IABS R6, R9.reuse ;  /* 0x0000000900067213 */ /* 0x080fe40000000000 */
[----:B------:R-:W-:Y:S02]  /*7550*/  IADD3 R0, R9, -0x1, R37 ;  /* 0xffffffff09007810 */ /* 0x000fe40007ffe025 */
[----:B------:R-:W0:Y:S01]  /*7560*/  I2F.RP R3, R6 ;  /* 0x0000000600037306 */ /* 0x000e220000209400 */
[-C--:B--2---:R-:W-:Y:S02]  /*7570*/  IABS R10, R9.reuse ;  /* 0x00000009000a7213 */ /* 0x084fe40000000000 */
        /* <DEDUP_REMOVED lines=22> */
.L_x_5263:
[----:B------:R-:W-:Y:S05]  /*76e0*/  BSYNC B0 ;  /* 0x0000000000007941 */ /* 0x000fea0003800000 */
.L_x_5262:
        /* <DEDUP_REMOVED lines=66> */
[----:B----4-:R-:W-:-:S05]  /*7b10*/  IMAD R0, R0, R168, RZ ;  /* 0x000000a800007224 */ /* 0x010fca00078e02ff */
[----:B------:R3:W-:Y:S01]  /*7b20*/  STL [R1+0xc], R0 ;  /* 0x00000c0001007387 */ /* 0x0007e20000100800 */
[----:B------:R-:W-:Y:S02]  /*7b30*/  VIADDMNMX R168, R0, R168, R37, PT ;  /* 0x000000a800a87246 */ /* 0x000fe40003800125 */
[----:B------:R-:W-:Y:S02]  /*7b40*/  CS2R R36, SRZ ;  /* 0x0000000000247805 */ /* 0x000fe4000001ff00 */
[----:B------:R-:W-:-:S13]  /*7b50*/  ISETP.GT.AND P1, PT, R168, R0, PT ;  /* 0x00000000a800720c */ /* 0x000fda0003f24270 */
[----:B---3--:R-:W-:Y:S05]  /*7b60*/  @!P1 BRA `(.L_x_5256) ;  /* 0x000000d800709947 */ /* 0x008fea0003800000 */
[----:B------:R-:W3:Y:S01]  /*7b70*/  LDL R0, [R1+0x70] ;  /* 0x0000700001007983 */ /* 0x000ee20000100800 */
[----:B------:R-:W-:Y:S03]  /*7b80*/  BSSY B6, `(.L_x_5264) ;  /* 0x000001d000067945 */ /* 0x000fe60003800000 */
[----:B---3--:R-:W0:Y:S02]  /*7b90*/  SHFL.IDX PT, R0, R0, RZ, 0x1f ;  /* 0x00001fff00007589 */ /* 0x008e2400000e0000 */
        /* <DEDUP_REMOVED lines=20> */
[----:B--2---:R-:W-:Y:S02]  /*7ce0*/  IMAD.U32 R10, RZ, RZ, UR4 ;  /* 0x00000004ff0a7e24 */ /* 0x004fe4000f8e00ff */
[----:B------:R-:W-:Y:S02]  /*7cf0*/  IMAD.U32 R11, RZ, RZ, UR5 ;  /* 0x00000005ff0b7e24 */ /* 0x000fe4000f8e00ff */
[----:B------:R-:W-:Y:S02]  /*7d00*/  IMAD.MOV.U32 R8, RZ, RZ, 0x70 ;  /* 0x00000070ff087424 */ /* 0x000fe400078e00ff */
[----:B------:R-:W-:Y:S02]  /*7d10*/  IMAD.MOV.U32 R12, RZ, RZ, 0x1 ;  /* 0x00000001ff0c7424 */ /* 0x000fe400078e00ff */
[----:B------:R-:W-:-:S07]  /*7d20*/  IMAD.MOV.U32 R13, RZ, RZ, RZ ;  /* 0x000000ffff0d7224 */ /* 0x000fce00078e00ff */
[----:B------:R-:W-:-:S07]  /*7d30*/  LEPC R20, `(.L_x_5265) ;  /* 0x000000001014794e */ /* 0x000fce0000000000 */
[----:B0----5:R-:W-:Y:S05]  /*7d40*/  CALL.ABS.NOINC R14 ;  /* 0x000000000e007343 */ /* 0x021fea0003c00000 */
.L_x_5265:
[----:B------:R-:W-:Y:S05]  /*7d50*/  BSYNC B6 ;  /* 0x0000000000067941 */ /* 0x000fea0003800000 */
.L_x_5264:
[----:B------:R-:W-:Y:S02]  /*7d60*/  ULDC UR4, c[0x0][0x3f4] ;  /* 0x0000fd0000047ab9 */ /* 0x000fe40000000800 */
[----:B------:R-:W-:-:S13]  /*7d70*/  ISETP.LT.AND P0, PT, RZ, UR4, PT ;  /* 0x00000004ff007c0c */ /* 0x000fda000bf01270 */
[----:B------:R-:W-:Y:S05]  /*7d80*/  @P0 BRA `(.L_x_5266) ;  /* 0x0000000000400947 */ /* 0x000fea0003800000 */
[----:B------:R-:W3:Y:S02]  /*7d90*/  LDL R20, [R1+0x68] ;  /* 0x0000680001147983 */ /* 0x000ee40000100800 */
[----:B---3--:R-:W-:-:S04]  /*7da0*/  LEA.HI R0, R20, R20, RZ, 0x1 ;  /* 0x0000001414007211 */ /* 0x008fc800078f08ff */
[----:B------:R-:W-:-:S05]  /*7db0*/  LOP3.LUT R0, R0, 0xfffffffe, RZ, 0xc0, !PT ;  /* 0xfffffffe00007812 */ /* 0x000fca00078ec0ff */
[----:B------:R-:W-:-:S05]  /*7dc0*/  IMAD.IADD R0, R20, 0x1, -R0 ;  /* 0x0000000114007824 */ /* 0x000fca00078e0a00 */
[----:B-----5:R-:W-:-:S04]  /*7dd0*/  SHF.L.U32 R2, R0, 0x1f, RZ ;  /* 0x0000001f00027819 */ /* 0x020fc800000006ff */
[----:B------:R0:W1:Y:S03]  /*7de0*/  SYNCS.PHASECHK.TRANS64.TRYWAIT P0, [R17+URZ+0x38800], R2 ;  /* 0x03880002110075a7 */ /* 0x000066000800017f */
[----:B-1----:R-:W-:Y:S05]  /*7df0*/  @!P0 NANOSLEEP.SYNCS 0x989680 ;  /* 0x009896800000895d */ /* 0x002fea0003900000 */
[----:B------:R-:W1:Y:S01]  /*7e00*/  @!P0 SYNCS.PHASECHK.TRANS64 P0, [R17+URZ+0x38800], R2 ;  /* 0x03880002110085a7 */ /* 0x000e62000800007f */
[----:B------:R-:W-:Y:S04]  /*7e10*/  BSSY B0, `(.L_x_5267) ;  /* 0x0000006000007945 */ /* 0x000fe80003800000 */
[----:B-1----:R-:W-:Y:S05]  /*7e20*/  @P0 BRA `(.L_x_5268) ;  /* 0x0000000000100947 */ /* 0x002fea0003800000 */
.L_x_5269:
[----:B-1----:R1:W3:Y:S02]  /*7e30*/  SYNCS.PHASECHK.TRANS64.TRYWAIT P0, [R17+URZ+0x38800], R2 ;  /* 0x03880002110075a7 */ /* 0x0022e4000800017f */
[----:B---3--:R-:W-:Y:S05]  /*7e40*/  @!P0 NANOSLEEP.SYNCS 0x989680 ;  /* 0x009896800000895d */ /* 0x008fea0003900000 */
[----:B------:R-:W3:Y:S02]  /*7e50*/  @!P0 SYNCS.PHASECHK.TRANS64 P0, [R17+URZ+0x38800], R2 ;  /* 0x03880002110085a7 */ /* 0x000ee4000800007f */
[----:B---3--:R-:W-:Y:S05]  /*7e60*/  @!P0 BRA `(.L_x_5269) ;  /* 0xfffffffc00f08947 */ /* 0x008fea000383ffff */
.L_x_5268:
[----:B------:R-:W-:Y:S05]  /*7e70*/  BSYNC B0 ;  /* 0x0000000000007941 */ /* 0x000fea0003800000 */
.L_x_5267:
[----:B------:R-:W-:Y:S05]  /*7e80*/  BRA `(.L_x_5270) ;  /* 0x0000002c00cc7947 */ /* 0x000fea0003800000 */
.L_x_5266:
        /* <DEDUP_REMOVED lines=22> */
[----:B--2---:R-:W-:Y:S02]  /*7ff0*/  IMAD.U32 R10, RZ, RZ, UR6 ;  /* 0x00000006ff0a7e24 */ /* 0x004fe4000f8e00ff */
        /* <DEDUP_REMOVED lines=8> */
.L_x_5272:
[----:B------:R-:W-:Y:S05]  /*8080*/  BSYNC B6 ;  /* 0x0000000000067941 */ /* 0x000fea0003800000 */
.L_x_5271:
        /* <DEDUP_REMOVED lines=36> */
[----:B--2---:R-:W-:Y:S02]  /*82d0*/  LEA.HI.X R10, R24, UR5, R3, 0x1, P0 ;  /* 0x00000005180a7c11 */ /* 0x004fe400080f0c03 */
[----:B------:R-:W-:Y:S01]  /*82e0*/  LEA.HI.X R31, R26, UR7, R31, 0x1, P1 ;  /* 0x000000071a1f7c11 */ /* 0x000fe200088f0c1f */
[----:B------:R-:W-:Y:S06]  /*82f0*/  BRA.DIV UR4, `(.L_x_5275) ;  /* 0x000001ba04107947 */ /* 0x000fec000b800000 */
[----:B------:R0:W1:Y:S04]  /*8300*/  SHFL.IDX PT, R0, R10, RZ, 0x1c1f ;  /* 0x001c1fff0a007589 */ /* 0x00006800000e0000 */
[----:B------:R0:W2:Y:S04]  /*8310*/  SHFL.IDX PT, R5, R9, RZ, 0x1c1f ;  /* 0x001c1fff09057589 */ /* 0x0000a800000e0000 */
[----:B------:R0:W3:Y:S04]  /*8320*/  SHFL.IDX PT, R8, R31, RZ, 0x1c1f ;  /* 0x001c1fff1f087589 */ /* 0x0000e800000e0000 */
[----:B------:R0:W4:Y:S02]  /*8330*/  SHFL.IDX PT, R6, R30, RZ, 0x1c1f ;  /* 0x001c1fff1e067589 */ /* 0x00012400000e0000 */
.L_x_5514:
        /* <DEDUP_REMOVED lines=8> */
[----:B------:R-:W3:Y:S01]  /*83c0*/  LDL R7, [R1+0x74] ;  /* 0x0000740001077983 */ /* 0x000ee20000100800 */
[----:B------:R-:W-:Y:S01]  /*83d0*/  ULDC UR4, c[0x0][0x3f4] ;  /* 0x0000fd0000047ab9 */ /* 0x000fe20000000800 */
[----:B--2---:R-:W-:Y:S01]  /*83e0*/  IMAD.MOV.U32 R2, RZ, RZ, R5 ;  /* 0x000000ffff027224 */ /* 0x004fe200078e0005 */
[----:B------:R-:W-:Y:S01]  /*83f0*/  ISETP.GE.AND P2, PT, R190, UR4, PT ;  /* 0x00000004be007c0c */ /* 0x000fe2000bf46270 */
[----:B-1----:R-:W-:Y:S01]  /*8400*/  IMAD.MOV.U32 R3, RZ, RZ, R0 ;  /* 0x000000ffff037224 */ /* 0x002fe200078e0000 */
[----:B------:R-:W-:Y:S02]  /*8410*/  ISETP.GE.AND P3, PT, R209, UR4, PT ;  /* 0x00000004d1007c0c */ /* 0x000fe4000bf66270 */
[----:B------:R-:W-:-:S09]  /*8420*/  CS2R R28, SRZ ;  /* 0x00000000001c7805 */ /* 0x000fd2000001ff00 */
[----:B------:R-:W-:-:S04]  /*8430*/  @!P2 IMAD.WIDE R2, R190, 0x2, R2 ;  /* 0x00000002be02a825 */ /* 0x000fc800078e0202 */
[----:B------:R-:W-:Y:S01]  /*8440*/  @!P3 IMAD.SHL.U32 R4, R209, 0x2, RZ ;  /* 0x00000002d104b824 */ /* 0x000fe200078e00ff */
[----:B------:R1:W5:Y:S01]  /*8450*/  @!P2 LD.E.64 R28, desc[UR40][R2.64] ;  /* 0x00000028021ca980 */ /* 0x000362000c101b00 */
[----:B------:R-:W-:Y:S02]  /*8460*/  CS2R R26, SRZ ;  /* 0x00000000001a7805 */ /* 0x000fe4000001ff00 */
[----:B------:R-:W-:Y:S02]  /*8470*/  CS2R R20, SRZ ;  /* 0x0000000000147805 */ /* 0x000fe4000001ff00 */
[----:B------:R-:W-:Y:S02]  /*8480*/  CS2R R24, SRZ ;  /* 0x0000000000187805 */ /* 0x000fe4000001ff00 */
[-C--:B-1----:R-:W-:Y:S02]  /*8490*/  @!P3 IADD3 R2, P0, R5, R4.reuse, RZ ;  /* 0x000000040502b210 */ /* 0x082fe40007f1e0ff */
[----:B----4-:R-:W-:-:S02]  /*84a0*/  @!P3 IADD3 R4, P1, R6, R4, RZ ;  /* 0x000000040604b210 */ /* 0x010fc40007f3e0ff */
[----:B---3--:R-:W-:Y:S01]  /*84b0*/  @!P3 SHF.L.U64.HI R11, R209, 0x1, R7 ;  /* 0x00000001d10bb819 */ /* 0x008fe20000010207 */
[----:B------:R-:W-:Y:S02]  /*84c0*/  IMAD.MOV.U32 R7, RZ, RZ, R8 ;  /* 0x000000ffff077224 */ /* 0x000fe400078e0008 */
[----:B------:R-:W-:-:S04]  /*84d0*/  @!P2 IMAD.WIDE R6, R190, 0x2, R6 ;  /* 0x00000002be06a825 */ /* 0x000fc800078e0206 */
[--C-:B------:R-:W-:Y:S01]  /*84e0*/  @!P3 IMAD.X R3, R0, 0x1, R11.reuse, P0 ;  /* 0x000000010003b824 */ /* 0x100fe200000e060b */
[----:B------:R1:W5:Y:S01]  /*84f0*/  @!P2 LD.E.64 R26, desc[UR40][R6.64] ;  /* 0x00000028061aa980 */ /* 0x000362000c101b00 */
[----:B------:R-:W-:-:S03]  /*8500*/  @!P3 IMAD.X R5, R8, 0x1, R11, P1 ;  /* 0x000000010805b824 */ /* 0x000fc600008e060b */
[----:B------:R1:W5:Y:S04]  /*8510*/  @!P3 LD.E.64 R20, desc[UR40][R2.64] ;  /* 0x000000280214b980 */ /* 0x000368000c101b00 */
[----:B------:R1:W5:Y:S02]  /*8520*/  @!P3 LD.E.64 R24, desc[UR40][R4.64] ;  /* 0x000000280418b980 */ /* 0x000364000c101b00 */
.L_x_5277:
[----:B------:R-:W-:Y:S05]  /*8530*/  BSYNC B1 ;  /* 0x0000000000017941 */ /* 0x000fea0003800000 */
.L_x_5276:
[----:B-1---5:R-:W-:Y:S01]  /*8540*/  IMAD.MOV.U32 R0, RZ, RZ, R26 ;  /* 0x000000ffff007224 */ /* 0x022fe200078e001a */
[----:B------:R-:W-:Y:S01]  /*8550*/  UMOV UR4, 0xffffffff ;  /* 0xffffffff00047882 */ /* 0x000fe20000000000 */
        /* <DEDUP_REMOVED lines=15> */
[----:B--2---:R1:W2:Y:S04]  /*8650*/  SHFL.IDX PT, R5, R10, 0x1, 0x1c1f ;  /* 0x003c1f000a057f89 */ /* 0x0042a800000e0000 */
[----:B------:R1:W0:Y:S04]  /*8660*/  SHFL.IDX PT, R4, R9, 0x1, 0x1c1f ;  /* 0x003c1f0009047f89 */ /* 0x00022800000e0000 */
[----:B------:R1:W0:Y:S04]  /*8670*/  SHFL.IDX PT, R7, R31, 0x1, 0x1c1f ;  /* 0x003c1f001f077f89 */ /* 0x00022800000e0000 */
[----:B------:R1:W0:Y:S02]  /*8680*/  SHFL.IDX PT, R14, R30, 0x1, 0x1c1f ;  /* 0x003c1f001e0e7f89 */ /* 0x00022400000e0000 */
.L_x_5520:
[----:B----4-:R-:W4:Y:S01]  /*8690*/  LDL R6, [R1+0x68] ;  /* 0x0000680001067983 */ /* 0x010f220000100800 */
[----:B------:R-:W-:Y:S01]  /*86a0*/  VIADD R32, R32, 0x20 ;  /* 0x0000002020207836 */ /* 0x000fe20000000000 */
[----:B------:R-:W-:Y:S01]  /*86b0*/  BSSY B1, `(.L_x_5279) ;  /* 0x0000023000017945 */ /* 0x000fe20003800000 */
[----:B01----:R-:W-:Y:S01]  /*86c0*/  IMAD.SHL.U32 R31, R194, 0x40, RZ ;  /* 0x00000040c21f7824 */ /* 0x003fe200078e00ff */
[----:B---3--:R-:W-:Y:S02]  /*86d0*/  CS2R R8, SRZ ;  /* 0x0000000000087805 */ /* 0x008fe4000001ff00 */
[----:B------:R-:W-:Y:S02]  /*86e0*/  CS2R R12, SRZ ;  /* 0x00000000000c7805 */ /* 0x000fe4000001ff00 */
[----:B------:R-:W-:Y:S02]  /*86f0*/  ISETP.GE.AND P0, PT, R32, R33, PT ;  /* 0x000000212000720c */ /* 0x000fe40003f06270 */
[----:B------:R-:W-:-:S02]  /*8700*/  CS2R R10, SRZ ;  /* 0x00000000000a7805 */ /* 0x000fc4000001ff00 */
[----:B----4-:R-:W-:-:S04]  /*8710*/  LEA.HI R0, R6, R6, RZ, 0x1 ;  /* 0x0000000606007211 */ /* 0x010fc800078f08ff */
[----:B------:R-:W-:-:S05]  /*8720*/  LOP3.LUT R0, R0, 0xfffffffe, RZ, 0xc0, !PT ;  /* 0xfffffffe00007812 */ /* 0x000fca00078ec0ff */
[----:B------:R-:W-:-:S05]  /*8730*/  IMAD.IADD R0, R6, 0x1, -R0 ;  /* 0x0000000106007824 */ /* 0x000fca00078e0a00 */
[----:B------:R-:W-:Y:S01]  /*8740*/  SHF.L.U32 R34, R0, 0x1f, RZ ;  /* 0x0000001f00227819 */ /* 0x000fe200000006ff */
[----:B------:R-:W-:Y:S06]  /*8750*/  @P0 BRA `(.L_x_5280) ;  /* 0x0000000000600947 */ /* 0x000fec0003800000 */
[----:B------:R-:W3:Y:S01]  /*8760*/  LDL R6, [R1+0x74] ;  /* 0x0000740001067983 */ /* 0x000ee20000100800 */
[----:B------:R-:W-:Y:S01]  /*8770*/  ULDC UR4, c[0x0][0x3f4] ;  /* 0x0000fd0000047ab9 */ /* 0x000fe20000000800 */
[----:B------:R-:W-:Y:S01]  /*8780*/  IMAD.MOV.U32 R2, RZ, RZ, R4 ;  /* 0x000000ffff027224 */ /* 0x000fe200078e0004 */
[----:B------:R-:W-:Y:S01]  /*8790*/  ISETP.GE.AND P3, PT, R209, UR4, PT ;  /* 0x00000004d1007c0c */ /* 0x000fe2000bf66270 */
[----:B--2---:R-:W-:Y:S01]  /*87a0*/  IMAD.MOV.U32 R3, RZ, RZ, R5 ;  /* 0x000000ffff037224 */ /* 0x004fe200078e0005 */
[----:B------:R-:W-:Y:S02]  /*87b0*/  ISETP.GE.AND P2, PT, R190, UR4, PT ;  /* 0x00000004be007c0c */ /* 0x000fe4000bf46270 */
[----:B------:R-:W-:Y:S01]  /*87c0*/  CS2R R12, SRZ ;  /* 0x00000000000c7805 */ /* 0x000fe2000001ff00 */
[----:B------:R-:W-:-:S08]  /*87d0*/  IMAD.MOV.U32 R8, RZ, RZ, R14 ;  /* 0x000000ffff087224 */ /* 0x000fd000078e000e */
[----:B------:R-:W-:Y:S02]  /*87e0*/  @!P3 IMAD.SHL.U32 R9, R209, 0x2, RZ ;  /* 0x00000002d109b824 */ /* 0x000fe400078e00ff */
[----:B------:R-:W-:-:S03]  /*87f0*/  @!P2 IMAD.WIDE R2, R190, 0x2, R2 ;  /* 0x00000002be02a825 */ /* 0x000fc600078e0202 */
[-C--:B------:R-:W-:Y:S02]  /*8800*/  @!P3 IADD3 R4, P0, R4, R9.reuse, RZ ;  /* 0x000000090404b210 */ /* 0x080fe40007f1e0ff */
[----:B------:R-:W-:Y:S01]  /*8810*/  CS2R R10, SRZ ;  /* 0x00000000000a7805 */ /* 0x000fe2000001ff00 */
[----:B------:R0:W5:Y:S02]  /*8820*/  @!P2 LD.E.64 R12, desc[UR40][R2.64] ;  /* 0x00000028020ca980 */ /* 0x000164000c101b00 */
[----:B0-----:R-:W-:Y:S02]  /*8830*/  CS2R R2, SRZ ;  /* 0x0000000000027805 */ /* 0x001fe4000001ff00 */
[----:B---3--:R-:W-:Y:S02]  /*8840*/  @!P3 SHF.L.U64.HI R30, R209, 0x1, R6 ;  /* 0x00000001d11eb819 */ /* 0x008fe40000010206 */
[----:B------:R-:W-:Y:S01]  /*8850*/  @!P3 IADD3 R6, P1, R14, R9, RZ ;  /* 0x000000090e06b210 */ /* 0x000fe20007f3e0ff */
[----:B------:R-:W-:-:S02]  /*8860*/  IMAD.MOV.U32 R9, RZ, RZ, R7 ;  /* 0x000000ffff097224 */ /* 0x000fc400078e0007 */
[----:B------:R-:W-:Y:S02]  /*8870*/  @!P3 IMAD.X R5, R5, 0x1, R30, P0 ;  /* 0x000000010505b824 */ /* 0x000fe400000e061e */
[----:B------:R-:W-:Y:S01]  /*8880*/  @!P2 IMAD.WIDE R14, R190, 0x2, R8 ;  /* 0x00000002be0ea825 */ /* 0x000fe200078e0208 */
[----:B------:R-:W-:Y:S02]  /*8890*/  CS2R R8, SRZ ;  /* 0x0000000000087805 */ /* 0x000fe4000001ff00 */
[----:B------:R0:W5:Y:S01]  /*88a0*/  @!P3 LD.E.64 R10, desc[UR40][R4.64] ;  /* 0x00000028040ab980 */ /* 0x000162000c101b00 */
[----:B------:R-:W-:-:S03]  /*88b0*/  @!P3 IMAD.X R7, R7, 0x1, R30, P1 ;  /* 0x000000010707b824 */ /* 0x000fc600008e061e */
[----:B------:R0:W5:Y:S04]  /*88c0*/  @!P2 LD.E.64 R2, desc[UR40][R14.64] ;  /* 0x000000280e02a980 */ /* 0x000168000c101b00 */
[----:B------:R0:W5:Y:S02]  /*88d0*/  @!P3 LD.E.64 R8, desc[UR40][R6.64] ;  /* 0x000000280608b980 */ /* 0x000164000c101b00 */
.L_x_5280:
[----:B------:R-:W-:Y:S05]  /*88e0*/  BSYNC B1 ;  /* 0x0000000000017941 */ /* 0x000fea0003800000 */
.L_x_5279:
[----:B0-----:R-:W3:Y:S01]  /*88f0*/  LDL R15, [R1+0x14] ;  /* 0x00001400010f7983 */ /* 0x001ee20000100800 */
[----:B------:R-:W0:Y:S01]  /*8900*/  SYNCS.PHASECHK.TRANS64.TRYWAIT P0, [R17+URZ+0x38800], R34 ;  /* 0x03880022110075a7 */ /* 0x000e22000800017f */
[----:B------:R-:W-:Y:S01]  /*8910*/  LOP3.LUT R31, R31, 0x1c0, RZ, 0xc0, !PT ;  /* 0x000001c01f1f7812 */ /* 0x000fe200078ec0ff */
[----:B--2--5:R-:W-:Y:S01]  /*8920*/  IMAD.MOV.U32 R5, RZ, RZ, R2 ;  /* 0x000000ffff057224 */ /* 0x024fe200078e0002 */
[----:B------:R-:W-:Y:S01]  /*8930*/  VIADDMNMX R30, R33, -R214, 0x40, PT ;  /* 0x00000040211e7446 */ /* 0x000fe200038009d6 */
[----:B------:R-:W-:Y:S01]  /*8940*/  IMAD.MOV.U32 R6, RZ, RZ, R8 ;  /* 0x000000ffff067224 */ /* 0x000fe200078e0008 */
[----:B------:R-:W-:Y:S01]  /*8950*/  LOP3.LUT R4, R31, 0x18, R18, 0xf8, !PT ;  /* 0x000000181f047812 */ /* 0x000fe200078ef812 */
[----:B------:R-:W-:Y:S01]  /*8960*/  IMAD.MOV.U32 R14, RZ, RZ, R12 ;  /* 0x000000ffff0e7224 */ /* 0x000fe200078e000c */
[----:B------:R-:W-:Y:S01]  /*8970*/  SHF.R.U32.HI R31, RZ, 0x3, R31 ;  /* 0x00000003ff1f7819 */ /* 0x000fe2000001161f */
[----:B------:R-:W-:Y:S01]  /*8980*/  IMAD.MOV.U32 R7, RZ, RZ, R9 ;  /* 0x000000ffff077224 */ /* 0x000fe200078e0009 */
[----:B------:R-:W-:Y:S01]  /*8990*/  BSSY B1, `(.L_x_5281) ;  /* 0x0000013000017945 */ /* 0x000fe20003800000 */
[----:B------:R-:W-:-:S02]  /*89a0*/  LOP3.LUT P2, RZ, R194, 0x4, RZ, 0xc0, !PT ;  /* 0x00000004c2ff7812 */ /* 0x000fc4000784c0ff */
[----:B------:R-:W-:Y:S02]  /*89b0*/  LOP3.LUT R4, R4, R31, RZ, 0x3c, !PT ;  /* 0x0000001f04047212 */ /* 0x000fe400078e3cff */
[----:B------:R-:W-:Y:S01]  /*89c0*/  PRMT R31, R31, 0x5410, R5 ;  /* 0x000054101f1f7816 */ /* 0x000fe20000000005 */
[----:B------:R-:W-:Y:S01]  /*89d0*/  IMAD.MOV.U32 R5, RZ, RZ, R3 ;  /* 0x000000ffff057224 */ /* 0x000fe200078e0003 */
[----:B------:R-:W-:Y:S02]  /*89e0*/  PRMT R45, R45, 0x5410, R14 ;  /* 0x000054102d2d7816 */ /* 0x000fe4000000000e */
[----:B------:R-:W-:Y:S02]  /*89f0*/  PRMT R31, R7, 0x7610, R31 ;  /* 0x00007610071f7816 */ /* 0x000fe4000000001f */
[----:B------:R-:W-:Y:S01]  /*8a00*/  PRMT R32, R6, 0x5410, R5 ;  /* 0x0000541006207816 */ /* 0x000fe20000000005 */
[----:B------:R-:W-:Y:S01]  /*8a10*/  IMAD.MOV.U32 R5, RZ, RZ, R13 ;  /* 0x000000ffff057224 */ /* 0x000fe200078e000d */
[----:B------:R-:W-:Y:S01]  /*8a20*/  ISETP.GE.AND P1, PT, R187, R30, PT ;  /* 0x0000001ebb00720c */ /* 0x000fe20003f26270 */
[----:B------:R-:W-:-:S03]  /*8a30*/  IMAD.MOV.U32 R6, RZ, RZ, R10 ;  /* 0x000000ffff067224 */ /* 0x000fc600078e000a */
[----:B------:R-:W-:Y:S01]  /*8a40*/  PRMT R47, R5, 0x7610, R47 ;  /* 0x00007610052f7816 */ /* 0x000fe2000000002f */
[----:B------:R-:W-:Y:S01]  /*8a50*/  IMAD.MOV.U32 R5, RZ, RZ, R11 ;  /* 0x000000ffff057224 */ /* 0x000fe200078e000b */
[----:B------:R-:W-:Y:S01]  /*8a60*/  PRMT R33, R6, 0x7610, R33 ;  /* 0x0000761006217816 */ /* 0x000fe20000000021 */
[----:B---3--:R-:W-:-:S04]  /*8a70*/  IMAD R4, R15, 0x200, R4 ;  /* 0x000002000f047824 */ /* 0x008fc800078e0204 */
[----:B------:R-:W-:-:S04]  /*8a80*/  IMAD R15, R4, 0x2, R17 ;  /* 0x00000002040f7824 */ /* 0x000fc800078e0211 */
[C---:B------:R-:W-:Y:S02]  /*8a90*/  VIADD R4, R15.reuse, 0x20400 ;  /* 0x000204000f047836 */ /* 0x040fe40000000000 */
[----:B------:R-:W-:Y:S01]  /*8aa0*/  VIADD R14, R15, 0x20440 ;  /* 0x000204400f0e7836 */ /* 0x000fe20000000000 */
[----:B0-----:R-:W-:Y:S06]  /*8ab0*/  @!P0 BRA `(.L_x_5282) ;  /* 0x000001b400048947 */ /* 0x001fec0003800000 */
.L_x_5521:
[----:B------:R-:W-:Y:S05]  /*8ac0*/  BSYNC B1 ;  /* 0x0000000000017941 */ /* 0x000fea0003800000 */
.L_x_5281:
        /* <DEDUP_REMOVED lines=55> */
.L_x_5286:
[----:B------:R-:W-:Y:S05]  /*8e40*/  BSYNC B2 ;  /* 0x0000000000027941 */ /* 0x000fea0003800000 */
.L_x_5285:
        /* <DEDUP_REMOVED lines=47> */
.L_x_5284:
[----:B------:R-:W-:Y:S05]  /*9140*/  BSYNC B1 ;  /* 0x0000000000017941 */ /* 0x000fea0003800000 */
.L_x_5283:
        /* <DEDUP_REMOVED lines=54> */
.L_x_5289:
[----:B------:R-:W-:Y:S05]  /*94b0*/  BSYNC B1 ;  /* 0x0000000000017941 */ /* 0x000fea0003800000 */
.L_x_5288:
        /* <DEDUP_REMOVED lines=27> */
[C---:B------:R-:W-:Y:S01]  /*9670*/  IMAD.U32 R7, R32.reuse, 0x10000, RZ ;  /* 0x0001000020077824 */ /* 0x040fe200078e00ff */
[----:B------:R-:W-:Y:S01]  /*9680*/  LOP3.LUT R5, R5, 0xffff0000, RZ, 0xc0, !PT ;  /* 0xffff000005057812 */ /* 0x000fe200078ec0ff */
[----:B------:R-:W-:Y:S01]  /*9690*/  IMAD.U32 R6, R33, 0x10000, RZ ;  /* 0x0001000021067824 */ /* 0x000fe200078e00ff */
[----:B------:R-:W-:Y:S01]  /*96a0*/  LOP3.LUT R32, R32, 0xffff0000, RZ, 0xc0, !PT ;  /* 0xffff000020207812 */ /* 0x000fe200078ec0ff */
[----:B------:R-:W-:Y:S01]  /*96b0*/  FFMA.FTZ R20, R9, R34, -R20 ;  /* 0x0000002209147223 */ /* 0x000fe20000010814 */
        /* <DEDUP_REMOVED lines=16> */
.L_x_5274:
        /* <DEDUP_REMOVED lines=37> */
[----:B------:R-:W3:Y:S04]  /*9a10*/  SHFL.IDX PT, R0, R24, RZ, 0x1c1f ;  /* 0x001c1fff18007589 */ /* 0x000ee800000e0000 */
[----:B------:R-:W4:Y:S04]  /*9a20*/  SHFL.IDX PT, R14, R34, RZ, 0x1c1f ;  /* 0x001c1fff220e7589 */ /* 0x000f2800000e0000 */
[----:B------:R-:W5:Y:S01]  /*9a30*/  SHFL.IDX PT, R3, R27, RZ, 0x1c1f ;  /* 0x001c1fff1b037589 */ /* 0x000f6200000e0000 */
[----:B0-----:R-:W-:-:S04]  /*9a40*/  ISETP.GE.AND P0, PT, R18, R35, PT ;  /* 0x000000231200720c */ /* 0x001fc80003f06270 */
[----:B------:R-:W-:-:S13]  /*9a50*/  ISETP.GE.OR P1, PT, R32, R25, P0 ;  /* 0x000000192000720c */ /* 0x000fda0000726670 */
[C---:B------:R-:W-:Y:S01]  /*9a60*/  @!P1 IMAD.SHL.U32 R5, R18.reuse, 0x2, RZ ;  /* 0x0000000212059824 */ /* 0x040fe200078e00ff */
[----:B------:R-:W-:-:S04]  /*9a70*/  @!P1 SHF.L.U64.HI R6, R18, 0x1, R19 ;  /* 0x0000000112069819 */ /* 0x000fc80000010213 */
[----:B-1----:R-:W-:-:S05]  /*9a80*/  @!P1 IADD3 R8, P2, R2, R5, RZ ;  /* 0x0000000502089210 */ /* 0x002fca0007f5e0ff */
[----:B---3--:R-:W-:Y:S01]  /*9a90*/  @!P1 IMAD.X R9, R0, 0x1, R6, P2 ;  /* 0x0000000100099824 */ /* 0x008fe200010e0606 */
[----:B----4-:R-:W-:-:S05]  /*9aa0*/  @!P1 IADD3 R4, P2, R14, R5, RZ ;  /* 0x000000050e049210 */ /* 0x010fca0007f5e0ff */
[----:B--2---:R-:W2:Y:S01]  /*9ab0*/  @!P1 LD.E.128 R8, desc[UR40][R8.64] ;  /* 0x0000002808089980 */ /* 0x004ea2000c101d00 */
[----:B-----5:R-:W-:-:S06]  /*9ac0*/  @!P1 IMAD.X R5, R3, 0x1, R6, P2 ;  /* 0x0000000103059824 */ /* 0x020fcc00010e0606 */
[----:B------:R-:W3:Y:S01]  /*9ad0*/  @!P1 LD.E.128 R4, desc[UR40][R4.64] ;  /* 0x0000002804049980 */ /* 0x000ee2000c101d00 */
[----:B------:R-:W-:Y:S02]  /*9ae0*/  CS2R R2, SRZ ;  /* 0x0000000000027805 */ /* 0x000fe4000001ff00 */
[----:B------:R-:W-:Y:S02]  /*9af0*/  CS2R R20, SRZ ;  /* 0x0000000000147805 */ /* 0x000fe4000001ff00 */
[----:B------:R-:W-:Y:S01]  /*9b00*/  CS2R R28, SRZ ;  /* 0x00000000001c7805 */ /* 0x000fe2000001ff00 */
[----:B------:R-:W0:Y:S01]  /*9b10*/  SHFL.IDX PT, R24, R24, 0x1, 0x1c1f ;  /* 0x003c1f0018187f89 */ /* 0x000e2200000e0000 */
[----:B------:R-:W-:-:S03]  /*9b20*/  CS2R R30, SRZ ;  /* 0x00000000001e7805 */ /* 0x000fc6000001ff00 */
[----:B------:R-:W1:Y:S04]  /*9b30*/  SHFL.IDX PT, R14, R34, 0x1, 0x1c1f ;  /* 0x003c1f00220e7f89 */ /* 0x000e6800000e0000 */
[----:B------:R-:W4:Y:S04]  /*9b40*/  SHFL.IDX PT, R27, R27, 0x1, 0x1c1f ;  /* 0x003c1f001b1b7f89 */ /* 0x000f2800000e0000 */
[----:B------:R5:W0:Y:S01]  /*9b50*/  SHFL.IDX PT, R26, R33, 0x1, 0x1c1f ;  /* 0x003c1f00211a7f89 */ /* 0x000a2200000e0000 */
        /* <DEDUP_REMOVED lines=10> */
[----:B------:R-:W-:-:S02]  /*9c00*/  @!P1 IMAD.MOV.U32 R31, RZ, RZ, R7 ;  /* 0x000000ffff1f9224 */ /* 0x000fc400078e0007 */
[----:B------:R-:W-:Y:S02]  /*9c10*/  @!P1 IMAD.MOV.U32 R21, RZ, RZ, R11 ;  /* 0x000000ffff159224 */ /* 0x000fe400078e000b */
[----:B------:R-:W-:Y:S02]  /*9c20*/  IMAD.MOV.U32 R0, RZ, RZ, R28 ;  /* 0x000000ffff007224 */ /* 0x000fe400078e001c */
        /* <DEDUP_REMOVED lines=9> */
[----:B01--45:R-:W-:-:S07]  /*9cc0*/  PRMT R33, R8, 0x7610, R33 ;  /* 0x0000761008217816 */ /* 0x033fce0000000021 */
.L_x_5531:
        /* <DEDUP_REMOVED lines=24> */
.L_x_5292:
[----:B------:R-:W-:Y:S05]  /*9e50*/  BSYNC B1 ;  /* 0x0000000000017941 */ /* 0x000fea0003800000 */
.L_x_5291:
        /* <DEDUP_REMOVED lines=16> */
[----:B------:R-:W-:Y:S01]  /*9f60*/  PRMT R52, R52, 0x5410, R15 ;  /* 0x0000541034347816 */ /* 0x000fe2000000000f */
[----:B------:R-:W-:Y:S01]  /*9f70*/  IMAD.MOV.U32 R34, RZ, RZ, R11 ;  /* 0x000000ffff227224 */ /* 0x000fe200078e000b */
[----:B------:R-:W-:Y:S01]  /*9f80*/  PRMT R53, R14, 0x5410, R24 ;  /* 0x000054100e357816 */ /* 0x000fe20000000018 */
[----:B0-----:R-:W-:Y:S06]  /*9f90*/  @!P1 BRA `(.L_x_5294) ;  /* 0x000001a400409947 */ /* 0x001fec0003800000 */
.L_x_5532:
[----:B------:R-:W-:Y:S05]  /*9fa0*/  BSYNC B1 ;  /* 0x0000000000017941 */ /* 0x000fea0003800000 */
.L_x_5293:
[----:B------:R-:W-:Y:S04]  /*9fb0*/  BSSY B1, `(.L_x_5295) ;  /* 0x000006b000017945 */ /* 0x000fe80003800000 */
[----:B------:R-:W-:Y:S05]  /*9fc0*/  @P2 BRA `(.L_x_5296) ;  /* 0x0000000400a42947 */ /* 0x000fea0003800000 */
[----:B------:R-:W2:Y:S01]  /*9fd0*/  LDL R24, [R1+0x14] ;  /* 0x0000140001187983 */ /* 0x000ea20000100800 */
[----:B0-----:R-:W-:Y:S01]  /*9fe0*/  IMAD.SHL.U32 R12, R194, 0x40, RZ ;  /* 0x00000040c20c7824 */ /* 0x001fe200078e00ff */
[----:B------:R-:W-:Y:S01]  /*9ff0*/  SHF.R.U64 R45, R28, 0x10, R29 ;  /* 0x000000101c2d7819 */ /* 0x000fe2000000121d */
[----:B------:R-:W-:Y:S01]  /*a000*/  IMAD.IADD R13, R18, 0x1, R35 ;  /* 0x00000001120d7824 */ /* 0x000fe200078e0223 */
[--C-:B------:R-:W-:Y:S02]  /*a010*/  SHF.R.U64 R44, R2, 0x10, R3.reuse ;  /* 0x00000010022c7819 */ /* 0x100fe40000001203 */
[----:B------:R-:W-:Y:S02]  /*a020*/  LOP3.LUT R14, R12, 0x1c0, RZ, 0xc0, !PT ;  /* 0x000001c00c0e7812 */ /* 0x000fe400078ec0ff */
[----:B------:R-:W-:Y:S02]  /*a030*/  SHF.R.U32.HI R39, RZ, 0x10, R3 ;  /* 0x00000010ff277819 */ /* 0x000fe40000011603 */
[----:B------:R-:W-:-:S02]  /*a040*/  LOP3.LUT R12, R14, 0x38, R18, 0xf8, !PT ;  /* 0x000000380e0c7812 */ /* 0x000fc400078ef812 */
[----:B------:R-:W-:Y:S02]  /*a050*/  SHF.R.U32.HI R15, RZ, 0x3, R14 ;  /* 0x00000003ff0f7819 */ /* 0x000fe4000001160e */
[----:B------:R-:W-:Y:S02]  /*a060*/  LOP3.LUT R13, R14, 0x38, R13, 0xf8, !PT ;  /* 0x000000380e0d7812 */ /* 0x000fe400078ef80d */
[-C--:B------:R-:W-:Y:S02]  /*a070*/  LOP3.LUT R12, R12, R15.reuse, RZ, 0x3c, !PT ;  /* 0x0000000f0c0c7212 */ /* 0x080fe400078e3cff */
[----:B------:R-:W-:Y:S02]  /*a080*/  LOP3.LUT R13, R13, R15, RZ, 0x3c, !PT ;  /* 0x0000000f0d0d7212 */ /* 0x000fe400078e3cff */
[--C-:B------:R-:W-:Y:S02]  /*a090*/  SHF.R.U64 R3, R20, 0x10, R21.reuse ;  /* 0x0000001014037819 */ /* 0x100fe40000001215 */
[----:B------:R-:W-:-:S02]  /*a0a0*/  SHF.R.U32.HI R40, RZ, 0x10, R21 ;  /* 0x00000010ff287819 */ /* 0x000fc40000011615 */
[----:B------:R-:W-:Y:S02]  /*a0b0*/  PRMT R45, R41, 0x5410, R45 ;  /* 0x00005410292d7816 */ /* 0x000fe4000000002d */
[----:B------:R-:W-:Y:S02]  /*a0c0*/  SHF.R.U32.HI R47, RZ, 0x10, R29 ;  /* 0x00000010ff2f7819 */ /* 0x000fe4000001161d */
[--C-:B------:R-:W-:Y:S01]  /*a0d0*/  SHF.R.U64 R20, R30, 0x10, R31.reuse ;  /* 0x000000101e147819 */ /* 0x100fe2000000121f */
[----:B------:R-:W-:Y:S01]  /*a0e0*/  IMAD.U32 R46, R45, 0x10000, RZ ;  /* 0x000100002d2e7824 */ /* 0x000fe200078e00ff */
[----:B------:R-:W-:Y:S02]  /*a0f0*/  SHF.R.U32.HI R2, RZ, 0x10, R31 ;  /* 0x00000010ff027819 */ /* 0x000fe4000001161f */
[C---:B------:R-:W-:Y:S02]  /*a100*/  PRMT R44, R36.reuse, 0x5432, R44 ;  /* 0x00005432242c7816 */ /* 0x040fe4000000002c */
[----:B------:R-:W-:-:S02]  /*a110*/  PRMT R36, R36, 0x5410, R3 ;  /* 0x0000541024247816 */ /* 0x000fc40000000003 */
[----:B------:R-:W-:Y:S02]  /*a120*/  PRMT R29, R43, 0x5410, R39 ;  /* 0x000054102b1d7816 */ /* 0x000fe40000000027 */
[----:B------:R-:W-:Y:S02]  /*a130*/  PRMT R33, R33, 0x5410, R40 ;  /* 0x0000541021217816 */ /* 0x000fe40000000028 */
[C---:B------:R-:W-:Y:S02]  /*a140*/  PRMT R47, R42.reuse, 0x5410, R47 ;  /* 0x000054102a2f7816 */ /* 0x040fe4000000002f */
[----:B------:R-:W-:Y:S02]  /*a150*/  PRMT R20, R41, 0x5432, R20 ;  /* 0x0000543229147816 */ /* 0x000fe40000000014 */
[----:B------:R-:W-:Y:S01]  /*a160*/  PRMT R2, R42, 0x5432, R2 ;  /* 0x000054322a027816 */ /* 0x000fe20000000002 */
[C---:B------:R-:W-:Y:S01]  /*a170*/  IMAD.U32 R48, R47.reuse, 0x10000, RZ ;  /* 0x000100002f307824 */ /* 0x040fe200078e00ff */
[----:B------:R-:W-:Y:S01]  /*a180*/  LOP3.LUT R47, R47, 0xffff0000, RZ, 0xc0, !PT ;  /* 0xffff00002f2f7812 */ /* 0x000fe200078ec0ff */
[----:B--2---:R-:W-:-:S02]  /*a190*/  IMAD R12, R24, 0x200, R12 ;  /* 0x00000200180c7824 */ /* 0x004fc400078e020c */
        /* <DEDUP_REMOVED lines=17> */
[----:B------:R-:W-:Y:S01]  /*a2b0*/  IMAD.U32 R24, R44, 0x10000, RZ ;  /* 0x000100002c187824 */ /* 0x000fe200078e00ff */
[C---:B------:R-:W-:Y:S01]  /*a2c0*/  LOP3.LUT R13, R26.reuse, 0xffff0000, RZ, 0xc0, !PT ;  /* 0xffff00001a0d7812 */ /* 0x040fe200078ec0ff */
[----:B------:R-:W-:Y:S01]  /*a2d0*/  IMAD.U32 R43, R26, 0x10000, RZ ;  /* 0x000100001a2b7824 */ /* 0x000fe200078e00ff */
[C---:B------:R-:W-:Y:S01]  /*a2e0*/  LOP3.LUT R26, R27.reuse, 0xffff0000, RZ, 0xc0, !PT ;  /* 0xffff00001b1a7812 */ /* 0x040fe200078ec0ff */
[----:B------:R-:W-:Y:S01]  /*a2f0*/  IMAD.U32 R25, R27, 0x10000, RZ ;  /* 0x000100001b197824 */ /* 0x000fe200078e00ff */
[----:B------:R-:W-:Y:S01]  /*a300*/  LOP3.LUT R27, R45, 0xffff0000, RZ, 0xc0, !PT ;  /* 0xffff00002d1b7812 */ /* 0x000fe200078ec0ff */
[C---:B------:R-:W-:Y:S01]  /*a310*/  FMUL.FTZ R49, R15.reuse, R46 ;  /* 0x0000002e0f317220 */ /* 0x040fe20000410000 */
[----:B------:R-:W-:Y:S01]  /*a320*/  FMUL.FTZ R45, R15, R24 ;  /* 0x000000180f2d7220 */ /* 0x000fe20000410000 */
[----:B------:R-:W-:-:S02]  /*a330*/  LOP3.LUT R44, R44, 0xffff0000, RZ, 0xc0, !PT ;  /* 0xffff00002c2c7812 */ /* 0x000fc400078ec0ff */
[----:B------:R-:W-:Y:S01]  /*a340*/  FFMA.FTZ R15, R28, R24, -R49 ;  /* 0x000000181c0f7223 */ /* 0x000fe20000010831 */
[-C--:B------:R-:W-:Y:S01]  /*a350*/  FMUL.FTZ R50, R40, R27.reuse ;  /* 0x0000001b28327220 */ /* 0x080fe20000410000 */
[----:B------:R-:W-:Y:S01]  /*a360*/  FFMA.FTZ R24, R28, R46, R45 ;  /* 0x0000002e1c187223 */ /* 0x000fe2000001002d */
[----:B------:R-:W-:Y:S02]  /*a370*/  IMAD.U32 R46, R29, 0x10000, RZ ;  /* 0x000100001d2e7824 */ /* 0x000fe400078e00ff */
[-C--:B------:R-:W-:Y:S01]  /*a380*/  FMUL.FTZ R40, R40, R44.reuse ;  /* 0x0000002c28287220 */ /* 0x080fe20000410000 */
[----:B------:R-:W-:Y:S01]  /*a390*/  FFMA.FTZ R28, R31, R44, -R50 ;  /* 0x0000002c1f1c7223 */ /* 0x000fe20000010832 */
[C---:B------:R-:W-:Y:S01]  /*a3a0*/  FMUL.FTZ R44, R41.reuse, R48 ;  /* 0x00000030292c7220 */ /* 0x040fe20000410000 */
[-C--:B------:R-:W-:Y:S01]  /*a3b0*/  FMUL.FTZ R41, R41, R46.reuse ;  /* 0x0000002e29297220 */ /* 0x080fe20000410000 */
[----:B------:R-:W-:Y:S01]  /*a3c0*/  FFMA.FTZ R27, R31, R27, R40 ;  /* 0x0000001b1f1b7223 */ /* 0x000fe20000010028 */
[----:B------:R-:W-:Y:S01]  /*a3d0*/  LOP3.LUT R29, R29, 0xffff0000, RZ, 0xc0, !PT ;  /* 0xffff00001d1d7812 */ /* 0x000fe200078ec0ff */
[C---:B------:R-:W-:Y:S01]  /*a3e0*/  FFMA.FTZ R31, R39.reuse, R46, -R44 ;  /* 0x0000002e271f7223 */ /* 0x040fe2000001082c */
[----:B------:R-:W-:Y:S01]  /*a3f0*/  FFMA.FTZ R41, R39, R48, R41 ;  /* 0x0000003027297223 */ /* 0x000fe20000010029 */
[----:B------:R-:W-:Y:S01]  /*a400*/  FMUL.FTZ R39, R42, R47 ;  /* 0x0000002f2a277220 */ /* 0x000fe20000410000 */
[----:B------:R-:W-:-:S02]  /*a410*/  IMAD.U32 R44, R20, 0x10000, RZ ;  /* 0x00010000142c7824 */ /* 0x000fc400078e00ff */
[-C--:B------:R-:W-:Y:S01]  /*a420*/  FMUL.FTZ R45, R42, R29.reuse ;  /* 0x0000001d2a2d7220 */ /* 0x080fe20000410000 */
[----:B------:R-:W-:Y:S02]  /*a430*/  IMAD.U32 R40, R36, 0x10000, RZ ;  /* 0x0001000024287824 */ /* 0x000fe400078e00ff */
[----:B------:R-:W-:Y:S01]  /*a440*/  FFMA.FTZ R42, R30, R29, -R39 ;  /* 0x0000001d1e2a7223 */ /* 0x000fe20000010827 */
[C---:B------:R-:W-:Y:S01]  /*a450*/  FMUL.FTZ R46, R43.reuse, R44 ;  /* 0x0000002c2b2e7220 */ /* 0x040fe20000410000 */
[----:B------:R-:W-:Y:S02]  /*a460*/  IMAD.U32 R39, R2, 0x10000, RZ ;  /* 0x0001000002277824 */ /* 0x000fe400078e00ff */
[-C--:B------:R-:W-:Y:S01]  /*a470*/  FMUL.FTZ R43, R43, R40.reuse ;  /* 0x000000282b2b7220 */ /* 0x080fe20000410000 */
[----:B------:R-:W-:Y:S02]  /*a480*/  IMAD.U32 R29, R33, 0x10000, RZ ;  /* 0x00010000211d7824 */ /* 0x000fe400078e00ff */
[----:B------:R-:W-:Y:S01]  /*a490*/  FFMA.FTZ R30, R30, R47, R45 ;  /* 0x0000002f1e1e7223 */ /* 0x000fe2000001002d */
[----:B------:R-:W-:Y:S01]  /*a4a0*/  FMUL.FTZ R45, R25, R39 ;  /* 0x00000027192d7220 */ /* 0x000fe20000410000 */
[C---:B------:R-:W-:Y:S01]  /*a4b0*/  FFMA.FTZ R46, R21.reuse, R40, -R46 ;  /* 0x00000028152e7223 */ /* 0x040fe2000001082e */
[----:B------:R-:W-:Y:S01]  /*a4c0*/  FFMA.FTZ R43, R21, R44, R43 ;  /* 0x0000002c152b7223 */ /* 0x000fe2000001002b */
[----:B------:R-:W-:Y:S01]  /*a4d0*/  LOP3.LUT R20, R20, 0xffff0000, RZ, 0xc0, !PT ;  /* 0xffff000014147812 */ /* 0x000fe200078ec0ff */
[-C--:B------:R-:W-:Y:S01]  /*a4e0*/  FMUL.FTZ R25, R25, R29.reuse ;  /* 0x0000001d19197220 */ /* 0x080fe20000410000 */
[----:B------:R-:W-:Y:S01]  /*a4f0*/  LOP3.LUT R36, R36, 0xffff0000, RZ, 0xc0, !PT ;  /* 0xffff000024247812 */ /* 0x000fe200078ec0ff */
[----:B------:R-:W-:Y:S01]  /*a500*/  FFMA.FTZ R45, R12, R29, -R45 ;  /* 0x0000001d0c2d7223 */ /* 0x000fe2000001082d */
[----:B------:R-:W-:Y:S01]  /*a510*/  LOP3.LUT R21, R2, 0xffff0000, RZ, 0xc0, !PT ;  /* 0xffff000002157812 */ /* 0x000fe200078ec0ff */
[----:B------:R-:W-:Y:S01]  /*a520*/  FFMA.FTZ R39, R12, R39, R25 ;  /* 0x000000270c277223 */ /* 0x000fe20000010019 */
[----:B------:R-:W-:Y:S01]  /*a530*/  LOP3.LUT R33, R33, 0xffff0000, RZ, 0xc0, !PT ;  /* 0xffff000021217812 */ /* 0x000fe200078ec0ff */
[C---:B------:R-:W-:Y:S01]  /*a540*/  FMUL.FTZ R2, R13.reuse, R20 ;  /* 0x000000140d027220 */ /* 0x040fe20000410000 */
[----:B------:R-:W-:Y:S01]  /*a550*/  FMUL.FTZ R13, R13, R36 ;  /* 0x000000240d0d7220 */ /* 0x000fe20000410000 */
[C---:B------:R-:W-:Y:S01]  /*a560*/  FMUL.FTZ R25, R26.reuse, R21 ;  /* 0x000000151a197220 */ /* 0x040fe20000410000 */
[----:B------:R-:W-:Y:S01]  /*a570*/  F2FP.BF16.F32.PACK_AB R24, R27, R24 ;  /* 0x000000181b18723e */ /* 0x000fe200000010ff */
        /* <DEDUP_REMOVED lines=14> */
.L_x_5296:
[----:B------:R-:W-:Y:S05]  /*a660*/  BSYNC B1 ;  /* 0x0000000000017941 */ /* 0x000fea0003800000 */
.L_x_5295:
[----:B------:R-:W-:Y:S01]  /*a670*/  PRMT R20, R32, 0x5410, R34 ;  /* 0x0000541020147816 */ /* 0x000fe20000000022 */
[----:B------:R-:W-:Y:S06]  /*a680*/  @P0 BRA `(.L_x_5287) ;  /* 0x0000000400a80947 */ /* 0x000fec0003800000 */
[----:B-1----:R-:W2:Y:S01]  /*a690*/  LDL R38, [R1+0x78] ;  /* 0x0000780001267983 */ /* 0x002ea20000100800 */
[----:B------:R-:W-:-:S04]  /*a6a0*/  VIADD R14, R187, 0x20 ;  /* 0x00000020bb0e7836 */ /* 0x000fc80000000000 */
[----:B0-----:R-:W-:Y:S01]  /*a6b0*/  IMAD.SHL.U32 R12, R14, 0x40, RZ ;  /* 0x000000400e0c7824 */ /* 0x001fe200078e00ff */
        /* <DEDUP_REMOVED lines=11> */
[----:B------:R-:W0:Y:S01]  /*a770*/  LDS.128 R24, [R2+0x20400] ;  /* 0x0204000002187984 */ /* 0x000e220000000c00 */
[----:B------:R-:W-:Y:S02]  /*a780*/  SHF.R.U64 R28, R8, 0x10, R9 ;  /* 0x00000010081c7819 */ /* 0x000fe40000001209 */
[----:B------:R-:W-:Y:S02]  /*a790*/  SHF.R.U64 R31, R4, 0x10, R5 ;  /* 0x00000010041f7819 */ /* 0x000fe40000001205 */
[----:B------:R-:W-:Y:S02]  /*a7a0*/  SHF.R.U64 R3, R10, 0x10, R11 ;  /* 0x000000100a037819 */ /* 0x000fe4000000120b */
[----:B------:R-:W-:Y:S02]  /*a7b0*/  SHF.R.U32.HI R33, RZ, 0x10, R5 ;  /* 0x00000010ff217819 */ /* 0x000fe40000011605 */
[----:B------:R-:W-:Y:S02]  /*a7c0*/  PRMT R28, R52, 0x5432, R28 ;  /* 0x00005432341c7816 */ /* 0x000fe4000000001c */
[----:B------:R-:W-:-:S02]  /*a7d0*/  PRMT R31, R51, 0x5410, R31 ;  /* 0x00005410331f7816 */ /* 0x000fc4000000001f */
[----:B------:R-:W-:Y:S02]  /*a7e0*/  SHF.R.U32.HI R10, RZ, 0x10, R11 ;  /* 0x00000010ff0a7819 */ /* 0x000fe4000001160b */
[--C-:B------:R-:W-:Y:S02]  /*a7f0*/  SHF.R.U64 R34, R6, 0x10, R7.reuse ;  /* 0x0000001006227819 */ /* 0x100fe40000001207 */
[----:B------:R-:W-:Y:S01]  /*a800*/  SHF.R.U32.HI R35, RZ, 0x10, R7 ;  /* 0x00000010ff237819 */ /* 0x000fe20000011607 */
[----:B------:R-:W-:Y:S01]  /*a810*/  IMAD.U32 R32, R31, 0x10000, RZ ;  /* 0x000100001f207824 */ /* 0x000fe200078e00ff */
[----:B------:R-:W-:Y:S01]  /*a820*/  SHF.R.U32.HI R30, RZ, 0x10, R9 ;  /* 0x00000010ff1e7819 */ /* 0x000fe20000011609 */
[----:B------:R-:W-:Y:S01]  /*a830*/  IMAD.U32 R29, R28, 0x10000, RZ ;  /* 0x000100001c1d7824 */ /* 0x000fe200078e00ff */
[----:B------:R-:W-:Y:S02]  /*a840*/  PRMT R5, R20, 0x5410, R3 ;  /* 0x0000541014057816 */ /* 0x000fe40000000003 */
[----:B------:R-:W-:-:S02]  /*a850*/  PRMT R33, R52, 0x5410, R33 ;  /* 0x0000541034217816 */ /* 0x000fc40000000021 */
[----:B------:R-:W-:Y:S02]  /*a860*/  PRMT R4, R20, 0x5432, R10 ;  /* 0x0000543214047816 */ /* 0x000fe4000000000a */
[C---:B------:R-:W-:Y:S02]  /*a870*/  PRMT R30, R53.reuse, 0x5432, R30 ;  /* 0x00005432351e7816 */ /* 0x040fe4000000001e */
[----:B------:R-:W-:Y:S01]  /*a880*/  PRMT R35, R53, 0x5410, R35 ;  /* 0x0000541035237816 */ /* 0x000fe20000000023 */
[----:B0-----:R-:W-:Y:S01]  /*a890*/  IMAD.U32 R11, R24, 0x10000, RZ ;  /* 0x00010000180b7824 */ /* 0x001fe200078e00ff */
[C---:B------:R-:W-:Y:S01]  /*a8a0*/  LOP3.LUT R21, R26.reuse, 0xffff0000, RZ, 0xc0, !PT ;  /* 0xffff00001a157812 */ /* 0x040fe200078ec0ff */
[----:B------:R-:W-:Y:S01]  /*a8b0*/  IMAD.U32 R20, R26, 0x10000, RZ ;  /* 0x000100001a147824 */ /* 0x000fe200078e00ff */
[----:B------:R-:W-:Y:S01]  /*a8c0*/  LOP3.LUT R26, R27, 0xffff0000, RZ, 0xc0, !PT ;  /* 0xffff00001b1a7812 */ /* 0x000fe200078ec0ff */
[C---:B------:R-:W-:Y:S01]  /*a8d0*/  FMUL.FTZ R37, R11.reuse, R32 ;  /* 0x000000200b257220 */ /* 0x040fe20000410000 */
[----:B------:R-:W-:Y:S01]  /*a8e0*/  FMUL.FTZ R39, R11, R29 ;  /* 0x0000001d0b277220 */ /* 0x000fe20000410000 */
[----:B------:R-:W-:Y:S01]  /*a8f0*/  IMAD.U32 R11, R30, 0x10000, RZ ;  /* 0x000100001e0b7824 */ /* 0x000fe200078e00ff */
[----:B------:R-:W-:-:S02]  /*a900*/  LOP3.LUT R28, R28, 0xffff0000, RZ, 0xc0, !PT ;  /* 0xffff00001c1c7812 */ /* 0x000fc400078ec0ff */
[----:B------:R-:W-:Y:S01]  /*a910*/  PRMT R34, R51, 0x5432, R34 ;  /* 0x0000543233227816 */ /* 0x000fe20000000022 */
[----:B--2---:R-:W0:Y:S02]  /*a920*/  LDS.128 R12, [R38+0x20400] ;  /* 0x02040000260c7984 */ /* 0x004e240000000c00 */
        /* <DEDUP_REMOVED lines=8> */
[----:B------:R-:W-:Y:S01]  /*a9b0*/  IMAD.U32 R15, R25, 0x10000, RZ ;  /* 0x00010000190f7824 */ /* 0x000fe200078e00ff */
[----:B------:R-:W-:-:S02]  /*a9c0*/  LOP3.LUT R13, R24, 0xffff0000, RZ, 0xc0, !PT ;  /* 0xffff0000180d7812 */ /* 0x000fc400078ec0ff */
[----:B------:R-:W-:Y:S01]  /*a9d0*/  LOP3.LUT R24, R25, 0xffff0000, RZ, 0xc0, !PT ;  /* 0xffff000019187812 */ /* 0x000fe200078ec0ff */
[----:B------:R-:W-:Y:S02]  /*a9e0*/  IMAD.U32 R25, R27, 0x10000, RZ ;  /* 0x000100001b197824 */ /* 0x000fe400078e00ff */
[----:B------:R-:W-:Y:S02]  /*a9f0*/  IMAD.U32 R27, R33, 0x10000, RZ ;  /* 0x00010000211b7824 */ /* 0x000fe400078e00ff */
[C---:B------:R-:W-:Y:S01]  /*aa00*/  FFMA.FTZ R37, R6.reuse, R29, -R37 ;  /* 0x0000001d06257223 */ /* 0x040fe20000010825 */
[----:B------:R-:W-:Y:S01]  /*aa10*/  FFMA.FTZ R39, R6, R32, R39 ;  /* 0x0000002006277223 */ /* 0x000fe20000010027 */
[----:B------:R-:W-:Y:S02]  /*aa20*/  IMAD.U32 R29, R35, 0x10000, RZ ;  /* 0x00010000231d7824 */ /* 0x000fe400078e00ff */
[----:B------:R-:W-:Y:S01]  /*aa30*/  FMUL.FTZ R41, R15, R27 ;  /* 0x0000001b0f297220 */ /* 0x000fe20000410000 */
[----:B------:R-:W-:-:S02]  /*aa40*/  IMAD.U32 R6, R4, 0x10000, RZ ;  /* 0x0001000004067824 */ /* 0x000fc400078e00ff */
[-C--:B------:R-:W-:Y:S01]  /*aa50*/  FMUL.FTZ R15, R15, R11.reuse ;  /* 0x0000000b0f0f7220 */ /* 0x080fe20000410000 */
[----:B------:R-:W-:Y:S01]  /*aa60*/  LOP3.LUT R32, R31, 0xffff0000, RZ, 0xc0, !PT ;  /* 0xffff00001f207812 */ /* 0x000fe200078ec0ff */
[C---:B------:R-:W-:Y:S01]  /*aa70*/  FFMA.FTZ R41, R8.reuse, R11, -R41 ;  /* 0x0000000b08297223 */ /* 0x040fe20000010829 */
[C---:B------:R-:W-:Y:S01]  /*aa80*/  FMUL.FTZ R11, R25.reuse, R29 ;  /* 0x0000001d190b7220 */ /* 0x040fe20000410000 */
[-C--:B------:R-:W-:Y:S01]  /*aa90*/  FMUL.FTZ R36, R25, R6.reuse ;  /* 0x0000000619247220 */ /* 0x080fe20000410000 */
[----:B------:R-:W-:Y:S02]  /*aaa0*/  FFMA.FTZ R15, R8, R27, R15 ;  /* 0x0000001b080f7223 */ /* 0x000fe4000001000f */
[C---:B------:R-:W-:Y:S01]  /*aab0*/  FFMA.FTZ R25, R10.reuse, R6, -R11 ;  /* 0x000000060a197223 */ /* 0x040fe2000001080b */
[----:B------:R-:W-:Y:S01]  /*aac0*/  FFMA.FTZ R36, R10, R29, R36 ;  /* 0x0000001d0a247223 */ /* 0x000fe20000010024 */
[C---:B------:R-:W-:Y:S01]  /*aad0*/  FMUL.FTZ R6, R13.reuse, R32 ;  /* 0x000000200d067220 */ /* 0x040fe20000410000 */
[----:B------:R-:W-:Y:S01]  /*aae0*/  FMUL.FTZ R10, R13, R28 ;  /* 0x0000001c0d0a7220 */ /* 0x000fe20000410000 */
[----:B------:R-:W-:-:S02]  /*aaf0*/  IMAD.U32 R8, R34, 0x10000, RZ ;  /* 0x0001000022087824 */ /* 0x000fc400078e00ff */
[C---:B------:R-:W-:Y:S01]  /*ab00*/  FFMA.FTZ R28, R7.reuse, R28, -R6 ;  /* 0x0000001c071c7223 */ /* 0x040fe20000010806 */
[----:B------:R-:W-:Y:S01]  /*ab10*/  FFMA.FTZ R10, R7, R32, R10 ;  /* 0x00000020070a7223 */ /* 0x000fe2000001000a */
[----:B------:R-:W-:Y:S02]  /*ab20*/  IMAD.U32 R6, R5, 0x10000, RZ ;  /* 0x0001000005067824 */ /* 0x000fe400078e00ff */
[----:B------:R-:W-:Y:S01]  /*ab30*/  FMUL.FTZ R32, R20, R8 ;  /* 0x0000000814207220 */ /* 0x000fe20000410000 */
[----:B------:R-:W-:Y:S02]  /*ab40*/  LOP3.LUT R11, R30, 0xffff0000, RZ, 0xc0, !PT ;  /* 0xffff00001e0b7812 */ /* 0x000fe400078ec0ff */
[----:B------:R-:W-:Y:S01]  /*ab50*/  LOP3.LUT R33, R33, 0xffff0000, RZ, 0xc0, !PT ;  /* 0xffff000021217812 */ /* 0x000fe200078ec0ff */
[-C--:B------:R-:W-:Y:S01]  /*ab60*/  FMUL.FTZ R20, R20, R6.reuse ;  /* 0x0000000614147220 */ /* 0x080fe20000410000 */
[----:B------:R-:W-:Y:S01]  /*ab70*/  FFMA.FTZ R32, R9, R6, -R32 ;  /* 0x0000000609207223 */ /* 0x000fe20000010820 */
[----:B------:R-:W-:-:S02]  /*ab80*/  LOP3.LUT R34, R34, 0xffff0000, RZ, 0xc0, !PT ;  /* 0xffff000022227812 */ /* 0x000fc400078ec0ff */
[----:B------:R-:W-:Y:S02]  /*ab90*/  LOP3.LUT R6, R5, 0xffff0000, RZ, 0xc0, !PT ;  /* 0xffff000005067812 */ /* 0x000fe400078ec0ff */
[----:B------:R-:W-:Y:S02]  /*aba0*/  LOP3.LUT R35, R35, 0xffff0000, RZ, 0xc0, !PT ;  /* 0xffff000023237812 */ /* 0x000fe400078ec0ff */
[----:B------:R-:W-:Y:S01]  /*abb0*/  LOP3.LUT R5, R4, 0xffff0000, RZ, 0xc0, !PT ;  /* 0xffff000004057812 */ /* 0x000fe200078ec0ff */
[C---:B------:R-:W-:Y:S01]  /*abc0*/  FMUL.FTZ R13, R24.reuse, R33 ;  /* 0x00000021180d7220 */ /* 0x040fe20000410000 */
[----:B------:R-:W-:Y:S01]  /*abd0*/  FMUL.FTZ R30, R24, R11 ;  /* 0x0000000b181e7220 */ /* 0x000fe20000410000 */
[----:B------:R-:W-:Y:S01]  /*abe0*/  FFMA.FTZ R20, R9, R8, R20 ;  /* 0x0000000809147223 */ /* 0x000fe20000010014 */
[C---:B------:R-:W-:Y:S01]  /*abf0*/  FMUL.FTZ R4, R21.reuse, R34 ;  /* 0x0000002215047220 */ /* 0x040fe20000410000 */
[C---:B------:R-:W-:Y:S01]  /*ac00*/  FMUL.FTZ R9, R26.reuse, R35 ;  /* 0x000000231a097220 */ /* 0x040fe20000410000 */
[-C--:B------:R-:W-:Y:S01]  /*ac10*/  FMUL.FTZ R21, R21, R6.reuse ;  /* 0x0000000615157220 */ /* 0x080fe20000410000 */
[----:B------:R-:W-:Y:S01]  /*ac20*/  FMUL.FTZ R26, R26, R5 ;  /* 0x000000051a1a7220 */ /* 0x000fe20000410000 */
[C---:B------:R-:W-:Y:S01]  /*ac30*/  FFMA.FTZ R24, R12.reuse, R11, -R13 ;  /* 0x0000000b0c187223 */ /* 0x040fe2000001080d */
[----:B------:R-:W-:Y:S01]  /*ac40*/  FFMA.FTZ R30, R12, R33, R30 ;  /* 0x000000210c1e7223 */ /* 0x000fe2000001001e */
[C---:B------:R-:W-:Y:S01]  /*ac50*/  FFMA.FTZ R7, R3.reuse, R6, -R4 ;  /* 0x0000000603077223 */ /* 0x040fe20000010804 */
[C---:B------:R-:W-:Y:S01]  /*ac60*/  FFMA.FTZ R12, R14.reuse, R5, -R9 ;  /* 0x000000050e0c7223 */ /* 0x040fe20000010809 */
        /* <DEDUP_REMOVED lines=12> */
.L_x_5287:
[----:B------:R-:W-:Y:S05]  /*ad30*/  BSYNC B0 ;  /* 0x0000000000007941 */ /* 0x000fea0003800000 */
.L_x_5273:
        /* <DEDUP_REMOVED lines=8> */
.L_x_5270:
[----:B------:R-:W-:-:S13]  /*adc0*/  ISETP.NE.AND P0, PT, R188, 0x3, PT ;  /* 0x00000003bc00780c */ /* 0x000fda0003f05270 */
[----:B------:R-:W-:Y:S05]  /*add0*/  @!P0 BRA `(.L_x_5297) ;  /* 0x0000000000048947 */ /* 0x000fea0003800000 */
[----:B------:R-:W-:Y:S01]  /*ade0*/  BPT.TRAP 0x1 ;  /* 0x000000040000795c */ /* 0x000fe20000300000 */
.L_x_5297:
[----:B------:R-:W-:Y:S01]  /*adf0*/  IMAD R20, R22, 0x8, R17 ;  /* 0x0000000816147824 */ /* 0x000fe200078e0211 */
[----:B-1----:R-:W-:-:S04]  /*ae00*/  SHF.L.U32 R13, R23, 0x1f, RZ ;  /* 0x0000001f170d7819 */ /* 0x002fc800000006ff */
[----:B------:R1:W3:Y:S01]  /*ae10*/  SYNCS.PHASECHK.TRANS64.TRYWAIT P1, [R20+URZ+0x38830], R13 ;  /* 0x0388300d140075a7 */ /* 0x0002e2000802017f */
[----:B------:R-:W-:Y:S05]  /*ae20*/  @!P0 BRA `(.L_x_5298) ;  /* 0x0000000000048947 */ /* 0x000fea0003800000 */
[----:B------:R-:W-:Y:S01]  /*ae30*/  BPT.TRAP 0x1 ;  /* 0x000000040000795c */ /* 0x000fe20000300000 */
.L_x_5298:
[C---:B0-2---:R-:W-:Y:S02]  /*ae40*/  VIADD R2, R17.reuse, 0x22400 ;  /* 0x0002240011027836 */ /* 0x045fe40000000000 */
[----:B------:R-:W-:-:S03]  /*ae50*/  VIADD R3, R17, 0x20400 ;  /* 0x0002040011037836 */ /* 0x000fc60000000000 */
        /* <DEDUP_REMOVED lines=8> */
.L_x_5299:
        /* <DEDUP_REMOVED lines=16> */
[----:B------:R-:W-:Y:S02]  /*afe0*/  VIADD R8, R4, 0x4 ;  /* 0x0000000404087836 */ /* 0x000fe40000000000 */
[----:B------:R-:W-:Y:S02]  /*aff0*/  IMAD.MOV.U32 R9, RZ, RZ, 0x40000040 ;  /* 0x40000040ff097424 */ /* 0x000fe400078e00ff */
[----:B------:R-:W-:Y:S02]  /*b000*/  IMAD.MOV.U32 R3, RZ, RZ, 0x40000040 ;  /* 0x40000040ff037424 */ /* 0x000fe400078e00ff */
[----:B------:R-:W-:Y:S01]  /*b010*/  HGMMA.64x64x16.F32.BF16 R24, gdesc[UR4], RZ, !UPT, gsb0 ;  /* 0x00e00000041879f0 */ /* 0x000fe2000c0018ff */
[----:B------:R-:W-:Y:S02]  /*b020*/  R2UR UR4, R10 ;  /* 0x000000000a0472ca */ /* 0x000fe400000e0000 */
        /* <DEDUP_REMOVED lines=28> */
.L_x_5533:
[----:B------:R-:W-:Y:S05]  /*b1f0*/  BSYNC B0 ;  /* 0x0000000000007941 */ /* 0x000fea0003800000 */
.L_x_5301:
[----:B------:R-:W-:Y:S05]  /*b200*/  @!P0 BRA `(.L_x_5303) ;  /* 0x0000000000048947 */ /* 0x000fea0003800000 */
[----:B------:R-:W-:Y:S01]  /*b210*/  BPT.TRAP 0x1 ;  /* 0x000000040000795c */ /* 0x000fe20000300000 */
.L_x_5303:
[----:B------:R3:W4:Y:S01]  /*b220*/  SYNCS.PHASECHK.TRANS64.TRYWAIT P1, [R20+URZ+0x38850], R13 ;  /* 0x0388500d140075a7 */ /* 0x000722000802017f */
[----:B------:R-:W-:Y:S05]  /*b230*/  @!P0 BRA `(.L_x_5304) ;  /* 0x0000000000048947 */ /* 0x000fea0003800000 */
[----:B------:R-:W-:Y:S01]  /*b240*/  BPT.TRAP 0x1 ;  /* 0x000000040000795c */ /* 0x000fe20000300000 */
.L_x_5304:
[----:B--2---:R-:W-:-:S05]  /*b250*/  VIADD R0, R17, 0x400 ;  /* 0x0000040011007836 */ /* 0x004fca0000000000 */
[----:B------:R-:W-:-:S04]  /*b260*/  SHF.R.U32.HI R0, RZ, 0x4, R0 ;  /* 0x00000004ff007819 */ /* 0x000fc80000011600 */
[----:B------:R-:W-:Y:S01]  /*b270*/  LOP3.LUT R0, R0, 0x3fff, RZ, 0xc0, !PT ;  /* 0x00003fff00007812 */ /* 0x000fe200078ec0ff */
[----:B----4-:R-:W-:Y:S06]  /*b280*/  @P1 BRA `(.L_x_5305) ;  /* 0x0000000000081947 */ /* 0x010fec0003800000 */
[----:B------:R-:W2:Y:S02]  /*b290*/  SYNCS.PHASECHK.TRANS64.TRYWAIT P1, [R20+URZ+0x38850], R13 ;  /* 0x0388500d140075a7 */ /* 0x000ea4000802017f */
[----:B--2---:R-:W-:Y:S05]  /*b2a0*/  @!P1 BRA `(.L_x_5306) ;  /* 0x0000019000b89947 */ /* 0x004fea0003800000 */
.L_x_5305:
[----:B------:R-:W-:Y:S05]  /*b2b0*/  WARPSYNC.ALL ;  /* 0x0000000000007948 */ /* 0x000fea0003800000 */
[----:B------:R-:W-:Y:S01]  /*b2c0*/  LOP3.LUT R207, R0, 0x10000, RZ, 0xfc, !PT ;  /* 0x0001000000cf7812 */ /* 0x000fe200078efcff */
[----:B------:R-:W-:Y:S01]  /*b2d0*/  VIADD R0, R17, 0x26400 ;  /* 0x0002640011007836 */ /* 0x000fe20000000000 */
[----:B------:R-:W-:-:S03]  /*b2e0*/  WARPGROUP.ARRIVE ;  /* 0x00000000000079c5 */ /* 0x000fc60000000000 */
[----:B------:R-:W-:-:S03]  /*b2f0*/  IMAD R12, R22, 0x1000, R207 ;  /* 0x00001000160c7824 */ /* 0x000fc600078e02cf */
[----:B------:R-:W4:Y:S01]  /*b300*/  S2R R21, SR_TID.X ;  /* 0x0000000000157919 */ /* 0x000f220000002100 */
[----:B0123--:R-:W-:Y:S01]  /*b310*/  IMAD.MOV.U32 R13, RZ, RZ, 0x40000040 ;  /* 0x40000040ff0d7424 */ /* 0x00ffe200078e00ff */
[----:B------:R-:W-:Y:S01]  /*b320*/  SHF.R.U32.HI R0, RZ, 0x4, R0 ;  /* 0x00000004ff007819 */ /* 0x000fe20000011600 */
[----:B------:R-:W-:Y:S01]  /*b330*/  IMAD.MOV.U32 R3, RZ, RZ, 0x40000040 ;  /* 0x40000040ff037424 */ /* 0x000fe200078e00ff */
[C---:B------:R-:W-:Y:S01]  /*b340*/  R2UR UR6, R12.reuse ;  /* 0x000000000c0672ca */ /* 0x040fe200000e0000 */
[----:B------:R-:W-:Y:S01]  /*b350*/  VIADD R14, R12, 0x2 ;  /* 0x000000020c0e7836 */ /* 0x000fe20000000000 */
[----:B------:R-:W-:Y:S01]  /*b360*/  LOP3.LUT R0, R0, 0x3fff, RZ, 0xc0, !PT ;  /* 0x00003fff00007812 */ /* 0x000fe200078ec0ff */
[----:B------:R-:W-:Y:S01]  /*b370*/  IMAD.MOV.U32 R15, RZ, RZ, 0x40000040 ;  /* 0x40000040ff0f7424 */ /* 0x000fe200078e00ff */
[----:B------:R-:W-:Y:S01]  /*b380*/  R2UR UR7, R13 ;  /* 0x000000000d0772ca */ /* 0x000fe200000e0000 */
[----:B------:R-:W-:Y:S01]  /*b390*/  IMAD.MOV.U32 R57, RZ, RZ, 0x40000040 ;  /* 0x40000040ff397424 */ /* 0x000fe200078e00ff */
[----:B------:R-:W-:Y:S01]  /*b3a0*/  LOP3.LUT R2, R0, 0x10000, RZ, 0xfc, !PT ;  /* 0x0001000000027812 */ /* 0x000fe200078efcff */
[----:B------:R-:W-:Y:S01]  /*b3b0*/  VIADD R60, R12, 0x800 ;  /* 0x000008000c3c7836 */ /* 0x000fe20000000000 */
[----:B------:R-:W-:-:S02]  /*b3c0*/  R2UR UR5, R3 ;  /* 0x00000000030572ca */ /* 0x000fc400000e0000 */
[C---:B------:R-:W-:Y:S01]  /*b3d0*/  R2UR UR4, R2.reuse ;  /* 0x00000000020472ca */ /* 0x040fe200000e0000 */
[C---:B------:R-:W-:Y:S02]  /*b3e0*/  VIADD R56, R2.reuse, 0x2 ;  /* 0x0000000202387836 */ /* 0x040fe40000000000 */
[----:B------:R-:W-:-:S10]  /*b3f0*/  VIADD R58, R2, 0x800 ;  /* 0x00000800023a7836 */ /* 0x000fd40000000000 */
        /* <DEDUP_REMOVED lines=355> */
[----:B------:R-:W-:Y:S02]  /*ca30*/  R2UR UR6, R14 ;  /* 0x000000000e0672ca */ /* 0x000fe400000e0000 */
[----:B------:R-:W-:Y:S02]  /*ca40*/  R2UR UR7, R15 ;  /* 0x000000000f0772ca */ /* 0x000fe400000e0000 */
[----:B------:R-:W-:Y:S02]  /*ca50*/  R2UR UR4, R56 ;  /* 0x00000000380472ca */ /* 0x000fe400000e0000 */
[----:B------:R-:W-:Y:S02]  /*ca60*/  R2UR UR5, R57 ;  /* 0x00000000390572ca */ /* 0x000fe400000e0000 */
        /* <DEDUP_REMOVED lines=19> */
.L_x_5307:
[----:B------:R-:W2:Y:S01]  /*cba0*/  LDL R0, [R1+0x18] ;  /* 0x0000180001007983 */ /* 0x000ea20000100800 */
[----:B------:R-:W0:Y:S01]  /*cbb0*/  LDC R12, c[0x0][0x448] ;  /* 0x00011200ff0c7b82 */ /* 0x000e220000000800 */
[----:B------:R-:W-:Y:S02]  /*cbc0*/  ULDC UR4, c[0x0][0xa80] ;  /* 0x0002a00000047ab9 */ /* 0x000fe40000000800 */
[----:B------:R-:W3:Y:S01]  /*cbd0*/  LDL R56, [R1+0x10] ;  /* 0x0000100001387983 */ /* 0x000ee20000100800 */
[----:B------:R-:W-:Y:S02]  /*cbe0*/  LOP3.LUT R16, R16, 0xffffffef, RZ, 0xc0, !PT ;  /* 0xffffffef10107812 */ /* 0x000fe400078ec0ff */
[----:B0-----:R-:W-:-:S13]  /*cbf0*/  ISETP.NE.AND P5, PT, R12, 0x1, PT ;  /* 0x000000010c00780c */ /* 0x001fda0003fa5270 */
[----:B------:R-:W0:Y:S01]  /*cc00*/  @P5 LDC R13, c[0x0][0x44c] ;  /* 0x00011300ff0d5b82 */ /* 0x000e220000000800 */
[----:B------:R-:W-:-:S07]  /*cc10*/  @P5 LOP3.LUT R16, R16, 0x10, RZ, 0xfc, !PT ;  /* 0x0000001010105812 */ /* 0x000fce00078efcff */
[----:B------:R-:W1:Y:S01]  /*cc20*/  @P5 LDC R15, c[0x0][0x450] ;  /* 0x00011400ff0f5b82 */ /* 0x000e620000000800 */
[----:B--2---:R-:W-:-:S04]  /*cc30*/  IMAD.IADD R0, R0, 0x1, R214 ;  /* 0x0000000100007824 */ /* 0x004fc800078e02d6 */
[----:B0-----:R-:W-:-:S05]  /*cc40*/  @P5 IMAD.HI.U32 R12, R0, R13, RZ ;  /* 0x0000000d000c5227 */ /* 0x001fca00078e00ff */
[----:B-1----:R-:W-:Y:S01]  /*cc50*/  @P5 SHF.R.U32.HI R0, RZ, R15, R12 ;  /* 0x0000000fff005219 */ /* 0x002fe2000001160c */
[----:B------:R-:W-:-:S04]  /*cc60*/  IMAD R12, R168, -0x40, R21 ;  /* 0xffffffc0a80c7824 */ /* 0x000fc800078e0215 */
[----:B------:R-:W0:Y:S01]  /*cc70*/  SHFL.IDX PT, R14, R0, RZ, 0x1c1f ;  /* 0x001c1fff000e7589 */ /* 0x000e2200000e0000 */
[----:B------:R-:W-:Y:S02]  /*cc80*/  IADD3 R13, R213, 0x1, R12 ;  /* 0x00000001d50d7810 */ /* 0x000fe40007ffe00c */
[----:B---3--:R-:W-:Y:S02]  /*cc90*/  IADD3 R12, -R56, R12, R213 ;  /* 0x0000000c380c7210 */ /* 0x008fe40007ffe1d5 */
[----:B------:R-:W-:Y:S02]  /*cca0*/  IADD3 R13, -R208, R13, -R56 ;  /* 0x0000000dd00d7210 */ /* 0x000fe40007ffe938 */
[----:B------:R-:W2:Y:S02]  /*ccb0*/  LDL R56, [R1] ;  /* 0x0000000001387983 */ /* 0x000ea40000100800 */
        /* <DEDUP_REMOVED lines=43> */
[----:B------:R-:W-:Y:S01]  /*cf70*/  FSEL R37, R52, -INF , P2 ;  /* 0xff80000034257808 */ /* 0x000fe20001000000 */
[----:B------:R-:W0:Y:S01]  /*cf80*/  SHFL.IDX PT, R14, R0, 0x1, 0x1c1f ;  /* 0x003c1f00000e7f89 */ /* 0x000e2200000e0000 */
[----:B------:R-:W-:Y:S02]  /*cf90*/  FMNMX.FTZ R24, R49, R24, !PT ;  /* 0x0000001831187209 */ /* 0x000fe40007810000 */
[----:B------:R-:W-:Y:S02]  /*cfa0*/  FSEL R53, R53, -INF , P1 ;  /* 0xff80000035357808 */ /* 0x000fe40000800000 */
[----:B------:R-:W-:-:S04]  /*cfb0*/  FMNMX.FTZ R24, R37, R24, !PT ;  /* 0x0000001825187209 */ /* 0x000fc80007810000 */
[----:B------:R-:W-:-:S05]  /*cfc0*/  FMNMX.FTZ R24, R53, R24, !PT ;  /* 0x0000001835187209 */ /* 0x000fca0007810000 */
[----:B------:R-:W1:Y:S01]  /*cfd0*/  SHFL.BFLY PT, R33, R24, 0x2, 0x1f ;  /* 0x0c401f0018217f89 */ /* 0x000e6200000e0000 */
[----:B0-----:R-:W-:Y:S01]  /*cfe0*/  VIADDMNMX R14, R14, R13, R12, PT ;  /* 0x0000000d0e0e7246 */ /* 0x001fe2000380010c */
[----:B------:R-:W-:-:S03]  /*cff0*/  IMAD.U32 R12, RZ, RZ, UR4 ;  /* 0x00000004ff0c7e24 */ /* 0x000fc6000f8e00ff */
[C---:B------:R-:W-:Y:S02]  /*d000*/  ISETP.GT.AND P1, PT, R14.reuse, RZ, PT ;  /* 0x000000ff0e00720c */ /* 0x040fe40003f24270 */
[C---:B------:R-:W-:Y:S02]  /*d010*/  ISETP.GT.AND P2, PT, R14.reuse, 0x1, PT ;  /* 0x000000010e00780c */ /* 0x040fe40003f44270 */
[----:B------:R-:W-:Y:S02]  /*d020*/  ISETP.GT.AND P3, PT, R14, 0x8, PT ;  /* 0x000000080e00780c */ /* 0x000fe40003f64270 */
[----:B------:R-:W-:Y:S02]  /*d030*/  FSEL R27, R27, -INF , P2 ;  /* 0xff8000001b1b7808 */ /* 0x000fe40001000000 */
[----:B------:R-:W-:Y:S02]  /*d040*/  FSEL R71, R30, -INF , P3 ;  /* 0xff8000001e477808 */ /* 0x000fe40001800000 */
[----:B-1----:R-:W-:-:S02]  /*d050*/  FMNMX.FTZ R28, R24, R33, !PT ;  /* 0x00000021181c7209 */ /* 0x002fc40007810000 */
[----:B------:R-:W-:Y:S02]  /*d060*/  FSEL R33, R26, -INF , P1 ;  /* 0xff8000001a217808 */ /* 0x000fe40000800000 */
[C---:B------:R-:W-:Y:S01]  /*d070*/  ISETP.GT.AND P1, PT, R14.reuse, 0x9, PT ;  /* 0x000000090e00780c */ /* 0x040fe20003f24270 */
[----:B------:R-:W0:Y:S01]  /*d080*/  SHFL.BFLY PT, R13, R28, 0x1, 0x1f ;  /* 0x0c201f001c0d7f89 */ /* 0x000e2200000e0000 */
        /* <DEDUP_REMOVED lines=25> */
[----:B0-----:R-:W-:Y:S02]  /*d220*/  FMNMX.FTZ R13, R28, R13, !PT ;  /* 0x0000000d1c0d7209 */ /* 0x001fe40007810000 */
[----:B------:R-:W-:Y:S02]  /*d230*/  ISETP.GT.AND P1, PT, R14, 0x30, PT ;  /* 0x000000300e00780c */ /* 0x000fe40003f24270 */
[----:B------:R-:W-:Y:S01]  /*d240*/  FSEL R79, R47, -INF , P3 ;  /* 0xff8000002f4f7808 */ /* 0x000fe20001800000 */
[----:B------:R-:W-:Y:S01]  /*d250*/  FMUL.FTZ R26, R13, R12 ;  /* 0x0000000c0d1a7220 */ /* 0x000fe20000410000 */
[----:B------:R-:W-:-:S02]  /*d260*/  FMNMX.FTZ R24, R77, R24, !PT ;  /* 0x000000184d187209 */ /* 0x000fc40007810000 */
[----:B------:R-:W-:Y:S02]  /*d270*/  ISETP.GT.AND P2, PT, R14, 0x31, PT ;  /* 0x000000310e00780c */ /* 0x000fe40003f44270 */
[----:B------:R-:W-:Y:S02]  /*d280*/  FSEL R85, R50, -INF , P1 ;  /* 0xff80000032557808 */ /* 0x000fe40000800000 */
[----:B------:R-:W-:Y:S02]  /*d290*/  FMNMX.FTZ R24, R79, R24, !PT ;  /* 0x000000184f187209 */ /* 0x000fe40007810000 */
[----:B------:R-:W-:Y:S02]  /*d2a0*/  FSETP.NEU.FTZ.AND P4, PT, R13, -INF , PT ;  /* 0xff8000000d00780b */ /* 0x000fe40003f9d000 */
[----:B------:R-:W-:Y:S02]  /*d2b0*/  ISETP.GT.AND P1, PT, R14, 0x38, PT ;  /* 0x000000380e00780c */ /* 0x000fe40003f24270 */
[----:B------:R-:W-:-:S02]  /*d2c0*/  FSEL R87, R51, -INF , P2 ;  /* 0xff80000033577808 */ /* 0x000fc40001000000 */
[----:B------:R-:W-:Y:S02]  /*d2d0*/  FMNMX.FTZ R24, R85, R24, !PT ;  /* 0x0000001855187209 */ /* 0x000fe40007810000 */
[----:B------:R-:W-:Y:S02]  /*d2e0*/  FSEL R0, R26, RZ, P4 ;  /* 0x000000ff1a007208 */ /* 0x000fe40002000000 */
[----:B------:R-:W-:Y:S02]  /*d2f0*/  ISETP.GT.AND P2, PT, R14, 0x39, PT ;  /* 0x000000390e00780c */ /* 0x000fe40003f44270 */
[----:B------:R-:W-:Y:S01]  /*d300*/  FSEL R89, R54, -INF , P1 ;  /* 0xff80000036597808 */ /* 0x000fe20000800000 */
[--C-:B------:R-:W-:Y:S01]  /*d310*/  FFMA.FTZ R51, R25, R12, -R0.reuse ;  /* 0x0000000c19337223 */ /* 0x100fe20000010800 */
[----:B------:R-:W-:Y:S01]  /*d320*/  FMNMX.FTZ R24, R87, R24, !PT ;  /* 0x0000001857187209 */ /* 0x000fe20007810000 */
[-CC-:B------:R-:W-:Y:S01]  /*d330*/  FFMA.FTZ R154, R15, R12.reuse, -R0.reuse ;  /* 0x0000000c0f9a7223 */ /* 0x180fe20000010800 */
[----:B------:R-:W-:Y:S01]  /*d340*/  FSEL R25, R55, -INF , P2 ;  /* 0xff80000037197808 */ /* 0x000fe20001000000 */
[--C-:B------:R-:W-:Y:S01]  /*d350*/  FFMA.FTZ R152, R21, R12, -R0.reuse ;  /* 0x0000000c15987223 */ /* 0x100fe20000010800 */
[----:B------:R-:W-:Y:S01]  /*d360*/  FMNMX.FTZ R24, R89, R24, !PT ;  /* 0x0000001859187209 */ /* 0x000fe20007810000 */
[-CC-:B------:R-:W-:Y:S01]  /*d370*/  FFMA.FTZ R55, R29, R12.reuse, -R0.reuse ;  /* 0x0000000c1d377223 */ /* 0x180fe20000010800 */
[--C-:B------:R-:W-:Y:S01]  /*d380*/  FFMA.FTZ R164, R57, R12, -R0.reuse ;  /* 0x0000000c39a47223 */ /* 0x100fe20000010800 */
[----:B------:R-:W-:Y:S01]  /*d390*/  MUFU.EX2 R51, R51 ;  /* 0x0000003300337308 */ /* 0x000fe20000000800 */
[----:B------:R-:W-:Y:S01]  /*d3a0*/  FMNMX.FTZ R24, R25, R24, !PT ;  /* 0x0000001819187209 */ /* 0x000fe20007810000 */
[-CC-:B------:R-:W-:Y:S01]  /*d3b0*/  FFMA.FTZ R57, R59, R12.reuse, -R0.reuse ;  /* 0x0000000c3b397223 */ /* 0x180fe20000010800 */
[-CC-:B------:R-:W-:Y:S01]  /*d3c0*/  FFMA.FTZ R166, R63, R12.reuse, -R0.reuse ;  /* 0x0000000c3fa67223 */ /* 0x180fe20000010800 */
[-CC-:B------:R-:W-:Y:S01]  /*d3d0*/  FFMA.FTZ R47, R69, R12.reuse, -R0.reuse ;  /* 0x0000000c452f7223 */ /* 0x180fe20000010800 */
[-CC-:B------:R-:W-:Y:S01]  /*d3e0*/  FFMA.FTZ R160, R67, R12.reuse, -R0.reuse ;  /* 0x0000000c43a07223 */ /* 0x180fe20000010800 */
[----:B------:R-:W0:Y:S01]  /*d3f0*/  SHFL.BFLY PT, R15, R24, 0x2, 0x1f ;  /* 0x0c401f00180f7f89 */ /* 0x000e2200000e0000 */
[-CC-:B------:R-:W-:Y:S01]  /*d400*/  FFMA.FTZ R41, R41, R12.reuse, -R0.reuse ;  /* 0x0000000c29297223 */ /* 0x180fe20000010800 */
[----:B------:R-:W1:Y:S01]  /*d410*/  MUFU.EX2 R152, R152 ;  /* 0x0000009800987308 */ /* 0x000e620000000800 */
[-CC-:B------:R-:W-:Y:S01]  /*d420*/  FFMA.FTZ R162, R61, R12.reuse, -R0.reuse ;  /* 0x0000000c3da27223 */ /* 0x180fe20000010800 */
[-CC-:B------:R-:W-:Y:S01]  /*d430*/  FFMA.FTZ R43, R65, R12.reuse, -R0.reuse ;  /* 0x0000000c412b7223 */ /* 0x180fe20000010800 */
[-CC-:B------:R-:W-:Y:S01]  /*d440*/  FFMA.FTZ R156, R45, R12.reuse, -R0.reuse ;  /* 0x0000000c2d9c7223 */ /* 0x180fe20000010800 */
[-CC-:B------:R-:W-:Y:S01]  /*d450*/  FFMA.FTZ R29, R49, R12.reuse, -R0.reuse ;  /* 0x0000000c311d7223 */ /* 0x180fe20000010800 */
[-CC-:B------:R-:W-:Y:S01]  /*d460*/  FFMA.FTZ R158, R37, R12.reuse, -R0.reuse ;  /* 0x0000000c259e7223 */ /* 0x180fe20000010800 */
[----:B------:R-:W-:-:S02]  /*d470*/  FFMA.FTZ R21, R53, R12, -R0 ;  /* 0x0000000c35157223 */ /* 0x000fc40000010800 */
[----:B------:R-:W3:Y:S08]  /*d480*/  MUFU.EX2 R154, R154 ;  /* 0x0000009a009a7308 */ /* 0x000ef00000000800 */
[----:B------:R-:W4:Y:S01]  /*d490*/  MUFU.EX2 R55, R55 ;  /* 0x0000003700377308 */ /* 0x000f220000000800 */
[----:B0-----:R-:W-:Y:S01]  /*d4a0*/  FMNMX.FTZ R14, R24, R15, !PT ;  /* 0x0000000f180e7209 */ /* 0x001fe20007810000 */
[----:B------:R-:W-:-:S06]  /*d4b0*/  VIADD R24, R20, 0x38840 ;  /* 0x0003884014187836 */ /* 0x000fcc0000000000 */
[----:B------:R-:W0:Y:S01]  /*d4c0*/  MUFU.EX2 R164, R164 ;  /* 0x000000a400a47308 */ /* 0x000e220000000800 */
[----:B------:R-:W5:Y:S01]  /*d4d0*/  SHFL.BFLY PT, R15, R14, 0x1, 0x1f ;  /* 0x0c201f000e0f7f89 */ /* 0x000f6200000e0000 */
[----:B------:R-:W-:-:S06]  /*d4e0*/  PRMT R24, R189, 0x654, R24 ;  /* 0x00000654bd187816 */ /* 0x000fcc0000000018 */
[----:B------:R-:W-:Y:S01]  /*d4f0*/  MUFU.EX2 R57, R57 ;  /* 0x0000003900397308 */ /* 0x000fe20000000800 */
[----:B------:R1:W-:Y:S07]  /*d500*/  SYNCS.ARRIVE.TRANS64.RED.A1T0 RZ, [R24+URZ], RZ ;  /* 0x000000ff18ff79a7 */ /* 0x0003ee000810043f */
[----:B------:R-:W-:Y:S01]  /*d510*/  MUFU.EX2 R166, R166 ;  /* 0x000000a600a67308 */ /* 0x000fe20000000800 */
[----:B-1----:R-:W-:-:S05]  /*d520*/  IMAD R24, R22, 0x1000, R210 ;  /* 0x0000100016187824 */ /* 0x002fca00078e02d2 */
[----:B------:R-:W-:Y:S02]  /*d530*/  R2UR UR6, R24 ;  /* 0x00000000180672ca */ /* 0x000fe400000e0000 */
[----:B------:R-:W-:Y:S01]  /*d540*/  MUFU.EX2 R47, R47 ;  /* 0x0000002f002f7308 */ /* 0x000fe20000000800 */
[----:B-----5:R-:W-:-:S04]  /*d550*/  FMNMX.FTZ R15, R14, R15, !PT ;  /* 0x0000000f0e0f7209 */ /* 0x020fc80007810000 */
[C---:B------:R-:W-:Y:S01]  /*d560*/  FSETP.NEU.FTZ.AND P1, PT, R15.reuse, -INF , PT ;  /* 0xff8000000f00780b */ /* 0x040fe20003f3d000 */
[----:B------:R-:W-:Y:S02]  /*d570*/  FMUL.FTZ R26, R15, R12 ;  /* 0x0000000c0f1a7220 */ /* 0x000fe40000410000 */
[----:B------:R-:W-:Y:S03]  /*d580*/  MUFU.EX2 R160, R160 ;  /* 0x000000a000a07308 */ /* 0x000fe60000000800 */
[----:B------:R-:W-:-:S05]  /*d590*/  FSEL R26, R26, RZ, P1 ;  /* 0x000000ff1a1a7208 */ /* 0x000fca0000800000 */
[----:B------:R-:W-:Y:S01]  /*d5a0*/  MUFU.EX2 R41, R41 ;  /* 0x0000002900297308 */ /* 0x000fe20000000800 */
[-CC-:B------:R-:W-:Y:S01]  /*d5b0*/  FFMA.FTZ R153, R33, R12.reuse, -R26.reuse ;  /* 0x0000000c21997223 */ /* 0x180fe2000001081a */
[-CC-:B------:R-:W-:Y:S01]  /*d5c0*/  FFMA.FTZ R0, R27, R12.reuse, -R26.reuse ;  /* 0x0000000c1b007223 */ /* 0x180fe2000001081a */
[-CC-:B------:R-:W-:Y:S01]  /*d5d0*/  FFMA.FTZ R155, R71, R12.reuse, -R26.reuse ;  /* 0x0000000c479b7223 */ /* 0x180fe2000001081a */
[-CC-:B------:R-:W-:Y:S01]  /*d5e0*/  FFMA.FTZ R14, R31, R12.reuse, -R26.reuse ;  /* 0x0000000c1f0e7223 */ /* 0x180fe2000001081a */
[-CC-:B------:R-:W-:Y:S01]  /*d5f0*/  FFMA.FTZ R165, R73, R12.reuse, -R26.reuse ;  /* 0x0000000c49a57223 */ /* 0x180fe2000001081a */
[-CC-:B------:R-:W-:Y:S01]  /*d600*/  FFMA.FTZ R30, R35, R12.reuse, -R26.reuse ;  /* 0x0000000c231e7223 */ /* 0x180fe2000001081a */
[----:B------:R-:W-:Y:S01]  /*d610*/  FADD.FTZ R33, R152, R51 ;  /* 0x0000003398217221 */ /* 0x000fe20000010000 */
[----:B------:R-:W-:Y:S01]  /*d620*/  MUFU.EX2 R153, R153 ;  /* 0x0000009900997308 */ /* 0x000fe20000000800 */
[----:B------:R-:W-:Y:S02]  /*d630*/  IMAD.MOV.U32 R27, RZ, RZ, 0x40000040 ;  /* 0x40000040ff1b7424 */ /* 0x000fe400078e00ff */
[----:B------:R-:W-:Y:S01]  /*d640*/  FFMA.FTZ R31, R25, R12, -R26 ;  /* 0x0000000c191f7223 */ /* 0x000fe2000001081a */
[----:B---3--:R-:W-:Y:S01]  /*d650*/  FADD.FTZ R38, R154, R33 ;  /* 0x000000219a267221 */ /* 0x008fe20000010000 */
[----:B------:R-:W-:-:S02]  /*d660*/  IMAD.MOV.U32 R25, RZ, RZ, 0x40000040 ;  /* 0x40000040ff197424 */ /* 0x000fc400078e00ff */
[-C--:B------:R-:W-:Y:S01]  /*d670*/  FFMA.FTZ R167, R75, R12.reuse, -R26 ;  /* 0x0000000c4ba77223 */ /* 0x080fe2000001081a */
[----:B------:R-:W-:Y:S01]  /*d680*/  R2UR UR11, R27 ;  /* 0x000000001b0b72ca */ /* 0x000fe200000e0000 */
[----:B----4-:R-:W-:Y:S01]  /*d690*/  FADD.FTZ R27, R55, R38 ;  /* 0x00000026371b7221 */ /* 0x010fe20000010000 */
[----:B------:R-:W1:Y:S01]  /*d6a0*/  MUFU.EX2 R0, R0 ;  /* 0x0000000000007308 */ /* 0x000e620000000800 */
        /* <DEDUP_REMOVED lines=9> */
[----:B------:R-:W-:Y:S01]  /*d740*/  R2UR UR7, R25 ;  /* 0x00000000190772ca */ /* 0x000fe200000e0000 */
[----:B------:R-:W-:-:S02]  /*d750*/  VIADD R26, R24, 0x80 ;  /* 0x00000080181a7836 */ /* 0x000fc40000000000 */
[----:B0-----:R-:W-:Y:S01]  /*d760*/  FADD.FTZ R38, R164, R27 ;  /* 0x0000001ba4267221 */ /* 0x001fe20000010000 */
[----:B------:R-:W-:Y:S01]  /*d770*/  IMAD.MOV.U32 R27, RZ, RZ, 0x40000040 ;  /* 0x40000040ff1b7424 */ /* 0x000fe200078e00ff */
[----:B------:R-:W-:Y:S01]  /*d780*/  F2FP.BF16.F32.PACK_AB R152, R51, R152 ;  /* 0x000000983398723e */ /* 0x000fe200000010ff */
[----:B------:R-:W0:Y:S01]  /*d790*/  MUFU.EX2 R14, R14 ;  /* 0x0000000e000e7308 */ /* 0x000e220000000800 */
[----:B-1----:R-:W-:Y:S01]  /*d7a0*/  FADD.FTZ R36, R153, R0 ;  /* 0x0000000099247221 */ /* 0x002fe20000010000 */
[----:B------:R-:W-:Y:S01]  /*d7b0*/  R2UR UR10, R26 ;  /* 0x000000001a0a72ca */ /* 0x000fe200000e0000 */
[----:B------:R-:W-:Y:S01]  /*d7c0*/  FADD.FTZ R33, R57, R38 ;  /* 0x0000002639217221 */ /* 0x000fe20000010000 */
[C---:B------:R-:W-:Y:S01]  /*d7d0*/  VIADD R26, R24.reuse, 0x100 ;  /* 0x00000100181a7836 */ /* 0x040fe20000000000 */
[----:B------:R-:W-:Y:S01]  /*d7e0*/  R2UR UR15, R27 ;  /* 0x000000001b0f72ca */ /* 0x000fe200000e0000 */
[----:B------:R-:W-:Y:S01]  /*d7f0*/  VIADD R24, R24, 0x180 ;  /* 0x0000018018187836 */ /* 0x000fe20000000000 */
[----:B------:R-:W-:Y:S01]  /*d800*/  F2FP.BF16.F32.PACK_AB R153, R0, R153 ;  /* 0x000000990099723e */ /* 0x000fe200000010ff */
[----:B------:R-:W1:Y:S01]  /*d810*/  MUFU.EX2 R165, R165 ;  /* 0x000000a500a57308 */ /* 0x000e620000000800 */
[----:B---3--:R-:W-:Y:S01]  /*d820*/  FADD.FTZ R25, R155, R36 ;  /* 0x000000249b197221 */ /* 0x008fe20000010000 */
[----:B------:R-:W-:-:S02]  /*d830*/  R2UR UR14, R26 ;  /* 0x000000001a0e72ca */ /* 0x000fc400000e0000 */
[----:B------:R-:W-:Y:S02]  /*d840*/  R2UR UR18, R24 ;  /* 0x00000000181272ca */ /* 0x000fe400000e0000 */
[----:B------:R-:W-:Y:S02]  /*d850*/  F2FP.BF16.F32.PACK_AB R154, R55, R154 ;  /* 0x0000009a379a723e */ /* 0x000fe400000010ff */
[----:B------:R-:W3:Y:S01]  /*d860*/  MUFU.EX2 R30, R30 ;  /* 0x0000001e001e7308 */ /* 0x000ee20000000800 */
[C---:B0-----:R-:W-:Y:S01]  /*d870*/  FADD.FTZ R36, R14.reuse, R25 ;  /* 0x000000190e247221 */ /* 0x041fe20000010000 */
[----:B------:R-:W-:Y:S01]  /*d880*/  IMAD.MOV.U32 R25, RZ, RZ, 0x40000040 ;  /* 0x40000040ff197424 */ /* 0x000fe200078e00ff */
[----:B------:R-:W-:Y:S01]  /*d890*/  F2FP.BF16.F32.PACK_AB R155, R14, R155 ;  /* 0x0000009b0e9b723e */ /* 0x000fe200000010ff */
[----:B------:R-:W-:Y:S01]  /*d8a0*/  BAR.SYNC.DEFER_BLOCKING 0xf, 0x100 ;  /* 0x03c4000000007b1d */ /* 0x000fe20000010000 */
[----:B------:R-:W-:Y:S02]  /*d8b0*/  F2FP.BF16.F32.PACK_AB R164, R57, R164 ;  /* 0x000000a439a4723e */ /* 0x000fe400000010ff */
[----:B------:R-:W-:Y:S01]  /*d8c0*/  R2UR UR19, R25 ;  /* 0x00000000191372ca */ /* 0x000fe200000e0000 */
[----:B-1----:R-:W-:-:S02]  /*d8d0*/  FADD.FTZ R27, R165, R36 ;  /* 0x00000024a51b7221 */ /* 0x002fc40000010000 */
[----:B------:R-:W0:Y:S01]  /*d8e0*/  MUFU.EX2 R167, R167 ;  /* 0x000000a700a77308 */ /* 0x000e220000000800 */
[----:B------:R-:W-:Y:S01]  /*d8f0*/  FADD.FTZ R36, R166, R33 ;  /* 0x00000021a6247221 */ /* 0x000fe20000010000 */
[----:B------:R-:W-:Y:S01]  /*d900*/  F2FP.BF16.F32.PACK_AB R166, R47, R166 ;  /* 0x000000a62fa6723e */ /* 0x000fe200000010ff */
[----:B---3--:R-:W-:-:S05]  /*d910*/  FADD.FTZ R26, R30, R27 ;  /* 0x0000001b1e1a7221 */ /* 0x008fca0000010000 */
[----:B------:R-:W1:Y:S01]  /*d920*/  MUFU.EX2 R28, R28 ;  /* 0x0000001c001c7308 */ /* 0x000e620000000800 */
[----:B------:R-:W-:Y:S01]  /*d930*/  FADD.FTZ R27, R47, R36 ;  /* 0x000000242f1b7221 */ /* 0x000fe20000010000 */
[----:B------:R-:W-:-:S03]  /*d940*/  F2FP.BF16.F32.PACK_AB R165, R30, R165 ;  /* 0x000000a51ea5723e */ /* 0x000fc600000010ff */
[----:B------:R-:W-:Y:S01]  /*d950*/  FADD.FTZ R36, R160, R27 ;  /* 0x0000001ba0247221 */ /* 0x000fe20000010000 */
[----:B------:R-:W-:Y:S02]  /*d960*/  F2FP.BF16.F32.PACK_AB R160, R41, R160 ;  /* 0x000000a029a0723e */ /* 0x000fe400000010ff */
[----:B------:R-:W3:Y:S01]  /*d970*/  MUFU.EX2 R162, R162 ;  /* 0x000000a200a27308 */ /* 0x000ee20000000800 */
[----:B0-----:R-:W-:Y:S01]  /*d980*/  FADD.FTZ R25, R167, R26 ;  /* 0x0000001aa7197221 */ /* 0x001fe20000010000 */
[----:B------:R-:W-:Y:S01]  /*d990*/  FADD.FTZ R27, R41, R36 ;  /* 0x00000024291b7221 */ /* 0x000fe20000010000 */
[----:B------:R-:W-:Y:S05]  /*d9a0*/  STSM.16.M88.4 [R227+0x36400], R152 ;  /* 0x03640098e3007844 */ /* 0x000fea0000000200 */
[----:B------:R-:W0:Y:S01]  /*d9b0*/  MUFU.EX2 R161, R161 ;  /* 0x000000a100a17308 */ /* 0x000e220000000800 */
[C---:B-1----:R-:W-:Y:S01]  /*d9c0*/  FADD.FTZ R26, R28.reuse, R25 ;  /* 0x000000191c1a7221 */ /* 0x042fe20000010000 */
[----:B------:R-:W-:-:S05]  /*d9d0*/  F2FP.BF16.F32.PACK_AB R167, R28, R167 ;  /* 0x000000a71ca7723e */ /* 0x000fca00000010ff */
[----:B------:R-:W-:Y:S01]  /*d9e0*/  STSM.16.M88.4 [R228], R164 ;  /* 0x000000a4e4007844 */ /* 0x000fe20000000200 */
        /* <DEDUP_REMOVED lines=13> */
[----:B-1----:R-:W-:-:S07]  /*dac0*/  FADD.FTZ R26, R156, R27 ;  /* 0x0000001b9c1a7221 */ /* 0x002fce0000010000 */
[----:B------:R-:W1:Y:S01]  /*dad0*/  MUFU.EX2 R157, R157 ;  /* 0x0000009d009d7308 */ /* 0x000e620000000800 */
[C---:B---3--:R-:W-:Y:S01]  /*dae0*/  FADD.FTZ R0, R34.reuse, R25 ;  /* 0x0000001922007221 */ /* 0x048fe20000010000 */
[----:B------:R-:W-:-:S05]  /*daf0*/  F2FP.BF16.F32.PACK_AB R163, R34, R163 ;  /* 0x000000a322a3723e */ /* 0x000fca00000010ff */
[----:B--2---:R2:W-:Y:S01]  /*db00*/  STSM.16.M88.4 [R56], R160 ;  /* 0x000000a038007844 */ /* 0x0045e20000000200 */
        /* <DEDUP_REMOVED lines=17> */
[----:B--2---:R-:W-:-:S06]  /*dc20*/  WARPGROUP.ARRIVE ;  /* 0x00000000000079c5 */ /* 0x004fcc0000000000 */
        /* <DEDUP_REMOVED lines=24> */
.L_x_5308:
[----:B------:R-:W2:Y:S01]  /*ddb0*/  LDL R153, [R1+0xc] ;  /* 0x00000c0001997983 */ /* 0x000ea20000100800 */
[----:B------:R-:W-:Y:S01]  /*ddc0*/  VIADD R20, R20, 0x38860 ;  /* 0x0003886014147836 */ /* 0x000fe20000000000 */
[----:B------:R-:W0:Y:S01]  /*ddd0*/  @P5 LDC R21, c[0x0][0x44c] ;  /* 0x00011300ff155b82 */ /* 0x000e220000000800 */
[----:B------:R-:W-:Y:S01]  /*dde0*/  IMAD.MOV.U32 R152, RZ, RZ, R214 ;  /* 0x000000ffff987224 */ /* 0x000fe200078e00d6 */
[----:B------:R-:W-:Y:S01]  /*ddf0*/  ULDC UR36, c[0x0][0xa80] ;  /* 0x0002a00000247ab9 */ /* 0x000fe20000000800 */
[----:B------:R-:W-:Y:S01]  /*de00*/  ULDC UR37, c[0x0][0xa80] ;  /* 0x0002a00000257ab9 */ /* 0x000fe20000000800 */
[----:B------:R-:W-:Y:S01]  /*de10*/  PRMT R20, R189, 0x654, R20 ;  /* 0x00000654bd147816 */ /* 0x000fe20000000014 */
[----:B------:R-:W-:Y:S03]  /*de20*/  BSSY B1, `(.L_x_5309) ;  /* 0x0000397000017945 */ /* 0x000fe60003800000 */
[----:B------:R1:W-:Y:S02]  /*de30*/  SYNCS.ARRIVE.TRANS64.RED.A1T0 RZ, [R20+URZ], RZ ;  /* 0x000000ff14ff79a7 */ /* 0x0003e4000810043f */
[----:B-1----:R-:W1:Y:S01]  /*de40*/  @P5 LDC R20, c[0x0][0x450] ;  /* 0x00011400ff145b82 */ /* 0x002e620000000800 */
[----:B0-----:R-:W-:-:S05]  /*de50*/  @P5 IMAD.HI.U32 R21, R214, R21, RZ ;  /* 0x00000015d6155227 */ /* 0x001fca00078e00ff */
[----:B-1----:R-:W-:-:S04]  /*de60*/  @P5 SHF.R.U32.HI R152, RZ, R20, R21 ;  /* 0x00000014ff985219 */ /* 0x002fc80000011615 */
[----:B------:R-:W-:-:S04]  /*de70*/  IADD3 R20, R152, R213, -R208 ;  /* 0x000000d598147210 */ /* 0x000fc80007ffe8d0 */
[----:B------:R-:W-:-:S04]  /*de80*/  SHF.R.S32.HI R21, RZ, 0x1f, R20 ;  /* 0x0000001fff157819 */ /* 0x000fc80000011414 */
[----:B------:R-:W-:Y:S01]  /*de90*/  LEA.HI R21, R21, R20, RZ, 0x6 ;  /* 0x0000001415157211 */ /* 0x000fe200078f30ff */
[----:B------:R-:W-:-:S03]  /*dea0*/  VIADD R20, R168, 0xfffffffe ;  /* 0xfffffffea8147836 */ /* 0x000fc60000000000 */
[----:B------:R-:W-:-:S04]  /*deb0*/  SHF.R.S32.HI R211, RZ, 0x6, R21 ;  /* 0x00000006ffd37819 */ /* 0x000fc80000011415 */
[----:B--2---:R-:W-:-:S04]  /*dec0*/  VIMNMX R211, R153, R211, !PT ;  /* 0x000000d399d37248 */ /* 0x004fc80007fe0100 */
[----:B------:R-:W-:-:S13]  /*ded0*/  ISETP.GE.AND P1, PT, R20, R211, PT ;  /* 0x000000d31400720c */ /* 0x000fda0003f26270 */
[----:B------:R-:W-:Y:S05]  /*dee0*/  @!P1 BRA `(.L_x_5310) ;  /* 0x0000003800289947 */ /* 0x000fea0003800000 */
[----:B------:R-:W-:Y:S01]  /*def0*/  BSSY B0, `(.L_x_5310) ;  /* 0x0000389000007945 */ /* 0x000fe20003800000 */
[----:B------:R-:W-:Y:S02]  /*df00*/  IMAD.MOV.U32 R198, RZ, RZ, R15 ;  /* 0x000000ffffc67224 */ /* 0x000fe400078e000f */
[----:B------:R-:W-:Y:S02]  /*df10*/  IMAD.MOV.U32 R197, RZ, RZ, R13 ;  /* 0x000000ffffc57224 */ /* 0x000fe400078e000d */
[----:B------:R-:W-:-:S07]  /*df20*/  IMAD.MOV.U32 R199, RZ, RZ, R22 ;  /* 0x000000ffffc77224 */ /* 0x000fce00078e0016 */
.L_x_5323:
[----:B------:R-:W-:-:S05]  /*df30*/  VIADD R22, R199, 0x1 ;  /* 0x00000001c7167836 */ /* 0x000fca0000000000 */
[----:B------:R-:W-:-:S04]  /*df40*/  ISETP.NE.AND P1, PT, R22, 0x2, PT ;  /* 0x000000021600780c */ /* 0x000fc80003f25270 */
[----:B------:R-:W-:Y:S02]  /*df50*/  SEL R12, RZ, 0x1, P1 ;  /* 0x00000001ff0c7807 */ /* 0x000fe40000800000 */
[----:B------:R-:W-:Y:S02]  /*df60*/  SEL R22, R22, RZ, P1 ;  /* 0x000000ff16167207 */ /* 0x000fe40000800000 */
[----:B------:R-:W-:Y:S01]  /*df70*/  LOP3.LUT R23, R23, R12, RZ, 0x3c, !PT ;  /* 0x0000000c17177212 */ /* 0x000fe200078e3cff */
[----:B0-----:R-:W-:Y:S06]  /*df80*/  @!P0 BRA `(.L_x_5311) ;  /* 0x0000000000048947 */ /* 0x001fec0003800000 */
[----:B------:R-:W-:Y:S01]  /*df90*/  BPT.TRAP 0x1 ;  /* 0x000000040000795c */ /* 0x000fe20000300000 */
.L_x_5311:
[----:B------:R-:W-:Y:S01]  /*dfa0*/  IMAD R21, R22, 0x8, R17 ;  /* 0x0000000816157824 */ /* 0x000fe200078e0211 */
[----:B------:R-:W-:-:S04]  /*dfb0*/  SHF.L.U32 R15, R23, 0x1f, RZ ;  /* 0x0000001f170f7819 */ /* 0x000fc800000006ff */
[----:B------:R0:W1:Y:S01]  /*dfc0*/  SYNCS.PHASECHK.TRANS64.TRYWAIT P1, [R21+URZ+0x38830], R15 ;  /* 0x0388300f150075a7 */ /* 0x000062000802017f */
[----:B------:R-:W-:Y:S05]  /*dfd0*/  @!P0 BRA `(.L_x_5312) ;  /* 0x0000000000048947 */ /* 0x000fea0003800000 */
[----:B------:R-:W-:Y:S01]  /*dfe0*/  BPT.TRAP 0x1 ;  /* 0x000000040000795c */ /* 0x000fe20000300000 */
.L_x_5312:
[----:B------:R-:W-:Y:S01]  /*dff0*/  BSSY B2, `(.L_x_5313) ;  /* 0x0000006000027945 */ /* 0x000fe20003800000 */
[----:B------:R-:W-:Y:S02]  /*e000*/  IMAD R154, R22, 0x200, R206 ;  /* 0x00000200169a7824 */ /* 0x000fe400078e02ce */
[----:B------:R-:W-:Y:S01]  /*e010*/  IMAD.MOV.U32 R155, RZ, RZ, 0x40000040 ;  /* 0x40000040ff9b7424 */ /* 0x000fe200078e00ff */
[----:B-1----:R-:W-:Y:S06]  /*e020*/  @P1 BRA `(.L_x_5314) ;  /* 0x0000000000081947 */ /* 0x002fec0003800000 */
[----:B------:R-:W1:Y:S02]  /*e030*/  SYNCS.PHASECHK.TRANS64.TRYWAIT P1, [R21+URZ+0x38830], R15 ;  /* 0x0388300f150075a7 */ /* 0x000e64000802017f */
[----:B-1----:R-:W-:Y:S05]  /*e040*/  @!P1 BRA `(.L_x_5315) ;  /* 0x0000016400649947 */ /* 0x002fea0003800000 */
.L_x_5314:
[----:B------:R-:W-:Y:S05]  /*e050*/  BSYNC B2 ;  /* 0x0000000000027941 */ /* 0x000fea0003800000 */
.L_x_5313:
        /* <DEDUP_REMOVED lines=36> */
.L_x_5316:
[----:B------:R2:W3:Y:S01]  /*e2a0*/  SYNCS.PHASECHK.TRANS64.TRYWAIT P1, [R21+URZ+0x38850], R15 ;  /* 0x0388500f150075a7 */ /* 0x0004e2000802017f */
[----:B------:R-:W-:Y:S05]  /*e2b0*/  @!P0 BRA `(.L_x_5317) ;  /* 0x0000000000048947 */ /* 0x000fea0003800000 */
[----:B------:R-:W-:Y:S01]  /*e2c0*/  BPT.TRAP 0x1 ;  /* 0x000000040000795c */ /* 0x000fe20000300000 */
.L_x_5317:
[----:B------:R-:W-:Y:S04]  /*e2d0*/  BSSY B2, `(.L_x_5318) ;  /* 0x0000004000027945 */ /* 0x000fe80003800000 */
[----:B---3--:R-:W-:Y:S05]  /*e2e0*/  @P1 BRA `(.L_x_5319) ;  /* 0x0000000000081947 */ /* 0x008fea0003800000 */
[----:B------:R-:W3:Y:S02]  /*e2f0*/  SYNCS.PHASECHK.TRANS64.TRYWAIT P1, [R21+URZ+0x38850], R15 ;  /* 0x0388500f150075a7 */ /* 0x000ee4000802017f */
[----:B---3--:R-:W-:Y:S05]  /*e300*/  @!P1 BRA `(.L_x_5320) ;  /* 0x0000016000c89947 */ /* 0x008fea0003800000 */
.L_x_5319:
[----:B------:R-:W-:Y:S05]  /*e310*/  BSYNC B2 ;  /* 0x0000000000027941 */ /* 0x000fea0003800000 */
.L_x_5318:
        /* <DEDUP_REMOVED lines=13> */
[----:B------:R-:W-:-:S03]  /*e3f0*/  IMAD.MOV.U32 R205, RZ, RZ, 0xa00 ;  /* 0x00000a00ffcd7424 */ /* 0x000fc600078e00ff */
        /* <DEDUP_REMOVED lines=9> */
[----:B----4-:R-:W-:Y:S01]  /*e490*/  SHF.R.U32.HI R202, RZ, 0x7, R202 ;  /* 0x00000007ffca7819 */ /* 0x010fe200000116ca */
[----:B------:R-:W-:Y:S02]  /*e4a0*/  WARPGROUP.DEPBAR.LE gsb0, 0x0 ;  /* 0x00008000000079c5 */ /* 0x000fe40000010000 */
[----:B------:R-:W-:-:S08]  /*e4b0*/  WARPGROUP.ARRIVE ;  /* 0x00000000000079c5 */ /* 0x000fd00000000000 */
        /* <DEDUP_REMOVED lines=148> */
[----:B------:R-:W-:Y:S02]  /*ee00*/  R2UR UR6, R12 ;  /* 0x000000000c0672ca */ /* 0x000fe400000e0000 */
[----:B------:R-:W-:Y:S01]  /*ee10*/  R2UR UR7, R13 ;  /* 0x000000000d0772ca */ /* 0x000fe200000e0000 */
[----:B------:R-:W4:Y:S01]  /*ee20*/  SHFL.IDX PT, R12, R202, RZ, 0x1f ;  /* 0x00001fffca0c7589 */ /* 0x000f2200000e0000 */
[----:B------:R-:W-:Y:S01]  /*ee30*/  IMAD.MOV.U32 R13, RZ, RZ, 0x40000040 ;  /* 0x40000040ff0d7424 */ /* 0x000fe200078e00ff */
[----:B----4-:R-:W-:-:S04]  /*ee40*/  ISETP.GT.AND P1, PT, R12, 0x7f, PT ;  /* 0x0000007f0c00780c */ /* 0x010fc80003f24270 */
[----:B0123--:R-:W-:Y:S02]  /*ee50*/  SEL R15, RZ, 0x2, !P1 ;  /* 0x00000002ff0f7807 */ /* 0x00ffe40004800000 */
[----:B------:R-:W-:-:S03]  /*ee60*/  SEL R205, R205, 0x980, P1 ;  /* 0x00000980cdcd7807 */ /* 0x000fc60000800000 */
[----:B------:R-:W-:Y:S01]  /*ee70*/  IMAD.IADD R12, R15, 0x1, R201 ;  /* 0x000000010f0c7824 */ /* 0x000fe200078e02c9 */
        /* <DEDUP_REMOVED lines=9> */
[----:B------:R-:W-:Y:S01]  /*ef10*/  IMAD.MOV.U32 R12, RZ, RZ, 0x4 ;  /* 0x00000004ff0c7424 */ /* 0x000fe200078e00ff */
[----:B------:R-:W-:-:S04]  /*ef20*/  R2UR UR5, R13 ;  /* 0x000000000d0572ca */ /* 0x000fc800000e0000 */
[C---:B------:R-:W-:Y:S02]  /*ef30*/  SEL R13, R12.reuse, 0x2, P1 ;  /* 0x000000020c0d7807 */ /* 0x040fe40000800000 */
[----:B------:R-:W-:-:S03]  /*ef40*/  SEL R12, R12, 0x6, !P1 ;  /* 0x000000060c0c7807 */ /* 0x000fc60004800000 */
[----:B------:R-:W-:Y:S01]  /*ef50*/  IMAD.IADD R202, R201, 0x1, R13 ;  /* 0x00000001c9ca7824 */ /* 0x000fe200078e020d */
        /* <DEDUP_REMOVED lines=142> */
[----:B------:R-:W-:Y:S02]  /*f840*/  WARPGROUP.DEPBAR.LE gsb0, 0x0 ;  /* 0x00008000000079c5 */ /* 0x000fe40000010000 */
[----:B------:R-:W-:-:S10]  /*f850*/  WARPGROUP.ARRIVE ;  /* 0x00000000000079c5 */ /* 0x000fd40000000000 */
        /* <DEDUP_REMOVED lines=15> */
[----:B------:R-:W-:Y:S02]  /*f950*/  IMAD.MOV.U32 R203, RZ, RZ, 0x40000040 ;  /* 0x40000040ffcb7424 */ /* 0x000fe400078e00ff */
[----:B------:R-:W-:Y:S01]  /*f960*/  IMAD.MOV.U32 R13, RZ, RZ, 0x40000040 ;  /* 0x40000040ff0d7424 */ /* 0x000fe200078e00ff */
[----:B------:R-:W-:Y:S01]  /*f970*/  R2UR UR6, R202 ;  /* 0x00000000ca0672ca */ /* 0x000fe200000e0000 */
[----:B------:R-:W-:Y:S01]  /*f980*/  IMAD.IADD R202, R204, 0x1, R12 ;  /* 0x00000001ccca7824 */ /* 0x000fe200078e020c */
[----:B------:R-:W-:Y:S01]  /*f990*/  R2UR UR7, R203 ;  /* 0x00000000cb0772ca */ /* 0x000fe200000e0000 */
[----:B------:R-:W-:-:S02]  /*f9a0*/  IMAD.IADD R12, R12, 0x1, R201 ;  /* 0x000000010c0c7824 */ /* 0x000fc400078e02c9 */
[----:B------:R-:W-:Y:S02]  /*f9b0*/  IMAD.MOV.U32 R203, RZ, RZ, 0x40000040 ;  /* 0x40000040ffcb7424 */ /* 0x000fe400078e00ff */
[----:B------:R-:W-:-:S05]  /*f9c0*/  IMAD.MOV.U32 R201, RZ, RZ, 0x40 ;  /* 0x00000040ffc97424 */ /* 0x000fca00078e00ff */
[----:B------:R-:W-:-:S04]  /*f9d0*/  SEL R201, R201, 0x3e, P1 ;  /* 0x0000003ec9c97807 */ /* 0x000fc80000800000 */
[----:B------:R-:W-:Y:S01]  /*f9e0*/  LOP3.LUT R201, R201, 0x6, RZ, 0xc0, !PT ;  /* 0x00000006c9c97812 */ /* 0x000fe200078ec0ff */
[----:B------:R-:W-:Y:S02]  /*f9f0*/  WARPGROUP.DEPBAR.LE gsb0, 0x0 ;  /* 0x00008000000079c5 */ /* 0x000fe40000010000 */
[----:B------:R-:W-:-:S06]  /*fa00*/  WARPGROUP.ARRIVE ;  /* 0x00000000000079c5 */ /* 0x000fcc0000000000 */
[----:B------:R-:W-:Y:S01]  /*fa10*/  HGMMA.64x64x16.F32.BF16 R152, gdesc[UR4], R152, gsb0 ;  /* 0x00e00000049879f0 */ /* 0x000fe20008001898 */
[----:B------:R-:W-:Y:S02]  /*fa20*/  R2UR UR4, R202 ;  /* 0x00000000ca0472ca */ /* 0x000fe400000e0000 */
[----:B------:R-:W-:Y:S02]  /*fa30*/  R2UR UR5, R203 ;  /* 0x00000000cb0572ca */ /* 0x000fe400000e0000 */
[----:B------:R-:W-:Y:S02]  /*fa40*/  R2UR UR6, R12 ;  /* 0x000000000c0672ca */ /* 0x000fe400000e0000 */
[----:B------:R-:W-:Y:S01]  /*fa50*/  R2UR UR7, R13 ;  /* 0x000000000d0772ca */ /* 0x000fe200000e0000 */
[----:B------:R-:W-:-:S05]  /*fa60*/  IMAD.MOV.U32 R13, RZ, RZ, 0x1000 ;  /* 0x00001000ff0d7424 */ /* 0x000fca00078e00ff */
[----:B------:R-:W-:-:S04]  /*fa70*/  SEL R13, R13, 0xf80, P1 ;  /* 0x00000f800d0d7807 */ /* 0x000fc80000800000 */
        /* <DEDUP_REMOVED lines=18> */
.L_x_5321:
[----:B------:R-:W2:Y:S01]  /*fba0*/  LDL R12, [R1+0x18] ;  /* 0x00001800010c7983 */ /* 0x000ea20000100800 */
[----:B------:R-:W0:Y:S03]  /*fbb0*/  LDC R13, c[0x0][0x448] ;  /* 0x00011200ff0d7b82 */ /* 0x000e260000000800 */
[----:B------:R-:W3:Y:S04]  /*fbc0*/  LDL R200, [R1+0x10] ;  /* 0x0000100001c87983 */ /* 0x000ee80000100800 */
[----:B------:R-:W4:Y:S01]  /*fbd0*/  LDL R203, [R1] ;  /* 0x0000000001cb7983 */ /* 0x000f220000100800 */
[----:B0-----:R-:W-:-:S13]  /*fbe0*/  ISETP.NE.AND P1, PT, R13, 0x1, PT ;  /* 0x000000010d00780c */ /* 0x001fda0003f25270 */
[----:B------:R-:W0:Y:S08]  /*fbf0*/  @P1 LDC R15, c[0x0][0x44c] ;  /* 0x00011300ff0f1b82 */ /* 0x000e300000000800 */
[----:B------:R-:W1:Y:S01]  /*fc00*/  @P1 LDC R13, c[0x0][0x450] ;  /* 0x00011400ff0d1b82 */ /* 0x000e620000000800 */
[----:B------:R-:W-:-:S04]  /*fc10*/  LOP3.LUT R16, R16, 0xfff7ffff, RZ, 0xc0, !PT ;  /* 0xfff7ffff10107812 */ /* 0x000fc800078ec0ff */
[----:B------:R-:W-:-:S04]  /*fc20*/  @P0 LOP3.LUT R16, R16, 0x80000, RZ, 0xfc, !PT ;  /* 0x0008000010100812 */ /* 0x000fc800078efcff */
[----:B------:R-:W-:Y:S01]  /*fc30*/  LOP3.LUT R16, R16, 0xffefffff, RZ, 0xc0, !PT ;  /* 0xffefffff10107812 */ /* 0x000fe200078ec0ff */
[----:B--2---:R-:W-:-:S04]  /*fc40*/  IMAD.IADD R12, R12, 0x1, R214 ;  /* 0x000000010c0c7824 */ /* 0x004fc800078e02d6 */
[----:B0-----:R-:W-:-:S05]  /*fc50*/  @P1 IMAD.HI.U32 R15, R12, R15, RZ ;  /* 0x0000000f0c0f1227 */ /* 0x001fca00078e00ff */
[----:B-1----:R-:W-:-:S05]  /*fc60*/  @P1 SHF.R.U32.HI R12, RZ, R13, R15 ;  /* 0x0000000dff0c1219 */ /* 0x002fca000001160f */
[----:B------:R-:W0:Y:S01]  /*fc70*/  SHFL.IDX PT, R13, R12, RZ, 0x1c1f ;  /* 0x001c1fff0c0d7589 */ /* 0x000e2200000e0000 */
[----:B------:R-:W-:-:S03]  /*fc80*/  IMAD.MOV.U32 R15, RZ, RZ, -0x40 ;  /* 0xffffffc0ff0f7424 */ /* 0x000fc600078e00ff */
[----:B------:R-:W1:Y:S01]  /*fc90*/  SHFL.IDX PT, R12, R12, 0x1, 0x1c1f ;  /* 0x003c1f000c0c7f89 */ /* 0x000e6200000e0000 */
[----:B------:R-:W-:-:S05]  /*fca0*/  IMAD R15, R20, R15, 0x1 ;  /* 0x00000001140f7424 */ /* 0x000fca00078e020f */
[----:B---3--:R-:W-:-:S05]  /*fcb0*/  IADD3 R15, R213, R15, -R200 ;  /* 0x0000000fd50f7210 */ /* 0x008fca0007ffe8c8 */
[----:B------:R-:W-:-:S04]  /*fcc0*/  IMAD.IADD R15, R15, 0x1, -R208 ;  /* 0x000000010f0f7824 */ /* 0x000fc800078e0ad0 */
[C---:B0-----:R-:W-:Y:S02]  /*fcd0*/  IMAD.IADD R13, R15.reuse, 0x1, R13 ;  /* 0x000000010f0d7824 */ /* 0x041fe400078e020d */
[----:B-1----:R-:W-:-:S03]  /*fce0*/  IMAD.IADD R12, R15, 0x1, R12 ;  /* 0x000000010f0c7824 */ /* 0x002fc600078e020c */
        /* <DEDUP_REMOVED lines=51> */
[----:B------:R-:W-:Y:S02]  /*10020*/  FSEL R175, R175, -INF , P5 ;  /* 0xff800000afaf7808 */ /* 0x000fe40002800000 */
[----:B------:R-:W-:Y:S02]  /*10030*/  FMNMX.FTZ R12, R174, R12, !PT ;  /* 0x0000000cae0c7209 */ /* 0x000fe40007810000 */
[----:B------:R-:W-:Y:S02]  /*10040*/  FSEL R178, R178, -INF , P4 ;  /* 0xff800000b2b27808 */ /* 0x000fe40002000000 */
[----:B------:R-:W-:Y:S02]  /*10050*/  FMNMX.FTZ R12, R175, R12, !PT ;  /* 0x0000000caf0c7209 */ /* 0x000fe40007810000 */
[----:B------:R-:W-:-:S02]  /*10060*/  FSEL R179, R179, -INF , P3 ;  /* 0xff800000b3b37808 */ /* 0x000fc40001800000 */
[----:B------:R-:W-:Y:S02]  /*10070*/  FMNMX.FTZ R12, R178, R12, !PT ;  /* 0x0000000cb20c7209 */ /* 0x000fe40007810000 */
[----:B------:R-:W-:Y:S02]  /*10080*/  FSEL R182, R182, -INF , P2 ;  /* 0xff800000b6b67808 */ /* 0x000fe40001000000 */
[----:B------:R-:W-:Y:S02]  /*10090*/  FMNMX.FTZ R12, R179, R12, !PT ;  /* 0x0000000cb30c7209 */ /* 0x000fe40007810000 */
[----:B------:R-:W-:Y:S02]  /*100a0*/  FSEL R183, R183, -INF , P1 ;  /* 0xff800000b7b77808 */ /* 0x000fe40000800000 */
[----:B------:R-:W-:-:S04]  /*100b0*/  FMNMX.FTZ R12, R182, R12, !PT ;  /* 0x0000000cb60c7209 */ /* 0x000fc80007810000 */
[----:B------:R-:W-:-:S05]  /*100c0*/  FMNMX.FTZ R12, R183, R12, !PT ;  /* 0x0000000cb70c7209 */ /* 0x000fca0007810000 */
[----:B------:R-:W0:Y:S02]  /*100d0*/  SHFL.BFLY PT, R15, R12, 0x2, 0x1f ;  /* 0x0c401f000c0f7f89 */ /* 0x000e2400000e0000 */
[----:B0-----:R-:W-:-:S05]  /*100e0*/  FMNMX.FTZ R15, R12, R15, !PT ;  /* 0x0000000f0c0f7209 */ /* 0x001fca0007810000 */
[----:B------:R-:W0:Y:S01]  /*100f0*/  SHFL.BFLY PT, R12, R15, 0x1, 0x1f ;  /* 0x0c201f000f0c7f89 */ /* 0x000e2200000e0000 */
[C---:B------:R-:W-:Y:S02]  /*10100*/  ISETP.GT.AND P0, PT, R13.reuse, 0x21, PT ;  /* 0x000000210d00780c */ /* 0x040fe40003f04270 */
[----:B------:R-:W-:Y:S02]  /*10110*/  ISETP.GT.AND P1, PT, R13, 0x29, PT ;  /* 0x000000290d00780c */ /* 0x000fe40003f24270 */
[----:B0-----:R-:W-:-:S04]  /*10120*/  FMNMX.FTZ R15, R15, R12, !PT ;  /* 0x0000000c0f0f7209 */ /* 0x001fc80007810000 */
[----:B------:R-:W-:-:S04]  /*10130*/  FSETP.NEU.FTZ.AND P6, PT, R15, -INF , PT ;  /* 0xff8000000f00780b */ /* 0x000fc80003fdd000 */
[----:B------:R-:W-:Y:S02]  /*10140*/  FSEL R12, R15, RZ, P6 ;  /* 0x000000ff0f0c7208 */ /* 0x000fe40003000000 */
[----:B------:R-:W-:-:S03]  /*10150*/  @P0 LOP3.LUT R16, R16, 0x100000, RZ, 0xfc, !PT ;  /* 0x0010000010100812 */ /* 0x000fc600078efcff */
[----:B------:R-:W-:Y:S01]  /*10160*/  FADD.FTZ R198, -R12, R198 ;  /* 0x000000c60cc67221 */ /* 0x000fe20000010100 */
[----:B------:R-:W-:Y:S01]  /*10170*/  IMAD.U32 R12, RZ, RZ, UR37 ;  /* 0x00000025ff0c7e24 */ /* 0x000fe2000f8e00ff */
[----:B------:R-:W-:-:S03]  /*10180*/  LOP3.LUT R16, R16, 0xffdfffff, RZ, 0xc0, !PT ;  /* 0xffdfffff10107812 */ /* 0x000fc600078ec0ff */
[----:B------:R-:W-:Y:S01]  /*10190*/  FMUL.FTZ R153, R15, R12 ;  /* 0x0000000c0f997220 */ /* 0x000fe20000410000 */
[----:B------:R-:W-:Y:S02]  /*101a0*/  @P1 LOP3.LUT R16, R16, 0x200000, RZ, 0xfc, !PT ;  /* 0x0020000010101812 */ /* 0x000fe400078efcff */
[----:B------:R-:W-:Y:S02]  /*101b0*/  ISETP.GT.AND P2, PT, R13, 0x30, PT ;  /* 0x000000300d00780c */ /* 0x000fe40003f44270 */
[----:B------:R-:W-:Y:S02]  /*101c0*/  FSEL R153, R153, RZ, P6 ;  /* 0x000000ff99997208 */ /* 0x000fe40003000000 */
[C---:B------:R-:W-:Y:S02]  /*101d0*/  ISETP.GT.AND P3, PT, R13.reuse, 0x31, PT ;  /* 0x000000310d00780c */ /* 0x040fe40003f64270 */
[C---:B------:R-:W-:Y:S02]  /*101e0*/  ISETP.GT.AND P4, PT, R13.reuse, 0x38, PT ;  /* 0x000000380d00780c */ /* 0x040fe40003f84270 */
[----:B------:R-:W-:-:S02]  /*101f0*/  ISETP.GT.AND P5, PT, R13, 0x39, PT ;  /* 0x000000390d00780c */ /* 0x000fc40003fa4270 */
[C---:B------:R-:W-:Y:S02]  /*10200*/  ISETP.GT.AND P1, PT, R13.reuse, 0x19, PT ;  /* 0x000000190d00780c */ /* 0x040fe40003f24270 */
[C---:B------:R-:W-:Y:S02]  /*10210*/  ISETP.GT.AND P0, PT, R13.reuse, 0x20, PT ;  /* 0x000000200d00780c */ /* 0x040fe40003f04270 */
[----:B------:R-:W-:Y:S01]  /*10220*/  ISETP.GT.AND P6, PT, R13, 0x28, PT ;  /* 0x000000280d00780c */ /* 0x000fe20003fc4270 */
[----:B------:R-:W-:-:S05]  /*10230*/  VIADD R13, R21, 0x38840 ;  /* 0x00038840150d7836 */ /* 0x000fca0000000000 */
[----:B------:R-:W-:-:S04]  /*10240*/  PRMT R13, R189, 0x654, R13 ;  /* 0x00000654bd0d7816 */ /* 0x000fc8000000000d */
[----:B------:R0:W-:Y:S02]  /*10250*/  SYNCS.ARRIVE.TRANS64.RED.A1T0 RZ, [R13+URZ], RZ ;  /* 0x000000ff0dff79a7 */ /* 0x0001e4000810043f */
[----:B0-----:R-:W-:-:S04]  /*10260*/  FMNMX.FTZ R13, R152, R197, !PT ;  /* 0x000000c5980d7209 */ /* 0x001fc80007810000 */
        /* <DEDUP_REMOVED lines=8> */
[----:B------:R-:W-:Y:S02]  /*102f0*/  LOP3.LUT P0, RZ, R16, 0x100000, RZ, 0xc0, !PT ;  /* 0x0010000010ff7812 */ /* 0x000fe4000780c0ff */
[----:B------:R-:W-:-:S02]  /*10300*/  FMNMX.FTZ R13, R165, R13, !PT ;  /* 0x0000000da50d7209 */ /* 0x000fc40007810000 */
[----:B------:R-:W-:Y:S02]  /*10310*/  FSEL R169, R169, -INF , P0 ;  /* 0xff800000a9a97808 */ /* 0x000fe40000000000 */
[----:B------:R-:W-:Y:S02]  /*10320*/  FMNMX.FTZ R13, R168, R13, !PT ;  /* 0x0000000da80d7209 */ /* 0x000fe40007810000 */
[----:B------:R-:W-:Y:S02]  /*10330*/  LOP3.LUT P1, RZ, R16, 0x200000, RZ, 0xc0, !PT ;  /* 0x0020000010ff7812 */ /* 0x000fe4000782c0ff */
[----:B------:R-:W-:Y:S02]  /*10340*/  FSEL R172, R172, -INF , P6 ;  /* 0xff800000acac7808 */ /* 0x000fe40003000000 */
[----:B------:R-:W-:Y:S02]  /*10350*/  FMNMX.FTZ R13, R169, R13, !PT ;  /* 0x0000000da90d7209 */ /* 0x000fe40007810000 */
[----:B------:R-:W-:-:S02]  /*10360*/  FSEL R173, R173, -INF , P1 ;  /* 0xff800000adad7808 */ /* 0x000fc40000800000 */
        /* <DEDUP_REMOVED lines=8> */
[----:B------:R-:W-:Y:S01]  /*103f0*/  FMNMX.FTZ R13, R180, R13, !PT ;  /* 0x0000000db40d7209 */ /* 0x000fe20007810000 */
[----:B------:R-:W-:-:S03]  /*10400*/  FFMA.FTZ R154, R154, R12, -R153 ;  /* 0x0000000c9a9a7223 */ /* 0x000fc60000010899 */
[----:B------:R-:W-:Y:S01]  /*10410*/  FMNMX.FTZ R13, R181, R13, !PT ;  /* 0x0000000db50d7209 */ /* 0x000fe20007810000 */
        /* <DEDUP_REMOVED lines=14> */
[----:B------:R-:W-:-:S02]  /*10500*/  FFMA.FTZ R183, R183, R12, -R153 ;  /* 0x0000000cb7b77223 */ /* 0x000fc40000010899 */
[----:B------:R0:W-:Y:S02]  /*10510*/  MUFU.EX2 R153, R154 ;  /* 0x0000009a00997308 */ /* 0x0001e40000000800 */
[----:B0-----:R-:W0:Y:S01]  /*10520*/  SHFL.BFLY PT, R154, R13, 0x2, 0x1f ;  /* 0x0c401f000d9a7f89 */ /* 0x001e2200000e0000 */
[----:B------:R-:W-:-:S05]  /*10530*/  FMUL.FTZ R171, R198, R12 ;  /* 0x0000000cc6ab7220 */ /* 0x000fca0000410000 */
[----:B------:R-:W-:Y:S08]  /*10540*/  MUFU.EX2 R155, R155 ;  /* 0x0000009b009b7308 */ /* 0x000ff00000000800 */
[----:B------:R-:W1:Y:S01]  /*10550*/  MUFU.EX2 R171, R171 ;  /* 0x000000ab00ab7308 */ /* 0x000e620000000800 */
[----:B0-----:R-:W-:-:S05]  /*10560*/  FMNMX.FTZ R13, R13, R154, !PT ;  /* 0x0000009a0d0d7209 */ /* 0x001fca0007810000 */
[----:B------:R-:W0:Y:S01]  /*10570*/  SHFL.BFLY PT, R198, R13, 0x1, 0x1f ;  /* 0x0c201f000dc67f89 */ /* 0x000e2200000e0000 */
[----:B-1----:R-:W-:Y:S01]  /*10580*/  FFMA.FTZ R14, R171, R14, R153 ;  /* 0x0000000eab0e7223 */ /* 0x002fe20000010099 */
[----:B------:R-:W-:-:S03]  /*10590*/  F2FP.BF16.F32.PACK_AB R153, R155, R153 ;  /* 0x000000999b99723e */ /* 0x000fc600000010ff */
[----:B------:R-:W-:Y:S02]  /*105a0*/  FADD.FTZ R14, R155, R14 ;  /* 0x0000000e9b0e7221 */ /* 0x000fe40000010000 */
[----:B------:R1:W-:Y:S01]  /*105b0*/  MUFU.EX2 R155, R158 ;  /* 0x0000009e009b7308 */ /* 0x0003e20000000800 */
[----:B------:R-:W-:Y:S02]  /*105c0*/  ISETP.NE.AND P1, PT, R212, RZ, PT ;  /* 0x000000ffd400720c */ /* 0x000fe40003f25270 */
[----:B0-----:R-:W-:-:S04]  /*105d0*/  FMNMX.FTZ R13, R13, R198, !PT ;  /* 0x000000c60d0d7209 */ /* 0x001fc80007810000 */
[----:B------:R-:W-:-:S04]  /*105e0*/  FSETP.NEU.FTZ.AND P2, PT, R13, -INF , PT ;  /* 0xff8000000d00780b */ /* 0x000fc80003f5d000 */
[----:B-1----:R-:W-:-:S05]  /*105f0*/  FSEL R158, R13, RZ, P2 ;  /* 0x000000ff0d9e7208 */ /* 0x002fca0001000000 */
[----:B------:R-:W-:Y:S01]  /*10600*/  FADD.FTZ R158, -R158, R197 ;  /* 0x000000c59e9e7221 */ /* 0x000fe20000010100 */
[----:B------:R-:W-:Y:S03]  /*10610*/  MUFU.EX2 R154, R163 ;  /* 0x000000a3009a7308 */ /* 0x000fe60000000800 */
[----:B------:R-:W-:-:S05]  /*10620*/  FMUL.FTZ R158, R158, R12 ;  /* 0x0000000c9e9e7220 */ /* 0x000fca0000410000 */
[----:B------:R0:W1:Y:S02]  /*10630*/  MUFU.EX2 R163, R158 ;  /* 0x0000009e00a37308 */ /* 0x0000640000000800 */
[----:B0-----:R-:W-:-:S04]  /*10640*/  @!P1 IMAD R158, R199, 0x40, R193 ;  /* 0x00000040c79e9824 */ /* 0x001fc800078e02c1 */
[----:B------:R-:W-:-:S05]  /*10650*/  @!P1 IMAD R158, R158, 0x4, R17 ;  /* 0x000000049e9e9824 */ /* 0x000fca00078e0211 */
[----:B-1----:R-:W-:Y:S04]  /*10660*/  @!P1 STS [R158+0x38400], R163 ;  /* 0x038400a39e009388 */ /* 0x002fe80000000800 */
[----:B------:R0:W-:Y:S02]  /*10670*/  @!P1 STS [R158+0x38420], R171 ;  /* 0x038420ab9e009388 */ /* 0x0001e40000000800 */
[----:B0-----:R-:W-:-:S05]  /*10680*/  FMUL.FTZ R158, R13, R12 ;  /* 0x0000000c0d9e7220 */ /* 0x001fca0000410000 */
[----:B------:R-:W-:-:S05]  /*10690*/  FSEL R158, R158, RZ, P2 ;  /* 0x000000ff9e9e7208 */ /* 0x000fca0001000000 */
[-CC-:B------:R-:W-:Y:S01]  /*106a0*/  FFMA.FTZ R152, R152, R12.reuse, -R158.reuse ;  /* 0x0000000c98987223 */ /* 0x180fe2000001089e */
[-CC-:B------:R-:W-:Y:S01]  /*106b0*/  FFMA.FTZ R200, R200, R12.reuse, -R158.reuse ;  /* 0x0000000cc8c87223 */ /* 0x180fe2000001089e */
[----:B------:R-:W-:-:S04]  /*106c0*/  FFMA.FTZ R156, R156, R12, -R158 ;  /* 0x0000000c9c9c7223 */ /* 0x000fc8000001089e */
[----:B------:R-:W0:Y:S01]  /*106d0*/  MUFU.EX2 R152, R152 ;  /* 0x0000009800987308 */ /* 0x000e220000000800 */
[-CC-:B------:R-:W-:Y:S01]  /*106e0*/  FFMA.FTZ R157, R157, R12.reuse, -R158.reuse ;  /* 0x0000000c9d9d7223 */ /* 0x180fe2000001089e */
[----:B------:R-:W-:-:S06]  /*106f0*/  FFMA.FTZ R160, R160, R12, -R158 ;  /* 0x0000000ca0a07223 */ /* 0x000fcc000001089e */
[----:B------:R-:W1:Y:S01]  /*10700*/  MUFU.EX2 R200, R200 ;  /* 0x000000c800c87308 */ /* 0x000e620000000800 */
[-CC-:B------:R-:W-:Y:S01]  /*10710*/  FFMA.FTZ R197, R161, R12.reuse, -R158.reuse ;  /* 0x0000000ca1c57223 */ /* 0x180fe2000001089e */
[-CC-:B------:R-:W-:Y:S01]  /*10720*/  FFMA.FTZ R199, R164, R12.reuse, -R158.reuse ;  /* 0x0000000ca4c77223 */ /* 0x180fe2000001089e */
[-CC-:B------:R-:W-:Y:S01]  /*10730*/  FFMA.FTZ R165, R165, R12.reuse, -R158.reuse ;  /* 0x0000000ca5a57223 */ /* 0x180fe2000001089e */
[----:B------:R-:W-:-:S04]  /*10740*/  FFMA.FTZ R164, R168, R12, -R158 ;  /* 0x0000000ca8a47223 */ /* 0x000fc8000001089e */
[----:B------:R-:W-:Y:S01]  /*10750*/  MUFU.EX2 R159, R159 ;  /* 0x0000009f009f7308 */ /* 0x000fe20000000800 */
[-CC-:B------:R-:W-:Y:S01]  /*10760*/  FFMA.FTZ R198, R169, R12.reuse, -R158.reuse ;  /* 0x0000000ca9c67223 */ /* 0x180fe2000001089e */
[-CC-:B------:R-:W-:Y:S01]  /*10770*/  FFMA.FTZ R161, R172, R12.reuse, -R158.reuse ;  /* 0x0000000caca17223 */ /* 0x180fe2000001089e */
[-CC-:B------:R-:W-:Y:S01]  /*10780*/  FFMA.FTZ R173, R173, R12.reuse, -R158.reuse ;  /* 0x0000000cadad7223 */ /* 0x180fe2000001089e */
[-CC-:B------:R-:W-:Y:S01]  /*10790*/  FFMA.FTZ R176, R176, R12.reuse, -R158.reuse ;  /* 0x0000000cb0b07223 */ /* 0x180fe2000001089e */
[----:B------:R-:W-:-:S03]  /*107a0*/  FFMA.FTZ R177, R177, R12, -R158 ;  /* 0x0000000cb1b17223 */ /* 0x000fc6000001089e */
[----:B------:R-:W2:Y:S01]  /*107b0*/  MUFU.EX2 R156, R156 ;  /* 0x0000009c009c7308 */ /* 0x000ea20000000800 */
[-CC-:B------:R-:W-:Y:S01]  /*107c0*/  FFMA.FTZ R180, R180, R12.reuse, -R158.reuse ;  /* 0x0000000cb4b47223 */ /* 0x180fe2000001089e */
[----:B------:R-:W-:-:S06]  /*107d0*/  FFMA.FTZ R181, R181, R12, -R158 ;  /* 0x0000000cb5b57223 */ /* 0x000fcc000001089e */
[----:B------:R-:W3:Y:S01]  /*107e0*/  MUFU.EX2 R162, R162 ;  /* 0x000000a200a27308 */ /* 0x000ee20000000800 */
[----:B0-----:R-:W-:-:S07]  /*107f0*/  FFMA.FTZ R0, R163, R0, R152 ;  /* 0x00000000a3007223 */ /* 0x001fce0000010098 */
[----:B------:R0:W5:Y:S01]  /*10800*/  MUFU.EX2 R158, R157 ;  /* 0x0000009d009e7308 */ /* 0x0001620000000800 */
[----:B-1----:R-:W-:-:S07]  /*10810*/  FADD.FTZ R0, R200, R0 ;  /* 0x00000000c8007221 */ /* 0x002fce0000010000 */
[----:B------:R-:W1:Y:S01]  /*10820*/  MUFU.EX2 R160, R160 ;  /* 0x000000a000a07308 */ /* 0x000e620000000800 */
[----:B0-----:R-:W-:Y:S01]  /*10830*/  FADD.FTZ R157, R155, R14 ;  /* 0x0000000e9b9d7221 */ /* 0x001fe20000010000 */
[----:B--2---:R-:W-:-:S06]  /*10840*/  FADD.FTZ R0, R156, R0 ;  /* 0x000000009c007221 */ /* 0x004fcc0000010000 */
[----:B------:R-:W0:Y:S01]  /*10850*/  MUFU.EX2 R166, R166 ;  /* 0x000000a600a67308 */ /* 0x000e220000000800 */
[----:B------:R-:W-:-:S07]  /*10860*/  FADD.FTZ R157, R159, R157 ;  /* 0x0000009d9f9d7221 */ /* 0x000fce0000010000 */
[----:B------:R-:W2:Y:S01]  /*10870*/  MUFU.EX2 R202, R197 ;  /* 0x000000c500ca7308 */ /* 0x000ea20000000800 */
[----:B---3--:R-:W-:Y:S01]  /*10880*/  FADD.FTZ R157, R162, R157 ;  /* 0x0000009da29d7221 */ /* 0x008fe20000010000 */
[----:B-----5:R-:W-:-:S06]  /*10890*/  FADD.FTZ R0, R158, R0 ;  /* 0x000000009e007221 */ /* 0x020fcc0000010000 */
[----:B------:R-:W3:Y:S01]  /*108a0*/  MUFU.EX2 R167, R167 ;  /* 0x000000a700a77308 */ /* 0x000ee20000000800 */
[----:B------:R-:W-:-:S07]  /*108b0*/  F2FP.BF16.F32.PACK_AB R155, R159, R155 ;  /* 0x0000009b9f9b723e */ /* 0x000fce00000010ff */
[----:B------:R-:W5:Y:S01]  /*108c0*/  MUFU.EX2 R199, R199 ;  /* 0x000000c700c77308 */ /* 0x000f620000000800 */
[----:B------:R-:W-:Y:S01]  /*108d0*/  FADD.FTZ R159, R154, R157 ;  /* 0x0000009d9a9f7221 */ /* 0x000fe20000010000 */
[----:B-1----:R-:W-:-:S06]  /*108e0*/  FADD.FTZ R0, R160, R0 ;  /* 0x00000000a0007221 */ /* 0x002fcc0000010000 */
[----:B------:R-:W-:Y:S08]  /*108f0*/  MUFU.EX2 R170, R170 ;  /* 0x000000aa00aa7308 */ /* 0x000ff00000000800 */
[----:B------:R-:W1:Y:S08]  /*10900*/  MUFU.EX2 R165, R165 ;  /* 0x000000a500a57308 */ /* 0x000e700000000800 */
[----:B------:R-:W4:Y:S08]  /*10910*/  MUFU.EX2 R201, R201 ;  /* 0x000000c900c97308 */ /* 0x000f300000000800 */
[----:B------:R-:W-:Y:S08]  /*10920*/  MUFU.EX2 R174, R174 ;  /* 0x000000ae00ae7308 */ /* 0x000ff00000000800 */
[----:B------:R-:W-:Y:S08]  /*10930*/  MUFU.EX2 R175, R175 ;  /* 0x000000af00af7308 */ /* 0x000ff00000000800 */
[----:B------:R-:W-:Y:S08]  /*10940*/  MUFU.EX2 R14, R164 ;  /* 0x000000a4000e7308 */ /* 0x000ff00000000800 */
[----:B------:R-:W4:Y:S08]  /*10950*/  MUFU.EX2 R172, R198 ;  /* 0x000000c600ac7308 */ /* 0x000f300000000800 */
[----:B------:R3:W-:Y:S08]  /*10960*/  MUFU.EX2 R197, R161 ;  /* 0x000000a100c57308 */ /* 0x0007f00000000800 */
[----:B------:R-:W4:Y:S01]  /*10970*/  MUFU.EX2 R173, R173 ;  /* 0x000000ad00ad7308 */ /* 0x000f220000000800 */
[----:B0-----:R-:W-:-:S07]  /*10980*/  FADD.FTZ R159, R166, R159 ;  /* 0x0000009fa69f7221 */ /* 0x001fce0000010000 */
[----:B------:R-:W-:Y:S08]  /*10990*/  MUFU.EX2 R178, R178 ;  /* 0x000000b200b27308 */ /* 0x000ff00000000800 */
[----:B------:R-:W-:Y:S08]  /*109a0*/  MUFU.EX2 R179, R179 ;  /* 0x000000b300b37308 */ /* 0x000ff00000000800 */
[----:B------:R-:W-:Y:S08]  /*109b0*/  MUFU.EX2 R182, R182 ;  /* 0x000000b600b67308 */ /* 0x000ff00000000800 */
[----:B------:R-:W-:Y:S08]  /*109c0*/  MUFU.EX2 R183, R183 ;  /* 0x000000b700b77308 */ /* 0x000ff00000000800 */
[----:B------:R-:W-:Y:S08]  /*109d0*/  MUFU.EX2 R176, R176 ;  /* 0x000000b000b07308 */ /* 0x000ff00000000800 */
[----:B------:R-:W0:Y:S08]  /*109e0*/  MUFU.EX2 R177, R177 ;  /* 0x000000b100b17308 */ /* 0x000e300000000800 */
[----:B------:R-:W-:Y:S08]  /*109f0*/  MUFU.EX2 R180, R180 ;  /* 0x000000b400b47308 */ /* 0x000ff00000000800 */
[----:B------:R-:W0:Y:S01]  /*10a00*/  MUFU.EX2 R181, R181 ;  /* 0x000000b500b57308 */ /* 0x000e220000000800 */
[----:B--2---:R-:W-:Y:S01]  /*10a10*/  FADD.FTZ R0, R202, R0 ;  /* 0x00000000ca007221 */ /* 0x004fe20000010000 */
[----:B------:R-:W-:-:S02]  /*10a20*/  IMAD R168, R22, 0x1000, R210 ;  /* 0x0000100016a87824 */ /* 0x000fc400078e02d2 */
[----:B---3--:R-:W-:Y:S01]  /*10a30*/  FADD.FTZ R161, R167, R159 ;  /* 0x0000009fa7a17221 */ /* 0x008fe20000010000 */
[----:B------:R-:W-:Y:S02]  /*10a40*/  IMAD.MOV.U32 R169, RZ, RZ, 0x40000040 ;  /* 0x40000040ffa97424 */ /* 0x000fe400078e00ff */
[----:B-----5:R-:W-:Y:S01]  /*10a50*/  FADD.FTZ R0, R199, R0 ;  /* 0x00000000c7007221 */ /* 0x020fe20000010000 */
[----:B------:R-:W-:Y:S01]  /*10a60*/  F2FP.BF16.F32.PACK_AB R157, R154, R162 ;  /* 0x000000a29a9d723e */ /* 0x000fe200000010ff */
[-C--:B------:R-:W-:Y:S01]  /*10a70*/  FMUL.FTZ R26, R26, R171.reuse ;  /* 0x000000ab1a1a7220 */ /* 0x080fe20000410000 */
[----:B------:R-:W-:Y:S01]  /*10a80*/  F2FP.BF16.F32.PACK_AB R152, R200, R152 ;  /* 0x00000098c898723e */ /* 0x000fe200000010ff */
[-C--:B------:R-:W-:Y:S01]  /*10a90*/  FMUL.FTZ R27, R27, R171.reuse ;  /* 0x000000ab1b1b7220 */ /* 0x080fe20000410000 */
[----:B------:R-:W-:Y:S01]  /*10aa0*/  F2FP.BF16.F32.PACK_AB R154, R158, R156 ;  /* 0x0000009c9e9a723e */ /* 0x000fe200000010ff */
[----:B------:R-:W-:Y:S01]  /*10ab0*/  BAR.SYNC.DEFER_BLOCKING 0xf, 0x100 ;  /* 0x03c4000000007b1d */ /* 0x000fe20000010000 */
        /* <DEDUP_REMOVED lines=63> */
[-C--:B------:R-:W-:Y:S01]  /*10eb0*/  FMUL.FTZ R24, R24, R163.reuse ;  /* 0x000000a318187220 */ /* 0x080fe20000410000 */
[----:B------:R-:W-:Y:S01]  /*10ec0*/  F2FP.BF16.F32.PACK_AB R156, R202, R160 ;  /* 0x000000a0ca9c723e */ /* 0x000fe200000010ff */
[----:B------:R-:W-:Y:S01]  /*10ed0*/  FMUL.FTZ R25, R25, R163 ;  /* 0x000000a319197220 */ /* 0x000fe20000410000 */
[----:B-1----:R-:W-:Y:S01]  /*10ee0*/  F2FP.BF16.F32.PACK_AB R158, R165, R199 ;  /* 0x000000c7a59e723e */ /* 0x002fe200000010ff */
        /* <DEDUP_REMOVED lines=65> */
[----:B------:R-:W-:-:S02]  /*11300*/  R2UR UR7, R169 ;  /* 0x00000000a90772ca */ /* 0x000fc400000e0000 */
[----:B----4-:R-:W-:Y:S02]  /*11310*/  F2FP.BF16.F32.PACK_AB R161, R201, R170 ;  /* 0x000000aac9a1723e */ /* 0x010fe400000010ff */
[----:B------:R-:W-:Y:S02]  /*11320*/  F2FP.BF16.F32.PACK_AB R160, R172, R14 ;  /* 0x0000000eaca0723e */ /* 0x000fe400000010ff */
[----:B------:R-:W-:Y:S02]  /*11330*/  F2FP.BF16.F32.PACK_AB R162, R173, R197 ;  /* 0x000000c5ada2723e */ /* 0x000fe400000010ff */
[----:B------:R-:W-:Y:S02]  /*11340*/  F2FP.BF16.F32.PACK_AB R163, R175, R174 ;  /* 0x000000aeafa3723e */ /* 0x000fe400000010ff */
[----:B0-----:R-:W-:Y:S02]  /*11350*/  F2FP.BF16.F32.PACK_AB R164, R177, R176 ;  /* 0x000000b0b1a4723e */ /* 0x001fe400000010ff */
[----:B------:R-:W-:-:S02]  /*11360*/  F2FP.BF16.F32.PACK_AB R165, R179, R178 ;  /* 0x000000b2b3a5723e */ /* 0x000fc400000010ff */
[----:B------:R-:W-:Y:S02]  /*11370*/  F2FP.BF16.F32.PACK_AB R166, R181, R180 ;  /* 0x000000b4b5a6723e */ /* 0x000fe400000010ff */
[----:B------:R-:W-:Y:S01]  /*11380*/  F2FP.BF16.F32.PACK_AB R167, R183, R182 ;  /* 0x000000b6b7a7723e */ /* 0x000fe200000010ff */
[----:B------:R0:W-:Y:S04]  /*11390*/  STSM.16.M88.4 [R227+0x36400], R152 ;  /* 0x03640098e3007844 */ /* 0x0001e80000000200 */
[----:B------:R1:W-:Y:S04]  /*113a0*/  STSM.16.M88.4 [R228], R156 ;  /* 0x0000009ce4007844 */ /* 0x0003e80000000200 */
[----:B------:R1:W-:Y:S04]  /*113b0*/  STSM.16.M88.4 [R203], R160 ;  /* 0x000000a0cb007844 */ /* 0x0003e80000000200 */
[----:B------:R1:W-:Y:S01]  /*113c0*/  STSM.16.M88.4 [R229], R164 ;  /* 0x000000a4e5007844 */ /* 0x0003e20000000200 */
[----:B------:R-:W-:-:S06]  /*113d0*/  WARPGROUP.ARRIVE ;  /* 0x00000000000079c5 */ /* 0x000fcc0000000000 */
[----:B------:R-:W-:Y:S03]  /*113e0*/  HGMMA.64x256x16.F32.BF16 R24, R152, gdesc[UR4].tnspB, R24, gsb0 ;  /* 0x43e0000498187df0 */ /* 0x000fe60008001818 */
[----:B------:R-:W-:Y:S02]  /*113f0*/  WARPGROUP.DEPBAR.LE gsb0, 0x0 ;  /* 0x00008000000079c5 */ /* 0x000fe40000010000 */
[----:B0-----:R-:W-:Y:S02]  /*11400*/  VIADD R152, R168, 0x80 ;  /* 0x00000080a8987836 */ /* 0x001fe40000000000 */
[----:B------:R-:W-:-:S03]  /*11410*/  IMAD.MOV.U32 R153, RZ, RZ, 0x40000040 ;  /* 0x40000040ff997424 */ /* 0x000fc600078e00ff */
[----:B------:R-:W-:Y:S02]  /*11420*/  R2UR UR6, R152 ;  /* 0x00000000980672ca */ /* 0x000fe400000e0000 */
[----:B------:R-:W-:Y:S01]  /*11430*/  R2UR UR7, R153 ;  /* 0x00000000990772ca */ /* 0x000fe200000e0000 */
[----:B------:R-:W-:-:S15]  /*11440*/  WARPGROUP.ARRIVE ;  /* 0x00000000000079c5 */ /* 0x000fde0000000000 */
[----:B------:R-:W-:Y:S01]  /*11450*/  HGMMA.64x256x16.F32.BF16 R24, R156, gdesc[UR4].tnspB, R24, gsb0 ;  /* 0x43e000049c187df0 */ /* 0x000fe20008001818 */
[----:B------:R-:W-:Y:S02]  /*11460*/  VIADD R152, R168, 0x100 ;  /* 0x00000100a8987836 */ /* 0x000fe40000000000 */
[----:B------:R-:W-:-:S03]  /*11470*/  IMAD.MOV.U32 R153, RZ, RZ, 0x40000040 ;  /* 0x40000040ff997424 */ /* 0x000fc600078e00ff */
[----:B------:R-:W-:Y:S02]  /*11480*/  R2UR UR6, R152 ;  /* 0x00000000980672ca */ /* 0x000fe400000e0000 */
[----:B------:R-:W-:Y:S01]  /*11490*/  R2UR UR7, R153 ;  /* 0x00000000990772ca */ /* 0x000fe200000e0000 */
[----:B------:R-:W-:Y:S02]  /*114a0*/  VIADD R168, R168, 0x180 ;  /* 0x00000180a8a87836 */ /* 0x000fe40000000000 */
[----:B------:R-:W-:Y:S01]  /*114b0*/  IMAD.MOV.U32 R169, RZ, RZ, 0x40000040 ;  /* 0x40000040ffa97424 */ /* 0x000fe200078e00ff */
[----:B------:R-:W-:Y:S02]  /*114c0*/  WARPGROUP.DEPBAR.LE gsb0, 0x0 ;  /* 0x00008000000079c5 */ /* 0x000fe40000010000 */
[----:B------:R-:W-:-:S14]  /*114d0*/  WARPGROUP.ARRIVE ;  /* 0x00000000000079c5 */ /* 0x000fdc0000000000 */
[----:B------:R-:W-:Y:S01]  /*114e0*/  HGMMA.64x256x16.F32.BF16 R24, R160, gdesc[UR4].tnspB, R24, gsb0 ;  /* 0x43e00004a0187df0 */ /* 0x000fe20008001818 */
[----:B------:R-:W-:Y:S02]  /*114f0*/  R2UR UR6, R168 ;  /* 0x00000000a80672ca */ /* 0x000fe400000e0000 */
[----:B------:R-:W-:Y:S01]  /*11500*/  R2UR UR7, R169 ;  /* 0x00000000a90772ca */ /* 0x000fe200000e0000 */
[----:B------:R-:W-:Y:S01]  /*11510*/  FADD.FTZ R0, R14, R0 ;  /* 0x000000000e007221 */ /* 0x000fe20000010000 */
[----:B------:R-:W-:-:S03]  /*11520*/  FADD.FTZ R171, R201, R171 ;  /* 0x000000abc9ab7221 */ /* 0x000fc60000010000 */
[----:B------:R-:W-:Y:S01]  /*11530*/  FADD.FTZ R0, R172, R0 ;  /* 0x00000000ac007221 */ /* 0x000fe20000010000 */
[----:B------:R-:W-:-:S03]  /*11540*/  FADD.FTZ R171, R174, R171 ;  /* 0x000000abaeab7221 */ /* 0x000fc60000010000 */
[----:B------:R-:W-:Y:S01]  /*11550*/  FADD.FTZ R0, R197, R0 ;  /* 0x00000000c5007221 */ /* 0x000fe20000010000 */
[----:B------:R-:W-:Y:S01]  /*11560*/  FADD.FTZ R171, R175, R171 ;  /* 0x000000abafab7221 */ /* 0x000fe20000010000 */
[----:B------:R-:W-:Y:S02]  /*11570*/  LOP3.LUT P0, RZ, R16, 0x80000, RZ, 0xc0, !PT ;  /* 0x0008000010ff7812 */ /* 0x000fe4000780c0ff */
        /* <DEDUP_REMOVED lines=23> */
.L_x_5322:
        /* <DEDUP_REMOVED lines=10> */
.L_x_5310:
[----:B------:R-:W-:Y:S05]  /*11790*/  BSYNC B1 ;  /* 0x0000000000017941 */ /* 0x000fea0003800000 */
.L_x_5309:
[----:B0-----:R-:W2:Y:S01]  /*117a0*/  LDL R21, [R1+0xc] ;  /* 0x00000c0001157983 */ /* 0x001ea20000100800 */
[----:B------:R-:W-:Y:S01]  /*117b0*/  BSSY B0, `(.L_x_5324) ;  /* 0x000032e000007945 */ /* 0x000fe20003800000 */
[----:B--2---:R-:W-:-:S13]  /*117c0*/  ISETP.GE.AND P1, PT, R20, R21, PT ;  /* 0x000000151400720c */ /* 0x004fda0003f26270 */
[----:B------:R-:W-:Y:S05]  /*117d0*/  @!P1 BRA `(.L_x_5325) ;  /* 0x0000003000ac9947 */ /* 0x000fea0003800000 */
[----:B------:R-:W-:Y:S02]  /*117e0*/  IMAD.MOV.U32 R197, RZ, RZ, R15 ;  /* 0x000000ffffc57224 */ /* 0x000fe400078e000f */
[----:B------:R-:W-:Y:S02]  /*117f0*/  IMAD.MOV.U32 R199, RZ, RZ, R13 ;  /* 0x000000ffffc77224 */ /* 0x000fe400078e000d */
[----:B------:R-:W-:-:S07]  /*11800*/  IMAD.MOV.U32 R198, RZ, RZ, R22 ;  /* 0x000000ffffc67224 */ /* 0x000fce00078e0016 */
.L_x_5338:
[----:B------:R-:W-:-:S05]  /*11810*/  VIADD R22, R198, 0x1 ;  /* 0x00000001c6167836 */ /* 0x000fca0000000000 */
[----:B------:R-:W-:-:S04]  /*11820*/  ISETP.NE.AND P1, PT, R22, 0x2, PT ;  /* 0x000000021600780c */ /* 0x000fc80003f25270 */
[----:B------:R-:W-:Y:S02]  /*11830*/  SEL R12, RZ, 0x1, P1 ;  /* 0x00000001ff0c7807 */ /* 0x000fe40000800000 */
[----:B------:R-:W-:Y:S02]  /*11840*/  SEL R22, R22, RZ, P1 ;  /* 0x000000ff16167207 */ /* 0x000fe40000800000 */
[----:B------:R-:W-:Y:S01]  /*11850*/  LOP3.LUT R23, R23, R12, RZ, 0x3c, !PT ;  /* 0x0000000c17177212 */ /* 0x000fe200078e3cff */
[----:B------:R-:W-:Y:S06]  /*11860*/  @!P0 BRA `(.L_x_5326) ;  /* 0x0000000000048947 */ /* 0x000fec0003800000 */
[----:B------:R-:W-:Y:S01]  /*11870*/  BPT.TRAP 0x1 ;  /* 0x000000040000795c */ /* 0x000fe20000300000 */
.L_x_5326:
[----:B------:R-:W-:Y:S01]  /*11880*/  IMAD R21, R22, 0x8, R17 ;  /* 0x0000000816157824 */ /* 0x000fe200078e0211 */
[----:B------:R-:W-:-:S04]  /*11890*/  SHF.L.U32 R15, R23, 0x1f, RZ ;  /* 0x0000001f170f7819 */ /* 0x000fc800000006ff */
[----:B------:R0:W1:Y:S01]  /*118a0*/  SYNCS.PHASECHK.TRANS64.TRYWAIT P1, [R21+URZ+0x38830], R15 ;  /* 0x0388300f150075a7 */ /* 0x000062000802017f */
[----:B------:R-:W-:Y:S05]  /*118b0*/  @!P0 BRA `(.L_x_5327) ;  /* 0x0000000000048947 */ /* 0x000fea0003800000 */
[----:B------:R-:W-:Y:S01]  /*118c0*/  BPT.TRAP 0x1 ;  /* 0x000000040000795c */ /* 0x000fe20000300000 */
.L_x_5327:
[----:B------:R-:W-:Y:S01]  /*118d0*/  BSSY B1, `(.L_x_5328) ;  /* 0x0000006000017945 */ /* 0x000fe20003800000 */
[----:B------:R-:W-:Y:S02]  /*118e0*/  IMAD R154, R22, 0x200, R206 ;  /* 0x00000200169a7824 */ /* 0x000fe400078e02ce */
[----:B------:R-:W-:Y:S01]  /*118f0*/  IMAD.MOV.U32 R155, RZ, RZ, 0x40000040 ;  /* 0x40000040ff9b7424 */ /* 0x000fe200078e00ff */
[----:B-1----:R-:W-:Y:S06]  /*11900*/  @P1 BRA `(.L_x_5329) ;  /* 0x0000000000081947 */ /* 0x002fec0003800000 */
[----:B------:R-:W1:Y:S02]  /*11910*/  SYNCS.PHASECHK.TRANS64.TRYWAIT P1, [R21+URZ+0x38830], R15 ;  /* 0x0388300f150075a7 */ /* 0x000e64000802017f */
[----:B-1----:R-:W-:Y:S05]  /*11920*/  @!P1 BRA `(.L_x_5330) ;  /* 0x0000012c00549947 */ /* 0x002fea0003800000 */
.L_x_5329:
[----:B------:R-:W-:Y:S05]  /*11930*/  BSYNC B1 ;  /* 0x0000000000017941 */ /* 0x000fea0003800000 */
.L_x_5328:
        /* <DEDUP_REMOVED lines=36> */
.L_x_5331:
[----:B------:R2:W3:Y:S01]  /*11b80*/  SYNCS.PHASECHK.TRANS64.TRYWAIT P1, [R21+URZ+0x38850], R15 ;  /* 0x0388500f150075a7 */ /* 0x0004e2000802017f */
[----:B------:R-:W-:Y:S05]  /*11b90*/  @!P0 BRA `(.L_x_5332) ;  /* 0x0000000000048947 */ /* 0x000fea0003800000 */
[----:B------:R-:W-:Y:S01]  /*11ba0*/  BPT.TRAP 0x1 ;  /* 0x000000040000795c */ /* 0x000fe20000300000 */
.L_x_5332:
[----:B------:R-:W-:Y:S04]  /*11bb0*/  BSSY B1, `(.L_x_5333) ;  /* 0x0000004000017945 */ /* 0x000fe80003800000 */
[----:B---3--:R-:W-:Y:S05]  /*11bc0*/  @P1 BRA `(.L_x_5334) ;  /* 0x0000000000081947 */ /* 0x008fea0003800000 */
[----:B------:R-:W3:Y:S02]  /*11bd0*/  SYNCS.PHASECHK.TRANS64.TRYWAIT P1, [R21+URZ+0x38850], R15 ;  /* 0x0388500f150075a7 */ /* 0x000ee4000802017f */
[----:B---3--:R-:W-:Y:S05]  /*11be0*/  @!P1 BRA `(.L_x_5335) ;  /* 0x0000012800b89947 */ /* 0x008fea0003800000 */
.L_x_5334:
[----:B------:R-:W-:Y:S05]  /*11bf0*/  BSYNC B1 ;  /* 0x0000000000017941 */ /* 0x000fea0003800000 */
.L_x_5333:
        /* <DEDUP_REMOVED lines=392> */
.L_x_5336:
[----:B------:R-:W-:Y:S01]  /*13480*/  FMNMX.FTZ R12, R152, R199, !PT ;  /* 0x000000c7980c7209 */ /* 0x000fe20007810000 */
[----:B------:R-:W2:Y:S01]  /*13490*/  LDL R211, [R1] ;  /* 0x0000000001d37983 */ /* 0x000ea20000100800 */
        /* <DEDUP_REMOVED lines=68> */
[----:B------:R-:W-:Y:S01]  /*138e0*/  FMUL.FTZ R49, R49, R153 ;  /* 0x0000009931317220 */ /* 0x000fe20000410000 */
        /* <DEDUP_REMOVED lines=107> */
[----:B------:R3:W4:Y:S01]  /*13fa0*/  MUFU.EX2 R155, R173 ;  /* 0x000000ad009b7308 */ /* 0x0007220000000800 */
        /* <DEDUP_REMOVED lines=8> */
[-CC-:B---3--:R-:W-:Y:S01]  /*14030*/  FFMA.FTZ R173, R158, R12.reuse, -R168.reuse ;  /* 0x0000000c9ead7223 */ /* 0x188fe200000108a8 */
        /* <DEDUP_REMOVED lines=45> */
[----:B----4-:R-:W-:Y:S01]  /*14310*/  FADD.FTZ R169, R155, R169 ;  /* 0x000000a99ba97221 */ /* 0x010fe20000010000 */
        /* <DEDUP_REMOVED lines=32> */
[----:B------:R-:W5:Y:S01]  /*14520*/  MUFU.EX2 R179, R197 ;  /* 0x000000c500b37308 */ /* 0x000f620000000800 */
[----:B----4-:R-:W-:Y:S01]  /*14530*/  F2FP.BF16.F32.PACK_AB R154, R200, R201 ;  /* 0x000000c9c89a723e */ /* 0x010fe200000010ff */
[----:B------:R-:W-:Y:S01]  /*14540*/  FMUL.FTZ R151, R151, R157 ;  /* 0x0000009d97977220 */ /* 0x000fe20000410000 */
[C---:B0-----:R-:W-:Y:S01]  /*14550*/  F2FP.BF16.F32.PACK_AB R153, R170.reuse, R159 ;  /* 0x0000009faa99723e */ /* 0x041fe200000010ff */
[----:B------:R-:W-:Y:S01]  /*14560*/  FADD.FTZ R14, R170, R14 ;  /* 0x0000000eaa0e7221 */ /* 0x000fe20000010000 */
[----:B------:R-:W-:-:S02]  /*14570*/  F2FP.BF16.F32.PACK_AB R164, R164, R161 ;  /* 0x000000a1a4a4723e */ /* 0x000fc400000010ff */
[----:B-1----:R-:W-:Y:S01]  /*14580*/  F2FP.BF16.F32.PACK_AB R157, R174, R173 ;  /* 0x000000adae9d723e */ /* 0x002fe200000010ff */
[----:B------:R0:W1:Y:S01]  /*14590*/  MUFU.EX2 R181, R162 ;  /* 0x000000a200b57308 */ /* 0x0000620000000800 */
[----:B---3--:R-:W-:Y:S01]  /*145a0*/  F2FP.BF16.F32.PACK_AB R159, R177, R175 ;  /* 0x000000afb19f723e */ /* 0x008fe200000010ff */
        /* <DEDUP_REMOVED lines=10> */
[----:B-----5:R-:W-:Y:S01]  /*14650*/  F2FP.BF16.F32.PACK_AB R161, R179, R178 ;  /* 0x000000b2b3a1723e */ /* 0x020fe200000010ff */
        /* <DEDUP_REMOVED lines=14> */
[----:B--2---:R3:W-:Y:S01]  /*14740*/  STSM.16.M88.4 [R211], R160 ;  /* 0x000000a0d3007844 */ /* 0x0047e20000000200 */
        /* <DEDUP_REMOVED lines=40> */
[----:B---3--:R-:W-:Y:S05]  /*149d0*/  @!P0 BRA `(.L_x_5337) ;  /* 0x0000000000048947 */ /* 0x008fea0003800000 */
[----:B------:R-:W-:Y:S01]  /*149e0*/  BPT.TRAP 0x1 ;  /* 0x000000040000795c */ /* 0x000fe20000300000 */
.L_x_5337:
[----:B------:R-:W2:Y:S01]  /*149f0*/  LDL R152, [R1+0xc] ;  /* 0x00000c0001987983 */ /* 0x000ea20000100800 */
[----:B------:R-:W-:Y:S02]  /*14a00*/  VIADD R21, R21, 0x38860 ;  /* 0x0003886015157836 */ /* 0x000fe40000000000 */
[----:B------:R-:W-:Y:S02]  /*14a10*/  IMAD.MOV.U32 R197, RZ, RZ, R15 ;  /* 0x000000ffffc57224 */ /* 0x000fe400078e000f */
[----:B------:R-:W-:Y:S01]  /*14a20*/  IMAD.MOV.U32 R199, RZ, RZ, R13 ;  /* 0x000000ffffc77224 */ /* 0x000fe200078e000d */
[----:B------:R-:W-:Y:S01]  /*14a30*/  PRMT R21, R189, 0x654, R21 ;  /* 0x00000654bd157816 */ /* 0x000fe20000000015 */
[----:B------:R-:W-:-:S03]  /*14a40*/  IMAD.MOV.U32 R198, RZ, RZ, R22 ;  /* 0x000000ffffc67224 */ /* 0x000fc600078e0016 */
[----:B------:R0:W-:Y:S01]  /*14a50*/  SYNCS.ARRIVE.TRANS64.RED.A1T0 RZ, [R21+URZ], RZ ;  /* 0x000000ff15ff79a7 */ /* 0x0001e2000810043f */
[C---:B--2---:R-:W-:Y:S01]  /*14a60*/  ISETP.GT.AND P1, PT, R20.reuse, R152, PT ;  /* 0x000000981400720c */ /* 0x044fe20003f24270 */
[----:B------:R-:W-:-:S12]  /*14a70*/  VIADD R20, R20, 0xffffffff ;  /* 0xffffffff14147836 */ /* 0x000fd80000000000 */
[----:B0-----:R-:W-:Y:S05]  /*14a80*/  @P1 BRA `(.L_x_5338) ;  /* 0xffffffcc00601947 */ /* 0x001fea000383ffff */
.L_x_5325:
[----:B------:R-:W-:Y:S05]  /*14a90*/  BSYNC B0 ;  /* 0x0000000000007941 */ /* 0x000fea0003800000 */
.L_x_5324:
[----:B------:R-:W2:Y:S01]  /*14aa0*/  LDL.LU R21, [R1+0x68] ;  /* 0x0000680001157983 */ /* 0x000ea20000300800 */
        /* <DEDUP_REMOVED lines=166> */
[----:B--2---:R-:W-:-:S05]  /*15510*/  VIADD R21, R21, 0x1 ;  /* 0x0000000115157836 */ /* 0x004fca0000000000 */
[----:B------:R3:W-:Y:S03]  /*15520*/  STL [R1+0x68], R21 ;  /* 0x0000681501007387 */ /* 0x0007e60000100800 */
.L_x_5256:
[----:B------:R-:W-:Y:S05]  /*15530*/  BSYNC B7 ;  /* 0x0000000000077941 */ /* 0x000fea0003800000 */
.L_x_5252:
[----:B------:R-:W4:Y:S08]  /*15540*/  S2UR UR4, SR_CgaCtaId ;  /* 0x00000000000479c3 */ /* 0x000f300000008800 */
[----:B------:R-:W-:Y:S01]  /*15550*/  BAR.SYNC.DEFER_BLOCKING 0x5, 0x180 ;  /* 0x0146000000007b1d */ /* 0x000fe20000010000 */
[----:B------:R-:W-:-:S05]  /*15560*/  MOV R17, 0x400 ;  /* 0x0000040000117802 */ /* 0x000fca0000000f00 */
[----:B------:R-:W-:Y:S01]  /*15570*/  BSSY B0, `(.L_x_5339) ;  /* 0x00004ed000007945 */ /* 0x000fe20003800000 */
[----:B----4-:R-:W-:-:S05]  /*15580*/  IMAD.U32 R189, RZ, RZ, UR4 ;  /* 0x00000004ffbd7e24 */ /* 0x010fca000f8e00ff */
[----:B------:R-:W-:-:S05]  /*15590*/  LEA R17, R189, R17, 0x18 ;  /* 0x00000011bd117211 */ /* 0x000fca00078ec0ff */
[----:B------:R4:W0:Y:S01]  /*155a0*/  LDS.128 R4, [R17+0x388d0] ;  /* 0x0388d00011047984 */ /* 0x0008220000000c00 */
[----:B------:R-:W-:Y:S06]  /*155b0*/  BAR.ARV 0x4, 0x180 ;  /* 0x0106000000007b1d */ /* 0x000fec0000002000 */
[----:B------:R-:W-:Y:S05]  /*155c0*/  @P0 BRA `(.L_x_5340) ;  /* 0x0000003c00940947 */ /* 0x000fea0003800000 */
[----:B-----5:R-:W4:Y:S01]  /*155d0*/  LDL R2, [R1+0x84] ;  /* 0x0000840001027983 */ /* 0x020f220000100800 */
[----:B------:R-:W3:Y:S01]  /*155e0*/  S2R R0, SR_SWINHI ;  /* 0x0000000000007919 */ /* 0x000ee20000002f00 */
[----:B-12---:R-:W-:Y:S01]  /*155f0*/  F2FP.BF16.F32.PACK_AB R10, R29, R28 ;  /* 0x0000001c1d0a723e */ /* 0x006fe200000010ff */
[----:B------:R-:W-:Y:S01]  /*15600*/  ULDC.64 UR6, c[0x0][0xd00] ;  /* 0x0003400000067ab9 */ /* 0x000fe20000000a00 */
[----:B0-----:R-:W-:Y:S01]  /*15610*/  F2FP.BF16.F32.PACK_AB R11, R31, R30 ;  /* 0x0000001e1f0b723e */ /* 0x001fe200000010ff */
[----:B------:R-:W2:Y:S01]  /*15620*/  LDL.LU R154, [R1+0x5c] ;  /* 0x00005c00019a7983 */ /* 0x000ea20000300800 */
[----:B------:R-:W-:Y:S01]  /*15630*/  F2FP.BF16.F32.PACK_AB R12, R33, R32 ;  /* 0x00000020210c723e */ /* 0x000fe200000010ff */
[----:B------:R-:W-:Y:S01]  /*15640*/  ULDC.64 UR4, c[0x0][0xd08] ;  /* 0x0003420000047ab9 */ /* 0x000fe20000000a00 */
[----:B------:R-:W-:Y:S01]  /*15650*/  F2FP.BF16.F32.PACK_AB R13, R35, R34 ;  /* 0x00000022230d723e */ /* 0x000fe200000010ff */
[----:B------:R-:W2:Y:S01]  /*15660*/  LDL.LU R4, [R1+0x60] ;  /* 0x0000600001047983 */ /* 0x000ea20000300800 */
[----:B------:R-:W-:-:S02]  /*15670*/  MOV R20, R17 ;  /* 0x0000001100147202 */ /* 0x000fc40000000f00 */
[----:B---3--:R-:W-:Y:S02]  /*15680*/  MOV R21, R0 ;  /* 0x0000000000157202 */ /* 0x008fe40000000f00 */
        /* <DEDUP_REMOVED lines=158> */
[----:B------:R-:W-:Y:S02]  /*16070*/  F2FP.BF16.F32.PACK_AB R8, R137, R136 ;  /* 0x000000888908723e */ /* 0x000fe400000010ff */
[----:B------:R-:W-:Y:S02]  /*16080*/  F2FP.BF16.F32.PACK_AB R9, R139, R138 ;  /* 0x0000008a8b09723e */ /* 0x000fe400000010ff */
[----:B------:R-:W-:-:S02]  /*16090*/  F2FP.BF16.F32.PACK_AB R10, R141, R140 ;  /* 0x0000008c8d0a723e */ /* 0x000fc400000010ff */
[----:B------:R-:W-:-:S05]  /*160a0*/  F2FP.BF16.F32.PACK_AB R11, R143, R142 ;  /* 0x0000008e8f0b723e */ /* 0x000fca00000010ff */
[----:B------:R0:W-:Y:S01]  /*160b0*/  STSM.16.M88.4 [R2], R8 ;  /* 0x0000000802007844 */ /* 0x0001e20000000200 */
[----:B------:R-:W-:Y:S01]  /*160c0*/  IMAD.X R3, RZ, RZ, R3, P0 ;  /* 0x000000ffff037224 */ /* 0x000fe200000e0603 */
[----:B------:R-:W-:Y:S02]  /*160d0*/  F2FP.BF16.F32.PACK_AB R12, R145, R144 ;  /* 0x00000090910c723e */ /* 0x000fe400000010ff */
[----:B------:R-:W-:Y:S02]  /*160e0*/  F2FP.BF16.F32.PACK_AB R13, R147, R146 ;  /* 0x00000092930d723e */ /* 0x000fe400000010ff */
[----:B0-----:R-:W-:-:S04]  /*160f0*/  LOP3.LUT R2, R0, 0x380, RZ, 0xc0, !PT ;  /* 0x0000038000027812 */ /* 0x001fc800078ec0ff */
[----:B------:R-:W-:-:S04]  /*16100*/  SHF.R.U64 R2, R2, 0x3, RZ ;  /* 0x0000000302027819 */ /* 0x000fc800000012ff */
[----:B------:R-:W-:Y:S02]  /*16110*/  LOP3.LUT R2, R2, R0, RZ, 0x3c, !PT ;  /* 0x0000000002027212 */ /* 0x000fe400078e3cff */
[----:B--2---:R-:W-:Y:S02]  /*16120*/  IADD3 R8, P0, R154, UR6, RZ ;  /* 0x000000069a087c10 */ /* 0x004fe4000ff1e0ff */
[----:B------:R-:W-:Y:S02]  /*16130*/  MOV R2, R2 ;  /* 0x0000000200027202 */ /* 0x000fe40000000f00 */
[----:B------:R-:W-:Y:S02]  /*16140*/  F2FP.BF16.F32.PACK_AB R14, R149, R148 ;  /* 0x00000094950e723e */ /* 0x000fe400000010ff */
[----:B------:R-:W-:Y:S02]  /*16150*/  F2FP.BF16.F32.PACK_AB R15, R151, R150 ;  /* 0x00000096970f723e */ /* 0x000fe400000010ff */
[----:B------:R-:W-:-:S02]  /*16160*/  IADD3.X R9, R4, UR7, RZ, P0, !PT ;  /* 0x0000000704097c10 */ /* 0x000fc400087fe4ff */
[----:B------:R-:W-:Y:S01]  /*16170*/  ISETP.NE.U32.AND P0, PT, RZ, UR4, PT ;  /* 0x00000004ff007c0c */ /* 0x000fe2000bf05070 */
[----:B------:R0:W-:Y:S01]  /*16180*/  STSM.16.M88.4 [R2], R12 ;  /* 0x0000000c02007844 */ /* 0x0001e20000000200 */
[----:B------:R-:W-:Y:S02]  /*16190*/  BAR.SYNC.DEFER_BLOCKING 0x1, 0x100 ;  /* 0x0044000000007b1d */ /* 0x000fe40000010000 */
[----:B------:R-:W-:Y:S02]  /*161a0*/  ISETP.NE.AND.EX P0, PT, RZ, UR5, PT, P0 ;  /* 0x00000005ff007c0c */ /* 0x000fe4000bf05300 */
[----:B------:R-:W-:-:S04]  /*161b0*/  ISETP.NE.U32.AND P1, PT, RZ, UR6, PT ;  /* 0x00000006ff007c0c */ /* 0x000fc8000bf25070 */
[----:B------:R-:W-:-:S07]  /*161c0*/  ISETP.NE.AND.EX P1, PT, RZ, UR7, PT, P1 ;  /* 0x00000007ff007c0c */ /* 0x000fce000bf25310 */
[----:B------:R-:W-:Y:S01]  /*161d0*/  @P0 IADD3 R10, P2, R154, UR4, RZ ;  /* 0x000000049a0a0c10 */ /* 0x000fe2000ff5e0ff */
[----:B------:R-:W-:Y:S01]  /*161e0*/  ULDC UR4, c[0x0][0xb88] ;  /* 0x0002e20000047ab9 */ /* 0x000fe20000000800 */
[----:B0-----:R-:W-:Y:S02]  /*161f0*/  IMAD.MOV.U32 R2, RZ, RZ, RZ ;  /* 0x000000ffff027224 */ /* 0x001fe400078e00ff */
[----:B------:R-:W-:Y:S01]  /*16200*/  IMAD.U32 R3, RZ, RZ, UR4 ;  /* 0x00000004ff037e24 */ /* 0x000fe2000f8e00ff */
[----:B------:R-:W-:-:S03]  /*16210*/  @P0 IADD3.X R11, R4, UR5, RZ, P2, !PT ;  /* 0x00000005040b0c10 */ /* 0x000fc600097fe4ff */
[----:B------:R0:W5:Y:S04]  /*16220*/  @P1 LDG.E R2, desc[UR40][R8.64] ;  /* 0x0000002808021981 */ /* 0x000168000c1e1900 */
[----:B------:R0:W5:Y:S01]  /*16230*/  @P0 LDG.E R3, desc[UR40][R10.64] ;  /* 0x000000280a030981 */ /* 0x000162000c1e1900 */
[----:B------:R-:W-:Y:S05]  /*16240*/  @P0 BRA `(.L_x_5341) ;  /* 0x0000000000100947 */ /* 0x000fea0003800000 */
[----:B------:R-:W-:Y:S05]  /*16250*/  @!P1 BRA `(.L_x_5341) ;  /* 0x00000000000c9947 */ /* 0x000fea0003800000 */
[----:B-----5:R-:W2:Y:S04]  /*16260*/  LDG.E R3, desc[UR40][R8.64] ;  /* 0x0000002808037981 */ /* 0x020ea8000c1e1900 */
[----:B0-----:R-:W2:Y:S02]  /*16270*/  LDG.E R8, desc[UR40][R8.64+0x4] ;  /* 0x0000042808087981 */ /* 0x001ea4000c1e1900 */
[----:B--2---:R-:W-:-:S07]  /*16280*/  IMAD.IADD R3, R8, 0x1, -R3 ;  /* 0x0000000108037824 */ /* 0x004fce00078e0a03 */
.L_x_5341:
[----:B------:R-:W2:Y:S01]  /*16290*/  LDL R0, [R1+0x70] ;  /* 0x0000700001007983 */ /* 0x000ea20000100800 */
[----:B------:R-:W-:-:S03]  /*162a0*/  ULDC UR4, c[0x0][0xbd4] ;  /* 0x0002f50000047ab9 */ /* 0x000fc60000000800 */
[----:B------:R-:W3:Y:S04]  /*162b0*/  LDL.LU R4, [R1+0x54] ;  /* 0x0000540001047983 */ /* 0x000ee80000300800 */
[----:B------:R1:W5:Y:S04]  /*162c0*/  LDL R157, [R1+0x58] ;  /* 0x00005800019d7983 */ /* 0x0003680000100800 */
[----:B--2---:R-:W2:Y:S01]  /*162d0*/  SHFL.IDX PT, R0, R0, RZ, 0x1f ;  /* 0x00001fff00007589 */ /* 0x004ea200000e0000 */
[----:B---3--:R-:W-:Y:S02]  /*162e0*/  ISETP.NE.AND P1, PT, R4, RZ, PT ;  /* 0x000000ff0400720c */ /* 0x008fe40003f25270 */
[----:B--2---:R-:W-:-:S02]  /*162f0*/  ISETP.NE.AND P0, PT, R0, RZ, PT ;  /* 0x000000ff0000720c */ /* 0x004fc40003f05270 */
        /* <DEDUP_REMOVED lines=16> */
[----:B------:R-:W2:Y:S01]  /*16400*/  LDC.64 R8, c[0x0][R14+0x218] ;  /* 0x000086000e087b82 */ /* 0x000ea20000000a00 */
[----:B-1----:R-:W-:Y:S02]  /*16410*/  ISETP.NE.AND P2, PT, R156, 0x1, PT ;  /* 0x000000019c00780c */ /* 0x002fe40003f45270 */
[----:B0-----:R-:W-:Y:S01]  /*16420*/  IMAD R11, R11, R12, RZ ;  /* 0x0000000c0b0b7224 */ /* 0x001fe200078e02ff */
[----:B--2---:R-:W-:-:S05]  /*16430*/  SEL R15, R13, RZ, !P0 ;  /* 0x000000ff0d0f7207 */ /* 0x004fca0004000000 */
[C---:B------:R-:W-:Y:S02]  /*16440*/  IMAD R15, R10.reuse, R15, R11 ;  /* 0x0000000f0a0f7224 */ /* 0x040fe400078e020b */
[----:B------:R-:W-:-:S04]  /*16450*/  IMAD.WIDE.U32 R10, R10, R12, RZ ;  /* 0x0000000c0a0a7225 */ /* 0x000fc800078e00ff */
[----:B------:R-:W-:-:S03]  /*16460*/  IMAD.WIDE.U32 R12, R8, R186, RZ ;  /* 0x000000ba080c7225 */ /* 0x000fc600078e00ff */
[----:B------:R-:W-:Y:S02]  /*16470*/  IADD3 R154, P0, P3, R10, R12, R2 ;  /* 0x0000000c0a9a7210 */ /* 0x000fe40007b1e002 */
[----:B------:R-:W0:Y:S01]  /*16480*/  @P2 LDC R10, c[0x0][0xcec] ;  /* 0x00033b00ff0a2b82 */ /* 0x000e220000000800 */
[----:B------:R-:W-:-:S07]  /*16490*/  IMAD R8, R9, R186, RZ ;  /* 0x000000ba09087224 */ /* 0x000fce00078e02ff */
[----:B------:R-:W1:Y:S01]  /*164a0*/  @P2 LDC R9, c[0x0][0xcf0] ;  /* 0x00033c00ff092b82 */ /* 0x000e620000000800 */
[----:B---3--:R-:W-:Y:S02]  /*164b0*/  IMAD.IADD R12, R160, 0x1, R214 ;  /* 0x00000001a00c7824 */ /* 0x008fe400078e02d6 */
[----:B------:R-:W-:Y:S02]  /*164c0*/  IMAD.IADD R15, R11, 0x1, R15 ;  /* 0x000000010b0f7824 */ /* 0x000fe400078e020f */
[----:B------:R-:W-:Y:S02]  /*164d0*/  IMAD.IADD R11, R13, 0x1, R8 ;  /* 0x000000010d0b7824 */ /* 0x000fe400078e0208 */
[----:B------:R-:W-:Y:S02]  /*164e0*/  IMAD.MOV.U32 R13, RZ, RZ, R12 ;  /* 0x000000ffff0d7224 */ /* 0x000fe400078e000c */
[----:B0-----:R-:W-:-:S05]  /*164f0*/  @P2 IMAD.HI.U32 R10, R12, R10, RZ ;  /* 0x0000000a0c0a2227 */ /* 0x001fca00078e00ff */
[----:B-1----:R-:W-:Y:S02]  /*16500*/  @P2 SHF.R.U32.HI R13, RZ, R9, R10 ;  /* 0x00000009ff0d2219 */ /* 0x002fe4000001160a */
[----:B------:R-:W0:Y:S01]  /*16510*/  LDC.64 R8, c[0x0][R14+0x228] ;  /* 0x00008a000e087b82 */ /* 0x000e220000000a00 */
[----:B----4-:R-:W-:Y:S02]  /*16520*/  SEL R155, R155, RZ, P1 ;  /* 0x000000ff9b9b7207 */ /* 0x010fe40000800000 */
[----:B------:R-:W-:-:S03]  /*16530*/  IADD3.X R15, R15, R11, R4, P0, P3 ;  /* 0x0000000b0f0f7210 */ /* 0x000fc600007e6404 */
[----:B0-----:R-:W-:-:S04]  /*16540*/  IMAD.WIDE.U32 R10, R8, R155, RZ ;  /* 0x0000009b080a7225 */ /* 0x001fc800078e00ff */
[----:B------:R-:W-:Y:S01]  /*16550*/  IMAD R9, R9, R155, RZ ;  /* 0x0000009b09097224 */ /* 0x000fe200078e02ff */
[----:B------:R-:W-:-:S03]  /*16560*/  IADD3 R8, P0, P2, R13, R154, R10 ;  /* 0x0000009a0d087210 */ /* 0x000fc60007a1e00a */
[----:B------:R-:W-:Y:S02]  /*16570*/  IMAD.IADD R9, R11, 0x1, R9 ;  /* 0x000000010b097824 */ /* 0x000fe400078e0209 */
[----:B------:R0:W1:Y:S02]  /*16580*/  LDC.64 R10, c[0x0][R14+0x210] ;  /* 0x000084000e0a7b82 */ /* 0x0000640000000a00 */
[----:B0-----:R-:W-:-:S04]  /*16590*/  IMAD.MOV R14, RZ, RZ, -R13 ;  /* 0x000000ffff0e7224 */ /* 0x001fc800078e0a0d */
[----:B------:R-:W-:Y:S01]  /*165a0*/  IMAD R14, R156, R14, R12 ;  /* 0x0000000e9c0e7224 */ /* 0x000fe200078e020c */
[----:B------:R-:W-:-:S04]  /*165b0*/  SHF.R.S32.HI R13, RZ, 0x1f, R13 ;  /* 0x0000001fff0d7819 */ /* 0x000fc8000001140d */
[----:B------:R-:W-:Y:S02]  /*165c0*/  SHF.R.S32.HI R12, RZ, 0x1f, R14 ;  /* 0x0000001fff0c7819 */ /* 0x000fe4000001140e */
[----:B------:R-:W-:Y:S01]  /*165d0*/  IADD3.X R9, R13, R15, R9, P0, P2 ;  /* 0x0000000f0d097210 */ /* 0x000fe200007e4409 */
[----:B-1----:R-:W-:-:S04]  /*165e0*/  IMAD R11, R11, R14, RZ ;  /* 0x0000000e0b0b7224 */ /* 0x002fc800078e02ff */
[C---:B------:R-:W-:Y:S02]  /*165f0*/  IMAD R11, R10.reuse, R12, R11 ;  /* 0x0000000c0a0b7224 */ /* 0x040fe400078e020b */
[----:B------:R-:W0:Y:S01]  /*16600*/  LDC.64 R12, c[0x0][0xca8] ;  /* 0x00032a00ff0c7b82 */ /* 0x000e220000000a00 */
[----:B------:R-:W-:-:S07]  /*16610*/  IMAD.WIDE.U32 R8, R10, R14, R8 ;  /* 0x0000000e0a087225 */ /* 0x000fce00078e0008 */
[----:B0-----:R-:W0:Y:S08]  /*16620*/  @!P1 LDC R12, c[0x0][0xc50] ;  /* 0x00031400ff0c9b82 */ /* 0x001e300000000800 */
[----:B------:R-:W1:Y:S01]  /*16630*/  @!P1 LDC R13, c[0x0][0xc54] ;  /* 0x00031500ff0d9b82 */ /* 0x000e620000000800 */
[----:B------:R-:W-:Y:S01]  /*16640*/  IMAD.IADD R11, R9, 0x1, R11 ;  /* 0x00000001090b7824 */ /* 0x000fe200078e020b */
[----:B0-----:R-:W-:-:S04]  /*16650*/  LEA R12, P0, R8, R12, 0x2 ;  /* 0x0000000c080c7211 */ /* 0x001fc800078010ff */
[----:B-1----:R-:W-:Y:S01]  /*16660*/  LEA.HI.X R11, R8, R13, R11, 0x2, P0 ;  /* 0x0000000d080b7211 */ /* 0x002fe200000f140b */
[----:B-----5:R-:W-:Y:S01]  /*16670*/  IMAD.MOV R8, RZ, RZ, -R159 ;  /* 0x000000ffff087224 */ /* 0x020fe200078e0a9f */
[----:B------:R-:W-:Y:S01]  /*16680*/  SHFL.IDX PT, R10, R12, 0x1, 0x1c1f ;  /* 0x003c1f000c0a7f89 */ /* 0x000fe200000e0000 */
[----:B------:R-:W-:-:S03]  /*16690*/  IMAD.IADD R13, R193, 0x1, R214 ;  /* 0x00000001c10d7824 */ /* 0x000fc600078e02d6 */
[----:B------:R-:W-:Y:S01]  /*166a0*/  ISETP.NE.AND P0, PT, R158, R8, PT ;  /* 0x000000089e00720c */ /* 0x000fe20003f05270 */
[----:B------:R-:W-:Y:S04]  /*166b0*/  SHFL.IDX PT, R9, R11, RZ, 0x1c1f ;  /* 0x001c1fff0b097589 */ /* 0x000fe800000e0000 */
[----:B------:R0:W1:Y:S04]  /*166c0*/  SHFL.IDX PT, R8, R12, RZ, 0x1c1f ;  /* 0x001c1fff0c087589 */ /* 0x00006800000e0000 */
[----:B------:R-:W2:Y:S01]  /*166d0*/  SHFL.IDX PT, R11, R11, 0x1, 0x1c1f ;  /* 0x003c1f000b0b7f89 */ /* 0x000ea200000e0000 */
[----:B0-----:R-:W-:-:S05]  /*166e0*/  IMAD R12, R3, R156, RZ ;  /* 0x0000009c030c7224 */ /* 0x001fca00078e02ff */
[C---:B------:R-:W-:Y:S01]  /*166f0*/  ISETP.GE.OR P1, PT, R13.reuse, R12, P0 ;  /* 0x0000000c0d00720c */ /* 0x040fe20000726670 */
[----:B------:R-:W-:-:S05]  /*16700*/  VIADD R13, R13, 0x8 ;  /* 0x000000080d0d7836 */ /* 0x000fca0000000000 */
[----:B------:R-:W-:-:S07]  /*16710*/  ISETP.GE.OR P0, PT, R13, R12, P0 ;  /* 0x0000000c0d00720c */ /* 0x000fce0000706670 */
[----:B-1----:R1:W-:Y:S06]  /*16720*/  @!P1 ST.E desc[UR40][R8.64], R153 ;  /* 0x0000009908009985 */ /* 0x0023ec000c101928 */
[----:B--2---:R1:W-:Y:S02]  /*16730*/  @!P0 ST.E desc[UR40][R10.64], R152 ;  /* 0x000000980a008985 */ /* 0x0043e4000c101928 */
.L_x_5342:
        /* <DEDUP_REMOVED lines=11> */
[----:B------:R-:W-:-:S05]  /*167f0*/  SHF.R.S32.HI R80, RZ, 0x3, R82 ;  /* 0x00000003ff507819 */ /* 0x000fca0000011452 */
[----:B01----:R-:W-:-:S04]  /*16800*/  IMAD R9, R80, 0x40, R195 ;  /* 0x0000004050097824 */ /* 0x003fc800078e02c3 */
[----:B------:R-:W-:-:S03]  /*16810*/  IMAD.WIDE R20, R9, 0x2, R20 ;  /* 0x0000000209147825 */ /* 0x000fc600078e0214 */
[C---:B------:R-:W-:Y:S02]  /*16820*/  IADD3 R37, P0, R20.reuse, 0x5000, RZ ;  /* 0x0000500014257810 */ /* 0x040fe40007f1e0ff */
[----:B------:R-:W-:Y:S02]  /*16830*/  IADD3 R13, P3, R20, 0x1000, RZ ;  /* 0x00001000140d7810 */ /* 0x000fe40007f7e0ff */
[----:B------:R-:W-:Y:S02]  /*16840*/  LOP3.LUT R36, R37, 0x380, RZ, 0xc0, !PT ;  /* 0x0000038025247812 */ /* 0x000fe400078ec0ff */
[----:B------:R-:W-:Y:S02]  /*16850*/  LOP3.LUT R12, R13, 0x380, RZ, 0xc0, !PT ;  /* 0x000003800d0c7812 */ /* 0x000fe400078ec0ff */
[----:B------:R-:W-:Y:S02]  /*16860*/  SHF.R.U64 R36, R36, 0x3, RZ ;  /* 0x0000000324247819 */ /* 0x000fe400000012ff */
[----:B------:R-:W-:-:S02]  /*16870*/  IADD3 R25, P4, R20, 0x2000, RZ ;  /* 0x0000200014197810 */ /* 0x000fc40007f9e0ff */
[C---:B------:R-:W-:Y:S02]  /*16880*/  IADD3 R29, P5, R20.reuse, 0x3000, RZ ;  /* 0x00003000141d7810 */ /* 0x040fe40007fbe0ff */
[C---:B------:R-:W-:Y:S02]  /*16890*/  IADD3 R33, P6, R20.reuse, 0x4000, RZ ;  /* 0x0000400014217810 */ /* 0x040fe40007fde0ff */
[----:B------:R-:W-:Y:S02]  /*168a0*/  IADD3 R41, P1, R20, 0x6000, RZ ;  /* 0x0000600014297810 */ /* 0x000fe40007f3e0ff */
[----:B------:R-:W-:Y:S01]  /*168b0*/  LOP3.LUT R36, R36, R37, RZ, 0x3c, !PT ;  /* 0x0000002524247212 */ /* 0x000fe200078e3cff */
[----:B------:R-:W-:Y:S01]  /*168c0*/  IMAD.X R37, RZ, RZ, R21, P0 ;  /* 0x000000ffff257224 */ /* 0x000fe200000e0615 */
[----:B------:R-:W-:Y:S02]  /*168d0*/  IADD3 R45, P2, R20, 0x7000, RZ ;  /* 0x00007000142d7810 */ /* 0x000fe40007f5e0ff */
[----:B------:R-:W-:-:S02]  /*168e0*/  SHF.R.U64 R12, R12, 0x3, RZ ;  /* 0x000000030c0c7819 */ /* 0x000fc400000012ff */
[----:B------:R-:W-:Y:S01]  /*168f0*/  IADD3 R65, P0, R20, 0xc000, RZ ;  /* 0x0000c00014417810 */ /* 0x000fe20007f1e0ff */
[----:B------:R-:W5:Y:S01]  /*16900*/  LD.E.128 R36, desc[UR40][R36.64] ;  /* 0x0000002824247980 */ /* 0x000f62000c101d00 */
[----:B------:R-:W-:Y:S02]  /*16910*/  LOP3.LUT R24, R25, 0x380, RZ, 0xc0, !PT ;  /* 0x0000038019187812 */ /* 0x000fe400078ec0ff */
[----:B------:R-:W-:Y:S02]  /*16920*/  LOP3.LUT R28, R29, 0x380, RZ, 0xc0, !PT ;  /* 0x000003801d1c7812 */ /* 0x000fe400078ec0ff */
[----:B------:R-:W-:Y:S02]  /*16930*/  LOP3.LUT R32, R33, 0x380, RZ, 0xc0, !PT ;  /* 0x0000038021207812 */ /* 0x000fe400078ec0ff */
[----:B------:R-:W-:Y:S02]  /*16940*/  LOP3.LUT R40, R41, 0x380, RZ, 0xc0, !PT ;  /* 0x0000038029287812 */ /* 0x000fe400078ec0ff */
[----:B------:R-:W-:-:S02]  /*16950*/  LOP3.LUT R44, R45, 0x380, RZ, 0xc0, !PT ;  /* 0x000003802d2c7812 */ /* 0x000fc400078ec0ff */
[----:B------:R-:W-:Y:S01]  /*16960*/  LOP3.LUT R12, R12, R13, RZ, 0x3c, !PT ;  /* 0x0000000d0c0c7212 */ /* 0x000fe200078e3cff */
[----:B------:R-:W-:Y:S01]  /*16970*/  IMAD.X R13, RZ, RZ, R21, P3 ;  /* 0x000000ffff0d7224 */ /* 0x000fe200018e0615 */
[----:B------:R-:W-:Y:S02]  /*16980*/  LOP3.LUT R64, R65, 0x380, RZ, 0xc0, !PT ;  /* 0x0000038041407812 */ /* 0x000fe400078ec0ff */
[----:B------:R-:W-:Y:S02]  /*16990*/  SHF.R.U64 R24, R24, 0x3, RZ ;  /* 0x0000000318187819 */ /* 0x000fe400000012ff */
[----:B------:R-:W-:Y:S01]  /*169a0*/  SHF.R.U64 R28, R28, 0x3, RZ ;  /* 0x000000031c1c7819 */ /* 0x000fe200000012ff */
[----:B------:R-:W5:Y:S01]  /*169b0*/  LD.E.128 R12, desc[UR40][R12.64] ;  /* 0x000000280c0c7980 */ /* 0x000f62000c101d00 */
[----:B------:R-:W-:Y:S02]  /*169c0*/  SHF.R.U64 R32, R32, 0x3, RZ ;  /* 0x0000000320207819 */ /* 0x000fe400000012ff */
[----:B------:R-:W-:-:S02]  /*169d0*/  SHF.R.U64 R40, R40, 0x3, RZ ;  /* 0x0000000328287819 */ /* 0x000fc400000012ff */
[----:B------:R-:W-:Y:S02]  /*169e0*/  IADD3 R49, P3, R20, 0x8000, RZ ;  /* 0x0000800014317810 */ /* 0x000fe40007f7e0ff */
        /* <DEDUP_REMOVED lines=10> */
[----:B------:R-:W-:Y:S01]  /*16a90*/  LOP3.LUT R48, R49, 0x380, RZ, 0xc0, !PT ;  /* 0x0000038031307812 */ /* 0x000fe200078ec0ff */
[----:B------:R-:W5:Y:S01]  /*16aa0*/  LD.E.128 R24, desc[UR40][R24.64] ;  /* 0x0000002818187980 */ /* 0x000f62000c101d00 */
        /* <DEDUP_REMOVED lines=8> */
[----:B------:R-:W-:Y:S01]  /*16b30*/  IADD3 R73, P2, R20, 0xe000, RZ ;  /* 0x0000e00014497810 */ /* 0x000fe20007f5e0ff */
[----:B------:R-:W5:Y:S01]  /*16b40*/  LD.E.128 R40, desc[UR40][R40.64] ;  /* 0x0000002828287980 */ /* 0x000f62000c101d00 */
[----:B------:R-:W-:Y:S01]  /*16b50*/  LOP3.LUT R64, R64, R65, RZ, 0x3c, !PT ;  /* 0x0000004140407212 */ /* 0x000fe200078e3cff */
[----:B------:R-:W-:Y:S01]  /*16b60*/  IMAD.X R65, RZ, RZ, R21, P0 ;  /* 0x000000ffff417224 */ /* 0x000fe200000e0615 */
[----:B------:R-:W-:Y:S01]  /*16b70*/  SHF.R.U64 R48, R48, 0x3, RZ ;  /* 0x0000000330307819 */ /* 0x000fe200000012ff */
[----:B------:R-:W5:Y:S01]  /*16b80*/  LD.E.128 R44, desc[UR40][R44.64] ;  /* 0x000000282c2c7980 */ /* 0x000f62000c101d00 */
[----:B---3--:R-:W-:-:S02]  /*16b90*/  ISETP.NE.AND P0, PT, R83, 0x1, PT ;  /* 0x000000015300780c */ /* 0x008fc40003f05270 */
[----:B------:R-:W-:Y:S01]  /*16ba0*/  LOP3.LUT R52, R53, 0x380, RZ, 0xc0, !PT ;  /* 0x0000038035347812 */ /* 0x000fe200078ec0ff */
        /* <DEDUP_REMOVED lines=8> */
[----:B------:R-:W-:Y:S02]  /*16c30*/  SHF.R.U64 R52, R52, 0x3, RZ ;  /* 0x0000000334347819 */ /* 0x000fe400000012ff */
[----:B------:R-:W-:Y:S02]  /*16c40*/  SHF.R.U64 R56, R56, 0x3, RZ ;  /* 0x0000000338387819 */ /* 0x000fe400000012ff */
[----:B------:R-:W-:Y:S01]  /*16c50*/  SHF.R.U64 R60, R60, 0x3, RZ ;  /* 0x000000033c3c7819 */ /* 0x000fe200000012ff */
[----:B------:R-:W5:Y:S01]  /*16c60*/  LD.E.128 R48, desc[UR40][R48.64] ;  /* 0x0000002830307980 */ /* 0x000f62000c101d00 */
[----:B------:R-:W-:Y:S02]  /*16c70*/  SHF.R.U64 R68, R68, 0x3, RZ ;  /* 0x0000000344447819 */ /* 0x000fe400000012ff */
[----:B------:R-:W-:-:S02]  /*16c80*/  SHF.R.U64 R72, R72, 0x3, RZ ;  /* 0x0000000348487819 */ /* 0x000fc400000012ff */
[----:B------:R-:W-:Y:S02]  /*16c90*/  IADD3 R11, P3, R20, 0xf000, RZ ;  /* 0x0000f000140b7810 */ /* 0x000fe40007f7e0ff */
        /* <DEDUP_REMOVED lines=14> */
[----:B------:R-:W-:Y:S01]  /*16d80*/  IMAD.MOV.U32 R9, RZ, RZ, R21 ;  /* 0x000000ffff097224 */ /* 0x000fe200078e0015 */
[----:B------:R-:W-:Y:S01]  /*16d90*/  LOP3.LUT R10, R11, 0x380, RZ, 0xc0, !PT ;  /* 0x000003800b0a7812 */ /* 0x000fe200078ec0ff */
[----:B------:R-:W-:Y:S01]  /*16da0*/  IMAD R21, R4, UR4, RZ ;  /* 0x0000000404157c24 */ /* 0x000fe2000f8e02ff */
[----:B------:R-:W5:Y:S01]  /*16db0*/  LD.E.128 R52, desc[UR40][R52.64] ;  /* 0x0000002834347980 */ /* 0x000f62000c101d00 */
[----:B------:R-:W0:Y:S01]  /*16dc0*/  @P0 LDC R4, c[0x0][0xcec] ;  /* 0x00033b00ff040b82 */ /* 0x000e220000000800 */
[----:B------:R-:W-:Y:S01]  /*16dd0*/  IMAD.IADD R81, R81, 0x1, -R82 ;  /* 0x0000000151517824 */ /* 0x000fe200078e0a52 */
[----:B------:R-:W-:Y:S01]  /*16de0*/  SHF.R.U64 R10, R10, 0x3, RZ ;  /* 0x000000030a0a7819 */ /* 0x000fe200000012ff */
[C---:B------:R-:W-:Y:S01]  /*16df0*/  IMAD R85, R2.reuse, UR5, R21 ;  /* 0x0000000502557c24 */ /* 0x040fe2000f8e0215 */
[----:B------:R-:W5:Y:S01]  /*16e00*/  LD.E.128 R56, desc[UR40][R56.64] ;  /* 0x0000002838387980 */ /* 0x000f62000c101d00 */
[----:B------:R-:W-:Y:S01]  /*16e10*/  IMAD.WIDE.U32 R20, R2, UR4, RZ ;  /* 0x0000000402147c25 */ /* 0x000fe2000f8e00ff */
[----:B------:R-:W-:Y:S01]  /*16e20*/  ULDC.64 UR4, c[0x0][0xbe8] ;  /* 0x0002fa0000047ab9 */ /* 0x000fe20000000a00 */
[----:B------:R-:W-:Y:S01]  /*16e30*/  SHF.R.S32.HI R82, RZ, 0x1f, R0 ;  /* 0x0000001fff527819 */ /* 0x000fe20000011400 */
[----:B------:R-:W1:Y:S01]  /*16e40*/  @P0 LDC R2, c[0x0][0xcf0] ;  /* 0x00033c00ff020b82 */ /* 0x000e620000000800 */
[----:B------:R-:W-:Y:S01]  /*16e50*/  IMAD.IADD R21, R21, 0x1, R85 ;  /* 0x0000000115157824 */ /* 0x000fe200078e0255 */
[----:B------:R-:W-:Y:S01]  /*16e60*/  LOP3.LUT R76, R10, R11, RZ, 0x3c, !PT ;  /* 0x0000000b0a4c7212 */ /* 0x000fe200078e3cff */
[----:B------:R-:W-:Y:S01]  /*16e70*/  IMAD R81, R81, 0x20, R80 ;  /* 0x0000002051517824 */ /* 0x000fe200078e0250 */
[----:B------:R-:W5:Y:S01]  /*16e80*/  LD.E.128 R8, desc[UR40][R8.64] ;  /* 0x0000002808087980 */ /* 0x000f62000c101d00 */
[----:B------:R-:W-:-:S03]  /*16e90*/  IMAD.WIDE.U32 R20, R186, UR4, R20 ;  /* 0x00000004ba147c25 */ /* 0x000fc6000f8e0014 */
[----:B------:R-:W5:Y:S01]  /*16ea0*/  LD.E.128 R60, desc[UR40][R60.64] ;  /* 0x000000283c3c7980 */ /* 0x000f62000c101d00 */
[----:B------:R-:W-:Y:S01]  /*16eb0*/  IMAD R21, R186, UR5, R21 ;  /* 0x00000005ba157c24 */ /* 0x000fe2000f8e0215 */
[----:B------:R-:W-:Y:S01]  /*16ec0*/  ULDC.64 UR4, c[0x0][0xbf0] ;  /* 0x0002fc0000047ab9 */ /* 0x000fe20000000a00 */
[----:B------:R-:W-:Y:S01]  /*16ed0*/  IMAD.IADD R89, R214, 0x1, R81 ;  /* 0x00000001d6597824 */ /* 0x000fe200078e0251 */
[----:B------:R-:W5:Y:S01]  /*16ee0*/  LD.E.128 R68, desc[UR40][R68.64] ;  /* 0x0000002844447980 */ /* 0x000f62000c101d00 */
[----:B------:R-:W-:-:S03]  /*16ef0*/  IMAD R85, R82, UR4, RZ ;  /* 0x0000000452557c24 */ /* 0x000fc6000f8e02ff */
[----:B------:R-:W5:Y:S01]  /*16f00*/  LD.E.128 R72, desc[UR40][R72.64] ;  /* 0x0000002848487980 */ /* 0x000f62000c101d00 */
[C---:B------:R-:W-:Y:S02]  /*16f10*/  IMAD R87, R0.reuse, UR5, R85 ;  /* 0x0000000500577c24 */ /* 0x040fe4000f8e0255 */
[----:B0-----:R-:W-:Y:S01]  /*16f20*/  @P0 IMAD.HI.U32 R85, R89, R4, RZ ;  /* 0x0000000459550227 */ /* 0x001fe200078e00ff */
[----:B------:R-:W5:Y:S01]  /*16f30*/  LD.E.128 R76, desc[UR40][R76.64] ;  /* 0x000000284c4c7980 */ /* 0x000f62000c101d00 */
[----:B------:R-:W0:Y:S02]  /*16f40*/  LDC R4, c[0x0][0xbc8] ;  /* 0x0002f200ff047b82 */ /* 0x000e240000000800 */
[----:B------:R-:W-:Y:S01]  /*16f50*/  IMAD.MOV.U32 R81, RZ, RZ, R89 ;  /* 0x000000ffff517224 */ /* 0x000fe200078e0059 */
[----:B-1----:R-:W-:Y:S01]  /*16f60*/  @P0 SHF.R.U32.HI R81, RZ, R2, R85 ;  /* 0x00000002ff510219 */ /* 0x002fe20000011655 */
[----:B------:R-:W-:Y:S01]  /*16f70*/  IMAD.WIDE.U32 R20, R0, UR4, R20 ;  /* 0x0000000400147c25 */ /* 0x000fe2000f8e0014 */
[----:B------:R-:W-:Y:S01]  /*16f80*/  ULDC.64 UR4, c[0x0][0xbe0] ;  /* 0x0002f80000047ab9 */ /* 0x000fe20000000a00 */
[----:B------:R-:W-:Y:S01]  /*16f90*/  @!PT LDS RZ, [RZ] ;  /* 0x00000000fffff984 */ /* 0x000fe20000000800 */
[----:B------:R-:W-:Y:S01]  /*16fa0*/  @!PT LDS RZ, [RZ] ;  /* 0x00000000fffff984 */ /* 0x000fe20000000800 */
[----:B------:R-:W-:Y:S01]  /*16fb0*/  @!PT LDS RZ, [RZ] ;  /* 0x00000000fffff984 */ /* 0x000fe20000000800 */
[----:B------:R-:W-:Y:S01]  /*16fc0*/  @!PT LDS RZ, [RZ] ;  /* 0x00000000fffff984 */ /* 0x000fe20000000800 */
[----:B------:R1:W-:Y:S06]  /*16fd0*/  MEMBAR.ALL.CTA ;  /* 0x0000000000007992 */ /* 0x0003ec0000008000 */
[----:B-1----:R-:W1:Y:S01]  /*16fe0*/  FENCE.VIEW.ASYNC.S ;  /* 0x00000000000073c6 */ /* 0x002e620000000000 */
[----:B------:R-:W-:-:S04]  /*16ff0*/  IMAD.MOV R0, RZ, RZ, -R81 ;  /* 0x000000ffff007224 */ /* 0x000fc800078e0a51 */
[----:B------:R-:W-:Y:S01]  /*17000*/  IMAD R85, R83, R0, R89 ;  /* 0x0000000053557224 */ /* 0x000fe200078e0259 */
[----:B------:R-:W-:Y:S01]  /*17010*/  SHF.R.S32.HI R0, RZ, 0x1f, R81 ;  /* 0x0000001fff007819 */ /* 0x000fe20000011451 */
[----:B------:R-:W-:-:S04]  /*17020*/  IMAD.IADD R21, R21, 0x1, R87 ;  /* 0x0000000115157824 */ /* 0x000fc800078e0257 */
[----:B------:R-:W-:Y:S02]  /*17030*/  IMAD R0, R0, UR4, RZ ;  /* 0x0000000400007c24 */ /* 0x000fe4000f8e02ff */
        /* <DEDUP_REMOVED lines=9> */
[----:B------:R-:W-:Y:S02]  /*170d0*/  VIADD R0, R17, 0x38820 ;  /* 0x0003882011007836 */ /* 0x000fe40000000000 */
[----:B------:R-:W-:Y:S01]  /*170e0*/  IMAD.IADD R21, R21, 0x1, R81 ;  /* 0x0000000115157824 */ /* 0x000fe200078e0251 */
[C---:B------:R-:W-:Y:S01]  /*170f0*/  LEA R81, P0, R20.reuse, UR4, 0x1 ;  /* 0x0000000414517c11 */ /* 0x040fe2000f8008ff */
[C---:B------:R-:W-:Y:S01]  /*17100*/  VIADD R164, R195.reuse, 0x40 ;  /* 0x00000040c3a47836 */ /* 0x040fe20000000000 */
[----:B------:R-:W-:Y:S02]  /*17110*/  PRMT R0, RZ, 0x654, R0 ;  /* 0x00000654ff007816 */ /* 0x000fe40000000000 */
[----:B------:R-:W-:Y:S01]  /*17120*/  LEA.HI.X R82, R20, UR5, R21, 0x1, P0 ;  /* 0x0000000514527c11 */ /* 0x000fe200080f0c15 */
[C---:B------:R-:W-:Y:S01]  /*17130*/  VIADD R162, R195.reuse, 0x80 ;  /* 0x00000080c3a27836 */ /* 0x040fe20000000000 */
[-C--:B0-----:R-:W-:Y:S01]  /*17140*/  ISETP.GE.AND P0, PT, R164, R4.reuse, PT ;  /* 0x00000004a400720c */ /* 0x081fe20003f06270 */
[----:B-1----:R0:W-:Y:S01]  /*17150*/  SYNCS.ARRIVE.TRANS64.RED.A1T0 RZ, [R0+URZ], RZ ;  /* 0x000000ff00ff79a7 */ /* 0x0021e2000810043f */
[C---:B------:R-:W-:Y:S01]  /*17160*/  ISETP.GE.AND P1, PT, R195.reuse, R4, PT ;  /* 0x00000004c300720c */ /* 0x040fe20003f26270 */
[----:B------:R-:W-:-:S02]  /*17170*/  VIADD R160, R195, 0xc0 ;  /* 0x000000c0c3a07836 */ /* 0x000fc40000000000 */
[----:B------:R-:W-:Y:S01]  /*17180*/  IMAD R83, R3, R83, RZ ;  /* 0x0000005303537224 */ /* 0x000fe200078e02ff */
[----:B0-----:R-:W-:Y:S02]  /*17190*/  SEL R0, RZ, 0xffffffff, P0 ;  /* 0xffffffffff007807 */ /* 0x001fe40000000000 */
[----:B------:R-:W-:-:S03]  /*171a0*/  ISETP.GE.AND P0, PT, R162, R4, PT ;  /* 0x00000004a200720c */ /* 0x000fc60003f06270 */
[----:B------:R-:W-:Y:S01]  /*171b0*/  IMAD.SHL.U32 R3, R0, 0x2, RZ ;  /* 0x0000000200037824 */ /* 0x000fe200078e00ff */
[----:B------:R-:W-:Y:S02]  /*171c0*/  SEL R0, RZ, 0x1, P1 ;  /* 0x00000001ff007807 */ /* 0x000fe40000800000 */
[----:B------:R-:W-:Y:S01]  /*171d0*/  SEL R2, RZ, 0xffffffff, P0 ;  /* 0xffffffffff027807 */ /* 0x000fe20000000000 */
[----:B------:R-:W-:Y:S01]  /*171e0*/  VIADD R158, R195, 0x100 ;  /* 0x00000100c39e7836 */ /* 0x000fe20000000000 */
[-C--:B------:R-:W-:Y:S02]  /*171f0*/  ISETP.GE.AND P0, PT, R160, R4.reuse, PT ;  /* 0x00000004a000720c */ /* 0x080fe40003f06270 */
[----:B------:R-:W-:Y:S01]  /*17200*/  LOP3.LUT R0, R3, 0x2, R0, 0xe2, !PT ;  /* 0x0000000203007812 */ /* 0x000fe200078ee200 */
[----:B------:R-:W-:Y:S01]  /*17210*/  IMAD.SHL.U32 R3, R2, 0x4, RZ ;  /* 0x0000000402037824 */ /* 0x000fe200078e00ff */
[----:B------:R-:W-:Y:S01]  /*17220*/  SEL R2, RZ, 0xffffffff, P0 ;  /* 0xffffffffff027807 */ /* 0x000fe20000000000 */
[----:B------:R-:W-:Y:S01]  /*17230*/  VIADD R156, R195, 0x140 ;  /* 0x00000140c39c7836 */ /* 0x000fe20000000000 */
[----:B------:R-:W-:-:S02]  /*17240*/  ISETP.GE.AND P0, PT, R158, R4, PT ;  /* 0x000000049e00720c */ /* 0x000fc40003f06270 */
[----:B------:R-:W-:Y:S01]  /*17250*/  LOP3.LUT R0, R3, 0x4, R0, 0xe2, !PT ;  /* 0x0000000403007812 */ /* 0x000fe200078ee200 */
[----:B------:R-:W-:Y:S01]  /*17260*/  IMAD.SHL.U32 R3, R2, 0x8, RZ ;  /* 0x0000000802037824 */ /* 0x000fe200078e00ff */
[----:B------:R-:W-:Y:S02]  /*17270*/  SEL R2, RZ, 0xffffffff, P0 ;  /* 0xffffffffff027807 */ /* 0x000fe40000000000 */
[-C--:B------:R-:W-:Y:S02]  /*17280*/  ISETP.GE.AND P0, PT, R156, R4.reuse, PT ;  /* 0x000000049c00720c */ /* 0x080fe40003f06270 */
[----:B------:R-:W-:Y:S01]  /*17290*/  LOP3.LUT R0, R3, 0x8, R0, 0xe2, !PT ;  /* 0x0000000803007812 */ /* 0x000fe200078ee200 */
[----:B------:R-:W-:Y:S01]  /*172a0*/  IMAD.SHL.U32 R3, R2, 0x10, RZ ;  /* 0x0000001002037824 */ /* 0x000fe200078e00ff */
[----:B------:R-:W-:Y:S01]  /*172b0*/  SEL R2, RZ, 0xffffffff, P0 ;  /* 0xffffffffff027807 */ /* 0x000fe20000000000 */
[----:B------:R-:W-:Y:S02]  /*172c0*/  VIADD R154, R195, 0x180 ;  /* 0x00000180c39a7836 */ /* 0x000fe40000000000 */
[----:B------:R-:W-:Y:S01]  /*172d0*/  IMAD.IADD R214, R80, 0x1, R214 ;  /* 0x0000000150d67824 */ /* 0x000fe200078e02d6 */
[----:B------:R-:W-:Y:S01]  /*172e0*/  LOP3.LUT R0, R3, 0x10, R0, 0xe2, !PT ;  /* 0x0000001003007812 */ /* 0x000fe200078ee200 */
[----:B------:R-:W-:Y:S01]  /*172f0*/  IMAD.SHL.U32 R3, R2, 0x20, RZ ;  /* 0x0000002002037824 */ /* 0x000fe200078e00ff */
[----:B------:R-:W-:Y:S01]  /*17300*/  ISETP.GE.AND P0, PT, R154, R4, PT ;  /* 0x000000049a00720c */ /* 0x000fe20003f06270 */
[----:B------:R-:W-:Y:S01]  /*17310*/  VIADD R152, R195, 0x1c0 ;  /* 0x000001c0c3987836 */ /* 0x000fe20000000000 */
[----:B------:R-:W-:-:S02]  /*17320*/  ISETP.GE.AND P1, PT, R214, R83, PT ;  /* 0x00000053d600720c */ /* 0x000fc40003f26270 */
[----:B------:R-:W-:Y:S02]  /*17330*/  LOP3.LUT R0, R3, 0x20, R0, 0xe2, !PT ;  /* 0x0000002003007812 */ /* 0x000fe400078ee200 */
[----:B------:R-:W-:Y:S02]  /*17340*/  SEL R3, RZ, 0x40, P0 ;  /* 0x00000040ff037807 */ /* 0x000fe40000000000 */
[----:B------:R-:W-:Y:S02]  /*17350*/  ISETP.GE.AND P0, PT, R152, R4, PT ;  /* 0x000000049800720c */ /* 0x000fe40003f06270 */
[----:B------:R-:W-:Y:S02]  /*17360*/  LOP3.LUT R80, R0, R3, RZ, 0xfc, !PT ;  /* 0x0000000300507212 */ /* 0x000fe400078efcff */
[----:B------:R-:W-:Y:S01]  /*17370*/  SEL R3, RZ, 0x80, P0 ;  /* 0x00000080ff037807 */ /* 0x000fe20000000000 */
[C---:B------:R-:W-:Y:S02]  /*17380*/  VIADD R153, R195.reuse, 0x1c0 ;  /* 0x000001c0c3997836 */ /* 0x040fe40000000000 */
[C---:B------:R-:W-:Y:S01]  /*17390*/  VIADD R155, R195.reuse, 0x180 ;  /* 0x00000180c39b7836 */ /* 0x040fe20000000000 */
[----:B------:R-:W-:Y:S01]  /*173a0*/  LOP3.LUT R0, R80, R3, RZ, 0xfc, !PT ;  /* 0x0000000350007212 */ /* 0x000fe200078efcff */
[----:B------:R-:W-:-:S02]  /*173b0*/  VIADD R157, R195, 0x140 ;  /* 0x00000140c39d7836 */ /* 0x000fc40000000000 */
[C---:B------:R-:W-:Y:S02]  /*173c0*/  VIADD R159, R195.reuse, 0x100 ;  /* 0x00000100c39f7836 */ /* 0x040fe40000000000 */
[C---:B------:R-:W-:Y:S02]  /*173d0*/  VIADD R161, R195.reuse, 0xc0 ;  /* 0x000000c0c3a17836 */ /* 0x040fe40000000000 */
        /* <DEDUP_REMOVED lines=17> */
[----:B-12---:R-:W-:-:S05]  /*174f0*/  @!P0 IMAD.WIDE R20, R195, 0x2, R2 ;  /* 0x00000002c3148825 */ /* 0x006fca00078e0202 */
[----:B-----5:R0:W-:Y:S01]  /*17500*/  @!P0 ST.E.128 desc[UR40][R20.64], R8 ;  /* 0x0000000814008985 */ /* 0x0201e2000c101d28 */
[----:B------:R-:W-:-:S13]  /*17510*/  ISETP.GE.AND P0, PT, R164, R4, PT ;  /* 0x00000004a400720c */ /* 0x000fda0003f06270 */
[-C--:B0-----:R-:W-:Y:S02]  /*17520*/  @!P0 LEA R8, P1, R164, R2.reuse, 0x1 ;  /* 0x00000002a4088211 */ /* 0x081fe400078208ff */
[----:B------:R-:W-:Y:S02]  /*17530*/  @!P3 LEA R10, P6, R160, R2, 0x1 ;  /* 0x00000002a00ab211 */ /* 0x000fe400078c08ff */
[-C--:B------:R-:W-:Y:S02]  /*17540*/  @!P0 LEA.HI.X R9, R164, R3.reuse, R165, 0x1, P1 ;  /* 0x00000003a4098211 */ /* 0x080fe400008f0ca5 */
[----:B------:R-:W-:Y:S02]  /*17550*/  ISETP.GE.AND P1, PT, R156, R4, PT ;  /* 0x000000049c00720c */ /* 0x000fe40003f26270 */
[----:B------:R-:W-:Y:S01]  /*17560*/  @!P3 LEA.HI.X R11, R160, R3, R161, 0x1, P6 ;  /* 0x00000003a00bb211 */ /* 0x000fe200030f0ca1 */
[----:B------:R0:W-:Y:S01]  /*17570*/  @!P0 ST.E.128 desc[UR40][R8.64], R24 ;  /* 0x0000001808008985 */ /* 0x0001e2000c101d28 */
[----:B------:R-:W-:-:S09]  /*17580*/  LOP3.LUT P0, RZ, R80, 0x40, RZ, 0xc0, !PT ;  /* 0x0000004050ff7812 */ /* 0x000fd2000780c0ff */
[----:B------:R-:W-:-:S04]  /*17590*/  @!P1 LEA R20, P6, R156, R2, 0x1 ;  /* 0x000000029c149211 */ /* 0x000fc800078c08ff */
[----:B------:R-:W-:Y:S02]  /*175a0*/  @!P1 LEA.HI.X R21, R156, R3, R157, 0x1, P6 ;  /* 0x000000039c159211 */ /* 0x000fe400030f0c9d */
[----:B0-----:R-:W-:-:S04]  /*175b0*/  @!P5 LEA R8, P4, R162, R2, 0x1 ;  /* 0x00000002a208d211 */ /* 0x001fc800078808ff */
        /* <DEDUP_REMOVED lines=14> */
.L_x_5345:
[----:B------:R-:W-:Y:S05]  /*176a0*/  BSYNC B1 ;  /* 0x0000000000017941 */ /* 0x000fea0003800000 */
.L_x_5344:
        /* <DEDUP_REMOVED lines=11> */
[----:B-12--5:R-:W-:Y:S02]  /*17760*/  @!P6 IMAD.WIDE R8, R195, 0x2, R2 ;  /* 0x00000002c308e825 */ /* 0x026fe400078e0202 */
[----:B------:R-:W-:-:S03]  /*17770*/  @!P5 LEA R10, P4, R164, R2, 0x1 ;  /* 0x00000002a40ad211 */ /* 0x000fc600078808ff */
        /* <DEDUP_REMOVED lines=25> */
.L_x_5343:
[----:B01----:R-:W2:Y:S01]  /*17910*/  LDL.LU R10, [R1+0x64] ;  /* 0x00006400010a7983 */ /* 0x003ea20000300800 */
[----:B------:R-:W-:Y:S01]  /*17920*/  ULDC.64 UR4, c[0x0][0xc08] ;  /* 0x0003020000047ab9 */ /* 0x000fe20000000a00 */
[----:B------:R-:W0:Y:S02]  /*17930*/  LDC R11, c[0x0][0xce8] ;  /* 0x00033a00ff0b7b82 */ /* 0x000e240000000800 */
[----:B------:R-:W3:Y:S01]  /*17940*/  LDL R12, [R1+0x18] ;  /* 0x00001800010c7983 */ /* 0x000ee20000100800 */
[----:B------:R-:W-:Y:S01]  /*17950*/  IMAD R4, R4, UR4, RZ ;  /* 0x0000000404047c24 */ /* 0x000fe2000f8e02ff */
[----:B------:R-:W-:Y:S01]  /*17960*/  BSSY B1, `(.L_x_5347) ;  /* 0x0000110000017945 */ /* 0x000fe20003800000 */
[----:B------:R-:W-:-:S04]  /*17970*/  IMAD.WIDE.U32 R8, R2, UR4, RZ ;  /* 0x0000000402087c25 */ /* 0x000fc8000f8e00ff */
[----:B------:R-:W-:Y:S01]  /*17980*/  IMAD R4, R2, UR5, R4 ;  /* 0x0000000502047c24 */ /* 0x000fe2000f8e0204 */
[----:B------:R-:W-:Y:S01]  /*17990*/  ULDC.64 UR4, c[0x0][0xc38] ;  /* 0x00030e0000047ab9 */ /* 0x000fe20000000a00 */
[----:B------:R-:W-:Y:S01]  /*179a0*/  SHF.R.S32.HI R2, RZ, 0x1f, R0 ;  /* 0x0000001fff027819 */ /* 0x000fe20000011400 */
[C---:B------:R-:W-:Y:S02]  /*179b0*/  VIADD R21, R212.reuse, 0xf8 ;  /* 0x000000f8d4157836 */ /* 0x040fe40000000000 */
[----:B------:R-:W-:Y:S02]  /*179c0*/  IMAD.IADD R9, R9, 0x1, R4 ;  /* 0x0000000109097824 */ /* 0x000fe400078e0204 */
[----:B------:R-:W-:Y:S01]  /*179d0*/  VIADD R153, R212, 0xf0 ;  /* 0x000000f0d4997836 */ /* 0x000fe20000000000 */
[----:B------:R-:W-:Y:S01]  /*179e0*/  SHF.R.S32.HI R21, RZ, 0x1f, R21 ;  /* 0x0000001fff157819 */ /* 0x000fe20000011415 */
[----:B------:R-:W-:-:S03]  /*179f0*/  IMAD.WIDE.U32 R8, R186, UR4, R8 ;  /* 0x00000004ba087c25 */ /* 0x000fc6000f8e0008 */
[----:B------:R-:W-:Y:S01]  /*17a00*/  SHF.R.S32.HI R153, RZ, 0x1f, R153 ;  /* 0x0000001fff997819 */ /* 0x000fe20000011499 */
[----:B------:R-:W-:Y:S01]  /*17a10*/  IMAD R9, R186, UR5, R9 ;  /* 0x00000005ba097c24 */ /* 0x000fe2000f8e0209 */
[----:B------:R-:W-:Y:S01]  /*17a20*/  ULDC.64 UR4, c[0x0][0xc40] ;  /* 0x0003100000047ab9 */ /* 0x000fe20000000a00 */
[----:B0-----:R-:W-:Y:S01]  /*17a30*/  ISETP.NE.AND P0, PT, R11, 0x1, PT ;  /* 0x000000010b00780c */ /* 0x001fe20003f05270 */
[----:B------:R-:W-:Y:S02]  /*17a40*/  IMAD R2, R2, UR4, RZ ;  /* 0x0000000402027c24 */ /* 0x000fe4000f8e02ff */
[----:B------:R-:W-:-:S04]  /*17a50*/  IMAD.WIDE.U32 R8, R0, UR4, R8 ;  /* 0x0000000400087c25 */ /* 0x000fc8000f8e0008 */
[----:B------:R-:W-:Y:S01]  /*17a60*/  IMAD R2, R0, UR5, R2 ;  /* 0x0000000500027c24 */ /* 0x000fe2000f8e0202 */
[----:B------:R-:W-:Y:S01]  /*17a70*/  ULDC.64 UR4, c[0x0][0xc48] ;  /* 0x0003120000047ab9 */ /* 0x000fe20000000a00 */
[C---:B------:R-:W-:Y:S02]  /*17a80*/  VIADD R155, R212.reuse, 0xe8 ;  /* 0x000000e8d49b7836 */ /* 0x040fe40000000000 */
[----:B------:R-:W-:Y:S02]  /*17a90*/  IMAD.IADD R9, R9, 0x1, R2 ;  /* 0x0000000109097824 */ /* 0x000fe400078e0202 */
[----:B------:R-:W0:Y:S01]  /*17aa0*/  @P0 LDC R0, c[0x0][0xcf0] ;  /* 0x00033c00ff000b82 */ /* 0x000e220000000800 */
        /* <DEDUP_REMOVED lines=74> */
[--C-:B---3--:R-:W-:Y:S02]  /*17f50*/  IMAD.IADD R2, R12, 0x1, R214.reuse ;  /* 0x000000010c027824 */ /* 0x108fe400078e02d6 */
[----:B------:R-:W-:Y:S02]  /*17f60*/  IMAD.IADD R214, R193, 0x1, R214 ;  /* 0x00000001c1d67824 */ /* 0x000fe400078e02d6 */
[----:B------:R-:W-:Y:S02]  /*17f70*/  IMAD.MOV.U32 R4, RZ, RZ, R2 ;  /* 0x000000ffff047224 */ /* 0x000fe400078e0002 */
        /* <DEDUP_REMOVED lines=168> */
[----:B------:R-:W-:Y:S02]  /*18a00*/  @!P5 LEA R14, P0, R20, R14, 0x2 ;  /* 0x0000000e140ed211 */ /* 0x000fe400078010ff */
[-C--:B------:R-:W-:Y:S01]  /*18a10*/  @!P2 LEA.HI.X R9, R152, R11.reuse, R153, 0x2, P1 ;  /* 0x0000000b9809a211 */ /* 0x080fe200008f1499 */
[----:B------:R0:W-:Y:S01]  /*18a20*/  @!P3 ST.E.64 desc[UR40][R12.64], R140 ;  /* 0x0000008c0c00b985 */ /* 0x0001e2000c101b28 */
[----:B------:R-:W-:-:S03]  /*18a30*/  @!P5 LEA.HI.X R15, R20, R11, R21, 0x2, P0 ;  /* 0x0000000b140fd211 */ /* 0x000fc600000f1415 */
[----:B------:R0:W-:Y:S04]  /*18a40*/  @!P2 ST.E.64 desc[UR40][R8.64], R144 ;  /* 0x000000900800a985 */ /* 0x0001e8000c101b28 */
[----:B------:R0:W-:Y:S02]  /*18a50*/  @!P5 ST.E.64 desc[UR40][R14.64], R148 ;  /* 0x000000940e00d985 */ /* 0x0001e4000c101b28 */
.L_x_5348:
[----:B------:R-:W-:Y:S05]  /*18a60*/  BSYNC B1 ;  /* 0x0000000000017941 */ /* 0x000fea0003800000 */
.L_x_5347:
[----:B0-----:R-:W-:Y:S01]  /*18a70*/  VIADD R3, R214, 0x8 ;  /* 0x00000008d6037836 */ /* 0x001fe20000000000 */
[----:B------:R0:W3:Y:S04]  /*18a80*/  SHFL.IDX PT, R12, R10, 0x1, 0x1c1f ;  /* 0x003c1f000a0c7f89 */ /* 0x0000e800000e0000 */
[----:B------:R-:W-:Y:S01]  /*18a90*/  ISETP.GE.AND P0, PT, R3, R0, PT ;  /* 0x000000000300720c */ /* 0x000fe20003f06270 */
[----:B------:R-:W4:-:S12]  /*18aa0*/  SHFL.IDX PT, R4, R4, 0x1, 0x1c1f ;  /* 0x003c1f0004047f89 */ /* 0x000f1800000e0000 */
[----:B0-----:R-:W-:Y:S05]  /*18ab0*/  @P0 BRA `(.L_x_5346) ;  /* 0x0000001800600947 */ /* 0x001fea0003800000 */
[C---:B------:R-:W-:Y:S01]  /*18ac0*/  VIADD R13, R212.reuse, 0x8 ;  /* 0x00000008d40d7836 */ /* 0x040fe20000000000 */
[----:B------:R-:W-:Y:S01]  /*18ad0*/  ULDC UR4, c[0x0][0xbc8] ;  /* 0x0002f20000047ab9 */ /* 0x000fe20000000800 */
[C---:B------:R-:W-:Y:S01]  /*18ae0*/  VIADD R25, R212.reuse, 0x10 ;  /* 0x00000010d4197836 */ /* 0x040fe20000000000 */
[C---:B------:R-:W-:Y:S01]  /*18af0*/  ISETP.GE.AND P2, PT, R212.reuse, UR4, PT ;  /* 0x00000004d4007c0c */ /* 0x040fe2000bf46270 */
[C---:B--2---:R-:W-:Y:S01]  /*18b00*/  VIADD R11, R212.reuse, 0x18 ;  /* 0x00000018d40b7836 */ /* 0x044fe20000000000 */
[----:B------:R-:W-:Y:S01]  /*18b10*/  ISETP.GE.AND P5, PT, R13, UR4, PT ;  /* 0x000000040d007c0c */ /* 0x000fe2000bfa6270 */
[C---:B-1----:R-:W-:Y:S01]  /*18b20*/  VIADD R14, R212.reuse, 0x8 ;  /* 0x00000008d40e7836 */ /* 0x042fe20000000000 */
[----:B------:R-:W-:Y:S01]  /*18b30*/  ISETP.GE.AND P3, PT, R25, UR4, PT ;  /* 0x0000000419007c0c */ /* 0x000fe2000bf66270 */
[C---:B------:R-:W-:Y:S01]  /*18b40*/  VIADD R28, R212.reuse, 0x10 ;  /* 0x00000010d41c7836 */ /* 0x040fe20000000000 */
[----:B------:R-:W-:Y:S01]  /*18b50*/  ISETP.GE.AND P4, PT, R11, UR4, PT ;  /* 0x000000040b007c0c */ /* 0x000fe2000bf86270 */
[----:B------:R-:W-:Y:S01]  /*18b60*/  VIADD R24, R212, 0x18 ;  /* 0x00000018d4187836 */ /* 0x000fe20000000000 */
[----:B------:R-:W-:-:S02]  /*18b70*/  SHF.R.S32.HI R14, RZ, 0x1f, R14 ;  /* 0x0000001fff0e7819 */ /* 0x000fc4000001140e */
[----:B------:R-:W-:Y:S02]  /*18b80*/  SHF.R.S32.HI R15, RZ, 0x1f, R212 ;  /* 0x0000001fff0f7819 */ /* 0x000fe400000114d4 */
[----:B------:R-:W-:Y:S02]  /*18b90*/  SHF.R.S32.HI R28, RZ, 0x1f, R28 ;  /* 0x0000001fff1c7819 */ /* 0x000fe4000001141c */
[CC--:B----4-:R-:W-:Y:S02]  /*18ba0*/  @!P2 LEA R2, P0, R212.reuse, R4.reuse, 0x2 ;  /* 0x00000004d402a211 */ /* 0x0d0fe400078010ff */
[C---:B------:R-:W-:Y:S02]  /*18bb0*/  @!P5 LEA R8, P1, R13.reuse, R4, 0x2 ;  /* 0x000000040d08d211 */ /* 0x040fe400078210ff */
[CC--:B---3--:R-:W-:Y:S01]  /*18bc0*/  @!P2 LEA.HI.X R3, R212.reuse, R12.reuse, R15, 0x2, P0 ;  /* 0x0000000cd403a211 */ /* 0x0c8fe200000f140f */
[C---:B------:R-:W-:Y:S01]  /*18bd0*/  VIADD R15, R212.reuse, 0x28 ;  /* 0x00000028d40f7836 */ /* 0x040fe20000000000 */
[----:B------:R-:W-:Y:S01]  /*18be0*/  @!P5 LEA.HI.X R9, R13, R12, R14, 0x2, P1 ;  /* 0x0000000c0d09d211 */ /* 0x000fe200008f140e */
[C---:B------:R-:W-:Y:S01]  /*18bf0*/  VIADD R14, R212.reuse, 0x20 ;  /* 0x00000020d40e7836 */ /* 0x040fe20000000000 */
[----:B------:R-:W-:Y:S01]  /*18c00*/  SHF.R.S32.HI R24, RZ, 0x1f, R24 ;  /* 0x0000001fff187819 */ /* 0x000fe20000011418 */
[----:B------:R0:W-:Y:S01]  /*18c10*/  @!P2 ST.E.64 desc[UR40][R2.64], R26 ;  /* 0x0000001a0200a985 */ /* 0x0001e2000c101b28 */
[----:B------:R-:W-:Y:S01]  /*18c20*/  ISETP.GE.AND P1, PT, R15, UR4, PT ;  /* 0x000000040f007c0c */ /* 0x000fe2000bf26270 */
[----:B------:R-:W-:Y:S01]  /*18c30*/  VIADD R13, R212, 0x30 ;  /* 0x00000030d40d7836 */ /* 0x000fe20000000000 */
[----:B------:R-:W-:Y:S01]  /*18c40*/  ISETP.GE.AND P0, PT, R14, UR4, PT ;  /* 0x000000040e007c0c */ /* 0x000fe2000bf06270 */
[----:B------:R1:W-:Y:S03]  /*18c50*/  @!P5 ST.E.64 desc[UR40][R8.64], R30 ;  /* 0x0000001e0800d985 */ /* 0x0003e6000c101b28 */
[----:B------:R-:W-:-:S02]  /*18c60*/  ISETP.GE.AND P2, PT, R13, UR4, PT ;  /* 0x000000040d007c0c */ /* 0x000fc4000bf46270 */
[-C--:B0-----:R-:W-:Y:S02]  /*18c70*/  @!P3 LEA R2, P5, R25, R4.reuse, 0x2 ;  /* 0x000000041902b211 */ /* 0x081fe400078a10ff */
[----:B-1----:R-:W-:Y:S02]  /*18c80*/  @!P4 LEA R8, P6, R11, R4, 0x2 ;  /* 0x000000040b08c211 */ /* 0x002fe400078c10ff */
[-C--:B------:R-:W-:Y:S02]  /*18c90*/  @!P3 LEA.HI.X R3, R25, R12.reuse, R28, 0x2, P5 ;  /* 0x0000000c1903b211 */ /* 0x080fe400028f141c */
[----:B------:R-:W-:Y:S01]  /*18ca0*/  @!P4 LEA.HI.X R9, R11, R12, R24, 0x2, P6 ;  /* 0x0000000c0b09c211 */ /* 0x000fe200030f1418 */
[----:B------:R-:W-:-:S04]  /*18cb0*/  VIADD R24, R212, 0x20 ;  /* 0x00000020d4187836 */ /* 0x000fc80000000000 */
[-C--:B------:R-:W-:Y:S01]  /*18cc0*/  @!P2 LEA R10, P6, R13, R4.reuse, 0x2 ;  /* 0x000000040d0aa211 */ /* 0x080fe200078c10ff */
[----:B------:R0:W-:Y:S01]  /*18cd0*/  @!P3 ST.E.64 desc[UR40][R2.64], R34 ;  /* 0x000000220200b985 */ /* 0x0001e2000c101b28 */
[----:B------:R-:W-:Y:S02]  /*18ce0*/  ISETP.GE.AND P3, PT, R211, UR4, PT ;  /* 0x00000004d3007c0c */ /* 0x000fe4000bf66270 */
[----:B------:R-:W-:Y:S01]  /*18cf0*/  SHF.R.S32.HI R24, RZ, 0x1f, R24 ;  /* 0x0000001fff187819 */ /* 0x000fe20000011418 */
[----:B------:R1:W-:Y:S01]  /*18d00*/  @!P4 ST.E.64 desc[UR40][R8.64], R38 ;  /* 0x000000260800c985 */ /* 0x0003e2000c101b28 */
[----:B0-----:R-:W-:-:S04]  /*18d10*/  @!P0 LEA R2, P4, R14, R4, 0x2 ;  /* 0x000000040e028211 */ /* 0x001fc800078810ff */
[----:B------:R-:W-:Y:S01]  /*18d20*/  @!P0 LEA.HI.X R3, R14, R12, R24, 0x2, P4 ;  /* 0x0000000c0e038211 */ /* 0x000fe200020f1418 */
[C---:B------:R-:W-:Y:S01]  /*18d30*/  VIADD R24, R212.reuse, 0x28 ;  /* 0x00000028d4187836 */ /* 0x040fe20000000000 */
[C---:B-1----:R-:W-:Y:S01]  /*18d40*/  @!P1 LEA R8, P5, R15.reuse, R4, 0x2 ;  /* 0x000000040f089211 */ /* 0x042fe200078a10ff */
[----:B------:R-:W-:Y:S01]  /*18d50*/  VIADD R14, R212, 0x30 ;  /* 0x00000030d40e7836 */ /* 0x000fe20000000000 */
[----:B------:R-:W-:Y:S01]  /*18d60*/  ISETP.GE.AND P4, PT, R208, UR4, PT ;  /* 0x00000004d0007c0c */ /* 0x000fe2000bf86270 */
[----:B------:R0:W-:Y:S01]  /*18d70*/  @!P0 ST.E.64 desc[UR40][R2.64], R42 ;  /* 0x0000002a02008985 */ /* 0x0001e2000c101b28 */
[----:B------:R-:W-:Y:S02]  /*18d80*/  SHF.R.S32.HI R24, RZ, 0x1f, R24 ;  /* 0x0000001fff187819 */ /* 0x000fe40000011418 */
[----:B------:R-:W-:Y:S02]  /*18d90*/  SHF.R.S32.HI R14, RZ, 0x1f, R14 ;  /* 0x0000001fff0e7819 */ /* 0x000fe4000001140e */
[----:B------:R-:W-:-:S02]  /*18da0*/  @!P1 LEA.HI.X R9, R15, R12, R24, 0x2, P5 ;  /* 0x0000000c0f099211 */ /* 0x000fc400028f1418 */
[----:B------:R-:W-:Y:S02]  /*18db0*/  ISETP.GE.AND P5, PT, R206, UR4, PT ;  /* 0x00000004ce007c0c */ /* 0x000fe4000bfa6270 */
[----:B------:R-:W-:Y:S01]  /*18dc0*/  @!P2 LEA.HI.X R11, R13, R12, R14, 0x2, P6 ;  /* 0x0000000c0d0ba211 */ /* 0x000fe200030f140e */
[----:B------:R1:W-:Y:S01]  /*18dd0*/  @!P1 ST.E.64 desc[UR40][R8.64], R46 ;  /* 0x0000002e08009985 */ /* 0x0003e2000c101b28 */
[----:B------:R-:W-:Y:S02]  /*18de0*/  ISETP.GE.AND P0, PT, R204, UR4, PT ;  /* 0x00000004cc007c0c */ /* 0x000fe4000bf06270 */
[----:B------:R-:W-:Y:S01]  /*18df0*/  ISETP.GE.AND P1, PT, R202, UR4, PT ;  /* 0x00000004ca007c0c */ /* 0x000fe2000bf26270 */
[----:B------:R2:W-:Y:S01]  /*18e00*/  @!P2 ST.E.64 desc[UR40][R10.64], R50 ;  /* 0x000000320a00a985 */ /* 0x0005e2000c101b28 */
[----:B0-----:R-:W-:-:S04]  /*18e10*/  @!P3 LEA R2, P6, R211, R4, 0x2 ;  /* 0x00000004d302b211 */ /* 0x001fc800078c10ff */
[----:B------:R-:W-:Y:S02]  /*18e20*/  @!P3 LEA.HI.X R3, R211, R12, R213, 0x2, P6 ;  /* 0x0000000cd303b211 */ /* 0x000fe400030f14d5 */
[----:B-1----:R-:W-:-:S03]  /*18e30*/  @!P4 LEA R8, P2, R208, R4, 0x2 ;  /* 0x00000004d008c211 */ /* 0x002fc600078410ff */
[----:B------:R0:W-:Y:S01]  /*18e40*/  @!P3 ST.E.64 desc[UR40][R2.64], R54 ;  /* 0x000000360200b985 */ /* 0x0001e2000c101b28 */
[----:B------:R-:W-:Y:S02]  /*18e50*/  ISETP.GE.AND P3, PT, R198, UR4, PT ;  /* 0x00000004c6007c0c */ /* 0x000fe4000bf66270 */
[----:B--2---:R-:W-:Y:S02]  /*18e60*/  @!P5 LEA R10, P6, R206, R4, 0x2 ;  /* 0x00000004ce0ad211 */ /* 0x004fe400078c10ff */
[-C--:B------:R-:W-:Y:S02]  /*18e70*/  @!P4 LEA.HI.X R9, R208, R12.reuse, R210, 0x2, P2 ;  /* 0x0000000cd009c211 */ /* 0x080fe400010f14d2 */
[----:B------:R-:W-:Y:S02]  /*18e80*/  ISETP.GE.AND P2, PT, R200, UR4, PT ;  /* 0x00000004c8007c0c */ /* 0x000fe4000bf46270 */
[----:B------:R-:W-:Y:S01]  /*18e90*/  @!P5 LEA.HI.X R11, R206, R12, R207, 0x2, P6 ;  /* 0x0000000cce0bd211 */ /* 0x000fe200030f14cf */
[----:B------:R1:W-:Y:S01]  /*18ea0*/  @!P4 ST.E.64 desc[UR40][R8.64], R58 ;  /* 0x0000003a0800c985 */ /* 0x0003e2000c101b28 */
[----:B------:R-:W-:-:S03]  /*18eb0*/  ISETP.GE.AND P4, PT, R186, UR4, PT ;  /* 0x00000004ba007c0c */ /* 0x000fc6000bf86270 */
[----:B------:R2:W-:Y:S01]  /*18ec0*/  @!P5 ST.E.64 desc[UR40][R10.64], R62 ;  /* 0x0000003e0a00d985 */ /* 0x0005e2000c101b28 */
[----:B0-----:R-:W-:-:S04]  /*18ed0*/  @!P0 LEA R2, P6, R204, R4, 0x2 ;  /* 0x00000004cc028211 */ /* 0x001fc800078c10ff */
[----:B------:R-:W-:Y:S02]  /*18ee0*/  @!P0 LEA.HI.X R3, R204, R12, R205, 0x2, P6 ;  /* 0x0000000ccc038211 */ /* 0x000fe400030f14cd */
[----:B-1----:R-:W-:-:S03]  /*18ef0*/  @!P1 LEA R8, P5, R202, R4, 0x2 ;  /* 0x00000004ca089211 */ /* 0x002fc600078a10ff */
        /* <DEDUP_REMOVED lines=16> */
[----:B------:R0:W-:Y:S01]  /*19000*/  @!P4 ST.E.64 desc[UR40][R8.64], R82 ;  /* 0x000000520800c985 */ /* 0x0001e2000c101b28 */
[----:B------:R-:W-:Y:S02]  /*19010*/  ISETP.GE.AND P4, PT, R172, UR4, PT ;  /* 0x00000004ac007c0c */ /* 0x000fe4000bf86270 */
[----:B------:R-:W-:Y:S02]  /*19020*/  @!P5 LEA.HI.X R11, R182, R12, R183, 0x2, P6 ;  /* 0x0000000cb60bd211 */ /* 0x000fe400030f14b7 */
[----:B-1----:R-:W-:-:S03]  /*19030*/  @!P2 LEA R2, P6, R180, R4, 0x2 ;  /* 0x00000004b402a211 */ /* 0x002fc600078c10ff */
        /* <DEDUP_REMOVED lines=52> */
[----:B------:R-:W-:-:S03]  /*19380*/  @!P5 LEA.HI.X R15, R152, R12, R153, 0x2, P3 ;  /* 0x0000000c980fd211 */ /* 0x000fc600018f1499 */
[----:B------:R0:W-:Y:S04]  /*19390*/  @!P1 ST.E.64 desc[UR40][R2.64], R138 ;  /* 0x0000008a02009985 */ /* 0x0001e8000c101b28 */
[----:B------:R0:W-:Y:S01]  /*193a0*/  @!P0 ST.E.64 desc[UR40][R10.64], R142 ;  /* 0x0000008e0a008985 */ /* 0x0001e2000c101b28 */
[----:B------:R-:W-:-:S03]  /*193b0*/  ISETP.GE.AND P0, PT, R20, UR4, PT ;  /* 0x0000000414007c0c */ /* 0x000fc6000bf06270 */
[----:B------:R0:W-:Y:S10]  /*193c0*/  @!P5 ST.E.64 desc[UR40][R14.64], R146 ;  /* 0x000000920e00d985 */ /* 0x0001f4000c101b28 */
[----:B------:R-:W-:Y:S05]  /*193d0*/  @P0 BRA `(.L_x_5346) ;  /* 0x0000001000180947 */ /* 0x000fea0003800000 */
[----:B0-----:R-:W-:-:S04]  /*193e0*/  LEA R2, P0, R20, R4, 0x2 ;  /* 0x0000000414027211 */ /* 0x001fc800078010ff */
[----:B------:R-:W-:-:S05]  /*193f0*/  LEA.HI.X R3, R20, R12, R21, 0x2, P0 ;  /* 0x0000000c14037211 */ /* 0x000fca00000f1415 */
[----:B------:R0:W-:Y:S01]  /*19400*/  ST.E.64 desc[UR40][R2.64], R150 ;  /* 0x0000009602007985 */ /* 0x0001e2000c101b28 */
[----:B------:R-:W-:Y:S05]  /*19410*/  BRA `(.L_x_5346) ;  /* 0x0000001000087947 */ /* 0x000fea0003800000 */
.L_x_5340:
[----:B0-----:R-:W3:Y:S01]  /*19420*/  LDL.LU R4, [R1+0x5c] ;  /* 0x00005c0001047983 */ /* 0x001ee20000300800 */
[----:B------:R-:W-:Y:S01]  /*19430*/  ULDC.64 UR6, c[0x0][0xd08] ;  /* 0x0003420000067ab9 */ /* 0x000fe20000000a00 */
[----:B------:R-:W-:Y:S02]  /*19440*/  ULDC.64 UR4, c[0x0][0xd00] ;  /* 0x0003400000047ab9 */ /* 0x000fe40000000a00 */
[----:B------:R-:W4:Y:S04]  /*19450*/  LDL.LU R0, [R1+0x60] ;  /* 0x0000600001007983 */ /* 0x000f280000300800 */
[----:B-12---:R-:W2:Y:S01]  /*19460*/  LDL R10, [R1+0x54] ;  /* 0x00005400010a7983 */ /* 0x006ea20000100800 */
[----:B------:R-:W-:Y:S01]  /*19470*/  ISETP.NE.U32.AND P1, PT, RZ, UR6, PT ;  /* 0x00000006ff007c0c */ /* 0x000fe2000bf25070 */
[----:B------:R-:W-:Y:S01]  /*19480*/  IMAD.MOV.U32 R25, RZ, RZ, RZ ;  /* 0x000000ffff197224 */ /* 0x000fe200078e00ff */
[----:B------:R-:W-:-:S02]  /*19490*/  ISETP.NE.U32.AND P0, PT, RZ, UR4, PT ;  /* 0x00000004ff007c0c */ /* 0x000fc4000bf05070 */
[----:B------:R-:W-:Y:S02]  /*194a0*/  ISETP.NE.AND.EX P1, PT, RZ, UR7, PT, P1 ;  /* 0x00000007ff007c0c */ /* 0x000fe4000bf25310 */
[----:B------:R-:W-:Y:S02]  /*194b0*/  ISETP.NE.AND.EX P0, PT, RZ, UR5, PT, P0 ;  /* 0x00000005ff007c0c */ /* 0x000fe4000bf05300 */
[----:B---3-5:R-:W-:-:S04]  /*194c0*/  IADD3 R2, P2, R4, UR4, RZ ;  /* 0x0000000404027c10 */ /* 0x028fc8000ff5e0ff */
        /* <DEDUP_REMOVED lines=8> */
[----:B------:R-:W1:-:S12]  /*19550*/  S2R R4, SR_TID.X ;  /* 0x0000000000047919 */ /* 0x000e580000002100 */
[----:B------:R-:W2:Y:S01]  /*19560*/  @!P2 LDC R10, c[0x0][0xbd4] ;  /* 0x0002f500ff0aab82 */ /* 0x000ea20000000800 */
[----:B-1----:R-:W-:Y:S01]  /*19570*/  VIADD R30, R4, 0xffffff80 ;  /* 0xffffff80041e7836 */ /* 0x002fe20000000000 */
[----:B--2---:R0:W-:Y:S01]  /*19580*/  @!P2 STL [R1+0x54], R10 ;  /* 0x0000540a0100a387 */ /* 0x0041e20000100800 */
[----:B------:R-:W-:-:S03]  /*19590*/  ISETP.GT.AND P2, PT, R10, 0x1, PT ;  /* 0x000000010a00780c */ /* 0x000fc60003f44270 */
[----:B------:R-:W-:Y:S01]  /*195a0*/  ISETP.GT.AND P3, PT, R30, 0x3f, PT ;  /* 0x0000003f1e00780c */ /* 0x000fe20003f64270 */
[----:B------:R-:W-:-:S12]  /*195b0*/  @P1 BRA `(.L_x_5349) ;  /* 0x0000000000101947 */ /* 0x000fd80003800000 */
[----:B------:R-:W-:Y:S05]  /*195c0*/  @!P0 BRA `(.L_x_5349) ;  /* 0x00000000000c8947 */ /* 0x000fea0003800000 */
[----:B0-----:R-:W2:Y:S04]  /*195d0*/  LDG.E R9, desc[UR40][R2.64] ;  /* 0x0000002802097981 */ /* 0x001ea8000c1e1900 */
[----:B-----5:R-:W2:Y:S02]  /*195e0*/  LDG.E R0, desc[UR40][R2.64+0x4] ;  /* 0x0000042802007981 */ /* 0x020ea4000c1e1900 */
[----:B--2---:R-:W-:-:S07]  /*195f0*/  IMAD.IADD R0, R0, 0x1, -R9 ;  /* 0x0000000100007824 */ /* 0x004fce00078e0a09 */
.L_x_5349:
[----:B0-----:R-:W2:Y:S04]  /*19600*/  LDL.LU R3, [R1+0x58] ;  /* 0x0000580001037983 */ /* 0x001ea80000300800 */
[----:B------:R-:W3:Y:S01]  /*19610*/  LDL.LU R2, [R1+0x6c] ;  /* 0x00006c0001027983 */ /* 0x000ee20000300800 */
[----:B------:R-:W-:Y:S01]  /*19620*/  BSSY B1, `(.L_x_5350) ;  /* 0x0000037000017945 */ /* 0x000fe20003800000 */
[----:B-----5:R-:W-:Y:S02]  /*19630*/  SHF.R.S32.HI R26, RZ, 0x1f, R25 ;  /* 0x0000001fff1a7819 */ /* 0x020fe40000011419 */
[----:B--2---:R-:W-:Y:S02]  /*19640*/  SEL R33, R3, RZ, !P0 ;  /* 0x000000ff03217207 */ /* 0x004fe40004000000 */
[----:B---3--:R-:W-:Y:S01]  /*19650*/  SEL R28, R2, RZ, !P0 ;  /* 0x000000ff021c7207 */ /* 0x008fe20004000000 */
[----:B------:R-:W-:Y:S06]  /*19660*/  @P3 BRA `(.L_x_5351) ;  /* 0x0000000000c83947 */ /* 0x000fec0003800000 */
[----:B------:R-:W0:Y:S01]  /*19670*/  S2R R35, SR_TID.X ;  /* 0x0000000000237919 */ /* 0x000e220000002100 */
[----:B------:R-:W1:Y:S02]  /*19680*/  LDC R37, c[0x0][0xce8] ;  /* 0x00033a00ff257b82 */ /* 0x000e640000000800 */
[----:B-1----:R-:W-:Y:S01]  /*19690*/  IMAD R2, R0, R37, RZ ;  /* 0x0000002500027224 */ /* 0x002fe200078e02ff */
[----:B0-----:R-:W-:-:S04]  /*196a0*/  IADD3 R35, R214, -0x80, R35 ;  /* 0xffffff80d6237810 */ /* 0x001fc80007ffe023 */
        /* <DEDUP_REMOVED lines=46> */
.L_x_5351:
[----:B------:R-:W-:Y:S05]  /*19990*/  BSYNC B1 ;  /* 0x0000000000017941 */ /* 0x000fea0003800000 */
.L_x_5350:
[----:B------:R-:W-:Y:S05]  /*199a0*/  @P2 BRA `(.L_x_5346) ;  /* 0x0000000800a42947 */ /* 0x000fea0003800000 */
[----:B0-----:R-:W0:Y:S01]  /*199b0*/  LDC R13, c[0x0][0xce8] ;  /* 0x00033a00ff0d7b82 */ /* 0x001e220000000800 */
[----:B------:R-:W-:Y:S01]  /*199c0*/  ULDC.64 UR4, c[0x0][0xba0] ;  /* 0x0002e80000047ab9 */ /* 0x000fe20000000a00 */
[----:B------:R-:W-:Y:S01]  /*199d0*/  SHF.R.S32.HI R9, RZ, 0x1f, R30 ;  /* 0x0000001fff097819 */ /* 0x000fe2000001141e */
[----:B------:R-:W-:Y:S01]  /*199e0*/  IMAD R4, R26, UR4, RZ ;  /* 0x000000041a047c24 */ /* 0x000fe2000f8e02ff */
[----:B------:R-:W-:Y:S01]  /*199f0*/  BSSY B1, `(.L_x_5352) ;  /* 0x0000080000017945 */ /* 0x000fe20003800000 */
[----:B------:R-:W-:Y:S01]  /*19a00*/  IMAD.WIDE.U32 R2, R25, UR4, RZ ;  /* 0x0000000419027c25 */ /* 0x000fe2000f8e00ff */
[----:B------:R-:W-:-:S03]  /*19a10*/  LEA.HI R9, R9, R30, RZ, 0x3 ;  /* 0x0000001e09097211 */ /* 0x000fc600078f18ff */
[----:B------:R-:W-:Y:S01]  /*19a20*/  IMAD R25, R25, UR5, R4 ;  /* 0x0000000519197c24 */ /* 0x000fe2000f8e0204 */
[----:B------:R-:W-:Y:S01]  /*19a30*/  LOP3.LUT R11, R9, 0xfffffff8, RZ, 0xc0, !PT ;  /* 0xfffffff8090b7812 */ /* 0x000fe200078ec0ff */
[----:B------:R-:W1:Y:S01]  /*19a40*/  LDC R4, c[0x0][0xbc8] ;  /* 0x0002f200ff047b82 */ /* 0x000e620000000800 */
[----:B------:R-:W-:Y:S01]  /*19a50*/  ULDC.64 UR4, c[0x0][0xbe8] ;  /* 0x0002fa0000047ab9 */ /* 0x000fe20000000a00 */
[----:B------:R-:W-:Y:S01]  /*19a60*/  IMAD.IADD R3, R3, 0x1, R25 ;  /* 0x0000000103037824 */ /* 0x000fe200078e0219 */
[----:B------:R-:W-:Y:S01]  /*19a70*/  SHF.R.S32.HI R12, RZ, 0x3, R9 ;  /* 0x00000003ff0c7819 */ /* 0x000fe20000011409 */
[----:B------:R-:W-:Y:S02]  /*19a80*/  IMAD.IADD R11, R30, 0x1, -R11 ;  /* 0x000000011e0b7824 */ /* 0x000fe400078e0a0b */
[----:B------:R-:W-:-:S04]  /*19a90*/  IMAD.WIDE.U32 R2, R186, UR4, R2 ;  /* 0x00000004ba027c25 */ /* 0x000fc8000f8e0002 */
[----:B------:R-:W-:Y:S01]  /*19aa0*/  IMAD R3, R186, UR5, R3 ;  /* 0x00000005ba037c24 */ /* 0x000fe2000f8e0203 */
[----:B------:R-:W-:Y:S01]  /*19ab0*/  ULDC.64 UR4, c[0x0][0xbf0] ;  /* 0x0002fc0000047ab9 */ /* 0x000fe20000000a00 */
[----:B------:R-:W-:Y:S01]  /*19ac0*/  VIADD R41, R195, 0x40 ;  /* 0x00000040c3297836 */ /* 0x000fe20000000000 */
[----:B0-----:R-:W-:Y:S01]  /*19ad0*/  ISETP.NE.AND P0, PT, R13, 0x1, PT ;  /* 0x000000010d00780c */ /* 0x001fe20003f05270 */
[----:B------:R-:W-:Y:S02]  /*19ae0*/  IMAD R11, R11, 0x20, R12 ;  /* 0x000000200b0b7824 */ /* 0x000fe400078e020c */
[----:B------:R-:W-:Y:S02]  /*19af0*/  IMAD R8, R28, UR4, RZ ;  /* 0x000000041c087c24 */ /* 0x000fe4000f8e02ff */
[----:B------:R-:W-:Y:S02]  /*19b00*/  IMAD.IADD R10, R214, 0x1, R11 ;  /* 0x00000001d60a7824 */ /* 0x000fe400078e020b */
[----:B------:R-:W-:-:S02]  /*19b10*/  IMAD R9, R33, UR5, R8 ;  /* 0x0000000521097c24 */ /* 0x000fc4000f8e0208 */
[----:B------:R-:W-:Y:S01]  /*19b20*/  IMAD.WIDE.U32 R2, R33, UR4, R2 ;  /* 0x0000000421027c25 */ /* 0x000fe2000f8e0002 */
[----:B------:R-:W-:Y:S01]  /*19b30*/  ULDC.64 UR4, c[0x0][0xbe0] ;  /* 0x0002f80000047ab9 */ /* 0x000fe20000000a00 */
[-C--:B-1----:R-:W-:Y:S02]  /*19b40*/  ISETP.GE.AND P1, PT, R41, R4.reuse, PT ;  /* 0x000000042900720c */ /* 0x082fe40003f26270 */
[----:B------:R-:W0:Y:S01]  /*19b50*/  @P0 LDC R15, c[0x0][0xcec] ;  /* 0x00033b00ff0f0b82 */ /* 0x000e220000000800 */
[----:B------:R-:W-:Y:S01]  /*19b60*/  IMAD.IADD R214, R12, 0x1, R214 ;  /* 0x000000010cd67824 */ /* 0x000fe200078e02d6 */
[----:B------:R-:W-:Y:S01]  /*19b70*/  SEL R12, RZ, 0xffffffff, P1 ;  /* 0xffffffffff0c7807 */ /* 0x000fe20000800000 */
[C---:B------:R-:W-:Y:S01]  /*19b80*/  VIADD R39, R195.reuse, 0x80 ;  /* 0x00000080c3277836 */ /* 0x040fe20000000000 */
[-C--:B------:R-:W-:Y:S01]  /*19b90*/  ISETP.GE.AND P2, PT, R195, R4.reuse, PT ;  /* 0x00000004c300720c */ /* 0x080fe20003f46270 */
[----:B------:R-:W-:Y:S02]  /*19ba0*/  IMAD.IADD R3, R3, 0x1, R9 ;  /* 0x0000000103037824 */ /* 0x000fe400078e0209 */
[----:B------:R-:W-:Y:S01]  /*19bb0*/  IMAD.MOV.U32 R9, RZ, RZ, R10 ;  /* 0x000000ffff097224 */ /* 0x000fe200078e000a */
[----:B------:R-:W1:Y:S01]  /*19bc0*/  @P0 LDC R21, c[0x0][0xcf0] ;  /* 0x00033c00ff150b82 */ /* 0x000e620000000800 */
[----:B------:R-:W-:Y:S01]  /*19bd0*/  ISETP.GE.AND P1, PT, R39, R4, PT ;  /* 0x000000042700720c */ /* 0x000fe20003f26270 */
[----:B------:R-:W-:Y:S01]  /*19be0*/  IMAD.SHL.U32 R12, R12, 0x2, RZ ;  /* 0x000000020c0c7824 */ /* 0x000fe200078e00ff */
[----:B------:R-:W-:Y:S01]  /*19bf0*/  SEL R11, RZ, 0x1, P2 ;  /* 0x00000001ff0b7807 */ /* 0x000fe20001000000 */
[C---:B------:R-:W-:Y:S01]  /*19c00*/  VIADD R37, R195.reuse, 0xc0 ;  /* 0x000000c0c3257836 */ /* 0x040fe20000000000 */
[----:B------:R-:W-:Y:S01]  /*19c10*/  SEL R14, RZ, 0xffffffff, P1 ;  /* 0xffffffffff0e7807 */ /* 0x000fe20000800000 */
[----:B------:R-:W-:Y:S01]  /*19c20*/  VIADD R35, R195, 0x100 ;  /* 0x00000100c3237836 */ /* 0x000fe20000000000 */
[----:B------:R-:W-:Y:S01]  /*19c30*/  LOP3.LUT R12, R12, 0x2, R11, 0xe2, !PT ;  /* 0x000000020c0c7812 */ /* 0x000fe200078ee20b */
[----:B------:R-:W-:-:S02]  /*19c40*/  IMAD R25, R0, R13, RZ ;  /* 0x0000000d00197224 */ /* 0x000fc400078e02ff */
[----:B------:R-:W-:Y:S01]  /*19c50*/  VIADD R32, R195, 0x140 ;  /* 0x00000140c3207836 */ /* 0x000fe20000000000 */
[----:B------:R-:W-:Y:S01]  /*19c60*/  ISETP.GE.AND P1, PT, R35, R4, PT ;  /* 0x000000042300720c */ /* 0x000fe20003f26270 */
[C---:B------:R-:W-:Y:S02]  /*19c70*/  VIADD R29, R195.reuse, 0x180 ;  /* 0x00000180c31d7836 */ /* 0x040fe40000000000 */
[----:B------:R-:W-:Y:S02]  /*19c80*/  VIADD R24, R195, 0x1c0 ;  /* 0x000001c0c3187836 */ /* 0x000fe40000000000 */
[----:B0-----:R-:W-:-:S03]  /*19c90*/  @P0 IMAD.HI.U32 R8, R10, R15, RZ ;  /* 0x0000000f0a080227 */ /* 0x001fc600078e00ff */
[-C--:B------:R-:W-:Y:S01]  /*19ca0*/  ISETP.GE.AND P2, PT, R24, R4.reuse, PT ;  /* 0x000000041800720c */ /* 0x080fe20003f46270 */
[----:B------:R-:W-:Y:S02]  /*19cb0*/  IMAD.SHL.U32 R15, R14, 0x4, RZ ;  /* 0x000000040e0f7824 */ /* 0x000fe400078e00ff */
[C---:B------:R-:W-:Y:S01]  /*19cc0*/  VIADD R27, R195.reuse, 0x1c0 ;  /* 0x000001c0c31b7836 */ /* 0x040fe20000000000 */
[----:B-1----:R-:W-:Y:S01]  /*19cd0*/  @P0 SHF.R.U32.HI R9, RZ, R21, R8 ;  /* 0x00000015ff090219 */ /* 0x002fe20000011608 */
[----:B------:R-:W-:Y:S01]  /*19ce0*/  VIADD R31, R195, 0x180 ;  /* 0x00000180c31f7836 */ /* 0x000fe20000000000 */
[----:B------:R-:W-:Y:S01]  /*19cf0*/  ISETP.GE.AND P0, PT, R37, R4, PT ;  /* 0x000000042500720c */ /* 0x000fe20003f06270 */
[----:B------:R-:W-:Y:S01]  /*19d00*/  VIADD R34, R195, 0x140 ;  /* 0x00000140c3227836 */ /* 0x000fe20000000000 */
[--C-:B------:R-:W-:Y:S01]  /*19d10*/  SHF.R.S32.HI R8, RZ, 0x1f, R9.reuse ;  /* 0x0000001fff087819 */ /* 0x100fe20000011409 */
[----:B------:R-:W-:Y:S01]  /*19d20*/  IMAD.MOV R11, RZ, RZ, -R9 ;  /* 0x000000ffff0b7224 */ /* 0x000fe200078e0a09 */
[----:B------:R-:W-:Y:S01]  /*19d30*/  SEL R0, RZ, 0xffffffff, P0 ;  /* 0xffffffffff007807 */ /* 0x000fe20000000000 */
[----:B------:R-:W-:Y:S01]  /*19d40*/  IMAD.WIDE.U32 R2, R9, UR4, R2 ;  /* 0x0000000409027c25 */ /* 0x000fe2000f8e0002 */
[----:B------:R-:W-:-:S02]  /*19d50*/  LOP3.LUT R12, R15, 0x4, R12, 0xe2, !PT ;  /* 0x000000040f0c7812 */ /* 0x000fc400078ee20c */
[-C--:B------:R-:W-:Y:S01]  /*19d60*/  ISETP.GE.AND P0, PT, R32, R4.reuse, PT ;  /* 0x000000042000720c */ /* 0x080fe20003f06270 */
[----:B------:R-:W-:Y:S01]  /*19d70*/  IMAD R8, R8, UR4, RZ ;  /* 0x0000000408087c24 */ /* 0x000fe2000f8e02ff */
[----:B------:R-:W-:Y:S01]  /*19d80*/  SHF.R.S32.HI R27, RZ, 0x1f, R27 ;  /* 0x0000001fff1b7819 */ /* 0x000fe2000001141b */
[----:B------:R-:W-:Y:S01]  /*19d90*/  IMAD R11, R13, R11, R10 ;  /* 0x0000000b0d0b7224 */ /* 0x000fe200078e020a */
[----:B------:R-:W-:Y:S01]  /*19da0*/  SHF.R.S32.HI R31, RZ, 0x1f, R31 ;  /* 0x0000001fff1f7819 */ /* 0x000fe2000001141f */
[----:B------:R-:W-:Y:S01]  /*19db0*/  IMAD R13, R9, UR5, R8 ;  /* 0x00000005090d7c24 */ /* 0x000fe2000f8e0208 */
[----:B------:R-:W-:Y:S01]  /*19dc0*/  SEL R8, RZ, 0xffffffff, P1 ;  /* 0xffffffffff087807 */ /* 0x000fe20000800000 */
[----:B------:R-:W-:Y:S01]  /*19dd0*/  IMAD.SHL.U32 R15, R0, 0x8, RZ ;  /* 0x00000008000f7824 */ /* 0x000fe200078e00ff */
[----:B------:R-:W-:Y:S01]  /*19de0*/  SHF.R.S32.HI R0, RZ, 0x1f, R11 ;  /* 0x0000001fff007819 */ /* 0x000fe2000001140b */
[----:B------:R-:W-:Y:S01]  /*19df0*/  ULDC.64 UR4, c[0x0][0xbd8] ;  /* 0x0002f60000047ab9 */ /* 0x000fe20000000a00 */
[----:B------:R-:W-:Y:S01]  /*19e00*/  IMAD.IADD R3, R3, 0x1, R13 ;  /* 0x0000000103037824 */ /* 0x000fe200078e020d */
[----:B------:R-:W-:Y:S01]  /*19e10*/  SHF.R.S32.HI R34, RZ, 0x1f, R34 ;  /* 0x0000001fff227819 */ /* 0x000fe20000011422 */
        /* <DEDUP_REMOVED lines=61> */
.L_x_5353:
[----:B------:R-:W-:Y:S05]  /*1a1f0*/  BSYNC B1 ;  /* 0x0000000000017941 */ /* 0x000fea0003800000 */
.L_x_5352:
        /* <DEDUP_REMOVED lines=36> */
.L_x_5346:
[----:B------:R-:W-:Y:S05]  /*1a440*/  BSYNC B0 ;  /* 0x0000000000007941 */ /* 0x000fea0003800000 */
.L_x_5339:
[----:B------:R-:W-:Y:S02]  /*1a450*/  ULDC UR4, c[0x0][0xd3c] ;  /* 0x00034f0000047ab9 */ /* 0x000fe40000000800 */
[----:B------:R-:W-:-:S13]  /*1a460*/  ISETP.GE.AND P0, PT, R7, UR4, PT ;  /* 0x0000000407007c0c */ /* 0x000fda000bf06270 */
[----:B------:R-:W-:Y:S05]  /*1a470*/  @!P0 BRA `(.L_x_5354) ;  /* 0xfffffe74006c8947 */ /* 0x000fea000383ffff */
[----:B------:R-:W-:Y:S05]  /*1a480*/  BRA `(.L_x_5206) ;  /* 0x0000009000787947 */ /* 0x000fea0003800000 */
.L_x_5204:
        /* <DEDUP_REMOVED lines=16> */
.L_x_5355:
        /* <DEDUP_REMOVED lines=43> */
.L_x_5359:
[----:B------:R-:W0:Y:S01]  /*1a840*/  LDC R2, c[0x0][0xd3c] ;  /* 0x00034f00ff027b82 */ /* 0x000e220000000800 */
[----:B------:R-:W-:Y:S01]  /*1a850*/  UIADD3 UR4, UR4, 0x1f, URZ ;  /* 0x0000001f04047890 */ /* 0x000fe2000fffe03f */
[----:B------:R-:W-:Y:S02]  /*1a860*/  ULDC UR7, c[0x0][0xd3c] ;  /* 0x00034f0000077ab9 */ /* 0x000fe40000000800 */
[----:B------:R-:W-:-:S03]  /*1a870*/  IMAD.U32 R27, RZ, RZ, UR7 ;  /* 0x00000007ff1b7e24 */ /* 0x000fc6000f8e00ff */
[----:B0-----:R-:W-:-:S13]  /*1a880*/  ISETP.LE.AND P6, PT, R2, UR4, PT ;  /* 0x0000000402007c0c */ /* 0x001fda000bfc3270 */
[----:B------:R-:W-:Y:S05]  /*1a890*/  @P6 BRA `(.L_x_5358) ;  /* 0x0000000800a86947 */ /* 0x000fea0003800000 */
[----:B------:R-:W-:Y:S02]  /*1a8a0*/  VIADD R11, R6, UR4 ;  /* 0x00000004060b7c36 */ /* 0x000fe40008000000 */
[----:B------:R-:W-:Y:S02]  /*1a8b0*/  IMAD.MOV.U32 R7, RZ, RZ, RZ ;  /* 0x000000ffff077224 */ /* 0x000fe400078e00ff */
[----:B------:R-:W-:Y:S01]  /*1a8c0*/  IMAD.MOV.U32 R8, RZ, RZ, RZ ;  /* 0x000000ffff087224 */ /* 0x000fe200078e00ff */
[----:B------:R-:W-:-:S13]  /*1a8d0*/  ISETP.GE.OR P6, PT, R11, R2, !P0 ;  /* 0x000000020b00720c */ /* 0x000fda00047c6670 */
[----:B------:R-:W0:Y:S08]  /*1a8e0*/  @!P6 LDC.64 R4, c[0x0][0xd80] ;  /* 0x00036000ff04eb82 */ /* 0x000e300000000a00 */
[----:B------:R-:W1:Y:S01]  /*1a8f0*/  @!P6 LDC.64 R2, c[0x0][0xd78] ;  /* 0x00035e00ff02eb82 */ /* 0x000e620000000a00 */
[----:B0-----:R-:W-:-:S05]  /*1a900*/  @!P6 IMAD.WIDE R4, R11, 0x4, R4 ;  /* 0x000000040b04e825 */ /* 0x001fca00078e0204 */
[----:B------:R-:W2:Y:S01]  /*1a910*/  @!P6 LDG.E R7, desc[UR40][R4.64] ;  /* 0x000000280407e981 */ /* 0x000ea2000c1e1900 */
[----:B-1----:R-:W-:-:S05]  /*1a920*/  @!P6 IMAD.WIDE R2, R11, 0x4, R2 ;  /* 0x000000040b02e825 */ /* 0x002fca00078e0202 */
        /* <DEDUP_REMOVED lines=22> */
.L_x_5357:
        /* <DEDUP_REMOVED lines=11> */
[----:B------:R-:W-:-:S05]  /*1ab40*/  VIADD R3, R27, 0xffffffff ;  /* 0xffffffff1b037836 */ /* 0x000fca0000000000 */
[----:B------:R0:W1:Y:S02]  /*1ab50*/  SHFL.IDX PT, R24, R2, R3, 0x1f ;  /* 0x00001f0302187589 */ /* 0x00006400000e0000 */
.L_x_5360:
[----:B-1----:R-:W-:Y:S02]  /*1ab60*/  IMAD R24, R24, UR5, R5 ;  /* 0x0000000518187c24 */ /* 0x002fe4000f8e0205 */
[----:B------:R-:W-:-:S03]  /*1ab70*/  VIADD R27, R27, UR4 ;  /* 0x000000041b1b7c36 */ /* 0x000fc60008000000 */
[----:B------:R-:W-:Y:S01]  /*1ab80*/  IADD3 R4, -R24, UR6, RZ ;  /* 0x0000000618047c10 */ /* 0x000fe2000fffe1ff */
[----:B------:R-:W-:Y:S06]  /*1ab90*/  @!P1 BRA `(.L_x_5361) ;  /* 0x0000000000e89947 */ /* 0x000fec0003800000 */
[-C--:B--2---:R-:W-:Y:S02]  /*1aba0*/  IABS R12, R7.reuse ;  /* 0x00000007000c7213 */ /* 0x084fe40000000000 */
[----:B------:R-:W-:Y:S02]  /*1abb0*/  IABS R5, R8 ;  /* 0x0000000800057213 */ /* 0x000fe40000000000 */
[----:B------:R-:W1:Y:S01]  /*1abc0*/  I2F.RP R9, R12 ;  /* 0x0000000c00097306 */ /* 0x000e620000209400 */
[----:B------:R-:W-:-:S07]  /*1abd0*/  IABS R13, R7 ;  /* 0x00000007000d7213 */ /* 0x000fce0000000000 */
[----:B------:R-:W2:Y:S08]  /*1abe0*/  I2F.RP R10, R5 ;  /* 0x00000005000a7306 */ /* 0x000eb00000209400 */
[----:B-1----:R-:W0:Y:S08]  /*1abf0*/  MUFU.RCP R9, R9 ;  /* 0x0000000900097308 */ /* 0x002e300000001000 */
[----:B--2---:R-:W-:Y:S01]  /*1ac00*/  MUFU.RCP R10, R10 ;  /* 0x0000000a000a7308 */ /* 0x004fe20000001000 */
        /* <DEDUP_REMOVED lines=18> */
[----:B------:R-:W0:Y:S01]  /*1ad30*/  F2I.FTZ.U32.TRUNC.NTZ R3, R11 ;  /* 0x0000000b00037305 */ /* 0x000e22000021f000 */
[----:B------:R-:W-:-:S05]  /*1ad40*/  IABS R12, R8 ;  /* 0x00000008000c7213 */ /* 0x000fca0000000000 */
[----:B------:R-:W-:-:S05]  /*1ad50*/  IMAD.MOV R12, RZ, RZ, -R12 ;  /* 0x000000ffff0c7224 */ /* 0x000fca00078e0a0c */
[----:B------:R-:W-:-:S04]  /*1ad60*/  @P0 VIADD R2, R2, 0x1 ;  /* 0x0000000102020836 */ /* 0x000fc80000000000 */
[----:B------:R-:W-:Y:S02]  /*1ad70*/  IMAD.MOV.U32 R13, RZ, RZ, R2 ;  /* 0x000000ffff0d7224 */ /* 0x000fe400078e0002 */
[----:B0-----:R-:W-:Y:S02]  /*1ad80*/  IMAD.MOV R2, RZ, RZ, -R3 ;  /* 0x000000ffff027224 */ /* 0x001fe400078e0a03 */
[----:B------:R-:W-:Y:S01]  /*1ad90*/  @!P2 IMAD.MOV R13, RZ, RZ, -R13 ;  /* 0x000000ffff0da224 */ /* 0x000fe200078e0a0d */
[----:B------:R-:W-:Y:S01]  /*1ada0*/  @!P1 LOP3.LUT R13, RZ, R7, RZ, 0x33, !PT ;  /* 0x00000007ff0d9212 */ /* 0x000fe200078e33ff */
[----:B------:R-:W-:Y:S02]  /*1adb0*/  IMAD R9, R2, R5, RZ ;  /* 0x0000000502097224 */ /* 0x000fe400078e02ff */
[----:B------:R-:W-:Y:S01]  /*1adc0*/  IMAD.MOV.U32 R2, RZ, RZ, RZ ;  /* 0x000000ffff027224 */ /* 0x000fe200078e00ff */
[----:B------:R-:W-:-:S03]  /*1add0*/  IABS R10, R13 ;  /* 0x0000000d000a7213 */ /* 0x000fc60000000000 */
[----:B------:R-:W-:-:S04]  /*1ade0*/  IMAD.HI.U32 R2, R3, R9, R2 ;  /* 0x0000000903027227 */ /* 0x000fc800078e0002 */
[----:B------:R-:W-:Y:S02]  /*1adf0*/  IMAD.MOV.U32 R3, RZ, RZ, R10 ;  /* 0x000000ffff037224 */ /* 0x000fe400078e000a */
[----:B------:R-:W-:Y:S02]  /*1ae00*/  IMAD.MOV.U32 R10, RZ, RZ, R12 ;  /* 0x000000ffff0a7224 */ /* 0x000fe400078e000c */
        /* <DEDUP_REMOVED lines=9> */
[----:B------:R-:W-:-:S12]  /*1aea0*/  IMAD.MOV R5, RZ, RZ, -R13 ;  /* 0x000000ffff057224 */ /* 0x000fd800078e0a0d */
[----:B------:R-:W-:-:S04]  /*1aeb0*/  @P0 VIADD R2, R2, 0x1 ;  /* 0x0000000102020836 */ /* 0x000fc80000000000 */
        /* <DEDUP_REMOVED lines=8> */
.L_x_5361:
[----:B0-----:R-:W0:Y:S02]  /*1af40*/  LDC.64 R2, c[0x0][0xd90] ;  /* 0x00036400ff027b82 */ /* 0x001e240000000a00 */
        /* <DEDUP_REMOVED lines=32> */
[----:B------:R-:W-:Y:S02]  /*1b150*/  VIADDMNMX R8, R8, UR5, R13, PT ;  /* 0x0000000508087c46 */ /* 0x000fe4000b80010d */
[----:B------:R-:W-:-:S02]  /*1b160*/  IADD3 R9, R9, 0x1000000, R4 ;  /* 0x0100000009097810 */ /* 0x000fc40007ffe004 */
        /* <DEDUP_REMOVED lines=25> */
[----:B------:R-:W-:-:S07]  /*1b300*/  IMAD R26, R2, R26, R9 ;  /* 0x0000001a021a7224 */ /* 0x000fce00078e0209 */
.L_x_5362:
[----:B------:R-:W-:-:S05]  /*1b310*/  LOP3.LUT R2, RZ, R2, RZ, 0x33, !PT ;  /* 0x00000002ff027212 */ /* 0x000fca00078e33ff */
[----:B------:R-:W-:Y:S01]  /*1b320*/  IMAD.IADD R25, R7, 0x1, R2 ;  /* 0x0000000107197824 */ /* 0x000fe200078e0202 */
[----:B------:R-:W-:Y:S06]  /*1b330*/  BRA `(.L_x_5363) ;  /* 0x00000000000c7947 */ /* 0x000fec0003800000 */
.L_x_5358:
[----:B------:R-:W-:Y:S02]  /*1b340*/  IMAD.MOV.U32 R25, RZ, RZ, RZ ;  /* 0x000000ffff197224 */ /* 0x000fe400078e00ff */
[----:B------:R-:W-:Y:S02]  /*1b350*/  IMAD.U32 R24, RZ, RZ, UR6 ;  /* 0x00000006ff187e24 */ /* 0x000fe4000f8e00ff */
[----:B------:R-:W-:-:S07]  /*1b360*/  IMAD.MOV.U32 R26, RZ, RZ, RZ ;  /* 0x000000ffff1a7224 */ /* 0x000fce00078e00ff */
.L_x_5363:
[----:B------:R-:W-:-:S13]  /*1b370*/  ISETP.NE.AND P0, PT, R6, RZ, PT ;  /* 0x000000ff0600720c */ /* 0x000fda0003f05270 */
[----:B------:R-:W0:Y:S01]  /*1b380*/  @!P0 S2R R3, SR_CgaCtaId ;  /* 0x0000000000038919 */ /* 0x000e220000008800 */
[----:B------:R-:W-:-:S04]  /*1b390*/  @!P0 MOV R2, 0x400 ;  /* 0x0000040000028802 */ /* 0x000fc80000000f00 */
[----:B0-----:R-:W-:-:S05]  /*1b3a0*/  @!P0 LEA R2, R3, R2, 0x18 ;  /* 0x0000000203028211 */ /* 0x001fca00078ec0ff */
[----:B------:R1:W-:Y:S01]  /*1b3b0*/  @!P0 STS.128 [R2+0x388d0], R24 ;  /* 0x0388d01802008388 */ /* 0x0003e20000000c00 */
[----:B------:R-:W-:Y:S06]  /*1b3c0*/  BAR.ARV 0x5, 0x180 ;  /* 0x0146000000007b1d */ /* 0x000fec0000002000 */
.L_x_5356:
[----:B------:R2:W-:Y:S01]  /*1b3d0*/  STL [R1+0x34], RZ ;  /* 0x000034ff01007387 */ /* 0x0005e20000100800 */
[----:B------:R-:W-:Y:S01]  /*1b3e0*/  ULDC UR4, c[0x0][0xd3c] ;  /* 0x00034f0000047ab9 */ /* 0x000fe20000000800 */
[----:B------:R-:W-:Y:S01]  /*1b3f0*/  IMAD.MOV.U32 R28, RZ, RZ, 0x1 ;  /* 0x00000001ff1c7424 */ /* 0x000fe200078e00ff */
[----:B0-----:R-:W-:Y:S01]  /*1b400*/  ISETP.GE.AND P0, PT, R27, UR4, PT ;  /* 0x000000041b007c0c */ /* 0x001fe2000bf06270 */
[----:B------:R-:W-:-:S12]  /*1b410*/  IMAD.MOV.U32 R22, RZ, RZ, RZ ;  /* 0x000000ffff167224 */ /* 0x000fd800078e00ff */
[----:B--2---:R-:W-:Y:S05]  /*1b420*/  @P0 BRA `(.L_x_5364) ;  /* 0x0000007c00b40947 */ /* 0x004fea0003800000 */
[----:B------:R-:W2:Y:S01]  /*1b430*/  LDL R4, [R1+0x10] ;  /* 0x0000100001047983 */ /* 0x000ea20000100800 */
[----:B------:R-:W0:Y:S01]  /*1b440*/  S2UR UR5, SR_CgaCtaId ;  /* 0x00000000000579c3 */ /* 0x000e220000008800 */
[C---:B-1----:R-:W-:Y:S01]  /*1b450*/  IMAD.SHL.U32 R2, R0.reuse, 0x8, RZ ;  /* 0x0000000800027824 */ /* 0x042fe200078e00ff */
[----:B------:R-:W-:Y:S01]  /*1b460*/  LOP3.LUT R5, R0, 0x7f, RZ, 0xc0, !PT ;  /* 0x0000007f00057812 */ /* 0x000fe200078ec0ff */
[----:B------:R-:W-:Y:S01]  /*1b470*/  UMOV UR4, 0x400 ;  /* 0x0000040000047882 */ /* 0x000fe20000000000 */
[----:B------:R-:W-:Y:S01]  /*1b480*/  BSSY B8, `(.L_x_5364) ;  /* 0x00007e7000087945 */ /* 0x000fe20003800000 */
[----:B------:R-:W-:Y:S01]  /*1b490*/  IMAD.MOV.U32 R29, RZ, RZ, 0x1 ;  /* 0x00000001ff1d7424 */ /* 0x000fe200078e00ff */
[C---:B------:R-:W-:Y:S01]  /*1b4a0*/  LOP3.LUT R3, R2.reuse, 0x1f8, RZ, 0xc0, !PT ;  /* 0x000001f802037812 */ /* 0x040fe200078ec0ff */
[----:B------:R-:W-:Y:S01]  /*1b4b0*/  IMAD.SHL.U32 R36, R5, 0x8, RZ ;  /* 0x0000000805247824 */ /* 0x000fe200078e00ff */
[----:B------:R-:W-:Y:S01]  /*1b4c0*/  LOP3.LUT R2, R2, 0x38, RZ, 0xc0, !PT ;  /* 0x0000003802027812 */ /* 0x000fe200078ec0ff */
[----:B------:R-:W-:Y:S01]  /*1b4d0*/  IMAD.MOV.U32 R19, RZ, RZ, RZ ;  /* 0x000000ffff137224 */ /* 0x000fe200078e00ff */
[----:B------:R-:W-:Y:S01]  /*1b4e0*/  LOP3.LUT R3, R3, 0x38, R0, 0x78, !PT ;  /* 0x0000003803037812 */ /* 0x000fe200078e7800 */
[----:B------:R-:W-:Y:S01]  /*1b4f0*/  IMAD.SHL.U32 R0, R0, 0x10, RZ ;  /* 0x0000001000007824 */ /* 0x000fe200078e00ff */
[----:B------:R-:W-:Y:S01]  /*1b500*/  ULDC.64 UR38, c[0x0][0x198] ;  /* 0x0000660000267ab9 */ /* 0x000fe20000000a00 */
[----:B------:R-:W-:Y:S01]  /*1b510*/  IMAD.MOV.U32 R22, RZ, RZ, RZ ;  /* 0x000000ffff167224 */ /* 0x000fe200078e00ff */
[----:B------:R-:W-:Y:S01]  /*1b520*/  LOP3.LUT R36, R3, 0x200, R36, 0xf8, !PT ;  /* 0x0000020003247812 */ /* 0x000fe200078ef824 */
[----:B------:R-:W-:Y:S01]  /*1b530*/  IMAD.MOV.U32 R28, RZ, RZ, 0x1 ;  /* 0x00000001ff1c7424 */ /* 0x000fe200078e00ff */
[----:B------:R-:W-:Y:S01]  /*1b540*/  SHF.R.U32.HI R3, RZ, 0x3, R5 ;  /* 0x00000003ff037819 */ /* 0x000fe20000011605 */
[----:B------:R-:W-:-:S03]  /*1b550*/  ULDC UR36, c[0x0][0xc] ;  /* 0x0000030000247ab9 */ /* 0x000fc60000000800 */
[----:B------:R-:W-:Y:S02]  /*1b560*/  LOP3.LUT R3, R3, 0x70, R0, 0xf8, !PT ;  /* 0x0000007003037812 */ /* 0x000fe400078ef800 */
[C---:B------:R-:W-:Y:S01]  /*1b570*/  LOP3.LUT R0, R2.reuse, 0x40, RZ, 0xfc, !PT ;  /* 0x0000004002007812 */ /* 0x040fe200078efcff */
[----:B0-----:R-:W-:Y:S01]  /*1b580*/  ULEA UR4, UR5, UR4, 0x18 ;  /* 0x0000000405047291 */ /* 0x001fe2000f8ec03f */
[C---:B------:R-:W-:Y:S02]  /*1b590*/  LOP3.LUT R3, R2.reuse, 0xc0, RZ, 0xfc, !PT ;  /* 0x000000c002037812 */ /* 0x040fe400078efcff */
[C---:B------:R-:W-:Y:S02]  /*1b5a0*/  LOP3.LUT R0, R2.reuse, 0x100, RZ, 0xfc, !PT ;  /* 0x0000010002007812 */ /* 0x040fe400078efcff */
[C---:B------:R-:W-:Y:S01]  /*1b5b0*/  LOP3.LUT R3, R2.reuse, 0x180, RZ, 0xfc, !PT ;  /* 0x0000018002037812 */ /* 0x040fe200078efcff */
[----:B------:R-:W-:Y:S01]  /*1b5c0*/  IMAD.U32 R18, RZ, RZ, UR4 ;  /* 0x00000004ff127e24 */ /* 0x000fe2000f8e00ff */
[----:B------:R-:W-:-:S03]  /*1b5d0*/  LOP3.LUT R0, R2, 0x1c0, RZ, 0xfc, !PT ;  /* 0x000001c002007812 */ /* 0x000fc600078efcff */
[----:B------:R-:W-:Y:S01]  /*1b5e0*/  IMAD R23, R36, 0x2, R18 ;  /* 0x0000000224177824 */ /* 0x000fe200078e0212 */
[----:B--2---:R-:W-:-:S05]  /*1b5f0*/  LOP3.LUT R4, R4, 0x2, RZ, 0xfc, !PT ;  /* 0x0000000204047812 */ /* 0x004fca00078efcff */
[----:B------:R0:W-:Y:S04]  /*1b600*/  STL [R1+0x50], R4 ;  /* 0x0000500401007387 */ /* 0x0001e80000100800 */
[----:B------:R1:W-:Y:S01]  /*1b610*/  STL [R1+0x34], RZ ;  /* 0x000034ff01007387 */ /* 0x0003e20000100800 */
[C---:B0-----:R-:W-:Y:S02]  /*1b620*/  LOP3.LUT R4, R2.reuse, 0x80, RZ, 0xfc, !PT ;  /* 0x0000008002047812 */ /* 0x041fe400078efcff */
[----:B-1----:R-:W-:-:S07]  /*1b630*/  LOP3.LUT R4, R2, 0x140, RZ, 0xfc, !PT ;  /* 0x0000014002047812 */ /* 0x002fce00078efcff */
.L_x_5481:
        /* <DEDUP_REMOVED lines=50> */
[----:B---3--:R-:W-:Y:S06]  /*1b960*/  @P2 BRA `(.L_x_5365) ;  /* 0x0000000000142947 */ /* 0x008fec0003800000 */
[----:B------:R-:W-:Y:S05]  /*1b970*/  @!P0 BRA `(.L_x_5365) ;  /* 0x0000000000108947 */ /* 0x000fea0003800000 */
[----:B------:R-:W2:Y:S04]  /*1b980*/  LDG.E R7, desc[UR40][R2.64] ;  /* 0x0000002802077981 */ /* 0x000ea8000c1e1900 */
[----:B------:R-:W2:Y:S02]  /*1b990*/  LDG.E R2, desc[UR40][R2.64+0x4] ;  /* 0x0000042802027981 */ /* 0x000ea4000c1e1900 */
[----:B--2---:R-:W-:-:S05]  /*1b9a0*/  IMAD.IADD R10, R2, 0x1, -R7 ;  /* 0x00000001020a7824 */ /* 0x004fca00078e0a07 */
[----:B------:R1:W-:Y:S02]  /*1b9b0*/  STL [R1+0xc], R10 ;  /* 0x00000c0a01007387 */ /* 0x0003e40000100800 */
.L_x_5365:
[----:B------:R-:W-:Y:S01]  /*1b9c0*/  ULDC.64 UR4, c[0x0][0xb18] ;  /* 0x0002c60000047ab9 */ /* 0x000fe20000000a00 */
[C---:B0-----:R-:W-:Y:S01]  /*1b9d0*/  LOP3.LUT R8, R26.reuse, 0xff000000, RZ, 0xc0, !PT ;  /* 0xff0000001a087812 */ /* 0x041fe200078ec0ff */
[----:B------:R-:W-:Y:S01]  /*1b9e0*/  IMAD.MOV.U32 R30, RZ, RZ, R37 ;  /* 0x000000ffff1e7224 */ /* 0x000fe200078e0025 */
[----:B------:R-:W-:Y:S02]  /*1b9f0*/  ISETP.NE.U32.AND P0, PT, RZ, UR4, PT ;  /* 0x00000004ff007c0c */ /* 0x000fe4000bf05070 */
[----:B------:R-:W-:Y:S02]  /*1ba00*/  SHF.R.U32.HI R8, RZ, 0x8, R8 ;  /* 0x00000008ff087819 */ /* 0x000fe40000011608 */
[----:B------:R-:W-:Y:S02]  /*1ba10*/  ISETP.NE.AND.EX P0, PT, RZ, UR5, PT, P0 ;  /* 0x00000005ff007c0c */ /* 0x000fe4000bf05300 */
[C---:B------:R-:W-:Y:S02]  /*1ba20*/  LOP3.LUT R2, R26.reuse, 0xff0000, RZ, 0xc0, !PT ;  /* 0x00ff00001a027812 */ /* 0x040fe400078ec0ff */
[----:B------:R-:W-:-:S02]  /*1ba30*/  LOP3.LUT R17, R26, 0xffff, RZ, 0xc0, !PT ;  /* 0x0000ffff1a117812 */ /* 0x000fc400078ec0ff */
[----:B------:R-:W-:-:S07]  /*1ba40*/  LEA.HI R8, R2, R8, RZ, 0x10 ;  /* 0x0000000802087211 */ /* 0x000fce00078f80ff */
[----:B------:R-:W-:Y:S05]  /*1ba50*/  @!P0 BRA `(.L_x_5366) ;  /* 0x0000000000108947 */ /* 0x000fea0003800000 */
[----:B------:R-:W-:-:S04]  /*1ba60*/  IADD3 R2, P0, R31, UR4, RZ ;  /* 0x000000041f027c10 */ /* 0x000fc8000ff1e0ff */
[----:B------:R-:W-:-:S05]  /*1ba70*/  IADD3.X R3, R32, UR5, RZ, P0, !PT ;  /* 0x0000000520037c10 */ /* 0x000fca00087fe4ff */
[----:B------:R0:W5:Y:S01]  /*1ba80*/  LDG.E R9, desc[UR40][R2.64] ;  /* 0x0000002802097981 */ /* 0x000162000c1e1900 */
[----:B------:R-:W-:Y:S05]  /*1ba90*/  BRA `(.L_x_5367) ;  /* 0x0000000000247947 */ /* 0x000fea0003800000 */
.L_x_5366:
        /* <DEDUP_REMOVED lines=9> */
.L_x_5367:
[----:B0-----:R-:W2:Y:S01]  /*1bb30*/  @P1 LDG.E R2, desc[UR40][R4.64] ;  /* 0x0000002804021981 */ /* 0x001ea2000c1e1900 */
[----:B------:R-:W0:Y:S03]  /*1bb40*/  LDC R3, c[0x0][0x448] ;  /* 0x00011200ff037b82 */ /* 0x000e260000000800 */
[----:B------:R3:W2:Y:S01]  /*1bb50*/  @P1 LDG.E R5, desc[UR40][R4.64+0x4] ;  /* 0x0000042804051981 */ /* 0x0006a2000c1e1900 */
[----:B-----5:R-:W-:Y:S01]  /*1bb60*/  IMAD.IADD R9, R9, 0x1, -R34 ;  /* 0x0000000109097824 */ /* 0x020fe200078e0a22 */
[----:B------:R-:W-:Y:S01]  /*1bb70*/  BSSY B0, `(.L_x_5368) ;  /* 0x0000035000007945 */ /* 0x000fe20003800000 */
[----:B------:R-:W-:Y:S02]  /*1bb80*/  LOP3.LUT R33, R8, 0xff, RZ, 0xc0, !PT ;  /* 0x000000ff08217812 */ /* 0x000fe400078ec0ff */
[----:B0-----:R-:W-:-:S13]  /*1bb90*/  ISETP.NE.AND P0, PT, R3, 0x1, PT ;  /* 0x000000010300780c */ /* 0x001fda0003f05270 */
[----:B---3--:R-:W0:Y:S08]  /*1bba0*/  @P0 LDC R4, c[0x0][0x44c] ;  /* 0x00011300ff040b82 */ /* 0x008e300000000800 */
[----:B------:R-:W3:Y:S01]  /*1bbb0*/  @P0 LDC R3, c[0x0][0x450] ;  /* 0x00011400ff030b82 */ /* 0x000ee20000000800 */
[----:B--2---:R-:W-:Y:S02]  /*1bbc0*/  @P1 IMAD.IADD R6, R5, 0x1, -R2 ;  /* 0x0000000105061824 */ /* 0x004fe400078e0a02 */
[----:B------:R-:W-:-:S02]  /*1bbd0*/  IMAD.SHL.U32 R2, R25, 0x40, RZ ;  /* 0x0000004019027824 */ /* 0x000fc400078e00ff */
[----:B------:R-:W-:Y:S02]  /*1bbe0*/  IMAD.IADD R26, R9, 0x1, R6 ;  /* 0x00000001091a7824 */ /* 0x000fe400078e0206 */
[----:B------:R-:W-:-:S03]  /*1bbf0*/  VIADD R2, R2, 0x3f ;  /* 0x0000003f02027836 */ /* 0x000fc60000000000 */
[----:B------:R-:W-:Y:S01]  /*1bc00*/  IADD3 R7, R26, 0x40, -R10 ;  /* 0x000000401a077810 */ /* 0x000fe20007ffe80a */
[----:B0-----:R-:W-:-:S05]  /*1bc10*/  @P0 IMAD.HI.U32 R4, R2, R4, RZ ;  /* 0x0000000402040227 */ /* 0x001fca00078e00ff */
[----:B---3--:R-:W-:Y:S01]  /*1bc20*/  @P0 SHF.R.U32.HI R2, RZ, R3, R4 ;  /* 0x00000003ff020219 */ /* 0x008fe20000011604 */
[----:B------:R-:W-:-:S04]  /*1bc30*/  VIADD R3, R26, 0x3f ;  /* 0x0000003f1a037836 */ /* 0x000fc80000000000 */
[----:B------:R-:W-:Y:S01]  /*1bc40*/  IMAD.IADD R2, R7, 0x1, R2 ;  /* 0x0000000107027824 */ /* 0x000fe200078e0202 */
[----:B------:R-:W-:-:S04]  /*1bc50*/  SHF.R.S32.HI R4, RZ, 0x1f, R3 ;  /* 0x0000001fff047819 */ /* 0x000fc80000011403 */
[----:B------:R-:W-:Y:S02]  /*1bc60*/  LEA.HI R4, R4, R3, RZ, 0x6 ;  /* 0x0000000304047211 */ /* 0x000fe400078f30ff */
[----:B------:R-:W-:Y:S02]  /*1bc70*/  SHF.R.S32.HI R3, RZ, 0x1f, R2 ;  /* 0x0000001fff037819 */ /* 0x000fe40000011402 */
[----:B------:R-:W-:Y:S02]  /*1bc80*/  SHF.R.S32.HI R5, RZ, 0x6, R4 ;  /* 0x00000006ff057819 */ /* 0x000fe40000011404 */
[----:B------:R-:W-:Y:S01]  /*1bc90*/  LEA.HI R3, R3, R2, RZ, 0x6 ;  /* 0x0000000203037211 */ /* 0x000fe200078f30ff */
[----:B------:R-:W-:Y:S01]  /*1bca0*/  IMAD.MOV.U32 R2, RZ, RZ, RZ ;  /* 0x000000ffff027224 */ /* 0x000fe200078e00ff */
        /* <DEDUP_REMOVED lines=33> */
.L_x_5369:
[----:B------:R-:W-:Y:S05]  /*1bec0*/  BSYNC B0 ;  /* 0x0000000000007941 */ /* 0x000fea0003800000 */
.L_x_5368:
[-C--:B------:R-:W-:Y:S01]  /*1bed0*/  IMAD R3, R33, R2.reuse, RZ ;  /* 0x0000000221037224 */ /* 0x080fe200078e02ff */
        /* <DEDUP_REMOVED lines=23> */
.L_x_5536:
[----:B-1----:R-:W-:Y:S02]  /*1c050*/  ISETP.NE.AND P0, PT, R14, RZ, PT ;  /* 0x000000ff0e00720c */ /* 0x002fe40003f05270 */
[----:B------:R-:W-:-:S11]  /*1c060*/  PLOP3.LUT P6, PT, PT, PT, PT, 0x8, 0x0 ;  /* 0x000000000000781c */ /* 0x000fd60003fce170 */
[----:B------:R-:W-:Y:S05]  /*1c070*/  @P0 BRA `(.L_x_5373) ;  /* 0x00000000000c0947 */ /* 0x000fea0003800000 */
[----:B------:R-:W-:-:S03]  /*1c080*/  UMOV UR4, 0xffffffff ;  /* 0xffffffff00047882 */ /* 0x000fc60000000000 */
[----:B------:R-:W-:Y:S05]  /*1c090*/  BRA.DIV UR4, `(.L_x_5374) ;  /* 0x0000008604d47947 */ /* 0x000fea000b800000 */
[----:B------:R-:W-:-:S13]  /*1c0a0*/  ELECT P6, URZ, PT ;  /* 0x00000000003f782f */ /* 0x000fda00038c0000 */
.L_x_5373:
        /* <DEDUP_REMOVED lines=9> */
.L_x_5539:
[----:B------:R-:W-:Y:S05]  /*1c140*/  BSYNC B1 ;  /* 0x0000000000017941 */ /* 0x000fea0003800000 */
.L_x_5375:
        /* <DEDUP_REMOVED lines=10> */
.L_x_5540:
[----:B------:R-:W-:Y:S05]  /*1c1f0*/  BSYNC B2 ;  /* 0x0000000000027941 */ /* 0x000fea0003800000 */
.L_x_5379:
        /* <DEDUP_REMOVED lines=9> */
.L_x_5382:
[----:B------:R-:W-:Y:S05]  /*1c290*/  BSYNC B2 ;  /* 0x0000000000027941 */ /* 0x000fea0003800000 */
.L_x_5381:
        /* <DEDUP_REMOVED lines=12> */
.L_x_5383:
        /* <DEDUP_REMOVED lines=13> */
.L_x_5541:
[----:B------:R-:W-:Y:S05]  /*1c430*/  BSYNC B2 ;  /* 0x0000000000027941 */ /* 0x000fea0003800000 */
.L_x_5384:
        /* <DEDUP_REMOVED lines=11> */
.L_x_5387:
[----:B------:R-:W-:Y:S05]  /*1c4f0*/  BSYNC B2 ;  /* 0x0000000000027941 */ /* 0x000fea0003800000 */
.L_x_5386:
        /* <DEDUP_REMOVED lines=9> */
.L_x_5388:
        /* <DEDUP_REMOVED lines=15> */
.L_x_5389:
        /* <DEDUP_REMOVED lines=15> */
.L_x_5390:
        /* <DEDUP_REMOVED lines=15> */
.L_x_5391:
        /* <DEDUP_REMOVED lines=15> */
.L_x_5392:
        /* <DEDUP_REMOVED lines=15> */
.L_x_5393:
        /* <DEDUP_REMOVED lines=15> */
.L_x_5394:
        /* <DEDUP_REMOVED lines=15> */
.L_x_5395:
        /* <DEDUP_REMOVED lines=10> */
.L_x_5378:
[----:B------:R-:W-:Y:S05]  /*1ccc0*/  BSYNC B1 ;  /* 0x0000000000017941 */ /* 0x000fea0003800000 */
.L_x_5377:
        /* <DEDUP_REMOVED lines=9> */
.L_x_5415:
        /* <DEDUP_REMOVED lines=11> */
.L_x_5542:
[----:B------:R-:W-:Y:S05]  /*1ce10*/  BSYNC B2 ;  /* 0x0000000000027941 */ /* 0x000fea0003800000 */
.L_x_5398:
        /* <DEDUP_REMOVED lines=9> */
.L_x_5401:
[----:B------:R-:W-:Y:S05]  /*1ceb0*/  BSYNC B2 ;  /* 0x0000000000027941 */ /* 0x000fea0003800000 */
.L_x_5400:
        /* <DEDUP_REMOVED lines=11> */
.L_x_5402:
        /* <DEDUP_REMOVED lines=13> */
.L_x_5543:
[----:B------:R-:W-:Y:S05]  /*1d040*/  BSYNC B2 ;  /* 0x0000000000027941 */ /* 0x000fea0003800000 */
.L_x_5403:
        /* <DEDUP_REMOVED lines=11> */
.L_x_5406:
[----:B------:R-:W-:Y:S05]  /*1d100*/  BSYNC B2 ;  /* 0x0000000000027941 */ /* 0x000fea0003800000 */
.L_x_5405:
        /* <DEDUP_REMOVED lines=9> */
.L_x_5407:
        /* <DEDUP_REMOVED lines=15> */
.L_x_5408:
        /* <DEDUP_REMOVED lines=15> */
.L_x_5409:
        /* <DEDUP_REMOVED lines=15> */
.L_x_5410:
        /* <DEDUP_REMOVED lines=15> */
.L_x_5411:
        /* <DEDUP_REMOVED lines=15> */
.L_x_5412:
        /* <DEDUP_REMOVED lines=15> */
.L_x_5413:
        /* <DEDUP_REMOVED lines=15> */
.L_x_5414:
        /* <DEDUP_REMOVED lines=10> */
.L_x_5397:
[----:B------:R-:W-:Y:S05]  /*1d8d0*/  BSYNC B1 ;  /* 0x0000000000017941 */ /* 0x000fea0003800000 */
.L_x_5396:
        /* <DEDUP_REMOVED lines=8> */
.L_x_5371:
[----:B------:R-:W-:Y:S05]  /*1d960*/  BSYNC B0 ;  /* 0x0000000000007941 */ /* 0x000fea0003800000 */
.L_x_5370:
        /* <DEDUP_REMOVED lines=46> */
.L_x_5417:
[----:B------:R-:W-:Y:S05]  /*1dc50*/  BSYNC B0 ;  /* 0x0000000000007941 */ /* 0x000fea0003800000 */
.L_x_5416:
        /* <DEDUP_REMOVED lines=23> */
.L_x_5419:
        /* <DEDUP_REMOVED lines=20> */
.L_x_5422:
[----:B------:R-:W-:Y:S05]  /*1df10*/  BSYNC B6 ;  /* 0x0000000000067941 */ /* 0x000fea0003800000 */
.L_x_5421:
        /* <DEDUP_REMOVED lines=20> */
.L_x_5425:
        /* <DEDUP_REMOVED lines=15> */
.L_x_5424:
[----:B------:R-:W-:Y:S05]  /*1e150*/  BSYNC B6 ;  /* 0x0000000000067941 */ /* 0x000fea0003800000 */
.L_x_5423:
[----:B------:R-:W2:Y:S01]  /*1e160*/  LDL R21, [R1+0x30] ;  /* 0x0000300001157983 */ /* 0x000ea20000100800 */
[----:B------:R-:W-:Y:S01]  /*1e170*/  ULDC.64 UR4, c[0x0][0xaf0] ;  /* 0x0002bc0000047ab9 */ /* 0x000fe20000000a00 */
[----:B------:R-:W0:Y:S01]  /*1e180*/  LDC R9, c[0x0][0x430] ;  /* 0x00010c00ff097b82 */ /* 0x000e220000000800 */
[----:B------:R-:W-:Y:S01]  /*1e190*/  ISETP.NE.U32.AND P0, PT, RZ, UR4, PT ;  /* 0x00000004ff007c0c */ /* 0x000fe2000bf05070 */
[----:B------:R-:W1:Y:S03]  /*1e1a0*/  S2R R20, SR_TID.X ;  /* 0x0000000000147919 */ /* 0x000e660000002100 */
[----:B------:R-:W-:-:S13]  /*1e1b0*/  ISETP.NE.AND.EX P0, PT, RZ, UR5, PT, P0 ;  /* 0x00000005ff007c0c */ /* 0x000fda000bf05300 */
[----:B------:R-:W-:Y:S01]  /*1e1c0*/  @P0 IADD3 R2, P1, R31, UR4, RZ ;  /* 0x000000041f020c10 */ /* 0x000fe2000ff3e0ff */
[----:B------:R-:W-:-:S03]  /*1e1d0*/  ULDC UR4, c[0x0][0x320] ;  /* 0x0000c80000047ab9 */ /* 0x000fc60000000800 */
[----:B------:R-:W-:-:S05]  /*1e1e0*/  @P0 IADD3.X R3, R32, UR5, RZ, P1, !PT ;  /* 0x0000000520030c10 */ /* 0x000fca0008ffe4ff */
[----:B------:R3:W4:Y:S01]  /*1e1f0*/  @P0 LDG.E R30, desc[UR40][R2.64] ;  /* 0x00000028021e0981 */ /* 0x000722000c1e1900 */
[----:B-1----:R-:W-:-:S04]  /*1e200*/  LOP3.LUT R20, R20, 0x7f, RZ, 0xc0, !PT ;  /* 0x0000007f14147812 */ /* 0x002fc800078ec0ff */
[----:B------:R-:W-:Y:S02]  /*1e210*/  SHF.R.U32.HI R35, RZ, 0x3, R20 ;  /* 0x00000003ff237819 */ /* 0x000fe40000011614 */
[----:B------:R-:W1:Y:S02]  /*1e220*/  S2R R20, SR_TID.X ;  /* 0x0000000000147919 */ /* 0x000e640000002100 */
[----:B-1----:R-:W-:-:S05]  /*1e230*/  IMAD.SHL.U32 R20, R20, 0x10, RZ ;  /* 0x0000001014147824 */ /* 0x002fca00078e00ff */
[----:B------:R-:W-:Y:S02]  /*1e240*/  LOP3.LUT R20, R35, 0x70, R20, 0xf8, !PT ;  /* 0x0000007023147812 */ /* 0x000fe400078ef814 */
[----:B------:R-:W1:Y:S01]  /*1e250*/  S2R R35, SR_TID.X ;  /* 0x0000000000237919 */ /* 0x000e620000002100 */
[----:B0-----:R-:W-:Y:S01]  /*1e260*/  ISETP.NE.AND P1, PT, R9, 0x1, PT ;  /* 0x000000010900780c */ /* 0x001fe20003f25270 */
[----:B------:R-:W0:-:S12]  /*1e270*/  S2R R4, SR_TID.X ;  /* 0x0000000000047919 */ /* 0x000e180000002100 */
[----:B---3--:R-:W3:Y:S08]  /*1e280*/  @P1 LDC R3, c[0x0][0x434] ;  /* 0x00010d00ff031b82 */ /* 0x008ef00000000800 */
[----:B------:R-:W5:Y:S01]  /*1e290*/  @P1 LDC R2, c[0x0][0x438] ;  /* 0x00010e00ff021b82 */ /* 0x000f620000000800 */
[----:B-1----:R-:W-:-:S05]  /*1e2a0*/  IMAD.SHL.U32 R35, R35, 0x8, RZ ;  /* 0x0000000823237824 */ /* 0x002fca00078e00ff */
[----:B------:R-:W-:-:S04]  /*1e2b0*/  LOP3.LUT R35, R35, 0x38, RZ, 0xc0, !PT ;  /* 0x0000003823237812 */ /* 0x000fc800078ec0ff */
[----:B------:R-:W-:-:S04]  /*1e2c0*/  LOP3.LUT R35, R35, 0x40, RZ, 0xfc, !PT ;  /* 0x0000004023237812 */ /* 0x000fc800078efcff */
[----:B------:R-:W-:Y:S02]  /*1e2d0*/  ISETP.GE.AND P2, PT, R35, UR4, PT ;  /* 0x0000000423007c0c */ /* 0x000fe4000bf46270 */
[----:B------:R-:W1:Y:S01]  /*1e2e0*/  S2R R35, SR_TID.X ;  /* 0x0000000000237919 */ /* 0x000e620000002100 */
[----:B0-----:R-:W-:Y:S01]  /*1e2f0*/  IMAD.SHL.U32 R4, R4, 0x8, RZ ;  /* 0x0000000804047824 */ /* 0x001fe200078e00ff */
[----:B------:R-:W-:-:S04]  /*1e300*/  LOP3.LUT R16, R16, 0xffffffbf, RZ, 0xc0, !PT ;  /* 0xffffffbf10107812 */ /* 0x000fc800078ec0ff */
[----:B------:R-:W-:Y:S02]  /*1e310*/  LOP3.LUT R4, R4, 0x38, RZ, 0xc0, !PT ;  /* 0x0000003804047812 */ /* 0x000fe400078ec0ff */
[----:B------:R-:W-:Y:S02]  /*1e320*/  SEL R8, RZ, 0xffffffff, P2 ;  /* 0xffffffffff087807 */ /* 0x000fe40001000000 */
[----:B------:R-:W-:Y:S02]  /*1e330*/  LOP3.LUT R4, R4, 0x80, RZ, 0xfc, !PT ;  /* 0x0000008004047812 */ /* 0x000fe400078efcff */
[----:B------:R-:W-:Y:S01]  /*1e340*/  @P2 LOP3.LUT R16, R16, 0x40, RZ, 0xfc, !PT ;  /* 0x0000004010102812 */ /* 0x000fe200078efcff */
[----:B------:R-:W-:Y:S01]  /*1e350*/  IMAD.SHL.U32 R8, R8, 0x2, RZ ;  /* 0x0000000208087824 */ /* 0x000fe200078e00ff */
[----:B------:R-:W-:Y:S01]  /*1e360*/  ISETP.GE.AND P2, PT, R4, UR4, PT ;  /* 0x0000000404007c0c */ /* 0x000fe2000bf46270 */
[----:B-1----:R-:W-:-:S05]  /*1e370*/  IMAD.SHL.U32 R35, R35, 0x8, RZ ;  /* 0x0000000823237824 */ /* 0x002fca00078e00ff */
[----:B------:R-:W-:-:S04]  /*1e380*/  LOP3.LUT R35, R35, 0x38, RZ, 0xc0, !PT ;  /* 0x0000003823237812 */ /* 0x000fc800078ec0ff */
[----:B------:R-:W-:Y:S02]  /*1e390*/  LOP3.LUT R35, R35, 0xc0, RZ, 0xfc, !PT ;  /* 0x000000c023237812 */ /* 0x000fe400078efcff */
[----:B------:R-:W-:Y:S01]  /*1e3a0*/  LOP3.LUT R16, R16, 0xffffff7f, RZ, 0xc0, !PT ;  /* 0xffffff7f10107812 */ /* 0x000fe200078ec0ff */
[----:B------:R-:W-:Y:S01]  /*1e3b0*/  IMAD.MOV.U32 R11, RZ, RZ, RZ ;  /* 0x000000ffff0b7224 */ /* 0x000fe200078e00ff */
[----:B--2---:R-:W-:Y:S02]  /*1e3c0*/  LEA R31, R21, 0xffffffc0, 0x6 ;  /* 0xffffffc0151f7811 */ /* 0x004fe400078e30ff */
[----:B------:R-:W0:Y:S03]  /*1e3d0*/  S2R R21, SR_TID.X ;  /* 0x0000000000157919 */ /* 0x000e260000002100 */
[----:B------:R-:W-:-:S05]  /*1e3e0*/  IMAD.IADD R0, R20, 0x1, R31 ;  /* 0x0000000114007824 */ /* 0x000fca00078e021f */
[C---:B------:R-:W-:Y:S01]  /*1e3f0*/  ISETP.GE.AND P0, PT, R0.reuse, R26, PT ;  /* 0x0000001a0000720c */ /* 0x040fe20003f06270 */
[----:B------:R-:W-:-:S03]  /*1e400*/  IMAD.IADD R0, R0, 0x1, R34 ;  /* 0x0000000100007824 */ /* 0x000fc600078e0222 */
[----:B------:R-:W-:Y:S01]  /*1e410*/  ISETP.GT.U32.OR P0, PT, R20, 0x3f, P0 ;  /* 0x0000003f1400780c */ /* 0x000fe20000704470 */
[----:B---3--:R-:W-:-:S04]  /*1e420*/  @P1 IMAD.HI.U32 R3, R0, R3, RZ ;  /* 0x0000000300031227 */ /* 0x008fc800078e00ff */
[----:B------:R-:W-:Y:S01]  /*1e430*/  IMAD.MOV.U32 R6, RZ, RZ, R0 ;  /* 0x000000ffff067224 */ /* 0x000fe200078e0000 */
[----:B-----5:R-:W-:-:S07]  /*1e440*/  @P1 SHF.R.U32.HI R6, RZ, R2, R3 ;  /* 0x00000002ff061219 */ /* 0x020fce0000011603 */
[----:B------:R-:W1:Y:S01]  /*1e450*/  @!P0 LDC.64 R2, c[0x0][0x428] ;  /* 0x00010a00ff028b82 */ /* 0x000e620000000a00 */
[----:B0-----:R-:W-:-:S05]  /*1e460*/  IMAD.SHL.U32 R21, R21, 0x8, RZ ;  /* 0x0000000815157824 */ /* 0x001fca00078e00ff */
        /* <DEDUP_REMOVED lines=11> */
[----:B-1----:R-:W-:-:S04]  /*1e520*/  @!P0 IMAD R7, R35, R2, RZ ;  /* 0x0000000223078224 */ /* 0x002fc800078e02ff */
        /* <DEDUP_REMOVED lines=37> */
[----:B------:R-:W-:-:S04]  /*1e780*/  LOP3.LUT R16, R16, 0xfffffffb, RZ, 0xc0, !PT ;  /* 0xfffffffb10107812 */ /* 0x000fc800078ec0ff */
[----:B------:R-:W-:Y:S01]  /*1e790*/  @P2 LOP3.LUT R16, R16, 0x4, RZ, 0xfc, !PT ;  /* 0x0000000410102812 */ /* 0x000fe200078efcff */
[----:B0-----:R-:W-:Y:S06]  /*1e7a0*/  BRA.DIV UR4, `(.L_x_5426) ;  /* 0x0000006204947947 */ /* 0x001fec000b800000 */
.L_x_5546:
[----:B------:R-:W2:Y:S01]  /*1e7b0*/  LDL R0, [R1+0x50] ;  /* 0x0000500001007983 */ /* 0x000ea20000100800 */
[----:B------:R-:W-:Y:S02]  /*1e7c0*/  ISETP.GT.U32.AND P1, PT, R20, 0x3f, PT ;  /* 0x0000003f1400780c */ /* 0x000fe40003f24070 */
[----:B------:R-:W-:Y:S02]  /*1e7d0*/  LOP3.LUT R16, R16, 0xfffffeff, RZ, 0xc0, !PT ;  /* 0xfffffeff10107812 */ /* 0x000fe400078ec0ff */
[----:B------:R-:W-:Y:S02]  /*1e7e0*/  LOP3.LUT R32, R5, R32, RZ, 0xfc, !PT ;  /* 0x0000002005207212 */ /* 0x000fe400078efcff */
[----:B------:R-:W-:-:S07]  /*1e7f0*/  LOP3.LUT R16, R16, 0xfffffffe, RZ, 0xc0, !PT ;  /* 0xfffffffe10107812 */ /* 0x000fce00078ec0ff */
[----:B------:R-:W-:Y:S02]  /*1e800*/  @P1 LOP3.LUT R16, R16, 0x1, RZ, 0xfc, !PT ;  /* 0x0000000110101812 */ /* 0x000fe400078efcff */
[----:B--2---:R-:W-:-:S13]  /*1e810*/  ISETP.NE.AND P0, PT, R0, 0x3, PT ;  /* 0x000000030000780c */ /* 0x004fda0003f05270 */
[----:B------:R-:W-:Y:S01]  /*1e820*/  @P0 LOP3.LUT R16, R16, 0x100, RZ, 0xfc, !PT ;  /* 0x0000010010100812 */ /* 0x000fe200078efcff */
[----:B------:R-:W-:Y:S06]  /*1e830*/  @!P0 BRA `(.L_x_5427) ;  /* 0x0000000000048947 */ /* 0x000fec0003800000 */
[----:B------:R-:W-:Y:S01]  /*1e840*/  BPT.TRAP 0x1 ;  /* 0x000000040000795c */ /* 0x000fe20000300000 */
.L_x_5427:
        /* <DEDUP_REMOVED lines=9> */
.L_x_5547:
[----:B------:R-:W-:Y:S05]  /*1e8e0*/  BSYNC B0 ;  /* 0x0000000000007941 */ /* 0x000fea0003800000 */
.L_x_5428:
        /* <DEDUP_REMOVED lines=65> */
.L_x_5557:
        /* <DEDUP_REMOVED lines=10> */
.L_x_5431:
        /* <DEDUP_REMOVED lines=11> */
.L_x_5432:
        /* <DEDUP_REMOVED lines=34> */
.L_x_5434:
[----:B------:R-:W-:Y:S05]  /*1f070*/  BSYNC B6 ;  /* 0x0000000000067941 */ /* 0x000fea0003800000 */
.L_x_5433:
        /* <DEDUP_REMOVED lines=76> */
[----:B------:R-:W1:Y:S04]  /*1f540*/  SHFL.IDX PT, R4, R3, 0x1, 0x181f ;  /* 0x00381f0003047f89 */ /* 0x000e6800000e0000 */
[----:B------:R-:W-:Y:S01]  /*1f550*/  SHFL.IDX PT, R3, R3, 0x3, 0x181f ;  /* 0x00781f0003037f89 */ /* 0x000fe200000e0000 */
        /* <DEDUP_REMOVED lines=14> */
[----:B-1----:R0:W-:Y:S02]  /*1f640*/  @!P0 LDGSTS.E.BYPASS.LTC128B.128 [R23+0x21400], desc[UR40][R4.64], !P1 ;  /* 0x2140000004178fae */ /* 0x0021e4000c901d68 */
.L_x_5566:
[----:B01----:R-:W-:-:S05]  /*1f650*/  VIADD R4, R25, 0x30 ;  /* 0x0000003019047836 */ /* 0x003fca0000000000 */
[----:B------:R-:W-:Y:S01]  /*1f660*/  ISETP.GE.AND P0, PT, R4, R2, PT ;  /* 0x000000020400720c */ /* 0x000fe20003f06270 */
[----:B------:R0:W-:-:S12]  /*1f670*/  STL [R1+0x2c], R4 ;  /* 0x00002c0401007387 */ /* 0x0001d80000100800 */
[----:B------:R-:W-:-:S05]  /*1f680*/  @!P0 LEA R2, P2, R7, R0, 0x1 ;  /* 0x0000000007028211 */ /* 0x000fca00078408ff */
[----:B------:R-:W-:-:S05]  /*1f690*/  @!P0 IMAD.X R3, RZ, RZ, R3, P2 ;  /* 0x000000ffff038224 */ /* 0x000fca00010e0603 */
[----:B------:R-:W-:Y:S01]  /*1f6a0*/  @!PT LDS RZ, [RZ] ;  /* 0x00000000fffff984 */ /* 0x000fe20000000800 */
[----:B------:R-:W-:Y:S01]  /*1f6b0*/  @!PT LDS RZ, [RZ] ;  /* 0x00000000fffff984 */ /* 0x000fe20000000800 */
[----:B------:R-:W-:Y:S01]  /*1f6c0*/  @!PT LDS RZ, [RZ] ;  /* 0x00000000fffff984 */ /* 0x000fe20000000800 */
[----:B------:R0:W-:Y:S01]  /*1f6d0*/  @!P0 LDGSTS.E.BYPASS.LTC128B.128 [R23+0x21c00], desc[UR40][R2.64], !P1 ;  /* 0x21c0000002178fae */ /* 0x0001e2000c901d68 */
[----:B------:R-:W-:Y:S01]  /*1f6e0*/  PLOP3.LUT P0, PT, PT, PT, PT, 0x80, 0x0 ;  /* 0x000000000000781c */ /* 0x000fe20003f0f070 */
[----:B------:R-:W-:-:S12]  /*1f6f0*/  NOP ;  /* 0x0000000000007918 */ /* 0x000fd80000000000 */
.L_x_5436:
        /* <DEDUP_REMOVED lines=28> */
.L_x_5438:
[----:B------:R-:W-:Y:S05]  /*1f8c0*/  BSYNC B6 ;  /* 0x0000000000067941 */ /* 0x000fea0003800000 */
.L_x_5437:
        /* <DEDUP_REMOVED lines=191> */
.L_x_5576:
        /* <DEDUP_REMOVED lines=26> */
.L_x_5441:
[----:B------:R-:W-:Y:S05]  /*20660*/  BSYNC B0 ;  /* 0x0000000000007941 */ /* 0x000fea0003800000 */
.L_x_5440:
[----:B------:R-:W-:Y:S01]  /*20670*/  NOP ;  /* 0x0000000000007918 */ /* 0x000fe20000000000 */
[----:B------:R-:W-:-:S13]  /*20680*/  PLOP3.LUT P0, PT, PT, PT, PT, 0x80, 0x0 ;  /* 0x000000000000781c */ /* 0x000fda0003f0f070 */
.L_x_5442:
        /* <DEDUP_REMOVED lines=18> */
.L_x_5577:
[----:B------:R-:W-:Y:S05]  /*207b0*/  BSYNC B0 ;  /* 0x0000000000007941 */ /* 0x000fea0003800000 */
.L_x_5443:
[----:B------:R-:W2:Y:S02]  /*207c0*/  LDL R2, [R1+0x50] ;  /* 0x0000500001027983 */ /* 0x000ea40000100800 */
[----:B--2---:R-:W-:-:S13]  /*207d0*/  ISETP.NE.AND P0, PT, R2, 0x3, PT ;  /* 0x000000030200780c */ /* 0x004fda0003f05270 */
[----:B------:R-:W-:Y:S05]  /*207e0*/  @!P0 BRA `(.L_x_5445) ;  /* 0x0000000000048947 */ /* 0x000fea0003800000 */
[----:B------:R-:W-:Y:S01]  /*207f0*/  BPT.TRAP 0x1 ;  /* 0x000000040000795c */ /* 0x000fe20000300000 */
.L_x_5445:
[----:B-1----:R-:W-:Y:S01]  /*20800*/  SHF.L.U32 R0, R28, 0x1f, RZ ;  /* 0x0000001f1c007819 */ /* 0x002fe200000006ff */
[----:B------:R-:W-:Y:S03]  /*20810*/  BSSY B0, `(.L_x_5446) ;  /* 0x0000003000007945 */ /* 0x000fe60003800000 */
[----:B------:R-:W1:Y:S02]  /*20820*/  SYNCS.PHASECHK.TRANS64.TRYWAIT P0, [R26+URZ+0x38860], R0 ;  /* 0x038860001a0075a7 */ /* 0x000e64000800017f */
[----:B-1----:R-:W-:Y:S05]  /*20830*/  @!P0 BRA `(.L_x_5447) ;  /* 0x00000058001c8947 */ /* 0x002fea0003800000 */
.L_x_5578:
[----:B------:R-:W-:Y:S05]  /*20840*/  BSYNC B0 ;  /* 0x0000000000007941 */ /* 0x000fea0003800000 */
.L_x_5446:
        /* <DEDUP_REMOVED lines=109> */
.L_x_5588:
        /* <DEDUP_REMOVED lines=34> */
.L_x_5449:
        /* <DEDUP_REMOVED lines=11> */
.L_x_5450:
        /* <DEDUP_REMOVED lines=11> */
.L_x_5465:
[----:B--2---:R-:W2:Y:S01]  /*212a0*/  LDL R10, [R1+0x50] ;  /* 0x00005000010a7983 */ /* 0x004ea20000100800 */
[----:B0-----:R-:W0:Y:S01]  /*212b0*/  LDC R5, c[0x0][0x430] ;  /* 0x00010c00ff057b82 */ /* 0x001e220000000800 */
[----:B-1----:R-:W1:Y:S01]  /*212c0*/  S2R R2, SR_TID.X ;  /* 0x0000000000027919 */ /* 0x002e620000002100 */
[----:B---3--:R-:W3:Y:S01]  /*212d0*/  S2R R8, SR_TID.X ;  /* 0x0000000000087919 */ /* 0x008ee20000002100 */
[----:B0-----:R-:W-:Y:S02]  /*212e0*/  ISETP.NE.AND P0, PT, R5, 0x1, PT ;  /* 0x000000010500780c */ /* 0x001fe40003f05270 */
[----:B-1----:R-:W-:-:S11]  /*212f0*/  LOP3.LUT R2, R2, 0x7f, RZ, 0xc0, !PT ;  /* 0x0000007f02027812 */ /* 0x002fd600078ec0ff */
[----:B------:R-:W0:Y:S01]  /*21300*/  @P0 LDC R6, c[0x0][0x434] ;  /* 0x00010d00ff060b82 */ /* 0x000e220000000800 */
[----:B---3--:R-:W-:Y:S01]  /*21310*/  IMAD.SHL.U32 R8, R8, 0x10, RZ ;  /* 0x0000001008087824 */ /* 0x008fe200078e00ff */
[----:B------:R-:W-:-:S04]  /*21320*/  SHF.R.U32.HI R2, RZ, 0x3, R2 ;  /* 0x00000003ff027819 */ /* 0x000fc80000011602 */
[----:B------:R-:W-:Y:S02]  /*21330*/  LOP3.LUT R8, R2, 0x70, R8, 0xf8, !PT ;  /* 0x0000007002087812 */ /* 0x000fe400078ef808 */
[----:B------:R-:W1:Y:S02]  /*21340*/  @P0 LDC R3, c[0x0][0x438] ;  /* 0x00010e00ff030b82 */ /* 0x000e640000000800 */
[----:B------:R-:W-:Y:S01]  /*21350*/  ISETP.GT.U32.AND P1, PT, R8, 0x3f, PT ;  /* 0x0000003f0800780c */ /* 0x000fe20003f24070 */
[----:B------:R-:W-:-:S04]  /*21360*/  IMAD R4, R7, 0x40, R34 ;  /* 0x0000004007047824 */ /* 0x000fc800078e0222 */
[----:B------:R-:W-:-:S08]  /*21370*/  IMAD.IADD R4, R8, 0x1, R4 ;  /* 0x0000000108047824 */ /* 0x000fd000078e0204 */
[----:B------:R-:W3:Y:S01]  /*21380*/  @!P1 LDC.64 R8, c[0x0][0x428] ;  /* 0x00010a00ff089b82 */ /* 0x000ee20000000a00 */
[----:B0-----:R-:W-:-:S04]  /*21390*/  @P0 IMAD.HI.U32 R6, R4, R6, RZ ;  /* 0x0000000604060227 */ /* 0x001fc800078e00ff */
[----:B------:R-:W-:Y:S01]  /*213a0*/  IMAD.MOV.U32 R2, RZ, RZ, R4 ;  /* 0x000000ffff027224 */ /* 0x000fe200078e0004 */
[----:B-1----:R-:W-:-:S05]  /*213b0*/  @P0 SHF.R.U32.HI R2, RZ, R3, R6 ;  /* 0x00000003ff020219 */ /* 0x002fca0000011606 */
[----:B------:R-:W-:-:S04]  /*213c0*/  IMAD.MOV R3, RZ, RZ, -R2 ;  /* 0x000000ffff037224 */ /* 0x000fc800078e0a02 */
[----:B------:R-:W-:Y:S01]  /*213d0*/  IMAD R5, R5, R3, R4 ;  /* 0x0000000305057224 */ /* 0x000fe200078e0204 */
[--C-:B------:R-:W-:Y:S01]  /*213e0*/  @!P1 SHF.R.S32.HI R3, RZ, 0x1f, R2.reuse ;  /* 0x0000001fff039819 */ /* 0x100fe20000011402 */
[-C--:B---3--:R-:W-:Y:S02]  /*213f0*/  @!P1 IMAD R4, R35, R8.reuse, RZ ;  /* 0x0000000823049224 */ /* 0x088fe400078e02ff */
[----:B------:R-:W-:-:S04]  /*21400*/  @!P1 IMAD.WIDE.U32 R2, R30, R8, R2 ;  /* 0x000000081e029225 */ /* 0x000fc800078e0002 */
[----:B------:R-:W-:Y:S02]  /*21410*/  @!P1 IMAD R4, R30, R9, R4 ;  /* 0x000000091e049224 */ /* 0x000fe400078e0204 */
[----:B------:R-:W0:Y:S02]  /*21420*/  @!P1 LDC.64 R8, c[0x0][0x418] ;  /* 0x00010600ff089b82 */ /* 0x000e240000000a00 */
[----:B------:R-:W-:Y:S02]  /*21430*/  @!P1 IMAD.IADD R3, R4, 0x1, R3 ;  /* 0x0000000104039824 */ /* 0x000fe400078e0203 */
[----:B------:R-:W-:Y:S02]  /*21440*/  IMAD.MOV.U32 R4, RZ, RZ, RZ ;  /* 0x000000ffff047224 */ /* 0x000fe400078e00ff */
[----:B------:R-:W-:Y:S01]  /*21450*/  VIADD R22, R22, 0x1 ;  /* 0x0000000116167836 */ /* 0x000fe20000000000 */
[----:B0-----:R-:W-:-:S04]  /*21460*/  @!P1 LEA R8, P0, R2, R8, 0x2 ;  /* 0x0000000802089211 */ /* 0x001fc800078010ff */
[----:B------:R-:W-:Y:S02]  /*21470*/  @!P1 LEA.HI.X R9, R2, R9, R3, 0x2, P0 ;  /* 0x0000000902099211 */ /* 0x000fe400000f1403 */
[----:B------:R-:W-:-:S03]  /*21480*/  ISETP.NE.AND P0, PT, R22, 0x2, PT ;  /* 0x000000021600780c */ /* 0x000fc60003f05270 */
[----:B------:R0:W5:Y:S01]  /*21490*/  @!P1 LDG.E R4, desc[UR40][R8.64] ;  /* 0x0000002808049981 */ /* 0x000162000c1e1900 */
[----:B------:R-:W-:Y:S01]  /*214a0*/  SEL R2, RZ, 0x1, P0 ;  /* 0x00000001ff027807 */ /* 0x000fe20000000000 */
[----:B------:R-:W-:Y:S05]  /*214b0*/  YIELD ;  /* 0x0000000000007946 */ /* 0x000fea0003800000 */
[----:B------:R-:W-:Y:S01]  /*214c0*/  LOP3.LUT R28, R28, R2, RZ, 0x3c, !PT ;  /* 0x000000021c1c7212 */ /* 0x000fe200078e3cff */
[----:B------:R-:W-:Y:S01]  /*214d0*/  IMAD.MOV.U32 R2, RZ, RZ, R7 ;  /* 0x000000ffff027224 */ /* 0x000fe200078e0007 */
[----:B------:R-:W-:Y:S01]  /*214e0*/  SEL R22, R22, RZ, P0 ;  /* 0x000000ff16167207 */ /* 0x000fe20000000000 */
[----:B------:R-:W-:-:S03]  /*214f0*/  VIADD R7, R7, 0xffffffff ;  /* 0xffffffff07077836 */ /* 0x000fc60000000000 */
[----:B------:R-:W-:Y:S02]  /*21500*/  ISETP.GT.AND P3, PT, R2, R33, PT ;  /* 0x000000210200720c */ /* 0x000fe40003f64270 */
[----:B--2---:R-:W-:-:S13]  /*21510*/  ISETP.NE.AND P1, PT, R10, 0x3, PT ;  /* 0x000000030a00780c */ /* 0x004fda0003f25270 */
[----:B0-----:R-:W-:Y:S05]  /*21520*/  @!P1 BRA `(.L_x_5453) ;  /* 0x0000000000049947 */ /* 0x001fea0003800000 */
[----:B------:R-:W-:Y:S01]  /*21530*/  BPT.TRAP 0x1 ;  /* 0x000000040000795c */ /* 0x000fe20000300000 */
.L_x_5453:
[----:B------:R-:W-:Y:S01]  /*21540*/  IMAD R6, R22, 0x8, R18 ;  /* 0x0000000816067824 */ /* 0x000fe200078e0212 */
[----:B------:R-:W-:Y:S01]  /*21550*/  SHF.L.U32 R25, R28, 0x1f, RZ ;  /* 0x0000001f1c197819 */ /* 0x000fe200000006ff */
[----:B------:R-:W-:Y:S01]  /*21560*/  BSSY B1, `(.L_x_5454) ;  /* 0x0000004000017945 */ /* 0x000fe20003800000 */
[----:B------:R-:W-:Y:S02]  /*21570*/  SHF.R.S32.HI R9, RZ, 0x1f, R5 ;  /* 0x0000001fff097819 */ /* 0x000fe40000011405 */
[----:B------:R-:W0:Y:S02]  /*21580*/  SYNCS.PHASECHK.TRANS64.TRYWAIT P0, [R6+URZ+0x38840], R25 ;  /* 0x03884019060075a7 */ /* 0x000e24000800017f */
[----:B0-----:R-:W-:Y:S05]  /*21590*/  @!P0 BRA `(.L_x_5455) ;  /* 0x0000005400008947 */ /* 0x001fea0003800000 */
.L_x_5589:
[----:B------:R-:W-:Y:S05]  /*215a0*/  BSYNC B1 ;  /* 0x0000000000017941 */ /* 0x000fea0003800000 */
.L_x_5454:
        /* <DEDUP_REMOVED lines=40> */
.L_x_5599:
        /* <DEDUP_REMOVED lines=8> */
.L_x_5457:
        /* <DEDUP_REMOVED lines=11> */
.L_x_5458:
[----:B------:R2:W-:Y:S01]  /*21960*/  SYNCS.ARRIVE.TRANS64.A1T0 RZ, [R6+URZ+0x38830], RZ ;  /* 0x038830ff06ff79a7 */ /* 0x0005e2000810003f */
[----:B------:R-:W-:Y:S05]  /*21970*/  @!P2 BRA `(.L_x_5459) ;  /* 0x000000000004a947 */ /* 0x000fea0003800000 */
[----:B------:R-:W-:Y:S01]  /*21980*/  BPT.TRAP 0x1 ;  /* 0x000000040000795c */ /* 0x000fe20000300000 */
.L_x_5459:
[----:B------:R-:W3:Y:S01]  /*21990*/  SYNCS.PHASECHK.TRANS64.TRYWAIT P0, [R6+URZ+0x38860], R25 ;  /* 0x03886019060075a7 */ /* 0x000ee2000800017f */
[----:B------:R-:W-:Y:S04]  /*219a0*/  BSSY B1, `(.L_x_5460) ;  /* 0x0000002000017945 */ /* 0x000fe80003800000 */
[----:B---3--:R-:W-:Y:S05]  /*219b0*/  @!P0 BRA `(.L_x_5461) ;  /* 0x0000005400288947 */ /* 0x008fea0003800000 */
.L_x_5600:
[----:B------:R-:W-:Y:S05]  /*219c0*/  BSYNC B1 ;  /* 0x0000000000017941 */ /* 0x000fea0003800000 */
.L_x_5460:
        /* <DEDUP_REMOVED lines=79> */
.L_x_5610:
        /* <DEDUP_REMOVED lines=25> */
.L_x_5463:
        /* <DEDUP_REMOVED lines=11> */
.L_x_5464:
[----:B------:R1:W-:Y:S01]  /*22100*/  SYNCS.ARRIVE.TRANS64.A1T0 RZ, [R6+URZ+0x38850], RZ ;  /* 0x038850ff06ff79a7 */ /* 0x0003e2000810003f */
[----:B------:R-:W-:Y:S05]  /*22110*/  @P3 BRA `(.L_x_5465) ;  /* 0xfffffff000603947 */ /* 0x000fea000383ffff */
.L_x_5452:
[----:B------:R-:W-:Y:S05]  /*22120*/  BSYNC B0 ;  /* 0x0000000000007941 */ /* 0x000fea0003800000 */
.L_x_5451:
        /* <DEDUP_REMOVED lines=21> */
.L_x_5467:
[----:B------:R-:W-:Y:S05]  /*22280*/  BSYNC B0 ;  /* 0x0000000000007941 */ /* 0x000fea0003800000 */
.L_x_5466:
[----:B------:R-:W-:-:S07]  /*22290*/  SEL R22, R22, RZ, P0 ;  /* 0x000000ff16167207 */ /* 0x000fce0000000000 */
.L_x_5420:
[----:B------:R-:W-:Y:S05]  /*222a0*/  BSYNC B7 ;  /* 0x0000000000077941 */ /* 0x000fea0003800000 */
.L_x_5418:
        /* <DEDUP_REMOVED lines=11> */
.L_x_5468:
        /* <DEDUP_REMOVED lines=43> */
.L_x_5620:
[----:B------:R-:W-:Y:S02]  /*22610*/  ULDC UR4, c[0x0][0xd38] ;  /* 0x00034e0000047ab9 */ /* 0x000fe40000000800 */
[----:B------:R-:W-:-:S04]  /*22620*/  IMAD.U32 R4, RZ, RZ, UR4 ;  /* 0x00000004ff047e24 */ /* 0x000fc8000f8e00ff */
[----:B-1----:R-:W-:-:S04]  /*22630*/  IMAD R3, R14, R4, RZ ;  /* 0x000000040e037224 */ /* 0x002fc800078e02ff */
[----:B------:R-:W-:-:S05]  /*22640*/  IMAD.IADD R6, R6, 0x1, R3 ;  /* 0x0000000106067824 */ /* 0x000fca00078e0203 */
[----:B------:R-:W-:-:S13]  /*22650*/  ISETP.GT.AND P6, PT, R6, R0, PT ;  /* 0x000000000600720c */ /* 0x000fda0003fc4270 */
[----:B------:R-:W-:Y:S05]  /*22660*/  @P6 BRA `(.L_x_5471) ;  /* 0x0000000000a46947 */ /* 0x000fea0003800000 */
.L_x_5474:
        /* <DEDUP_REMOVED lines=35> */
.L_x_5628:
[----:B------:R-:W-:Y:S02]  /*228a0*/  ULDC UR4, c[0x0][0xd38] ;  /* 0x00034e0000047ab9 */ /* 0x000fe40000000800 */
[----:B------:R-:W-:-:S04]  /*228b0*/  IMAD.U32 R4, RZ, RZ, UR4 ;  /* 0x00000004ff047e24 */ /* 0x000fc8000f8e00ff */
[----:B-1----:R-:W-:-:S04]  /*228c0*/  IMAD R3, R14, R4, RZ ;  /* 0x000000040e037224 */ /* 0x002fc800078e02ff */
[----:B------:R-:W-:-:S05]  /*228d0*/  IMAD.IADD R6, R3, 0x1, R6 ;  /* 0x0000000103067824 */ /* 0x000fca00078e0206 */
[----:B------:R-:W-:-:S13]  /*228e0*/  ISETP.GT.AND P6, PT, R6, R0, PT ;  /* 0x000000000600720c */ /* 0x000fda0003fc4270 */
[----:B------:R-:W-:Y:S05]  /*228f0*/  @!P6 BRA `(.L_x_5474) ;  /* 0xfffffffc005ce947 */ /* 0x000fea000383ffff */
.L_x_5471:
        /* <DEDUP_REMOVED lines=10> */
.L_x_5633:
[----:B------:R-:W-:-:S13]  /*229a0*/  ISETP.NE.AND P0, PT, R3, RZ, PT ;  /* 0x000000ff0300720c */ /* 0x000fda0003f05270 */
[----:B------:R-:W-:Y:S05]  /*229b0*/  @!P0 BRA `(.L_x_5476) ;  /* 0x0000000000108947 */ /* 0x000fea0003800000 */
[----:B------:R-:W-:Y:S01]  /*229c0*/  UMOV UR4, 0xffffffff ;  /* 0xffffffff00047882 */ /* 0x000fe20000000000 */
[----:B------:R-:W-:Y:S02]  /*229d0*/  VIADD R12, R7, 0xffffffff ;  /* 0xffffffff070c7836 */ /* 0x000fe40000000000 */
[----:B------:R-:W-:Y:S05]  /*229e0*/  BRA.DIV UR4, `(.L_x_5477) ;  /* 0x00000056045c7947 */ /* 0x000fea000b800000 */
[----:B------:R4:W0:Y:S02]  /*229f0*/  SHFL.IDX PT, R24, R2, R12, 0x1f ;  /* 0x00001f0c02187589 */ /* 0x00082400000e0000 */
.L_x_5476:
        /* <DEDUP_REMOVED lines=10> */
[----:B0-----:R-:W-:Y:S01]  /*22aa0*/  VIADD R8, R7, 0xffffffe ;  /* 0x0ffffffe07087836 */ /* 0x001fe20000000000 */
[----:B------:R-:W-:-:S05]  /*22ab0*/  IABS R7, R25 ;  /* 0x0000001900077213 */ /* 0x000fca0000000000 */
[----:B------:R0:W1:Y:S02]  /*22ac0*/  F2I.FTZ.U32.TRUNC.NTZ R3, R8 ;  /* 0x0000000800037305 */ /* 0x000064000021f000 */
[----:B0-----:R-:W-:Y:S01]  /*22ad0*/  IABS R8, R0 ;  /* 0x0000000000087213 */ /* 0x001fe20000000000 */
[----:B-1----:R-:W-:-:S04]  /*22ae0*/  IMAD.MOV R9, RZ, RZ, -R3 ;  /* 0x000000ffff097224 */ /* 0x002fc800078e0a03 */
[----:B------:R-:W-:-:S04]  /*22af0*/  IMAD R9, R9, R4, RZ ;  /* 0x0000000409097224 */ /* 0x000fc800078e02ff */
[----:B------:R-:W-:Y:S02]  /*22b00*/  IMAD.HI.U32 R3, R3, R9, R2 ;  /* 0x0000000903037227 */ /* 0x000fe400078e0002 */
[----:B------:R-:W0:Y:S02]  /*22b10*/  MUFU.RCP R2, R10 ;  /* 0x0000000a00027308 */ /* 0x000e240000001000 */
[----:B------:R-:W-:Y:S02]  /*22b20*/  IMAD.MOV R9, RZ, RZ, -R7 ;  /* 0x000000ffff097224 */ /* 0x000fe400078e0a07 */
[----:B------:R-:W-:-:S04]  /*22b30*/  IMAD.HI.U32 R7, R3, R8, RZ ;  /* 0x0000000803077227 */ /* 0x000fc800078e00ff */
[----:B------:R-:W-:-:S05]  /*22b40*/  IMAD R9, R7, R9, R8 ;  /* 0x0000000907097224 */ /* 0x000fca00078e0208 */
[----:B------:R-:W-:Y:S01]  /*22b50*/  ISETP.GT.U32.AND P1, PT, R4, R9, PT ;  /* 0x000000090400720c */ /* 0x000fe20003f24070 */
[----:B0-----:R-:W-:Y:S02]  /*22b60*/  VIADD R8, R2, 0xffffffe ;  /* 0x0ffffffe02087836 */ /* 0x001fe40000000000 */
[----:B------:R-:W-:Y:S02]  /*22b70*/  IMAD.MOV.U32 R2, RZ, RZ, RZ ;  /* 0x000000ffff027224 */ /* 0x000fe400078e00ff */
[----:B------:R-:W0:Y:S08]  /*22b80*/  F2I.FTZ.U32.TRUNC.NTZ R3, R8 ;  /* 0x0000000800037305 */ /* 0x000e30000021f000 */
[----:B------:R-:W-:-:S02]  /*22b90*/  @!P1 IMAD.IADD R9, R9, 0x1, -R4 ;  /* 0x0000000109099824 */ /* 0x000fc400078e0a04 */
[----:B------:R-:W-:Y:S01]  /*22ba0*/  @!P1 VIADD R7, R7, 0x1 ;  /* 0x0000000107079836 */ /* 0x000fe20000000000 */
[----:B------:R-:W-:Y:S02]  /*22bb0*/  ISETP.NE.AND P1, PT, R25, RZ, PT ;  /* 0x000000ff1900720c */ /* 0x000fe40003f25270 */
[----:B------:R-:W-:Y:S02]  /*22bc0*/  ISETP.GE.U32.AND P0, PT, R9, R4, PT ;  /* 0x000000040900720c */ /* 0x000fe40003f06070 */
[----:B------:R-:W-:Y:S01]  /*22bd0*/  IABS R4, R5 ;  /* 0x0000000500047213 */ /* 0x000fe20000000000 */
[----:B0-----:R-:W-:-:S04]  /*22be0*/  IMAD.MOV R9, RZ, RZ, -R3 ;  /* 0x000000ffff097224 */ /* 0x001fc800078e0a03 */
[----:B------:R-:W-:Y:S02]  /*22bf0*/  IMAD.MOV R4, RZ, RZ, -R4 ;  /* 0x000000ffff047224 */ /* 0x000fe400078e0a04 */
[----:B------:R-:W-:-:S04]  /*22c00*/  IMAD R9, R9, R6, RZ ;  /* 0x0000000609097224 */ /* 0x000fc800078e02ff */
[----:B------:R-:W-:Y:S01]  /*22c10*/  IMAD.HI.U32 R2, R3, R9, R2 ;  /* 0x0000000903027227 */ /* 0x000fe200078e0002 */
[----:B------:R-:W-:-:S03]  /*22c20*/  LOP3.LUT R3, R0, R25, RZ, 0x3c, !PT ;  /* 0x0000001900037212 */ /* 0x000fc600078e3cff */
[----:B------:R-:W-:Y:S01]  /*22c30*/  @P0 VIADD R7, R7, 0x1 ;  /* 0x0000000107070836 */ /* 0x000fe20000000000 */
[----:B------:R-:W-:-:S13]  /*22c40*/  ISETP.GE.AND P2, PT, R3, RZ, PT ;  /* 0x000000ff0300720c */ /* 0x000fda0003f46270 */
        /* <DEDUP_REMOVED lines=22> */
.L_x_5478:
[----:B----4-:R-:W0:Y:S02]  /*22db0*/  LDC.64 R2, c[0x0][0xd90] ;  /* 0x00036400ff027b82 */ /* 0x010e240000000a00 */
[----:B0-----:R-:W-:-:S05]  /*22dc0*/  IMAD.WIDE R2, R27, 0x4, R2 ;  /* 0x000000041b027825 */ /* 0x001fca00078e0202 */
[----:B-1----:R0:W2:Y:S02]  /*22dd0*/  LDG.E R7, desc[UR40][R2.64] ;  /* 0x0000002802077981 */ /* 0x0020a4000c1e1900 */
[----:B0-----:R-:W-:Y:S02]  /*22de0*/  IMAD.MOV.U32 R2, RZ, RZ, RZ ;  /* 0x000000ffff027224 */ /* 0x001fe400078e00ff */
[----:B--2---:R-:W-:-:S05]  /*22df0*/  IMAD R5, R25, R7, RZ ;  /* 0x0000000719057224 */ /* 0x004fca00078e02ff */
[-C--:B------:R-:W-:Y:S02]  /*22e00*/  IABS R6, R5.reuse ;  /* 0x0000000500067213 */ /* 0x080fe40000000000 */
[----:B------:R-:W-:Y:S02]  /*22e10*/  IABS R10, R5 ;  /* 0x00000005000a7213 */ /* 0x000fe40000000000 */
[----:B------:R-:W0:Y:S08]  /*22e20*/  I2F.RP R8, R6 ;  /* 0x0000000600087306 */ /* 0x000e300000209400 */
[----:B0-----:R-:W0:Y:S02]  /*22e30*/  MUFU.RCP R8, R8 ;  /* 0x0000000800087308 */ /* 0x001e240000001000 */
[----:B0-----:R-:W-:-:S02]  /*22e40*/  VIADD R9, R8, 0xffffffe ;  /* 0x0ffffffe08097836 */ /* 0x001fc40000000000 */
[----:B------:R-:W-:-:S04]  /*22e50*/  IMAD.MOV R8, RZ, RZ, -R10 ;  /* 0x000000ffff087224 */ /* 0x000fc800078e0a0a */
[----:B------:R-:W0:Y:S02]  /*22e60*/  F2I.FTZ.U32.TRUNC.NTZ R3, R9 ;  /* 0x0000000900037305 */ /* 0x000e24000021f000 */
[----:B0-----:R-:W-:-:S04]  /*22e70*/  IMAD.MOV R11, RZ, RZ, -R3 ;  /* 0x000000ffff0b7224 */ /* 0x001fc800078e0a03 */
[----:B------:R-:W-:-:S04]  /*22e80*/  IMAD R11, R11, R6, RZ ;  /* 0x000000060b0b7224 */ /* 0x000fc800078e02ff */
[----:B------:R-:W-:Y:S01]  /*22e90*/  IMAD.HI.U32 R3, R3, R11, R2 ;  /* 0x0000000b03037227 */ /* 0x000fe200078e0002 */
        /* <DEDUP_REMOVED lines=9> */
[----:B------:R-:W-:-:S13]  /*22f30*/  ISETP.GE.U32.AND P0, PT, R9, R6, PT ;  /* 0x000000060900720c */ /* 0x000fda0003f06070 */
[----:B------:R-:W-:-:S04]  /*22f40*/  @P0 VIADD R3, R3, 0x1 ;  /* 0x0000000103030836 */ /* 0x000fc80000000000 */
[----:B------:R-:W-:-:S04]  /*22f50*/  IMAD.MOV.U32 R2, RZ, RZ, R3 ;  /* 0x000000ffff027224 */ /* 0x000fc800078e0003 */
[----:B------:R-:W-:Y:S01]  /*22f60*/  @!P2 IMAD.MOV R2, RZ, RZ, -R2 ;  /* 0x000000ffff02a224 */ /* 0x000fe200078e0a02 */
[----:B------:R-:W-:-:S05]  /*22f70*/  @!P1 LOP3.LUT R2, RZ, R5, RZ, 0x33, !PT ;  /* 0x00000005ff029212 */ /* 0x000fca00078e33ff */
[----:B------:R-:W-:Y:S02]  /*22f80*/  IMAD R6, R7, R2, RZ ;  /* 0x0000000207067224 */ /* 0x000fe400078e02ff */
[----:B------:R-:W-:Y:S02]  /*22f90*/  IMAD.MOV R2, RZ, RZ, -R2 ;  /* 0x000000ffff027224 */ /* 0x000fe400078e0a02 */
[----:B------:R-:W-:Y:S02]  /*22fa0*/  IMAD.MOV R3, RZ, RZ, -R6 ;  /* 0x000000ffff037224 */ /* 0x000fe400078e0a06 */
[----:B------:R-:W-:Y:S02]  /*22fb0*/  IMAD R5, R5, R2, R0 ;  /* 0x0000000205057224 */ /* 0x000fe400078e0200 */
[----:B------:R-:W-:Y:S01]  /*22fc0*/  IMAD.MOV.U32 R2, RZ, RZ, RZ ;  /* 0x000000ffff027224 */ /* 0x000fe200078e00ff */
[----:B------:R-:W-:-:S04]  /*22fd0*/  VIADDMNMX R4, R3, R4, R7, PT ;  /* 0x0000000403047246 */ /* 0x000fc80003800107 */
        /* <DEDUP_REMOVED lines=18> */
[----:B------:R-:W-:Y:S02]  /*23100*/  LOP3.LUT R0, R5, R4, RZ, 0x3c, !PT ;  /* 0x0000000405007212 */ /* 0x000fe400078e3cff */
[----:B------:R-:W-:Y:S02]  /*23110*/  IADD3 R5, R6, 0x1000000, R5 ;  /* 0x0100000006057810 */ /* 0x000fe40007ffe005 */
[----:B------:R-:W-:-:S07]  /*23120*/  ISETP.GE.AND P2, PT, R0, RZ, PT ;  /* 0x000000ff0000720c */ /* 0x000fce0003f46270 */
[----:B------:R-:W-:-:S06]  /*23130*/  @P0 VIADD R2, R2, 0x1 ;  /* 0x0000000102020836 */ /* 0x000fcc0000000000 */
[----:B------:R-:W-:Y:S01]  /*23140*/  @!P2 IMAD.MOV R2, RZ, RZ, -R2 ;  /* 0x000000ffff02a224 */ /* 0x000fe200078e0a02 */
[----:B------:R-:W-:Y:S01]  /*23150*/  @!P1 LOP3.LUT R2, RZ, R4, RZ, 0x33, !PT ;  /* 0x00000004ff029212 */ /* 0x000fe200078e33ff */
[----:B------:R-:W-:-:S04]  /*23160*/  IMAD.MOV R4, RZ, RZ, -R4 ;  /* 0x000000ffff047224 */ /* 0x000fc800078e0a04 */
[----:B------:R-:W-:-:S07]  /*23170*/  IMAD R26, R2, R4, R5 ;  /* 0x00000004021a7224 */ /* 0x000fce00078e0205 */
.L_x_5479:
[----:B------:R-:W-:-:S05]  /*23180*/  LOP3.LUT R2, RZ, R2, RZ, 0x33, !PT ;  /* 0x00000002ff027212 */ /* 0x000fca00078e33ff */
[----:B------:R-:W-:Y:S01]  /*23190*/  IMAD.IADD R25, R25, 0x1, R2 ;  /* 0x0000000119197824 */ /* 0x000fe200078e0202 */
[----:B------:R-:W-:Y:S06]  /*231a0*/  BRA `(.L_x_5480) ;  /* 0x00000000001c7947 */ /* 0x000fec0003800000 */
.L_x_5472:
[----:B------:R-:W-:Y:S01]  /*231b0*/  UMOV UR4, URZ ;  /* 0x0000003f00047c82 */ /* 0x000fe20008000000 */
[----:B------:R-:W-:Y:S01]  /*231c0*/  UMOV UR5, URZ ;  /* 0x0000003f00057c82 */ /* 0x000fe20008000000 */
[----:B------:R-:W-:Y:S01]  /*231d0*/  ULDC UR6, c[0x0][0xd3c] ;  /* 0x00034f0000067ab9 */ /* 0x000fe20000000800 */
[----:B------:R-:W-:Y:S02]  /*231e0*/  IMAD.MOV.U32 R24, RZ, RZ, R0 ;  /* 0x000000ffff187224 */ /* 0x000fe400078e0000 */
[----:B------:R-:W-:Y:S02]  /*231f0*/  IMAD.U32 R25, RZ, RZ, UR4 ;  /* 0x00000004ff197e24 */ /* 0x000fe4000f8e00ff */
[----:B------:R-:W-:Y:S02]  /*23200*/  IMAD.U32 R26, RZ, RZ, UR5 ;  /* 0x00000005ff1a7e24 */ /* 0x000fe4000f8e00ff */
[----:B------:R-:W-:-:S07]  /*23210*/  IMAD.U32 R27, RZ, RZ, UR6 ;  /* 0x00000006ff1b7e24 */ /* 0x000fce000f8e00ff */
.L_x_5480:
        /* <DEDUP_REMOVED lines=10> */
.L_x_5469:
[----:B------:R-:W-:Y:S02]  /*232c0*/  ULDC UR4, c[0x0][0xd3c] ;  /* 0x00034f0000047ab9 */ /* 0x000fe40000000800 */
[----:B----4-:R-:W-:-:S13]  /*232d0*/  ISETP.GE.AND P0, PT, R27, UR4, PT ;  /* 0x000000041b007c0c */ /* 0x010fda000bf06270 */
[----:B------:R-:W-:Y:S05]  /*232e0*/  @!P0 BRA `(.L_x_5481) ;  /* 0xffffff8000d48947 */ /* 0x000fea000383ffff */
[----:B------:R-:W-:Y:S05]  /*232f0*/  BSYNC B8 ;  /* 0x0000000000087941 */ /* 0x000fea0003800000 */
.L_x_5364:
        /* <DEDUP_REMOVED lines=12> */
.L_x_5636:
[----:B------:R-:W-:Y:S05]  /*233c0*/  BSYNC B0 ;  /* 0x0000000000007941 */ /* 0x000fea0003800000 */
.L_x_5482:
[----:B------:R-:W-:-:S03]  /*233d0*/  UMOV UR4, 0xffffffff ;  /* 0xffffffff00047882 */ /* 0x000fc60000000000 */
[----:B------:R-:W-:Y:S05]  /*233e0*/  BRA.DIV UR4, `(.L_x_5484) ;  /* 0x0000004e04187947 */ /* 0x000fea000b800000 */
[----:B0-----:R-:W0:Y:S02]  /*233f0*/  S2R R0, SR_TID.X ;  /* 0x0000000000007919 */ /* 0x001e240000002100 */
[----:B0-----:R-:W-:-:S04]  /*23400*/  SHF.R.U32.HI R0, RZ, 0x5, R0 ;  /* 0x00000005ff007819 */ /* 0x001fc80000011600 */
[----:B------:R-:W-:-:S05]  /*23410*/  LOP3.LUT R0, R0, 0x3, RZ, 0xc0, !PT ;  /* 0x0000000300007812 */ /* 0x000fca00078ec0ff */
[----:B------:R0:W1:Y:S02]  /*23420*/  SHFL.IDX PT, R14, R0, RZ, 0x1f ;  /* 0x00001fff000e7589 */ /* 0x00006400000e0000 */
.L_x_5639:
[----:B-1----:R-:W-:-:S13]  /*23430*/  ISETP.NE.AND P0, PT, R14, RZ, PT ;  /* 0x000000ff0e00720c */ /* 0x002fda0003f05270 */
[----:B------:R-:W-:Y:S05]  /*23440*/  @P0 BRA `(.L_x_5206) ;  /* 0x0000000000880947 */ /* 0x000fea0003800000 */
[----:B------:R-:W-:-:S03]  /*23450*/  UMOV UR4, 0xffffffff ;  /* 0xffffffff00047882 */ /* 0x000fc60000000000 */
[----:B------:R-:W-:Y:S05]  /*23460*/  BRA.DIV UR4, `(.L_x_5485) ;  /* 0x0000004e042c7947 */ /* 0x000fea000b800000 */
[----:B------:R-:W-:-:S13]  /*23470*/  ELECT P6, URZ, PT ;  /* 0x00000000003f782f */ /* 0x000fda00038c0000 */
.L_x_5642:
[----:B------:R-:W-:Y:S05]  /*23480*/  @!P6 BRA `(.L_x_5206) ;  /* 0x000000000078e947 */ /* 0x000fea0003800000 */
[----:B0-----:R-:W4:Y:S02]  /*23490*/  LDL.LU R0, [R1+0x10] ;  /* 0x0000100001007983 */ /* 0x001f240000300800 */
[----:B----4-:R-:W-:-:S04]  /*234a0*/  LOP3.LUT R0, R0, 0x2, RZ, 0xfc, !PT ;  /* 0x0000000200007812 */ /* 0x010fc800078efcff */
[----:B------:R-:W-:-:S13]  /*234b0*/  ISETP.NE.AND P0, PT, R0, 0x3, PT ;  /* 0x000000030000780c */ /* 0x000fda0003f05270 */
[----:B------:R-:W-:Y:S05]  /*234c0*/  @!P0 BRA `(.L_x_5486) ;  /* 0x0000000000048947 */ /* 0x000fea0003800000 */
[----:B------:R-:W-:Y:S01]  /*234d0*/  BPT.TRAP 0x1 ;  /* 0x000000040000795c */ /* 0x000fe20000300000 */
.L_x_5486:
[----:B------:R-:W-:Y:S01]  /*234e0*/  IMAD R5, R22, 0x8, R7 ;  /* 0x0000000816057824 */ /* 0x000fe200078e0207 */
[----:B------:R-:W-:Y:S01]  /*234f0*/  SHF.L.U32 R0, R28, 0x1f, RZ ;  /* 0x0000001f1c007819 */ /* 0x000fe200000006ff */
[----:B------:R-:W-:-:S03]  /*23500*/  VIADD R22, R22, 0x1 ;  /* 0x0000000116167836 */ /* 0x000fc60000000000 */
[----:B------:R-:W0:Y:S02]  /*23510*/  SYNCS.PHASECHK.TRANS64.TRYWAIT P1, [R5+URZ+0x38840], R0 ;  /* 0x03884000050075a7 */ /* 0x000e24000802017f */
[----:B------:R-:W-:-:S04]  /*23520*/  ISETP.NE.AND P2, PT, R22, 0x2, PT ;  /* 0x000000021600780c */ /* 0x000fc80003f45270 */
[----:B------:R-:W-:Y:S01]  /*23530*/  SEL R3, RZ, 0x1, P2 ;  /* 0x00000001ff037807 */ /* 0x000fe20001000000 */
[----:B0-----:R-:W-:Y:S08]  /*23540*/  @!P1 BRA `(.L_x_5487) ;  /* 0x0000004c00149947 */ /* 0x001ff00003800000 */
.L_x_5643:
[----:B------:R-:W-:Y:S02]  /*23550*/  SEL R22, R22, RZ, P2 ;  /* 0x000000ff16167207 */ /* 0x000fe40001000000 */
[----:B------:R-:W-:Y:S01]  /*23560*/  LOP3.LUT R2, R28, R3, RZ, 0x3c, !PT ;  /* 0x000000031c027212 */ /* 0x000fe200078e3cff */
[----:B------:R-:W-:Y:S06]  /*23570*/  @!P0 BRA `(.L_x_5488) ;  /* 0x0000000000048947 */ /* 0x000fec0003800000 */
[----:B------:R-:W-:Y:S01]  /*23580*/  BPT.TRAP 0x1 ;  /* 0x000000040000795c */ /* 0x000fe20000300000 */
.L_x_5488:
[----:B------:R-:W-:Y:S01]  /*23590*/  IMAD R3, R22, 0x8, R7 ;  /* 0x0000000816037824 */ /* 0x000fe200078e0207 */
[----:B------:R-:W-:-:S04]  /*235a0*/  SHF.L.U32 R2, R2, 0x1f, RZ ;  /* 0x0000001f02027819 */ /* 0x000fc800000006ff */
[----:B------:R-:W1:Y:S02]  /*235b0*/  SYNCS.PHASECHK.TRANS64.TRYWAIT P1, [R3+URZ+0x38840], R2 ;  /* 0x03884002030075a7 */ /* 0x000e64000802017f */
[----:B-1----:R-:W-:Y:S05]  /*235c0*/  @!P1 BRA `(.L_x_5489) ;  /* 0x0000004c00089947 */ /* 0x002fea0003800000 */
.L_x_5644:
[----:B------:R-:W-:Y:S05]  /*235d0*/  @!P0 BRA `(.L_x_5490) ;  /* 0x0000000000048947 */ /* 0x000fea0003800000 */
[----:B------:R-:W-:Y:S01]  /*235e0*/  BPT.TRAP 0x1 ;  /* 0x000000040000795c */ /* 0x000fe20000300000 */
.L_x_5490:
[----:B------:R-:W4:Y:S02]  /*235f0*/  SYNCS.PHASECHK.TRANS64.TRYWAIT P1, [R5+URZ+0x38860], R0 ;  /* 0x03886000050075a7 */ /* 0x000f24000802017f */
[----:B----4-:R-:W-:Y:S05]  /*23600*/  @!P1 BRA `(.L_x_5491) ;  /* 0x0000004c000c9947 */ /* 0x010fea0003800000 */
.L_x_5645:
[----:B------:R-:W-:Y:S05]  /*23610*/  @!P0 BRA `(.L_x_5492) ;  /* 0x0000000000048947 */ /* 0x000fea0003800000 */
[----:B------:R-:W-:Y:S01]  /*23620*/  BPT.TRAP 0x1 ;  /* 0x000000040000795c */ /* 0x000fe20000300000 */
.L_x_5492:
[----:B------:R0:W0:Y:S02]  /*23630*/  SYNCS.PHASECHK.TRANS64.TRYWAIT P0, [R3+URZ+0x38860], R2 ;  /* 0x03886002030075a7 */ /* 0x000024000800017f */
[----:B0-----:R-:W-:Y:S05]  /*23640*/  @!P0 NANOSLEEP.SYNCS 0x989680 ;  /* 0x009896800000895d */ /* 0x001fea0003900000 */
[----:B------:R-:W0:Y:S02]  /*23650*/  @!P0 SYNCS.PHASECHK.TRANS64 P0, [R3+URZ+0x38860], R2 ;  /* 0x03886002030085a7 */ /* 0x000e24000800007f */
[----:B0-----:R-:W-:Y:S05]  /*23660*/  @!P0 BRA `(.L_x_5492) ;  /* 0xfffffffc00f08947 */ /* 0x001fea000383ffff */
.L_x_5206:
[----:B------:R-:W-:Y:S05]  /*23670*/  BSYNC B9 ;  /* 0x0000000000097941 */ /* 0x000fea0003800000 */
.L_x_5203:
[----:B------:R-:W-:Y:S05]  /*23680*/  EXIT ;  /* 0x000000000000794d */ /* 0x000fea0003800000 */
.L_x_5224:
[----:B0-----:R0:W1:Y:S02]  /*23690*/  SYNCS.PHASECHK.TRANS64.TRYWAIT P6, [R60+URZ+0x38890], R67 ;  /* 0x038890433c0075a7 */ /* 0x00106400080c017f */
[----:B-1----:R-:W-:Y:S05]  /*236a0*/  @!P6 NANOSLEEP.SYNCS 0x989680 ;  /* 0x009896800000e95d */ /* 0x002fea0003900000 */
[----:B------:R-:W1:Y:S02]  /*236b0*/  @!P6 SYNCS.PHASECHK.TRANS64 P6, [R60+URZ+0x38890], R67 ;  /* 0x038890433c00e5a7 */ /* 0x000e6400080c007f */
[----:B-1----:R-:W-:Y:S05]  /*236c0*/  @!P6 BRA `(.L_x_5224) ;  /* 0xfffffffc00f0e947 */ /* 0x002fea000383ffff */
[----:B------:R-:W-:Y:S05]  /*236d0*/  BRA `(.L_x_5493) ;  /* 0xfffffdf800e87947 */ /* 0x000fea000383ffff */
.L_x_5225:
        /* <DEDUP_REMOVED lines=8> */
.L_x_5495:
[----:B------:R-:W-:Y:S05]  /*23760*/  BSYNC B1 ;  /* 0x0000000000017941 */ /* 0x000fea0003800000 */
.L_x_5494:
        /* <DEDUP_REMOVED lines=8> */
.L_x_5496:
[----:B------:R-:W-:Y:S01]  /*237f0*/  IMAD.MOV.U32 R73, RZ, RZ, R14 ;  /* 0x000000ffff497224 */ /* 0x000fe200078e000e */
[----:B------:R-:W-:Y:S06]  /*23800*/  BRA `(.L_x_5497) ;  /* 0xfffffdf800b07947 */ /* 0x000fec000383ffff */
.L_x_5235:
[----:B0-----:R0:W1:Y:S02]  /*23810*/  SYNCS.PHASECHK.TRANS64.TRYWAIT P6, [R60+URZ+0x38890], R67 ;  /* 0x038890433c0075a7 */ /* 0x00106400080c017f */
[----:B-1----:R-:W-:Y:S05]  /*23820*/  @!P6 NANOSLEEP.SYNCS 0x989680 ;  /* 0x009896800000e95d */ /* 0x002fea0003900000 */
[----:B------:R-:W1:Y:S02]  /*23830*/  @!P6 SYNCS.PHASECHK.TRANS64 P6, [R60+URZ+0x38890], R67 ;  /* 0x038890433c00e5a7 */ /* 0x000e6400080c007f */
[----:B-1----:R-:W-:Y:S05]  /*23840*/  @!P6 BRA `(.L_x_5235) ;  /* 0xfffffffc00f0e947 */ /* 0x002fea000383ffff */
[----:B------:R-:W-:Y:S05]  /*23850*/  BRA `(.L_x_5498) ;  /* 0xfffffe0400287947 */ /* 0x000fea000383ffff */
.L_x_5236:
        /* <DEDUP_REMOVED lines=8> */
.L_x_5500:
[----:B------:R-:W-:Y:S05]  /*238e0*/  BSYNC B1 ;  /* 0x0000000000017941 */ /* 0x000fea0003800000 */
.L_x_5499:
        /* <DEDUP_REMOVED lines=8> */
.L_x_5501:
[----:B------:R-:W-:Y:S01]  /*23970*/  IMAD.MOV.U32 R68, RZ, RZ, R14 ;  /* 0x000000ffff447224 */ /* 0x000fe200078e000e */
[----:B------:R-:W-:Y:S06]  /*23980*/  BRA `(.L_x_5502) ;  /* 0xfffffe0000f07947 */ /* 0x000fec000383ffff */
.L_x_5241:
[----:B0-----:R0:W1:Y:S02]  /*23990*/  SYNCS.PHASECHK.TRANS64.TRYWAIT P0, [R60+URZ+0x38890], R67 ;  /* 0x038890433c0075a7 */ /* 0x001064000800017f */
[----:B-1----:R-:W-:Y:S05]  /*239a0*/  @!P0 NANOSLEEP.SYNCS 0x989680 ;  /* 0x009896800000895d */ /* 0x002fea0003900000 */
[----:B------:R-:W1:Y:S02]  /*239b0*/  @!P0 SYNCS.PHASECHK.TRANS64 P0, [R60+URZ+0x38890], R67 ;  /* 0x038890433c0085a7 */ /* 0x000e64000800007f */
[----:B-1----:R-:W-:Y:S05]  /*239c0*/  @!P0 BRA `(.L_x_5241) ;  /* 0xfffffffc00f08947 */ /* 0x002fea000383ffff */
[----:B------:R-:W-:Y:S05]  /*239d0*/  BRA `(.L_x_5503) ;  /* 0xfffffe0800fc7947 */ /* 0x000fea000383ffff */
.L_x_5242:
[----:B------:R-:W-:Y:S01]  /*239e0*/  BSSY B1, `(.L_x_5504) ;  /* 0x0000007000017945 */ /* 0x000fe20003800000 */
[----:B------:R-:W-:Y:S02]  /*239f0*/  IMAD.MOV.U32 R12, RZ, RZ, RZ ;  /* 0x000000ffff0c7224 */ /* 0x000fe400078e00ff */
[----:B------:R-:W-:Y:S02]  /*23a00*/  IMAD.MOV.U32 R11, RZ, RZ, 0x1c1f ;  /* 0x00001c1fff0b7424 */ /* 0x000fe400078e00ff */
[----:B------:R-:W-:-:S07]  /*23a10*/  IMAD.MOV.U32 R15, RZ, RZ, -0x1 ;  /* 0xffffffffff0f7424 */ /* 0x000fce00078e00ff */
[----:B0-----:R-:W-:Y:S05]  /*23a20*/  WARPSYNC.COLLECTIVE R15, `(.L_x_5505) ;  /* 0x000000000f087348 */ /* 0x001fea0003c00000 */
[----:B------:R1:W2:Y:S02]  /*23a30*/  SHFL.IDX P6, R14, R13, R12, R11 ;  /* 0x0000000c0d0e7389 */ /* 0x0002a400000c000b */
[----:B012---:R-:W-:Y:S01]  /*23a40*/  ENDCOLLECTIVE ;  /* 0x000000000000791b */ /* 0x007fe20003800000 */
.L_x_5505:
[----:B------:R-:W-:Y:S05]  /*23a50*/  BSYNC B1 ;  /* 0x0000000000017941 */ /* 0x000fea0003800000 */
.L_x_5504:
        /* <DEDUP_REMOVED lines=8> */
.L_x_5506:
[----:B------:R-:W-:Y:S05]  /*23ae0*/  BRA `(.L_x_5507) ;  /* 0xfffffe0c001c7947 */ /* 0x000fea000383ffff */
.L_x_5246:
[----:B-1----:R1:W2:Y:S02]  /*23af0*/  SYNCS.PHASECHK.TRANS64.TRYWAIT P5, [R60+URZ+0x388b0], R67 ;  /* 0x0388b0433c0075a7 */ /* 0x0022a400080a017f */
[----:B--2---:R-:W-:Y:S05]  /*23b00*/  @!P5 NANOSLEEP.SYNCS 0x989680 ;  /* 0x009896800000d95d */ /* 0x004fea0003900000 */
[----:B------:R-:W2:Y:S02]  /*23b10*/  @!P5 SYNCS.PHASECHK.TRANS64 P5, [R60+URZ+0x388b0], R67 ;  /* 0x0388b0433c00d5a7 */ /* 0x000ea400080a007f */
[----:B--2---:R-:W-:Y:S05]  /*23b20*/  @!P5 BRA `(.L_x_5246) ;  /* 0xfffffffc00f0d947 */ /* 0x004fea000383ffff */
[----:B------:R-:W-:Y:S05]  /*23b30*/  BRA `(.L_x_5508) ;  /* 0xfffffe0c00a87947 */ /* 0x000fea000383ffff */
.L_x_5275:
        /* <DEDUP_REMOVED lines=8> */
.L_x_5510:
[----:B------:R-:W-:Y:S05]  /*23bc0*/  BSYNC B1 ;  /* 0x0000000000017941 */ /* 0x000fea0003800000 */
.L_x_5509:
        /* <DEDUP_REMOVED lines=8> */
.L_x_5511:
[----:B------:R-:W-:Y:S02]  /*23c50*/  IMAD.MOV.U32 R13, RZ, RZ, R31 ;  /* 0x000000ffff0d7224 */ /* 0x000fe400078e001f */
[----:B------:R-:W-:-:S07]  /*23c60*/  IMAD.MOV.U32 R5, RZ, RZ, R14 ;  /* 0x000000ffff057224 */ /* 0x000fce00078e000e */
[----:B------:R-:W-:Y:S05]  /*23c70*/  WARPSYNC.COLLECTIVE R15, `(.L_x_5512) ;  /* 0x000000000f087348 */ /* 0x000fea0003c00000 */
[----:B------:R0:W1:Y:S02]  /*23c80*/  SHFL.IDX P6, R14, R13, R12, R11 ;  /* 0x0000000c0d0e7389 */ /* 0x00006400000c000b */
[----:B01----:R-:W-:Y:S01]  /*23c90*/  ENDCOLLECTIVE ;  /* 0x000000000000791b */ /* 0x003fe20003800000 */
.L_x_5512:
[----:B------:R-:W-:Y:S02]  /*23ca0*/  IMAD.MOV.U32 R13, RZ, RZ, R30 ;  /* 0x000000ffff0d7224 */ /* 0x000fe400078e001e */
[----:B------:R-:W-:-:S07]  /*23cb0*/  IMAD.MOV.U32 R8, RZ, RZ, R14 ;  /* 0x000000ffff087224 */ /* 0x000fce00078e000e */
[----:B------:R-:W-:Y:S05]  /*23cc0*/  WARPSYNC.COLLECTIVE R15, `(.L_x_5513) ;  /* 0x000000000f087348 */ /* 0x000fea0003c00000 */
[----:B------:R0:W1:Y:S02]  /*23cd0*/  SHFL.IDX P6, R14, R13, R12, R11 ;  /* 0x0000000c0d0e7389 */ /* 0x00006400000c000b */
[----:B01----:R-:W-:Y:S01]  /*23ce0*/  ENDCOLLECTIVE ;  /* 0x000000000000791b */ /* 0x003fe20003800000 */
.L_x_5513:
[----:B------:R-:W-:Y:S01]  /*23cf0*/  IMAD.MOV.U32 R6, RZ, RZ, R14 ;  /* 0x000000ffff067224 */ /* 0x000fe200078e000e */
[----:B------:R-:W-:Y:S06]  /*23d00*/  BRA `(.L_x_5514) ;  /* 0xfffffe44008c7947 */ /* 0x000fec000383ffff */
.L_x_5278:
[----:B------:R-:W-:Y:S01]  /*23d10*/  BSSY B1, `(.L_x_5515) ;  /* 0x0000008000017945 */ /* 0x000fe20003800000 */
[----:B------:R-:W-:Y:S02]  /*23d20*/  IMAD.MOV.U32 R13, RZ, RZ, R10 ;  /* 0x000000ffff0d7224 */ /* 0x000fe400078e000a */
[----:B------:R-:W-:Y:S02]  /*23d30*/  IMAD.MOV.U32 R12, RZ, RZ, 0x1 ;  /* 0x00000001ff0c7424 */ /* 0x000fe400078e00ff */
[----:B------:R-:W-:Y:S02]  /*23d40*/  IMAD.MOV.U32 R11, RZ, RZ, 0x1c1f ;  /* 0x00001c1fff0b7424 */ /* 0x000fe400078e00ff */
[----:B------:R-:W-:-:S07]  /*23d50*/  IMAD.MOV.U32 R15, RZ, RZ, -0x1 ;  /* 0xffffffffff0f7424 */ /* 0x000fce00078e00ff */
[----:B0-234-:R-:W-:Y:S05]  /*23d60*/  WARPSYNC.COLLECTIVE R15, `(.L_x_5516) ;  /* 0x000000000f087348 */ /* 0x01dfea0003c00000 */
[----:B------:R1:W0:Y:S02]  /*23d70*/  SHFL.IDX P6, R14, R13, R12, R11 ;  /* 0x0000000c0d0e7389 */ /* 0x00022400000c000b */
[----:B01234-:R-:W-:Y:S01]  /*23d80*/  ENDCOLLECTIVE ;  /* 0x000000000000791b */ /* 0x01ffe20003800000 */
.L_x_5516:
[----:B------:R-:W-:Y:S05]  /*23d90*/  BSYNC B1 ;  /* 0x0000000000017941 */ /* 0x000fea0003800000 */
.L_x_5515:
        /* <DEDUP_REMOVED lines=8> */
.L_x_5517:
[----:B------:R-:W-:Y:S02]  /*23e20*/  IMAD.MOV.U32 R13, RZ, RZ, R31 ;  /* 0x000000ffff0d7224 */ /* 0x000fe400078e001f */
[----:B------:R-:W-:-:S07]  /*23e30*/  IMAD.MOV.U32 R4, RZ, RZ, R14 ;  /* 0x000000ffff047224 */ /* 0x000fce00078e000e */
[----:B------:R-:W-:Y:S05]  /*23e40*/  WARPSYNC.COLLECTIVE R15, `(.L_x_5518) ;  /* 0x000000000f087348 */ /* 0x000fea0003c00000 */
[----:B------:R0:W1:Y:S02]  /*23e50*/  SHFL.IDX P6, R14, R13, R12, R11 ;  /* 0x0000000c0d0e7389 */ /* 0x00006400000c000b */
[----:B01----:R-:W-:Y:S01]  /*23e60*/  ENDCOLLECTIVE ;  /* 0x000000000000791b */ /* 0x003fe20003800000 */
.L_x_5518:
[----:B------:R-:W-:Y:S02]  /*23e70*/  IMAD.MOV.U32 R13, RZ, RZ, R30 ;  /* 0x000000ffff0d7224 */ /* 0x000fe400078e001e */
[----:B------:R-:W-:-:S07]  /*23e80*/  IMAD.MOV.U32 R7, RZ, RZ, R14 ;  /* 0x000000ffff077224 */ /* 0x000fce00078e000e */
[----:B------:R-:W-:Y:S05]  /*23e90*/  WARPSYNC.COLLECTIVE R15, `(.L_x_5519) ;  /* 0x000000000f087348 */ /* 0x000fea0003c00000 */
[----:B------:R0:W1:Y:S02]  /*23ea0*/  SHFL.IDX P6, R14, R13, R12, R11 ;  /* 0x0000000c0d0e7389 */ /* 0x00006400000c000b */
[----:B01----:R-:W-:Y:S01]  /*23eb0*/  ENDCOLLECTIVE ;  /* 0x000000000000791b */ /* 0x003fe20003800000 */
.L_x_5519:
[----:B------:R-:W-:Y:S05]  /*23ec0*/  BRA `(.L_x_5520) ;  /* 0xfffffe4400f07947 */ /* 0x000fea000383ffff */
.L_x_5282:
[----:B0-----:R0:W1:Y:S02]  /*23ed0*/  SYNCS.PHASECHK.TRANS64.TRYWAIT P0, [R17+URZ+0x38800], R34 ;  /* 0x03880022110075a7 */ /* 0x001064000800017f */
[----:B-1----:R-:W-:Y:S05]  /*23ee0*/  @!P0 NANOSLEEP.SYNCS 0x989680 ;  /* 0x009896800000895d */ /* 0x002fea0003900000 */
[----:B------:R-:W1:Y:S02]  /*23ef0*/  @!P0 SYNCS.PHASECHK.TRANS64 P0, [R17+URZ+0x38800], R34 ;  /* 0x03880022110085a7 */ /* 0x000e64000800007f */
[----:B-1----:R-:W-:Y:S05]  /*23f00*/  @!P0 BRA `(.L_x_5282) ;  /* 0xfffffffc00f08947 */ /* 0x002fea000383ffff */
[----:B------:R-:W-:Y:S05]  /*23f10*/  BRA `(.L_x_5521) ;  /* 0xfffffe4800e87947 */ /* 0x000fea000383ffff */
.L_x_5290:
[----:B------:R-:W0:Y:S01]  /*23f20*/  LDC R35, c[0x0][0x3f4] ;  /* 0x0000fd00ff237b82 */ /* 0x000e220000000800 */
[----:B------:R-:W-:Y:S01]  /*23f30*/  BSSY B1, `(.L_x_5522) ;  /* 0x0000008000017945 */ /* 0x000fe20003800000 */
[----:B------:R-:W-:Y:S02]  /*23f40*/  IMAD.MOV.U32 R13, RZ, RZ, R24 ;  /* 0x000000ffff0d7224 */ /* 0x000fe400078e0018 */
[----:B------:R-:W-:Y:S02]  /*23f50*/  IMAD.MOV.U32 R12, RZ, RZ, RZ ;  /* 0x000000ffff0c7224 */ /* 0x000fe400078e00ff */
[----:B------:R-:W-:Y:S02]  /*23f60*/  IMAD.MOV.U32 R11, RZ, RZ, 0x1c1f ;  /* 0x00001c1fff0b7424 */ /* 0x000fe400078e00ff */
[----:B------:R-:W-:-:S07]  /*23f70*/  IMAD.MOV.U32 R15, RZ, RZ, -0x1 ;  /* 0xffffffffff0f7424 */ /* 0x000fce00078e00ff */
[----:B0-2---:R-:W-:Y:S05]  /*23f80*/  WARPSYNC.COLLECTIVE R15, `(.L_x_5523) ;  /* 0x000000000f087348 */ /* 0x005fea0003c00000 */
[----:B------:R1:W3:Y:S02]  /*23f90*/  SHFL.IDX P6, R14, R13, R12, R11 ;  /* 0x0000000c0d0e7389 */ /* 0x0002e400000c000b */
[----:B0123--:R-:W-:Y:S01]  /*23fa0*/  ENDCOLLECTIVE ;  /* 0x000000000000791b */ /* 0x00ffe20003800000 */
.L_x_5523:
[----:B------:R-:W-:Y:S05]  /*23fb0*/  BSYNC B1 ;  /* 0x0000000000017941 */ /* 0x000fea0003800000 */
.L_x_5522:
        /* <DEDUP_REMOVED lines=10> */
.L_x_5524:
        /* <DEDUP_REMOVED lines=8> */
.L_x_5525:
[----:B------:R-:W-:-:S05]  /*240e0*/  @!P1 IADD3 R8, P2, R2, R5, RZ ;  /* 0x0000000502089210 */ /* 0x000fca0007f5e0ff */
[----:B------:R-:W-:Y:S02]  /*240f0*/  @!P1 IMAD.X R9, R0, 0x1, R6, P2 ;  /* 0x0000000100099824 */ /* 0x000fe400010e0606 */
[----:B------:R-:W-:Y:S02]  /*24100*/  IMAD.MOV.U32 R13, RZ, RZ, R34 ;  /* 0x000000ffff0d7224 */ /* 0x000fe400078e0022 */
[----:B------:R-:W-:-:S07]  /*24110*/  IMAD.MOV.U32 R3, RZ, RZ, R14 ;  /* 0x000000ffff037224 */ /* 0x000fce00078e000e */
[----:B------:R-:W-:Y:S05]  /*24120*/  WARPSYNC.COLLECTIVE R15, `(.L_x_5526) ;  /* 0x000000000f087348 */ /* 0x000fea0003c00000 */
[----:B------:R0:W1:Y:S02]  /*24130*/  SHFL.IDX P6, R14, R13, R12, R11 ;  /* 0x0000000c0d0e7389 */ /* 0x00006400000c000b */
[----:B01----:R-:W-:Y:S01]  /*24140*/  ENDCOLLECTIVE ;  /* 0x000000000000791b */ /* 0x003fe20003800000 */
.L_x_5526:
        /* <DEDUP_REMOVED lines=21> */
.L_x_5527:
[----:B------:R-:W-:Y:S01]  /*242a0*/  IMAD.MOV.U32 R8, RZ, RZ, R21 ;  /* 0x000000ffff087224 */ /* 0x000fe200078e0015 */
[----:B------:R-:W-:Y:S01]  /*242b0*/  PRMT R36, R36, 0x5410, R0 ;  /* 0x0000541024247816 */ /* 0x000fe20000000000 */
[----:B------:R-:W-:Y:S02]  /*242c0*/  IMAD.MOV.U32 R0, RZ, RZ, R20 ;  /* 0x000000ffff007224 */ /* 0x000fe400078e0014 */
[----:B------:R-:W-:Y:S02]  /*242d0*/  @!P1 IMAD.MOV.U32 R28, RZ, RZ, R4 ;  /* 0x000000ffff1c9224 */ /* 0x000fe400078e0004 */
[----:B------:R-:W-:Y:S01]  /*242e0*/  @!P1 IMAD.MOV.U32 R29, RZ, RZ, R5 ;  /* 0x000000ffff1d9224 */ /* 0x000fe200078e0005 */
[----:B------:R-:W-:Y:S01]  /*242f0*/  PRMT R36, R0, 0x7610, R36 ;  /* 0x0000761000247816 */ /* 0x000fe20000000024 */
[----:B------:R-:W-:Y:S02]  /*24300*/  @!P1 IMAD.MOV.U32 R30, RZ, RZ, R6 ;  /* 0x000000ffff1e9224 */ /* 0x000fe400078e0006 */
[----:B------:R-:W-:-:S02]  /*24310*/  @!P1 IMAD.MOV.U32 R31, RZ, RZ, R7 ;  /* 0x000000ffff1f9224 */ /* 0x000fc400078e0007 */
[--C-:B------:R-:W-:Y:S01]  /*24320*/  IMAD.MOV.U32 R13, RZ, RZ, R33.reuse ;  /* 0x000000ffff0d7224 */ /* 0x100fe200078e0021 */
[----:B------:R-:W-:Y:S01]  /*24330*/  PRMT R33, R8, 0x7610, R33 ;  /* 0x0000761008217816 */ /* 0x000fe20000000021 */
[----:B------:R-:W-:Y:S02]  /*24340*/  IMAD.MOV.U32 R0, RZ, RZ, R28 ;  /* 0x000000ffff007224 */ /* 0x000fe400078e001c */
[----:B------:R-:W-:Y:S02]  /*24350*/  IMAD.MOV.U32 R4, RZ, RZ, R29 ;  /* 0x000000ffff047224 */ /* 0x000fe400078e001d */
[----:B------:R-:W-:Y:S02]  /*24360*/  IMAD.MOV.U32 R5, RZ, RZ, R30 ;  /* 0x000000ffff057224 */ /* 0x000fe400078e001e */
[----:B------:R-:W-:Y:S02]  /*24370*/  IMAD.MOV.U32 R6, RZ, RZ, R31 ;  /* 0x000000ffff067224 */ /* 0x000fe400078e001f */
[----:B------:R-:W-:Y:S01]  /*24380*/  IMAD.MOV.U32 R24, RZ, RZ, R14 ;  /* 0x000000ffff187224 */ /* 0x000fe200078e000e */
[----:B------:R-:W-:-:S07]  /*24390*/  PRMT R41, R0, 0x5410, R5 ;  /* 0x0000541000297816 */ /* 0x000fce0000000005 */
[----:B------:R-:W-:Y:S05]  /*243a0*/  WARPSYNC.COLLECTIVE R15, `(.L_x_5528) ;  /* 0x000000000f087348 */ /* 0x000fea0003c00000 */
[----:B------:R0:W1:Y:S02]  /*243b0*/  SHFL.IDX P6, R14, R13, R12, R11 ;  /* 0x0000000c0d0e7389 */ /* 0x00006400000c000b */
[----:B01----:R-:W-:Y:S01]  /*243c0*/  ENDCOLLECTIVE ;  /* 0x000000000000791b */ /* 0x003fe20003800000 */
.L_x_5528:
[----:B------:R-:W-:Y:S02]  /*243d0*/  PRMT R42, R4, 0x5410, R6 ;  /* 0x00005410042a7816 */ /* 0x000fe40000000006 */
[----:B------:R-:W-:Y:S01]  /*243e0*/  CS2R R4, SRZ ;  /* 0x0000000000047805 */ /* 0x000fe2000001ff00 */
[----:B------:R-:W-:Y:S02]  /*243f0*/  IMAD.MOV.U32 R13, RZ, RZ, R27 ;  /* 0x000000ffff0d7224 */ /* 0x000fe400078e001b */
[----:B------:R-:W-:-:S07]  /*24400*/  IMAD.MOV.U32 R26, RZ, RZ, R14 ;  /* 0x000000ffff1a7224 */ /* 0x000fce00078e000e */
[----:B------:R-:W-:Y:S05]  /*24410*/  WARPSYNC.COLLECTIVE R15, `(.L_x_5529) ;  /* 0x000000000f087348 */ /* 0x000fea0003c00000 */
[----:B------:R0:W1:Y:S02]  /*24420*/  SHFL.IDX P6, R14, R13, R12, R11 ;  /* 0x0000000c0d0e7389 */ /* 0x00006400000c000b */
[----:B01----:R-:W-:Y:S01]  /*24430*/  ENDCOLLECTIVE ;  /* 0x000000000000791b */ /* 0x003fe20003800000 */
.L_x_5529:
[----:B------:R-:W-:Y:S02]  /*24440*/  IMAD.MOV.U32 R13, RZ, RZ, R34 ;  /* 0x000000ffff0d7224 */ /* 0x000fe400078e0022 */
[----:B------:R-:W-:-:S07]  /*24450*/  IMAD.MOV.U32 R27, RZ, RZ, R14 ;  /* 0x000000ffff1b7224 */ /* 0x000fce00078e000e */
[----:B------:R-:W-:Y:S05]  /*24460*/  WARPSYNC.COLLECTIVE R15, `(.L_x_5530) ;  /* 0x000000000f087348 */ /* 0x000fea0003c00000 */
[----:B------:R0:W1:Y:S02]  /*24470*/  SHFL.IDX P6, R14, R13, R12, R11 ;  /* 0x0000000c0d0e7389 */ /* 0x00006400000c000b */
[----:B01----:R-:W-:Y:S01]  /*24480*/  ENDCOLLECTIVE ;  /* 0x000000000000791b */ /* 0x003fe20003800000 */
.L_x_5530:
[----:B------:R-:W-:Y:S05]  /*24490*/  BRA `(.L_x_5531) ;  /* 0xfffffe58000c7947 */ /* 0x000fea000383ffff */
.L_x_5294:
[----:B0-----:R0:W1:Y:S02]  /*244a0*/  SYNCS.PHASECHK.TRANS64.TRYWAIT P1, [R17+URZ+0x38800], R12 ;  /* 0x0388000c110075a7 */ /* 0x001064000802017f */
[----:B-1----:R-:W-:Y:S05]  /*244b0*/  @!P1 NANOSLEEP.SYNCS 0x989680 ;  /* 0x009896800000995d */ /* 0x002fea0003900000 */
[----:B------:R-:W1:Y:S02]  /*244c0*/  @!P1 SYNCS.PHASECHK.TRANS64 P1, [R17+URZ+0x38800], R12 ;  /* 0x0388000c110095a7 */ /* 0x000e64000802007f */
[----:B-1----:R-:W-:Y:S05]  /*244d0*/  @!P1 BRA `(.L_x_5294) ;  /* 0xfffffffc00f09947 */ /* 0x002fea000383ffff */
[----:B------:R-:W-:Y:S05]  /*244e0*/  BRA `(.L_x_5532) ;  /* 0xfffffe5800ac7947 */ /* 0x000fea000383ffff */
.L_x_5300:
[----:B0-----:R0:W2:Y:S02]  /*244f0*/  SYNCS.PHASECHK.TRANS64.TRYWAIT P1, [R20+URZ+0x38830], R13 ;  /* 0x0388300d140075a7 */ /* 0x0010a4000802017f */
[----:B--2---:R-:W-:Y:S05]  /*24500*/  @!P1 NANOSLEEP.SYNCS 0x989680 ;  /* 0x009896800000995d */ /* 0x004fea0003900000 */
[----:B------:R-:W2:Y:S02]  /*24510*/  @!P1 SYNCS.PHASECHK.TRANS64 P1, [R20+URZ+0x38830], R13 ;  /* 0x0388300d140095a7 */ /* 0x000ea4000802007f */
[----:B--2---:R-:W-:Y:S05]  /*24520*/  @!P1 BRA `(.L_x_5300) ;  /* 0xfffffffc00f09947 */ /* 0x004fea000383ffff */
[----:B------:R-:W-:Y:S05]  /*24530*/  BRA `(.L_x_5299) ;  /* 0xfffffe6800687947 */ /* 0x000fea000383ffff */
.L_x_5302:
[----:B--2---:R2:W3:Y:S02]  /*24540*/  SYNCS.PHASECHK.TRANS64.TRYWAIT P1, [R17+URZ+0x38810], R0 ;  /* 0x03881000110075a7 */ /* 0x0044e4000802017f */
[----:B---3--:R-:W-:Y:S05]  /*24550*/  @!P1 NANOSLEEP.SYNCS 0x989680 ;  /* 0x009896800000995d */ /* 0x008fea0003900000 */
[----:B------:R-:W3:Y:S02]  /*24560*/  @!P1 SYNCS.PHASECHK.TRANS64 P1, [R17+URZ+0x38810], R0 ;  /* 0x03881000110095a7 */ /* 0x000ee4000802007f */
[----:B---3--:R-:W-:Y:S05]  /*24570*/  @!P1 BRA `(.L_x_5302) ;  /* 0xfffffffc00f09947 */ /* 0x008fea000383ffff */
[----:B------:R-:W-:Y:S05]  /*24580*/  BRA `(.L_x_5533) ;  /* 0xfffffe6c00187947 */ /* 0x000fea000383ffff */
.L_x_5306:
[----:B--2---:R2:W4:Y:S02]  /*24590*/  SYNCS.PHASECHK.TRANS64.TRYWAIT P1, [R20+URZ+0x38850], R13 ;  /* 0x0388500d140075a7 */ /* 0x004524000802017f */
[----:B----4-:R-:W-:Y:S05]  /*245a0*/  @!P1 NANOSLEEP.SYNCS 0x989680 ;  /* 0x009896800000995d */ /* 0x010fea0003900000 */
[----:B------:R-:W4:Y:S02]  /*245b0*/  @!P1 SYNCS.PHASECHK.TRANS64 P1, [R20+URZ+0x38850], R13 ;  /* 0x0388500d140095a7 */ /* 0x000f24000802007f */
[----:B----4-:R-:W-:Y:S05]  /*245c0*/  @!P1 BRA `(.L_x_5306) ;  /* 0xfffffffc00f09947 */ /* 0x010fea000383ffff */
[----:B------:R-:W-:Y:S05]  /*245d0*/  BRA `(.L_x_5305) ;  /* 0xfffffe6c00347947 */ /* 0x000fea000383ffff */
.L_x_5315:
[----:B-1----:R1:W2:Y:S02]  /*245e0*/  SYNCS.PHASECHK.TRANS64.TRYWAIT P1, [R21+URZ+0x38830], R15 ;  /* 0x0388300f150075a7 */ /* 0x0022a4000802017f */
[----:B--2---:R-:W-:Y:S05]  /*245f0*/  @!P1 NANOSLEEP.SYNCS 0x989680 ;  /* 0x009896800000995d */ /* 0x004fea0003900000 */
[----:B------:R-:W2:Y:S02]  /*24600*/  @!P1 SYNCS.PHASECHK.TRANS64 P1, [R21+URZ+0x38830], R15 ;  /* 0x0388300f150095a7 */ /* 0x000ea4000802007f */
[----:B--2---:R-:W-:Y:S05]  /*24610*/  @!P1 BRA `(.L_x_5315) ;  /* 0xfffffffc00f09947 */ /* 0x004fea000383ffff */
[----:B------:R-:W-:Y:S05]  /*24620*/  BRA `(.L_x_5314) ;  /* 0xfffffe9800887947 */ /* 0x000fea000383ffff */
.L_x_5320:
[----:B---3--:R3:W4:Y:S02]  /*24630*/  SYNCS.PHASECHK.TRANS64.TRYWAIT P1, [R21+URZ+0x38850], R15 ;  /* 0x0388500f150075a7 */ /* 0x008724000802017f */
[----:B----4-:R-:W-:Y:S05]  /*24640*/  @!P1 NANOSLEEP.SYNCS 0x989680 ;  /* 0x009896800000995d */ /* 0x010fea0003900000 */
[----:B------:R-:W4:Y:S02]  /*24650*/  @!P1 SYNCS.PHASECHK.TRANS64 P1, [R21+URZ+0x38850], R15 ;  /* 0x0388500f150095a7 */ /* 0x000f24000802007f */
[----:B----4-:R-:W-:Y:S05]  /*24660*/  @!P1 BRA `(.L_x_5320) ;  /* 0xfffffffc00f09947 */ /* 0x010fea000383ffff */
[----:B------:R-:W-:Y:S05]  /*24670*/  BRA `(.L_x_5319) ;  /* 0xfffffe9c00247947 */ /* 0x000fea000383ffff */
.L_x_5330:
[----:B-1----:R1:W2:Y:S02]  /*24680*/  SYNCS.PHASECHK.TRANS64.TRYWAIT P1, [R21+URZ+0x38830], R15 ;  /* 0x0388300f150075a7 */ /* 0x0022a4000802017f */
[----:B--2---:R-:W-:Y:S05]  /*24690*/  @!P1 NANOSLEEP.SYNCS 0x989680 ;  /* 0x009896800000995d */ /* 0x004fea0003900000 */
[----:B------:R-:W2:Y:S02]  /*246a0*/  @!P1 SYNCS.PHASECHK.TRANS64 P1, [R21+URZ+0x38830], R15 ;  /* 0x0388300f150095a7 */ /* 0x000ea4000802007f */
[----:B--2---:R-:W-:Y:S05]  /*246b0*/  @!P1 BRA `(.L_x_5330) ;  /* 0xfffffffc00f09947 */ /* 0x004fea000383ffff */
[----:B------:R-:W-:Y:S05]  /*246c0*/  BRA `(.L_x_5329) ;  /* 0xfffffed000987947 */ /* 0x000fea000383ffff */
.L_x_5335:
[----:B---3--:R3:W4:Y:S02]  /*246d0*/  SYNCS.PHASECHK.TRANS64.TRYWAIT P1, [R21+URZ+0x38850], R15 ;  /* 0x0388500f150075a7 */ /* 0x008724000802017f */
[----:B----4-:R-:W-:Y:S05]  /*246e0*/  @!P1 NANOSLEEP.SYNCS 0x989680 ;  /* 0x009896800000995d */ /* 0x010fea0003900000 */
[----:B------:R-:W4:Y:S02]  /*246f0*/  @!P1 SYNCS.PHASECHK.TRANS64 P1, [R21+URZ+0x38850], R15 ;  /* 0x0388500f150095a7 */ /* 0x000f24000802007f */
[----:B----4-:R-:W-:Y:S05]  /*24700*/  @!P1 BRA `(.L_x_5335) ;  /* 0xfffffffc00f09947 */ /* 0x010fea000383ffff */
[----:B------:R-:W-:Y:S05]  /*24710*/  BRA `(.L_x_5334) ;  /* 0xfffffed400347947 */ /* 0x000fea000383ffff */
.L_x_5372:
        /* <DEDUP_REMOVED lines=11> */
.L_x_5535:
[----:B------:R-:W-:Y:S05]  /*247d0*/  BSYNC B1 ;  /* 0x0000000000017941 */ /* 0x000fea0003800000 */
.L_x_5534:
[----:B------:R-:W-:Y:S05]  /*247e0*/  BRA `(.L_x_5536) ;  /* 0xffffff7800187947 */ /* 0x000fea000383ffff */
.L_x_5374:
[----:B------:R-:W-:Y:S01]  /*247f0*/  BSSY B1, `(.L_x_5537) ;  /* 0x0000006000017945 */ /* 0x000fe20003800000 */
[----:B------:R-:W-:-:S07]  /*24800*/  IMAD.MOV.U32 R15, RZ, RZ, -0x1 ;  /* 0xffffffffff0f7424 */ /* 0x000fce00078e00ff */
[----:B0-----:R-:W-:Y:S05]  /*24810*/  WARPSYNC.COLLECTIVE R15, `(.L_x_5538) ;  /* 0x000000000f0c7348 */ /* 0x001fea0003c00000 */
[----:B------:R-:W-:Y:S02]  /*24820*/  ELECT P6, UR62, PT ;  /* 0x00000000003e782f */ /* 0x000fe400038c0000 */
[----:B------:R-:W-:Y:S01]  /*24830*/  MOV R14, UR62 ;  /* 0x0000003e000e7c02 */ /* 0x000fe20008000f00 */
[----:B0-----:R-:W-:Y:S10]  /*24840*/  ENDCOLLECTIVE ;  /* 0x000000000000791b */ /* 0x001ff40003800000 */
.L_x_5538:
[----:B------:R-:W-:Y:S05]  /*24850*/  BSYNC B1 ;  /* 0x0000000000017941 */ /* 0x000fea0003800000 */
.L_x_5537:
[----:B------:R-:W-:Y:S05]  /*24860*/  BRA `(.L_x_5373) ;  /* 0xffffff7800107947 */ /* 0x000fea000383ffff */
.L_x_5376:
[----:B0-----:R0:W1:Y:S02]  /*24870*/  SYNCS.PHASECHK.TRANS64.TRYWAIT P0, [R18+URZ+0x38820], R3 ;  /* 0x03882003120075a7 */ /* 0x001064000800017f */
[----:B-1----:R-:W-:Y:S05]  /*24880*/  @!P0 NANOSLEEP.SYNCS 0x989680 ;  /* 0x009896800000895d */ /* 0x002fea0003900000 */
[----:B------:R-:W1:Y:S02]  /*24890*/  @!P0 SYNCS.PHASECHK.TRANS64 P0, [R18+URZ+0x38820], R3 ;  /* 0x03882003120085a7 */ /* 0x000e64000800007f */
[----:B-1----:R-:W-:Y:S05]  /*248a0*/  @!P0 BRA `(.L_x_5376) ;  /* 0xfffffffc00f08947 */ /* 0x002fea000383ffff */
[----:B------:R-:W-:Y:S05]  /*248b0*/  BRA `(.L_x_5539) ;  /* 0xffffff7800207947 */ /* 0x000fea000383ffff */
.L_x_5380:
[----:B0-----:R0:W1:Y:S02]  /*248c0*/  SYNCS.PHASECHK.TRANS64.TRYWAIT P0, [R3+URZ+0x388a0], R9 ;  /* 0x0388a009030075a7 */ /* 0x001064000800017f */
[----:B-1----:R-:W-:Y:S05]  /*248d0*/  @!P0 NANOSLEEP.SYNCS 0x989680 ;  /* 0x009896800000895d */ /* 0x002fea0003900000 */
[----:B------:R-:W1:Y:S02]  /*248e0*/  @!P0 SYNCS.PHASECHK.TRANS64 P0, [R3+URZ+0x388a0], R9 ;  /* 0x0388a009030085a7 */ /* 0x000e64000800007f */
[----:B-1----:R-:W-:Y:S05]  /*248f0*/  @!P0 BRA `(.L_x_5380) ;  /* 0xfffffffc00f08947 */ /* 0x002fea000383ffff */
[----:B------:R-:W-:Y:S05]  /*24900*/  BRA `(.L_x_5540) ;  /* 0xffffff7800387947 */ /* 0x000fea000383ffff */
.L_x_5385:
[----:B-1----:R1:W2:Y:S02]  /*24910*/  SYNCS.PHASECHK.TRANS64.TRYWAIT P0, [R3+URZ+0x388c0], R9 ;  /* 0x0388c009030075a7 */ /* 0x0022a4000800017f */
[----:B--2---:R-:W-:Y:S05]  /*24920*/  @!P0 NANOSLEEP.SYNCS 0x989680 ;  /* 0x009896800000895d */ /* 0x004fea0003900000 */
[----:B------:R-:W2:Y:S02]  /*24930*/  @!P0 SYNCS.PHASECHK.TRANS64 P0, [R3+URZ+0x388c0], R9 ;  /* 0x0388c009030085a7 */ /* 0x000ea4000800007f */
[----:B--2---:R-:W-:Y:S05]  /*24940*/  @!P0 BRA `(.L_x_5385) ;  /* 0xfffffffc00f08947 */ /* 0x004fea000383ffff */
[----:B------:R-:W-:Y:S05]  /*24950*/  BRA `(.L_x_5541) ;  /* 0xffffff7800b47947 */ /* 0x000fea000383ffff */
.L_x_5399:
[----:B0-----:R0:W1:Y:S02]  /*24960*/  SYNCS.PHASECHK.TRANS64.TRYWAIT P1, [R9+URZ+0x388a0], R2 ;  /* 0x0388a002090075a7 */ /* 0x001064000802017f */
[----:B-1----:R-:W-:Y:S05]  /*24970*/  @!P1 NANOSLEEP.SYNCS 0x989680 ;  /* 0x009896800000995d */ /* 0x002fea0003900000 */
[----:B------:R-:W1:Y:S02]  /*24980*/  @!P1 SYNCS.PHASECHK.TRANS64 P1, [R9+URZ+0x388a0], R2 ;  /* 0x0388a002090095a7 */ /* 0x000e64000802007f */
[----:B-1----:R-:W-:Y:S05]  /*24990*/  @!P1 BRA `(.L_x_5399) ;  /* 0xfffffffc00f09947 */ /* 0x002fea000383ffff */
[----:B------:R-:W-:Y:S05]  /*249a0*/  BRA `(.L_x_5542) ;  /* 0xffffff8400187947 */ /* 0x000fea000383ffff */
.L_x_5404:
[----:B-1----:R1:W2:Y:S02]  /*249b0*/  SYNCS.PHASECHK.TRANS64.TRYWAIT P1, [R9+URZ+0x388c0], R2 ;  /* 0x0388c002090075a7 */ /* 0x0022a4000802017f */
[----:B--2---:R-:W-:Y:S05]  /*249c0*/  @!P1 NANOSLEEP.SYNCS 0x989680 ;  /* 0x009896800000995d */ /* 0x004fea0003900000 */
[----:B------:R-:W2:Y:S02]  /*249d0*/  @!P1 SYNCS.PHASECHK.TRANS64 P1, [R9+URZ+0x388c0], R2 ;  /* 0x0388c002090095a7 */ /* 0x000ea4000802007f */
[----:B--2---:R-:W-:Y:S05]  /*249e0*/  @!P1 BRA `(.L_x_5404) ;  /* 0xfffffffc00f09947 */ /* 0x004fea000383ffff */
[----:B------:R-:W-:Y:S05]  /*249f0*/  BRA `(.L_x_5543) ;  /* 0xffffff8400907947 */ /* 0x000fea000383ffff */
.L_x_5426:
        /* <DEDUP_REMOVED lines=11> */
.L_x_5545:
[----:B------:R-:W-:Y:S05]  /*24ab0*/  BSYNC B0 ;  /* 0x0000000000007941 */ /* 0x000fea0003800000 */
.L_x_5544:
[----:B------:R-:W-:Y:S05]  /*24ac0*/  BRA `(.L_x_5546) ;  /* 0xffffff9c00387947 */ /* 0x000fea000383ffff */
.L_x_5429:
[----:B0-----:R0:W1:Y:S02]  /*24ad0*/  SYNCS.PHASECHK.TRANS64.TRYWAIT P0, [R26+URZ+0x38840], R0 ;  /* 0x038840001a0075a7 */ /* 0x001064000800017f */
[----:B-1----:R-:W-:Y:S05]  /*24ae0*/  @!P0 NANOSLEEP.SYNCS 0x989680 ;  /* 0x009896800000895d */ /* 0x002fea0003900000 */
[----:B------:R-:W1:Y:S02]  /*24af0*/  @!P0 SYNCS.PHASECHK.TRANS64 P0, [R26+URZ+0x38840], R0 ;  /* 0x038840001a0085a7 */ /* 0x000e64000800007f */
[----:B-1----:R-:W-:Y:S05]  /*24b00*/  @!P0 BRA `(.L_x_5429) ;  /* 0xfffffffc00f08947 */ /* 0x002fea000383ffff */
[----:B------:R-:W-:Y:S05]  /*24b10*/  BRA `(.L_x_5547) ;  /* 0xffffff9c00707947 */ /* 0x000fea000383ffff */
.L_x_5430:
        /* <DEDUP_REMOVED lines=8> */
.L_x_5549:
[----:B------:R-:W-:Y:S05]  /*24ba0*/  BSYNC B0 ;  /* 0x0000000000007941 */ /* 0x000fea0003800000 */
.L_x_5548:
        /* <DEDUP_REMOVED lines=9> */
.L_x_5550:
[----:B------:R-:W-:Y:S02]  /*24c40*/  IMAD.MOV.U32 R13, RZ, RZ, R4 ;  /* 0x000000ffff0d7224 */ /* 0x000fe400078e0004 */
[----:B------:R-:W-:Y:S02]  /*24c50*/  IMAD.MOV.U32 R12, RZ, RZ, 0x1 ;  /* 0x00000001ff0c7424 */ /* 0x000fe400078e00ff */
[----:B------:R-:W-:-:S07]  /*24c60*/  IMAD.MOV.U32 R3, RZ, RZ, R14 ;  /* 0x000000ffff037224 */ /* 0x000fce00078e000e */
[----:B------:R-:W-:Y:S05]  /*24c70*/  WARPSYNC.COLLECTIVE R15, `(.L_x_5551) ;  /* 0x000000000f087348 */ /* 0x000fea0003c00000 */
[----:B------:R0:W1:Y:S02]  /*24c80*/  SHFL.IDX P6, R14, R13, R12, R11 ;  /* 0x0000000c0d0e7389 */ /* 0x00006400000c000b */
[----:B01----:R-:W-:Y:S01]  /*24c90*/  ENDCOLLECTIVE ;  /* 0x000000000000791b */ /* 0x003fe20003800000 */
.L_x_5551:
        /* <DEDUP_REMOVED lines=15> */
.L_x_5552:
[----:B------:R-:W-:Y:S02]  /*24d90*/  @P0 IMAD R6, R5, 0x2, R18 ;  /* 0x0000000205060824 */ /* 0x000fe400078e0212 */
[----:B------:R-:W-:Y:S02]  /*24da0*/  IMAD.MOV.U32 R13, RZ, RZ, R4 ;  /* 0x000000ffff0d7224 */ /* 0x000fe400078e0004 */
[----:B------:R-:W-:Y:S02]  /*24db0*/  IMAD.MOV.U32 R12, RZ, RZ, 0x2 ;  /* 0x00000002ff0c7424 */ /* 0x000fe400078e00ff */
[----:B------:R-:W-:-:S07]  /*24dc0*/  IMAD.MOV.U32 R3, RZ, RZ, R14 ;  /* 0x000000ffff037224 */ /* 0x000fce00078e000e */
[----:B------:R-:W-:Y:S05]  /*24dd0*/  WARPSYNC.COLLECTIVE R15, `(.L_x_5553) ;  /* 0x000000000f087348 */ /* 0x000fea0003c00000 */
[----:B------:R0:W1:Y:S02]  /*24de0*/  SHFL.IDX P6, R14, R13, R12, R11 ;  /* 0x0000000c0d0e7389 */ /* 0x00006400000c000b */
[----:B01----:R-:W-:Y:S01]  /*24df0*/  ENDCOLLECTIVE ;  /* 0x000000000000791b */ /* 0x003fe20003800000 */
.L_x_5553:
        /* <DEDUP_REMOVED lines=15> */
.L_x_5554:
[----:B------:R-:W-:Y:S02]  /*24ef0*/  @P0 IMAD R6, R5, 0x2, R18 ;  /* 0x0000000205060824 */ /* 0x000fe400078e0212 */
[----:B------:R-:W-:Y:S02]  /*24f00*/  IMAD.MOV.U32 R13, RZ, RZ, R4 ;  /* 0x000000ffff0d7224 */ /* 0x000fe400078e0004 */
[----:B------:R-:W-:Y:S02]  /*24f10*/  IMAD.MOV.U32 R12, RZ, RZ, 0x3 ;  /* 0x00000003ff0c7424 */ /* 0x000fe400078e00ff */
[----:B------:R-:W-:-:S07]  /*24f20*/  IMAD.MOV.U32 R3, RZ, RZ, R14 ;  /* 0x000000ffff037224 */ /* 0x000fce00078e000e */
[----:B------:R-:W-:Y:S05]  /*24f30*/  WARPSYNC.COLLECTIVE R15, `(.L_x_5555) ;  /* 0x000000000f087348 */ /* 0x000fea0003c00000 */
[----:B------:R0:W1:Y:S02]  /*24f40*/  SHFL.IDX P6, R14, R13, R12, R11 ;  /* 0x0000000c0d0e7389 */ /* 0x00006400000c000b */
[----:B01----:R-:W-:Y:S01]  /*24f50*/  ENDCOLLECTIVE ;  /* 0x000000000000791b */ /* 0x003fe20003800000 */
.L_x_5555:
        /* <DEDUP_REMOVED lines=10> */
.L_x_5556:
[----:B------:R-:W-:Y:S01]  /*25000*/  @!PT LDS RZ, [RZ] ;  /* 0x00000000fffff984 */ /* 0x000fe20000000800 */
[----:B------:R-:W-:Y:S01]  /*25010*/  @!PT LDS RZ, [RZ] ;  /* 0x00000000fffff984 */ /* 0x000fe20000000800 */
[----:B------:R-:W-:Y:S01]  /*25020*/  @!PT LDS RZ, [RZ] ;  /* 0x00000000fffff984 */ /* 0x000fe20000000800 */
[----:B------:R0:W-:Y:S01]  /*25030*/  @P0 LDGSTS.E.BYPASS.LTC128B.128 [R6+0x23400], desc[UR40][R2.64], !P2 ;  /* 0x2340000002060fae */ /* 0x0001e2000d101d68 */
[----:B------:R-:W-:Y:S01]  /*25040*/  IMAD.MOV.U32 R0, RZ, RZ, R14 ;  /* 0x000000ffff007224 */ /* 0x000fe200078e000e */
[----:B------:R-:W-:Y:S06]  /*25050*/  BRA `(.L_x_5557) ;  /* 0xffffff9c00287947 */ /* 0x000fec000383ffff */
.L_x_5435:
        /* <DEDUP_REMOVED lines=9> */
.L_x_5558:
        /* <DEDUP_REMOVED lines=10> */
.L_x_5559:
[----:B------:R-:W-:Y:S02]  /*25190*/  IMAD.MOV.U32 R13, RZ, RZ, R3 ;  /* 0x000000ffff0d7224 */ /* 0x000fe400078e0003 */
[----:B------:R-:W-:Y:S02]  /*251a0*/  IMAD.MOV.U32 R12, RZ, RZ, 0x1 ;  /* 0x00000001ff0c7424 */ /* 0x000fe400078e00ff */
[----:B------:R-:W-:-:S07]  /*251b0*/  IMAD.MOV.U32 R4, RZ, RZ, R14 ;  /* 0x000000ffff047224 */ /* 0x000fce00078e000e */
[----:B------:R-:W-:Y:S05]  /*251c0*/  WARPSYNC.COLLECTIVE R15, `(.L_x_5560) ;  /* 0x000000000f087348 */ /* 0x000fea0003c00000 */
[----:B------:R0:W1:Y:S02]  /*251d0*/  SHFL.IDX P6, R14, R13, R12, R11 ;  /* 0x0000000c0d0e7389 */ /* 0x00006400000c000b */
[----:B01----:R-:W-:Y:S01]  /*251e0*/  ENDCOLLECTIVE ;  /* 0x000000000000791b */ /* 0x003fe20003800000 */
.L_x_5560:
        /* <DEDUP_REMOVED lines=12> */
.L_x_5561:
[----:B------:R-:W-:Y:S02]  /*252b0*/  IMAD.MOV.U32 R13, RZ, RZ, R3 ;  /* 0x000000ffff0d7224 */ /* 0x000fe400078e0003 */
[----:B------:R-:W-:Y:S02]  /*252c0*/  IMAD.MOV.U32 R12, RZ, RZ, 0x2 ;  /* 0x00000002ff0c7424 */ /* 0x000fe400078e00ff */
[----:B------:R-:W-:-:S07]  /*252d0*/  IMAD.MOV.U32 R5, RZ, RZ, R14 ;  /* 0x000000ffff057224 */ /* 0x000fce00078e000e */
[----:B------:R-:W-:Y:S05]  /*252e0*/  WARPSYNC.COLLECTIVE R15, `(.L_x_5562) ;  /* 0x000000000f087348 */ /* 0x000fea0003c00000 */
[----:B------:R0:W1:Y:S02]  /*252f0*/  SHFL.IDX P6, R14, R13, R12, R11 ;  /* 0x0000000c0d0e7389 */ /* 0x00006400000c000b */
[----:B01----:R-:W-:Y:S01]  /*25300*/  ENDCOLLECTIVE ;  /* 0x000000000000791b */ /* 0x003fe20003800000 */
.L_x_5562:
        /* <DEDUP_REMOVED lines=10> */
.L_x_5563:
        /* <DEDUP_REMOVED lines=11> */
.L_x_5564:
        /* <DEDUP_REMOVED lines=10> */
.L_x_5565:
[----:B------:R-:W-:Y:S01]  /*25500*/  @!PT LDS RZ, [RZ] ;  /* 0x00000000fffff984 */ /* 0x000fe20000000800 */
[----:B------:R-:W-:Y:S01]  /*25510*/  @!PT LDS RZ, [RZ] ;  /* 0x00000000fffff984 */ /* 0x000fe20000000800 */
[----:B------:R-:W-:Y:S01]  /*25520*/  @!PT LDS RZ, [RZ] ;  /* 0x00000000fffff984 */ /* 0x000fe20000000800 */
[----:B------:R1:W-:Y:S01]  /*25530*/  @!P0 LDGSTS.E.BYPASS.LTC128B.128 [R23+0x21400], desc[UR40][R4.64], !P1 ;  /* 0x2140000004178fae */ /* 0x0003e2000c901d68 */
[----:B------:R-:W-:Y:S01]  /*25540*/  IMAD.MOV.U32 R0, RZ, RZ, R14 ;  /* 0x000000ffff007224 */ /* 0x000fe200078e000e */
[----:B------:R-:W-:Y:S06]  /*25550*/  BRA `(.L_x_5566) ;  /* 0xffffffa0003c7947 */ /* 0x000fec000383ffff */
.L_x_5439:
        /* <DEDUP_REMOVED lines=45> */
.L_x_5568:
[----:B------:R-:W-:Y:S05]  /*25830*/  BSYNC B0 ;  /* 0x0000000000007941 */ /* 0x000fea0003800000 */
.L_x_5567:
        /* <DEDUP_REMOVED lines=11> */
.L_x_5569:
        /* <DEDUP_REMOVED lines=39> */
.L_x_5570:
        /* <DEDUP_REMOVED lines=8> */
.L_x_5571:
        /* <DEDUP_REMOVED lines=33> */
.L_x_5572:
[----:B------:R-:W-:Y:S02]  /*25df0*/  IMAD.MOV.U32 R13, RZ, RZ, R5 ;  /* 0x000000ffff0d7224 */ /* 0x000fe400078e0005 */
[----:B------:R-:W-:-:S07]  /*25e00*/  IMAD.MOV.U32 R8, RZ, RZ, R14 ;  /* 0x000000ffff087224 */ /* 0x000fce00078e000e */
[----:B------:R-:W-:Y:S05]  /*25e10*/  WARPSYNC.COLLECTIVE R15, `(.L_x_5573) ;  /* 0x000000000f087348 */ /* 0x000fea0003c00000 */
[----:B------:R0:W1:Y:S02]  /*25e20*/  SHFL.IDX P6, R14, R13, R12, R11 ;  /* 0x0000000c0d0e7389 */ /* 0x00006400000c000b */
[----:B01----:R-:W-:Y:S01]  /*25e30*/  ENDCOLLECTIVE ;  /* 0x000000000000791b */ /* 0x003fe20003800000 */
.L_x_5573:
        /* <DEDUP_REMOVED lines=23> */
.L_x_5574:
        /* <DEDUP_REMOVED lines=9> */
.L_x_5575:
[----:B------:R-:W-:Y:S01]  /*26040*/  IMAD.MOV.U32 R2, RZ, RZ, R14 ;  /* 0x000000ffff027224 */ /* 0x000fe200078e000e */
[----:B------:R-:W-:Y:S06]  /*26050*/  BRA `(.L_x_5576) ;  /* 0xffffffa400187947 */ /* 0x000fec000383ffff */
.L_x_5444:
[----:B-1----:R1:W2:Y:S02]  /*26060*/  SYNCS.PHASECHK.TRANS64.TRYWAIT P0, [R18+URZ+0x38820], R0 ;  /* 0x03882000120075a7 */ /* 0x0022a4000800017f */
[----:B--2---:R-:W-:Y:S05]  /*26070*/  @!P0 NANOSLEEP.SYNCS 0x989680 ;  /* 0x009896800000895d */ /* 0x004fea0003900000 */
[----:B------:R-:W2:Y:S02]  /*26080*/  @!P0 SYNCS.PHASECHK.TRANS64 P0, [R18+URZ+0x38820], R0 ;  /* 0x03882000120085a7 */ /* 0x000ea4000800007f */
[----:B--2---:R-:W-:Y:S05]  /*26090*/  @!P0 BRA `(.L_x_5444) ;  /* 0xfffffffc00f08947 */ /* 0x004fea000383ffff */
[----:B------:R-:W-:Y:S05]  /*260a0*/  BRA `(.L_x_5577) ;  /* 0xffffffa400c07947 */ /* 0x000fea000383ffff */
.L_x_5447:
[----:B-1----:R1:W2:Y:S02]  /*260b0*/  SYNCS.PHASECHK.TRANS64.TRYWAIT P0, [R26+URZ+0x38860], R0 ;  /* 0x038860001a0075a7 */ /* 0x0022a4000800017f */
[----:B--2---:R-:W-:Y:S05]  /*260c0*/  @!P0 NANOSLEEP.SYNCS 0x989680 ;  /* 0x009896800000895d */ /* 0x004fea0003900000 */
[----:B------:R-:W2:Y:S02]  /*260d0*/  @!P0 SYNCS.PHASECHK.TRANS64 P0, [R26+URZ+0x38860], R0 ;  /* 0x038860001a0085a7 */ /* 0x000ea4000800007f */
[----:B--2---:R-:W-:Y:S05]  /*260e0*/  @!P0 BRA `(.L_x_5447) ;  /* 0xfffffffc00f08947 */ /* 0x004fea000383ffff */
[----:B------:R-:W-:Y:S05]  /*260f0*/  BRA `(.L_x_5578) ;  /* 0xffffffa400d07947 */ /* 0x000fea000383ffff */
.L_x_5448:
        /* <DEDUP_REMOVED lines=8> */
.L_x_5580:
[----:B------:R-:W-:Y:S05]  /*26180*/  BSYNC B0 ;  /* 0x0000000000007941 */ /* 0x000fea0003800000 */
.L_x_5579:
        /* <DEDUP_REMOVED lines=15> */
.L_x_5581:
        /* <DEDUP_REMOVED lines=39> */
.L_x_5582:
[----:B------:R-:W-:Y:S02]  /*264f0*/  IMAD.MOV.U32 R13, RZ, RZ, R5 ;  /* 0x000000ffff0d7224 */ /* 0x000fe400078e0005 */
[----:B------:R-:W-:-:S07]  /*26500*/  IMAD.MOV.U32 R3, RZ, RZ, R14 ;  /* 0x000000ffff037224 */ /* 0x000fce00078e000e */
[----:B------:R-:W-:Y:S05]  /*26510*/  WARPSYNC.COLLECTIVE R15, `(.L_x_5583) ;  /* 0x000000000f087348 */ /* 0x000fea0003c00000 */
[----:B------:R0:W1:Y:S02]  /*26520*/  SHFL.IDX P6, R14, R13, R12, R11 ;  /* 0x0000000c0d0e7389 */ /* 0x00006400000c000b */
[----:B01----:R-:W-:Y:S01]  /*26530*/  ENDCOLLECTIVE ;  /* 0x000000000000791b */ /* 0x003fe20003800000 */
.L_x_5583:
        /* <DEDUP_REMOVED lines=29> */
.L_x_5584:
[----:B------:R-:W-:Y:S02]  /*26710*/  IMAD.MOV.U32 R13, RZ, RZ, R5 ;  /* 0x000000ffff0d7224 */ /* 0x000fe400078e0005 */
[----:B------:R-:W-:-:S07]  /*26720*/  IMAD.MOV.U32 R7, RZ, RZ, R14 ;  /* 0x000000ffff077224 */ /* 0x000fce00078e000e */
[----:B------:R-:W-:Y:S05]  /*26730*/  WARPSYNC.COLLECTIVE R15, `(.L_x_5585) ;  /* 0x000000000f087348 */ /* 0x000fea0003c00000 */
[----:B------:R0:W1:Y:S02]  /*26740*/  SHFL.IDX P6, R14, R13, R12, R11 ;  /* 0x0000000c0d0e7389 */ /* 0x00006400000c000b */
[----:B01----:R-:W-:Y:S01]  /*26750*/  ENDCOLLECTIVE ;  /* 0x000000000000791b */ /* 0x003fe20003800000 */
.L_x_5585:
        /* <DEDUP_REMOVED lines=29> */
.L_x_5586:
[----:B------:R-:W-:Y:S02]  /*26930*/  IMAD.MOV.U32 R13, RZ, RZ, R5 ;  /* 0x000000ffff0d7224 */ /* 0x000fe400078e0005 */
[----:B------:R-:W-:-:S07]  /*26940*/  IMAD.MOV.U32 R6, RZ, RZ, R14 ;  /* 0x000000ffff067224 */ /* 0x000fce00078e000e */
[----:B------:R-:W-:Y:S05]  /*26950*/  WARPSYNC.COLLECTIVE R15, `(.L_x_5587) ;  /* 0x000000000f087348 */ /* 0x000fea0003c00000 */
[----:B------:R0:W1:Y:S02]  /*26960*/  SHFL.IDX P6, R14, R13, R12, R11 ;  /* 0x0000000c0d0e7389 */ /* 0x00006400000c000b */
[----:B01----:R-:W-:Y:S01]  /*26970*/  ENDCOLLECTIVE ;  /* 0x000000000000791b */ /* 0x003fe20003800000 */
.L_x_5587:
[----:B------:R-:W-:Y:S01]  /*26980*/  IMAD.MOV.U32 R2, RZ, RZ, R14 ;  /* 0x000000ffff027224 */ /* 0x000fe200078e000e */
[----:B------:R-:W-:Y:S06]  /*26990*/  BRA `(.L_x_5588) ;  /* 0xffffffa400607947 */ /* 0x000fec000383ffff */
.L_x_5455:
[----:B0-----:R0:W1:Y:S02]  /*269a0*/  SYNCS.PHASECHK.TRANS64.TRYWAIT P0, [R6+URZ+0x38840], R25 ;  /* 0x03884019060075a7 */ /* 0x001064000800017f */
[----:B-1----:R-:W-:Y:S05]  /*269b0*/  @!P0 NANOSLEEP.SYNCS 0x989680 ;  /* 0x009896800000895d */ /* 0x002fea0003900000 */
[----:B------:R-:W1:Y:S02]  /*269c0*/  @!P0 SYNCS.PHASECHK.TRANS64 P0, [R6+URZ+0x38840], R25 ;  /* 0x03884019060085a7 */ /* 0x000e64000800007f */
[----:B-1----:R-:W-:Y:S05]  /*269d0*/  @!P0 BRA `(.L_x_5455) ;  /* 0xfffffffc00f08947 */ /* 0x002fea000383ffff */
[----:B------:R-:W-:Y:S05]  /*269e0*/  BRA `(.L_x_5589) ;  /* 0xffffffa800ec7947 */ /* 0x000fea000383ffff */
.L_x_5456:
        /* <DEDUP_REMOVED lines=8> */
.L_x_5591:
[----:B------:R-:W-:Y:S05]  /*26a70*/  BSYNC B1 ;  /* 0x0000000000017941 */ /* 0x000fea0003800000 */
.L_x_5590:
        /* <DEDUP_REMOVED lines=9> */
.L_x_5592:
[----:B------:R-:W-:Y:S02]  /*26b10*/  IMAD.MOV.U32 R13, RZ, RZ, R26 ;  /* 0x000000ffff0d7224 */ /* 0x000fe400078e001a */
[----:B------:R-:W-:Y:S02]  /*26b20*/  IMAD.MOV.U32 R12, RZ, RZ, 0x1 ;  /* 0x00000001ff0c7424 */ /* 0x000fe400078e00ff */
[----:B------:R-:W-:-:S07]  /*26b30*/  IMAD.MOV.U32 R2, RZ, RZ, R14 ;  /* 0x000000ffff027224 */ /* 0x000fce00078e000e */
[----:B------:R-:W-:Y:S05]  /*26b40*/  WARPSYNC.COLLECTIVE R15, `(.L_x_5593) ;  /* 0x000000000f087348 */ /* 0x000fea0003c00000 */
[----:B------:R0:W1:Y:S02]  /*26b50*/  SHFL.IDX P6, R14, R13, R12, R11 ;  /* 0x0000000c0d0e7389 */ /* 0x00006400000c000b */
[----:B01----:R-:W-:Y:S01]  /*26b60*/  ENDCOLLECTIVE ;  /* 0x000000000000791b */ /* 0x003fe20003800000 */
.L_x_5593:
        /* <DEDUP_REMOVED lines=11> */
.L_x_5594:
[----:B------:R-:W-:Y:S02]  /*26c20*/  IMAD.MOV.U32 R13, RZ, RZ, R26 ;  /* 0x000000ffff0d7224 */ /* 0x000fe400078e001a */
[----:B------:R-:W-:Y:S02]  /*26c30*/  IMAD.MOV.U32 R12, RZ, RZ, 0x2 ;  /* 0x00000002ff0c7424 */ /* 0x000fe400078e00ff */
[----:B------:R-:W-:-:S07]  /*26c40*/  IMAD.MOV.U32 R2, RZ, RZ, R14 ;  /* 0x000000ffff027224 */ /* 0x000fce00078e000e */
[----:B------:R-:W-:Y:S05]  /*26c50*/  WARPSYNC.COLLECTIVE R15, `(.L_x_5595) ;  /* 0x000000000f087348 */ /* 0x000fea0003c00000 */
[----:B------:R0:W1:Y:S02]  /*26c60*/  SHFL.IDX P6, R14, R13, R12, R11 ;  /* 0x0000000c0d0e7389 */ /* 0x00006400000c000b */
[----:B01----:R-:W-:Y:S01]  /*26c70*/  ENDCOLLECTIVE ;  /* 0x000000000000791b */ /* 0x003fe20003800000 */
.L_x_5595:
        /* <DEDUP_REMOVED lines=11> */
.L_x_5596:
[----:B------:R-:W-:Y:S02]  /*26d30*/  IMAD.MOV.U32 R13, RZ, RZ, R26 ;  /* 0x000000ffff0d7224 */ /* 0x000fe400078e001a */
[----:B------:R-:W-:Y:S02]  /*26d40*/  IMAD.MOV.U32 R12, RZ, RZ, 0x3 ;  /* 0x00000003ff0c7424 */ /* 0x000fe400078e00ff */
[----:B------:R-:W-:-:S07]  /*26d50*/  IMAD.MOV.U32 R2, RZ, RZ, R14 ;  /* 0x000000ffff027224 */ /* 0x000fce00078e000e */
[----:B------:R-:W-:Y:S05]  /*26d60*/  WARPSYNC.COLLECTIVE R15, `(.L_x_5597) ;  /* 0x000000000f087348 */ /* 0x000fea0003c00000 */
[----:B------:R0:W1:Y:S02]  /*26d70*/  SHFL.IDX P6, R14, R13, R12, R11 ;  /* 0x0000000c0d0e7389 */ /* 0x00006400000c000b */
[----:B01----:R-:W-:Y:S01]  /*26d80*/  ENDCOLLECTIVE ;  /* 0x000000000000791b */ /* 0x003fe20003800000 */
.L_x_5597:
        /* <DEDUP_REMOVED lines=11> */
.L_x_5598:
[----:B------:R-:W-:Y:S01]  /*26e40*/  IMAD.MOV.U32 R2, RZ, RZ, R14 ;  /* 0x000000ffff027224 */ /* 0x000fe200078e000e */
[----:B------:R-:W-:Y:S06]  /*26e50*/  BRA `(.L_x_5599) ;  /* 0xffffffa800747947 */ /* 0x000fec000383ffff */
.L_x_5461:
[----:B---3--:R3:W4:Y:S02]  /*26e60*/  SYNCS.PHASECHK.TRANS64.TRYWAIT P0, [R6+URZ+0x38860], R25 ;  /* 0x03886019060075a7 */ /* 0x008724000800017f */
[----:B----4-:R-:W-:Y:S05]  /*26e70*/  @!P0 NANOSLEEP.SYNCS 0x989680 ;  /* 0x009896800000895d */ /* 0x010fea0003900000 */
[----:B------:R-:W4:Y:S02]  /*26e80*/  @!P0 SYNCS.PHASECHK.TRANS64 P0, [R6+URZ+0x38860], R25 ;  /* 0x03886019060085a7 */ /* 0x000f24000800007f */
[----:B----4-:R-:W-:Y:S05]  /*26e90*/  @!P0 BRA `(.L_x_5461) ;  /* 0xfffffffc00f08947 */ /* 0x010fea000383ffff */
[----:B------:R-:W-:Y:S05]  /*26ea0*/  BRA `(.L_x_5600) ;  /* 0xffffffa800c47947 */ /* 0x000fea000383ffff */
.L_x_5462:
        /* <DEDUP_REMOVED lines=8> */
.L_x_5602:
[----:B------:R-:W-:Y:S05]  /*26f30*/  BSYNC B1 ;  /* 0x0000000000017941 */ /* 0x000fea0003800000 */
.L_x_5601:
        /* <DEDUP_REMOVED lines=13> */
.L_x_5603:
        /* <DEDUP_REMOVED lines=17> */
.L_x_5604:
        /* <DEDUP_REMOVED lines=16> */
.L_x_5605:
        /* <DEDUP_REMOVED lines=19> */
.L_x_5606:
        /* <DEDUP_REMOVED lines=14> */
.L_x_5607:
        /* <DEDUP_REMOVED lines=16> */
.L_x_5608:
        /* <DEDUP_REMOVED lines=14> */
.L_x_5609:
[----:B------:R-:W-:Y:S05]  /*27610*/  BRA `(.L_x_5610) ;  /* 0xffffffa800287947 */ /* 0x000fea000383ffff */
.L_x_5470:
        /* <DEDUP_REMOVED lines=8> */
.L_x_5612:
[----:B------:R-:W-:Y:S05]  /*276a0*/  BSYNC B0 ;  /* 0x0000000000007941 */ /* 0x000fea0003800000 */
.L_x_5611:
        /* <DEDUP_REMOVED lines=9> */
.L_x_5613:
        /* <DEDUP_REMOVED lines=23> */
.L_x_5614:
[----:B------:R-:W-:Y:S01]  /*278b0*/  IMAD.MOV.U32 R12, RZ, RZ, 0x2 ;  /* 0x00000002ff0c7424 */ /* 0x000fe200078e00ff */
[----:B------:R-:W-:-:S05]  /*278c0*/  SEL R4, R14, RZ, P1 ;  /* 0x000000ff0e047207 */ /* 0x000fca0000800000 */
[----:B------:R-:W-:-:S04]  /*278d0*/  IMAD.IADD R4, R13, 0x1, R4 ;  /* 0x000000010d047824 */ /* 0x000fc800078e0204 */
[----:B------:R-:W-:-:S07]  /*278e0*/  IMAD.MOV.U32 R13, RZ, RZ, R4 ;  /* 0x000000ffff0d7224 */ /* 0x000fce00078e0004 */
[----:B------:R-:W-:Y:S05]  /*278f0*/  WARPSYNC.COLLECTIVE R15, `(.L_x_5615) ;  /* 0x000000000f087348 */ /* 0x000fea0003c00000 */
[----:B------:R0:W1:Y:S02]  /*27900*/  SHFL.UP P6, R14, R13, R12, R11 ;  /* 0x0400000c0d0e7389 */ /* 0x00006400000c000b */
[----:B01----:R-:W-:Y:S01]  /*27910*/  ENDCOLLECTIVE ;  /* 0x000000000000791b */ /* 0x003fe20003800000 */
.L_x_5615:
[----:B------:R-:W-:Y:S01]  /*27920*/  IMAD.MOV.U32 R12, RZ, RZ, 0x4 ;  /* 0x00000004ff0c7424 */ /* 0x000fe200078e00ff */
[----:B------:R-:W-:-:S05]  /*27930*/  SEL R3, R14, RZ, P2 ;  /* 0x000000ff0e037207 */ /* 0x000fca0001000000 */
[----:B------:R-:W-:-:S04]  /*27940*/  IMAD.IADD R2, R4, 0x1, R3 ;  /* 0x0000000104027824 */ /* 0x000fc800078e0203 */
[----:B------:R-:W-:-:S07]  /*27950*/  IMAD.MOV.U32 R13, RZ, RZ, R2 ;  /* 0x000000ffff0d7224 */ /* 0x000fce00078e0002 */
[----:B------:R-:W-:Y:S05]  /*27960*/  WARPSYNC.COLLECTIVE R15, `(.L_x_5616) ;  /* 0x000000000f087348 */ /* 0x000fea0003c00000 */
[----:B------:R0:W1:Y:S02]  /*27970*/  SHFL.UP P6, R14, R13, R12, R11 ;  /* 0x0400000c0d0e7389 */ /* 0x00006400000c000b */
[----:B01----:R-:W-:Y:S01]  /*27980*/  ENDCOLLECTIVE ;  /* 0x000000000000791b */ /* 0x003fe20003800000 */
.L_x_5616:
[----:B------:R-:W-:Y:S01]  /*27990*/  IMAD.MOV.U32 R12, RZ, RZ, 0x8 ;  /* 0x00000008ff0c7424 */ /* 0x000fe200078e00ff */
[----:B------:R-:W-:-:S05]  /*279a0*/  SEL R3, R14, RZ, P3 ;  /* 0x000000ff0e037207 */ /* 0x000fca0001800000 */
[----:B------:R-:W-:-:S04]  /*279b0*/  IMAD.IADD R3, R2, 0x1, R3 ;  /* 0x0000000102037824 */ /* 0x000fc800078e0203 */
[----:B------:R-:W-:-:S07]  /*279c0*/  IMAD.MOV.U32 R13, RZ, RZ, R3 ;  /* 0x000000ffff0d7224 */ /* 0x000fce00078e0003 */
[----:B------:R-:W-:Y:S05]  /*279d0*/  WARPSYNC.COLLECTIVE R15, `(.L_x_5617) ;  /* 0x000000000f087348 */ /* 0x000fea0003c00000 */
[----:B------:R0:W1:Y:S02]  /*279e0*/  SHFL.UP P6, R14, R13, R12, R11 ;  /* 0x0400000c0d0e7389 */ /* 0x00006400000c000b */
[----:B01----:R-:W-:Y:S01]  /*279f0*/  ENDCOLLECTIVE ;  /* 0x000000000000791b */ /* 0x003fe20003800000 */
.L_x_5617:
[----:B------:R-:W-:Y:S01]  /*27a00*/  IMAD.MOV.U32 R12, RZ, RZ, 0x10 ;  /* 0x00000010ff0c7424 */ /* 0x000fe200078e00ff */
[----:B------:R-:W-:-:S05]  /*27a10*/  SEL R4, R14, RZ, P4 ;  /* 0x000000ff0e047207 */ /* 0x000fca0002000000 */
[----:B------:R-:W-:-:S04]  /*27a20*/  IMAD.IADD R4, R3, 0x1, R4 ;  /* 0x0000000103047824 */ /* 0x000fc800078e0204 */
[----:B------:R-:W-:-:S07]  /*27a30*/  IMAD.MOV.U32 R13, RZ, RZ, R4 ;  /* 0x000000ffff0d7224 */ /* 0x000fce00078e0004 */
[----:B------:R-:W-:Y:S05]  /*27a40*/  WARPSYNC.COLLECTIVE R15, `(.L_x_5618) ;  /* 0x000000000f087348 */ /* 0x000fea0003c00000 */
[----:B------:R0:W1:Y:S02]  /*27a50*/  SHFL.UP P6, R14, R13, R12, R11 ;  /* 0x0400000c0d0e7389 */ /* 0x00006400000c000b */
[----:B01----:R-:W-:Y:S01]  /*27a60*/  ENDCOLLECTIVE ;  /* 0x000000000000791b */ /* 0x003fe20003800000 */
.L_x_5618:
        /* <DEDUP_REMOVED lines=8> */
.L_x_5619:
[----:B------:R-:W-:Y:S05]  /*27af0*/  BRA `(.L_x_5620) ;  /* 0xffffffa800c47947 */ /* 0x000fea000383ffff */
.L_x_5473:
[----:B------:R-:W-:Y:S01]  /*27b00*/  BSSY B0, `(.L_x_5621) ;  /* 0x0000007000007945 */ /* 0x000fe20003800000 */
[----:B------:R-:W-:Y:S02]  /*27b10*/  IMAD.MOV.U32 R12, RZ, RZ, 0x1 ;  /* 0x00000001ff0c7424 */ /* 0x000fe400078e00ff */
[----:B------:R-:W-:Y:S02]  /*27b20*/  IMAD.MOV.U32 R11, RZ, RZ, RZ ;  /* 0x000000ffff0b7224 */ /* 0x000fe400078e00ff */
[----:B------:R-:W-:-:S07]  /*27b30*/  IMAD.MOV.U32 R15, RZ, RZ, -0x1 ;  /* 0xffffffffff0f7424 */ /* 0x000fce00078e00ff */
[----:B------:R-:W-:Y:S05]  /*27b40*/  WARPSYNC.COLLECTIVE R15, `(.L_x_5622) ;  /* 0x000000000f087348 */ /* 0x000fea0003c00000 */
[----:B------:R0:W1:Y:S02]  /*27b50*/  SHFL.UP P6, R14, R13, R12, R11 ;  /* 0x0400000c0d0e7389 */ /* 0x00006400000c000b */
[----:B01----:R-:W-:Y:S01]  /*27b60*/  ENDCOLLECTIVE ;  /* 0x000000000000791b */ /* 0x003fe20003800000 */
.L_x_5622:
[----:B------:R-:W-:Y:S05]  /*27b70*/  BSYNC B0 ;  /* 0x0000000000007941 */ /* 0x000fea0003800000 */
.L_x_5621:
        /* <DEDUP_REMOVED lines=8> */
.L_x_5623:
[----:B------:R-:W-:Y:S01]  /*27c00*/  IMAD.MOV.U32 R12, RZ, RZ, 0x4 ;  /* 0x00000004ff0c7424 */ /* 0x000fe200078e00ff */
[----:B------:R-:W-:-:S05]  /*27c10*/  SEL R2, R14, RZ, P2 ;  /* 0x000000ff0e027207 */ /* 0x000fca0001000000 */
[----:B------:R-:W-:-:S04]  /*27c20*/  IMAD.IADD R2, R13, 0x1, R2 ;  /* 0x000000010d027824 */ /* 0x000fc800078e0202 */
[----:B------:R-:W-:-:S07]  /*27c30*/  IMAD.MOV.U32 R13, RZ, RZ, R2 ;  /* 0x000000ffff0d7224 */ /* 0x000fce00078e0002 */
[----:B------:R-:W-:Y:S05]  /*27c40*/  WARPSYNC.COLLECTIVE R15, `(.L_x_5624) ;  /* 0x000000000f087348 */ /* 0x000fea0003c00000 */
[----:B------:R0:W1:Y:S02]  /*27c50*/  SHFL.UP P6, R14, R13, R12, R11 ;  /* 0x0400000c0d0e7389 */ /* 0x00006400000c000b */
[----:B01----:R-:W-:Y:S01]  /*27c60*/  ENDCOLLECTIVE ;  /* 0x000000000000791b */ /* 0x003fe20003800000 */
.L_x_5624:
[----:B------:R-:W-:Y:S01]  /*27c70*/  IMAD.MOV.U32 R12, RZ, RZ, 0x8 ;  /* 0x00000008ff0c7424 */ /* 0x000fe200078e00ff */
[----:B------:R-:W-:-:S05]  /*27c80*/  SEL R3, R14, RZ, P3 ;  /* 0x000000ff0e037207 */ /* 0x000fca0001800000 */
[----:B------:R-:W-:-:S04]  /*27c90*/  IMAD.IADD R3, R2, 0x1, R3 ;  /* 0x0000000102037824 */ /* 0x000fc800078e0203 */
[----:B------:R-:W-:-:S07]  /*27ca0*/  IMAD.MOV.U32 R13, RZ, RZ, R3 ;  /* 0x000000ffff0d7224 */ /* 0x000fce00078e0003 */
[----:B------:R-:W-:Y:S05]  /*27cb0*/  WARPSYNC.COLLECTIVE R15, `(.L_x_5625) ;  /* 0x000000000f087348 */ /* 0x000fea0003c00000 */
[----:B------:R0:W1:Y:S02]  /*27cc0*/  SHFL.UP P6, R14, R13, R12, R11 ;  /* 0x0400000c0d0e7389 */ /* 0x00006400000c000b */
[----:B01----:R-:W-:Y:S01]  /*27cd0*/  ENDCOLLECTIVE ;  /* 0x000000000000791b */ /* 0x003fe20003800000 */
.L_x_5625:
[----:B------:R-:W-:Y:S01]  /*27ce0*/  IMAD.MOV.U32 R12, RZ, RZ, 0x10 ;  /* 0x00000010ff0c7424 */ /* 0x000fe200078e00ff */
[----:B------:R-:W-:-:S05]  /*27cf0*/  SEL R4, R14, RZ, P4 ;  /* 0x000000ff0e047207 */ /* 0x000fca0002000000 */
[----:B------:R-:W-:-:S04]  /*27d00*/  IMAD.IADD R4, R3, 0x1, R4 ;  /* 0x0000000103047824 */ /* 0x000fc800078e0204 */
[----:B------:R-:W-:-:S07]  /*27d10*/  IMAD.MOV.U32 R13, RZ, RZ, R4 ;  /* 0x000000ffff0d7224 */ /* 0x000fce00078e0004 */
[----:B------:R-:W-:Y:S05]  /*27d20*/  WARPSYNC.COLLECTIVE R15, `(.L_x_5626) ;  /* 0x000000000f087348 */ /* 0x000fea0003c00000 */
[----:B------:R0:W1:Y:S02]  /*27d30*/  SHFL.UP P6, R14, R13, R12, R11 ;  /* 0x0400000c0d0e7389 */ /* 0x00006400000c000b */
[----:B01----:R-:W-:Y:S01]  /*27d40*/  ENDCOLLECTIVE ;  /* 0x000000000000791b */ /* 0x003fe20003800000 */
.L_x_5626:
        /* <DEDUP_REMOVED lines=8> */
.L_x_5627:
[----:B------:R-:W-:Y:S05]  /*27dd0*/  BRA `(.L_x_5628) ;  /* 0xffffffa800b07947 */ /* 0x000fea000383ffff */
.L_x_5475:
[----:B------:R-:W-:Y:S01]  /*27de0*/  BSSY B0, `(.L_x_5629) ;  /* 0x0000006000007945 */ /* 0x000fe20003800000 */
[----:B------:R-:W-:Y:S01]  /*27df0*/  PLOP3.LUT P6, PT, P6, PT, PT, 0x8, 0x0 ;  /* 0x000000000000781c */ /* 0x000fe200037ce170 */
[----:B------:R-:W-:-:S12]  /*27e00*/  IMAD.MOV.U32 R15, RZ, RZ, -0x1 ;  /* 0xffffffffff0f7424 */ /* 0x000fd800078e00ff */
[----:B0-----:R-:W-:Y:S05]  /*27e10*/  WARPSYNC.COLLECTIVE R15, `(.L_x_5630) ;  /* 0x000000000f087348 */ /* 0x001fea0003c00000 */
[----:B------:R-:W-:Y:S01]  /*27e20*/  VOTE.ANY R14, PT, P6 ;  /* 0x00000000000e7806 */ /* 0x000fe200030e0100 */
[----:B0-----:R-:W-:Y:S06]  /*27e30*/  ENDCOLLECTIVE ;  /* 0x000000000000791b */ /* 0x001fec0003800000 */
.L_x_5630:
[----:B------:R-:W-:Y:S05]  /*27e40*/  BSYNC B0 ;  /* 0x0000000000007941 */ /* 0x000fea0003800000 */
.L_x_5629:
        /* <DEDUP_REMOVED lines=10> */
.L_x_5631:
[----:B------:R-:W-:Y:S02]  /*27ef0*/  IMAD.MOV.U32 R13, RZ, RZ, R5 ;  /* 0x000000ffff0d7224 */ /* 0x000fe400078e0005 */
[----:B------:R-:W-:-:S07]  /*27f00*/  IMAD.MOV.U32 R25, RZ, RZ, R14 ;  /* 0x000000ffff197224 */ /* 0x000fce00078e000e */
[----:B------:R-:W-:Y:S05]  /*27f10*/  WARPSYNC.COLLECTIVE R15, `(.L_x_5632) ;  /* 0x000000000f087348 */ /* 0x000fea0003c00000 */
[----:B------:R0:W1:Y:S02]  /*27f20*/  SHFL.IDX P6, R14, R13, R12, R11 ;  /* 0x0000000c0d0e7389 */ /* 0x00006400000c000b */
[----:B01----:R-:W-:Y:S01]  /*27f30*/  ENDCOLLECTIVE ;  /* 0x000000000000791b */ /* 0x003fe20003800000 */
.L_x_5632:
[----:B------:R-:W-:Y:S01]  /*27f40*/  IMAD.MOV.U32 R5, RZ, RZ, R14 ;  /* 0x000000ffff057224 */ /* 0x000fe200078e000e */
[----:B------:R-:W-:Y:S06]  /*27f50*/  BRA `(.L_x_5633) ;  /* 0xffffffa800907947 */ /* 0x000fec000383ffff */
.L_x_5477:
[----:B------:R-:W-:Y:S01]  /*27f60*/  BSSY B0, `(.L_x_5634) ;  /* 0x0000007000007945 */ /* 0x000fe20003800000 */
[----:B------:R-:W-:Y:S02]  /*27f70*/  IMAD.MOV.U32 R13, RZ, RZ, R2 ;  /* 0x000000ffff0d7224 */ /* 0x000fe400078e0002 */
[----:B------:R-:W-:Y:S02]  /*27f80*/  IMAD.MOV.U32 R11, RZ, RZ, 0x1f ;  /* 0x0000001fff0b7424 */ /* 0x000fe400078e00ff */
[----:B------:R-:W-:-:S07]  /*27f90*/  IMAD.MOV.U32 R15, RZ, RZ, -0x1 ;  /* 0xffffffffff0f7424 */ /* 0x000fce00078e00ff */
[----:B0123--:R-:W-:Y:S05]  /*27fa0*/  WARPSYNC.COLLECTIVE R15, `(.L_x_5635) ;  /* 0x000000000f087348 */ /* 0x00ffea0003c00000 */
[----:B------:R4:W0:Y:S02]  /*27fb0*/  SHFL.IDX P6, R14, R13, R12, R11 ;  /* 0x0000000c0d0e7389 */ /* 0x00082400000c000b */
[----:B01234-:R-:W-:Y:S01]  /*27fc0*/  ENDCOLLECTIVE ;  /* 0x000000000000791b */ /* 0x01ffe20003800000 */
.L_x_5635:
[----:B------:R-:W-:Y:S05]  /*27fd0*/  BSYNC B0 ;  /* 0x0000000000007941 */ /* 0x000fea0003800000 */
.L_x_5634:
[----:B------:R-:W-:Y:S01]  /*27fe0*/  IMAD.MOV.U32 R24, RZ, RZ, R14 ;  /* 0x000000ffff187224 */ /* 0x000fe200078e000e */
[----:B------:R-:W-:Y:S06]  /*27ff0*/  BRA `(.L_x_5476) ;  /* 0xffffffa800807947 */ /* 0x000fec000383ffff */
.L_x_5483:
[----:B0-----:R0:W1:Y:S02]  /*28000*/  SYNCS.PHASECHK.TRANS64.TRYWAIT P0, [R7+URZ+0x38820], R0 ;  /* 0x03882000070075a7 */ /* 0x001064000800017f */
[----:B-1----:R-:W-:Y:S05]  /*28010*/  @!P0 NANOSLEEP.SYNCS 0x989680 ;  /* 0x009896800000895d */ /* 0x002fea0003900000 */
[----:B------:R-:W1:Y:S02]  /*28020*/  @!P0 SYNCS.PHASECHK.TRANS64 P0, [R7+URZ+0x38820], R0 ;  /* 0x03882000070085a7 */ /* 0x000e64000800007f */
[----:B-1----:R-:W-:Y:S05]  /*28030*/  @!P0 BRA `(.L_x_5483) ;  /* 0xfffffffc00f08947 */ /* 0x002fea000383ffff */
[----:B------:R-:W-:Y:S05]  /*28040*/  BRA `(.L_x_5636) ;  /* 0xffffffb000dc7947 */ /* 0x000fea000383ffff */
.L_x_5484:
        /* <DEDUP_REMOVED lines=11> */
.L_x_5638:
[----:B------:R-:W-:Y:S05]  /*28100*/  BSYNC B0 ;  /* 0x0000000000007941 */ /* 0x000fea0003800000 */
.L_x_5637:
[----:B------:R-:W-:Y:S05]  /*28110*/  BRA `(.L_x_5639) ;  /* 0xffffffb000c47947 */ /* 0x000fea000383ffff */
.L_x_5485:
[----:B------:R-:W-:Y:S01]  /*28120*/  BSSY B0, `(.L_x_5640) ;  /* 0x0000006000007945 */ /* 0x000fe20003800000 */
[----:B------:R-:W-:-:S07]  /*28130*/  IMAD.MOV.U32 R15, RZ, RZ, -0x1 ;  /* 0xffffffffff0f7424 */ /* 0x000fce00078e00ff */
[----:B0-23--:R-:W-:Y:S05]  /*28140*/  WARPSYNC.COLLECTIVE R15, `(.L_x_5641) ;  /* 0x000000000f0c7348 */ /* 0x00dfea0003c00000 */
[----:B------:R-:W-:Y:S02]  /*28150*/  ELECT P6, UR62, PT ;  /* 0x00000000003e782f */ /* 0x000fe400038c0000 */
[----:B------:R-:W-:Y:S01]  /*28160*/  MOV R14, UR62 ;  /* 0x0000003e000e7c02 */ /* 0x000fe20008000f00 */
[----:B0-23--:R-:W-:Y:S10]  /*28170*/  ENDCOLLECTIVE ;  /* 0x000000000000791b */ /* 0x00dff40003800000 */
.L_x_5641:
[----:B------:R-:W-:Y:S05]  /*28180*/  BSYNC B0 ;  /* 0x0000000000007941 */ /* 0x000fea0003800000 */
.L_x_5640:
[----:B------:R-:W-:Y:S05]  /*28190*/  BRA `(.L_x_5642) ;  /* 0xffffffb000b87947 */ /* 0x000fea000383ffff */
.L_x_5487:
[----:B0-----:R0:W1:Y:S02]  /*281a0*/  SYNCS.PHASECHK.TRANS64.TRYWAIT P1, [R5+URZ+0x38840], R0 ;  /* 0x03884000050075a7 */ /* 0x001064000802017f */
[----:B-1----:R-:W-:Y:S05]  /*281b0*/  @!P1 NANOSLEEP.SYNCS 0x989680 ;  /* 0x009896800000995d */ /* 0x002fea0003900000 */
[----:B------:R-:W1:Y:S02]  /*281c0*/  @!P1 SYNCS.PHASECHK.TRANS64 P1, [R5+URZ+0x38840], R0 ;  /* 0x03884000050095a7 */ /* 0x000e64000802007f */
[----:B-1----:R-:W-:Y:S05]  /*281d0*/  @!P1 BRA `(.L_x_5487) ;  /* 0xfffffffc00f09947 */ /* 0x002fea000383ffff */
[----:B------:R-:W-:Y:S05]  /*281e0*/  BRA `(.L_x_5643) ;  /* 0xffffffb000d87947 */ /* 0x000fea000383ffff */
.L_x_5489:
[----:B-1----:R1:W4:Y:S02]  /*281f0*/  SYNCS.PHASECHK.TRANS64.TRYWAIT P1, [R3+URZ+0x38840], R2 ;  /* 0x03884002030075a7 */ /* 0x002324000802017f */
[----:B----4-:R-:W-:Y:S05]  /*28200*/  @!P1 NANOSLEEP.SYNCS 0x989680 ;  /* 0x009896800000995d */ /* 0x010fea0003900000 */
[----:B------:R-:W4:Y:S02]  /*28210*/  @!P1 SYNCS.PHASECHK.TRANS64 P1, [R3+URZ+0x38840], R2 ;  /* 0x03884002030095a7 */ /* 0x000f24000802007f */
[----:B----4-:R-:W-:Y:S05]  /*28220*/  @!P1 BRA `(.L_x_5489) ;  /* 0xfffffffc00f09947 */ /* 0x010fea000383ffff */
[----:B------:R-:W-:Y:S05]  /*28230*/  BRA `(.L_x_5644) ;  /* 0xffffffb000e47947 */ /* 0x000fea000383ffff */
.L_x_5491:
[----:B----4-:R4:W0:Y:S02]  /*28240*/  SYNCS.PHASECHK.TRANS64.TRYWAIT P1, [R5+URZ+0x38860], R0 ;  /* 0x03886000050075a7 */ /* 0x010824000802017f */
[----:B0-----:R-:W-:Y:S05]  /*28250*/  @!P1 NANOSLEEP.SYNCS 0x989680 ;  /* 0x009896800000995d */ /* 0x001fea0003900000 */
[----:B------:R-:W0:Y:S02]  /*28260*/  @!P1 SYNCS.PHASECHK.TRANS64 P1, [R5+URZ+0x38860], R0 ;  /* 0x03886000050095a7 */ /* 0x000e24000802007f */
[----:B0-----:R-:W-:Y:S05]  /*28270*/  @!P1 BRA `(.L_x_5491) ;  /* 0xfffffffc00f09947 */ /* 0x001fea000383ffff */
[----:B------:R-:W-:Y:S05]  /*28280*/  BRA `(.L_x_5645) ;  /* 0xffffffb000e07947 */ /* 0x000fea000383ffff */
.L_x_5646:
        /* <DEDUP_REMOVED lines=15> */
.L_x_5664:


//--------------------- .nv.global.init           --------------------------
	.section	.nv.global.init,"aw",@progbits
.nv.global.init:
	.type		$str$23,@object
	.size		$str$23,($str$24 - $str$23)
$str$23:
        /*0000*/ 	.byte	0x28, 0x61, 0x64, 0x64, 0x72, 0x65, 0x73, 0x73, 0x20, 0x26, 0x20, 0x6d, 0x61, 0x73, 0x6b, 0x29
        /*0010*/ 	.byte	0x20, 0x3d, 0x3d, 0x20, 0x30, 0x00
	.type		$str$24,@object
	.size		$str$24,(__unnamed_4 - $str$24)
$str$24:
        /*0016*/ 	.byte	0x2f, 0x74, 0x6d, 0x70, 0x2f, 0x6f, 0x73, 0x73, 0x5f, 0x6b, 0x65, 0x72, 0x6e, 0x65, 0x6c, 0x73
        /*0026*/ 	.byte	0x5f, 0x73, 0x72, 0x63, 0x2f, 0x66, 0x6c, 0x61, 0x73, 0x68, 0x5f, 0x61, 0x74, 0x74, 0x65, 0x6e
        /*0036*/ 	.byte	0x74, 0x69, 0x6f, 0x6e, 0x2f, 0x63, 0x73, 0x72, 0x63, 0x2f, 0x63, 0x75, 0x74, 0x6c, 0x61, 0x73
        /*0046*/ 	.byte	0x73, 0x2f, 0x69, 0x6e, 0x63, 0x6c, 0x75, 0x64, 0x65, 0x2f, 0x63, 0x75, 0x74, 0x65, 0x2f, 0x70
        /*0056*/ 	.byte	0x6f, 0x69, 0x6e, 0x74, 0x65, 0x72, 0x5f, 0x66, 0x6c, 0x61, 0x67, 0x67, 0x65, 0x64, 0x2e, 0x68
        /*0066*/ 	.byte	0x70, 0x70, 0x00
	.type		__unnamed_4,@object
	.size		__unnamed_4,(__unnamed_5 - __unnamed_4)
__unnamed_4:
        /* <DEDUP_REMOVED lines=24> */
	.type		__unnamed_5,@object
	.size		__unnamed_5,(__unnamed_6 - __unnamed_5)
__unnamed_5:
        /* <DEDUP_REMOVED lines=24> */
        /*0369*/ 	.byte	0x26, 0x5d, 0x00
	.type		__unnamed_6,@object
	.size		__unnamed_6,(__unnamed_1 - __unnamed_6)
__unnamed_6:
        /* <DEDUP_REMOVED lines=28> */
        /*052c*/ 	.byte	0x34, 0x30, 0x39, 0x36, 0x3e, 0x3e, 0x3e, 0x3e, 0x3e, 0x5d, 0x00
	.type		__unnamed_1,@object
	.size		__unnamed_1,(__unnamed_3 - __unnamed_1)
__unnamed_1:
        /* <DEDUP_REMOVED lines=28> */
        /*06f7*/ 	.byte	0x34, 0x30, 0x39, 0x36, 0x3e, 0x3e, 0x3e, 0x3e, 0x3e, 0x20, 0x26, 0x5d, 0x00
	.type		__unnamed_3,@object
	.size		__unnamed_3,(__unnamed_2 - __unnamed_3)
__unnamed_3:
        /* <DEDUP_REMOVED lines=28> */
        /*08c4*/ 	.byte	0x3a, 0x43, 0x3c, 0x33, 0x32, 0x37, 0x36, 0x38, 0x3e, 0x3e, 0x3e, 0x3e, 0x3e, 0x5d, 0x00
	.type		__unnamed_2,@object
	.size		__unnamed_2,(.L_1 - __unnamed_2)
__unnamed_2:
        /* <DEDUP_REMOVED lines=29> */
.L_1:


//--------------------- .nv.shared._ZN7cutlass13device_kernelIN5flash11enable_sm90INS1_16FlashAttnFwdSm90INS1_25CollectiveMainloopFwdSm90ILi2EN4cute5tupleIJNS5_1CILi1EEES8_S8_EEENS6_IJNS7_ILi64EEESA_SA_EEELi512ENS_10bfloat16_tEfNS_4arch4Sm90ELb0ELb0ELb0ELb0ELb1ELb0ELb0ELb0ELb0ELb1ELb1ELb0EEENS1_21CollectiveEpilogueFwdINS6_IJSA_NS7_ILi512EEESA_EEES9_SC_SE_Li256ELb0ELb1ELb1ELb0EEENS1_19SingleTileSchedulerILb0ELb1ELb1ELi64EEEEEEEEEvNT_6ParamsE --------------------------
	.section	.nv.shared._ZN7cutlass13device_kernelIN5flash11enable_sm90INS1_16FlashAttnFwdSm90INS1_25CollectiveMainloopFwdSm90ILi2EN4cute5tupleIJNS5_1CILi1EEES8_S8_EEENS6_IJNS7_ILi64EEESA_SA_EEELi512ENS_10bfloat16_tEfNS_4arch4Sm90ELb0ELb0ELb0ELb0ELb1ELb0ELb0ELb0ELb0ELb1ELb1ELb0EEENS1_21CollectiveEpilogueFwdINS6_IJSA_NS7_ILi512EEESA_EEES9_SC_SE_Li256ELb0ELb1ELb1ELb0EEENS1_19SingleTileSchedulerILb0ELb1ELb1ELi64EEEEEEEEEvNT_6ParamsE,"aw",@nobits
	.sectionflags	@""
	.align	16
	.zero		1024


//--------------------- .nv.shared.reserved.0     --------------------------
	.section	.nv.shared.reserved.0,"aw",@nobits
	.weak		__nv_reservedSMEM_offset_0_alias
	.size		__nv_reservedSMEM_offset_0_alias, 0, 0
	.other		__nv_reservedSMEM_offset_0_alias,@"STO_CUDA_RESERVED_SHARED STV_DEFAULT"
__nv_reservedSMEM_offset_0_alias:
	.zero		0


//--------------------- .nv.global                --------------------------
	.section	.nv.global,"aw",@nobits
.nv.global:
	.type		_ZN81_INTERNAL_e004f4dd_45_flash_fwd_hdim64_512_bf16_paged_split_sm90_cu_49158569_35034cute1_E,@object
	.size		_ZN81_INTERNAL_e004f4dd_45_flash_fwd_hdim64_512_bf16_paged_split_sm90_cu_49158569_35034cute1_E,(_ZN81_INTERNAL_e004f4dd_45_flash_fwd_hdim64_512_bf16_paged_split_sm90_cu_49158569_35034cuda3std3__45__cpo6cbeginE - _ZN81_INTERNAL_e004f4dd_45_flash_fwd_hdim64_512_bf16_paged_split_sm90_cu_49158569_35034cute1_E)
_ZN81_INTERNAL_e004f4dd_45_flash_fwd_hdim64_512_bf16_paged_split_sm90_cu_49158569_35034cute1_E:
	.zero		1
	.type		_ZN81_INTERNAL_e004f4dd_45_flash_fwd_hdim64_512_bf16_paged_split_sm90_cu_49158569_35034cuda3std3__45__cpo6cbeginE,@object
	.size		_ZN81_INTERNAL_e004f4dd_45_flash_fwd_hdim64_512_bf16_paged_split_sm90_cu_49158569_35034cuda3std3__45__cpo6cbeginE,(_ZN81_INTERNAL_e004f4dd_45_flash_fwd_hdim64_512_bf16_paged_split_sm90_cu_49158569_35034cuda3std3__48in_placeE - _ZN81_INTERNAL_e004f4dd_45_flash_fwd_hdim64_512_bf16_paged_split_sm90_cu_49158569_35034cuda3std3__45__cpo6cbeginE)
_ZN81_INTERNAL_e004f4dd_45_flash_fwd_hdim64_512_bf16_paged_split_sm90_cu_49158569_35034cuda3std3__45__cpo6cbeginE:
	.zero		1
	.type		_ZN81_INTERNAL_e004f4dd_45_flash_fwd_hdim64_512_bf16_paged_split_sm90_cu_49158569_35034cuda3std3__48in_placeE,@object
	.size		_ZN81_INTERNAL_e004f4dd_45_flash_fwd_hdim64_512_bf16_paged_split_sm90_cu_49158569_35034cuda3std3__48in_placeE,(_ZN81_INTERNAL_e004f4dd_45_flash_fwd_hdim64_512_bf16_paged_split_sm90_cu_49158569_35034cuda3std6ranges3__45__cpo9iter_moveE - _ZN81_INTERNAL_e004f4dd_45_flash_fwd_hdim64_512_bf16_paged_split_sm90_cu_49158569_35034cuda3std3__48in_placeE)
_ZN81_INTERNAL_e004f4dd_45_flash_fwd_hdim64_512_bf16_paged_split_sm90_cu_49158569_35034cuda3std3__48in_placeE:
	.zero		1
	.type		_ZN81_INTERNAL_e004f4dd_45_flash_fwd_hdim64_512_bf16_paged_split_sm90_cu_49158569_35034cuda3std6ranges3__45__cpo9iter_moveE,@object
	.size		_ZN81_INTERNAL_e004f4dd_45_flash_fwd_hdim64_512_bf16_paged_split_sm90_cu_49158569_35034cuda3std6ranges3__45__cpo9iter_moveE,(_ZN81_INTERNAL_e004f4dd_45_flash_fwd_hdim64_512_bf16_paged_split_sm90_cu_49158569_35034cuda3std3__45__cpo5beginE - _ZN81_INTERNAL_e004f4dd_45_flash_fwd_hdim64_512_bf16_paged_split_sm90_cu_49158569_35034cuda3std6ranges3__45__cpo9iter_moveE)
_ZN81_INTERNAL_e004f4dd_45_flash_fwd_hdim64_512_bf16_paged_split_sm90_cu_49158569_35034cuda3std6ranges3__45__cpo9iter_moveE:
	.zero		1
	.type		_ZN81_INTERNAL_e004f4dd_45_flash_fwd_hdim64_512_bf16_paged_split_sm90_cu_49158569_35034cuda3std3__45__cpo5beginE,@object
	.size		_ZN81_INTERNAL_e004f4dd_45_flash_fwd_hdim64_512_bf16_paged_split_sm90_cu_49158569_35034cuda3std3__45__cpo5beginE,(_ZN81_INTERNAL_e004f4dd_45_flash_fwd_hdim64_512_bf16_paged_split_sm90_cu_49158569_35034cuda3std3__483_GLOBAL__N__e004f4dd_45_flash_fwd_hdim64_512_bf16_paged_split_sm90_cu_49158569_35036ignoreE - _ZN81_INTERNAL_e004f4dd_45_flash_fwd_hdim64_512_bf16_paged_split_sm90_cu_49158569_35034cuda3std3__45__cpo5beginE)
_ZN81_INTERNAL_e004f4dd_45_flash_fwd_hdim64_512_bf16_paged_split_sm90_cu_49158569_35034cuda3std3__45__cpo5beginE:
	.zero		1
	.type		_ZN81_INTERNAL_e004f4dd_45_flash_fwd_hdim64_512_bf16_paged_split_sm90_cu_49158569_35034cuda3std3__483_GLOBAL__N__e004f4dd_45_flash_fwd_hdim64_512_bf16_paged_split_sm90_cu_49158569_35036ignoreE,@object
	.size		_ZN81_INTERNAL_e004f4dd_45_flash_fwd_hdim64_512_bf16_paged_split_sm90_cu_49158569_35034cuda3std3__483_GLOBAL__N__e004f4dd_45_flash_fwd_hdim64_512_bf16_paged_split_sm90_cu_49158569_35036ignoreE,(_ZN81_INTERNAL_e004f4dd_45_flash_fwd_hdim64_512_bf16_paged_split_sm90_cu_49158569_35034cute7productE - _ZN81_INTERNAL_e004f4dd_45_flash_fwd_hdim64_512_bf16_paged_split_sm90_cu_49158569_35034cuda3std3__483_GLOBAL__N__e004f4dd_45_flash_fwd_hdim64_512_bf16_paged_split_sm90_cu_49158569_35036ignoreE)
_ZN81_INTERNAL_e004f4dd_45_flash_fwd_hdim64_512_bf16_paged_split_sm90_cu_49158569_35034cuda3std3__483_GLOBAL__N__e004f4dd_45_flash_fwd_hdim64_512_bf16_paged_split_sm90_cu_49158569_35036ignoreE:
	.zero		1
	.type		_ZN81_INTERNAL_e004f4dd_45_flash_fwd_hdim64_512_bf16_paged_split_sm90_cu_49158569_35034cute7productE,@object
	.size		_ZN81_INTERNAL_e004f4dd_45_flash_fwd_hdim64_512_bf16_paged_split_sm90_cu_49158569_35034cute7productE,(_ZN81_INTERNAL_e004f4dd_45_flash_fwd_hdim64_512_bf16_paged_split_sm90_cu_49158569_35034cuda3std3__45__cpo3endE - _ZN81_INTERNAL_e004f4dd_45_flash_fwd_hdim64_512_bf16_paged_split_sm90_cu_49158569_35034cute7productE)
_ZN81_INTERNAL_e004f4dd_45_flash_fwd_hdim64_512_bf16_paged_split_sm90_cu_49158569_35034cute7productE:
	.zero		1
	.type		_ZN81_INTERNAL_e004f4dd_45_flash_fwd_hdim64_512_bf16_paged_split_sm90_cu_49158569_35034cuda3std3__45__cpo3endE,@object
	.size		_ZN81_INTERNAL_e004f4dd_45_flash_fwd_hdim64_512_bf16_paged_split_sm90_cu_49158569_35034cuda3std3__45__cpo3endE,(_ZN81_INTERNAL_e004f4dd_45_flash_fwd_hdim64_512_bf16_paged_split_sm90_cu_49158569_35034cuda3std3__419piecewise_constructE - _ZN81_INTERNAL_e004f4dd_45_flash_fwd_hdim64_512_bf16_paged_split_sm90_cu_49158569_35034cuda3std3__45__cpo3endE)
_ZN81_INTERNAL_e004f4dd_45_flash_fwd_hdim64_512_bf16_paged_split_sm90_cu_49158569_35034cuda3std3__45__cpo3endE:
	.zero		1
	.type		_ZN81_INTERNAL_e004f4dd_45_flash_fwd_hdim64_512_bf16_paged_split_sm90_cu_49158569_35034cuda3std3__419piecewise_constructE,@object
	.size		_ZN81_INTERNAL_e004f4dd_45_flash_fwd_hdim64_512_bf16_paged_split_sm90_cu_49158569_35034cuda3std3__419piecewise_constructE,(_ZN81_INTERNAL_e004f4dd_45_flash_fwd_hdim64_512_bf16_paged_split_sm90_cu_49158569_35034cuda3std3__45__cpo4cendE - _ZN81_INTERNAL_e004f4dd_45_flash_fwd_hdim64_512_bf16_paged_split_sm90_cu_49158569_35034cuda3std3__419piecewise_constructE)
_ZN81_INTERNAL_e004f4dd_45_flash_fwd_hdim64_512_bf16_paged_split_sm90_cu_49158569_35034cuda3std3__419piecewise_constructE:
	.zero		1
	.type		_ZN81_INTERNAL_e004f4dd_45_flash_fwd_hdim64_512_bf16_paged_split_sm90_cu_49158569_35034cuda3std3__45__cpo4cendE,@object
	.size		_ZN81_INTERNAL_e004f4dd_45_flash_fwd_hdim64_512_bf16_paged_split_sm90_cu_49158569_35034cuda3std3__45__cpo4cendE,(_ZN81_INTERNAL_e004f4dd_45_flash_fwd_hdim64_512_bf16_paged_split_sm90_cu_49158569_35034cuda3std6ranges3__45__cpo4swapE - _ZN81_INTERNAL_e004f4dd_45_flash_fwd_hdim64_512_bf16_paged_split_sm90_cu_49158569_35034cuda3std3__45__cpo4cendE)
_ZN81_INTERNAL_e004f4dd_45_flash_fwd_hdim64_512_bf16_paged_split_sm90_cu_49158569_35034cuda3std3__45__cpo4cendE:
	.zero		1
	.type		_ZN81_INTERNAL_e004f4dd_45_flash_fwd_hdim64_512_bf16_paged_split_sm90_cu_49158569_35034cuda3std6ranges3__45__cpo4swapE,@object
	.size		_ZN81_INTERNAL_e004f4dd_45_flash_fwd_hdim64_512_bf16_paged_split_sm90_cu_49158569_35034cuda3std6ranges3__45__cpo4swapE,(.L_13 - _ZN81_INTERNAL_e004f4dd_45_flash_fwd_hdim64_512_bf16_paged_split_sm90_cu_49158569_35034cuda3std6ranges3__45__cpo4swapE)
_ZN81_INTERNAL_e004f4dd_45_flash_fwd_hdim64_512_bf16_paged_split_sm90_cu_49158569_35034cuda3std6ranges3__45__cpo4swapE:
	.zero		1
.L_13:


//--------------------- .nv.shared._ZN7cutlass13device_kernelIN5flash11enable_sm90INS1_16FlashAttnFwdSm90INS1_25CollectiveMainloopFwdSm90ILi2EN4cute5tupleIJNS5_1CILi1EEES8_S8_EEENS6_IJNS7_ILi64EEESA_SA_EEELi512ENS_10bfloat16_tEfNS_4arch4Sm90ELb0ELb0ELb0ELb0ELb1ELb0ELb1ELb0ELb0ELb1ELb1ELb0EEENS1_21CollectiveEpilogueFwdINS6_IJSA_NS7_ILi512EEESA_EEES9_SC_SE_Li256ELb0ELb1ELb1ELb0EEENS1_19SingleTileSchedulerILb0ELb1ELb1ELi64EEEEEEEEEvNT_6ParamsE --------------------------
	.section	.nv.shared._ZN7cutlass13device_kernelIN5flash11enable_sm90INS1_16FlashAttnFwdSm90INS1_25CollectiveMainloopFwdSm90ILi2EN4cute5tupleIJNS5_1CILi1EEES8_S8_EEENS6_IJNS7_ILi64EEESA_SA_EEELi512ENS_10bfloat16_tEfNS_4arch4Sm90ELb0ELb0ELb0ELb0ELb1ELb0ELb1ELb0ELb0ELb1ELb1ELb0EEENS1_21CollectiveEpilogueFwdINS6_IJSA_NS7_ILi512EEESA_EEES9_SC_SE_Li256ELb0ELb1ELb1ELb0EEENS1_19SingleTileSchedulerILb0ELb1ELb1ELi64EEEEEEEEEvNT_6ParamsE,"aw",@nobits
	.sectionflags	@""
	.align	16
	.zero		1024


//--------------------- .nv.shared._ZN7cutlass13device_kernelIN5flash11enable_sm90INS1_16FlashAttnFwdSm90INS1_25CollectiveMainloopFwdSm90ILi2EN4cute5tupleIJNS5_1CILi1EEES8_S8_EEENS6_IJNS7_ILi64EEESA_SA_EEELi512ENS_10bfloat16_tEfNS_4arch4Sm90ELb0ELb0ELb0ELb1ELb1ELb0ELb0ELb0ELb0ELb1ELb1ELb0EEENS1_21CollectiveEpilogueFwdINS6_IJSA_NS7_ILi512EEESA_EEES9_SC_SE_Li256ELb1ELb1ELb1ELb0EEENS1_36VarlenDynamicPersistentTileSchedulerILi64ELi64ELi256ELi128ELb1ELb1ELb1ELb0ELb1ELb1EEEEEEEEEvNT_6ParamsE --------------------------
	.section	.nv.shared._ZN7cutlass13device_kernelIN5flash11enable_sm90INS1_16FlashAttnFwdSm90INS1_25CollectiveMainloopFwdSm90ILi2EN4cute5tupleIJNS5_1CILi1EEES8_S8_EEENS6_IJNS7_ILi64EEESA_SA_EEELi512ENS_10bfloat16_tEfNS_4arch4Sm90ELb0ELb0ELb0ELb1ELb1ELb0ELb0ELb0ELb0ELb1ELb1ELb0EEENS1_21CollectiveEpilogueFwdINS6_IJSA_NS7_ILi512EEESA_EEES9_SC_SE_Li256ELb1ELb1ELb1ELb0EEENS1_36VarlenDynamicPersistentTileSchedulerILi64ELi64ELi256ELi128ELb1ELb1ELb1ELb0ELb1ELb1EEEEEEEEEvNT_6ParamsE,"aw",@nobits
	.sectionflags	@""
	.align	16
	.zero		1024


//--------------------- .nv.shared._ZN7cutlass13device_kernelIN5flash11enable_sm90INS1_16FlashAttnFwdSm90INS1_25CollectiveMainloopFwdSm90ILi2EN4cute5tupleIJNS5_1CILi1EEES8_S8_EEENS6_IJNS7_ILi64EEESA_SA_EEELi512ENS_10bfloat16_tEfNS_4arch4Sm90ELb0ELb0ELb0ELb1ELb1ELb1ELb0ELb0ELb0ELb1ELb1ELb0EEENS1_21CollectiveEpilogueFwdINS6_IJSA_NS7_ILi512EEESA_EEES9_SC_SE_Li256ELb1ELb1ELb1ELb0EEENS1_36VarlenDynamicPersistentTileSchedulerILi64ELi64ELi256ELi128ELb1ELb1ELb1ELb0ELb1ELb1EEEEEEEEEvNT_6ParamsE --------------------------
	.section	.nv.shared._ZN7cutlass13device_kernelIN5flash11enable_sm90INS1_16FlashAttnFwdSm90INS1_25CollectiveMainloopFwdSm90ILi2EN4cute5tupleIJNS5_1CILi1EEES8_S8_EEENS6_IJNS7_ILi64EEESA_SA_EEELi512ENS_10bfloat16_tEfNS_4arch4Sm90ELb0ELb0ELb0ELb1ELb1ELb1ELb0ELb0ELb0ELb1ELb1ELb0EEENS1_21CollectiveEpilogueFwdINS6_IJSA_NS7_ILi512EEESA_EEES9_SC_SE_Li256ELb1ELb1ELb1ELb0EEENS1_36VarlenDynamicPersistentTileSchedulerILi64ELi64ELi256ELi128ELb1ELb1ELb1ELb0ELb1ELb1EEEEEEEEEvNT_6ParamsE,"aw",@nobits
	.sectionflags	@""
	.align	16
	.zero		1024


//--------------------- .nv.shared._ZN7cutlass13device_kernelIN5flash11enable_sm90INS1_16FlashAttnFwdSm90INS1_25CollectiveMainloopFwdSm90ILi2EN4cute5tupleIJNS5_1CILi1EEES8_S8_EEENS6_IJNS7_ILi64EEESA_SA_EEELi512ENS_10bfloat16_tEfNS_4arch4Sm90ELb0ELb0ELb0ELb1ELb1ELb0ELb1ELb0ELb0ELb1ELb1ELb0EEENS1_21CollectiveEpilogueFwdINS6_IJSA_NS7_ILi512EEESA_EEES9_SC_SE_Li256ELb1ELb1ELb1ELb0EEENS1_36VarlenDynamicPersistentTileSchedulerILi64ELi64ELi256ELi128ELb1ELb1ELb1ELb0ELb1ELb1EEEEEEEEEvNT_6ParamsE --------------------------
	.section	.nv.shared._ZN7cutlass13device_kernelIN5flash11enable_sm90INS1_16FlashAttnFwdSm90INS1_25CollectiveMainloopFwdSm90ILi2EN4cute5tupleIJNS5_1CILi1EEES8_S8_EEENS6_IJNS7_ILi64EEESA_SA_EEELi512ENS_10bfloat16_tEfNS_4arch4Sm90ELb0ELb0ELb0ELb1ELb1ELb0ELb1ELb0ELb0ELb1ELb1ELb0EEENS1_21CollectiveEpilogueFwdINS6_IJSA_NS7_ILi512EEESA_EEES9_SC_SE_Li256ELb1ELb1ELb1ELb0EEENS1_36VarlenDynamicPersistentTileSchedulerILi64ELi64ELi256ELi128ELb1ELb1ELb1ELb0ELb1ELb1EEEEEEEEEvNT_6ParamsE,"aw",@nobits
	.sectionflags	@""
	.align	16
	.zero		1024


//--------------------- .nv.shared._ZN7cutlass13device_kernelIN5flash11enable_sm90INS1_16FlashAttnFwdSm90INS1_25CollectiveMainloopFwdSm90ILi2EN4cute5tupleIJNS5_1CILi1EEES8_S8_EEENS6_IJNS7_ILi64EEESA_SA_EEELi512ENS_10bfloat16_tEfNS_4arch4Sm90ELb0ELb0ELb0ELb1ELb1ELb1ELb1ELb0ELb0ELb1ELb1ELb0EEENS1_21CollectiveEpilogueFwdINS6_IJSA_NS7_ILi512EEESA_EEES9_SC_SE_Li256ELb1ELb1ELb1ELb0EEENS1_36VarlenDynamicPersistentTileSchedulerILi64ELi64ELi256ELi128ELb1ELb1ELb1ELb0ELb1ELb1EEEEEEEEEvNT_6ParamsE --------------------------
	.section	.nv.shared._ZN7cutlass13device_kernelIN5flash11enable_sm90INS1_16FlashAttnFwdSm90INS1_25CollectiveMainloopFwdSm90ILi2EN4cute5tupleIJNS5_1CILi1EEES8_S8_EEENS6_IJNS7_ILi64EEESA_SA_EEELi512ENS_10bfloat16_tEfNS_4arch4Sm90ELb0ELb0ELb0ELb1ELb1ELb1ELb1ELb0ELb0ELb1ELb1ELb0EEENS1_21CollectiveEpilogueFwdINS6_IJSA_NS7_ILi512EEESA_EEES9_SC_SE_Li256ELb1ELb1ELb1ELb0EEENS1_36VarlenDynamicPersistentTileSchedulerILi64ELi64ELi256ELi128ELb1ELb1ELb1ELb0ELb1ELb1EEEEEEEEEvNT_6ParamsE,"aw",@nobits
	.sectionflags	@""
	.align	16
	.zero		1024


//--------------------- .nv.shared._ZN7cutlass13device_kernelIN5flash11enable_sm90INS1_16FlashAttnFwdSm90INS1_25CollectiveMainloopFwdSm90ILi2EN4cute5tupleIJNS5_1CILi1EEES8_S8_EEENS6_IJNS7_ILi64EEESA_SA_EEELi512ENS_10bfloat16_tEfNS_4arch4Sm90ELb0ELb1ELb0ELb0ELb1ELb0ELb0ELb0ELb0ELb1ELb1ELb0EEENS1_21CollectiveEpilogueFwdINS6_IJSA_NS7_ILi512EEESA_EEES9_SC_SE_Li256ELb0ELb1ELb1ELb0EEENS1_19SingleTileSchedulerILb0ELb1ELb1ELi64EEEEEEEEEvNT_6ParamsE --------------------------
	.section	.nv.shared._ZN7cutlass13device_kernelIN5flash11enable_sm90INS1_16FlashAttnFwdSm90INS1_25CollectiveMainloopFwdSm90ILi2EN4cute5tupleIJNS5_1CILi1EEES8_S8_EEENS6_IJNS7_ILi64EEESA_SA_EEELi512ENS_10bfloat16_tEfNS_4arch4Sm90ELb0ELb1ELb0ELb0ELb1ELb0ELb0ELb0ELb0ELb1ELb1ELb0EEENS1_21CollectiveEpilogueFwdINS6_IJSA_NS7_ILi512EEESA_EEES9_SC_SE_Li256ELb0ELb1ELb1ELb0EEENS1_19SingleTileSchedulerILb0ELb1ELb1ELi64EEEEEEEEEvNT_6ParamsE,"aw",@nobits
	.sectionflags	@""
	.align	16
	.zero		1024


//--------------------- .nv.shared._ZN7cutlass13device_kernelIN5flash11enable_sm90INS1_16FlashAttnFwdSm90INS1_25CollectiveMainloopFwdSm90ILi2EN4cute5tupleIJNS5_1CILi1EEES8_S8_EEENS6_IJNS7_ILi64EEESA_SA_EEELi512ENS_10bfloat16_tEfNS_4arch4Sm90ELb0ELb1ELb0ELb0ELb1ELb0ELb1ELb0ELb0ELb1ELb1ELb0EEENS1_21CollectiveEpilogueFwdINS6_IJSA_NS7_ILi512EEESA_EEES9_SC_SE_Li256ELb0ELb1ELb1ELb0EEENS1_19SingleTileSchedulerILb0ELb1ELb1ELi64EEEEEEEEEvNT_6ParamsE --------------------------
	.section	.nv.shared._ZN7cutlass13device_kernelIN5flash11enable_sm90INS1_16FlashAttnFwdSm90INS1_25CollectiveMainloopFwdSm90ILi2EN4cute5tupleIJNS5_1CILi1EEES8_S8_EEENS6_IJNS7_ILi64EEESA_SA_EEELi512ENS_10bfloat16_tEfNS_4arch4Sm90ELb0ELb1ELb0ELb0ELb1ELb0ELb1ELb0ELb0ELb1ELb1ELb0EEENS1_21CollectiveEpilogueFwdINS6_IJSA_NS7_ILi512EEESA_EEES9_SC_SE_Li256ELb0ELb1ELb1ELb0EEENS1_19SingleTileSchedulerILb0ELb1ELb1ELi64EEEEEEEEEvNT_6ParamsE,"aw",@nobits
	.sectionflags	@""
	.align	16
	.zero		1024


//--------------------- .nv.shared._ZN7cutlass13device_kernelIN5flash11enable_sm90INS1_16FlashAttnFwdSm90INS1_25CollectiveMainloopFwdSm90ILi2EN4cute5tupleIJNS5_1CILi1EEES8_S8_EEENS6_IJNS7_ILi64EEESA_SA_EEELi512ENS_10bfloat16_tEfNS_4arch4Sm90ELb0ELb1ELb0ELb1ELb1ELb0ELb0ELb0ELb0ELb1ELb1ELb0EEENS1_21CollectiveEpilogueFwdINS6_IJSA_NS7_ILi512EEESA_EEES9_SC_SE_Li256ELb1ELb1ELb1ELb0EEENS1_36VarlenDynamicPersistentTileSchedulerILi64ELi64ELi256ELi128ELb1ELb1ELb1ELb1ELb0ELb1EEEEEEEEEvNT_6ParamsE --------------------------
	.section	.nv.shared._ZN7cutlass13device_kernelIN5flash11enable_sm90INS1_16FlashAttnFwdSm90INS1_25CollectiveMainloopFwdSm90ILi2EN4cute5tupleIJNS5_1CILi1EEES8_S8_EEENS6_IJNS7_ILi64EEESA_SA_EEELi512ENS_10bfloat16_tEfNS_4arch4Sm90ELb0ELb1ELb0ELb1ELb1ELb0ELb0ELb0ELb0ELb1ELb1ELb0EEENS1_21CollectiveEpilogueFwdINS6_IJSA_NS7_ILi512EEESA_EEES9_SC_SE_Li256ELb1ELb1ELb1ELb0EEENS1_36VarlenDynamicPersistentTileSchedulerILi64ELi64ELi256ELi128ELb1ELb1ELb1ELb1ELb0ELb1EEEEEEEEEvNT_6ParamsE,"aw",@nobits
	.sectionflags	@""
	.align	16
	.zero		1024


//--------------------- .nv.shared._ZN7cutlass13device_kernelIN5flash11enable_sm90INS1_16FlashAttnFwdSm90INS1_25CollectiveMainloopFwdSm90ILi2EN4cute5tupleIJNS5_1CILi1EEES8_S8_EEENS6_IJNS7_ILi64EEESA_SA_EEELi512ENS_10bfloat16_tEfNS_4arch4Sm90ELb0ELb1ELb0ELb1ELb1ELb1ELb0ELb0ELb0ELb1ELb1ELb0EEENS1_21CollectiveEpilogueFwdINS6_IJSA_NS7_ILi512EEESA_EEES9_SC_SE_Li256ELb1ELb1ELb1ELb0EEENS1_36VarlenDynamicPersistentTileSchedulerILi64ELi64ELi256ELi128ELb1ELb1ELb1ELb1ELb0ELb1EEEEEEEEEvNT_6ParamsE --------------------------
	.section	.nv.shared._ZN7cutlass13device_kernelIN5flash11enable_sm90INS1_16FlashAttnFwdSm90INS1_25CollectiveMainloopFwdSm90ILi2EN4cute5tupleIJNS5_1CILi1EEES8_S8_EEENS6_IJNS7_ILi64EEESA_SA_EEELi512ENS_10bfloat16_tEfNS_4arch4Sm90ELb0ELb1ELb0ELb1ELb1ELb1ELb0ELb0ELb0ELb1ELb1ELb0EEENS1_21CollectiveEpilogueFwdINS6_IJSA_NS7_ILi512EEESA_EEES9_SC_SE_Li256ELb1ELb1ELb1ELb0EEENS1_36VarlenDynamicPersistentTileSchedulerILi64ELi64ELi256ELi128ELb1ELb1ELb1ELb1ELb0ELb1EEEEEEEEEvNT_6ParamsE,"aw",@nobits
	.sectionflags	@""
	.align	16
	.zero		1024


//--------------------- .nv.shared._ZN7cutlass13device_kernelIN5flash11enable_sm90INS1_16FlashAttnFwdSm90INS1_25CollectiveMainloopFwdSm90ILi2EN4cute5tupleIJNS5_1CILi1EEES8_S8_EEENS6_IJNS7_ILi64EEESA_SA_EEELi512ENS_10bfloat16_tEfNS_4arch4Sm90ELb0ELb1ELb0ELb1ELb1ELb0ELb1ELb0ELb0ELb1ELb1ELb0EEENS1_21CollectiveEpilogueFwdINS6_IJSA_NS7_ILi512EEESA_EEES9_SC_SE_Li256ELb1ELb1ELb1ELb0EEENS1_36VarlenDynamicPersistentTileSchedulerILi64ELi64ELi256ELi128ELb1ELb1ELb1ELb1ELb0ELb1EEEEEEEEEvNT_6ParamsE --------------------------
	.section	.nv.shared._ZN7cutlass13device_kernelIN5flash11enable_sm90INS1_16FlashAttnFwdSm90INS1_25CollectiveMainloopFwdSm90ILi2EN4cute5tupleIJNS5_1CILi1EEES8_S8_EEENS6_IJNS7_ILi64EEESA_SA_EEELi512ENS_10bfloat16_tEfNS_4arch4Sm90ELb0ELb1ELb0ELb1ELb1ELb0ELb1ELb0ELb0ELb1ELb1ELb0EEENS1_21CollectiveEpilogueFwdINS6_IJSA_NS7_ILi512EEESA_EEES9_SC_SE_Li256ELb1ELb1ELb1ELb0EEENS1_36VarlenDynamicPersistentTileSchedulerILi64ELi64ELi256ELi128ELb1ELb1ELb1ELb1ELb0ELb1EEEEEEEEEvNT_6ParamsE,"aw",@nobits
	.sectionflags	@""
	.align	16
	.zero		1024


//--------------------- .nv.shared._ZN7cutlass13device_kernelIN5flash11enable_sm90INS1_16FlashAttnFwdSm90INS1_25CollectiveMainloopFwdSm90ILi2EN4cute5tupleIJNS5_1CILi1EEES8_S8_EEENS6_IJNS7_ILi64EEESA_SA_EEELi512ENS_10bfloat16_tEfNS_4arch4Sm90ELb0ELb1ELb0ELb1ELb1ELb1ELb1ELb0ELb0ELb1ELb1ELb0EEENS1_21CollectiveEpilogueFwdINS6_IJSA_NS7_ILi512EEESA_EEES9_SC_SE_Li256ELb1ELb1ELb1ELb0EEENS1_36VarlenDynamicPersistentTileSchedulerILi64ELi64ELi256ELi128ELb1ELb1ELb1ELb1ELb0ELb1EEEEEEEEEvNT_6ParamsE --------------------------
	.section	.nv.shared._ZN7cutlass13device_kernelIN5flash11enable_sm90INS1_16FlashAttnFwdSm90INS1_25CollectiveMainloopFwdSm90ILi2EN4cute5tupleIJNS5_1CILi1EEES8_S8_EEENS6_IJNS7_ILi64EEESA_SA_EEELi512ENS_10bfloat16_tEfNS_4arch4Sm90ELb0ELb1ELb0ELb1ELb1ELb1ELb1ELb0ELb0ELb1ELb1ELb0EEENS1_21CollectiveEpilogueFwdINS6_IJSA_NS7_ILi512EEESA_EEES9_SC_SE_Li256ELb1ELb1ELb1ELb0EEENS1_36VarlenDynamicPersistentTileSchedulerILi64ELi64ELi256ELi128ELb1ELb1ELb1ELb1ELb0ELb1EEEEEEEEEvNT_6ParamsE,"aw",@nobits
	.sectionflags	@""
	.align	16
	.zero		1024


//--------------------- .nv.shared._ZN7cutlass13device_kernelIN5flash11enable_sm90INS1_16FlashAttnFwdSm90INS1_25CollectiveMainloopFwdSm90ILi2EN4cute5tupleIJNS5_1CILi1EEES8_S8_EEENS6_IJNS7_ILi64EEESA_SA_EEELi512ENS_10bfloat16_tEfNS_4arch4Sm90ELb1ELb0ELb0ELb0ELb1ELb0ELb0ELb0ELb0ELb1ELb1ELb0EEENS1_21CollectiveEpilogueFwdINS6_IJSA_NS7_ILi512EEESA_EEES9_SC_SE_Li256ELb0ELb1ELb1ELb0EEENS1_19SingleTileSchedulerILb0ELb1ELb1ELi64EEEEEEEEEvNT_6ParamsE --------------------------
	.section	.nv.shared._ZN7cutlass13device_kernelIN5flash11enable_sm90INS1_16FlashAttnFwdSm90INS1_25CollectiveMainloopFwdSm90ILi2EN4cute5tupleIJNS5_1CILi1EEES8_S8_EEENS6_IJNS7_ILi64EEESA_SA_EEELi512ENS_10bfloat16_tEfNS_4arch4Sm90ELb1ELb0ELb0ELb0ELb1ELb0ELb0ELb0ELb0ELb1ELb1ELb0EEENS1_21CollectiveEpilogueFwdINS6_IJSA_NS7_ILi512EEESA_EEES9_SC_SE_Li256ELb0ELb1ELb1ELb0EEENS1_19SingleTileSchedulerILb0ELb1ELb1ELi64EEEEEEEEEvNT_6ParamsE,"aw",@nobits
	.sectionflags	@""
	.align	16
	.zero		1024


//--------------------- .nv.shared._ZN7cutlass13device_kernelIN5flash11enable_sm90INS1_16FlashAttnFwdSm90INS1_25CollectiveMainloopFwdSm90ILi2EN4cute5tupleIJNS5_1CILi1EEES8_S8_EEENS6_IJNS7_ILi64EEESA_SA_EEELi512ENS_10bfloat16_tEfNS_4arch4Sm90ELb1ELb0ELb0ELb0ELb1ELb0ELb1ELb0ELb0ELb1ELb1ELb0EEENS1_21CollectiveEpilogueFwdINS6_IJSA_NS7_ILi512EEESA_EEES9_SC_SE_Li256ELb0ELb1ELb1ELb0EEENS1_19SingleTileSchedulerILb0ELb1ELb1ELi64EEEEEEEEEvNT_6ParamsE --------------------------
	.section	.nv.shared._ZN7cutlass13device_kernelIN5flash11enable_sm90INS1_16FlashAttnFwdSm90INS1_25CollectiveMainloopFwdSm90ILi2EN4cute5tupleIJNS5_1CILi1EEES8_S8_EEENS6_IJNS7_ILi64EEESA_SA_EEELi512ENS_10bfloat16_tEfNS_4arch4Sm90ELb1ELb0ELb0ELb0ELb1ELb0ELb1ELb0ELb0ELb1ELb1ELb0EEENS1_21CollectiveEpilogueFwdINS6_IJSA_NS7_ILi512EEESA_EEES9_SC_SE_Li256ELb0ELb1ELb1ELb0EEENS1_19SingleTileSchedulerILb0ELb1ELb1ELi64EEEEEEEEEvNT_6ParamsE,"aw",@nobits
	.sectionflags	@""
	.align	16
	.zero		1024


//--------------------- .nv.shared._ZN7cutlass13device_kernelIN5flash11enable_sm90INS1_16FlashAttnFwdSm90INS1_25CollectiveMainloopFwdSm90ILi2EN4cute5tupleIJNS5_1CILi1EEES8_S8_EEENS6_IJNS7_ILi64EEESA_SA_EEELi512ENS_10bfloat16_tEfNS_4arch4Sm90ELb1ELb0ELb0ELb1ELb1ELb0ELb0ELb0ELb0ELb1ELb1ELb0EEENS1_21CollectiveEpilogueFwdINS6_IJSA_NS7_ILi512EEESA_EEES9_SC_SE_Li256ELb1ELb1ELb1ELb0EEENS1_36VarlenDynamicPersistentTileSchedulerILi64ELi64ELi256ELi128ELb1ELb1ELb1ELb1ELb1ELb1EEEEEEEEEvNT_6ParamsE --------------------------
	.section	.nv.shared._ZN7cutlass13device_kernelIN5flash11enable_sm90INS1_16FlashAttnFwdSm90INS1_25CollectiveMainloopFwdSm90ILi2EN4cute5tupleIJNS5_1CILi1EEES8_S8_EEENS6_IJNS7_ILi64EEESA_SA_EEELi512ENS_10bfloat16_tEfNS_4arch4Sm90ELb1ELb0ELb0ELb1ELb1ELb0ELb0ELb0ELb0ELb1ELb1ELb0EEENS1_21CollectiveEpilogueFwdINS6_IJSA_NS7_ILi512EEESA_EEES9_SC_SE_Li256ELb1ELb1ELb1ELb0EEENS1_36VarlenDynamicPersistentTileSchedulerILi64ELi64ELi256ELi128ELb1ELb1ELb1ELb1ELb1ELb1EEEEEEEEEvNT_6ParamsE,"aw",@nobits
	.sectionflags	@""
	.align	16
	.zero		1024


//--------------------- .nv.shared._ZN7cutlass13device_kernelIN5flash11enable_sm90INS1_16FlashAttnFwdSm90INS1_25CollectiveMainloopFwdSm90ILi2EN4cute5tupleIJNS5_1CILi1EEES8_S8_EEENS6_IJNS7_ILi64EEESA_SA_EEELi512ENS_10bfloat16_tEfNS_4arch4Sm90ELb1ELb0ELb0ELb1ELb1ELb1ELb0ELb0ELb0ELb1ELb1ELb0EEENS1_21CollectiveEpilogueFwdINS6_IJSA_NS7_ILi512EEESA_EEES9_SC_SE_Li256ELb1ELb1ELb1ELb0EEENS1_36VarlenDynamicPersistentTileSchedulerILi64ELi64ELi256ELi128ELb1ELb1ELb1ELb1ELb1ELb1EEEEEEEEEvNT_6ParamsE --------------------------
	.section	.nv.shared._ZN7cutlass13device_kernelIN5flash11enable_sm90INS1_16FlashAttnFwdSm90INS1_25CollectiveMainloopFwdSm90ILi2EN4cute5tupleIJNS5_1CILi1EEES8_S8_EEENS6_IJNS7_ILi64EEESA_SA_EEELi512ENS_10bfloat16_tEfNS_4arch4Sm90ELb1ELb0ELb0ELb1ELb1ELb1ELb0ELb0ELb0ELb1ELb1ELb0EEENS1_21CollectiveEpilogueFwdINS6_IJSA_NS7_ILi512EEESA_EEES9_SC_SE_Li256ELb1ELb1ELb1ELb0EEENS1_36VarlenDynamicPersistentTileSchedulerILi64ELi64ELi256ELi128ELb1ELb1ELb1ELb1ELb1ELb1EEEEEEEEEvNT_6ParamsE,"aw",@nobits
	.sectionflags	@""
	.align	16
	.zero		1024


//--------------------- .nv.shared._ZN7cutlass13device_kernelIN5flash11enable_sm90INS1_16FlashAttnFwdSm90INS1_25CollectiveMainloopFwdSm90ILi2EN4cute5tupleIJNS5_1CILi1EEES8_S8_EEENS6_IJNS7_ILi64EEESA_SA_EEELi512ENS_10bfloat16_tEfNS_4arch4Sm90ELb1ELb0ELb0ELb1ELb1ELb0ELb1ELb0ELb0ELb1ELb1ELb0EEENS1_21CollectiveEpilogueFwdINS6_IJSA_NS7_ILi512EEESA_EEES9_SC_SE_Li256ELb1ELb1ELb1ELb0EEENS1_36VarlenDynamicPersistentTileSchedulerILi64ELi64ELi256ELi128ELb1ELb1ELb1ELb1ELb1ELb1EEEEEEEEEvNT_6ParamsE --------------------------
	.section	.nv.shared._ZN7cutlass13device_kernelIN5flash11enable_sm90INS1_16FlashAttnFwdSm90INS1_25CollectiveMainloopFwdSm90ILi2EN4cute5tupleIJNS5_1CILi1EEES8_S8_EEENS6_IJNS7_ILi64EEESA_SA_EEELi512ENS_10bfloat16_tEfNS_4arch4Sm90ELb1ELb0ELb0ELb1ELb1ELb0ELb1ELb0ELb0ELb1ELb1ELb0EEENS1_21CollectiveEpilogueFwdINS6_IJSA_NS7_ILi512EEESA_EEES9_SC_SE_Li256ELb1ELb1ELb1ELb0EEENS1_36VarlenDynamicPersistentTileSchedulerILi64ELi64ELi256ELi128ELb1ELb1ELb1ELb1ELb1ELb1EEEEEEEEEvNT_6ParamsE,"aw",@nobits
	.sectionflags	@""
	.align	16
	.zero		1024


//--------------------- .nv.shared._ZN7cutlass13device_kernelIN5flash11enable_sm90INS1_16FlashAttnFwdSm90INS1_25CollectiveMainloopFwdSm90ILi2EN4cute5tupleIJNS5_1CILi1EEES8_S8_EEENS6_IJNS7_ILi64EEESA_SA_EEELi512ENS_10bfloat16_tEfNS_4arch4Sm90ELb1ELb0ELb0ELb1ELb1ELb1ELb1ELb0ELb0ELb1ELb1ELb0EEENS1_21CollectiveEpilogueFwdINS6_IJSA_NS7_ILi512EEESA_EEES9_SC_SE_Li256ELb1ELb1ELb1ELb0EEENS1_36VarlenDynamicPersistentTileSchedulerILi64ELi64ELi256ELi128ELb1ELb1ELb1ELb1ELb1ELb1EEEEEEEEEvNT_6ParamsE --------------------------
	.section	.nv.shared._ZN7cutlass13device_kernelIN5flash11enable_sm90INS1_16FlashAttnFwdSm90INS1_25CollectiveMainloopFwdSm90ILi2EN4cute5tupleIJNS5_1CILi1EEES8_S8_EEENS6_IJNS7_ILi64EEESA_SA_EEELi512ENS_10bfloat16_tEfNS_4arch4Sm90ELb1ELb0ELb0ELb1ELb1ELb1ELb1ELb0ELb0ELb1ELb1ELb0EEENS1_21CollectiveEpilogueFwdINS6_IJSA_NS7_ILi512EEESA_EEES9_SC_SE_Li256ELb1ELb1ELb1ELb0EEENS1_36VarlenDynamicPersistentTileSchedulerILi64ELi64ELi256ELi128ELb1ELb1ELb1ELb1ELb1ELb1EEEEEEEEEvNT_6ParamsE,"aw",@nobits
	.sectionflags	@""
	.align	16
	.zero		1024


//--------------------- .nv.constant0._ZN7cutlass13device_kernelIN5flash11enable_sm90INS1_16FlashAttnFwdSm90INS1_25CollectiveMainloopFwdSm90ILi2EN4cute5tupleIJNS5_1CILi1EEES8_S8_EEENS6_IJNS7_ILi64EEESA_SA_EEELi512ENS_10bfloat16_tEfNS_4arch4Sm90ELb0ELb0ELb0ELb0ELb1ELb0ELb0ELb0ELb0ELb1ELb1ELb0EEENS1_21CollectiveEpilogueFwdINS6_IJSA_NS7_ILi512EEESA_EEES9_SC_SE_Li256ELb0ELb1ELb1ELb0EEENS1_19SingleTileSchedulerILb0ELb1ELb1ELi64EEEEEEEEEvNT_6ParamsE --------------------------
	.section	.nv.constant0._ZN7cutlass13device_kernelIN5flash11enable_sm90INS1_16FlashAttnFwdSm90INS1_25CollectiveMainloopFwdSm90ILi2EN4cute5tupleIJNS5_1CILi1EEES8_S8_EEENS6_IJNS7_ILi64EEESA_SA_EEELi512ENS_10bfloat16_tEfNS_4arch4Sm90ELb0ELb0ELb0ELb0ELb1ELb0ELb0ELb0ELb0ELb1ELb1ELb0EEENS1_21CollectiveEpilogueFwdINS6_IJSA_NS7_ILi512EEESA_EEES9_SC_SE_Li256ELb0ELb1ELb1ELb0EEENS1_19SingleTileSchedulerILb0ELb1ELb1ELi64EEEEEEEEEvNT_6ParamsE,"a",@progbits
	.sectionflags	@""
	.align	4
.nv.constant0._ZN7cutlass13device_kernelIN5flash11enable_sm90INS1_16FlashAttnFwdSm90INS1_25CollectiveMainloopFwdSm90ILi2EN4cute5tupleIJNS5_1CILi1EEES8_S8_EEENS6_IJNS7_ILi64EEESA_SA_EEELi512ENS_10bfloat16_tEfNS_4arch4Sm90ELb0ELb0ELb0ELb0ELb1ELb0ELb0ELb0ELb0ELb1ELb1ELb0EEENS1_21CollectiveEpilogueFwdINS6_IJSA_NS7_ILi512EEESA_EEES9_SC_SE_Li256ELb0ELb1ELb1ELb0EEENS1_19SingleTileSchedulerILb0ELb1ELb1ELi64EEEEEEEEEvNT_6ParamsE:
	.zero		3200


//--------------------- .nv.constant0._ZN7cutlass13device_kernelIN5flash11enable_sm90INS1_16FlashAttnFwdSm90INS1_25CollectiveMainloopFwdSm90ILi2EN4cute5tupleIJNS5_1CILi1EEES8_S8_EEENS6_IJNS7_ILi64EEESA_SA_EEELi512ENS_10bfloat16_tEfNS_4arch4Sm90ELb0ELb0ELb0ELb0ELb1ELb0ELb1ELb0ELb0ELb1ELb1ELb0EEENS1_21CollectiveEpilogueFwdINS6_IJSA_NS7_ILi512EEESA_EEES9_SC_SE_Li256ELb0ELb1ELb1ELb0EEENS1_19SingleTileSchedulerILb0ELb1ELb1ELi64EEEEEEEEEvNT_6ParamsE --------------------------
	.section	.nv.constant0._ZN7cutlass13device_kernelIN5flash11enable_sm90INS1_16FlashAttnFwdSm90INS1_25CollectiveMainloopFwdSm90ILi2EN4cute5tupleIJNS5_1CILi1EEES8_S8_EEENS6_IJNS7_ILi64EEESA_SA_EEELi512ENS_10bfloat16_tEfNS_4arch4Sm90ELb0ELb0ELb0ELb0ELb1ELb0ELb1ELb0ELb0ELb1ELb1ELb0EEENS1_21CollectiveEpilogueFwdINS6_IJSA_NS7_ILi512EEESA_EEES9_SC_SE_Li256ELb0ELb1ELb1ELb0EEENS1_19SingleTileSchedulerILb0ELb1ELb1ELi64EEEEEEEEEvNT_6ParamsE,"a",@progbits
	.sectionflags	@""
	.align	4
.nv.constant0._ZN7cutlass13device_kernelIN5flash11enable_sm90INS1_16FlashAttnFwdSm90INS1_25CollectiveMainloopFwdSm90ILi2EN4cute5tupleIJNS5_1CILi1EEES8_S8_EEENS6_IJNS7_ILi64EEESA_SA_EEELi512ENS_10bfloat16_tEfNS_4arch4Sm90ELb0ELb0ELb0ELb0ELb1ELb0ELb1ELb0ELb0ELb1ELb1ELb0EEENS1_21CollectiveEpilogueFwdINS6_IJSA_NS7_ILi512EEESA_EEES9_SC_SE_Li256ELb0ELb1ELb1ELb0EEENS1_19SingleTileSchedulerILb0ELb1ELb1ELi64EEEEEEEEEvNT_6ParamsE:
	.zero		3456


//--------------------- .nv.constant0._ZN7cutlass13device_kernelIN5flash11enable_sm90INS1_16FlashAttnFwdSm90INS1_25CollectiveMainloopFwdSm90ILi2EN4cute5tupleIJNS5_1CILi1EEES8_S8_EEENS6_IJNS7_ILi64EEESA_SA_EEELi512ENS_10bfloat16_tEfNS_4arch4Sm90ELb0ELb0ELb0ELb1ELb1ELb0ELb0ELb0ELb0ELb1ELb1ELb0EEENS1_21CollectiveEpilogueFwdINS6_IJSA_NS7_ILi512EEESA_EEES9_SC_SE_Li256ELb1ELb1ELb1ELb0EEENS1_36VarlenDynamicPersistentTileSchedulerILi64ELi64ELi256ELi128ELb1ELb1ELb1ELb0ELb1ELb1EEEEEEEEEvNT_6ParamsE --------------------------
	.section	.nv.constant0._ZN7cutlass13device_kernelIN5flash11enable_sm90INS1_16FlashAttnFwdSm90INS1_25CollectiveMainloopFwdSm90ILi2EN4cute5tupleIJNS5_1CILi1EEES8_S8_EEENS6_IJNS7_ILi64EEESA_SA_EEELi512ENS_10bfloat16_tEfNS_4arch4Sm90ELb0ELb0ELb0ELb1ELb1ELb0ELb0ELb0ELb0ELb1ELb1ELb0EEENS1_21CollectiveEpilogueFwdINS6_IJSA_NS7_ILi512EEESA_EEES9_SC_SE_Li256ELb1ELb1ELb1ELb0EEENS1_36VarlenDynamicPersistentTileSchedulerILi64ELi64ELi256ELi128ELb1ELb1ELb1ELb0ELb1ELb1EEEEEEEEEvNT_6ParamsE,"a",@progbits
	.sectionflags	@""
	.align	4
.nv.constant0._ZN7cutlass13device_kernelIN5flash11enable_sm90INS1_16FlashAttnFwdSm90INS1_25CollectiveMainloopFwdSm90ILi2EN4cute5tupleIJNS5_1CILi1EEES8_S8_EEENS6_IJNS7_ILi64EEESA_SA_EEELi512ENS_10bfloat16_tEfNS_4arch4Sm90ELb0ELb0ELb0ELb1ELb1ELb0ELb0ELb0ELb0ELb1ELb1ELb0EEENS1_21CollectiveEpilogueFwdINS6_IJSA_NS7_ILi512EEESA_EEES9_SC_SE_Li256ELb1ELb1ELb1ELb0EEENS1_36VarlenDynamicPersistentTileSchedulerILi64ELi64ELi256ELi128ELb1ELb1ELb1ELb0ELb1ELb1EEEEEEEEEvNT_6ParamsE:
	.zero		3328


//--------------------- .nv.constant0._ZN7cutlass13device_kernelIN5flash11enable_sm90INS1_16FlashAttnFwdSm90INS1_25CollectiveMainloopFwdSm90ILi2EN4cute5tupleIJNS5_1CILi1EEES8_S8_EEENS6_IJNS7_ILi64EEESA_SA_EEELi512ENS_10bfloat16_tEfNS_4arch4Sm90ELb0ELb0ELb0ELb1ELb1ELb1ELb0ELb0ELb0ELb1ELb1ELb0EEENS1_21CollectiveEpilogueFwdINS6_IJSA_NS7_ILi512EEESA_EEES9_SC_SE_Li256ELb1ELb1ELb1ELb0EEENS1_36VarlenDynamicPersistentTileSchedulerILi64ELi64ELi256ELi128ELb1ELb1ELb1ELb0ELb1ELb1EEEEEEEEEvNT_6ParamsE --------------------------
	.section	.nv.constant0._ZN7cutlass13device_kernelIN5flash11enable_sm90INS1_16FlashAttnFwdSm90INS1_25CollectiveMainloopFwdSm90ILi2EN4cute5tupleIJNS5_1CILi1EEES8_S8_EEENS6_IJNS7_ILi64EEESA_SA_EEELi512ENS_10bfloat16_tEfNS_4arch4Sm90ELb0ELb0ELb0ELb1ELb1ELb1ELb0ELb0ELb0ELb1ELb1ELb0EEENS1_21CollectiveEpilogueFwdINS6_IJSA_NS7_ILi512EEESA_EEES9_SC_SE_Li256ELb1ELb1ELb1ELb0EEENS1_36VarlenDynamicPersistentTileSchedulerILi64ELi64ELi256ELi128ELb1ELb1ELb1ELb0ELb1ELb1EEEEEEEEEvNT_6ParamsE,"a",@progbits
	.sectionflags	@""
	.align	4
.nv.constant0._ZN7cutlass13device_kernelIN5flash11enable_sm90INS1_16FlashAttnFwdSm90INS1_25CollectiveMainloopFwdSm90ILi2EN4cute5tupleIJNS5_1CILi1EEES8_S8_EEENS6_IJNS7_ILi64EEESA_SA_EEELi512ENS_10bfloat16_tEfNS_4arch4Sm90ELb0ELb0ELb0ELb1ELb1ELb1ELb0ELb0ELb0ELb1ELb1ELb0EEENS1_21CollectiveEpilogueFwdINS6_IJSA_NS7_ILi512EEESA_EEES9_SC_SE_Li256ELb1ELb1ELb1ELb0EEENS1_36VarlenDynamicPersistentTileSchedulerILi64ELi64ELi256ELi128ELb1ELb1ELb1ELb0ELb1ELb1EEEEEEEEEvNT_6ParamsE:
	.zero		3328


//--------------------- .nv.constant0._ZN7cutlass13device_kernelIN5flash11enable_sm90INS1_16FlashAttnFwdSm90INS1_25CollectiveMainloopFwdSm90ILi2EN4cute5tupleIJNS5_1CILi1EEES8_S8_EEENS6_IJNS7_ILi64EEESA_SA_EEELi512ENS_10bfloat16_tEfNS_4arch4Sm90ELb0ELb0ELb0ELb1ELb1ELb0ELb1ELb0ELb0ELb1ELb1ELb0EEENS1_21CollectiveEpilogueFwdINS6_IJSA_NS7_ILi512EEESA_EEES9_SC_SE_Li256ELb1ELb1ELb1ELb0EEENS1_36VarlenDynamicPersistentTileSchedulerILi64ELi64ELi256ELi128ELb1ELb1ELb1ELb0ELb1ELb1EEEEEEEEEvNT_6ParamsE --------------------------
	.section	.nv.constant0._ZN7cutlass13device_kernelIN5flash11enable_sm90INS1_16FlashAttnFwdSm90INS1_25CollectiveMainloopFwdSm90ILi2EN4cute5tupleIJNS5_1CILi1EEES8_S8_EEENS6_IJNS7_ILi64EEESA_SA_EEELi512ENS_10bfloat16_tEfNS_4arch4Sm90ELb0ELb0ELb0ELb1ELb1ELb0ELb1ELb0ELb0ELb1ELb1ELb0EEENS1_21CollectiveEpilogueFwdINS6_IJSA_NS7_ILi512EEESA_EEES9_SC_SE_Li256ELb1ELb1ELb1ELb0EEENS1_36VarlenDynamicPersistentTileSchedulerILi64ELi64ELi256ELi128ELb1ELb1ELb1ELb0ELb1ELb1EEEEEEEEEvNT_6ParamsE,"a",@progbits
	.sectionflags	@""
	.align	4
.nv.constant0._ZN7cutlass13device_kernelIN5flash11enable_sm90INS1_16FlashAttnFwdSm90INS1_25CollectiveMainloopFwdSm90ILi2EN4cute5tupleIJNS5_1CILi1EEES8_S8_EEENS6_IJNS7_ILi64EEESA_SA_EEELi512ENS_10bfloat16_tEfNS_4arch4Sm90ELb0ELb0ELb0ELb1ELb1ELb0ELb1ELb0ELb0ELb1ELb1ELb0EEENS1_21CollectiveEpilogueFwdINS6_IJSA_NS7_ILi512EEESA_EEES9_SC_SE_Li256ELb1ELb1ELb1ELb0EEENS1_36VarlenDynamicPersistentTileSchedulerILi64ELi64ELi256ELi128ELb1ELb1ELb1ELb0ELb1ELb1EEEEEEEEEvNT_6ParamsE:
	.zero		3584


//--------------------- .nv.constant0._ZN7cutlass13device_kernelIN5flash11enable_sm90INS1_16FlashAttnFwdSm90INS1_25CollectiveMainloopFwdSm90ILi2EN4cute5tupleIJNS5_1CILi1EEES8_S8_EEENS6_IJNS7_ILi64EEESA_SA_EEELi512ENS_10bfloat16_tEfNS_4arch4Sm90ELb0ELb0ELb0ELb1ELb1ELb1ELb1ELb0ELb0ELb1ELb1ELb0EEENS1_21CollectiveEpilogueFwdINS6_IJSA_NS7_ILi512EEESA_EEES9_SC_SE_Li256ELb1ELb1ELb1ELb0EEENS1_36VarlenDynamicPersistentTileSchedulerILi64ELi64ELi256ELi128ELb1ELb1ELb1ELb0ELb1ELb1EEEEEEEEEvNT_6ParamsE --------------------------
	.section	.nv.constant0._ZN7cutlass13device_kernelIN5flash11enable_sm90INS1_16FlashAttnFwdSm90INS1_25CollectiveMainloopFwdSm90ILi2EN4cute5tupleIJNS5_1CILi1EEES8_S8_EEENS6_IJNS7_ILi64EEESA_SA_EEELi512ENS_10bfloat16_tEfNS_4arch4Sm90ELb0ELb0ELb0ELb1ELb1ELb1ELb1ELb0ELb0ELb1ELb1ELb0EEENS1_21CollectiveEpilogueFwdINS6_IJSA_NS7_ILi512EEESA_EEES9_SC_SE_Li256ELb1ELb1ELb1ELb0EEENS1_36VarlenDynamicPersistentTileSchedulerILi64ELi64ELi256ELi128ELb1ELb1ELb1ELb0ELb1ELb1EEEEEEEEEvNT_6ParamsE,"a",@progbits
	.sectionflags	@""
	.align	4
.nv.constant0._ZN7cutlass13device_kernelIN5flash11enable_sm90INS1_16FlashAttnFwdSm90INS1_25CollectiveMainloopFwdSm90ILi2EN4cute5tupleIJNS5_1CILi1EEES8_S8_EEENS6_IJNS7_ILi64EEESA_SA_EEELi512ENS_10bfloat16_tEfNS_4arch4Sm90ELb0ELb0ELb0ELb1ELb1ELb1ELb1ELb0ELb0ELb1ELb1ELb0EEENS1_21CollectiveEpilogueFwdINS6_IJSA_NS7_ILi512EEESA_EEES9_SC_SE_Li256ELb1ELb1ELb1ELb0EEENS1_36VarlenDynamicPersistentTileSchedulerILi64ELi64ELi256ELi128ELb1ELb1ELb1ELb0ELb1ELb1EEEEEEEEEvNT_6ParamsE:
	.zero		3584


//--------------------- .nv.constant0._ZN7cutlass13device_kernelIN5flash11enable_sm90INS1_16FlashAttnFwdSm90INS1_25CollectiveMainloopFwdSm90ILi2EN4cute5tupleIJNS5_1CILi1EEES8_S8_EEENS6_IJNS7_ILi64EEESA_SA_EEELi512ENS_10bfloat16_tEfNS_4arch4Sm90ELb0ELb1ELb0ELb0ELb1ELb0ELb0ELb0ELb0ELb1ELb1ELb0EEENS1_21CollectiveEpilogueFwdINS6_IJSA_NS7_ILi512EEESA_EEES9_SC_SE_Li256ELb0ELb1ELb1ELb0EEENS1_19SingleTileSchedulerILb0ELb1ELb1ELi64EEEEEEEEEvNT_6ParamsE --------------------------
	.section	.nv.constant0._ZN7cutlass13device_kernelIN5flash11enable_sm90INS1_16FlashAttnFwdSm90INS1_25CollectiveMainloopFwdSm90ILi2EN4cute5tupleIJNS5_1CILi1EEES8_S8_EEENS6_IJNS7_ILi64EEESA_SA_EEELi512ENS_10bfloat16_tEfNS_4arch4Sm90ELb0ELb1ELb0ELb0ELb1ELb0ELb0ELb0ELb0ELb1ELb1ELb0EEENS1_21CollectiveEpilogueFwdINS6_IJSA_NS7_ILi512EEESA_EEES9_SC_SE_Li256ELb0ELb1ELb1ELb0EEENS1_19SingleTileSchedulerILb0ELb1ELb1ELi64EEEEEEEEEvNT_6ParamsE,"a",@progbits
	.sectionflags	@""
	.align	4
.nv.constant0._ZN7cutlass13device_kernelIN5flash11enable_sm90INS1_16FlashAttnFwdSm90INS1_25CollectiveMainloopFwdSm90ILi2EN4cute5tupleIJNS5_1CILi1EEES8_S8_EEENS6_IJNS7_ILi64EEESA_SA_EEELi512ENS_10bfloat16_tEfNS_4arch4Sm90ELb0ELb1ELb0ELb0ELb1ELb0ELb0ELb0ELb0ELb1ELb1ELb0EEENS1_21CollectiveEpilogueFwdINS6_IJSA_NS7_ILi512EEESA_EEES9_SC_SE_Li256ELb0ELb1ELb1ELb0EEENS1_19SingleTileSchedulerILb0ELb1ELb1ELi64EEEEEEEEEvNT_6ParamsE:
	.zero		3200


//--------------------- .nv.constant0._ZN7cutlass13device_kernelIN5flash11enable_sm90INS1_16FlashAttnFwdSm90INS1_25CollectiveMainloopFwdSm90ILi2EN4cute5tupleIJNS5_1CILi1EEES8_S8_EEENS6_IJNS7_ILi64EEESA_SA_EEELi512ENS_10bfloat16_tEfNS_4arch4Sm90ELb0ELb1ELb0ELb0ELb1ELb0ELb1ELb0ELb0ELb1ELb1ELb0EEENS1_21CollectiveEpilogueFwdINS6_IJSA_NS7_ILi512EEESA_EEES9_SC_SE_Li256ELb0ELb1ELb1ELb0EEENS1_19SingleTileSchedulerILb0ELb1ELb1ELi64EEEEEEEEEvNT_6ParamsE --------------------------
	.section	.nv.constant0._ZN7cutlass13device_kernelIN5flash11enable_sm90INS1_16FlashAttnFwdSm90INS1_25CollectiveMainloopFwdSm90ILi2EN4cute5tupleIJNS5_1CILi1EEES8_S8_EEENS6_IJNS7_ILi64EEESA_SA_EEELi512ENS_10bfloat16_tEfNS_4arch4Sm90ELb0ELb1ELb0ELb0ELb1ELb0ELb1ELb0ELb0ELb1ELb1ELb0EEENS1_21CollectiveEpilogueFwdINS6_IJSA_NS7_ILi512EEESA_EEES9_SC_SE_Li256ELb0ELb1ELb1ELb0EEENS1_19SingleTileSchedulerILb0ELb1ELb1ELi64EEEEEEEEEvNT_6ParamsE,"a",@progbits
	.sectionflags	@""
	.align	4
.nv.constant0._ZN7cutlass13device_kernelIN5flash11enable_sm90INS1_16FlashAttnFwdSm90INS1_25CollectiveMainloopFwdSm90ILi2EN4cute5tupleIJNS5_1CILi1EEES8_S8_EEENS6_IJNS7_ILi64EEESA_SA_EEELi512ENS_10bfloat16_tEfNS_4arch4Sm90ELb0ELb1ELb0ELb0ELb1ELb0ELb1ELb0ELb0ELb1ELb1ELb0EEENS1_21CollectiveEpilogueFwdINS6_IJSA_NS7_ILi512EEESA_EEES9_SC_SE_Li256ELb0ELb1ELb1ELb0EEENS1_19SingleTileSchedulerILb0ELb1ELb1ELi64EEEEEEEEEvNT_6ParamsE:
	.zero		3456


//--------------------- .nv.constant0._ZN7cutlass13device_kernelIN5flash11enable_sm90INS1_16FlashAttnFwdSm90INS1_25CollectiveMainloopFwdSm90ILi2EN4cute5tupleIJNS5_1CILi1EEES8_S8_EEENS6_IJNS7_ILi64EEESA_SA_EEELi512ENS_10bfloat16_tEfNS_4arch4Sm90ELb0ELb1ELb0ELb1ELb1ELb0ELb0ELb0ELb0ELb1ELb1ELb0EEENS1_21CollectiveEpilogueFwdINS6_IJSA_NS7_ILi512EEESA_EEES9_SC_SE_Li256ELb1ELb1ELb1ELb0EEENS1_36VarlenDynamicPersistentTileSchedulerILi64ELi64ELi256ELi128ELb1ELb1ELb1ELb1ELb0ELb1EEEEEEEEEvNT_6ParamsE --------------------------
	.section	.nv.constant0._ZN7cutlass13device_kernelIN5flash11enable_sm90INS1_16FlashAttnFwdSm90INS1_25CollectiveMainloopFwdSm90ILi2EN4cute5tupleIJNS5_1CILi1EEES8_S8_EEENS6_IJNS7_ILi64EEESA_SA_EEELi512ENS_10bfloat16_tEfNS_4arch4Sm90ELb0ELb1ELb0ELb1ELb1ELb0ELb0ELb0ELb0ELb1ELb1ELb0EEENS1_21CollectiveEpilogueFwdINS6_IJSA_NS7_ILi512EEESA_EEES9_SC_SE_Li256ELb1ELb1ELb1ELb0EEENS1_36VarlenDynamicPersistentTileSchedulerILi64ELi64ELi256ELi128ELb1ELb1ELb1ELb1ELb0ELb1EEEEEEEEEvNT_6ParamsE,"a",@progbits
	.sectionflags	@""
	.align	4
.nv.constant0._ZN7cutlass13device_kernelIN5flash11enable_sm90INS1_16FlashAttnFwdSm90INS1_25CollectiveMainloopFwdSm90ILi2EN4cute5tupleIJNS5_1CILi1EEES8_S8_EEENS6_IJNS7_ILi64EEESA_SA_EEELi512ENS_10bfloat16_tEfNS_4arch4Sm90ELb0ELb1ELb0ELb1ELb1ELb0ELb0ELb0ELb0ELb1ELb1ELb0EEENS1_21CollectiveEpilogueFwdINS6_IJSA_NS7_ILi512EEESA_EEES9_SC_SE_Li256ELb1ELb1ELb1ELb0EEENS1_36VarlenDynamicPersistentTileSchedulerILi64ELi64ELi256ELi128ELb1ELb1ELb1ELb1ELb0ELb1EEEEEEEEEvNT_6ParamsE:
	.zero		3328


//--------------------- .nv.constant0._ZN7cutlass13device_kernelIN5flash11enable_sm90INS1_16FlashAttnFwdSm90INS1_25CollectiveMainloopFwdSm90ILi2EN4cute5tupleIJNS5_1CILi1EEES8_S8_EEENS6_IJNS7_ILi64EEESA_SA_EEELi512ENS_10bfloat16_tEfNS_4arch4Sm90ELb0ELb1ELb0ELb1ELb1ELb1ELb0ELb0ELb0ELb1ELb1ELb0EEENS1_21CollectiveEpilogueFwdINS6_IJSA_NS7_ILi512EEESA_EEES9_SC_SE_Li256ELb1ELb1ELb1ELb0EEENS1_36VarlenDynamicPersistentTileSchedulerILi64ELi64ELi256ELi128ELb1ELb1ELb1ELb1ELb0ELb1EEEEEEEEEvNT_6ParamsE --------------------------
	.section	.nv.constant0._ZN7cutlass13device_kernelIN5flash11enable_sm90INS1_16FlashAttnFwdSm90INS1_25CollectiveMainloopFwdSm90ILi2EN4cute5tupleIJNS5_1CILi1EEES8_S8_EEENS6_IJNS7_ILi64EEESA_SA_EEELi512ENS_10bfloat16_tEfNS_4arch4Sm90ELb0ELb1ELb0ELb1ELb1ELb1ELb0ELb0ELb0ELb1ELb1ELb0EEENS1_21CollectiveEpilogueFwdINS6_IJSA_NS7_ILi512EEESA_EEES9_SC_SE_Li256ELb1ELb1ELb1ELb0EEENS1_36VarlenDynamicPersistentTileSchedulerILi64ELi64ELi256ELi128ELb1ELb1ELb1ELb1ELb0ELb1EEEEEEEEEvNT_6ParamsE,"a",@progbits
	.sectionflags	@""
	.align	4
.nv.constant0._ZN7cutlass13device_kernelIN5flash11enable_sm90INS1_16FlashAttnFwdSm90INS1_25CollectiveMainloopFwdSm90ILi2EN4cute5tupleIJNS5_1CILi1EEES8_S8_EEENS6_IJNS7_ILi64EEESA_SA_EEELi512ENS_10bfloat16_tEfNS_4arch4Sm90ELb0ELb1ELb0ELb1ELb1ELb1ELb0ELb0ELb0ELb1ELb1ELb0EEENS1_21CollectiveEpilogueFwdINS6_IJSA_NS7_ILi512EEESA_EEES9_SC_SE_Li256ELb1ELb1ELb1ELb0EEENS1_36VarlenDynamicPersistentTileSchedulerILi64ELi64ELi256ELi128ELb1ELb1ELb1ELb1ELb0ELb1EEEEEEEEEvNT_6ParamsE:
	.zero		3328


//--------------------- .nv.constant0._ZN7cutlass13device_kernelIN5flash11enable_sm90INS1_16FlashAttnFwdSm90INS1_25CollectiveMainloopFwdSm90ILi2EN4cute5tupleIJNS5_1CILi1EEES8_S8_EEENS6_IJNS7_ILi64EEESA_SA_EEELi512ENS_10bfloat16_tEfNS_4arch4Sm90ELb0ELb1ELb0ELb1ELb1ELb0ELb1ELb0ELb0ELb1ELb1ELb0EEENS1_21CollectiveEpilogueFwdINS6_IJSA_NS7_ILi512EEESA_EEES9_SC_SE_Li256ELb1ELb1ELb1ELb0EEENS1_36VarlenDynamicPersistentTileSchedulerILi64ELi64ELi256ELi128ELb1ELb1ELb1ELb1ELb0ELb1EEEEEEEEEvNT_6ParamsE --------------------------
	.section	.nv.constant0._ZN7cutlass13device_kernelIN5flash11enable_sm90INS1_16FlashAttnFwdSm90INS1_25CollectiveMainloopFwdSm90ILi2EN4cute5tupleIJNS5_1CILi1EEES8_S8_EEENS6_IJNS7_ILi64EEESA_SA_EEELi512ENS_10bfloat16_tEfNS_4arch4Sm90ELb0ELb1ELb0ELb1ELb1ELb0ELb1ELb0ELb0ELb1ELb1ELb0EEENS1_21CollectiveEpilogueFwdINS6_IJSA_NS7_ILi512EEESA_EEES9_SC_SE_Li256ELb1ELb1ELb1ELb0EEENS1_36VarlenDynamicPersistentTileSchedulerILi64ELi64ELi256ELi128ELb1ELb1ELb1ELb1ELb0ELb1EEEEEEEEEvNT_6ParamsE,"a",@progbits
	.sectionflags	@""
	.align	4
.nv.constant0._ZN7cutlass13device_kernelIN5flash11enable_sm90INS1_16FlashAttnFwdSm90INS1_25CollectiveMainloopFwdSm90ILi2EN4cute5tupleIJNS5_1CILi1EEES8_S8_EEENS6_IJNS7_ILi64EEESA_SA_EEELi512ENS_10bfloat16_tEfNS_4arch4Sm90ELb0ELb1ELb0ELb1ELb1ELb0ELb1ELb0ELb0ELb1ELb1ELb0EEENS1_21CollectiveEpilogueFwdINS6_IJSA_NS7_ILi512EEESA_EEES9_SC_SE_Li256ELb1ELb1ELb1ELb0EEENS1_36VarlenDynamicPersistentTileSchedulerILi64ELi64ELi256ELi128ELb1ELb1ELb1ELb1ELb0ELb1EEEEEEEEEvNT_6ParamsE:
	.zero		3584


//--------------------- .nv.constant0._ZN7cutlass13device_kernelIN5flash11enable_sm90INS1_16FlashAttnFwdSm90INS1_25CollectiveMainloopFwdSm90ILi2EN4cute5tupleIJNS5_1CILi1EEES8_S8_EEENS6_IJNS7_ILi64EEESA_SA_EEELi512ENS_10bfloat16_tEfNS_4arch4Sm90ELb0ELb1ELb0ELb1ELb1ELb1ELb1ELb0ELb0ELb1ELb1ELb0EEENS1_21CollectiveEpilogueFwdINS6_IJSA_NS7_ILi512EEESA_EEES9_SC_SE_Li256ELb1ELb1ELb1ELb0EEENS1_36VarlenDynamicPersistentTileSchedulerILi64ELi64ELi256ELi128ELb1ELb1ELb1ELb1ELb0ELb1EEEEEEEEEvNT_6ParamsE --------------------------
	.section	.nv.constant0._ZN7cutlass13device_kernelIN5flash11enable_sm90INS1_16FlashAttnFwdSm90INS1_25CollectiveMainloopFwdSm90ILi2EN4cute5tupleIJNS5_1CILi1EEES8_S8_EEENS6_IJNS7_ILi64EEESA_SA_EEELi512ENS_10bfloat16_tEfNS_4arch4Sm90ELb0ELb1ELb0ELb1ELb1ELb1ELb1ELb0ELb0ELb1ELb1ELb0EEENS1_21CollectiveEpilogueFwdINS6_IJSA_NS7_ILi512EEESA_EEES9_SC_SE_Li256ELb1ELb1ELb1ELb0EEENS1_36VarlenDynamicPersistentTileSchedulerILi64ELi64ELi256ELi128ELb1ELb1ELb1ELb1ELb0ELb1EEEEEEEEEvNT_6ParamsE,"a",@progbits
	.sectionflags	@""
	.align	4
.nv.constant0._ZN7cutlass13device_kernelIN5flash11enable_sm90INS1_16FlashAttnFwdSm90INS1_25CollectiveMainloopFwdSm90ILi2EN4cute5tupleIJNS5_1CILi1EEES8_S8_EEENS6_IJNS7_ILi64EEESA_SA_EEELi512ENS_10bfloat16_tEfNS_4arch4Sm90ELb0ELb1ELb0ELb1ELb1ELb1ELb1ELb0ELb0ELb1ELb1ELb0EEENS1_21CollectiveEpilogueFwdINS6_IJSA_NS7_ILi512EEESA_EEES9_SC_SE_Li256ELb1ELb1ELb1ELb0EEENS1_36VarlenDynamicPersistentTileSchedulerILi64ELi64ELi256ELi128ELb1ELb1ELb1ELb1ELb0ELb1EEEEEEEEEvNT_6ParamsE:
	.zero		3584


//--------------------- .nv.constant0._ZN7cutlass13device_kernelIN5flash11enable_sm90INS1_16FlashAttnFwdSm90INS1_25CollectiveMainloopFwdSm90ILi2EN4cute5tupleIJNS5_1CILi1EEES8_S8_EEENS6_IJNS7_ILi64EEESA_SA_EEELi512ENS_10bfloat16_tEfNS_4arch4Sm90ELb1ELb0ELb0ELb0ELb1ELb0ELb0ELb0ELb0ELb1ELb1ELb0EEENS1_21CollectiveEpilogueFwdINS6_IJSA_NS7_ILi512EEESA_EEES9_SC_SE_Li256ELb0ELb1ELb1ELb0EEENS1_19SingleTileSchedulerILb0ELb1ELb1ELi64EEEEEEEEEvNT_6ParamsE --------------------------
	.section	.nv.constant0._ZN7cutlass13device_kernelIN5flash11enable_sm90INS1_16FlashAttnFwdSm90INS1_25CollectiveMainloopFwdSm90ILi2EN4cute5tupleIJNS5_1CILi1EEES8_S8_EEENS6_IJNS7_ILi64EEESA_SA_EEELi512ENS_10bfloat16_tEfNS_4arch4Sm90ELb1ELb0ELb0ELb0ELb1ELb0ELb0ELb0ELb0ELb1ELb1ELb0EEENS1_21CollectiveEpilogueFwdINS6_IJSA_NS7_ILi512EEESA_EEES9_SC_SE_Li256ELb0ELb1ELb1ELb0EEENS1_19SingleTileSchedulerILb0ELb1ELb1ELi64EEEEEEEEEvNT_6ParamsE,"a",@progbits
	.sectionflags	@""
	.align	4
.nv.constant0._ZN7cutlass13device_kernelIN5flash11enable_sm90INS1_16FlashAttnFwdSm90INS1_25CollectiveMainloopFwdSm90ILi2EN4cute5tupleIJNS5_1CILi1EEES8_S8_EEENS6_IJNS7_ILi64EEESA_SA_EEELi512ENS_10bfloat16_tEfNS_4arch4Sm90ELb1ELb0ELb0ELb0ELb1ELb0ELb0ELb0ELb0ELb1ELb1ELb0EEENS1_21CollectiveEpilogueFwdINS6_IJSA_NS7_ILi512EEESA_EEES9_SC_SE_Li256ELb0ELb1ELb1ELb0EEENS1_19SingleTileSchedulerILb0ELb1ELb1ELi64EEEEEEEEEvNT_6ParamsE:
	.zero		3200


//--------------------- .nv.constant0._ZN7cutlass13device_kernelIN5flash11enable_sm90INS1_16FlashAttnFwdSm90INS1_25CollectiveMainloopFwdSm90ILi2EN4cute5tupleIJNS5_1CILi1EEES8_S8_EEENS6_IJNS7_ILi64EEESA_SA_EEELi512ENS_10bfloat16_tEfNS_4arch4Sm90ELb1ELb0ELb0ELb0ELb1ELb0ELb1ELb0ELb0ELb1ELb1ELb0EEENS1_21CollectiveEpilogueFwdINS6_IJSA_NS7_ILi512EEESA_EEES9_SC_SE_Li256ELb0ELb1ELb1ELb0EEENS1_19SingleTileSchedulerILb0ELb1ELb1ELi64EEEEEEEEEvNT_6ParamsE --------------------------
	.section	.nv.constant0._ZN7cutlass13device_kernelIN5flash11enable_sm90INS1_16FlashAttnFwdSm90INS1_25CollectiveMainloopFwdSm90ILi2EN4cute5tupleIJNS5_1CILi1EEES8_S8_EEENS6_IJNS7_ILi64EEESA_SA_EEELi512ENS_10bfloat16_tEfNS_4arch4Sm90ELb1ELb0ELb0ELb0ELb1ELb0ELb1ELb0ELb0ELb1ELb1ELb0EEENS1_21CollectiveEpilogueFwdINS6_IJSA_NS7_ILi512EEESA_EEES9_SC_SE_Li256ELb0ELb1ELb1ELb0EEENS1_19SingleTileSchedulerILb0ELb1ELb1ELi64EEEEEEEEEvNT_6ParamsE,"a",@progbits
	.sectionflags	@""
	.align	4
.nv.constant0._ZN7cutlass13device_kernelIN5flash11enable_sm90INS1_16FlashAttnFwdSm90INS1_25CollectiveMainloopFwdSm90ILi2EN4cute5tupleIJNS5_1CILi1EEES8_S8_EEENS6_IJNS7_ILi64EEESA_SA_EEELi512ENS_10bfloat16_tEfNS_4arch4Sm90ELb1ELb0ELb0ELb0ELb1ELb0ELb1ELb0ELb0ELb1ELb1ELb0EEENS1_21CollectiveEpilogueFwdINS6_IJSA_NS7_ILi512EEESA_EEES9_SC_SE_Li256ELb0ELb1ELb1ELb0EEENS1_19SingleTileSchedulerILb0ELb1ELb1ELi64EEEEEEEEEvNT_6ParamsE:
	.zero		3456


//--------------------- .nv.constant0._ZN7cutlass13device_kernelIN5flash11enable_sm90INS1_16FlashAttnFwdSm90INS1_25CollectiveMainloopFwdSm90ILi2EN4cute5tupleIJNS5_1CILi1EEES8_S8_EEENS6_IJNS7_ILi64EEESA_SA_EEELi512ENS_10bfloat16_tEfNS_4arch4Sm90ELb1ELb0ELb0ELb1ELb1ELb0ELb0ELb0ELb0ELb1ELb1ELb0EEENS1_21CollectiveEpilogueFwdINS6_IJSA_NS7_ILi512EEESA_EEES9_SC_SE_Li256ELb1ELb1ELb1ELb0EEENS1_36VarlenDynamicPersistentTileSchedulerILi64ELi64ELi256ELi128ELb1ELb1ELb1ELb1ELb1ELb1EEEEEEEEEvNT_6ParamsE --------------------------
	.section	.nv.constant0._ZN7cutlass13device_kernelIN5flash11enable_sm90INS1_16FlashAttnFwdSm90INS1_25CollectiveMainloopFwdSm90ILi2EN4cute5tupleIJNS5_1CILi1EEES8_S8_EEENS6_IJNS7_ILi64EEESA_SA_EEELi512ENS_10bfloat16_tEfNS_4arch4Sm90ELb1ELb0ELb0ELb1ELb1ELb0ELb0ELb0ELb0ELb1ELb1ELb0EEENS1_21CollectiveEpilogueFwdINS6_IJSA_NS7_ILi512EEESA_EEES9_SC_SE_Li256ELb1ELb1ELb1ELb0EEENS1_36VarlenDynamicPersistentTileSchedulerILi64ELi64ELi256ELi128ELb1ELb1ELb1ELb1ELb1ELb1EEEEEEEEEvNT_6ParamsE,"a",@progbits
	.sectionflags	@""
	.align	4
.nv.constant0._ZN7cutlass13device_kernelIN5flash11enable_sm90INS1_16FlashAttnFwdSm90INS1_25CollectiveMainloopFwdSm90ILi2EN4cute5tupleIJNS5_1CILi1EEES8_S8_EEENS6_IJNS7_ILi64EEESA_SA_EEELi512ENS_10bfloat16_tEfNS_4arch4Sm90ELb1ELb0ELb0ELb1ELb1ELb0ELb0ELb0ELb0ELb1ELb1ELb0EEENS1_21CollectiveEpilogueFwdINS6_IJSA_NS7_ILi512EEESA_EEES9_SC_SE_Li256ELb1ELb1ELb1ELb0EEENS1_36VarlenDynamicPersistentTileSchedulerILi64ELi64ELi256ELi128ELb1ELb1ELb1ELb1ELb1ELb1EEEEEEEEEvNT_6ParamsE:
	.zero		3328


//--------------------- .nv.constant0._ZN7cutlass13device_kernelIN5flash11enable_sm90INS1_16FlashAttnFwdSm90INS1_25CollectiveMainloopFwdSm90ILi2EN4cute5tupleIJNS5_1CILi1EEES8_S8_EEENS6_IJNS7_ILi64EEESA_SA_EEELi512ENS_10bfloat16_tEfNS_4arch4Sm90ELb1ELb0ELb0ELb1ELb1ELb1ELb0ELb0ELb0ELb1ELb1ELb0EEENS1_21CollectiveEpilogueFwdINS6_IJSA_NS7_ILi512EEESA_EEES9_SC_SE_Li256ELb1ELb1ELb1ELb0EEENS1_36VarlenDynamicPersistentTileSchedulerILi64ELi64ELi256ELi128ELb1ELb1ELb1ELb1ELb1ELb1EEEEEEEEEvNT_6ParamsE --------------------------
	.section	.nv.constant0._ZN7cutlass13device_kernelIN5flash11enable_sm90INS1_16FlashAttnFwdSm90INS1_25CollectiveMainloopFwdSm90ILi2EN4cute5tupleIJNS5_1CILi1EEES8_S8_EEENS6_IJNS7_ILi64EEESA_SA_EEELi512ENS_10bfloat16_tEfNS_4arch4Sm90ELb1ELb0ELb0ELb1ELb1ELb1ELb0ELb0ELb0ELb1ELb1ELb0EEENS1_21CollectiveEpilogueFwdINS6_IJSA_NS7_ILi512EEESA_EEES9_SC_SE_Li256ELb1ELb1ELb1ELb0EEENS1_36VarlenDynamicPersistentTileSchedulerILi64ELi64ELi256ELi128ELb1ELb1ELb1ELb1ELb1ELb1EEEEEEEEEvNT_6ParamsE,"a",@progbits
	.sectionflags	@""
	.align	4
.nv.constant0._ZN7cutlass13device_kernelIN5flash11enable_sm90INS1_16FlashAttnFwdSm90INS1_25CollectiveMainloopFwdSm90ILi2EN4cute5tupleIJNS5_1CILi1EEES8_S8_EEENS6_IJNS7_ILi64EEESA_SA_EEELi512ENS_10bfloat16_tEfNS_4arch4Sm90ELb1ELb0ELb0ELb1ELb1ELb1ELb0ELb0ELb0ELb1ELb1ELb0EEENS1_21CollectiveEpilogueFwdINS6_IJSA_NS7_ILi512EEESA_EEES9_SC_SE_Li256ELb1ELb1ELb1ELb0EEENS1_36VarlenDynamicPersistentTileSchedulerILi64ELi64ELi256ELi128ELb1ELb1ELb1ELb1ELb1ELb1EEEEEEEEEvNT_6ParamsE:
	.zero		3328


//--------------------- .nv.constant0._ZN7cutlass13device_kernelIN5flash11enable_sm90INS1_16FlashAttnFwdSm90INS1_25CollectiveMainloopFwdSm90ILi2EN4cute5tupleIJNS5_1CILi1EEES8_S8_EEENS6_IJNS7_ILi64EEESA_SA_EEELi512ENS_10bfloat16_tEfNS_4arch4Sm90ELb1ELb0ELb0ELb1ELb1ELb0ELb1ELb0ELb0ELb1ELb1ELb0EEENS1_21CollectiveEpilogueFwdINS6_IJSA_NS7_ILi512EEESA_EEES9_SC_SE_Li256ELb1ELb1ELb1ELb0EEENS1_36VarlenDynamicPersistentTileSchedulerILi64ELi64ELi256ELi128ELb1ELb1ELb1ELb1ELb1ELb1EEEEEEEEEvNT_6ParamsE --------------------------
	.section	.nv.constant0._ZN7cutlass13device_kernelIN5flash11enable_sm90INS1_16FlashAttnFwdSm90INS1_25CollectiveMainloopFwdSm90ILi2EN4cute5tupleIJNS5_1CILi1EEES8_S8_EEENS6_IJNS7_ILi64EEESA_SA_EEELi512ENS_10bfloat16_tEfNS_4arch4Sm90ELb1ELb0ELb0ELb1ELb1ELb0ELb1ELb0ELb0ELb1ELb1ELb0EEENS1_21CollectiveEpilogueFwdINS6_IJSA_NS7_ILi512EEESA_EEES9_SC_SE_Li256ELb1ELb1ELb1ELb0EEENS1_36VarlenDynamicPersistentTileSchedulerILi64ELi64ELi256ELi128ELb1ELb1ELb1ELb1ELb1ELb1EEEEEEEEEvNT_6ParamsE,"a",@progbits
	.sectionflags	@""
	.align	4
.nv.constant0._ZN7cutlass13device_kernelIN5flash11enable_sm90INS1_16FlashAttnFwdSm90INS1_25CollectiveMainloopFwdSm90ILi2EN4cute5tupleIJNS5_1CILi1EEES8_S8_EEENS6_IJNS7_ILi64EEESA_SA_EEELi512ENS_10bfloat16_tEfNS_4arch4Sm90ELb1ELb0ELb0ELb1ELb1ELb0ELb1ELb0ELb0ELb1ELb1ELb0EEENS1_21CollectiveEpilogueFwdINS6_IJSA_NS7_ILi512EEESA_EEES9_SC_SE_Li256ELb1ELb1ELb1ELb0EEENS1_36VarlenDynamicPersistentTileSchedulerILi64ELi64ELi256ELi128ELb1ELb1ELb1ELb1ELb1ELb1EEEEEEEEEvNT_6ParamsE:
	.zero		3584


//--------------------- .nv.constant0._ZN7cutlass13device_kernelIN5flash11enable_sm90INS1_16FlashAttnFwdSm90INS1_25CollectiveMainloopFwdSm90ILi2EN4cute5tupleIJNS5_1CILi1EEES8_S8_EEENS6_IJNS7_ILi64EEESA_SA_EEELi512ENS_10bfloat16_tEfNS_4arch4Sm90ELb1ELb0ELb0ELb1ELb1ELb1ELb1ELb0ELb0ELb1ELb1ELb0EEENS1_21CollectiveEpilogueFwdINS6_IJSA_NS7_ILi512EEESA_EEES9_SC_SE_Li256ELb1ELb1ELb1ELb0EEENS1_36VarlenDynamicPersistentTileSchedulerILi64ELi64ELi256ELi128ELb1ELb1ELb1ELb1ELb1ELb1EEEEEEEEEvNT_6ParamsE --------------------------
	.section	.nv.constant0._ZN7cutlass13device_kernelIN5flash11enable_sm90INS1_16FlashAttnFwdSm90INS1_25CollectiveMainloopFwdSm90ILi2EN4cute5tupleIJNS5_1CILi1EEES8_S8_EEENS6_IJNS7_ILi64EEESA_SA_EEELi512ENS_10bfloat16_tEfNS_4arch4Sm90ELb1ELb0ELb0ELb1ELb1ELb1ELb1ELb0ELb0ELb1ELb1ELb0EEENS1_21CollectiveEpilogueFwdINS6_IJSA_NS7_ILi512EEESA_EEES9_SC_SE_Li256ELb1ELb1ELb1ELb0EEENS1_36VarlenDynamicPersistentTileSchedulerILi64ELi64ELi256ELi128ELb1ELb1ELb1ELb1ELb1ELb1EEEEEEEEEvNT_6ParamsE,"a",@progbits
	.sectionflags	@""
	.align	4
.nv.constant0._ZN7cutlass13device_kernelIN5flash11enable_sm90INS1_16FlashAttnFwdSm90INS1_25CollectiveMainloopFwdSm90ILi2EN4cute5tupleIJNS5_1CILi1EEES8_S8_EEENS6_IJNS7_ILi64EEESA_SA_EEELi512ENS_10bfloat16_tEfNS_4arch4Sm90ELb1ELb0ELb0ELb1ELb1ELb1ELb1ELb0ELb0ELb1ELb1ELb0EEENS1_21CollectiveEpilogueFwdINS6_IJSA_NS7_ILi512EEESA_EEES9_SC_SE_Li256ELb1ELb1ELb1ELb0EEENS1_36VarlenDynamicPersistentTileSchedulerILi64ELi64ELi256ELi128ELb1ELb1ELb1ELb1ELb1ELb1EEEEEEEEEvNT_6ParamsE:
	.zero		3584


//--------------------- SYMBOLS --------------------------

	.type		.nv.reservedSmem.offset0,@object
	.size		.nv.reservedSmem.offset0,0x4
	.type		__assertfail,@function
